	.target	sm_80

	.elftype	@"ET_EXEC"


//--------------------- .note.nv.tkinfo           --------------------------
	.section	.note.nv.tkinfo,"",@"SHT_NOTE"
	.sectionflags	@"SHF_NOTE_NV_TKINFO"
	.tkinfo
        /*0018*/ 	.word	0x00000002
        /*0030*/ 	.string	""
        /*0030*/ 	.string	"ptxas"
        /*0030*/ 	.string	"Cuda compilation tools, release 13.0, V13.0.88"
        /*0030*/ 	.string	"Build cuda_13.0.r13.0/compiler.36424714_0"
        /*0030*/ 	.string	"-arch sm_80 -m 64 "



//--------------------- .note.nv.cuinfo           --------------------------
	.section	.note.nv.cuinfo,"",@"SHT_NOTE"
	.sectionflags	@"SHF_NOTE_NV_CUINFO"
        /*0018*/ 	.short	0x0002
        /*001a*/ 	.short	0x0050
        /*001c*/ 	.short	0x0082
	.zero		2


//--------------------- .nv.info                  --------------------------
	.section	.nv.info,"",@"SHT_CUDA_INFO"
	.align	4


	//----- nvinfo : EIATTR_REGCOUNT
	.align		4
        /*0000*/ 	.byte	0x04, 0x2f
        /*0002*/ 	.short	(.L_12 - .L_11)
	.align		4
.L_11:
        /*0004*/ 	.word	index@(_ZN5flash24flash_fwd_splitkv_kernelI23Flash_fwd_kernel_traitsILi192ELi64ELi64ELi4ELb0ELb0EN7cutlass10bfloat16_tE19Flash_kernel_traitsILi192ELi64ELi64ELi4ES3_EELb0ELb1ELb1ELb0ELb0ELb1ELb1ELb1EEEvNS_16Flash_fwd_paramsE)
        /*0008*/ 	.word	0x000000ff


	//----- nvinfo : EIATTR_FRAME_SIZE
	.align		4
.L_12:
        /*000c*/ 	.byte	0x04, 0x11
        /*000e*/ 	.short	(.L_14 - .L_13)
	.align		4
.L_13:
        /*0010*/ 	.word	index@($__internal_33_$__cuda_sm70_shflsync_bfly_p)
        /*0014*/ 	.word	0x00000000


	//----- nvinfo : EIATTR_FRAME_SIZE
	.align		4
.L_14:
        /*0018*/ 	.byte	0x04, 0x11
        /*001a*/ 	.short	(.L_16 - .L_15)
	.align		4
.L_15:
        /*001c*/ 	.word	index@($_ZN5flash24flash_fwd_splitkv_kernelI23Flash_fwd_kernel_traitsILi192ELi64ELi64ELi4ELb0ELb0EN7cutlass10bfloat16_tE19Flash_kernel_traitsILi192ELi64ELi64ELi4ES3_EELb0ELb1ELb1ELb0ELb0ELb1ELb1ELb1EEEvNS_16Flash_fwd_paramsE$_ZN5flash30compute_attn_1rowblock_splitkvI23Flash_fwd_kernel_traitsILi192ELi64ELi64ELi4ELb0ELb0EN7cutlass10bfloat16_tE19Flash_kernel_traitsILi192ELi64ELi64ELi4ES3_EELb0ELb1ELb1ELb0ELb0ELb1ELb1ELb1ENS_16Flash_fwd_paramsEEEvRKT8_iiiii)
        /*0020*/ 	.word	0x00000000


	//----- nvinfo : EIATTR_FRAME_SIZE
	.align		4
.L_16:
        /*0024*/ 	.byte	0x04, 0x11
        /*0026*/ 	.short	(.L_18 - .L_17)
	.align		4
.L_17:
        /*0028*/ 	.word	index@(_ZN5flash24flash_fwd_splitkv_kernelI23Flash_fwd_kernel_traitsILi192ELi64ELi64ELi4ELb0ELb0EN7cutlass10bfloat16_tE19Flash_kernel_traitsILi192ELi64ELi64ELi4ES3_EELb0ELb1ELb1ELb0ELb0ELb1ELb1ELb1EEEvNS_16Flash_fwd_paramsE)
        /*002c*/ 	.word	0x00000000


	//----- nvinfo : EIATTR_REGCOUNT
	.align		4
.L_18:
        /*0030*/ 	.byte	0x04, 0x2f
        /*0032*/ 	.short	(.L_20 - .L_19)
	.align		4
.L_19:
        /*0034*/ 	.word	index@(_ZN5flash24flash_fwd_splitkv_kernelI23Flash_fwd_kernel_traitsILi192ELi64ELi64ELi4ELb0ELb0EN7cutlass10bfloat16_tE19Flash_kernel_traitsILi192ELi64ELi64ELi4ES3_EELb0ELb1ELb1ELb0ELb0ELb0ELb1ELb1EEEvNS_16Flash_fwd_paramsE)
        /*0038*/ 	.word	0x000000f8


	//----- nvinfo : EIATTR_FRAME_SIZE
	.align		4
.L_20:
        /*003c*/ 	.byte	0x04, 0x11
        /*003e*/ 	.short	(.L_22 - .L_21)
	.align		4
.L_21:
        /*0040*/ 	.word	index@($__internal_32_$__cuda_sm70_shflsync_bfly_p)
        /*0044*/ 	.word	0x00000000


	//----- nvinfo : EIATTR_FRAME_SIZE
	.align		4
.L_22:
        /*0048*/ 	.byte	0x04, 0x11
        /*004a*/ 	.short	(.L_24 - .L_23)
	.align		4
.L_23:
        /*004c*/ 	.word	index@($_ZN5flash24flash_fwd_splitkv_kernelI23Flash_fwd_kernel_traitsILi192ELi64ELi64ELi4ELb0ELb0EN7cutlass10bfloat16_tE19Flash_kernel_traitsILi192ELi64ELi64ELi4ES3_EELb0ELb1ELb1ELb0ELb0ELb0ELb1ELb1EEEvNS_16Flash_fwd_paramsE$_ZN5flash30compute_attn_1rowblock_splitkvI23Flash_fwd_kernel_traitsILi192ELi64ELi64ELi4ELb0ELb0EN7cutlass10bfloat16_tE19Flash_kernel_traitsILi192ELi64ELi64ELi4ES3_EELb0ELb1ELb1ELb0ELb0ELb0ELb1ELb1ENS_16Flash_fwd_paramsEEEvRKT8_iiiii)
        /*0050*/ 	.word	0x00000000


	//----- nvinfo : EIATTR_FRAME_SIZE
	.align		4
.L_24:
        /*0054*/ 	.byte	0x04, 0x11
        /*0056*/ 	.short	(.L_26 - .L_25)
	.align		4
.L_25:
        /*0058*/ 	.word	index@(_ZN5flash24flash_fwd_splitkv_kernelI23Flash_fwd_kernel_traitsILi192ELi64ELi64ELi4ELb0ELb0EN7cutlass10bfloat16_tE19Flash_kernel_traitsILi192ELi64ELi64ELi4ES3_EELb0ELb1ELb1ELb0ELb0ELb0ELb1ELb1EEEvNS_16Flash_fwd_paramsE)
        /*005c*/ 	.word	0x00000000


	//----- nvinfo : EIATTR_REGCOUNT
	.align		4
.L_26:
        /*0060*/ 	.byte	0x04, 0x2f
        /*0062*/ 	.short	(.L_28 - .L_27)
	.align		4
.L_27:
        /*0064*/ 	.word	index@(_ZN5flash24flash_fwd_splitkv_kernelI23Flash_fwd_kernel_traitsILi192ELi64ELi64ELi4ELb0ELb0EN7cutlass10bfloat16_tE19Flash_kernel_traitsILi192ELi64ELi64ELi4ES3_EELb0ELb1ELb0ELb0ELb1ELb1ELb1ELb1EEEvNS_16Flash_fwd_paramsE)
        /*0068*/ 	.word	0x000000f4


	//----- nvinfo : EIATTR_FRAME_SIZE
	.align		4
.L_28:
        /*006c*/ 	.byte	0x04, 0x11
        /*006e*/ 	.short	(.L_30 - .L_29)
	.align		4
.L_29:
        /*0070*/ 	.word	index@($__internal_31_$__cuda_sm70_shflsync_bfly_p)
        /*0074*/ 	.word	0x00000000


	//----- nvinfo : EIATTR_FRAME_SIZE
	.align		4
.L_30:
        /*0078*/ 	.byte	0x04, 0x11
        /*007a*/ 	.short	(.L_32 - .L_31)
	.align		4
.L_31:
        /*007c*/ 	.word	index@($_ZN5flash24flash_fwd_splitkv_kernelI23Flash_fwd_kernel_traitsILi192ELi64ELi64ELi4ELb0ELb0EN7cutlass10bfloat16_tE19Flash_kernel_traitsILi192ELi64ELi64ELi4ES3_EELb0ELb1ELb0ELb0ELb1ELb1ELb1ELb1EEEvNS_16Flash_fwd_paramsE$_ZN5flash30compute_attn_1rowblock_splitkvI23Flash_fwd_kernel_traitsILi192ELi64ELi64ELi4ELb0ELb0EN7cutlass10bfloat16_tE19Flash_kernel_traitsILi192ELi64ELi64ELi4ES3_EELb0ELb1ELb0ELb0ELb1ELb1ELb1ELb1ENS_16Flash_fwd_paramsEEEvRKT8_iiiii)
        /*0080*/ 	.word	0x00000000


	//----- nvinfo : EIATTR_FRAME_SIZE
	.align		4
.L_32:
        /*0084*/ 	.byte	0x04, 0x11
        /*0086*/ 	.short	(.L_34 - .L_33)
	.align		4
.L_33:
        /*0088*/ 	.word	index@(_ZN5flash24flash_fwd_splitkv_kernelI23Flash_fwd_kernel_traitsILi192ELi64ELi64ELi4ELb0ELb0EN7cutlass10bfloat16_tE19Flash_kernel_traitsILi192ELi64ELi64ELi4ES3_EELb0ELb1ELb0ELb0ELb1ELb1ELb1ELb1EEEvNS_16Flash_fwd_paramsE)
        /*008c*/ 	.word	0x00000000


	//----- nvinfo : EIATTR_REGCOUNT
	.align		4
.L_34:
        /*0090*/ 	.byte	0x04, 0x2f
        /*0092*/ 	.short	(.L_36 - .L_35)
	.align		4
.L_35:
        /*0094*/ 	.word	index@(_ZN5flash24flash_fwd_splitkv_kernelI23Flash_fwd_kernel_traitsILi192ELi64ELi64ELi4ELb0ELb0EN7cutlass10bfloat16_tE19Flash_kernel_traitsILi192ELi64ELi64ELi4ES3_EELb0ELb1ELb0ELb0ELb1ELb0ELb1ELb1EEEvNS_16Flash_fwd_paramsE)
        /*0098*/ 	.word	0x000000f3


	//----- nvinfo : EIATTR_FRAME_SIZE
	.align		4
.L_36:
        /*009c*/ 	.byte	0x04, 0x11
        /*009e*/ 	.short	(.L_38 - .L_37)
	.align		4
.L_37:
        /*00a0*/ 	.word	index@($__internal_30_$__cuda_sm70_shflsync_bfly_p)
        /*00a4*/ 	.word	0x00000000


	//----- nvinfo : EIATTR_FRAME_SIZE
	.align		4
.L_38:
        /*00a8*/ 	.byte	0x04, 0x11
        /*00aa*/ 	.short	(.L_40 - .L_39)
	.align		4
.L_39:
        /*00ac*/ 	.word	index@($_ZN5flash24flash_fwd_splitkv_kernelI23Flash_fwd_kernel_traitsILi192ELi64ELi64ELi4ELb0ELb0EN7cutlass10bfloat16_tE19Flash_kernel_traitsILi192ELi64ELi64ELi4ES3_EELb0ELb1ELb0ELb0ELb1ELb0ELb1ELb1EEEvNS_16Flash_fwd_paramsE$_ZN5flash30compute_attn_1rowblock_splitkvI23Flash_fwd_kernel_traitsILi192ELi64ELi64ELi4ELb0ELb0EN7cutlass10bfloat16_tE19Flash_kernel_traitsILi192ELi64ELi64ELi4ES3_EELb0ELb1ELb0ELb0ELb1ELb0ELb1ELb1ENS_16Flash_fwd_paramsEEEvRKT8_iiiii)
        /*00b0*/ 	.word	0x00000000


	//----- nvinfo : EIATTR_FRAME_SIZE
	.align		4
.L_40:
        /*00b4*/ 	.byte	0x04, 0x11
        /*00b6*/ 	.short	(.L_42 - .L_41)
	.align		4
.L_41:
        /*00b8*/ 	.word	index@(_ZN5flash24flash_fwd_splitkv_kernelI23Flash_fwd_kernel_traitsILi192ELi64ELi64ELi4ELb0ELb0EN7cutlass10bfloat16_tE19Flash_kernel_traitsILi192ELi64ELi64ELi4ES3_EELb0ELb1ELb0ELb0ELb1ELb0ELb1ELb1EEEvNS_16Flash_fwd_paramsE)
        /*00bc*/ 	.word	0x00000000


	//----- nvinfo : EIATTR_REGCOUNT
	.align		4
.L_42:
        /*00c0*/ 	.byte	0x04, 0x2f
        /*00c2*/ 	.short	(.L_44 - .L_43)
	.align		4
.L_43:
        /*00c4*/ 	.word	index@(_ZN5flash24flash_fwd_splitkv_kernelI23Flash_fwd_kernel_traitsILi192ELi64ELi64ELi4ELb0ELb0EN7cutlass10bfloat16_tE19Flash_kernel_traitsILi192ELi64ELi64ELi4ES3_EELb0ELb1ELb1ELb0ELb0ELb1ELb1ELb0EEEvNS_16Flash_fwd_paramsE)
        /*00c8*/ 	.word	0x000000ff


	//----- nvinfo : EIATTR_FRAME_SIZE
	.align		4
.L_44:
        /*00cc*/ 	.byte	0x04, 0x11
        /*00ce*/ 	.short	(.L_46 - .L_45)
	.align		4
.L_45:
        /*00d0*/ 	.word	index@(_ZN5flash24flash_fwd_splitkv_kernelI23Flash_fwd_kernel_traitsILi192ELi64ELi64ELi4ELb0ELb0EN7cutlass10bfloat16_tE19Flash_kernel_traitsILi192ELi64ELi64ELi4ES3_EELb0ELb1ELb1ELb0ELb0ELb1ELb1ELb0EEEvNS_16Flash_fwd_paramsE)
        /*00d4*/ 	.word	0x00000000


	//----- nvinfo : EIATTR_REGCOUNT
	.align		4
.L_46:
        /*00d8*/ 	.byte	0x04, 0x2f
        /*00da*/ 	.short	(.L_48 - .L_47)
	.align		4
.L_47:
        /*00dc*/ 	.word	index@(_ZN5flash24flash_fwd_splitkv_kernelI23Flash_fwd_kernel_traitsILi192ELi64ELi64ELi4ELb0ELb0EN7cutlass10bfloat16_tE19Flash_kernel_traitsILi192ELi64ELi64ELi4ES3_EELb0ELb1ELb1ELb0ELb0ELb0ELb1ELb0EEEvNS_16Flash_fwd_paramsE)
        /*00e0*/ 	.word	0x000000f0


	//----- nvinfo : EIATTR_FRAME_SIZE
	.align		4
.L_48:
        /*00e4*/ 	.byte	0x04, 0x11
        /*00e6*/ 	.short	(.L_50 - .L_49)
	.align		4
.L_49:
        /*00e8*/ 	.word	index@(_ZN5flash24flash_fwd_splitkv_kernelI23Flash_fwd_kernel_traitsILi192ELi64ELi64ELi4ELb0ELb0EN7cutlass10bfloat16_tE19Flash_kernel_traitsILi192ELi64ELi64ELi4ES3_EELb0ELb1ELb1ELb0ELb0ELb0ELb1ELb0EEEvNS_16Flash_fwd_paramsE)
        /*00ec*/ 	.word	0x00000000


	//----- nvinfo : EIATTR_REGCOUNT
	.align		4
.L_50:
        /*00f0*/ 	.byte	0x04, 0x2f
        /*00f2*/ 	.short	(.L_52 - .L_51)
	.align		4
.L_51:
        /*00f4*/ 	.word	index@(_ZN5flash24flash_fwd_splitkv_kernelI23Flash_fwd_kernel_traitsILi192ELi64ELi64ELi4ELb0ELb0EN7cutlass10bfloat16_tE19Flash_kernel_traitsILi192ELi64ELi64ELi4ES3_EELb0ELb1ELb0ELb0ELb1ELb1ELb1ELb0EEEvNS_16Flash_fwd_paramsE)
        /*00f8*/ 	.word	0x000000ff


	//----- nvinfo : EIATTR_FRAME_SIZE
	.align		4
.L_52:
        /*00fc*/ 	.byte	0x04, 0x11
        /*00fe*/ 	.short	(.L_54 - .L_53)
	.align		4
.L_53:
        /*0100*/ 	.word	index@(_ZN5flash24flash_fwd_splitkv_kernelI23Flash_fwd_kernel_traitsILi192ELi64ELi64ELi4ELb0ELb0EN7cutlass10bfloat16_tE19Flash_kernel_traitsILi192ELi64ELi64ELi4ES3_EELb0ELb1ELb0ELb0ELb1ELb1ELb1ELb0EEEvNS_16Flash_fwd_paramsE)
        /*0104*/ 	.word	0x00000000


	//----- nvinfo : EIATTR_REGCOUNT
	.align		4
.L_54:
        /*0108*/ 	.byte	0x04, 0x2f
        /*010a*/ 	.short	(.L_56 - .L_55)
	.align		4
.L_55:
        /*010c*/ 	.word	index@(_ZN5flash24flash_fwd_splitkv_kernelI23Flash_fwd_kernel_traitsILi192ELi64ELi64ELi4ELb0ELb0EN7cutlass10bfloat16_tE19Flash_kernel_traitsILi192ELi64ELi64ELi4ES3_EELb0ELb1ELb0ELb0ELb1ELb0ELb1ELb0EEEvNS_16Flash_fwd_paramsE)
        /*0110*/ 	.word	0x000000ee


	//----- nvinfo : EIATTR_FRAME_SIZE
	.align		4
.L_56:
        /*0114*/ 	.byte	0x04, 0x11
        /*0116*/ 	.short	(.L_58 - .L_57)
	.align		4
.L_57:
        /*0118*/ 	.word	index@(_ZN5flash24flash_fwd_splitkv_kernelI23Flash_fwd_kernel_traitsILi192ELi64ELi64ELi4ELb0ELb0EN7cutlass10bfloat16_tE19Flash_kernel_traitsILi192ELi64ELi64ELi4ES3_EELb0ELb1ELb0ELb0ELb1ELb0ELb1ELb0EEEvNS_16Flash_fwd_paramsE)
        /*011c*/ 	.word	0x00000000


	//----- nvinfo : EIATTR_REGCOUNT
	.align		4
.L_58:
        /*0120*/ 	.byte	0x04, 0x2f
        /*0122*/ 	.short	(.L_60 - .L_59)
	.align		4
.L_59:
        /*0124*/ 	.word	index@(_ZN5flash24flash_fwd_splitkv_kernelI23Flash_fwd_kernel_traitsILi192ELi64ELi64ELi4ELb0ELb0EN7cutlass10bfloat16_tE19Flash_kernel_traitsILi192ELi64ELi64ELi4ES3_EELb0ELb1ELb1ELb0ELb0ELb1ELb0ELb1EEEvNS_16Flash_fwd_paramsE)
        /*0128*/ 	.word	0x000000fe


	//----- nvinfo : EIATTR_FRAME_SIZE
	.align		4
.L_60:
        /*012c*/ 	.byte	0x04, 0x11
        /*012e*/ 	.short	(.L_62 - .L_61)
	.align		4
.L_61:
        /*0130*/ 	.word	index@($__internal_29_$__cuda_sm70_shflsync_bfly_p)
        /*0134*/ 	.word	0x00000000


	//----- nvinfo : EIATTR_FRAME_SIZE
	.align		4
.L_62:
        /*0138*/ 	.byte	0x04, 0x11
        /*013a*/ 	.short	(.L_64 - .L_63)
	.align		4
.L_63:
        /*013c*/ 	.word	index@($_ZN5flash24flash_fwd_splitkv_kernelI23Flash_fwd_kernel_traitsILi192ELi64ELi64ELi4ELb0ELb0EN7cutlass10bfloat16_tE19Flash_kernel_traitsILi192ELi64ELi64ELi4ES3_EELb0ELb1ELb1ELb0ELb0ELb1ELb0ELb1EEEvNS_16Flash_fwd_paramsE$_ZN5flash30compute_attn_1rowblock_splitkvI23Flash_fwd_kernel_traitsILi192ELi64ELi64ELi4ELb0ELb0EN7cutlass10bfloat16_tE19Flash_kernel_traitsILi192ELi64ELi64ELi4ES3_EELb0ELb1ELb1ELb0ELb0ELb1ELb0ELb1ENS_16Flash_fwd_paramsEEEvRKT8_iiiii)
        /*0140*/ 	.word	0x00000000


	//----- nvinfo : EIATTR_FRAME_SIZE
	.align		4
.L_64:
        /*0144*/ 	.byte	0x04, 0x11
        /*0146*/ 	.short	(.L_66 - .L_65)
	.align		4
.L_65:
        /*0148*/ 	.word	index@(_ZN5flash24flash_fwd_splitkv_kernelI23Flash_fwd_kernel_traitsILi192ELi64ELi64ELi4ELb0ELb0EN7cutlass10bfloat16_tE19Flash_kernel_traitsILi192ELi64ELi64ELi4ES3_EELb0ELb1ELb1ELb0ELb0ELb1ELb0ELb1EEEvNS_16Flash_fwd_paramsE)
        /*014c*/ 	.word	0x00000000


	//----- nvinfo : EIATTR_REGCOUNT
	.align		4
.L_66:
        /*0150*/ 	.byte	0x04, 0x2f
        /*0152*/ 	.short	(.L_68 - .L_67)
	.align		4
.L_67:
        /*0154*/ 	.word	index@(_ZN5flash24flash_fwd_splitkv_kernelI23Flash_fwd_kernel_traitsILi192ELi64ELi64ELi4ELb0ELb0EN7cutlass10bfloat16_tE19Flash_kernel_traitsILi192ELi64ELi64ELi4ES3_EELb0ELb1ELb1ELb0ELb0ELb0ELb0ELb1EEEvNS_16Flash_fwd_paramsE)
        /*0158*/ 	.word	0x000000f8


	//----- nvinfo : EIATTR_FRAME_SIZE
	.align		4
.L_68:
        /*015c*/ 	.byte	0x04, 0x11
        /*015e*/ 	.short	(.L_70 - .L_69)
	.align		4
.L_69:
        /*0160*/ 	.word	index@($__internal_28_$__cuda_sm70_shflsync_bfly_p)
        /*0164*/ 	.word	0x00000000


	//----- nvinfo : EIATTR_FRAME_SIZE
	.align		4
.L_70:
        /*0168*/ 	.byte	0x04, 0x11
        /*016a*/ 	.short	(.L_72 - .L_71)
	.align		4
.L_71:
        /*016c*/ 	.word	index@($_ZN5flash24flash_fwd_splitkv_kernelI23Flash_fwd_kernel_traitsILi192ELi64ELi64ELi4ELb0ELb0EN7cutlass10bfloat16_tE19Flash_kernel_traitsILi192ELi64ELi64ELi4ES3_EELb0ELb1ELb1ELb0ELb0ELb0ELb0ELb1EEEvNS_16Flash_fwd_paramsE$_ZN5flash30compute_attn_1rowblock_splitkvI23Flash_fwd_kernel_traitsILi192ELi64ELi64ELi4ELb0ELb0EN7cutlass10bfloat16_tE19Flash_kernel_traitsILi192ELi64ELi64ELi4ES3_EELb0ELb1ELb1ELb0ELb0ELb0ELb0ELb1ENS_16Flash_fwd_paramsEEEvRKT8_iiiii)
        /*0170*/ 	.word	0x00000000


	//----- nvinfo : EIATTR_FRAME_SIZE
	.align		4
.L_72:
        /*0174*/ 	.byte	0x04, 0x11
        /*0176*/ 	.short	(.L_74 - .L_73)
	.align		4
.L_73:
        /*0178*/ 	.word	index@(_ZN5flash24flash_fwd_splitkv_kernelI23Flash_fwd_kernel_traitsILi192ELi64ELi64ELi4ELb0ELb0EN7cutlass10bfloat16_tE19Flash_kernel_traitsILi192ELi64ELi64ELi4ES3_EELb0ELb1ELb1ELb0ELb0ELb0ELb0ELb1EEEvNS_16Flash_fwd_paramsE)
        /*017c*/ 	.word	0x00000000


	//----- nvinfo : EIATTR_REGCOUNT
	.align		4
.L_74:
        /*0180*/ 	.byte	0x04, 0x2f
        /*0182*/ 	.short	(.L_76 - .L_75)
	.align		4
.L_75:
        /*0184*/ 	.word	index@(_ZN5flash24flash_fwd_splitkv_kernelI23Flash_fwd_kernel_traitsILi192ELi64ELi64ELi4ELb0ELb0EN7cutlass10bfloat16_tE19Flash_kernel_traitsILi192ELi64ELi64ELi4ES3_EELb0ELb1ELb0ELb0ELb1ELb1ELb0ELb1EEEvNS_16Flash_fwd_paramsE)
        /*0188*/ 	.word	0x000000f6


	//----- nvinfo : EIATTR_FRAME_SIZE
	.align		4
.L_76:
        /*018c*/ 	.byte	0x04, 0x11
        /*018e*/ 	.short	(.L_78 - .L_77)
	.align		4
.L_77:
        /*0190*/ 	.word	index@($__internal_27_$__cuda_sm70_shflsync_bfly_p)
        /*0194*/ 	.word	0x00000000


	//----- nvinfo : EIATTR_FRAME_SIZE
	.align		4
.L_78:
        /*0198*/ 	.byte	0x04, 0x11
        /*019a*/ 	.short	(.L_80 - .L_79)
	.align		4
.L_79:
        /*019c*/ 	.word	index@($_ZN5flash24flash_fwd_splitkv_kernelI23Flash_fwd_kernel_traitsILi192ELi64ELi64ELi4ELb0ELb0EN7cutlass10bfloat16_tE19Flash_kernel_traitsILi192ELi64ELi64ELi4ES3_EELb0ELb1ELb0ELb0ELb1ELb1ELb0ELb1EEEvNS_16Flash_fwd_paramsE$_ZN5flash30compute_attn_1rowblock_splitkvI23Flash_fwd_kernel_traitsILi192ELi64ELi64ELi4ELb0ELb0EN7cutlass10bfloat16_tE19Flash_kernel_traitsILi192ELi64ELi64ELi4ES3_EELb0ELb1ELb0ELb0ELb1ELb1ELb0ELb1ENS_16Flash_fwd_paramsEEEvRKT8_iiiii)
        /*01a0*/ 	.word	0x00000000


	//----- nvinfo : EIATTR_FRAME_SIZE
	.align		4
.L_80:
        /*01a4*/ 	.byte	0x04, 0x11
        /*01a6*/ 	.short	(.L_82 - .L_81)
	.align		4
.L_81:
        /*01a8*/ 	.word	index@(_ZN5flash24flash_fwd_splitkv_kernelI23Flash_fwd_kernel_traitsILi192ELi64ELi64ELi4ELb0ELb0EN7cutlass10bfloat16_tE19Flash_kernel_traitsILi192ELi64ELi64ELi4ES3_EELb0ELb1ELb0ELb0ELb1ELb1ELb0ELb1EEEvNS_16Flash_fwd_paramsE)
        /*01ac*/ 	.word	0x00000000


	//----- nvinfo : EIATTR_REGCOUNT
	.align		4
.L_82:
        /*01b0*/ 	.byte	0x04, 0x2f
        /*01b2*/ 	.short	(.L_84 - .L_83)
	.align		4
.L_83:
        /*01b4*/ 	.word	index@(_ZN5flash24flash_fwd_splitkv_kernelI23Flash_fwd_kernel_traitsILi192ELi64ELi64ELi4ELb0ELb0EN7cutlass10bfloat16_tE19Flash_kernel_traitsILi192ELi64ELi64ELi4ES3_EELb0ELb1ELb0ELb0ELb1ELb0ELb0ELb1EEEvNS_16Flash_fwd_paramsE)
        /*01b8*/ 	.word	0x000000f4


	//----- nvinfo : EIATTR_FRAME_SIZE
	.align		4
.L_84:
        /*01bc*/ 	.byte	0x04, 0x11
        /*01be*/ 	.short	(.L_86 - .L_85)
	.align		4
.L_85:
        /*01c0*/ 	.word	index@($__internal_26_$__cuda_sm70_shflsync_bfly_p)
        /*01c4*/ 	.word	0x00000000


	//----- nvinfo : EIATTR_FRAME_SIZE
	.align		4
.L_86:
        /*01c8*/ 	.byte	0x04, 0x11
        /*01ca*/ 	.short	(.L_88 - .L_87)
	.align		4
.L_87:
        /*01cc*/ 	.word	index@($_ZN5flash24flash_fwd_splitkv_kernelI23Flash_fwd_kernel_traitsILi192ELi64ELi64ELi4ELb0ELb0EN7cutlass10bfloat16_tE19Flash_kernel_traitsILi192ELi64ELi64ELi4ES3_EELb0ELb1ELb0ELb0ELb1ELb0ELb0ELb1EEEvNS_16Flash_fwd_paramsE$_ZN5flash30compute_attn_1rowblock_splitkvI23Flash_fwd_kernel_traitsILi192ELi64ELi64ELi4ELb0ELb0EN7cutlass10bfloat16_tE19Flash_kernel_traitsILi192ELi64ELi64ELi4ES3_EELb0ELb1ELb0ELb0ELb1ELb0ELb0ELb1ENS_16Flash_fwd_paramsEEEvRKT8_iiiii)
        /*01d0*/ 	.word	0x00000000


	//----- nvinfo : EIATTR_FRAME_SIZE
	.align		4
.L_88:
        /*01d4*/ 	.byte	0x04, 0x11
        /*01d6*/ 	.short	(.L_90 - .L_89)
	.align		4
.L_89:
        /*01d8*/ 	.word	index@(_ZN5flash24flash_fwd_splitkv_kernelI23Flash_fwd_kernel_traitsILi192ELi64ELi64ELi4ELb0ELb0EN7cutlass10bfloat16_tE19Flash_kernel_traitsILi192ELi64ELi64ELi4ES3_EELb0ELb1ELb0ELb0ELb1ELb0ELb0ELb1EEEvNS_16Flash_fwd_paramsE)
        /*01dc*/ 	.word	0x00000000


	//----- nvinfo : EIATTR_REGCOUNT
	.align		4
.L_90:
        /*01e0*/ 	.byte	0x04, 0x2f
        /*01e2*/ 	.short	(.L_92 - .L_91)
	.align		4
.L_91:
        /*01e4*/ 	.word	index@(_ZN5flash24flash_fwd_splitkv_kernelI23Flash_fwd_kernel_traitsILi192ELi64ELi64ELi4ELb0ELb0EN7cutlass10bfloat16_tE19Flash_kernel_traitsILi192ELi64ELi64ELi4ES3_EELb0ELb1ELb1ELb0ELb0ELb1ELb0ELb0EEEvNS_16Flash_fwd_paramsE)
        /*01e8*/ 	.word	0x000000ff


	//----- nvinfo : EIATTR_FRAME_SIZE
	.align		4
.L_92:
        /*01ec*/ 	.byte	0x04, 0x11
        /*01ee*/ 	.short	(.L_94 - .L_93)
	.align		4
.L_93:
        /*01f0*/ 	.word	index@(_ZN5flash24flash_fwd_splitkv_kernelI23Flash_fwd_kernel_traitsILi192ELi64ELi64ELi4ELb0ELb0EN7cutlass10bfloat16_tE19Flash_kernel_traitsILi192ELi64ELi64ELi4ES3_EELb0ELb1ELb1ELb0ELb0ELb1ELb0ELb0EEEvNS_16Flash_fwd_paramsE)
        /*01f4*/ 	.word	0x00000000


	//----- nvinfo : EIATTR_REGCOUNT
	.align		4
.L_94:
        /*01f8*/ 	.byte	0x04, 0x2f
        /*01fa*/ 	.short	(.L_96 - .L_95)
	.align		4
.L_95:
        /*01fc*/ 	.word	index@(_ZN5flash24flash_fwd_splitkv_kernelI23Flash_fwd_kernel_traitsILi192ELi64ELi64ELi4ELb0ELb0EN7cutlass10bfloat16_tE19Flash_kernel_traitsILi192ELi64ELi64ELi4ES3_EELb0ELb1ELb1ELb0ELb0ELb0ELb0ELb0EEEvNS_16Flash_fwd_paramsE)
        /*0200*/ 	.word	0x000000f2


	//----- nvinfo : EIATTR_FRAME_SIZE
	.align		4
.L_96:
        /*0204*/ 	.byte	0x04, 0x11
        /*0206*/ 	.short	(.L_98 - .L_97)
	.align		4
.L_97:
        /*0208*/ 	.word	index@(_ZN5flash24flash_fwd_splitkv_kernelI23Flash_fwd_kernel_traitsILi192ELi64ELi64ELi4ELb0ELb0EN7cutlass10bfloat16_tE19Flash_kernel_traitsILi192ELi64ELi64ELi4ES3_EELb0ELb1ELb1ELb0ELb0ELb0ELb0ELb0EEEvNS_16Flash_fwd_paramsE)
        /*020c*/ 	.word	0x00000000


	//----- nvinfo : EIATTR_REGCOUNT
	.align		4
.L_98:
        /*0210*/ 	.byte	0x04, 0x2f
        /*0212*/ 	.short	(.L_100 - .L_99)
	.align		4
.L_99:
        /*0214*/ 	.word	index@(_ZN5flash24flash_fwd_splitkv_kernelI23Flash_fwd_kernel_traitsILi192ELi64ELi64ELi4ELb0ELb0EN7cutlass10bfloat16_tE19Flash_kernel_traitsILi192ELi64ELi64ELi4ES3_EELb0ELb1ELb0ELb0ELb1ELb1ELb0ELb0EEEvNS_16Flash_fwd_paramsE)
        /*0218*/ 	.word	0x000000ff


	//----- nvinfo : EIATTR_FRAME_SIZE
	.align		4
.L_100:
        /*021c*/ 	.byte	0x04, 0x11
        /*021e*/ 	.short	(.L_102 - .L_101)
	.align		4
.L_101:
        /*0220*/ 	.word	index@(_ZN5flash24flash_fwd_splitkv_kernelI23Flash_fwd_kernel_traitsILi192ELi64ELi64ELi4ELb0ELb0EN7cutlass10bfloat16_tE19Flash_kernel_traitsILi192ELi64ELi64ELi4ES3_EELb0ELb1ELb0ELb0ELb1ELb1ELb0ELb0EEEvNS_16Flash_fwd_paramsE)
        /*0224*/ 	.word	0x00000000


	//----- nvinfo : EIATTR_REGCOUNT
	.align		4
.L_102:
        /*0228*/ 	.byte	0x04, 0x2f
        /*022a*/ 	.short	(.L_104 - .L_103)
	.align		4
.L_103:
        /*022c*/ 	.word	index@(_ZN5flash24flash_fwd_splitkv_kernelI23Flash_fwd_kernel_traitsILi192ELi64ELi64ELi4ELb0ELb0EN7cutlass10bfloat16_tE19Flash_kernel_traitsILi192ELi64ELi64ELi4ES3_EELb0ELb1ELb0ELb0ELb1ELb0ELb0ELb0EEEvNS_16Flash_fwd_paramsE)
        /*0230*/ 	.word	0x000000ee


	//----- nvinfo : EIATTR_FRAME_SIZE
	.align		4
.L_104:
        /*0234*/ 	.byte	0x04, 0x11
        /*0236*/ 	.short	(.L_106 - .L_105)
	.align		4
.L_105:
        /*0238*/ 	.word	index@(_ZN5flash24flash_fwd_splitkv_kernelI23Flash_fwd_kernel_traitsILi192ELi64ELi64ELi4ELb0ELb0EN7cutlass10bfloat16_tE19Flash_kernel_traitsILi192ELi64ELi64ELi4ES3_EELb0ELb1ELb0ELb0ELb1ELb0ELb0ELb0EEEvNS_16Flash_fwd_paramsE)
        /*023c*/ 	.word	0x00000000


	//----- nvinfo : EIATTR_REGCOUNT
	.align		4
.L_106:
        /*0240*/ 	.byte	0x04, 0x2f
        /*0242*/ 	.short	(.L_108 - .L_107)
	.align		4
.L_107:
        /*0244*/ 	.word	index@(_ZN5flash24flash_fwd_splitkv_kernelI23Flash_fwd_kernel_traitsILi192ELi64ELi64ELi4ELb0ELb0EN7cutlass10bfloat16_tE19Flash_kernel_traitsILi192ELi64ELi64ELi4ES3_EELb0ELb0ELb1ELb0ELb0ELb1ELb1ELb1EEEvNS_16Flash_fwd_paramsE)
        /*0248*/ 	.word	0x000000f6


	//----- nvinfo : EIATTR_FRAME_SIZE
	.align		4
.L_108:
        /*024c*/ 	.byte	0x04, 0x11
        /*024e*/ 	.short	(.L_110 - .L_109)
	.align		4
.L_109:
        /*0250*/ 	.word	index@($__internal_25_$__cuda_sm70_shflsync_bfly_p)
        /*0254*/ 	.word	0x00000000


	//----- nvinfo : EIATTR_FRAME_SIZE
	.align		4
.L_110:
        /*0258*/ 	.byte	0x04, 0x11
        /*025a*/ 	.short	(.L_112 - .L_111)
	.align		4
.L_111:
        /*025c*/ 	.word	index@($_ZN5flash24flash_fwd_splitkv_kernelI23Flash_fwd_kernel_traitsILi192ELi64ELi64ELi4ELb0ELb0EN7cutlass10bfloat16_tE19Flash_kernel_traitsILi192ELi64ELi64ELi4ES3_EELb0ELb0ELb1ELb0ELb0ELb1ELb1ELb1EEEvNS_16Flash_fwd_paramsE$_ZN5flash30compute_attn_1rowblock_splitkvI23Flash_fwd_kernel_traitsILi192ELi64ELi64ELi4ELb0ELb0EN7cutlass10bfloat16_tE19Flash_kernel_traitsILi192ELi64ELi64ELi4ES3_EELb0ELb0ELb1ELb0ELb0ELb1ELb1ELb1ENS_16Flash_fwd_paramsEEEvRKT8_iiiii)
        /*0260*/ 	.word	0x00000000


	//----- nvinfo : EIATTR_FRAME_SIZE
	.align		4
.L_112:
        /*0264*/ 	.byte	0x04, 0x11
        /*0266*/ 	.short	(.L_114 - .L_113)
	.align		4
.L_113:
        /*0268*/ 	.word	index@(_ZN5flash24flash_fwd_splitkv_kernelI23Flash_fwd_kernel_traitsILi192ELi64ELi64ELi4ELb0ELb0EN7cutlass10bfloat16_tE19Flash_kernel_traitsILi192ELi64ELi64ELi4ES3_EELb0ELb0ELb1ELb0ELb0ELb1ELb1ELb1EEEvNS_16Flash_fwd_paramsE)
        /*026c*/ 	.word	0x00000000


	//----- nvinfo : EIATTR_REGCOUNT
	.align		4
.L_114:
        /*0270*/ 	.byte	0x04, 0x2f
        /*0272*/ 	.short	(.L_116 - .L_115)
	.align		4
.L_115:
        /*0274*/ 	.word	index@(_ZN5flash24flash_fwd_splitkv_kernelI23Flash_fwd_kernel_traitsILi192ELi64ELi64ELi4ELb0ELb0EN7cutlass10bfloat16_tE19Flash_kernel_traitsILi192ELi64ELi64ELi4ES3_EELb0ELb0ELb1ELb0ELb0ELb0ELb1ELb1EEEvNS_16Flash_fwd_paramsE)
        /*0278*/ 	.word	0x000000e6


	//----- nvinfo : EIATTR_FRAME_SIZE
	.align		4
.L_116:
        /*027c*/ 	.byte	0x04, 0x11
        /*027e*/ 	.short	(.L_118 - .L_117)
	.align		4
.L_117:
        /*0280*/ 	.word	index@($__internal_24_$__cuda_sm70_shflsync_bfly_p)
        /*0284*/ 	.word	0x00000000


	//----- nvinfo : EIATTR_FRAME_SIZE
	.align		4
.L_118:
        /*0288*/ 	.byte	0x04, 0x11
        /*028a*/ 	.short	(.L_120 - .L_119)
	.align		4
.L_119:
        /*028c*/ 	.word	index@($_ZN5flash24flash_fwd_splitkv_kernelI23Flash_fwd_kernel_traitsILi192ELi64ELi64ELi4ELb0ELb0EN7cutlass10bfloat16_tE19Flash_kernel_traitsILi192ELi64ELi64ELi4ES3_EELb0ELb0ELb1ELb0ELb0ELb0ELb1ELb1EEEvNS_16Flash_fwd_paramsE$_ZN5flash30compute_attn_1rowblock_splitkvI23Flash_fwd_kernel_traitsILi192ELi64ELi64ELi4ELb0ELb0EN7cutlass10bfloat16_tE19Flash_kernel_traitsILi192ELi64ELi64ELi4ES3_EELb0ELb0ELb1ELb0ELb0ELb0ELb1ELb1ENS_16Flash_fwd_paramsEEEvRKT8_iiiii)
        /*0290*/ 	.word	0x00000000


	//----- nvinfo : EIATTR_FRAME_SIZE
	.align		4
.L_120:
        /*0294*/ 	.byte	0x04, 0x11
        /*0296*/ 	.short	(.L_122 - .L_121)
	.align		4
.L_121:
        /*0298*/ 	.word	index@(_ZN5flash24flash_fwd_splitkv_kernelI23Flash_fwd_kernel_traitsILi192ELi64ELi64ELi4ELb0ELb0EN7cutlass10bfloat16_tE19Flash_kernel_traitsILi192ELi64ELi64ELi4ES3_EELb0ELb0ELb1ELb0ELb0ELb0ELb1ELb1EEEvNS_16Flash_fwd_paramsE)
        /*029c*/ 	.word	0x00000000


	//----- nvinfo : EIATTR_REGCOUNT
	.align		4
.L_122:
        /*02a0*/ 	.byte	0x04, 0x2f
        /*02a2*/ 	.short	(.L_124 - .L_123)
	.align		4
.L_123:
        /*02a4*/ 	.word	index@(_ZN5flash24flash_fwd_splitkv_kernelI23Flash_fwd_kernel_traitsILi192ELi64ELi64ELi4ELb0ELb0EN7cutlass10bfloat16_tE19Flash_kernel_traitsILi192ELi64ELi64ELi4ES3_EELb0ELb0ELb0ELb0ELb1ELb1ELb1ELb1EEEvNS_16Flash_fwd_paramsE)
        /*02a8*/ 	.word	0x000000f2


	//----- nvinfo : EIATTR_FRAME_SIZE
	.align		4
.L_124:
        /*02ac*/ 	.byte	0x04, 0x11
        /*02ae*/ 	.short	(.L_126 - .L_125)
	.align		4
.L_125:
        /*02b0*/ 	.word	index@(_ZN5flash24flash_fwd_splitkv_kernelI23Flash_fwd_kernel_traitsILi192ELi64ELi64ELi4ELb0ELb0EN7cutlass10bfloat16_tE19Flash_kernel_traitsILi192ELi64ELi64ELi4ES3_EELb0ELb0ELb0ELb0ELb1ELb1ELb1ELb1EEEvNS_16Flash_fwd_paramsE)
        /*02b4*/ 	.word	0x00000000


	//----- nvinfo : EIATTR_REGCOUNT
	.align		4
.L_126:
        /*02b8*/ 	.byte	0x04, 0x2f
        /*02ba*/ 	.short	(.L_128 - .L_127)
	.align		4
.L_127:
        /*02bc*/ 	.word	index@(_ZN5flash24flash_fwd_splitkv_kernelI23Flash_fwd_kernel_traitsILi192ELi64ELi64ELi4ELb0ELb0EN7cutlass10bfloat16_tE19Flash_kernel_traitsILi192ELi64ELi64ELi4ES3_EELb0ELb0ELb0ELb0ELb1ELb0ELb1ELb1EEEvNS_16Flash_fwd_paramsE)
        /*02c0*/ 	.word	0x000000de


	//----- nvinfo : EIATTR_FRAME_SIZE
	.align		4
.L_128:
        /*02c4*/ 	.byte	0x04, 0x11
        /*02c6*/ 	.short	(.L_130 - .L_129)
	.align		4
.L_129:
        /*02c8*/ 	.word	index@(_ZN5flash24flash_fwd_splitkv_kernelI23Flash_fwd_kernel_traitsILi192ELi64ELi64ELi4ELb0ELb0EN7cutlass10bfloat16_tE19Flash_kernel_traitsILi192ELi64ELi64ELi4ES3_EELb0ELb0ELb0ELb0ELb1ELb0ELb1ELb1EEEvNS_16Flash_fwd_paramsE)
        /*02cc*/ 	.word	0x00000000


	//----- nvinfo : EIATTR_REGCOUNT
	.align		4
.L_130:
        /*02d0*/ 	.byte	0x04, 0x2f
        /*02d2*/ 	.short	(.L_132 - .L_131)
	.align		4
.L_131:
        /*02d4*/ 	.word	index@(_ZN5flash24flash_fwd_splitkv_kernelI23Flash_fwd_kernel_traitsILi192ELi64ELi64ELi4ELb0ELb0EN7cutlass10bfloat16_tE19Flash_kernel_traitsILi192ELi64ELi64ELi4ES3_EELb0ELb0ELb1ELb0ELb0ELb1ELb1ELb0EEEvNS_16Flash_fwd_paramsE)
        /*02d8*/ 	.word	0x000000f3


	//----- nvinfo : EIATTR_FRAME_SIZE
	.align		4
.L_132:
        /*02dc*/ 	.byte	0x04, 0x11
        /*02de*/ 	.short	(.L_134 - .L_133)
	.align		4
.L_133:
        /*02e0*/ 	.word	index@(_ZN5flash24flash_fwd_splitkv_kernelI23Flash_fwd_kernel_traitsILi192ELi64ELi64ELi4ELb0ELb0EN7cutlass10bfloat16_tE19Flash_kernel_traitsILi192ELi64ELi64ELi4ES3_EELb0ELb0ELb1ELb0ELb0ELb1ELb1ELb0EEEvNS_16Flash_fwd_paramsE)
        /*02e4*/ 	.word	0x00000000


	//----- nvinfo : EIATTR_REGCOUNT
	.align		4
.L_134:
        /*02e8*/ 	.byte	0x04, 0x2f
        /*02ea*/ 	.short	(.L_136 - .L_135)
	.align		4
.L_135:
        /*02ec*/ 	.word	index@(_ZN5flash24flash_fwd_splitkv_kernelI23Flash_fwd_kernel_traitsILi192ELi64ELi64ELi4ELb0ELb0EN7cutlass10bfloat16_tE19Flash_kernel_traitsILi192ELi64ELi64ELi4ES3_EELb0ELb0ELb1ELb0ELb0ELb0ELb1ELb0EEEvNS_16Flash_fwd_paramsE)
        /*02f0*/ 	.word	0x000000e8


	//----- nvinfo : EIATTR_FRAME_SIZE
	.align		4
.L_136:
        /*02f4*/ 	.byte	0x04, 0x11
        /*02f6*/ 	.short	(.L_138 - .L_137)
	.align		4
.L_137:
        /*02f8*/ 	.word	index@(_ZN5flash24flash_fwd_splitkv_kernelI23Flash_fwd_kernel_traitsILi192ELi64ELi64ELi4ELb0ELb0EN7cutlass10bfloat16_tE19Flash_kernel_traitsILi192ELi64ELi64ELi4ES3_EELb0ELb0ELb1ELb0ELb0ELb0ELb1ELb0EEEvNS_16Flash_fwd_paramsE)
        /*02fc*/ 	.word	0x00000000


	//----- nvinfo : EIATTR_REGCOUNT
	.align		4
.L_138:
        /*0300*/ 	.byte	0x04, 0x2f
        /*0302*/ 	.short	(.L_140 - .L_139)
	.align		4
.L_139:
        /*0304*/ 	.word	index@(_ZN5flash24flash_fwd_splitkv_kernelI23Flash_fwd_kernel_traitsILi192ELi64ELi64ELi4ELb0ELb0EN7cutlass10bfloat16_tE19Flash_kernel_traitsILi192ELi64ELi64ELi4ES3_EELb0ELb0ELb0ELb0ELb1ELb1ELb1ELb0EEEvNS_16Flash_fwd_paramsE)
        /*0308*/ 	.word	0x000000ff


	//----- nvinfo : EIATTR_FRAME_SIZE
	.align		4
.L_140:
        /*030c*/ 	.byte	0x04, 0x11
        /*030e*/ 	.short	(.L_142 - .L_141)
	.align		4
.L_141:
        /*0310*/ 	.word	index@(_ZN5flash24flash_fwd_splitkv_kernelI23Flash_fwd_kernel_traitsILi192ELi64ELi64ELi4ELb0ELb0EN7cutlass10bfloat16_tE19Flash_kernel_traitsILi192ELi64ELi64ELi4ES3_EELb0ELb0ELb0ELb0ELb1ELb1ELb1ELb0EEEvNS_16Flash_fwd_paramsE)
        /*0314*/ 	.word	0x00000000


	//----- nvinfo : EIATTR_REGCOUNT
	.align		4
.L_142:
        /*0318*/ 	.byte	0x04, 0x2f
        /*031a*/ 	.short	(.L_144 - .L_143)
	.align		4
.L_143:
        /*031c*/ 	.word	index@(_ZN5flash24flash_fwd_splitkv_kernelI23Flash_fwd_kernel_traitsILi192ELi64ELi64ELi4ELb0ELb0EN7cutlass10bfloat16_tE19Flash_kernel_traitsILi192ELi64ELi64ELi4ES3_EELb0ELb0ELb0ELb0ELb1ELb0ELb1ELb0EEEvNS_16Flash_fwd_paramsE)
        /*0320*/ 	.word	0x000000de


	//----- nvinfo : EIATTR_FRAME_SIZE
	.align		4
.L_144:
        /*0324*/ 	.byte	0x04, 0x11
        /*0326*/ 	.short	(.L_146 - .L_145)
	.align		4
.L_145:
        /*0328*/ 	.word	index@(_ZN5flash24flash_fwd_splitkv_kernelI23Flash_fwd_kernel_traitsILi192ELi64ELi64ELi4ELb0ELb0EN7cutlass10bfloat16_tE19Flash_kernel_traitsILi192ELi64ELi64ELi4ES3_EELb0ELb0ELb0ELb0ELb1ELb0ELb1ELb0EEEvNS_16Flash_fwd_paramsE)
        /*032c*/ 	.word	0x00000000


	//----- nvinfo : EIATTR_REGCOUNT
	.align		4
.L_146:
        /*0330*/ 	.byte	0x04, 0x2f
        /*0332*/ 	.short	(.L_148 - .L_147)
	.align		4
.L_147:
        /*0334*/ 	.word	index@(_ZN5flash24flash_fwd_splitkv_kernelI23Flash_fwd_kernel_traitsILi192ELi64ELi64ELi4ELb0ELb0EN7cutlass10bfloat16_tE19Flash_kernel_traitsILi192ELi64ELi64ELi4ES3_EELb0ELb0ELb1ELb0ELb0ELb1ELb0ELb1EEEvNS_16Flash_fwd_paramsE)
        /*0338*/ 	.word	0x000000f6


	//----- nvinfo : EIATTR_FRAME_SIZE
	.align		4
.L_148:
        /*033c*/ 	.byte	0x04, 0x11
        /*033e*/ 	.short	(.L_150 - .L_149)
	.align		4
.L_149:
        /*0340*/ 	.word	index@($__internal_23_$__cuda_sm70_shflsync_bfly_p)
        /*0344*/ 	.word	0x00000000


	//----- nvinfo : EIATTR_FRAME_SIZE
	.align		4
.L_150:
        /*0348*/ 	.byte	0x04, 0x11
        /*034a*/ 	.short	(.L_152 - .L_151)
	.align		4
.L_151:
        /*034c*/ 	.word	index@($_ZN5flash24flash_fwd_splitkv_kernelI23Flash_fwd_kernel_traitsILi192ELi64ELi64ELi4ELb0ELb0EN7cutlass10bfloat16_tE19Flash_kernel_traitsILi192ELi64ELi64ELi4ES3_EELb0ELb0ELb1ELb0ELb0ELb1ELb0ELb1EEEvNS_16Flash_fwd_paramsE$_ZN5flash30compute_attn_1rowblock_splitkvI23Flash_fwd_kernel_traitsILi192ELi64ELi64ELi4ELb0ELb0EN7cutlass10bfloat16_tE19Flash_kernel_traitsILi192ELi64ELi64ELi4ES3_EELb0ELb0ELb1ELb0ELb0ELb1ELb0ELb1ENS_16Flash_fwd_paramsEEEvRKT8_iiiii)
        /*0350*/ 	.word	0x00000000


	//----- nvinfo : EIATTR_FRAME_SIZE
	.align		4
.L_152:
        /*0354*/ 	.byte	0x04, 0x11
        /*0356*/ 	.short	(.L_154 - .L_153)
	.align		4
.L_153:
        /*0358*/ 	.word	index@(_ZN5flash24flash_fwd_splitkv_kernelI23Flash_fwd_kernel_traitsILi192ELi64ELi64ELi4ELb0ELb0EN7cutlass10bfloat16_tE19Flash_kernel_traitsILi192ELi64ELi64ELi4ES3_EELb0ELb0ELb1ELb0ELb0ELb1ELb0ELb1EEEvNS_16Flash_fwd_paramsE)
        /*035c*/ 	.word	0x00000000


	//----- nvinfo : EIATTR_REGCOUNT
	.align		4
.L_154:
        /*0360*/ 	.byte	0x04, 0x2f
        /*0362*/ 	.short	(.L_156 - .L_155)
	.align		4
.L_155:
        /*0364*/ 	.word	index@(_ZN5flash24flash_fwd_splitkv_kernelI23Flash_fwd_kernel_traitsILi192ELi64ELi64ELi4ELb0ELb0EN7cutlass10bfloat16_tE19Flash_kernel_traitsILi192ELi64ELi64ELi4ES3_EELb0ELb0ELb1ELb0ELb0ELb0ELb0ELb1EEEvNS_16Flash_fwd_paramsE)
        /*0368*/ 	.word	0x000000e6


	//----- nvinfo : EIATTR_FRAME_SIZE
	.align		4
.L_156:
        /*036c*/ 	.byte	0x04, 0x11
        /*036e*/ 	.short	(.L_158 - .L_157)
	.align		4
.L_157:
        /*0370*/ 	.word	index@($__internal_22_$__cuda_sm70_shflsync_bfly_p)
        /*0374*/ 	.word	0x00000000


	//----- nvinfo : EIATTR_FRAME_SIZE
	.align		4
.L_158:
        /*0378*/ 	.byte	0x04, 0x11
        /*037a*/ 	.short	(.L_160 - .L_159)
	.align		4
.L_159:
        /*037c*/ 	.word	index@($_ZN5flash24flash_fwd_splitkv_kernelI23Flash_fwd_kernel_traitsILi192ELi64ELi64ELi4ELb0ELb0EN7cutlass10bfloat16_tE19Flash_kernel_traitsILi192ELi64ELi64ELi4ES3_EELb0ELb0ELb1ELb0ELb0ELb0ELb0ELb1EEEvNS_16Flash_fwd_paramsE$_ZN5flash30compute_attn_1rowblock_splitkvI23Flash_fwd_kernel_traitsILi192ELi64ELi64ELi4ELb0ELb0EN7cutlass10bfloat16_tE19Flash_kernel_traitsILi192ELi64ELi64ELi4ES3_EELb0ELb0ELb1ELb0ELb0ELb0ELb0ELb1ENS_16Flash_fwd_paramsEEEvRKT8_iiiii)
        /*0380*/ 	.word	0x00000000


	//----- nvinfo : EIATTR_FRAME_SIZE
	.align		4
.L_160:
        /*0384*/ 	.byte	0x04, 0x11
        /*0386*/ 	.short	(.L_162 - .L_161)
	.align		4
.L_161:
        /*0388*/ 	.word	index@(_ZN5flash24flash_fwd_splitkv_kernelI23Flash_fwd_kernel_traitsILi192ELi64ELi64ELi4ELb0ELb0EN7cutlass10bfloat16_tE19Flash_kernel_traitsILi192ELi64ELi64ELi4ES3_EELb0ELb0ELb1ELb0ELb0ELb0ELb0ELb1EEEvNS_16Flash_fwd_paramsE)
        /*038c*/ 	.word	0x00000000


	//----- nvinfo : EIATTR_REGCOUNT
	.align		4
.L_162:
        /*0390*/ 	.byte	0x04, 0x2f
        /*0392*/ 	.short	(.L_164 - .L_163)
	.align		4
.L_163:
        /*0394*/ 	.word	index@(_ZN5flash24flash_fwd_splitkv_kernelI23Flash_fwd_kernel_traitsILi192ELi64ELi64ELi4ELb0ELb0EN7cutlass10bfloat16_tE19Flash_kernel_traitsILi192ELi64ELi64ELi4ES3_EELb0ELb0ELb0ELb0ELb1ELb1ELb0ELb1EEEvNS_16Flash_fwd_paramsE)
        /*0398*/ 	.word	0x000000f0


	//----- nvinfo : EIATTR_FRAME_SIZE
	.align		4
.L_164:
        /*039c*/ 	.byte	0x04, 0x11
        /*039e*/ 	.short	(.L_166 - .L_165)
	.align		4
.L_165:
        /*03a0*/ 	.word	index@(_ZN5flash24flash_fwd_splitkv_kernelI23Flash_fwd_kernel_traitsILi192ELi64ELi64ELi4ELb0ELb0EN7cutlass10bfloat16_tE19Flash_kernel_traitsILi192ELi64ELi64ELi4ES3_EELb0ELb0ELb0ELb0ELb1ELb1ELb0ELb1EEEvNS_16Flash_fwd_paramsE)
        /*03a4*/ 	.word	0x00000000


	//----- nvinfo : EIATTR_REGCOUNT
	.align		4
.L_166:
        /*03a8*/ 	.byte	0x04, 0x2f
        /*03aa*/ 	.short	(.L_168 - .L_167)
	.align		4
.L_167:
        /*03ac*/ 	.word	index@(_ZN5flash24flash_fwd_splitkv_kernelI23Flash_fwd_kernel_traitsILi192ELi64ELi64ELi4ELb0ELb0EN7cutlass10bfloat16_tE19Flash_kernel_traitsILi192ELi64ELi64ELi4ES3_EELb0ELb0ELb0ELb0ELb1ELb0ELb0ELb1EEEvNS_16Flash_fwd_paramsE)
        /*03b0*/ 	.word	0x000000dc


	//----- nvinfo : EIATTR_FRAME_SIZE
	.align		4
.L_168:
        /*03b4*/ 	.byte	0x04, 0x11
        /*03b6*/ 	.short	(.L_170 - .L_169)
	.align		4
.L_169:
        /*03b8*/ 	.word	index@(_ZN5flash24flash_fwd_splitkv_kernelI23Flash_fwd_kernel_traitsILi192ELi64ELi64ELi4ELb0ELb0EN7cutlass10bfloat16_tE19Flash_kernel_traitsILi192ELi64ELi64ELi4ES3_EELb0ELb0ELb0ELb0ELb1ELb0ELb0ELb1EEEvNS_16Flash_fwd_paramsE)
        /*03bc*/ 	.word	0x00000000


	//----- nvinfo : EIATTR_REGCOUNT
	.align		4
.L_170:
        /*03c0*/ 	.byte	0x04, 0x2f
        /*03c2*/ 	.short	(.L_172 - .L_171)
	.align		4
.L_171:
        /*03c4*/ 	.word	index@(_ZN5flash24flash_fwd_splitkv_kernelI23Flash_fwd_kernel_traitsILi192ELi64ELi64ELi4ELb0ELb0EN7cutlass10bfloat16_tE19Flash_kernel_traitsILi192ELi64ELi64ELi4ES3_EELb0ELb0ELb1ELb0ELb0ELb1ELb0ELb0EEEvNS_16Flash_fwd_paramsE)
        /*03c8*/ 	.word	0x000000fe


	//----- nvinfo : EIATTR_FRAME_SIZE
	.align		4
.L_172:
        /*03cc*/ 	.byte	0x04, 0x11
        /*03ce*/ 	.short	(.L_174 - .L_173)
	.align		4
.L_173:
        /*03d0*/ 	.word	index@(_ZN5flash24flash_fwd_splitkv_kernelI23Flash_fwd_kernel_traitsILi192ELi64ELi64ELi4ELb0ELb0EN7cutlass10bfloat16_tE19Flash_kernel_traitsILi192ELi64ELi64ELi4ES3_EELb0ELb0ELb1ELb0ELb0ELb1ELb0ELb0EEEvNS_16Flash_fwd_paramsE)
        /*03d4*/ 	.word	0x00000000


	//----- nvinfo : EIATTR_REGCOUNT
	.align		4
.L_174:
        /*03d8*/ 	.byte	0x04, 0x2f
        /*03da*/ 	.short	(.L_176 - .L_175)
	.align		4
.L_175:
        /*03dc*/ 	.word	index@(_ZN5flash24flash_fwd_splitkv_kernelI23Flash_fwd_kernel_traitsILi192ELi64ELi64ELi4ELb0ELb0EN7cutlass10bfloat16_tE19Flash_kernel_traitsILi192ELi64ELi64ELi4ES3_EELb0ELb0ELb1ELb0ELb0ELb0ELb0ELb0EEEvNS_16Flash_fwd_paramsE)
        /*03e0*/ 	.word	0x000000f2


	//----- nvinfo : EIATTR_FRAME_SIZE
	.align		4
.L_176:
        /*03e4*/ 	.byte	0x04, 0x11
        /*03e6*/ 	.short	(.L_178 - .L_177)
	.align		4
.L_177:
        /*03e8*/ 	.word	index@(_ZN5flash24flash_fwd_splitkv_kernelI23Flash_fwd_kernel_traitsILi192ELi64ELi64ELi4ELb0ELb0EN7cutlass10bfloat16_tE19Flash_kernel_traitsILi192ELi64ELi64ELi4ES3_EELb0ELb0ELb1ELb0ELb0ELb0ELb0ELb0EEEvNS_16Flash_fwd_paramsE)
        /*03ec*/ 	.word	0x00000000


	//----- nvinfo : EIATTR_REGCOUNT
	.align		4
.L_178:
        /*03f0*/ 	.byte	0x04, 0x2f
        /*03f2*/ 	.short	(.L_180 - .L_179)
	.align		4
.L_179:
        /*03f4*/ 	.word	index@(_ZN5flash24flash_fwd_splitkv_kernelI23Flash_fwd_kernel_traitsILi192ELi64ELi64ELi4ELb0ELb0EN7cutlass10bfloat16_tE19Flash_kernel_traitsILi192ELi64ELi64ELi4ES3_EELb0ELb0ELb0ELb0ELb1ELb1ELb0ELb0EEEvNS_16Flash_fwd_paramsE)
        /*03f8*/ 	.word	0x000000ff


	//----- nvinfo : EIATTR_FRAME_SIZE
	.align		4
.L_180:
        /*03fc*/ 	.byte	0x04, 0x11
        /*03fe*/ 	.short	(.L_182 - .L_181)
	.align		4
.L_181:
        /*0400*/ 	.word	index@(_ZN5flash24flash_fwd_splitkv_kernelI23Flash_fwd_kernel_traitsILi192ELi64ELi64ELi4ELb0ELb0EN7cutlass10bfloat16_tE19Flash_kernel_traitsILi192ELi64ELi64ELi4ES3_EELb0ELb0ELb0ELb0ELb1ELb1ELb0ELb0EEEvNS_16Flash_fwd_paramsE)
        /*0404*/ 	.word	0x00000000


	//----- nvinfo : EIATTR_REGCOUNT
	.align		4
.L_182:
        /*0408*/ 	.byte	0x04, 0x2f
        /*040a*/ 	.short	(.L_184 - .L_183)
	.align		4
.L_183:
        /*040c*/ 	.word	index@(_ZN5flash24flash_fwd_splitkv_kernelI23Flash_fwd_kernel_traitsILi192ELi64ELi64ELi4ELb0ELb0EN7cutlass10bfloat16_tE19Flash_kernel_traitsILi192ELi64ELi64ELi4ES3_EELb0ELb0ELb0ELb0ELb1ELb0ELb0ELb0EEEvNS_16Flash_fwd_paramsE)
        /*0410*/ 	.word	0x000000df


	//----- nvinfo : EIATTR_FRAME_SIZE
	.align		4
.L_184:
        /*0414*/ 	.byte	0x04, 0x11
        /*0416*/ 	.short	(.L_186 - .L_185)
	.align		4
.L_185:
        /*0418*/ 	.word	index@(_ZN5flash24flash_fwd_splitkv_kernelI23Flash_fwd_kernel_traitsILi192ELi64ELi64ELi4ELb0ELb0EN7cutlass10bfloat16_tE19Flash_kernel_traitsILi192ELi64ELi64ELi4ES3_EELb0ELb0ELb0ELb0ELb1ELb0ELb0ELb0EEEvNS_16Flash_fwd_paramsE)
        /*041c*/ 	.word	0x00000000


	//----- nvinfo : EIATTR_REGCOUNT
	.align		4
.L_186:
        /*0420*/ 	.byte	0x04, 0x2f
        /*0422*/ 	.short	(.L_188 - .L_187)
	.align		4
.L_187:
        /*0424*/ 	.word	index@(_ZN5flash24flash_fwd_splitkv_kernelI23Flash_fwd_kernel_traitsILi192ELi64ELi64ELi4ELb0ELb0EN7cutlass10bfloat16_tE19Flash_kernel_traitsILi192ELi64ELi64ELi4ES3_EELb0ELb1ELb0ELb0ELb0ELb1ELb1ELb1EEEvNS_16Flash_fwd_paramsE)
        /*0428*/ 	.word	0x000000f4


	//----- nvinfo : EIATTR_FRAME_SIZE
	.align		4
.L_188:
        /*042c*/ 	.byte	0x04, 0x11
        /*042e*/ 	.short	(.L_190 - .L_189)
	.align		4
.L_189:
        /*0430*/ 	.word	index@($__internal_21_$__cuda_sm70_shflsync_bfly_p)
        /*0434*/ 	.word	0x00000000


	//----- nvinfo : EIATTR_FRAME_SIZE
	.align		4
.L_190:
        /*0438*/ 	.byte	0x04, 0x11
        /*043a*/ 	.short	(.L_192 - .L_191)
	.align		4
.L_191:
        /*043c*/ 	.word	index@($_ZN5flash24flash_fwd_splitkv_kernelI23Flash_fwd_kernel_traitsILi192ELi64ELi64ELi4ELb0ELb0EN7cutlass10bfloat16_tE19Flash_kernel_traitsILi192ELi64ELi64ELi4ES3_EELb0ELb1ELb0ELb0ELb0ELb1ELb1ELb1EEEvNS_16Flash_fwd_paramsE$_ZN5flash30compute_attn_1rowblock_splitkvI23Flash_fwd_kernel_traitsILi192ELi64ELi64ELi4ELb0ELb0EN7cutlass10bfloat16_tE19Flash_kernel_traitsILi192ELi64ELi64ELi4ES3_EELb0ELb1ELb0ELb0ELb0ELb1ELb1ELb1ENS_16Flash_fwd_paramsEEEvRKT8_iiiii)
        /*0440*/ 	.word	0x00000000


	//----- nvinfo : EIATTR_FRAME_SIZE
	.align		4
.L_192:
        /*0444*/ 	.byte	0x04, 0x11
        /*0446*/ 	.short	(.L_194 - .L_193)
	.align		4
.L_193:
        /*0448*/ 	.word	index@(_ZN5flash24flash_fwd_splitkv_kernelI23Flash_fwd_kernel_traitsILi192ELi64ELi64ELi4ELb0ELb0EN7cutlass10bfloat16_tE19Flash_kernel_traitsILi192ELi64ELi64ELi4ES3_EELb0ELb1ELb0ELb0ELb0ELb1ELb1ELb1EEEvNS_16Flash_fwd_paramsE)
        /*044c*/ 	.word	0x00000000


	//----- nvinfo : EIATTR_REGCOUNT
	.align		4
.L_194:
        /*0450*/ 	.byte	0x04, 0x2f
        /*0452*/ 	.short	(.L_196 - .L_195)
	.align		4
.L_195:
        /*0454*/ 	.word	index@(_ZN5flash24flash_fwd_splitkv_kernelI23Flash_fwd_kernel_traitsILi192ELi64ELi64ELi4ELb0ELb0EN7cutlass10bfloat16_tE19Flash_kernel_traitsILi192ELi64ELi64ELi4ES3_EELb0ELb1ELb0ELb0ELb0ELb0ELb1ELb1EEEvNS_16Flash_fwd_paramsE)
        /*0458*/ 	.word	0x000000f4


	//----- nvinfo : EIATTR_FRAME_SIZE
	.align		4
.L_196:
        /*045c*/ 	.byte	0x04, 0x11
        /*045e*/ 	.short	(.L_198 - .L_197)
	.align		4
.L_197:
        /*0460*/ 	.word	index@($__internal_20_$__cuda_sm70_shflsync_bfly_p)
        /*0464*/ 	.word	0x00000000


	//----- nvinfo : EIATTR_FRAME_SIZE
	.align		4
.L_198:
        /*0468*/ 	.byte	0x04, 0x11
        /*046a*/ 	.short	(.L_200 - .L_199)
	.align		4
.L_199:
        /*046c*/ 	.word	index@($_ZN5flash24flash_fwd_splitkv_kernelI23Flash_fwd_kernel_traitsILi192ELi64ELi64ELi4ELb0ELb0EN7cutlass10bfloat16_tE19Flash_kernel_traitsILi192ELi64ELi64ELi4ES3_EELb0ELb1ELb0ELb0ELb0ELb0ELb1ELb1EEEvNS_16Flash_fwd_paramsE$_ZN5flash30compute_attn_1rowblock_splitkvI23Flash_fwd_kernel_traitsILi192ELi64ELi64ELi4ELb0ELb0EN7cutlass10bfloat16_tE19Flash_kernel_traitsILi192ELi64ELi64ELi4ES3_EELb0ELb1ELb0ELb0ELb0ELb0ELb1ELb1ENS_16Flash_fwd_paramsEEEvRKT8_iiiii)
        /*0470*/ 	.word	0x00000000


	//----- nvinfo : EIATTR_FRAME_SIZE
	.align		4
.L_200:
        /*0474*/ 	.byte	0x04, 0x11
        /*0476*/ 	.short	(.L_202 - .L_201)
	.align		4
.L_201:
        /*0478*/ 	.word	index@(_ZN5flash24flash_fwd_splitkv_kernelI23Flash_fwd_kernel_traitsILi192ELi64ELi64ELi4ELb0ELb0EN7cutlass10bfloat16_tE19Flash_kernel_traitsILi192ELi64ELi64ELi4ES3_EELb0ELb1ELb0ELb0ELb0ELb0ELb1ELb1EEEvNS_16Flash_fwd_paramsE)
        /*047c*/ 	.word	0x00000000


	//----- nvinfo : EIATTR_REGCOUNT
	.align		4
.L_202:
        /*0480*/ 	.byte	0x04, 0x2f
        /*0482*/ 	.short	(.L_204 - .L_203)
	.align		4
.L_203:
        /*0484*/ 	.word	index@(_ZN5flash24flash_fwd_splitkv_kernelI23Flash_fwd_kernel_traitsILi192ELi64ELi64ELi4ELb0ELb0EN7cutlass10bfloat16_tE19Flash_kernel_traitsILi192ELi64ELi64ELi4ES3_EELb0ELb1ELb0ELb0ELb0ELb1ELb1ELb0EEEvNS_16Flash_fwd_paramsE)
        /*0488*/ 	.word	0x000000ff


	//----- nvinfo : EIATTR_FRAME_SIZE
	.align		4
.L_204:
        /*048c*/ 	.byte	0x04, 0x11
        /*048e*/ 	.short	(.L_206 - .L_205)
	.align		4
.L_205:
        /*0490*/ 	.word	index@(_ZN5flash24flash_fwd_splitkv_kernelI23Flash_fwd_kernel_traitsILi192ELi64ELi64ELi4ELb0ELb0EN7cutlass10bfloat16_tE19Flash_kernel_traitsILi192ELi64ELi64ELi4ES3_EELb0ELb1ELb0ELb0ELb0ELb1ELb1ELb0EEEvNS_16Flash_fwd_paramsE)
        /*0494*/ 	.word	0x00000000


	//----- nvinfo : EIATTR_REGCOUNT
	.align		4
.L_206:
        /*0498*/ 	.byte	0x04, 0x2f
        /*049a*/ 	.short	(.L_208 - .L_207)
	.align		4
.L_207:
        /*049c*/ 	.word	index@(_ZN5flash24flash_fwd_splitkv_kernelI23Flash_fwd_kernel_traitsILi192ELi64ELi64ELi4ELb0ELb0EN7cutlass10bfloat16_tE19Flash_kernel_traitsILi192ELi64ELi64ELi4ES3_EELb0ELb1ELb0ELb0ELb0ELb0ELb1ELb0EEEvNS_16Flash_fwd_paramsE)
        /*04a0*/ 	.word	0x000000f4


	//----- nvinfo : EIATTR_FRAME_SIZE
	.align		4
.L_208:
        /*04a4*/ 	.byte	0x04, 0x11
        /*04a6*/ 	.short	(.L_210 - .L_209)
	.align		4
.L_209:
        /*04a8*/ 	.word	index@(_ZN5flash24flash_fwd_splitkv_kernelI23Flash_fwd_kernel_traitsILi192ELi64ELi64ELi4ELb0ELb0EN7cutlass10bfloat16_tE19Flash_kernel_traitsILi192ELi64ELi64ELi4ES3_EELb0ELb1ELb0ELb0ELb0ELb0ELb1ELb0EEEvNS_16Flash_fwd_paramsE)
        /*04ac*/ 	.word	0x00000000


	//----- nvinfo : EIATTR_REGCOUNT
	.align		4
.L_210:
        /*04b0*/ 	.byte	0x04, 0x2f
        /*04b2*/ 	.short	(.L_212 - .L_211)
	.align		4
.L_211:
        /*04b4*/ 	.word	index@(_ZN5flash24flash_fwd_splitkv_kernelI23Flash_fwd_kernel_traitsILi192ELi64ELi64ELi4ELb0ELb0EN7cutlass10bfloat16_tE19Flash_kernel_traitsILi192ELi64ELi64ELi4ES3_EELb0ELb1ELb0ELb0ELb0ELb1ELb0ELb1EEEvNS_16Flash_fwd_paramsE)
        /*04b8*/ 	.word	0x000000f6


	//----- nvinfo : EIATTR_FRAME_SIZE
	.align		4
.L_212:
        /*04bc*/ 	.byte	0x04, 0x11
        /*04be*/ 	.short	(.L_214 - .L_213)
	.align		4
.L_213:
        /*04c0*/ 	.word	index@($__internal_19_$__cuda_sm70_shflsync_bfly_p)
        /*04c4*/ 	.word	0x00000000


	//----- nvinfo : EIATTR_FRAME_SIZE
	.align		4
.L_214:
        /*04c8*/ 	.byte	0x04, 0x11
        /*04ca*/ 	.short	(.L_216 - .L_215)
	.align		4
.L_215:
        /*04cc*/ 	.word	index@($_ZN5flash24flash_fwd_splitkv_kernelI23Flash_fwd_kernel_traitsILi192ELi64ELi64ELi4ELb0ELb0EN7cutlass10bfloat16_tE19Flash_kernel_traitsILi192ELi64ELi64ELi4ES3_EELb0ELb1ELb0ELb0ELb0ELb1ELb0ELb1EEEvNS_16Flash_fwd_paramsE$_ZN5flash30compute_attn_1rowblock_splitkvI23Flash_fwd_kernel_traitsILi192ELi64ELi64ELi4ELb0ELb0EN7cutlass10bfloat16_tE19Flash_kernel_traitsILi192ELi64ELi64ELi4ES3_EELb0ELb1ELb0ELb0ELb0ELb1ELb0ELb1ENS_16Flash_fwd_paramsEEEvRKT8_iiiii)
        /*04d0*/ 	.word	0x00000000


	//----- nvinfo : EIATTR_FRAME_SIZE
	.align		4
.L_216:
        /*04d4*/ 	.byte	0x04, 0x11
        /*04d6*/ 	.short	(.L_218 - .L_217)
	.align		4
.L_217:
        /*04d8*/ 	.word	index@(_ZN5flash24flash_fwd_splitkv_kernelI23Flash_fwd_kernel_traitsILi192ELi64ELi64ELi4ELb0ELb0EN7cutlass10bfloat16_tE19Flash_kernel_traitsILi192ELi64ELi64ELi4ES3_EELb0ELb1ELb0ELb0ELb0ELb1ELb0ELb1EEEvNS_16Flash_fwd_paramsE)
        /*04dc*/ 	.word	0x00000000


	//----- nvinfo : EIATTR_REGCOUNT
	.align		4
.L_218:
        /*04e0*/ 	.byte	0x04, 0x2f
        /*04e2*/ 	.short	(.L_220 - .L_219)
	.align		4
.L_219:
        /*04e4*/ 	.word	index@(_ZN5flash24flash_fwd_splitkv_kernelI23Flash_fwd_kernel_traitsILi192ELi64ELi64ELi4ELb0ELb0EN7cutlass10bfloat16_tE19Flash_kernel_traitsILi192ELi64ELi64ELi4ES3_EELb0ELb1ELb0ELb0ELb0ELb0ELb0ELb1EEEvNS_16Flash_fwd_paramsE)
        /*04e8*/ 	.word	0x000000f6


	//----- nvinfo : EIATTR_FRAME_SIZE
	.align		4
.L_220:
        /*04ec*/ 	.byte	0x04, 0x11
        /*04ee*/ 	.short	(.L_222 - .L_221)
	.align		4
.L_221:
        /*04f0*/ 	.word	index@($__internal_18_$__cuda_sm70_shflsync_bfly_p)
        /*04f4*/ 	.word	0x00000000


	//----- nvinfo : EIATTR_FRAME_SIZE
	.align		4
.L_222:
        /*04f8*/ 	.byte	0x04, 0x11
        /*04fa*/ 	.short	(.L_224 - .L_223)
	.align		4
.L_223:
        /*04fc*/ 	.word	index@($_ZN5flash24flash_fwd_splitkv_kernelI23Flash_fwd_kernel_traitsILi192ELi64ELi64ELi4ELb0ELb0EN7cutlass10bfloat16_tE19Flash_kernel_traitsILi192ELi64ELi64ELi4ES3_EELb0ELb1ELb0ELb0ELb0ELb0ELb0ELb1EEEvNS_16Flash_fwd_paramsE$_ZN5flash30compute_attn_1rowblock_splitkvI23Flash_fwd_kernel_traitsILi192ELi64ELi64ELi4ELb0ELb0EN7cutlass10bfloat16_tE19Flash_kernel_traitsILi192ELi64ELi64ELi4ES3_EELb0ELb1ELb0ELb0ELb0ELb0ELb0ELb1ENS_16Flash_fwd_paramsEEEvRKT8_iiiii)
        /*0500*/ 	.word	0x00000000


	//----- nvinfo : EIATTR_FRAME_SIZE
	.align		4
.L_224:
        /*0504*/ 	.byte	0x04, 0x11
        /*0506*/ 	.short	(.L_226 - .L_225)
	.align		4
.L_225:
        /*0508*/ 	.word	index@(_ZN5flash24flash_fwd_splitkv_kernelI23Flash_fwd_kernel_traitsILi192ELi64ELi64ELi4ELb0ELb0EN7cutlass10bfloat16_tE19Flash_kernel_traitsILi192ELi64ELi64ELi4ES3_EELb0ELb1ELb0ELb0ELb0ELb0ELb0ELb1EEEvNS_16Flash_fwd_paramsE)
        /*050c*/ 	.word	0x00000000


	//----- nvinfo : EIATTR_REGCOUNT
	.align		4
.L_226:
        /*0510*/ 	.byte	0x04, 0x2f
        /*0512*/ 	.short	(.L_228 - .L_227)
	.align		4
.L_227:
        /*0514*/ 	.word	index@(_ZN5flash24flash_fwd_splitkv_kernelI23Flash_fwd_kernel_traitsILi192ELi64ELi64ELi4ELb0ELb0EN7cutlass10bfloat16_tE19Flash_kernel_traitsILi192ELi64ELi64ELi4ES3_EELb0ELb1ELb0ELb0ELb0ELb1ELb0ELb0EEEvNS_16Flash_fwd_paramsE)
        /*0518*/ 	.word	0x000000ff


	//----- nvinfo : EIATTR_FRAME_SIZE
	.align		4
.L_228:
        /*051c*/ 	.byte	0x04, 0x11
        /*051e*/ 	.short	(.L_230 - .L_229)
	.align		4
.L_229:
        /*0520*/ 	.word	index@(_ZN5flash24flash_fwd_splitkv_kernelI23Flash_fwd_kernel_traitsILi192ELi64ELi64ELi4ELb0ELb0EN7cutlass10bfloat16_tE19Flash_kernel_traitsILi192ELi64ELi64ELi4ES3_EELb0ELb1ELb0ELb0ELb0ELb1ELb0ELb0EEEvNS_16Flash_fwd_paramsE)
        /*0524*/ 	.word	0x00000000


	//----- nvinfo : EIATTR_REGCOUNT
	.align		4
.L_230:
        /*0528*/ 	.byte	0x04, 0x2f
        /*052a*/ 	.short	(.L_232 - .L_231)
	.align		4
.L_231:
        /*052c*/ 	.word	index@(_ZN5flash24flash_fwd_splitkv_kernelI23Flash_fwd_kernel_traitsILi192ELi64ELi64ELi4ELb0ELb0EN7cutlass10bfloat16_tE19Flash_kernel_traitsILi192ELi64ELi64ELi4ES3_EELb0ELb1ELb0ELb0ELb0ELb0ELb0ELb0EEEvNS_16Flash_fwd_paramsE)
        /*0530*/ 	.word	0x000000f0


	//----- nvinfo : EIATTR_FRAME_SIZE
	.align		4
.L_232:
        /*0534*/ 	.byte	0x04, 0x11
        /*0536*/ 	.short	(.L_234 - .L_233)
	.align		4
.L_233:
        /*0538*/ 	.word	index@(_ZN5flash24flash_fwd_splitkv_kernelI23Flash_fwd_kernel_traitsILi192ELi64ELi64ELi4ELb0ELb0EN7cutlass10bfloat16_tE19Flash_kernel_traitsILi192ELi64ELi64ELi4ES3_EELb0ELb1ELb0ELb0ELb0ELb0ELb0ELb0EEEvNS_16Flash_fwd_paramsE)
        /*053c*/ 	.word	0x00000000


	//----- nvinfo : EIATTR_REGCOUNT
	.align		4
.L_234:
        /*0540*/ 	.byte	0x04, 0x2f
        /*0542*/ 	.short	(.L_236 - .L_235)
	.align		4
.L_235:
        /*0544*/ 	.word	index@(_ZN5flash24flash_fwd_splitkv_kernelI23Flash_fwd_kernel_traitsILi192ELi64ELi64ELi4ELb0ELb0EN7cutlass10bfloat16_tE19Flash_kernel_traitsILi192ELi64ELi64ELi4ES3_EELb0ELb0ELb0ELb0ELb0ELb1ELb1ELb1EEEvNS_16Flash_fwd_paramsE)
        /*0548*/ 	.word	0x000000f4


	//----- nvinfo : EIATTR_FRAME_SIZE
	.align		4
.L_236:
        /*054c*/ 	.byte	0x04, 0x11
        /*054e*/ 	.short	(.L_238 - .L_237)
	.align		4
.L_237:
        /*0550*/ 	.word	index@($__internal_17_$__cuda_sm70_shflsync_bfly_p)
        /*0554*/ 	.word	0x00000000


	//----- nvinfo : EIATTR_FRAME_SIZE
	.align		4
.L_238:
        /*0558*/ 	.byte	0x04, 0x11
        /*055a*/ 	.short	(.L_240 - .L_239)
	.align		4
.L_239:
        /*055c*/ 	.word	index@($_ZN5flash24flash_fwd_splitkv_kernelI23Flash_fwd_kernel_traitsILi192ELi64ELi64ELi4ELb0ELb0EN7cutlass10bfloat16_tE19Flash_kernel_traitsILi192ELi64ELi64ELi4ES3_EELb0ELb0ELb0ELb0ELb0ELb1ELb1ELb1EEEvNS_16Flash_fwd_paramsE$_ZN5flash30compute_attn_1rowblock_splitkvI23Flash_fwd_kernel_traitsILi192ELi64ELi64ELi4ELb0ELb0EN7cutlass10bfloat16_tE19Flash_kernel_traitsILi192ELi64ELi64ELi4ES3_EELb0ELb0ELb0ELb0ELb0ELb1ELb1ELb1ENS_16Flash_fwd_paramsEEEvRKT8_iiiii)
        /*0560*/ 	.word	0x00000000


	//----- nvinfo : EIATTR_FRAME_SIZE
	.align		4
.L_240:
        /*0564*/ 	.byte	0x04, 0x11
        /*0566*/ 	.short	(.L_242 - .L_241)
	.align		4
.L_241:
        /*0568*/ 	.word	index@(_ZN5flash24flash_fwd_splitkv_kernelI23Flash_fwd_kernel_traitsILi192ELi64ELi64ELi4ELb0ELb0EN7cutlass10bfloat16_tE19Flash_kernel_traitsILi192ELi64ELi64ELi4ES3_EELb0ELb0ELb0ELb0ELb0ELb1ELb1ELb1EEEvNS_16Flash_fwd_paramsE)
        /*056c*/ 	.word	0x00000000


	//----- nvinfo : EIATTR_REGCOUNT
	.align		4
.L_242:
        /*0570*/ 	.byte	0x04, 0x2f
        /*0572*/ 	.short	(.L_244 - .L_243)
	.align		4
.L_243:
        /*0574*/ 	.word	index@(_ZN5flash24flash_fwd_splitkv_kernelI23Flash_fwd_kernel_traitsILi192ELi64ELi64ELi4ELb0ELb0EN7cutlass10bfloat16_tE19Flash_kernel_traitsILi192ELi64ELi64ELi4ES3_EELb0ELb0ELb0ELb0ELb0ELb0ELb1ELb1EEEvNS_16Flash_fwd_paramsE)
        /*0578*/ 	.word	0x000000e2


	//----- nvinfo : EIATTR_FRAME_SIZE
	.align		4
.L_244:
        /*057c*/ 	.byte	0x04, 0x11
        /*057e*/ 	.short	(.L_246 - .L_245)
	.align		4
.L_245:
        /*0580*/ 	.word	index@($__internal_16_$__cuda_sm70_shflsync_bfly_p)
        /*0584*/ 	.word	0x00000000


	//----- nvinfo : EIATTR_FRAME_SIZE
	.align		4
.L_246:
        /*0588*/ 	.byte	0x04, 0x11
        /*058a*/ 	.short	(.L_248 - .L_247)
	.align		4
.L_247:
        /*058c*/ 	.word	index@($_ZN5flash24flash_fwd_splitkv_kernelI23Flash_fwd_kernel_traitsILi192ELi64ELi64ELi4ELb0ELb0EN7cutlass10bfloat16_tE19Flash_kernel_traitsILi192ELi64ELi64ELi4ES3_EELb0ELb0ELb0ELb0ELb0ELb0ELb1ELb1EEEvNS_16Flash_fwd_paramsE$_ZN5flash30compute_attn_1rowblock_splitkvI23Flash_fwd_kernel_traitsILi192ELi64ELi64ELi4ELb0ELb0EN7cutlass10bfloat16_tE19Flash_kernel_traitsILi192ELi64ELi64ELi4ES3_EELb0ELb0ELb0ELb0ELb0ELb0ELb1ELb1ENS_16Flash_fwd_paramsEEEvRKT8_iiiii)
        /*0590*/ 	.word	0x00000000


	//----- nvinfo : EIATTR_FRAME_SIZE
	.align		4
.L_248:
        /*0594*/ 	.byte	0x04, 0x11
        /*0596*/ 	.short	(.L_250 - .L_249)
	.align		4
.L_249:
        /*0598*/ 	.word	index@(_ZN5flash24flash_fwd_splitkv_kernelI23Flash_fwd_kernel_traitsILi192ELi64ELi64ELi4ELb0ELb0EN7cutlass10bfloat16_tE19Flash_kernel_traitsILi192ELi64ELi64ELi4ES3_EELb0ELb0ELb0ELb0ELb0ELb0ELb1ELb1EEEvNS_16Flash_fwd_paramsE)
        /*059c*/ 	.word	0x00000000


	//----- nvinfo : EIATTR_REGCOUNT
	.align		4
.L_250:
        /*05a0*/ 	.byte	0x04, 0x2f
        /*05a2*/ 	.short	(.L_252 - .L_251)
	.align		4
.L_251:
        /*05a4*/ 	.word	index@(_ZN5flash24flash_fwd_splitkv_kernelI23Flash_fwd_kernel_traitsILi192ELi64ELi64ELi4ELb0ELb0EN7cutlass10bfloat16_tE19Flash_kernel_traitsILi192ELi64ELi64ELi4ES3_EELb0ELb0ELb0ELb0ELb0ELb1ELb1ELb0EEEvNS_16Flash_fwd_paramsE)
        /*05a8*/ 	.word	0x000000ff


	//----- nvinfo : EIATTR_FRAME_SIZE
	.align		4
.L_252:
        /*05ac*/ 	.byte	0x04, 0x11
        /*05ae*/ 	.short	(.L_254 - .L_253)
	.align		4
.L_253:
        /*05b0*/ 	.word	index@(_ZN5flash24flash_fwd_splitkv_kernelI23Flash_fwd_kernel_traitsILi192ELi64ELi64ELi4ELb0ELb0EN7cutlass10bfloat16_tE19Flash_kernel_traitsILi192ELi64ELi64ELi4ES3_EELb0ELb0ELb0ELb0ELb0ELb1ELb1ELb0EEEvNS_16Flash_fwd_paramsE)
        /*05b4*/ 	.word	0x00000000


	//----- nvinfo : EIATTR_REGCOUNT
	.align		4
.L_254:
        /*05b8*/ 	.byte	0x04, 0x2f
        /*05ba*/ 	.short	(.L_256 - .L_255)
	.align		4
.L_255:
        /*05bc*/ 	.word	index@(_ZN5flash24flash_fwd_splitkv_kernelI23Flash_fwd_kernel_traitsILi192ELi64ELi64ELi4ELb0ELb0EN7cutlass10bfloat16_tE19Flash_kernel_traitsILi192ELi64ELi64ELi4ES3_EELb0ELb0ELb0ELb0ELb0ELb0ELb1ELb0EEEvNS_16Flash_fwd_paramsE)
        /*05c0*/ 	.word	0x000000f0


	//----- nvinfo : EIATTR_FRAME_SIZE
	.align		4
.L_256:
        /*05c4*/ 	.byte	0x04, 0x11
        /*05c6*/ 	.short	(.L_258 - .L_257)
	.align		4
.L_257:
        /*05c8*/ 	.word	index@(_ZN5flash24flash_fwd_splitkv_kernelI23Flash_fwd_kernel_traitsILi192ELi64ELi64ELi4ELb0ELb0EN7cutlass10bfloat16_tE19Flash_kernel_traitsILi192ELi64ELi64ELi4ES3_EELb0ELb0ELb0ELb0ELb0ELb0ELb1ELb0EEEvNS_16Flash_fwd_paramsE)
        /*05cc*/ 	.word	0x00000000


	//----- nvinfo : EIATTR_REGCOUNT
	.align		4
.L_258:
        /*05d0*/ 	.byte	0x04, 0x2f
        /*05d2*/ 	.short	(.L_260 - .L_259)
	.align		4
.L_259:
        /*05d4*/ 	.word	index@(_ZN5flash24flash_fwd_splitkv_kernelI23Flash_fwd_kernel_traitsILi192ELi64ELi64ELi4ELb0ELb0EN7cutlass10bfloat16_tE19Flash_kernel_traitsILi192ELi64ELi64ELi4ES3_EELb0ELb0ELb0ELb0ELb0ELb1ELb0ELb1EEEvNS_16Flash_fwd_paramsE)
        /*05d8*/ 	.word	0x000000f6


	//----- nvinfo : EIATTR_FRAME_SIZE
	.align		4
.L_260:
        /*05dc*/ 	.byte	0x04, 0x11
        /*05de*/ 	.short	(.L_262 - .L_261)
	.align		4
.L_261:
        /*05e0*/ 	.word	index@($__internal_15_$__cuda_sm70_shflsync_bfly_p)
        /*05e4*/ 	.word	0x00000000


	//----- nvinfo : EIATTR_FRAME_SIZE
	.align		4
.L_262:
        /*05e8*/ 	.byte	0x04, 0x11
        /*05ea*/ 	.short	(.L_264 - .L_263)
	.align		4
.L_263:
        /*05ec*/ 	.word	index@($_ZN5flash24flash_fwd_splitkv_kernelI23Flash_fwd_kernel_traitsILi192ELi64ELi64ELi4ELb0ELb0EN7cutlass10bfloat16_tE19Flash_kernel_traitsILi192ELi64ELi64ELi4ES3_EELb0ELb0ELb0ELb0ELb0ELb1ELb0ELb1EEEvNS_16Flash_fwd_paramsE$_ZN5flash30compute_attn_1rowblock_splitkvI23Flash_fwd_kernel_traitsILi192ELi64ELi64ELi4ELb0ELb0EN7cutlass10bfloat16_tE19Flash_kernel_traitsILi192ELi64ELi64ELi4ES3_EELb0ELb0ELb0ELb0ELb0ELb1ELb0ELb1ENS_16Flash_fwd_paramsEEEvRKT8_iiiii)
        /*05f0*/ 	.word	0x00000000


	//----- nvinfo : EIATTR_FRAME_SIZE
	.align		4
.L_264:
        /*05f4*/ 	.byte	0x04, 0x11
        /*05f6*/ 	.short	(.L_266 - .L_265)
	.align		4
.L_265:
        /*05f8*/ 	.word	index@(_ZN5flash24flash_fwd_splitkv_kernelI23Flash_fwd_kernel_traitsILi192ELi64ELi64ELi4ELb0ELb0EN7cutlass10bfloat16_tE19Flash_kernel_traitsILi192ELi64ELi64ELi4ES3_EELb0ELb0ELb0ELb0ELb0ELb1ELb0ELb1EEEvNS_16Flash_fwd_paramsE)
        /*05fc*/ 	.word	0x00000000


	//----- nvinfo : EIATTR_REGCOUNT
	.align		4
.L_266:
        /*0600*/ 	.byte	0x04, 0x2f
        /*0602*/ 	.short	(.L_268 - .L_267)
	.align		4
.L_267:
        /*0604*/ 	.word	index@(_ZN5flash24flash_fwd_splitkv_kernelI23Flash_fwd_kernel_traitsILi192ELi64ELi64ELi4ELb0ELb0EN7cutlass10bfloat16_tE19Flash_kernel_traitsILi192ELi64ELi64ELi4ES3_EELb0ELb0ELb0ELb0ELb0ELb0ELb0ELb1EEEvNS_16Flash_fwd_paramsE)
        /*0608*/ 	.word	0x000000e5


	//----- nvinfo : EIATTR_FRAME_SIZE
	.align		4
.L_268:
        /*060c*/ 	.byte	0x04, 0x11
        /*060e*/ 	.short	(.L_270 - .L_269)
	.align		4
.L_269:
        /*0610*/ 	.word	index@($__internal_14_$__cuda_sm70_shflsync_bfly_p)
        /*0614*/ 	.word	0x00000000


	//----- nvinfo : EIATTR_FRAME_SIZE
	.align		4
.L_270:
        /*0618*/ 	.byte	0x04, 0x11
        /*061a*/ 	.short	(.L_272 - .L_271)
	.align		4
.L_271:
        /*061c*/ 	.word	index@($_ZN5flash24flash_fwd_splitkv_kernelI23Flash_fwd_kernel_traitsILi192ELi64ELi64ELi4ELb0ELb0EN7cutlass10bfloat16_tE19Flash_kernel_traitsILi192ELi64ELi64ELi4ES3_EELb0ELb0ELb0ELb0ELb0ELb0ELb0ELb1EEEvNS_16Flash_fwd_paramsE$_ZN5flash30compute_attn_1rowblock_splitkvI23Flash_fwd_kernel_traitsILi192ELi64ELi64ELi4ELb0ELb0EN7cutlass10bfloat16_tE19Flash_kernel_traitsILi192ELi64ELi64ELi4ES3_EELb0ELb0ELb0ELb0ELb0ELb0ELb0ELb1ENS_16Flash_fwd_paramsEEEvRKT8_iiiii)
        /*0620*/ 	.word	0x00000000


	//----- nvinfo : EIATTR_FRAME_SIZE
	.align		4
.L_272:
        /*0624*/ 	.byte	0x04, 0x11
        /*0626*/ 	.short	(.L_274 - .L_273)
	.align		4
.L_273:
        /*0628*/ 	.word	index@(_ZN5flash24flash_fwd_splitkv_kernelI23Flash_fwd_kernel_traitsILi192ELi64ELi64ELi4ELb0ELb0EN7cutlass10bfloat16_tE19Flash_kernel_traitsILi192ELi64ELi64ELi4ES3_EELb0ELb0ELb0ELb0ELb0ELb0ELb0ELb1EEEvNS_16Flash_fwd_paramsE)
        /*062c*/ 	.word	0x00000000


	//----- nvinfo : EIATTR_REGCOUNT
	.align		4
.L_274:
        /*0630*/ 	.byte	0x04, 0x2f
        /*0632*/ 	.short	(.L_276 - .L_275)
	.align		4
.L_275:
        /*0634*/ 	.word	index@(_ZN5flash24flash_fwd_splitkv_kernelI23Flash_fwd_kernel_traitsILi192ELi64ELi64ELi4ELb0ELb0EN7cutlass10bfloat16_tE19Flash_kernel_traitsILi192ELi64ELi64ELi4ES3_EELb0ELb0ELb0ELb0ELb0ELb1ELb0ELb0EEEvNS_16Flash_fwd_paramsE)
        /*0638*/ 	.word	0x000000ff


	//----- nvinfo : EIATTR_FRAME_SIZE
	.align		4
.L_276:
        /*063c*/ 	.byte	0x04, 0x11
        /*063e*/ 	.short	(.L_278 - .L_277)
	.align		4
.L_277:
        /*0640*/ 	.word	index@(_ZN5flash24flash_fwd_splitkv_kernelI23Flash_fwd_kernel_traitsILi192ELi64ELi64ELi4ELb0ELb0EN7cutlass10bfloat16_tE19Flash_kernel_traitsILi192ELi64ELi64ELi4ES3_EELb0ELb0ELb0ELb0ELb0ELb1ELb0ELb0EEEvNS_16Flash_fwd_paramsE)
        /*0644*/ 	.word	0x00000000


	//----- nvinfo : EIATTR_REGCOUNT
	.align		4
.L_278:
        /*0648*/ 	.byte	0x04, 0x2f
        /*064a*/ 	.short	(.L_280 - .L_279)
	.align		4
.L_279:
        /*064c*/ 	.word	index@(_ZN5flash24flash_fwd_splitkv_kernelI23Flash_fwd_kernel_traitsILi192ELi64ELi64ELi4ELb0ELb0EN7cutlass10bfloat16_tE19Flash_kernel_traitsILi192ELi64ELi64ELi4ES3_EELb0ELb0ELb0ELb0ELb0ELb0ELb0ELb0EEEvNS_16Flash_fwd_paramsE)
        /*0650*/ 	.word	0x000000f2


	//----- nvinfo : EIATTR_FRAME_SIZE
	.align		4
.L_280:
        /*0654*/ 	.byte	0x04, 0x11
        /*0656*/ 	.short	(.L_282 - .L_281)
	.align		4
.L_281:
        /*0658*/ 	.word	index@(_ZN5flash24flash_fwd_splitkv_kernelI23Flash_fwd_kernel_traitsILi192ELi64ELi64ELi4ELb0ELb0EN7cutlass10bfloat16_tE19Flash_kernel_traitsILi192ELi64ELi64ELi4ES3_EELb0ELb0ELb0ELb0ELb0ELb0ELb0ELb0EEEvNS_16Flash_fwd_paramsE)
        /*065c*/ 	.word	0x00000000


	//----- nvinfo : EIATTR_REGCOUNT
	.align		4
.L_282:
        /*0660*/ 	.byte	0x04, 0x2f
        /*0662*/ 	.short	(.L_284 - .L_283)
	.align		4
.L_283:
        /*0664*/ 	.word	index@(_ZN5flash32flash_fwd_splitkv_combine_kernelI23Flash_fwd_kernel_traitsILi192ELi64ELi64ELi4ELb0ELb0EN7cutlass10bfloat16_tE19Flash_kernel_traitsILi192ELi64ELi64ELi4ES3_EELi8ELi1ELb1EEEvNS_16Flash_fwd_paramsE)
        /*0668*/ 	.word	0x00000036


	//----- nvinfo : EIATTR_FRAME_SIZE
	.align		4
.L_284:
        /*066c*/ 	.byte	0x04, 0x11
        /*066e*/ 	.short	(.L_286 - .L_285)
	.align		4
.L_285:
        /*0670*/ 	.word	index@($__internal_13_$__cuda_sm20_div_s64)
        /*0674*/ 	.word	0x00000000


	//----- nvinfo : EIATTR_FRAME_SIZE
	.align		4
.L_286:
        /*0678*/ 	.byte	0x04, 0x11
        /*067a*/ 	.short	(.L_288 - .L_287)
	.align		4
.L_287:
        /*067c*/ 	.word	index@(_ZN5flash32flash_fwd_splitkv_combine_kernelI23Flash_fwd_kernel_traitsILi192ELi64ELi64ELi4ELb0ELb0EN7cutlass10bfloat16_tE19Flash_kernel_traitsILi192ELi64ELi64ELi4ES3_EELi8ELi1ELb1EEEvNS_16Flash_fwd_paramsE)
        /*0680*/ 	.word	0x00000000


	//----- nvinfo : EIATTR_REGCOUNT
	.align		4
.L_288:
        /*0684*/ 	.byte	0x04, 0x2f
        /*0686*/ 	.short	(.L_290 - .L_289)
	.align		4
.L_289:
        /*0688*/ 	.word	index@(_ZN5flash32flash_fwd_splitkv_combine_kernelI23Flash_fwd_kernel_traitsILi192ELi64ELi64ELi4ELb0ELb0EN7cutlass10bfloat16_tE19Flash_kernel_traitsILi192ELi64ELi64ELi4ES3_EELi8ELi2ELb1EEEvNS_16Flash_fwd_paramsE)
        /*068c*/ 	.word	0x00000036


	//----- nvinfo : EIATTR_FRAME_SIZE
	.align		4
.L_290:
        /*0690*/ 	.byte	0x04, 0x11
        /*0692*/ 	.short	(.L_292 - .L_291)
	.align		4
.L_291:
        /*0694*/ 	.word	index@($__internal_12_$__cuda_sm20_div_s64)
        /*0698*/ 	.word	0x00000000


	//----- nvinfo : EIATTR_FRAME_SIZE
	.align		4
.L_292:
        /*069c*/ 	.byte	0x04, 0x11
        /*069e*/ 	.short	(.L_294 - .L_293)
	.align		4
.L_293:
        /*06a0*/ 	.word	index@(_ZN5flash32flash_fwd_splitkv_combine_kernelI23Flash_fwd_kernel_traitsILi192ELi64ELi64ELi4ELb0ELb0EN7cutlass10bfloat16_tE19Flash_kernel_traitsILi192ELi64ELi64ELi4ES3_EELi8ELi2ELb1EEEvNS_16Flash_fwd_paramsE)
        /*06a4*/ 	.word	0x00000000


	//----- nvinfo : EIATTR_REGCOUNT
	.align		4
.L_294:
        /*06a8*/ 	.byte	0x04, 0x2f
        /*06aa*/ 	.short	(.L_296 - .L_295)
	.align		4
.L_295:
        /*06ac*/ 	.word	index@(_ZN5flash32flash_fwd_splitkv_combine_kernelI23Flash_fwd_kernel_traitsILi192ELi64ELi64ELi4ELb0ELb0EN7cutlass10bfloat16_tE19Flash_kernel_traitsILi192ELi64ELi64ELi4ES3_EELi8ELi3ELb1EEEvNS_16Flash_fwd_paramsE)
        /*06b0*/ 	.word	0x00000034


	//----- nvinfo : EIATTR_FRAME_SIZE
	.align		4
.L_296:
        /*06b4*/ 	.byte	0x04, 0x11
        /*06b6*/ 	.short	(.L_298 - .L_297)
	.align		4
.L_297:
        /*06b8*/ 	.word	index@($__internal_11_$__cuda_sm20_div_s64)
        /*06bc*/ 	.word	0x00000000


	//----- nvinfo : EIATTR_FRAME_SIZE
	.align		4
.L_298:
        /*06c0*/ 	.byte	0x04, 0x11
        /*06c2*/ 	.short	(.L_300 - .L_299)
	.align		4
.L_299:
        /*06c4*/ 	.word	index@(_ZN5flash32flash_fwd_splitkv_combine_kernelI23Flash_fwd_kernel_traitsILi192ELi64ELi64ELi4ELb0ELb0EN7cutlass10bfloat16_tE19Flash_kernel_traitsILi192ELi64ELi64ELi4ES3_EELi8ELi3ELb1EEEvNS_16Flash_fwd_paramsE)
        /*06c8*/ 	.word	0x00000000


	//----- nvinfo : EIATTR_REGCOUNT
	.align		4
.L_300:
        /*06cc*/ 	.byte	0x04, 0x2f
        /*06ce*/ 	.short	(.L_302 - .L_301)
	.align		4
.L_301:
        /*06d0*/ 	.word	index@(_ZN5flash32flash_fwd_splitkv_combine_kernelI23Flash_fwd_kernel_traitsILi192ELi64ELi64ELi4ELb0ELb0EN7cutlass10bfloat16_tE19Flash_kernel_traitsILi192ELi64ELi64ELi4ES3_EELi8ELi4ELb1EEEvNS_16Flash_fwd_paramsE)
        /*06d4*/ 	.word	0x00000036


	//----- nvinfo : EIATTR_FRAME_SIZE
	.align		4
.L_302:
        /*06d8*/ 	.byte	0x04, 0x11
        /*06da*/ 	.short	(.L_304 - .L_303)
	.align		4
.L_303:
        /*06dc*/ 	.word	index@($__internal_10_$__cuda_sm20_div_s64)
        /*06e0*/ 	.word	0x00000000


	//----- nvinfo : EIATTR_FRAME_SIZE
	.align		4
.L_304:
        /*06e4*/ 	.byte	0x04, 0x11
        /*06e6*/ 	.short	(.L_306 - .L_305)
	.align		4
.L_305:
        /*06e8*/ 	.word	index@(_ZN5flash32flash_fwd_splitkv_combine_kernelI23Flash_fwd_kernel_traitsILi192ELi64ELi64ELi4ELb0ELb0EN7cutlass10bfloat16_tE19Flash_kernel_traitsILi192ELi64ELi64ELi4ES3_EELi8ELi4ELb1EEEvNS_16Flash_fwd_paramsE)
        /*06ec*/ 	.word	0x00000000


	//----- nvinfo : EIATTR_REGCOUNT
	.align		4
.L_306:
        /*06f0*/ 	.byte	0x04, 0x2f
        /*06f2*/ 	.short	(.L_308 - .L_307)
	.align		4
.L_307:
        /*06f4*/ 	.word	index@(_ZN5flash32flash_fwd_splitkv_combine_kernelI23Flash_fwd_kernel_traitsILi192ELi64ELi64ELi4ELb0ELb0EN7cutlass10bfloat16_tE19Flash_kernel_traitsILi192ELi64ELi64ELi4ES3_EELi8ELi5ELb1EEEvNS_16Flash_fwd_paramsE)
        /*06f8*/ 	.word	0x0000003e


	//----- nvinfo : EIATTR_FRAME_SIZE
	.align		4
.L_308:
        /*06fc*/ 	.byte	0x04, 0x11
        /*06fe*/ 	.short	(.L_310 - .L_309)
	.align		4
.L_309:
        /*0700*/ 	.word	index@($__internal_9_$__cuda_sm20_div_s64)
        /*0704*/ 	.word	0x00000000


	//----- nvinfo : EIATTR_FRAME_SIZE
	.align		4
.L_310:
        /*0708*/ 	.byte	0x04, 0x11
        /*070a*/ 	.short	(.L_312 - .L_311)
	.align		4
.L_311:
        /*070c*/ 	.word	index@(_ZN5flash32flash_fwd_splitkv_combine_kernelI23Flash_fwd_kernel_traitsILi192ELi64ELi64ELi4ELb0ELb0EN7cutlass10bfloat16_tE19Flash_kernel_traitsILi192ELi64ELi64ELi4ES3_EELi8ELi5ELb1EEEvNS_16Flash_fwd_paramsE)
        /*0710*/ 	.word	0x00000000


	//----- nvinfo : EIATTR_REGCOUNT
	.align		4
.L_312:
        /*0714*/ 	.byte	0x04, 0x2f
        /*0716*/ 	.short	(.L_314 - .L_313)
	.align		4
.L_313:
        /*0718*/ 	.word	index@(_ZN5flash32flash_fwd_splitkv_combine_kernelI23Flash_fwd_kernel_traitsILi192ELi64ELi64ELi4ELb0ELb0EN7cutlass10bfloat16_tE19Flash_kernel_traitsILi192ELi64ELi64ELi4ES3_EELi8ELi6ELb1EEEvNS_16Flash_fwd_paramsE)
        /*071c*/ 	.word	0x00000040


	//----- nvinfo : EIATTR_FRAME_SIZE
	.align		4
.L_314:
        /*0720*/ 	.byte	0x04, 0x11
        /*0722*/ 	.short	(.L_316 - .L_315)
	.align		4
.L_315:
        /*0724*/ 	.word	index@($__internal_8_$__cuda_sm20_div_s64)
        /*0728*/ 	.word	0x00000000


	//----- nvinfo : EIATTR_FRAME_SIZE
	.align		4
.L_316:
        /*072c*/ 	.byte	0x04, 0x11
        /*072e*/ 	.short	(.L_318 - .L_317)
	.align		4
.L_317:
        /*0730*/ 	.word	index@(_ZN5flash32flash_fwd_splitkv_combine_kernelI23Flash_fwd_kernel_traitsILi192ELi64ELi64ELi4ELb0ELb0EN7cutlass10bfloat16_tE19Flash_kernel_traitsILi192ELi64ELi64ELi4ES3_EELi8ELi6ELb1EEEvNS_16Flash_fwd_paramsE)
        /*0734*/ 	.word	0x00000000


	//----- nvinfo : EIATTR_REGCOUNT
	.align		4
.L_318:
        /*0738*/ 	.byte	0x04, 0x2f
        /*073a*/ 	.short	(.L_320 - .L_319)
	.align		4
.L_319:
        /*073c*/ 	.word	index@(_ZN5flash32flash_fwd_splitkv_combine_kernelI23Flash_fwd_kernel_traitsILi192ELi64ELi64ELi4ELb0ELb0EN7cutlass10bfloat16_tE19Flash_kernel_traitsILi192ELi64ELi64ELi4ES3_EELi8ELi7ELb1EEEvNS_16Flash_fwd_paramsE)
        /*0740*/ 	.word	0x0000003e


	//----- nvinfo : EIATTR_FRAME_SIZE
	.align		4
.L_320:
        /*0744*/ 	.byte	0x04, 0x11
        /*0746*/ 	.short	(.L_322 - .L_321)
	.align		4
.L_321:
        /*0748*/ 	.word	index@($__internal_7_$__cuda_sm20_div_s64)
        /*074c*/ 	.word	0x00000000


	//----- nvinfo : EIATTR_FRAME_SIZE
	.align		4
.L_322:
        /*0750*/ 	.byte	0x04, 0x11
        /*0752*/ 	.short	(.L_324 - .L_323)
	.align		4
.L_323:
        /*0754*/ 	.word	index@(_ZN5flash32flash_fwd_splitkv_combine_kernelI23Flash_fwd_kernel_traitsILi192ELi64ELi64ELi4ELb0ELb0EN7cutlass10bfloat16_tE19Flash_kernel_traitsILi192ELi64ELi64ELi4ES3_EELi8ELi7ELb1EEEvNS_16Flash_fwd_paramsE)
        /*0758*/ 	.word	0x00000000


	//----- nvinfo : EIATTR_REGCOUNT
	.align		4
.L_324:
        /*075c*/ 	.byte	0x04, 0x2f
        /*075e*/ 	.short	(.L_326 - .L_325)
	.align		4
.L_325:
        /*0760*/ 	.word	index@(_ZN5flash32flash_fwd_splitkv_combine_kernelI23Flash_fwd_kernel_traitsILi192ELi64ELi64ELi4ELb0ELb0EN7cutlass10bfloat16_tE19Flash_kernel_traitsILi192ELi64ELi64ELi4ES3_EELi8ELi1ELb0EEEvNS_16Flash_fwd_paramsE)
        /*0764*/ 	.word	0x00000036


	//----- nvinfo : EIATTR_FRAME_SIZE
	.align		4
.L_326:
        /*0768*/ 	.byte	0x04, 0x11
        /*076a*/ 	.short	(.L_328 - .L_327)
	.align		4
.L_327:
        /*076c*/ 	.word	index@($__internal_6_$__cuda_sm20_div_s64)
        /*0770*/ 	.word	0x00000000


	//----- nvinfo : EIATTR_FRAME_SIZE
	.align		4
.L_328:
        /*0774*/ 	.byte	0x04, 0x11
        /*0776*/ 	.short	(.L_330 - .L_329)
	.align		4
.L_329:
        /*0778*/ 	.word	index@(_ZN5flash32flash_fwd_splitkv_combine_kernelI23Flash_fwd_kernel_traitsILi192ELi64ELi64ELi4ELb0ELb0EN7cutlass10bfloat16_tE19Flash_kernel_traitsILi192ELi64ELi64ELi4ES3_EELi8ELi1ELb0EEEvNS_16Flash_fwd_paramsE)
        /*077c*/ 	.word	0x00000000


	//----- nvinfo : EIATTR_REGCOUNT
	.align		4
.L_330:
        /*0780*/ 	.byte	0x04, 0x2f
        /*0782*/ 	.short	(.L_332 - .L_331)
	.align		4
.L_331:
        /*0784*/ 	.word	index@(_ZN5flash32flash_fwd_splitkv_combine_kernelI23Flash_fwd_kernel_traitsILi192ELi64ELi64ELi4ELb0ELb0EN7cutlass10bfloat16_tE19Flash_kernel_traitsILi192ELi64ELi64ELi4ES3_EELi8ELi2ELb0EEEvNS_16Flash_fwd_paramsE)
        /*0788*/ 	.word	0x00000036


	//----- nvinfo : EIATTR_FRAME_SIZE
	.align		4
.L_332:
        /*078c*/ 	.byte	0x04, 0x11
        /*078e*/ 	.short	(.L_334 - .L_333)
	.align		4
.L_333:
        /*0790*/ 	.word	index@($__internal_5_$__cuda_sm20_div_s64)
        /*0794*/ 	.word	0x00000000


	//----- nvinfo : EIATTR_FRAME_SIZE
	.align		4
.L_334:
        /*0798*/ 	.byte	0x04, 0x11
        /*079a*/ 	.short	(.L_336 - .L_335)
	.align		4
.L_335:
        /*079c*/ 	.word	index@(_ZN5flash32flash_fwd_splitkv_combine_kernelI23Flash_fwd_kernel_traitsILi192ELi64ELi64ELi4ELb0ELb0EN7cutlass10bfloat16_tE19Flash_kernel_traitsILi192ELi64ELi64ELi4ES3_EELi8ELi2ELb0EEEvNS_16Flash_fwd_paramsE)
        /*07a0*/ 	.word	0x00000000


	//----- nvinfo : EIATTR_REGCOUNT
	.align		4
.L_336:
        /*07a4*/ 	.byte	0x04, 0x2f
        /*07a6*/ 	.short	(.L_338 - .L_337)
	.align		4
.L_337:
        /*07a8*/ 	.word	index@(_ZN5flash32flash_fwd_splitkv_combine_kernelI23Flash_fwd_kernel_traitsILi192ELi64ELi64ELi4ELb0ELb0EN7cutlass10bfloat16_tE19Flash_kernel_traitsILi192ELi64ELi64ELi4ES3_EELi8ELi3ELb0EEEvNS_16Flash_fwd_paramsE)
        /*07ac*/ 	.word	0x00000036


	//----- nvinfo : EIATTR_FRAME_SIZE
	.align		4
.L_338:
        /*07b0*/ 	.byte	0x04, 0x11
        /*07b2*/ 	.short	(.L_340 - .L_339)
	.align		4
.L_339:
        /*07b4*/ 	.word	index@($__internal_4_$__cuda_sm20_div_s64)
        /*07b8*/ 	.word	0x00000000


	//----- nvinfo : EIATTR_FRAME_SIZE
	.align		4
.L_340:
        /*07bc*/ 	.byte	0x04, 0x11
        /*07be*/ 	.short	(.L_342 - .L_341)
	.align		4
.L_341:
        /*07c0*/ 	.word	index@(_ZN5flash32flash_fwd_splitkv_combine_kernelI23Flash_fwd_kernel_traitsILi192ELi64ELi64ELi4ELb0ELb0EN7cutlass10bfloat16_tE19Flash_kernel_traitsILi192ELi64ELi64ELi4ES3_EELi8ELi3ELb0EEEvNS_16Flash_fwd_paramsE)
        /*07c4*/ 	.word	0x00000000


	//----- nvinfo : EIATTR_REGCOUNT
	.align		4
.L_342:
        /*07c8*/ 	.byte	0x04, 0x2f
        /*07ca*/ 	.short	(.L_344 - .L_343)
	.align		4
.L_343:
        /*07cc*/ 	.word	index@(_ZN5flash32flash_fwd_splitkv_combine_kernelI23Flash_fwd_kernel_traitsILi192ELi64ELi64ELi4ELb0ELb0EN7cutlass10bfloat16_tE19Flash_kernel_traitsILi192ELi64ELi64ELi4ES3_EELi8ELi4ELb0EEEvNS_16Flash_fwd_paramsE)
        /*07d0*/ 	.word	0x00000036


	//----- nvinfo : EIATTR_FRAME_SIZE
	.align		4
.L_344:
        /*07d4*/ 	.byte	0x04, 0x11
        /*07d6*/ 	.short	(.L_346 - .L_345)
	.align		4
.L_345:
        /*07d8*/ 	.word	index@($__internal_3_$__cuda_sm20_div_s64)
        /*07dc*/ 	.word	0x00000000


	//----- nvinfo : EIATTR_FRAME_SIZE
	.align		4
.L_346:
        /*07e0*/ 	.byte	0x04, 0x11
        /*07e2*/ 	.short	(.L_348 - .L_347)
	.align		4
.L_347:
        /*07e4*/ 	.word	index@(_ZN5flash32flash_fwd_splitkv_combine_kernelI23Flash_fwd_kernel_traitsILi192ELi64ELi64ELi4ELb0ELb0EN7cutlass10bfloat16_tE19Flash_kernel_traitsILi192ELi64ELi64ELi4ES3_EELi8ELi4ELb0EEEvNS_16Flash_fwd_paramsE)
        /*07e8*/ 	.word	0x00000000


	//----- nvinfo : EIATTR_REGCOUNT
	.align		4
.L_348:
        /*07ec*/ 	.byte	0x04, 0x2f
        /*07ee*/ 	.short	(.L_350 - .L_349)
	.align		4
.L_349:
        /*07f0*/ 	.word	index@(_ZN5flash32flash_fwd_splitkv_combine_kernelI23Flash_fwd_kernel_traitsILi192ELi64ELi64ELi4ELb0ELb0EN7cutlass10bfloat16_tE19Flash_kernel_traitsILi192ELi64ELi64ELi4ES3_EELi8ELi5ELb0EEEvNS_16Flash_fwd_paramsE)
        /*07f4*/ 	.word	0x0000003e


	//----- nvinfo : EIATTR_FRAME_SIZE
	.align		4
.L_350:
        /*07f8*/ 	.byte	0x04, 0x11
        /*07fa*/ 	.short	(.L_352 - .L_351)
	.align		4
.L_351:
        /*07fc*/ 	.word	index@($__internal_2_$__cuda_sm20_div_s64)
        /*0800*/ 	.word	0x00000000


	//----- nvinfo : EIATTR_FRAME_SIZE
	.align		4
.L_352:
        /*0804*/ 	.byte	0x04, 0x11
        /*0806*/ 	.short	(.L_354 - .L_353)
	.align		4
.L_353:
        /*0808*/ 	.word	index@(_ZN5flash32flash_fwd_splitkv_combine_kernelI23Flash_fwd_kernel_traitsILi192ELi64ELi64ELi4ELb0ELb0EN7cutlass10bfloat16_tE19Flash_kernel_traitsILi192ELi64ELi64ELi4ES3_EELi8ELi5ELb0EEEvNS_16Flash_fwd_paramsE)
        /*080c*/ 	.word	0x00000000


	//----- nvinfo : EIATTR_REGCOUNT
	.align		4
.L_354:
        /*0810*/ 	.byte	0x04, 0x2f
        /*0812*/ 	.short	(.L_356 - .L_355)
	.align		4
.L_355:
        /*0814*/ 	.word	index@(_ZN5flash32flash_fwd_splitkv_combine_kernelI23Flash_fwd_kernel_traitsILi192ELi64ELi64ELi4ELb0ELb0EN7cutlass10bfloat16_tE19Flash_kernel_traitsILi192ELi64ELi64ELi4ES3_EELi8ELi6ELb0EEEvNS_16Flash_fwd_paramsE)
        /*0818*/ 	.word	0x00000040


	//----- nvinfo : EIATTR_FRAME_SIZE
	.align		4
.L_356:
        /*081c*/ 	.byte	0x04, 0x11
        /*081e*/ 	.short	(.L_358 - .L_357)
	.align		4
.L_357:
        /*0820*/ 	.word	index@($__internal_1_$__cuda_sm20_div_s64)
        /*0824*/ 	.word	0x00000000


	//----- nvinfo : EIATTR_FRAME_SIZE
	.align		4
.L_358:
        /*0828*/ 	.byte	0x04, 0x11
        /*082a*/ 	.short	(.L_360 - .L_359)
	.align		4
.L_359:
        /*082c*/ 	.word	index@(_ZN5flash32flash_fwd_splitkv_combine_kernelI23Flash_fwd_kernel_traitsILi192ELi64ELi64ELi4ELb0ELb0EN7cutlass10bfloat16_tE19Flash_kernel_traitsILi192ELi64ELi64ELi4ES3_EELi8ELi6ELb0EEEvNS_16Flash_fwd_paramsE)
        /*0830*/ 	.word	0x00000000


	//----- nvinfo : EIATTR_REGCOUNT
	.align		4
.L_360:
        /*0834*/ 	.byte	0x04, 0x2f
        /*0836*/ 	.short	(.L_362 - .L_361)
	.align		4
.L_361:
        /*0838*/ 	.word	index@(_ZN5flash32flash_fwd_splitkv_combine_kernelI23Flash_fwd_kernel_traitsILi192ELi64ELi64ELi4ELb0ELb0EN7cutlass10bfloat16_tE19Flash_kernel_traitsILi192ELi64ELi64ELi4ES3_EELi8ELi7ELb0EEEvNS_16Flash_fwd_paramsE)
        /*083c*/ 	.word	0x0000003e


	//----- nvinfo : EIATTR_FRAME_SIZE
	.align		4
.L_362:
        /*0840*/ 	.byte	0x04, 0x11
        /*0842*/ 	.short	(.L_364 - .L_363)
	.align		4
.L_363:
        /*0844*/ 	.word	index@($__internal_0_$__cuda_sm20_div_s64)
        /*0848*/ 	.word	0x00000000


	//----- nvinfo : EIATTR_FRAME_SIZE
	.align		4
.L_364:
        /*084c*/ 	.byte	0x04, 0x11
        /*084e*/ 	.short	(.L_366 - .L_365)
	.align		4
.L_365:
        /*0850*/ 	.word	index@(_ZN5flash32flash_fwd_splitkv_combine_kernelI23Flash_fwd_kernel_traitsILi192ELi64ELi64ELi4ELb0ELb0EN7cutlass10bfloat16_tE19Flash_kernel_traitsILi192ELi64ELi64ELi4ES3_EELi8ELi7ELb0EEEvNS_16Flash_fwd_paramsE)
        /*0854*/ 	.word	0x00000000


	//----- nvinfo : EIATTR_MIN_STACK_SIZE
	.align		4
.L_366:
        /*0858*/ 	.byte	0x04, 0x12
        /*085a*/ 	.short	(.L_368 - .L_367)
	.align		4
.L_367:
        /*085c*/ 	.word	index@(_ZN5flash32flash_fwd_splitkv_combine_kernelI23Flash_fwd_kernel_traitsILi192ELi64ELi64ELi4ELb0ELb0EN7cutlass10bfloat16_tE19Flash_kernel_traitsILi192ELi64ELi64ELi4ES3_EELi8ELi7ELb0EEEvNS_16Flash_fwd_paramsE)
        /*0860*/ 	.word	0x00000000


	//----- nvinfo : EIATTR_MIN_STACK_SIZE
	.align		4
.L_368:
        /*0864*/ 	.byte	0x04, 0x12
        /*0866*/ 	.short	(.L_370 - .L_369)
	.align		4
.L_369:
        /*0868*/ 	.word	index@(_ZN5flash32flash_fwd_splitkv_combine_kernelI23Flash_fwd_kernel_traitsILi192ELi64ELi64ELi4ELb0ELb0EN7cutlass10bfloat16_tE19Flash_kernel_traitsILi192ELi64ELi64ELi4ES3_EELi8ELi6ELb0EEEvNS_16Flash_fwd_paramsE)
        /*086c*/ 	.word	0x00000000


	//----- nvinfo : EIATTR_MIN_STACK_SIZE
	.align		4
.L_370:
        /*0870*/ 	.byte	0x04, 0x12
        /*0872*/ 	.short	(.L_372 - .L_371)
	.align		4
.L_371:
        /*0874*/ 	.word	index@(_ZN5flash32flash_fwd_splitkv_combine_kernelI23Flash_fwd_kernel_traitsILi192ELi64ELi64ELi4ELb0ELb0EN7cutlass10bfloat16_tE19Flash_kernel_traitsILi192ELi64ELi64ELi4ES3_EELi8ELi5ELb0EEEvNS_16Flash_fwd_paramsE)
        /*0878*/ 	.word	0x00000000


	//----- nvinfo : EIATTR_MIN_STACK_SIZE
	.align		4
.L_372:
        /*087c*/ 	.byte	0x04, 0x12
        /*087e*/ 	.short	(.L_374 - .L_373)
	.align		4
.L_373:
        /*0880*/ 	.word	index@(_ZN5flash32flash_fwd_splitkv_combine_kernelI23Flash_fwd_kernel_traitsILi192ELi64ELi64ELi4ELb0ELb0EN7cutlass10bfloat16_tE19Flash_kernel_traitsILi192ELi64ELi64ELi4ES3_EELi8ELi4ELb0EEEvNS_16Flash_fwd_paramsE)
        /*0884*/ 	.word	0x00000000


	//----- nvinfo : EIATTR_MIN_STACK_SIZE
	.align		4
.L_374:
        /*0888*/ 	.byte	0x04, 0x12
        /*088a*/ 	.short	(.L_376 - .L_375)
	.align		4
.L_375:
        /*088c*/ 	.word	index@(_ZN5flash32flash_fwd_splitkv_combine_kernelI23Flash_fwd_kernel_traitsILi192ELi64ELi64ELi4ELb0ELb0EN7cutlass10bfloat16_tE19Flash_kernel_traitsILi192ELi64ELi64ELi4ES3_EELi8ELi3ELb0EEEvNS_16Flash_fwd_paramsE)
        /*0890*/ 	.word	0x00000000


	//----- nvinfo : EIATTR_MIN_STACK_SIZE
	.align		4
.L_376:
        /*0894*/ 	.byte	0x04, 0x12
        /*0896*/ 	.short	(.L_378 - .L_377)
	.align		4
.L_377:
        /*0898*/ 	.word	index@(_ZN5flash32flash_fwd_splitkv_combine_kernelI23Flash_fwd_kernel_traitsILi192ELi64ELi64ELi4ELb0ELb0EN7cutlass10bfloat16_tE19Flash_kernel_traitsILi192ELi64ELi64ELi4ES3_EELi8ELi2ELb0EEEvNS_16Flash_fwd_paramsE)
        /*089c*/ 	.word	0x00000000


	//----- nvinfo : EIATTR_MIN_STACK_SIZE
	.align		4
.L_378:
        /*08a0*/ 	.byte	0x04, 0x12
        /*08a2*/ 	.short	(.L_380 - .L_379)
	.align		4
.L_379:
        /*08a4*/ 	.word	index@(_ZN5flash32flash_fwd_splitkv_combine_kernelI23Flash_fwd_kernel_traitsILi192ELi64ELi64ELi4ELb0ELb0EN7cutlass10bfloat16_tE19Flash_kernel_traitsILi192ELi64ELi64ELi4ES3_EELi8ELi1ELb0EEEvNS_16Flash_fwd_paramsE)
        /*08a8*/ 	.word	0x00000000


	//----- nvinfo : EIATTR_MIN_STACK_SIZE
	.align		4
.L_380:
        /*08ac*/ 	.byte	0x04, 0x12
        /*08ae*/ 	.short	(.L_382 - .L_381)
	.align		4
.L_381:
        /*08b0*/ 	.word	index@(_ZN5flash32flash_fwd_splitkv_combine_kernelI23Flash_fwd_kernel_traitsILi192ELi64ELi64ELi4ELb0ELb0EN7cutlass10bfloat16_tE19Flash_kernel_traitsILi192ELi64ELi64ELi4ES3_EELi8ELi7ELb1EEEvNS_16Flash_fwd_paramsE)
        /*08b4*/ 	.word	0x00000000


	//----- nvinfo : EIATTR_MIN_STACK_SIZE
	.align		4
.L_382:
        /*08b8*/ 	.byte	0x04, 0x12
        /*08ba*/ 	.short	(.L_384 - .L_383)
	.align		4
.L_383:
        /*08bc*/ 	.word	index@(_ZN5flash32flash_fwd_splitkv_combine_kernelI23Flash_fwd_kernel_traitsILi192ELi64ELi64ELi4ELb0ELb0EN7cutlass10bfloat16_tE19Flash_kernel_traitsILi192ELi64ELi64ELi4ES3_EELi8ELi6ELb1EEEvNS_16Flash_fwd_paramsE)
        /*08c0*/ 	.word	0x00000000


	//----- nvinfo : EIATTR_MIN_STACK_SIZE
	.align		4
.L_384:
        /*08c4*/ 	.byte	0x04, 0x12
        /*08c6*/ 	.short	(.L_386 - .L_385)
	.align		4
.L_385:
        /*08c8*/ 	.word	index@(_ZN5flash32flash_fwd_splitkv_combine_kernelI23Flash_fwd_kernel_traitsILi192ELi64ELi64ELi4ELb0ELb0EN7cutlass10bfloat16_tE19Flash_kernel_traitsILi192ELi64ELi64ELi4ES3_EELi8ELi5ELb1EEEvNS_16Flash_fwd_paramsE)
        /*08cc*/ 	.word	0x00000000


	//----- nvinfo : EIATTR_MIN_STACK_SIZE
	.align		4
.L_386:
        /*08d0*/ 	.byte	0x04, 0x12
        /*08d2*/ 	.short	(.L_388 - .L_387)
	.align		4
.L_387:
        /*08d4*/ 	.word	index@(_ZN5flash32flash_fwd_splitkv_combine_kernelI23Flash_fwd_kernel_traitsILi192ELi64ELi64ELi4ELb0ELb0EN7cutlass10bfloat16_tE19Flash_kernel_traitsILi192ELi64ELi64ELi4ES3_EELi8ELi4ELb1EEEvNS_16Flash_fwd_paramsE)
        /*08d8*/ 	.word	0x00000000


	//----- nvinfo : EIATTR_MIN_STACK_SIZE
	.align		4
.L_388:
        /*08dc*/ 	.byte	0x04, 0x12
        /*08de*/ 	.short	(.L_390 - .L_389)
	.align		4
.L_389:
        /*08e0*/ 	.word	index@(_ZN5flash32flash_fwd_splitkv_combine_kernelI23Flash_fwd_kernel_traitsILi192ELi64ELi64ELi4ELb0ELb0EN7cutlass10bfloat16_tE19Flash_kernel_traitsILi192ELi64ELi64ELi4ES3_EELi8ELi3ELb1EEEvNS_16Flash_fwd_paramsE)
        /*08e4*/ 	.word	0x00000000


	//----- nvinfo : EIATTR_MIN_STACK_SIZE
	.align		4
.L_390:
        /*08e8*/ 	.byte	0x04, 0x12
        /*08ea*/ 	.short	(.L_392 - .L_391)
	.align		4
.L_391:
        /*08ec*/ 	.word	index@(_ZN5flash32flash_fwd_splitkv_combine_kernelI23Flash_fwd_kernel_traitsILi192ELi64ELi64ELi4ELb0ELb0EN7cutlass10bfloat16_tE19Flash_kernel_traitsILi192ELi64ELi64ELi4ES3_EELi8ELi2ELb1EEEvNS_16Flash_fwd_paramsE)
        /*08f0*/ 	.word	0x00000000


	//----- nvinfo : EIATTR_MIN_STACK_SIZE
	.align		4
.L_392:
        /*08f4*/ 	.byte	0x04, 0x12
        /*08f6*/ 	.short	(.L_394 - .L_393)
	.align		4
.L_393:
        /*08f8*/ 	.word	index@(_ZN5flash32flash_fwd_splitkv_combine_kernelI23Flash_fwd_kernel_traitsILi192ELi64ELi64ELi4ELb0ELb0EN7cutlass10bfloat16_tE19Flash_kernel_traitsILi192ELi64ELi64ELi4ES3_EELi8ELi1ELb1EEEvNS_16Flash_fwd_paramsE)
        /*08fc*/ 	.word	0x00000000


	//----- nvinfo : EIATTR_MIN_STACK_SIZE
	.align		4
.L_394:
        /*0900*/ 	.byte	0x04, 0x12
        /*0902*/ 	.short	(.L_396 - .L_395)
	.align		4
.L_395:
        /*0904*/ 	.word	index@(_ZN5flash24flash_fwd_splitkv_kernelI23Flash_fwd_kernel_traitsILi192ELi64ELi64ELi4ELb0ELb0EN7cutlass10bfloat16_tE19Flash_kernel_traitsILi192ELi64ELi64ELi4ES3_EELb0ELb0ELb0ELb0ELb0ELb0ELb0ELb0EEEvNS_16Flash_fwd_paramsE)
        /*0908*/ 	.word	0x00000000


	//----- nvinfo : EIATTR_MIN_STACK_SIZE
	.align		4
.L_396:
        /*090c*/ 	.byte	0x04, 0x12
        /*090e*/ 	.short	(.L_398 - .L_397)
	.align		4
.L_397:
        /*0910*/ 	.word	index@(_ZN5flash24flash_fwd_splitkv_kernelI23Flash_fwd_kernel_traitsILi192ELi64ELi64ELi4ELb0ELb0EN7cutlass10bfloat16_tE19Flash_kernel_traitsILi192ELi64ELi64ELi4ES3_EELb0ELb0ELb0ELb0ELb0ELb1ELb0ELb0EEEvNS_16Flash_fwd_paramsE)
        /*0914*/ 	.word	0x00000000


	//----- nvinfo : EIATTR_MIN_STACK_SIZE
	.align		4
.L_398:
        /*0918*/ 	.byte	0x04, 0x12
        /*091a*/ 	.short	(.L_400 - .L_399)
	.align		4
.L_399:
        /*091c*/ 	.word	index@(_ZN5flash24flash_fwd_splitkv_kernelI23Flash_fwd_kernel_traitsILi192ELi64ELi64ELi4ELb0ELb0EN7cutlass10bfloat16_tE19Flash_kernel_traitsILi192ELi64ELi64ELi4ES3_EELb0ELb0ELb0ELb0ELb0ELb0ELb0ELb1EEEvNS_16Flash_fwd_paramsE)
        /*0920*/ 	.word	0x00000000


	//----- nvinfo : EIATTR_MIN_STACK_SIZE
	.align		4
.L_400:
        /*0924*/ 	.byte	0x04, 0x12
        /*0926*/ 	.short	(.L_402 - .L_401)
	.align		4
.L_401:
        /*0928*/ 	.word	index@(_ZN5flash24flash_fwd_splitkv_kernelI23Flash_fwd_kernel_traitsILi192ELi64ELi64ELi4ELb0ELb0EN7cutlass10bfloat16_tE19Flash_kernel_traitsILi192ELi64ELi64ELi4ES3_EELb0ELb0ELb0ELb0ELb0ELb1ELb0ELb1EEEvNS_16Flash_fwd_paramsE)
        /*092c*/ 	.word	0x00000000


	//----- nvinfo : EIATTR_MIN_STACK_SIZE
	.align		4
.L_402:
        /*0930*/ 	.byte	0x04, 0x12
        /*0932*/ 	.short	(.L_404 - .L_403)
	.align		4
.L_403:
        /*0934*/ 	.word	index@(_ZN5flash24flash_fwd_splitkv_kernelI23Flash_fwd_kernel_traitsILi192ELi64ELi64ELi4ELb0ELb0EN7cutlass10bfloat16_tE19Flash_kernel_traitsILi192ELi64ELi64ELi4ES3_EELb0ELb0ELb0ELb0ELb0ELb0ELb1ELb0EEEvNS_16Flash_fwd_paramsE)
        /*0938*/ 	.word	0x00000000


	//----- nvinfo : EIATTR_MIN_STACK_SIZE
	.align		4
.L_404:
        /*093c*/ 	.byte	0x04, 0x12
        /*093e*/ 	.short	(.L_406 - .L_405)
	.align		4
.L_405:
        /*0940*/ 	.word	index@(_ZN5flash24flash_fwd_splitkv_kernelI23Flash_fwd_kernel_traitsILi192ELi64ELi64ELi4ELb0ELb0EN7cutlass10bfloat16_tE19Flash_kernel_traitsILi192ELi64ELi64ELi4ES3_EELb0ELb0ELb0ELb0ELb0ELb1ELb1ELb0EEEvNS_16Flash_fwd_paramsE)
        /*0944*/ 	.word	0x00000000


	//----- nvinfo : EIATTR_MIN_STACK_SIZE
	.align		4
.L_406:
        /*0948*/ 	.byte	0x04, 0x12
        /*094a*/ 	.short	(.L_408 - .L_407)
	.align		4
.L_407:
        /*094c*/ 	.word	index@(_ZN5flash24flash_fwd_splitkv_kernelI23Flash_fwd_kernel_traitsILi192ELi64ELi64ELi4ELb0ELb0EN7cutlass10bfloat16_tE19Flash_kernel_traitsILi192ELi64ELi64ELi4ES3_EELb0ELb0ELb0ELb0ELb0ELb0ELb1ELb1EEEvNS_16Flash_fwd_paramsE)
        /*0950*/ 	.word	0x00000000


	//----- nvinfo : EIATTR_MIN_STACK_SIZE
	.align		4
.L_408:
        /*0954*/ 	.byte	0x04, 0x12
        /*0956*/ 	.short	(.L_410 - .L_409)
	.align		4
.L_409:
        /*0958*/ 	.word	index@(_ZN5flash24flash_fwd_splitkv_kernelI23Flash_fwd_kernel_traitsILi192ELi64ELi64ELi4ELb0ELb0EN7cutlass10bfloat16_tE19Flash_kernel_traitsILi192ELi64ELi64ELi4ES3_EELb0ELb0ELb0ELb0ELb0ELb1ELb1ELb1EEEvNS_16Flash_fwd_paramsE)
        /*095c*/ 	.word	0x00000000


	//----- nvinfo : EIATTR_MIN_STACK_SIZE
	.align		4
.L_410:
        /*0960*/ 	.byte	0x04, 0x12
        /*0962*/ 	.short	(.L_412 - .L_411)
	.align		4
.L_411:
        /*0964*/ 	.word	index@(_ZN5flash24flash_fwd_splitkv_kernelI23Flash_fwd_kernel_traitsILi192ELi64ELi64ELi4ELb0ELb0EN7cutlass10bfloat16_tE19Flash_kernel_traitsILi192ELi64ELi64ELi4ES3_EELb0ELb1ELb0ELb0ELb0ELb0ELb0ELb0EEEvNS_16Flash_fwd_paramsE)
        /*0968*/ 	.word	0x00000000


	//----- nvinfo : EIATTR_MIN_STACK_SIZE
	.align		4
.L_412:
        /*096c*/ 	.byte	0x04, 0x12
        /*096e*/ 	.short	(.L_414 - .L_413)
	.align		4
.L_413:
        /*0970*/ 	.word	index@(_ZN5flash24flash_fwd_splitkv_kernelI23Flash_fwd_kernel_traitsILi192ELi64ELi64ELi4ELb0ELb0EN7cutlass10bfloat16_tE19Flash_kernel_traitsILi192ELi64ELi64ELi4ES3_EELb0ELb1ELb0ELb0ELb0ELb1ELb0ELb0EEEvNS_16Flash_fwd_paramsE)
        /*0974*/ 	.word	0x00000000


	//----- nvinfo : EIATTR_MIN_STACK_SIZE
	.align		4
.L_414:
        /*0978*/ 	.byte	0x04, 0x12
        /*097a*/ 	.short	(.L_416 - .L_415)
	.align		4
.L_415:
        /*097c*/ 	.word	index@(_ZN5flash24flash_fwd_splitkv_kernelI23Flash_fwd_kernel_traitsILi192ELi64ELi64ELi4ELb0ELb0EN7cutlass10bfloat16_tE19Flash_kernel_traitsILi192ELi64ELi64ELi4ES3_EELb0ELb1ELb0ELb0ELb0ELb0ELb0ELb1EEEvNS_16Flash_fwd_paramsE)
        /*0980*/ 	.word	0x00000000


	//----- nvinfo : EIATTR_MIN_STACK_SIZE
	.align		4
.L_416:
        /*0984*/ 	.byte	0x04, 0x12
        /*0986*/ 	.short	(.L_418 - .L_417)
	.align		4
.L_417:
        /*0988*/ 	.word	index@(_ZN5flash24flash_fwd_splitkv_kernelI23Flash_fwd_kernel_traitsILi192ELi64ELi64ELi4ELb0ELb0EN7cutlass10bfloat16_tE19Flash_kernel_traitsILi192ELi64ELi64ELi4ES3_EELb0ELb1ELb0ELb0ELb0ELb1ELb0ELb1EEEvNS_16Flash_fwd_paramsE)
        /*098c*/ 	.word	0x00000000


	//----- nvinfo : EIATTR_MIN_STACK_SIZE
	.align		4
.L_418:
        /*0990*/ 	.byte	0x04, 0x12
        /*0992*/ 	.short	(.L_420 - .L_419)
	.align		4
.L_419:
        /*0994*/ 	.word	index@(_ZN5flash24flash_fwd_splitkv_kernelI23Flash_fwd_kernel_traitsILi192ELi64ELi64ELi4ELb0ELb0EN7cutlass10bfloat16_tE19Flash_kernel_traitsILi192ELi64ELi64ELi4ES3_EELb0ELb1ELb0ELb0ELb0ELb0ELb1ELb0EEEvNS_16Flash_fwd_paramsE)
        /*0998*/ 	.word	0x00000000


	//----- nvinfo : EIATTR_MIN_STACK_SIZE
	.align		4
.L_420:
        /*099c*/ 	.byte	0x04, 0x12
        /*099e*/ 	.short	(.L_422 - .L_421)
	.align		4
.L_421:
        /*09a0*/ 	.word	index@(_ZN5flash24flash_fwd_splitkv_kernelI23Flash_fwd_kernel_traitsILi192ELi64ELi64ELi4ELb0ELb0EN7cutlass10bfloat16_tE19Flash_kernel_traitsILi192ELi64ELi64ELi4ES3_EELb0ELb1ELb0ELb0ELb0ELb1ELb1ELb0EEEvNS_16Flash_fwd_paramsE)
        /*09a4*/ 	.word	0x00000000


	//----- nvinfo : EIATTR_MIN_STACK_SIZE
	.align		4
.L_422:
        /*09a8*/ 	.byte	0x04, 0x12
        /*09aa*/ 	.short	(.L_424 - .L_423)
	.align		4
.L_423:
        /*09ac*/ 	.word	index@(_ZN5flash24flash_fwd_splitkv_kernelI23Flash_fwd_kernel_traitsILi192ELi64ELi64ELi4ELb0ELb0EN7cutlass10bfloat16_tE19Flash_kernel_traitsILi192ELi64ELi64ELi4ES3_EELb0ELb1ELb0ELb0ELb0ELb0ELb1ELb1EEEvNS_16Flash_fwd_paramsE)
        /*09b0*/ 	.word	0x00000000


	//----- nvinfo : EIATTR_MIN_STACK_SIZE
	.align		4
.L_424:
        /*09b4*/ 	.byte	0x04, 0x12
        /*09b6*/ 	.short	(.L_426 - .L_425)
	.align		4
.L_425:
        /*09b8*/ 	.word	index@(_ZN5flash24flash_fwd_splitkv_kernelI23Flash_fwd_kernel_traitsILi192ELi64ELi64ELi4ELb0ELb0EN7cutlass10bfloat16_tE19Flash_kernel_traitsILi192ELi64ELi64ELi4ES3_EELb0ELb1ELb0ELb0ELb0ELb1ELb1ELb1EEEvNS_16Flash_fwd_paramsE)
        /*09bc*/ 	.word	0x00000000


	//----- nvinfo : EIATTR_MIN_STACK_SIZE
	.align		4
.L_426:
        /*09c0*/ 	.byte	0x04, 0x12
        /*09c2*/ 	.short	(.L_428 - .L_427)
	.align		4
.L_427:
        /*09c4*/ 	.word	index@(_ZN5flash24flash_fwd_splitkv_kernelI23Flash_fwd_kernel_traitsILi192ELi64ELi64ELi4ELb0ELb0EN7cutlass10bfloat16_tE19Flash_kernel_traitsILi192ELi64ELi64ELi4ES3_EELb0ELb0ELb0ELb0ELb1ELb0ELb0ELb0EEEvNS_16Flash_fwd_paramsE)
        /*09c8*/ 	.word	0x00000000


	//----- nvinfo : EIATTR_MIN_STACK_SIZE
	.align		4
.L_428:
        /*09cc*/ 	.byte	0x04, 0x12
        /*09ce*/ 	.short	(.L_430 - .L_429)
	.align		4
.L_429:
        /*09d0*/ 	.word	index@(_ZN5flash24flash_fwd_splitkv_kernelI23Flash_fwd_kernel_traitsILi192ELi64ELi64ELi4ELb0ELb0EN7cutlass10bfloat16_tE19Flash_kernel_traitsILi192ELi64ELi64ELi4ES3_EELb0ELb0ELb0ELb0ELb1ELb1ELb0ELb0EEEvNS_16Flash_fwd_paramsE)
        /*09d4*/ 	.word	0x00000000


	//----- nvinfo : EIATTR_MIN_STACK_SIZE
	.align		4
.L_430:
        /*09d8*/ 	.byte	0x04, 0x12
        /*09da*/ 	.short	(.L_432 - .L_431)
	.align		4
.L_431:
        /*09dc*/ 	.word	index@(_ZN5flash24flash_fwd_splitkv_kernelI23Flash_fwd_kernel_traitsILi192ELi64ELi64ELi4ELb0ELb0EN7cutlass10bfloat16_tE19Flash_kernel_traitsILi192ELi64ELi64ELi4ES3_EELb0ELb0ELb1ELb0ELb0ELb0ELb0ELb0EEEvNS_16Flash_fwd_paramsE)
        /*09e0*/ 	.word	0x00000000


	//----- nvinfo : EIATTR_MIN_STACK_SIZE
	.align		4
.L_432:
        /*09e4*/ 	.byte	0x04, 0x12
        /*09e6*/ 	.short	(.L_434 - .L_433)
	.align		4
.L_433:
        /*09e8*/ 	.word	index@(_ZN5flash24flash_fwd_splitkv_kernelI23Flash_fwd_kernel_traitsILi192ELi64ELi64ELi4ELb0ELb0EN7cutlass10bfloat16_tE19Flash_kernel_traitsILi192ELi64ELi64ELi4ES3_EELb0ELb0ELb1ELb0ELb0ELb1ELb0ELb0EEEvNS_16Flash_fwd_paramsE)
        /*09ec*/ 	.word	0x00000000


	//----- nvinfo : EIATTR_MIN_STACK_SIZE
	.align		4
.L_434:
        /*09f0*/ 	.byte	0x04, 0x12
        /*09f2*/ 	.short	(.L_436 - .L_435)
	.align		4
.L_435:
        /*09f4*/ 	.word	index@(_ZN5flash24flash_fwd_splitkv_kernelI23Flash_fwd_kernel_traitsILi192ELi64ELi64ELi4ELb0ELb0EN7cutlass10bfloat16_tE19Flash_kernel_traitsILi192ELi64ELi64ELi4ES3_EELb0ELb0ELb0ELb0ELb1ELb0ELb0ELb1EEEvNS_16Flash_fwd_paramsE)
        /*09f8*/ 	.word	0x00000000


	//----- nvinfo : EIATTR_MIN_STACK_SIZE
	.align		4
.L_436:
        /*09fc*/ 	.byte	0x04, 0x12
        /*09fe*/ 	.short	(.L_438 - .L_437)
	.align		4
.L_437:
        /*0a00*/ 	.word	index@(_ZN5flash24flash_fwd_splitkv_kernelI23Flash_fwd_kernel_traitsILi192ELi64ELi64ELi4ELb0ELb0EN7cutlass10bfloat16_tE19Flash_kernel_traitsILi192ELi64ELi64ELi4ES3_EELb0ELb0ELb0ELb0ELb1ELb1ELb0ELb1EEEvNS_16Flash_fwd_paramsE)
        /*0a04*/ 	.word	0x00000000


	//----- nvinfo : EIATTR_MIN_STACK_SIZE
	.align		4
.L_438:
        /*0a08*/ 	.byte	0x04, 0x12
        /*0a0a*/ 	.short	(.L_440 - .L_439)
	.align		4
.L_439:
        /*0a0c*/ 	.word	index@(_ZN5flash24flash_fwd_splitkv_kernelI23Flash_fwd_kernel_traitsILi192ELi64ELi64ELi4ELb0ELb0EN7cutlass10bfloat16_tE19Flash_kernel_traitsILi192ELi64ELi64ELi4ES3_EELb0ELb0ELb1ELb0ELb0ELb0ELb0ELb1EEEvNS_16Flash_fwd_paramsE)
        /*0a10*/ 	.word	0x00000000


	//----- nvinfo : EIATTR_MIN_STACK_SIZE
	.align		4
.L_440:
        /*0a14*/ 	.byte	0x04, 0x12
        /*0a16*/ 	.short	(.L_442 - .L_441)
	.align		4
.L_441:
        /*0a18*/ 	.word	index@(_ZN5flash24flash_fwd_splitkv_kernelI23Flash_fwd_kernel_traitsILi192ELi64ELi64ELi4ELb0ELb0EN7cutlass10bfloat16_tE19Flash_kernel_traitsILi192ELi64ELi64ELi4ES3_EELb0ELb0ELb1ELb0ELb0ELb1ELb0ELb1EEEvNS_16Flash_fwd_paramsE)
        /*0a1c*/ 	.word	0x00000000


	//----- nvinfo : EIATTR_MIN_STACK_SIZE
	.align		4
.L_442:
        /*0a20*/ 	.byte	0x04, 0x12
        /*0a22*/ 	.short	(.L_444 - .L_443)
	.align		4
.L_443:
        /*0a24*/ 	.word	index@(_ZN5flash24flash_fwd_splitkv_kernelI23Flash_fwd_kernel_traitsILi192ELi64ELi64ELi4ELb0ELb0EN7cutlass10bfloat16_tE19Flash_kernel_traitsILi192ELi64ELi64ELi4ES3_EELb0ELb0ELb0ELb0ELb1ELb0ELb1ELb0EEEvNS_16Flash_fwd_paramsE)
        /*0a28*/ 	.word	0x00000000


	//----- nvinfo : EIATTR_MIN_STACK_SIZE
	.align		4
.L_444:
        /*0a2c*/ 	.byte	0x04, 0x12
        /*0a2e*/ 	.short	(.L_446 - .L_445)
	.align		4
.L_445:
        /*0a30*/ 	.word	index@(_ZN5flash24flash_fwd_splitkv_kernelI23Flash_fwd_kernel_traitsILi192ELi64ELi64ELi4ELb0ELb0EN7cutlass10bfloat16_tE19Flash_kernel_traitsILi192ELi64ELi64ELi4ES3_EELb0ELb0ELb0ELb0ELb1ELb1ELb1ELb0EEEvNS_16Flash_fwd_paramsE)
        /*0a34*/ 	.word	0x00000000


	//----- nvinfo : EIATTR_MIN_STACK_SIZE
	.align		4
.L_446:
        /*0a38*/ 	.byte	0x04, 0x12
        /*0a3a*/ 	.short	(.L_448 - .L_447)
	.align		4
.L_447:
        /*0a3c*/ 	.word	index@(_ZN5flash24flash_fwd_splitkv_kernelI23Flash_fwd_kernel_traitsILi192ELi64ELi64ELi4ELb0ELb0EN7cutlass10bfloat16_tE19Flash_kernel_traitsILi192ELi64ELi64ELi4ES3_EELb0ELb0ELb1ELb0ELb0ELb0ELb1ELb0EEEvNS_16Flash_fwd_paramsE)
        /*0a40*/ 	.word	0x00000000


	//----- nvinfo : EIATTR_MIN_STACK_SIZE
	.align		4
.L_448:
        /*0a44*/ 	.byte	0x04, 0x12
        /*0a46*/ 	.short	(.L_450 - .L_449)
	.align		4
.L_449:
        /*0a48*/ 	.word	index@(_ZN5flash24flash_fwd_splitkv_kernelI23Flash_fwd_kernel_traitsILi192ELi64ELi64ELi4ELb0ELb0EN7cutlass10bfloat16_tE19Flash_kernel_traitsILi192ELi64ELi64ELi4ES3_EELb0ELb0ELb1ELb0ELb0ELb1ELb1ELb0EEEvNS_16Flash_fwd_paramsE)
        /*0a4c*/ 	.word	0x00000000


	//----- nvinfo : EIATTR_MIN_STACK_SIZE
	.align		4
.L_450:
        /*0a50*/ 	.byte	0x04, 0x12
        /*0a52*/ 	.short	(.L_452 - .L_451)
	.align		4
.L_451:
        /*0a54*/ 	.word	index@(_ZN5flash24flash_fwd_splitkv_kernelI23Flash_fwd_kernel_traitsILi192ELi64ELi64ELi4ELb0ELb0EN7cutlass10bfloat16_tE19Flash_kernel_traitsILi192ELi64ELi64ELi4ES3_EELb0ELb0ELb0ELb0ELb1ELb0ELb1ELb1EEEvNS_16Flash_fwd_paramsE)
        /*0a58*/ 	.word	0x00000000


	//----- nvinfo : EIATTR_MIN_STACK_SIZE
	.align		4
.L_452:
        /*0a5c*/ 	.byte	0x04, 0x12
        /*0a5e*/ 	.short	(.L_454 - .L_453)
	.align		4
.L_453:
        /*0a60*/ 	.word	index@(_ZN5flash24flash_fwd_splitkv_kernelI23Flash_fwd_kernel_traitsILi192ELi64ELi64ELi4ELb0ELb0EN7cutlass10bfloat16_tE19Flash_kernel_traitsILi192ELi64ELi64ELi4ES3_EELb0ELb0ELb0ELb0ELb1ELb1ELb1ELb1EEEvNS_16Flash_fwd_paramsE)
        /*0a64*/ 	.word	0x00000000


	//----- nvinfo : EIATTR_MIN_STACK_SIZE
	.align		4
.L_454:
        /*0a68*/ 	.byte	0x04, 0x12
        /*0a6a*/ 	.short	(.L_456 - .L_455)
	.align		4
.L_455:
        /*0a6c*/ 	.word	index@(_ZN5flash24flash_fwd_splitkv_kernelI23Flash_fwd_kernel_traitsILi192ELi64ELi64ELi4ELb0ELb0EN7cutlass10bfloat16_tE19Flash_kernel_traitsILi192ELi64ELi64ELi4ES3_EELb0ELb0ELb1ELb0ELb0ELb0ELb1ELb1EEEvNS_16Flash_fwd_paramsE)
        /*0a70*/ 	.word	0x00000000


	//----- nvinfo : EIATTR_MIN_STACK_SIZE
	.align		4
.L_456:
        /*0a74*/ 	.byte	0x04, 0x12
        /*0a76*/ 	.short	(.L_458 - .L_457)
	.align		4
.L_457:
        /*0a78*/ 	.word	index@(_ZN5flash24flash_fwd_splitkv_kernelI23Flash_fwd_kernel_traitsILi192ELi64ELi64ELi4ELb0ELb0EN7cutlass10bfloat16_tE19Flash_kernel_traitsILi192ELi64ELi64ELi4ES3_EELb0ELb0ELb1ELb0ELb0ELb1ELb1ELb1EEEvNS_16Flash_fwd_paramsE)
        /*0a7c*/ 	.word	0x00000000


	//----- nvinfo : EIATTR_MIN_STACK_SIZE
	.align		4
.L_458:
        /*0a80*/ 	.byte	0x04, 0x12
        /*0a82*/ 	.short	(.L_460 - .L_459)
	.align		4
.L_459:
        /*0a84*/ 	.word	index@(_ZN5flash24flash_fwd_splitkv_kernelI23Flash_fwd_kernel_traitsILi192ELi64ELi64ELi4ELb0ELb0EN7cutlass10bfloat16_tE19Flash_kernel_traitsILi192ELi64ELi64ELi4ES3_EELb0ELb1ELb0ELb0ELb1ELb0ELb0ELb0EEEvNS_16Flash_fwd_paramsE)
        /*0a88*/ 	.word	0x00000000


	//----- nvinfo : EIATTR_MIN_STACK_SIZE
	.align		4
.L_460:
        /*0a8c*/ 	.byte	0x04, 0x12
        /*0a8e*/ 	.short	(.L_462 - .L_461)
	.align		4
.L_461:
        /*0a90*/ 	.word	index@(_ZN5flash24flash_fwd_splitkv_kernelI23Flash_fwd_kernel_traitsILi192ELi64ELi64ELi4ELb0ELb0EN7cutlass10bfloat16_tE19Flash_kernel_traitsILi192ELi64ELi64ELi4ES3_EELb0ELb1ELb0ELb0ELb1ELb1ELb0ELb0EEEvNS_16Flash_fwd_paramsE)
        /*0a94*/ 	.word	0x00000000


	//----- nvinfo : EIATTR_MIN_STACK_SIZE
	.align		4
.L_462:
        /*0a98*/ 	.byte	0x04, 0x12
        /*0a9a*/ 	.short	(.L_464 - .L_463)
	.align		4
.L_463:
        /*0a9c*/ 	.word	index@(_ZN5flash24flash_fwd_splitkv_kernelI23Flash_fwd_kernel_traitsILi192ELi64ELi64ELi4ELb0ELb0EN7cutlass10bfloat16_tE19Flash_kernel_traitsILi192ELi64ELi64ELi4ES3_EELb0ELb1ELb1ELb0ELb0ELb0ELb0ELb0EEEvNS_16Flash_fwd_paramsE)
        /*0aa0*/ 	.word	0x00000000


	//----- nvinfo : EIATTR_MIN_STACK_SIZE
	.align		4
.L_464:
        /*0aa4*/ 	.byte	0x04, 0x12
        /*0aa6*/ 	.short	(.L_466 - .L_465)
	.align		4
.L_465:
        /*0aa8*/ 	.word	index@(_ZN5flash24flash_fwd_splitkv_kernelI23Flash_fwd_kernel_traitsILi192ELi64ELi64ELi4ELb0ELb0EN7cutlass10bfloat16_tE19Flash_kernel_traitsILi192ELi64ELi64ELi4ES3_EELb0ELb1ELb1ELb0ELb0ELb1ELb0ELb0EEEvNS_16Flash_fwd_paramsE)
        /*0aac*/ 	.word	0x00000000


	//----- nvinfo : EIATTR_MIN_STACK_SIZE
	.align		4
.L_466:
        /*0ab0*/ 	.byte	0x04, 0x12
        /*0ab2*/ 	.short	(.L_468 - .L_467)
	.align		4
.L_467:
        /*0ab4*/ 	.word	index@(_ZN5flash24flash_fwd_splitkv_kernelI23Flash_fwd_kernel_traitsILi192ELi64ELi64ELi4ELb0ELb0EN7cutlass10bfloat16_tE19Flash_kernel_traitsILi192ELi64ELi64ELi4ES3_EELb0ELb1ELb0ELb0ELb1ELb0ELb0ELb1EEEvNS_16Flash_fwd_paramsE)
        /*0ab8*/ 	.word	0x00000000


	//----- nvinfo : EIATTR_MIN_STACK_SIZE
	.align		4
.L_468:
        /*0abc*/ 	.byte	0x04, 0x12
        /*0abe*/ 	.short	(.L_470 - .L_469)
	.align		4
.L_469:
        /*0ac0*/ 	.word	index@(_ZN5flash24flash_fwd_splitkv_kernelI23Flash_fwd_kernel_traitsILi192ELi64ELi64ELi4ELb0ELb0EN7cutlass10bfloat16_tE19Flash_kernel_traitsILi192ELi64ELi64ELi4ES3_EELb0ELb1ELb0ELb0ELb1ELb1ELb0ELb1EEEvNS_16Flash_fwd_paramsE)
        /*0ac4*/ 	.word	0x00000000


	//----- nvinfo : EIATTR_MIN_STACK_SIZE
	.align		4
.L_470:
        /*0ac8*/ 	.byte	0x04, 0x12
        /*0aca*/ 	.short	(.L_472 - .L_471)
	.align		4
.L_471:
        /*0acc*/ 	.word	index@(_ZN5flash24flash_fwd_splitkv_kernelI23Flash_fwd_kernel_traitsILi192ELi64ELi64ELi4ELb0ELb0EN7cutlass10bfloat16_tE19Flash_kernel_traitsILi192ELi64ELi64ELi4ES3_EELb0ELb1ELb1ELb0ELb0ELb0ELb0ELb1EEEvNS_16Flash_fwd_paramsE)
        /*0ad0*/ 	.word	0x00000000


	//----- nvinfo : EIATTR_MIN_STACK_SIZE
	.align		4
.L_472:
        /*0ad4*/ 	.byte	0x04, 0x12
        /*0ad6*/ 	.short	(.L_474 - .L_473)
	.align		4
.L_473:
        /*0ad8*/ 	.word	index@(_ZN5flash24flash_fwd_splitkv_kernelI23Flash_fwd_kernel_traitsILi192ELi64ELi64ELi4ELb0ELb0EN7cutlass10bfloat16_tE19Flash_kernel_traitsILi192ELi64ELi64ELi4ES3_EELb0ELb1ELb1ELb0ELb0ELb1ELb0ELb1EEEvNS_16Flash_fwd_paramsE)
        /*0adc*/ 	.word	0x00000000


	//----- nvinfo : EIATTR_MIN_STACK_SIZE
	.align		4
.L_474:
        /*0ae0*/ 	.byte	0x04, 0x12
        /*0ae2*/ 	.short	(.L_476 - .L_475)
	.align		4
.L_475:
        /*0ae4*/ 	.word	index@(_ZN5flash24flash_fwd_splitkv_kernelI23Flash_fwd_kernel_traitsILi192ELi64ELi64ELi4ELb0ELb0EN7cutlass10bfloat16_tE19Flash_kernel_traitsILi192ELi64ELi64ELi4ES3_EELb0ELb1ELb0ELb0ELb1ELb0ELb1ELb0EEEvNS_16Flash_fwd_paramsE)
        /*0ae8*/ 	.word	0x00000000


	//----- nvinfo : EIATTR_MIN_STACK_SIZE
	.align		4
.L_476:
        /*0aec*/ 	.byte	0x04, 0x12
        /*0aee*/ 	.short	(.L_478 - .L_477)
	.align		4
.L_477:
        /*0af0*/ 	.word	index@(_ZN5flash24flash_fwd_splitkv_kernelI23Flash_fwd_kernel_traitsILi192ELi64ELi64ELi4ELb0ELb0EN7cutlass10bfloat16_tE19Flash_kernel_traitsILi192ELi64ELi64ELi4ES3_EELb0ELb1ELb0ELb0ELb1ELb1ELb1ELb0EEEvNS_16Flash_fwd_paramsE)
        /*0af4*/ 	.word	0x00000000


	//----- nvinfo : EIATTR_MIN_STACK_SIZE
	.align		4
.L_478:
        /*0af8*/ 	.byte	0x04, 0x12
        /*0afa*/ 	.short	(.L_480 - .L_479)
	.align		4
.L_479:
        /*0afc*/ 	.word	index@(_ZN5flash24flash_fwd_splitkv_kernelI23Flash_fwd_kernel_traitsILi192ELi64ELi64ELi4ELb0ELb0EN7cutlass10bfloat16_tE19Flash_kernel_traitsILi192ELi64ELi64ELi4ES3_EELb0ELb1ELb1ELb0ELb0ELb0ELb1ELb0EEEvNS_16Flash_fwd_paramsE)
        /*0b00*/ 	.word	0x00000000


	//----- nvinfo : EIATTR_MIN_STACK_SIZE
	.align		4
.L_480:
        /*0b04*/ 	.byte	0x04, 0x12
        /*0b06*/ 	.short	(.L_482 - .L_481)
	.align		4
.L_481:
        /*0b08*/ 	.word	index@(_ZN5flash24flash_fwd_splitkv_kernelI23Flash_fwd_kernel_traitsILi192ELi64ELi64ELi4ELb0ELb0EN7cutlass10bfloat16_tE19Flash_kernel_traitsILi192ELi64ELi64ELi4ES3_EELb0ELb1ELb1ELb0ELb0ELb1ELb1ELb0EEEvNS_16Flash_fwd_paramsE)
        /*0b0c*/ 	.word	0x00000000


	//----- nvinfo : EIATTR_MIN_STACK_SIZE
	.align		4
.L_482:
        /*0b10*/ 	.byte	0x04, 0x12
        /*0b12*/ 	.short	(.L_484 - .L_483)
	.align		4
.L_483:
        /*0b14*/ 	.word	index@(_ZN5flash24flash_fwd_splitkv_kernelI23Flash_fwd_kernel_traitsILi192ELi64ELi64ELi4ELb0ELb0EN7cutlass10bfloat16_tE19Flash_kernel_traitsILi192ELi64ELi64ELi4ES3_EELb0ELb1ELb0ELb0ELb1ELb0ELb1ELb1EEEvNS_16Flash_fwd_paramsE)
        /*0b18*/ 	.word	0x00000000


	//----- nvinfo : EIATTR_MIN_STACK_SIZE
	.align		4
.L_484:
        /*0b1c*/ 	.byte	0x04, 0x12
        /*0b1e*/ 	.short	(.L_486 - .L_485)
	.align		4
.L_485:
        /*0b20*/ 	.word	index@(_ZN5flash24flash_fwd_splitkv_kernelI23Flash_fwd_kernel_traitsILi192ELi64ELi64ELi4ELb0ELb0EN7cutlass10bfloat16_tE19Flash_kernel_traitsILi192ELi64ELi64ELi4ES3_EELb0ELb1ELb0ELb0ELb1ELb1ELb1ELb1EEEvNS_16Flash_fwd_paramsE)
        /*0b24*/ 	.word	0x00000000


	//----- nvinfo : EIATTR_MIN_STACK_SIZE
	.align		4
.L_486:
        /*0b28*/ 	.byte	0x04, 0x12
        /*0b2a*/ 	.short	(.L_488 - .L_487)
	.align		4
.L_487:
        /*0b2c*/ 	.word	index@(_ZN5flash24flash_fwd_splitkv_kernelI23Flash_fwd_kernel_traitsILi192ELi64ELi64ELi4ELb0ELb0EN7cutlass10bfloat16_tE19Flash_kernel_traitsILi192ELi64ELi64ELi4ES3_EELb0ELb1ELb1ELb0ELb0ELb0ELb1ELb1EEEvNS_16Flash_fwd_paramsE)
        /*0b30*/ 	.word	0x00000000


	//----- nvinfo : EIATTR_MIN_STACK_SIZE
	.align		4
.L_488:
        /*0b34*/ 	.byte	0x04, 0x12
        /*0b36*/ 	.short	(.L_490 - .L_489)
	.align		4
.L_489:
        /*0b38*/ 	.word	index@(_ZN5flash24flash_fwd_splitkv_kernelI23Flash_fwd_kernel_traitsILi192ELi64ELi64ELi4ELb0ELb0EN7cutlass10bfloat16_tE19Flash_kernel_traitsILi192ELi64ELi64ELi4ES3_EELb0ELb1ELb1ELb0ELb0ELb1ELb1ELb1EEEvNS_16Flash_fwd_paramsE)
        /*0b3c*/ 	.word	0x00000000
.L_490:


//--------------------- .nv.info._ZN5flash32flash_fwd_splitkv_combine_kernelI23Flash_fwd_kernel_traitsILi192ELi64ELi64ELi4ELb0ELb0EN7cutlass10bfloat16_tE19Flash_kernel_traitsILi192ELi64ELi64ELi4ES3_EELi8ELi7ELb0EEEvNS_16Flash_fwd_paramsE --------------------------
	.section	.nv.info._ZN5flash32flash_fwd_splitkv_combine_kernelI23Flash_fwd_kernel_traitsILi192ELi64ELi64ELi4ELb0ELb0EN7cutlass10bfloat16_tE19Flash_kernel_traitsILi192ELi64ELi64ELi4ES3_EELi8ELi7ELb0EEEvNS_16Flash_fwd_paramsE,"",@"SHT_CUDA_INFO"
	.sectionflags	@""
	.align	4


	//----- nvinfo : EIATTR_CUDA_API_VERSION
	.align		4
        /*0000*/ 	.byte	0x04, 0x37
        /*0002*/ 	.short	(.L_492 - .L_491)
.L_491:
        /*0004*/ 	.word	0x00000082


	//----- nvinfo : EIATTR_SW2861232_WAR
	.align		4
.L_492:
        /*0008*/ 	.byte	0x01, 0x35
	.zero		2


	//----- nvinfo : EIATTR_PARAM_CBANK
	.align		4
        /*000c*/ 	.byte	0x04, 0x0a
        /*000e*/ 	.short	(.L_494 - .L_493)
	.align		4
.L_493:
        /*0010*/ 	.word	index@(.nv.constant0._ZN5flash32flash_fwd_splitkv_combine_kernelI23Flash_fwd_kernel_traitsILi192ELi64ELi64ELi4ELb0ELb0EN7cutlass10bfloat16_tE19Flash_kernel_traitsILi192ELi64ELi64ELi4ES3_EELi8ELi7ELb0EEEvNS_16Flash_fwd_paramsE)
        /*0014*/ 	.short	0x0160
        /*0016*/ 	.short	0x01d0


	//----- nvinfo : EIATTR_CBANK_PARAM_SIZE
	.align		4
.L_494:
        /*0018*/ 	.byte	0x03, 0x19
        /*001a*/ 	.short	0x01d0


	//----- nvinfo : EIATTR_KPARAM_INFO
	.align		4
        /*001c*/ 	.byte	0x04, 0x17
        /*001e*/ 	.short	(.L_496 - .L_495)
.L_495:
        /*0020*/ 	.word	0x00000000
        /*0024*/ 	.short	0x0000
        /*0026*/ 	.short	0x0000
        /*0028*/ 	.byte	0x00, 0xf0, 0x41, 0x07


	//----- nvinfo : EIATTR_MAXREG_COUNT
	.align		4
.L_496:
        /*002c*/ 	.byte	0x03, 0x1b
        /*002e*/ 	.short	0x00ff


	//----- nvinfo : EIATTR_NUM_BARRIERS
	.align		4
        /*0030*/ 	.byte	0x02, 0x4c
        /*0032*/ 	.byte	0x01
	.zero		1


	//----- nvinfo : EIATTR_MERCURY_ISA_VERSION
	.align		4
        /*0034*/ 	.byte	0x03, 0x5f
        /*0036*/ 	.short	0x0000


	//----- nvinfo : EIATTR_COOP_GROUP_MASK_REGIDS
	.align		4
        /*0038*/ 	.byte	0x04, 0x29
        /*003a*/ 	.short	(.L_498 - .L_497)


	//   ....[0]....
.L_497:
        /*003c*/ 	.word	0xffffffff


	//   ....[1]....
        /*0040*/ 	.word	0xffffffff


	//   ....[2]....
        /*0044*/ 	.word	0xffffffff


	//   ....[3]....
        /*0048*/ 	.word	0xffffffff


	//   ....[4]....
        /*004c*/ 	.word	0xffffffff


	//   ....[5]....
        /*0050*/ 	.word	0xffffffff


	//   ....[6]....
        /*0054*/ 	.word	0xffffffff


	//   ....[7]....
        /*0058*/ 	.word	0xffffffff


	//----- nvinfo : EIATTR_COOP_GROUP_INSTR_OFFSETS
	.align		4
.L_498:
        /*005c*/ 	.byte	0x04, 0x28
        /*005e*/ 	.short	(.L_500 - .L_499)


	//   ....[0]....
.L_499:
        /*0060*/ 	.word	0x00001fc0


	//   ....[1]....
        /*0064*/ 	.word	0x00001fe0


	//   ....[2]....
        /*0068*/ 	.word	0x00002000


	//   ....[3]....
        /*006c*/ 	.word	0x00002020


	//   ....[4]....
        /*0070*/ 	.word	0x00002290


	//   ....[5]....
        /*0074*/ 	.word	0x000022f0


	//   ....[6]....
        /*0078*/ 	.word	0x000023b0


	//   ....[7]....
        /*007c*/ 	.word	0x00002490


	//----- nvinfo : EIATTR_EXIT_INSTR_OFFSETS
	.align		4
.L_500:
        /*0080*/ 	.byte	0x04, 0x1c
        /*0082*/ 	.short	(.L_502 - .L_501)


	//   ....[0]....
.L_501:
        /*0084*/ 	.word	0x00004cd0


	//   ....[1]....
        /*0088*/ 	.word	0x000051f0


	//   ....[2]....
        /*008c*/ 	.word	0x00005250


	//----- nvinfo : EIATTR_CRS_STACK_SIZE
	.align		4
.L_502:
        /*0090*/ 	.byte	0x04, 0x1e
        /*0092*/ 	.short	(.L_504 - .L_503)
.L_503:
        /*0094*/ 	.word	0x00000000
.L_504:


//--------------------- .nv.info._ZN5flash32flash_fwd_splitkv_combine_kernelI23Flash_fwd_kernel_traitsILi192ELi64ELi64ELi4ELb0ELb0EN7cutlass10bfloat16_tE19Flash_kernel_traitsILi192ELi64ELi64ELi4ES3_EELi8ELi6ELb0EEEvNS_16Flash_fwd_paramsE --------------------------
	.section	.nv.info._ZN5flash32flash_fwd_splitkv_combine_kernelI23Flash_fwd_kernel_traitsILi192ELi64ELi64ELi4ELb0ELb0EN7cutlass10bfloat16_tE19Flash_kernel_traitsILi192ELi64ELi64ELi4ES3_EELi8ELi6ELb0EEEvNS_16Flash_fwd_paramsE,"",@"SHT_CUDA_INFO"
	.sectionflags	@""
	.align	4


	//----- nvinfo : EIATTR_CUDA_API_VERSION
	.align		4
        /*0000*/ 	.byte	0x04, 0x37
        /*0002*/ 	.short	(.L_506 - .L_505)
.L_505:
        /*0004*/ 	.word	0x00000082


	//----- nvinfo : EIATTR_SW2861232_WAR
	.align		4
.L_506:
        /*0008*/ 	.byte	0x01, 0x35
	.zero		2


	//----- nvinfo : EIATTR_PARAM_CBANK
	.align		4
        /*000c*/ 	.byte	0x04, 0x0a
        /*000e*/ 	.short	(.L_508 - .L_507)
	.align		4
.L_507:
        /*0010*/ 	.word	index@(.nv.constant0._ZN5flash32flash_fwd_splitkv_combine_kernelI23Flash_fwd_kernel_traitsILi192ELi64ELi64ELi4ELb0ELb0EN7cutlass10bfloat16_tE19Flash_kernel_traitsILi192ELi64ELi64ELi4ES3_EELi8ELi6ELb0EEEvNS_16Flash_fwd_paramsE)
        /*0014*/ 	.short	0x0160
        /*0016*/ 	.short	0x01d0


	//----- nvinfo : EIATTR_CBANK_PARAM_SIZE
	.align		4
.L_508:
        /*0018*/ 	.byte	0x03, 0x19
        /*001a*/ 	.short	0x01d0


	//----- nvinfo : EIATTR_KPARAM_INFO
	.align		4
        /*001c*/ 	.byte	0x04, 0x17
        /*001e*/ 	.short	(.L_510 - .L_509)
.L_509:
        /*0020*/ 	.word	0x00000000
        /*0024*/ 	.short	0x0000
        /*0026*/ 	.short	0x0000
        /*0028*/ 	.byte	0x00, 0xf0, 0x41, 0x07


	//----- nvinfo : EIATTR_MAXREG_COUNT
	.align		4
.L_510:
        /*002c*/ 	.byte	0x03, 0x1b
        /*002e*/ 	.short	0x00ff


	//----- nvinfo : EIATTR_NUM_BARRIERS
	.align		4
        /*0030*/ 	.byte	0x02, 0x4c
        /*0032*/ 	.byte	0x01
	.zero		1


	//----- nvinfo : EIATTR_MERCURY_ISA_VERSION
	.align		4
        /*0034*/ 	.byte	0x03, 0x5f
        /*0036*/ 	.short	0x0000


	//----- nvinfo : EIATTR_COOP_GROUP_MASK_REGIDS
	.align		4
        /*0038*/ 	.byte	0x04, 0x29
        /*003a*/ 	.short	(.L_512 - .L_511)


	//   ....[0]....
.L_511:
        /*003c*/ 	.word	0xffffffff


	//   ....[1]....
        /*0040*/ 	.word	0xffffffff


	//   ....[2]....
        /*0044*/ 	.word	0xffffffff


	//   ....[3]....
        /*0048*/ 	.word	0xffffffff


	//   ....[4]....
        /*004c*/ 	.word	0xffffffff


	//   ....[5]....
        /*0050*/ 	.word	0xffffffff


	//   ....[6]....
        /*0054*/ 	.word	0xffffffff


	//   ....[7]....
        /*0058*/ 	.word	0xffffffff


	//----- nvinfo : EIATTR_COOP_GROUP_INSTR_OFFSETS
	.align		4
.L_512:
        /*005c*/ 	.byte	0x04, 0x28
        /*005e*/ 	.short	(.L_514 - .L_513)


	//   ....[0]....
.L_513:
        /*0060*/ 	.word	0x00001aa0


	//   ....[1]....
        /*0064*/ 	.word	0x00001ac0


	//   ....[2]....
        /*0068*/ 	.word	0x00001ae0


	//   ....[3]....
        /*006c*/ 	.word	0x00001b00


	//   ....[4]....
        /*0070*/ 	.word	0x00001c60


	//   ....[5]....
        /*0074*/ 	.word	0x00001cd0


	//   ....[6]....
        /*0078*/ 	.word	0x00001dc0


	//   ....[7]....
        /*007c*/ 	.word	0x00001e90


	//----- nvinfo : EIATTR_EXIT_INSTR_OFFSETS
	.align		4
.L_514:
        /*0080*/ 	.byte	0x04, 0x1c
        /*0082*/ 	.short	(.L_516 - .L_515)


	//   ....[0]....
.L_515:
        /*0084*/ 	.word	0x00004470


	//   ....[1]....
        /*0088*/ 	.word	0x00004990


	//   ....[2]....
        /*008c*/ 	.word	0x000049f0


	//----- nvinfo : EIATTR_CRS_STACK_SIZE
	.align		4
.L_516:
        /*0090*/ 	.byte	0x04, 0x1e
        /*0092*/ 	.short	(.L_518 - .L_517)
.L_517:
        /*0094*/ 	.word	0x00000000
.L_518:


//--------------------- .nv.info._ZN5flash32flash_fwd_splitkv_combine_kernelI23Flash_fwd_kernel_traitsILi192ELi64ELi64ELi4ELb0ELb0EN7cutlass10bfloat16_tE19Flash_kernel_traitsILi192ELi64ELi64ELi4ES3_EELi8ELi5ELb0EEEvNS_16Flash_fwd_paramsE --------------------------
	.section	.nv.info._ZN5flash32flash_fwd_splitkv_combine_kernelI23Flash_fwd_kernel_traitsILi192ELi64ELi64ELi4ELb0ELb0EN7cutlass10bfloat16_tE19Flash_kernel_traitsILi192ELi64ELi64ELi4ES3_EELi8ELi5ELb0EEEvNS_16Flash_fwd_paramsE,"",@"SHT_CUDA_INFO"
	.sectionflags	@""
	.align	4


	//----- nvinfo : EIATTR_CUDA_API_VERSION
	.align		4
        /*0000*/ 	.byte	0x04, 0x37
        /*0002*/ 	.short	(.L_520 - .L_519)
.L_519:
        /*0004*/ 	.word	0x00000082


	//----- nvinfo : EIATTR_SW2861232_WAR
	.align		4
.L_520:
        /*0008*/ 	.byte	0x01, 0x35
	.zero		2


	//----- nvinfo : EIATTR_PARAM_CBANK
	.align		4
        /*000c*/ 	.byte	0x04, 0x0a
        /*000e*/ 	.short	(.L_522 - .L_521)
	.align		4
.L_521:
        /*0010*/ 	.word	index@(.nv.constant0._ZN5flash32flash_fwd_splitkv_combine_kernelI23Flash_fwd_kernel_traitsILi192ELi64ELi64ELi4ELb0ELb0EN7cutlass10bfloat16_tE19Flash_kernel_traitsILi192ELi64ELi64ELi4ES3_EELi8ELi5ELb0EEEvNS_16Flash_fwd_paramsE)
        /*0014*/ 	.short	0x0160
        /*0016*/ 	.short	0x01d0


	//----- nvinfo : EIATTR_CBANK_PARAM_SIZE
	.align		4
.L_522:
        /*0018*/ 	.byte	0x03, 0x19
        /*001a*/ 	.short	0x01d0


	//----- nvinfo : EIATTR_KPARAM_INFO
	.align		4
        /*001c*/ 	.byte	0x04, 0x17
        /*001e*/ 	.short	(.L_524 - .L_523)
.L_523:
        /*0020*/ 	.word	0x00000000
        /*0024*/ 	.short	0x0000
        /*0026*/ 	.short	0x0000
        /*0028*/ 	.byte	0x00, 0xf0, 0x41, 0x07


	//----- nvinfo : EIATTR_MAXREG_COUNT
	.align		4
.L_524:
        /*002c*/ 	.byte	0x03, 0x1b
        /*002e*/ 	.short	0x00ff


	//----- nvinfo : EIATTR_NUM_BARRIERS
	.align		4
        /*0030*/ 	.byte	0x02, 0x4c
        /*0032*/ 	.byte	0x01
	.zero		1


	//----- nvinfo : EIATTR_MERCURY_ISA_VERSION
	.align		4
        /*0034*/ 	.byte	0x03, 0x5f
        /*0036*/ 	.short	0x0000


	//----- nvinfo : EIATTR_COOP_GROUP_MASK_REGIDS
	.align		4
        /*0038*/ 	.byte	0x04, 0x29
        /*003a*/ 	.short	(.L_526 - .L_525)


	//   ....[0]....
.L_525:
        /*003c*/ 	.word	0xffffffff


	//   ....[1]....
        /*0040*/ 	.word	0xffffffff


	//   ....[2]....
        /*0044*/ 	.word	0xffffffff


	//   ....[3]....
        /*0048*/ 	.word	0xffffffff


	//   ....[4]....
        /*004c*/ 	.word	0xffffffff


	//   ....[5]....
        /*0050*/ 	.word	0xffffffff


	//   ....[6]....
        /*0054*/ 	.word	0xffffffff


	//   ....[7]....
        /*0058*/ 	.word	0xffffffff


	//----- nvinfo : EIATTR_COOP_GROUP_INSTR_OFFSETS
	.align		4
.L_526:
        /*005c*/ 	.byte	0x04, 0x28
        /*005e*/ 	.short	(.L_528 - .L_527)


	//   ....[0]....
.L_527:
        /*0060*/ 	.word	0x00001720


	//   ....[1]....
        /*0064*/ 	.word	0x00001740


	//   ....[2]....
        /*0068*/ 	.word	0x00001770


	//   ....[3]....
        /*006c*/ 	.word	0x000017f0


	//   ....[4]....
        /*0070*/ 	.word	0x00001980


	//   ....[5]....
        /*0074*/ 	.word	0x00001a30


	//   ....[6]....
        /*0078*/ 	.word	0x00001b10


	//   ....[7]....
        /*007c*/ 	.word	0x00001c30


	//----- nvinfo : EIATTR_EXIT_INSTR_OFFSETS
	.align		4
.L_528:
        /*0080*/ 	.byte	0x04, 0x1c
        /*0082*/ 	.short	(.L_530 - .L_529)


	//   ....[0]....
.L_529:
        /*0084*/ 	.word	0x00004120


	//   ....[1]....
        /*0088*/ 	.word	0x00004640


	//   ....[2]....
        /*008c*/ 	.word	0x000046a0


	//----- nvinfo : EIATTR_CRS_STACK_SIZE
	.align		4
.L_530:
        /*0090*/ 	.byte	0x04, 0x1e
        /*0092*/ 	.short	(.L_532 - .L_531)
.L_531:
        /*0094*/ 	.word	0x00000000
.L_532:


//--------------------- .nv.info._ZN5flash32flash_fwd_splitkv_combine_kernelI23Flash_fwd_kernel_traitsILi192ELi64ELi64ELi4ELb0ELb0EN7cutlass10bfloat16_tE19Flash_kernel_traitsILi192ELi64ELi64ELi4ES3_EELi8ELi4ELb0EEEvNS_16Flash_fwd_paramsE --------------------------
	.section	.nv.info._ZN5flash32flash_fwd_splitkv_combine_kernelI23Flash_fwd_kernel_traitsILi192ELi64ELi64ELi4ELb0ELb0EN7cutlass10bfloat16_tE19Flash_kernel_traitsILi192ELi64ELi64ELi4ES3_EELi8ELi4ELb0EEEvNS_16Flash_fwd_paramsE,"",@"SHT_CUDA_INFO"
	.sectionflags	@""
	.align	4


	//----- nvinfo : EIATTR_CUDA_API_VERSION
	.align		4
        /*0000*/ 	.byte	0x04, 0x37
        /*0002*/ 	.short	(.L_534 - .L_533)
.L_533:
        /*0004*/ 	.word	0x00000082


	//----- nvinfo : EIATTR_SW2861232_WAR
	.align		4
.L_534:
        /*0008*/ 	.byte	0x01, 0x35
	.zero		2


	//----- nvinfo : EIATTR_PARAM_CBANK
	.align		4
        /*000c*/ 	.byte	0x04, 0x0a
        /*000e*/ 	.short	(.L_536 - .L_535)
	.align		4
.L_535:
        /*0010*/ 	.word	index@(.nv.constant0._ZN5flash32flash_fwd_splitkv_combine_kernelI23Flash_fwd_kernel_traitsILi192ELi64ELi64ELi4ELb0ELb0EN7cutlass10bfloat16_tE19Flash_kernel_traitsILi192ELi64ELi64ELi4ES3_EELi8ELi4ELb0EEEvNS_16Flash_fwd_paramsE)
        /*0014*/ 	.short	0x0160
        /*0016*/ 	.short	0x01d0


	//----- nvinfo : EIATTR_CBANK_PARAM_SIZE
	.align		4
.L_536:
        /*0018*/ 	.byte	0x03, 0x19
        /*001a*/ 	.short	0x01d0


	//----- nvinfo : EIATTR_KPARAM_INFO
	.align		4
        /*001c*/ 	.byte	0x04, 0x17
        /*001e*/ 	.short	(.L_538 - .L_537)
.L_537:
        /*0020*/ 	.word	0x00000000
        /*0024*/ 	.short	0x0000
        /*0026*/ 	.short	0x0000
        /*0028*/ 	.byte	0x00, 0xf0, 0x41, 0x07


	//----- nvinfo : EIATTR_MAXREG_COUNT
	.align		4
.L_538:
        /*002c*/ 	.byte	0x03, 0x1b
        /*002e*/ 	.short	0x00ff


	//----- nvinfo : EIATTR_NUM_BARRIERS
	.align		4
        /*0030*/ 	.byte	0x02, 0x4c
        /*0032*/ 	.byte	0x01
	.zero		1


	//----- nvinfo : EIATTR_MERCURY_ISA_VERSION
	.align		4
        /*0034*/ 	.byte	0x03, 0x5f
        /*0036*/ 	.short	0x0000


	//----- nvinfo : EIATTR_COOP_GROUP_MASK_REGIDS
	.align		4
        /*0038*/ 	.byte	0x04, 0x29
        /*003a*/ 	.short	(.L_540 - .L_539)


	//   ....[0]....
.L_539:
        /*003c*/ 	.word	0xffffffff


	//   ....[1]....
        /*0040*/ 	.word	0xffffffff


	//   ....[2]....
        /*0044*/ 	.word	0xffffffff


	//   ....[3]....
        /*0048*/ 	.word	0xffffffff


	//   ....[4]....
        /*004c*/ 	.word	0xffffffff


	//   ....[5]....
        /*0050*/ 	.word	0xffffffff


	//   ....[6]....
        /*0054*/ 	.word	0xffffffff


	//   ....[7]....
        /*0058*/ 	.word	0xffffffff


	//----- nvinfo : EIATTR_COOP_GROUP_INSTR_OFFSETS
	.align		4
.L_540:
        /*005c*/ 	.byte	0x04, 0x28
        /*005e*/ 	.short	(.L_542 - .L_541)


	//   ....[0]....
.L_541:
        /*0060*/ 	.word	0x00001c20


	//   ....[1]....
        /*0064*/ 	.word	0x00001c40


	//   ....[2]....
        /*0068*/ 	.word	0x00001c60


	//   ....[3]....
        /*006c*/ 	.word	0x00001c80


	//   ....[4]....
        /*0070*/ 	.word	0x00001cf0


	//   ....[5]....
        /*0074*/ 	.word	0x00001d20


	//   ....[6]....
        /*0078*/ 	.word	0x00001d40


	//   ....[7]....
        /*007c*/ 	.word	0x00001d60


	//----- nvinfo : EIATTR_EXIT_INSTR_OFFSETS
	.align		4
.L_542:
        /*0080*/ 	.byte	0x04, 0x1c
        /*0082*/ 	.short	(.L_544 - .L_543)


	//   ....[0]....
.L_543:
        /*0084*/ 	.word	0x00004070


	//   ....[1]....
        /*0088*/ 	.word	0x00004590


	//   ....[2]....
        /*008c*/ 	.word	0x000045f0


	//----- nvinfo : EIATTR_CRS_STACK_SIZE
	.align		4
.L_544:
        /*0090*/ 	.byte	0x04, 0x1e
        /*0092*/ 	.short	(.L_546 - .L_545)
.L_545:
        /*0094*/ 	.word	0x00000000
.L_546:


//--------------------- .nv.info._ZN5flash32flash_fwd_splitkv_combine_kernelI23Flash_fwd_kernel_traitsILi192ELi64ELi64ELi4ELb0ELb0EN7cutlass10bfloat16_tE19Flash_kernel_traitsILi192ELi64ELi64ELi4ES3_EELi8ELi3ELb0EEEvNS_16Flash_fwd_paramsE --------------------------
	.section	.nv.info._ZN5flash32flash_fwd_splitkv_combine_kernelI23Flash_fwd_kernel_traitsILi192ELi64ELi64ELi4ELb0ELb0EN7cutlass10bfloat16_tE19Flash_kernel_traitsILi192ELi64ELi64ELi4ES3_EELi8ELi3ELb0EEEvNS_16Flash_fwd_paramsE,"",@"SHT_CUDA_INFO"
	.sectionflags	@""
	.align	4


	//----- nvinfo : EIATTR_CUDA_API_VERSION
	.align		4
        /*0000*/ 	.byte	0x04, 0x37
        /*0002*/ 	.short	(.L_548 - .L_547)
.L_547:
        /*0004*/ 	.word	0x00000082


	//----- nvinfo : EIATTR_SW2861232_WAR
	.align		4
.L_548:
        /*0008*/ 	.byte	0x01, 0x35
	.zero		2


	//----- nvinfo : EIATTR_PARAM_CBANK
	.align		4
        /*000c*/ 	.byte	0x04, 0x0a
        /*000e*/ 	.short	(.L_550 - .L_549)
	.align		4
.L_549:
        /*0010*/ 	.word	index@(.nv.constant0._ZN5flash32flash_fwd_splitkv_combine_kernelI23Flash_fwd_kernel_traitsILi192ELi64ELi64ELi4ELb0ELb0EN7cutlass10bfloat16_tE19Flash_kernel_traitsILi192ELi64ELi64ELi4ES3_EELi8ELi3ELb0EEEvNS_16Flash_fwd_paramsE)
        /*0014*/ 	.short	0x0160
        /*0016*/ 	.short	0x01d0


	//----- nvinfo : EIATTR_CBANK_PARAM_SIZE
	.align		4
.L_550:
        /*0018*/ 	.byte	0x03, 0x19
        /*001a*/ 	.short	0x01d0


	//----- nvinfo : EIATTR_KPARAM_INFO
	.align		4
        /*001c*/ 	.byte	0x04, 0x17
        /*001e*/ 	.short	(.L_552 - .L_551)
.L_551:
        /*0020*/ 	.word	0x00000000
        /*0024*/ 	.short	0x0000
        /*0026*/ 	.short	0x0000
        /*0028*/ 	.byte	0x00, 0xf0, 0x41, 0x07


	//----- nvinfo : EIATTR_MAXREG_COUNT
	.align		4
.L_552:
        /*002c*/ 	.byte	0x03, 0x1b
        /*002e*/ 	.short	0x00ff


	//----- nvinfo : EIATTR_NUM_BARRIERS
	.align		4
        /*0030*/ 	.byte	0x02, 0x4c
        /*0032*/ 	.byte	0x01
	.zero		1


	//----- nvinfo : EIATTR_MERCURY_ISA_VERSION
	.align		4
        /*0034*/ 	.byte	0x03, 0x5f
        /*0036*/ 	.short	0x0000


	//----- nvinfo : EIATTR_COOP_GROUP_MASK_REGIDS
	.align		4
        /*0038*/ 	.byte	0x04, 0x29
        /*003a*/ 	.short	(.L_554 - .L_553)


	//   ....[0]....
.L_553:
        /*003c*/ 	.word	0xffffffff


	//   ....[1]....
        /*0040*/ 	.word	0xffffffff


	//   ....[2]....
        /*0044*/ 	.word	0xffffffff


	//   ....[3]....
        /*0048*/ 	.word	0xffffffff


	//   ....[4]....
        /*004c*/ 	.word	0xffffffff


	//   ....[5]....
        /*0050*/ 	.word	0xffffffff


	//----- nvinfo : EIATTR_COOP_GROUP_INSTR_OFFSETS
	.align		4
.L_554:
        /*0054*/ 	.byte	0x04, 0x28
        /*0056*/ 	.short	(.L_556 - .L_555)


	//   ....[0]....
.L_555:
        /*0058*/ 	.word	0x00001c00


	//   ....[1]....
        /*005c*/ 	.word	0x00001c20


	//   ....[2]....
        /*0060*/ 	.word	0x00001c50


	//   ....[3]....
        /*0064*/ 	.word	0x00001cc0


	//   ....[4]....
        /*0068*/ 	.word	0x00001ce0


	//   ....[5]....
        /*006c*/ 	.word	0x00001d00


	//----- nvinfo : EIATTR_EXIT_INSTR_OFFSETS
	.align		4
.L_556:
        /*0070*/ 	.byte	0x04, 0x1c
        /*0072*/ 	.short	(.L_558 - .L_557)


	//   ....[0]....
.L_557:
        /*0074*/ 	.word	0x00004030


	//   ....[1]....
        /*0078*/ 	.word	0x00004550


	//   ....[2]....
        /*007c*/ 	.word	0x000045b0


	//----- nvinfo : EIATTR_CRS_STACK_SIZE
	.align		4
.L_558:
        /*0080*/ 	.byte	0x04, 0x1e
        /*0082*/ 	.short	(.L_560 - .L_559)
.L_559:
        /*0084*/ 	.word	0x00000000
.L_560:


//--------------------- .nv.info._ZN5flash32flash_fwd_splitkv_combine_kernelI23Flash_fwd_kernel_traitsILi192ELi64ELi64ELi4ELb0ELb0EN7cutlass10bfloat16_tE19Flash_kernel_traitsILi192ELi64ELi64ELi4ES3_EELi8ELi2ELb0EEEvNS_16Flash_fwd_paramsE --------------------------
	.section	.nv.info._ZN5flash32flash_fwd_splitkv_combine_kernelI23Flash_fwd_kernel_traitsILi192ELi64ELi64ELi4ELb0ELb0EN7cutlass10bfloat16_tE19Flash_kernel_traitsILi192ELi64ELi64ELi4ES3_EELi8ELi2ELb0EEEvNS_16Flash_fwd_paramsE,"",@"SHT_CUDA_INFO"
	.sectionflags	@""
	.align	4


	//----- nvinfo : EIATTR_CUDA_API_VERSION
	.align		4
        /*0000*/ 	.byte	0x04, 0x37
        /*0002*/ 	.short	(.L_562 - .L_561)
.L_561:
        /*0004*/ 	.word	0x00000082


	//----- nvinfo : EIATTR_SW2861232_WAR
	.align		4
.L_562:
        /*0008*/ 	.byte	0x01, 0x35
	.zero		2


	//----- nvinfo : EIATTR_PARAM_CBANK
	.align		4
        /*000c*/ 	.byte	0x04, 0x0a
        /*000e*/ 	.short	(.L_564 - .L_563)
	.align		4
.L_563:
        /*0010*/ 	.word	index@(.nv.constant0._ZN5flash32flash_fwd_splitkv_combine_kernelI23Flash_fwd_kernel_traitsILi192ELi64ELi64ELi4ELb0ELb0EN7cutlass10bfloat16_tE19Flash_kernel_traitsILi192ELi64ELi64ELi4ES3_EELi8ELi2ELb0EEEvNS_16Flash_fwd_paramsE)
        /*0014*/ 	.short	0x0160
        /*0016*/ 	.short	0x01d0


	//----- nvinfo : EIATTR_CBANK_PARAM_SIZE
	.align		4
.L_564:
        /*0018*/ 	.byte	0x03, 0x19
        /*001a*/ 	.short	0x01d0


	//----- nvinfo : EIATTR_KPARAM_INFO
	.align		4
        /*001c*/ 	.byte	0x04, 0x17
        /*001e*/ 	.short	(.L_566 - .L_565)
.L_565:
        /*0020*/ 	.word	0x00000000
        /*0024*/ 	.short	0x0000
        /*0026*/ 	.short	0x0000
        /*0028*/ 	.byte	0x00, 0xf0, 0x41, 0x07


	//----- nvinfo : EIATTR_MAXREG_COUNT
	.align		4
.L_566:
        /*002c*/ 	.byte	0x03, 0x1b
        /*002e*/ 	.short	0x00ff


	//----- nvinfo : EIATTR_NUM_BARRIERS
	.align		4
        /*0030*/ 	.byte	0x02, 0x4c
        /*0032*/ 	.byte	0x01
	.zero		1


	//----- nvinfo : EIATTR_MERCURY_ISA_VERSION
	.align		4
        /*0034*/ 	.byte	0x03, 0x5f
        /*0036*/ 	.short	0x0000


	//----- nvinfo : EIATTR_COOP_GROUP_MASK_REGIDS
	.align		4
        /*0038*/ 	.byte	0x04, 0x29
        /*003a*/ 	.short	(.L_568 - .L_567)


	//   ....[0]....
.L_567:
        /*003c*/ 	.word	0xffffffff


	//   ....[1]....
        /*0040*/ 	.word	0xffffffff


	//   ....[2]....
        /*0044*/ 	.word	0xffffffff


	//   ....[3]....
        /*0048*/ 	.word	0xffffffff


	//----- nvinfo : EIATTR_COOP_GROUP_INSTR_OFFSETS
	.align		4
.L_568:
        /*004c*/ 	.byte	0x04, 0x28
        /*004e*/ 	.short	(.L_570 - .L_569)


	//   ....[0]....
.L_569:
        /*0050*/ 	.word	0x00001c20


	//   ....[1]....
        /*0054*/ 	.word	0x00001c40


	//   ....[2]....
        /*0058*/ 	.word	0x00001cb0


	//   ....[3]....
        /*005c*/ 	.word	0x00001cd0


	//----- nvinfo : EIATTR_EXIT_INSTR_OFFSETS
	.align		4
.L_570:
        /*0060*/ 	.byte	0x04, 0x1c
        /*0062*/ 	.short	(.L_572 - .L_571)


	//   ....[0]....
.L_571:
        /*0064*/ 	.word	0x00004000


	//   ....[1]....
        /*0068*/ 	.word	0x00004520


	//   ....[2]....
        /*006c*/ 	.word	0x00004580


	//----- nvinfo : EIATTR_CRS_STACK_SIZE
	.align		4
.L_572:
        /*0070*/ 	.byte	0x04, 0x1e
        /*0072*/ 	.short	(.L_574 - .L_573)
.L_573:
        /*0074*/ 	.word	0x00000000
.L_574:


//--------------------- .nv.info._ZN5flash32flash_fwd_splitkv_combine_kernelI23Flash_fwd_kernel_traitsILi192ELi64ELi64ELi4ELb0ELb0EN7cutlass10bfloat16_tE19Flash_kernel_traitsILi192ELi64ELi64ELi4ES3_EELi8ELi1ELb0EEEvNS_16Flash_fwd_paramsE --------------------------
	.section	.nv.info._ZN5flash32flash_fwd_splitkv_combine_kernelI23Flash_fwd_kernel_traitsILi192ELi64ELi64ELi4ELb0ELb0EN7cutlass10bfloat16_tE19Flash_kernel_traitsILi192ELi64ELi64ELi4ES3_EELi8ELi1ELb0EEEvNS_16Flash_fwd_paramsE,"",@"SHT_CUDA_INFO"
	.sectionflags	@""
	.align	4


	//----- nvinfo : EIATTR_CUDA_API_VERSION
	.align		4
        /*0000*/ 	.byte	0x04, 0x37
        /*0002*/ 	.short	(.L_576 - .L_575)
.L_575:
        /*0004*/ 	.word	0x00000082


	//----- nvinfo : EIATTR_SW2861232_WAR
	.align		4
.L_576:
        /*0008*/ 	.byte	0x01, 0x35
	.zero		2


	//----- nvinfo : EIATTR_PARAM_CBANK
	.align		4
        /*000c*/ 	.byte	0x04, 0x0a
        /*000e*/ 	.short	(.L_578 - .L_577)
	.align		4
.L_577:
        /*0010*/ 	.word	index@(.nv.constant0._ZN5flash32flash_fwd_splitkv_combine_kernelI23Flash_fwd_kernel_traitsILi192ELi64ELi64ELi4ELb0ELb0EN7cutlass10bfloat16_tE19Flash_kernel_traitsILi192ELi64ELi64ELi4ES3_EELi8ELi1ELb0EEEvNS_16Flash_fwd_paramsE)
        /*0014*/ 	.short	0x0160
        /*0016*/ 	.short	0x01d0


	//----- nvinfo : EIATTR_CBANK_PARAM_SIZE
	.align		4
.L_578:
        /*0018*/ 	.byte	0x03, 0x19
        /*001a*/ 	.short	0x01d0


	//----- nvinfo : EIATTR_KPARAM_INFO
	.align		4
        /*001c*/ 	.byte	0x04, 0x17
        /*001e*/ 	.short	(.L_580 - .L_579)
.L_579:
        /*0020*/ 	.word	0x00000000
        /*0024*/ 	.short	0x0000
        /*0026*/ 	.short	0x0000
        /*0028*/ 	.byte	0x00, 0xf0, 0x41, 0x07


	//----- nvinfo : EIATTR_MAXREG_COUNT
	.align		4
.L_580:
        /*002c*/ 	.byte	0x03, 0x1b
        /*002e*/ 	.short	0x00ff


	//----- nvinfo : EIATTR_NUM_BARRIERS
	.align		4
        /*0030*/ 	.byte	0x02, 0x4c
        /*0032*/ 	.byte	0x01
	.zero		1


	//----- nvinfo : EIATTR_MERCURY_ISA_VERSION
	.align		4
        /*0034*/ 	.byte	0x03, 0x5f
        /*0036*/ 	.short	0x0000


	//----- nvinfo : EIATTR_COOP_GROUP_MASK_REGIDS
	.align		4
        /*0038*/ 	.byte	0x04, 0x29
        /*003a*/ 	.short	(.L_582 - .L_581)


	//   ....[0]....
.L_581:
        /*003c*/ 	.word	0xffffffff


	//   ....[1]....
        /*0040*/ 	.word	0xffffffff


	//----- nvinfo : EIATTR_COOP_GROUP_INSTR_OFFSETS
	.align		4
.L_582:
        /*0044*/ 	.byte	0x04, 0x28
        /*0046*/ 	.short	(.L_584 - .L_583)


	//   ....[0]....
.L_583:
        /*0048*/ 	.word	0x00001c60


	//   ....[1]....
        /*004c*/ 	.word	0x00001cd0


	//----- nvinfo : EIATTR_EXIT_INSTR_OFFSETS
	.align		4
.L_584:
        /*0050*/ 	.byte	0x04, 0x1c
        /*0052*/ 	.short	(.L_586 - .L_585)


	//   ....[0]....
.L_585:
        /*0054*/ 	.word	0x00004020


	//   ....[1]....
        /*0058*/ 	.word	0x00004540


	//   ....[2]....
        /*005c*/ 	.word	0x000045a0


	//----- nvinfo : EIATTR_CRS_STACK_SIZE
	.align		4
.L_586:
        /*0060*/ 	.byte	0x04, 0x1e
        /*0062*/ 	.short	(.L_588 - .L_587)
.L_587:
        /*0064*/ 	.word	0x00000000
.L_588:


//--------------------- .nv.info._ZN5flash32flash_fwd_splitkv_combine_kernelI23Flash_fwd_kernel_traitsILi192ELi64ELi64ELi4ELb0ELb0EN7cutlass10bfloat16_tE19Flash_kernel_traitsILi192ELi64ELi64ELi4ES3_EELi8ELi7ELb1EEEvNS_16Flash_fwd_paramsE --------------------------
	.section	.nv.info._ZN5flash32flash_fwd_splitkv_combine_kernelI23Flash_fwd_kernel_traitsILi192ELi64ELi64ELi4ELb0ELb0EN7cutlass10bfloat16_tE19Flash_kernel_traitsILi192ELi64ELi64ELi4ES3_EELi8ELi7ELb1EEEvNS_16Flash_fwd_paramsE,"",@"SHT_CUDA_INFO"
	.sectionflags	@""
	.align	4


	//----- nvinfo : EIATTR_CUDA_API_VERSION
	.align		4
        /*0000*/ 	.byte	0x04, 0x37
        /*0002*/ 	.short	(.L_590 - .L_589)
.L_589:
        /*0004*/ 	.word	0x00000082


	//----- nvinfo : EIATTR_SW2861232_WAR
	.align		4
.L_590:
        /*0008*/ 	.byte	0x01, 0x35
	.zero		2


	//----- nvinfo : EIATTR_PARAM_CBANK
	.align		4
        /*000c*/ 	.byte	0x04, 0x0a
        /*000e*/ 	.short	(.L_592 - .L_591)
	.align		4
.L_591:
        /*0010*/ 	.word	index@(.nv.constant0._ZN5flash32flash_fwd_splitkv_combine_kernelI23Flash_fwd_kernel_traitsILi192ELi64ELi64ELi4ELb0ELb0EN7cutlass10bfloat16_tE19Flash_kernel_traitsILi192ELi64ELi64ELi4ES3_EELi8ELi7ELb1EEEvNS_16Flash_fwd_paramsE)
        /*0014*/ 	.short	0x0160
        /*0016*/ 	.short	0x01d0


	//----- nvinfo : EIATTR_CBANK_PARAM_SIZE
	.align		4
.L_592:
        /*0018*/ 	.byte	0x03, 0x19
        /*001a*/ 	.short	0x01d0


	//----- nvinfo : EIATTR_KPARAM_INFO
	.align		4
        /*001c*/ 	.byte	0x04, 0x17
        /*001e*/ 	.short	(.L_594 - .L_593)
.L_593:
        /*0020*/ 	.word	0x00000000
        /*0024*/ 	.short	0x0000
        /*0026*/ 	.short	0x0000
        /*0028*/ 	.byte	0x00, 0xf0, 0x41, 0x07


	//----- nvinfo : EIATTR_MAXREG_COUNT
	.align		4
.L_594:
        /*002c*/ 	.byte	0x03, 0x1b
        /*002e*/ 	.short	0x00ff


	//----- nvinfo : EIATTR_NUM_BARRIERS
	.align		4
        /*0030*/ 	.byte	0x02, 0x4c
        /*0032*/ 	.byte	0x01
	.zero		1


	//----- nvinfo : EIATTR_MERCURY_ISA_VERSION
	.align		4
        /*0034*/ 	.byte	0x03, 0x5f
        /*0036*/ 	.short	0x0000


	//----- nvinfo : EIATTR_COOP_GROUP_MASK_REGIDS
	.align		4
        /*0038*/ 	.byte	0x04, 0x29
        /*003a*/ 	.short	(.L_596 - .L_595)


	//   ....[0]....
.L_595:
        /*003c*/ 	.word	0xffffffff


	//   ....[1]....
        /*0040*/ 	.word	0xffffffff


	//   ....[2]....
        /*0044*/ 	.word	0xffffffff


	//   ....[3]....
        /*0048*/ 	.word	0xffffffff


	//   ....[4]....
        /*004c*/ 	.word	0xffffffff


	//   ....[5]....
        /*0050*/ 	.word	0xffffffff


	//   ....[6]....
        /*0054*/ 	.word	0xffffffff


	//   ....[7]....
        /*0058*/ 	.word	0xffffffff


	//----- nvinfo : EIATTR_COOP_GROUP_INSTR_OFFSETS
	.align		4
.L_596:
        /*005c*/ 	.byte	0x04, 0x28
        /*005e*/ 	.short	(.L_598 - .L_597)


	//   ....[0]....
.L_597:
        /*0060*/ 	.word	0x00001fc0


	//   ....[1]....
        /*0064*/ 	.word	0x00001fe0


	//   ....[2]....
        /*0068*/ 	.word	0x00002000


	//   ....[3]....
        /*006c*/ 	.word	0x00002020


	//   ....[4]....
        /*0070*/ 	.word	0x00002290


	//   ....[5]....
        /*0074*/ 	.word	0x000022f0


	//   ....[6]....
        /*0078*/ 	.word	0x000023b0


	//   ....[7]....
        /*007c*/ 	.word	0x00002490


	//----- nvinfo : EIATTR_EXIT_INSTR_OFFSETS
	.align		4
.L_598:
        /*0080*/ 	.byte	0x04, 0x1c
        /*0082*/ 	.short	(.L_600 - .L_599)


	//   ....[0]....
.L_599:
        /*0084*/ 	.word	0x000053a0


	//   ....[1]....
        /*0088*/ 	.word	0x00005900


	//----- nvinfo : EIATTR_CRS_STACK_SIZE
	.align		4
.L_600:
        /*008c*/ 	.byte	0x04, 0x1e
        /*008e*/ 	.short	(.L_602 - .L_601)
.L_601:
        /*0090*/ 	.word	0x00000000
.L_602:


//--------------------- .nv.info._ZN5flash32flash_fwd_splitkv_combine_kernelI23Flash_fwd_kernel_traitsILi192ELi64ELi64ELi4ELb0ELb0EN7cutlass10bfloat16_tE19Flash_kernel_traitsILi192ELi64ELi64ELi4ES3_EELi8ELi6ELb1EEEvNS_16Flash_fwd_paramsE --------------------------
	.section	.nv.info._ZN5flash32flash_fwd_splitkv_combine_kernelI23Flash_fwd_kernel_traitsILi192ELi64ELi64ELi4ELb0ELb0EN7cutlass10bfloat16_tE19Flash_kernel_traitsILi192ELi64ELi64ELi4ES3_EELi8ELi6ELb1EEEvNS_16Flash_fwd_paramsE,"",@"SHT_CUDA_INFO"
	.sectionflags	@""
	.align	4


	//----- nvinfo : EIATTR_CUDA_API_VERSION
	.align		4
        /*0000*/ 	.byte	0x04, 0x37
        /*0002*/ 	.short	(.L_604 - .L_603)
.L_603:
        /*0004*/ 	.word	0x00000082


	//----- nvinfo : EIATTR_SW2861232_WAR
	.align		4
.L_604:
        /*0008*/ 	.byte	0x01, 0x35
	.zero		2


	//----- nvinfo : EIATTR_PARAM_CBANK
	.align		4
        /*000c*/ 	.byte	0x04, 0x0a
        /*000e*/ 	.short	(.L_606 - .L_605)
	.align		4
.L_605:
        /*0010*/ 	.word	index@(.nv.constant0._ZN5flash32flash_fwd_splitkv_combine_kernelI23Flash_fwd_kernel_traitsILi192ELi64ELi64ELi4ELb0ELb0EN7cutlass10bfloat16_tE19Flash_kernel_traitsILi192ELi64ELi64ELi4ES3_EELi8ELi6ELb1EEEvNS_16Flash_fwd_paramsE)
        /*0014*/ 	.short	0x0160
        /*0016*/ 	.short	0x01d0


	//----- nvinfo : EIATTR_CBANK_PARAM_SIZE
	.align		4
.L_606:
        /*0018*/ 	.byte	0x03, 0x19
        /*001a*/ 	.short	0x01d0


	//----- nvinfo : EIATTR_KPARAM_INFO
	.align		4
        /*001c*/ 	.byte	0x04, 0x17
        /*001e*/ 	.short	(.L_608 - .L_607)
.L_607:
        /*0020*/ 	.word	0x00000000
        /*0024*/ 	.short	0x0000
        /*0026*/ 	.short	0x0000
        /*0028*/ 	.byte	0x00, 0xf0, 0x41, 0x07


	//----- nvinfo : EIATTR_MAXREG_COUNT
	.align		4
.L_608:
        /*002c*/ 	.byte	0x03, 0x1b
        /*002e*/ 	.short	0x00ff


	//----- nvinfo : EIATTR_NUM_BARRIERS
	.align		4
        /*0030*/ 	.byte	0x02, 0x4c
        /*0032*/ 	.byte	0x01
	.zero		1


	//----- nvinfo : EIATTR_MERCURY_ISA_VERSION
	.align		4
        /*0034*/ 	.byte	0x03, 0x5f
        /*0036*/ 	.short	0x0000


	//----- nvinfo : EIATTR_COOP_GROUP_MASK_REGIDS
	.align		4
        /*0038*/ 	.byte	0x04, 0x29
        /*003a*/ 	.short	(.L_610 - .L_609)


	//   ....[0]....
.L_609:
        /*003c*/ 	.word	0xffffffff


	//   ....[1]....
        /*0040*/ 	.word	0xffffffff


	//   ....[2]....
        /*0044*/ 	.word	0xffffffff


	//   ....[3]....
        /*0048*/ 	.word	0xffffffff


	//   ....[4]....
        /*004c*/ 	.word	0xffffffff


	//   ....[5]....
        /*0050*/ 	.word	0xffffffff


	//   ....[6]....
        /*0054*/ 	.word	0xffffffff


	//   ....[7]....
        /*0058*/ 	.word	0xffffffff


	//----- nvinfo : EIATTR_COOP_GROUP_INSTR_OFFSETS
	.align		4
.L_610:
        /*005c*/ 	.byte	0x04, 0x28
        /*005e*/ 	.short	(.L_612 - .L_611)


	//   ....[0]....
.L_611:
        /*0060*/ 	.word	0x00001aa0


	//   ....[1]....
        /*0064*/ 	.word	0x00001ac0


	//   ....[2]....
        /*0068*/ 	.word	0x00001ae0


	//   ....[3]....
        /*006c*/ 	.word	0x00001b00


	//   ....[4]....
        /*0070*/ 	.word	0x00001c60


	//   ....[5]....
        /*0074*/ 	.word	0x00001cd0


	//   ....[6]....
        /*0078*/ 	.word	0x00001dc0


	//   ....[7]....
        /*007c*/ 	.word	0x00001e90


	//----- nvinfo : EIATTR_EXIT_INSTR_OFFSETS
	.align		4
.L_612:
        /*0080*/ 	.byte	0x04, 0x1c
        /*0082*/ 	.short	(.L_614 - .L_613)


	//   ....[0]....
.L_613:
        /*0084*/ 	.word	0x00004b50


	//   ....[1]....
        /*0088*/ 	.word	0x000050b0


	//----- nvinfo : EIATTR_CRS_STACK_SIZE
	.align		4
.L_614:
        /*008c*/ 	.byte	0x04, 0x1e
        /*008e*/ 	.short	(.L_616 - .L_615)
.L_615:
        /*0090*/ 	.word	0x00000000
.L_616:


//--------------------- .nv.info._ZN5flash32flash_fwd_splitkv_combine_kernelI23Flash_fwd_kernel_traitsILi192ELi64ELi64ELi4ELb0ELb0EN7cutlass10bfloat16_tE19Flash_kernel_traitsILi192ELi64ELi64ELi4ES3_EELi8ELi5ELb1EEEvNS_16Flash_fwd_paramsE --------------------------
	.section	.nv.info._ZN5flash32flash_fwd_splitkv_combine_kernelI23Flash_fwd_kernel_traitsILi192ELi64ELi64ELi4ELb0ELb0EN7cutlass10bfloat16_tE19Flash_kernel_traitsILi192ELi64ELi64ELi4ES3_EELi8ELi5ELb1EEEvNS_16Flash_fwd_paramsE,"",@"SHT_CUDA_INFO"
	.sectionflags	@""
	.align	4


	//----- nvinfo : EIATTR_CUDA_API_VERSION
	.align		4
        /*0000*/ 	.byte	0x04, 0x37
        /*0002*/ 	.short	(.L_618 - .L_617)
.L_617:
        /*0004*/ 	.word	0x00000082


	//----- nvinfo : EIATTR_SW2861232_WAR
	.align		4
.L_618:
        /*0008*/ 	.byte	0x01, 0x35
	.zero		2


	//----- nvinfo : EIATTR_PARAM_CBANK
	.align		4
        /*000c*/ 	.byte	0x04, 0x0a
        /*000e*/ 	.short	(.L_620 - .L_619)
	.align		4
.L_619:
        /*0010*/ 	.word	index@(.nv.constant0._ZN5flash32flash_fwd_splitkv_combine_kernelI23Flash_fwd_kernel_traitsILi192ELi64ELi64ELi4ELb0ELb0EN7cutlass10bfloat16_tE19Flash_kernel_traitsILi192ELi64ELi64ELi4ES3_EELi8ELi5ELb1EEEvNS_16Flash_fwd_paramsE)
        /*0014*/ 	.short	0x0160
        /*0016*/ 	.short	0x01d0


	//----- nvinfo : EIATTR_CBANK_PARAM_SIZE
	.align		4
.L_620:
        /*0018*/ 	.byte	0x03, 0x19
        /*001a*/ 	.short	0x01d0


	//----- nvinfo : EIATTR_KPARAM_INFO
	.align		4
        /*001c*/ 	.byte	0x04, 0x17
        /*001e*/ 	.short	(.L_622 - .L_621)
.L_621:
        /*0020*/ 	.word	0x00000000
        /*0024*/ 	.short	0x0000
        /*0026*/ 	.short	0x0000
        /*0028*/ 	.byte	0x00, 0xf0, 0x41, 0x07


	//----- nvinfo : EIATTR_MAXREG_COUNT
	.align		4
.L_622:
        /*002c*/ 	.byte	0x03, 0x1b
        /*002e*/ 	.short	0x00ff


	//----- nvinfo : EIATTR_NUM_BARRIERS
	.align		4
        /*0030*/ 	.byte	0x02, 0x4c
        /*0032*/ 	.byte	0x01
	.zero		1


	//----- nvinfo : EIATTR_MERCURY_ISA_VERSION
	.align		4
        /*0034*/ 	.byte	0x03, 0x5f
        /*0036*/ 	.short	0x0000


	//----- nvinfo : EIATTR_COOP_GROUP_MASK_REGIDS
	.align		4
        /*0038*/ 	.byte	0x04, 0x29
        /*003a*/ 	.short	(.L_624 - .L_623)


	//   ....[0]....
.L_623:
        /*003c*/ 	.word	0xffffffff


	//   ....[1]....
        /*0040*/ 	.word	0xffffffff


	//   ....[2]....
        /*0044*/ 	.word	0xffffffff


	//   ....[3]....
        /*0048*/ 	.word	0xffffffff


	//   ....[4]....
        /*004c*/ 	.word	0xffffffff


	//   ....[5]....
        /*0050*/ 	.word	0xffffffff


	//   ....[6]....
        /*0054*/ 	.word	0xffffffff


	//   ....[7]....
        /*0058*/ 	.word	0xffffffff


	//----- nvinfo : EIATTR_COOP_GROUP_INSTR_OFFSETS
	.align		4
.L_624:
        /*005c*/ 	.byte	0x04, 0x28
        /*005e*/ 	.short	(.L_626 - .L_625)


	//   ....[0]....
.L_625:
        /*0060*/ 	.word	0x00001720


	//   ....[1]....
        /*0064*/ 	.word	0x00001740


	//   ....[2]....
        /*0068*/ 	.word	0x00001770


	//   ....[3]....
        /*006c*/ 	.word	0x000017f0


	//   ....[4]....
        /*0070*/ 	.word	0x00001980


	//   ....[5]....
        /*0074*/ 	.word	0x00001a30


	//   ....[6]....
        /*0078*/ 	.word	0x00001b10


	//   ....[7]....
        /*007c*/ 	.word	0x00001c30


	//----- nvinfo : EIATTR_EXIT_INSTR_OFFSETS
	.align		4
.L_626:
        /*0080*/ 	.byte	0x04, 0x1c
        /*0082*/ 	.short	(.L_628 - .L_627)


	//   ....[0]....
.L_627:
        /*0084*/ 	.word	0x00004800


	//   ....[1]....
        /*0088*/ 	.word	0x00004d60


	//----- nvinfo : EIATTR_CRS_STACK_SIZE
	.align		4
.L_628:
        /*008c*/ 	.byte	0x04, 0x1e
        /*008e*/ 	.short	(.L_630 - .L_629)
.L_629:
        /*0090*/ 	.word	0x00000000
.L_630:


//--------------------- .nv.info._ZN5flash32flash_fwd_splitkv_combine_kernelI23Flash_fwd_kernel_traitsILi192ELi64ELi64ELi4ELb0ELb0EN7cutlass10bfloat16_tE19Flash_kernel_traitsILi192ELi64ELi64ELi4ES3_EELi8ELi4ELb1EEEvNS_16Flash_fwd_paramsE --------------------------
	.section	.nv.info._ZN5flash32flash_fwd_splitkv_combine_kernelI23Flash_fwd_kernel_traitsILi192ELi64ELi64ELi4ELb0ELb0EN7cutlass10bfloat16_tE19Flash_kernel_traitsILi192ELi64ELi64ELi4ES3_EELi8ELi4ELb1EEEvNS_16Flash_fwd_paramsE,"",@"SHT_CUDA_INFO"
	.sectionflags	@""
	.align	4


	//----- nvinfo : EIATTR_CUDA_API_VERSION
	.align		4
        /*0000*/ 	.byte	0x04, 0x37
        /*0002*/ 	.short	(.L_632 - .L_631)
.L_631:
        /*0004*/ 	.word	0x00000082


	//----- nvinfo : EIATTR_SW2861232_WAR
	.align		4
.L_632:
        /*0008*/ 	.byte	0x01, 0x35
	.zero		2


	//----- nvinfo : EIATTR_PARAM_CBANK
	.align		4
        /*000c*/ 	.byte	0x04, 0x0a
        /*000e*/ 	.short	(.L_634 - .L_633)
	.align		4
.L_633:
        /*0010*/ 	.word	index@(.nv.constant0._ZN5flash32flash_fwd_splitkv_combine_kernelI23Flash_fwd_kernel_traitsILi192ELi64ELi64ELi4ELb0ELb0EN7cutlass10bfloat16_tE19Flash_kernel_traitsILi192ELi64ELi64ELi4ES3_EELi8ELi4ELb1EEEvNS_16Flash_fwd_paramsE)
        /*0014*/ 	.short	0x0160
        /*0016*/ 	.short	0x01d0


	//----- nvinfo : EIATTR_CBANK_PARAM_SIZE
	.align		4
.L_634:
        /*0018*/ 	.byte	0x03, 0x19
        /*001a*/ 	.short	0x01d0


	//----- nvinfo : EIATTR_KPARAM_INFO
	.align		4
        /*001c*/ 	.byte	0x04, 0x17
        /*001e*/ 	.short	(.L_636 - .L_635)
.L_635:
        /*0020*/ 	.word	0x00000000
        /*0024*/ 	.short	0x0000
        /*0026*/ 	.short	0x0000
        /*0028*/ 	.byte	0x00, 0xf0, 0x41, 0x07


	//----- nvinfo : EIATTR_MAXREG_COUNT
	.align		4
.L_636:
        /*002c*/ 	.byte	0x03, 0x1b
        /*002e*/ 	.short	0x00ff


	//----- nvinfo : EIATTR_NUM_BARRIERS
	.align		4
        /*0030*/ 	.byte	0x02, 0x4c
        /*0032*/ 	.byte	0x01
	.zero		1


	//----- nvinfo : EIATTR_MERCURY_ISA_VERSION
	.align		4
        /*0034*/ 	.byte	0x03, 0x5f
        /*0036*/ 	.short	0x0000


	//----- nvinfo : EIATTR_COOP_GROUP_MASK_REGIDS
	.align		4
        /*0038*/ 	.byte	0x04, 0x29
        /*003a*/ 	.short	(.L_638 - .L_637)


	//   ....[0]....
.L_637:
        /*003c*/ 	.word	0xffffffff


	//   ....[1]....
        /*0040*/ 	.word	0xffffffff


	//   ....[2]....
        /*0044*/ 	.word	0xffffffff


	//   ....[3]....
        /*0048*/ 	.word	0xffffffff


	//   ....[4]....
        /*004c*/ 	.word	0xffffffff


	//   ....[5]....
        /*0050*/ 	.word	0xffffffff


	//   ....[6]....
        /*0054*/ 	.word	0xffffffff


	//   ....[7]....
        /*0058*/ 	.word	0xffffffff


	//----- nvinfo : EIATTR_COOP_GROUP_INSTR_OFFSETS
	.align		4
.L_638:
        /*005c*/ 	.byte	0x04, 0x28
        /*005e*/ 	.short	(.L_640 - .L_639)


	//   ....[0]....
.L_639:
        /*0060*/ 	.word	0x00001c70


	//   ....[1]....
        /*0064*/ 	.word	0x00001c90


	//   ....[2]....
        /*0068*/ 	.word	0x00001cb0


	//   ....[3]....
        /*006c*/ 	.word	0x00001cd0


	//   ....[4]....
        /*0070*/ 	.word	0x00001d40


	//   ....[5]....
        /*0074*/ 	.word	0x00001d70


	//   ....[6]....
        /*0078*/ 	.word	0x00001d90


	//   ....[7]....
        /*007c*/ 	.word	0x00001db0


	//----- nvinfo : EIATTR_EXIT_INSTR_OFFSETS
	.align		4
.L_640:
        /*0080*/ 	.byte	0x04, 0x1c
        /*0082*/ 	.short	(.L_642 - .L_641)


	//   ....[0]....
.L_641:
        /*0084*/ 	.word	0x000047c0


	//   ....[1]....
        /*0088*/ 	.word	0x00004d20


	//----- nvinfo : EIATTR_CRS_STACK_SIZE
	.align		4
.L_642:
        /*008c*/ 	.byte	0x04, 0x1e
        /*008e*/ 	.short	(.L_644 - .L_643)
.L_643:
        /*0090*/ 	.word	0x00000000
.L_644:


//--------------------- .nv.info._ZN5flash32flash_fwd_splitkv_combine_kernelI23Flash_fwd_kernel_traitsILi192ELi64ELi64ELi4ELb0ELb0EN7cutlass10bfloat16_tE19Flash_kernel_traitsILi192ELi64ELi64ELi4ES3_EELi8ELi3ELb1EEEvNS_16Flash_fwd_paramsE --------------------------
	.section	.nv.info._ZN5flash32flash_fwd_splitkv_combine_kernelI23Flash_fwd_kernel_traitsILi192ELi64ELi64ELi4ELb0ELb0EN7cutlass10bfloat16_tE19Flash_kernel_traitsILi192ELi64ELi64ELi4ES3_EELi8ELi3ELb1EEEvNS_16Flash_fwd_paramsE,"",@"SHT_CUDA_INFO"
	.sectionflags	@""
	.align	4


	//----- nvinfo : EIATTR_CUDA_API_VERSION
	.align		4
        /*0000*/ 	.byte	0x04, 0x37
        /*0002*/ 	.short	(.L_646 - .L_645)
.L_645:
        /*0004*/ 	.word	0x00000082


	//----- nvinfo : EIATTR_SW2861232_WAR
	.align		4
.L_646:
        /*0008*/ 	.byte	0x01, 0x35
	.zero		2


	//----- nvinfo : EIATTR_PARAM_CBANK
	.align		4
        /*000c*/ 	.byte	0x04, 0x0a
        /*000e*/ 	.short	(.L_648 - .L_647)
	.align		4
.L_647:
        /*0010*/ 	.word	index@(.nv.constant0._ZN5flash32flash_fwd_splitkv_combine_kernelI23Flash_fwd_kernel_traitsILi192ELi64ELi64ELi4ELb0ELb0EN7cutlass10bfloat16_tE19Flash_kernel_traitsILi192ELi64ELi64ELi4ES3_EELi8ELi3ELb1EEEvNS_16Flash_fwd_paramsE)
        /*0014*/ 	.short	0x0160
        /*0016*/ 	.short	0x01d0


	//----- nvinfo : EIATTR_CBANK_PARAM_SIZE
	.align		4
.L_648:
        /*0018*/ 	.byte	0x03, 0x19
        /*001a*/ 	.short	0x01d0


	//----- nvinfo : EIATTR_KPARAM_INFO
	.align		4
        /*001c*/ 	.byte	0x04, 0x17
        /*001e*/ 	.short	(.L_650 - .L_649)
.L_649:
        /*0020*/ 	.word	0x00000000
        /*0024*/ 	.short	0x0000
        /*0026*/ 	.short	0x0000
        /*0028*/ 	.byte	0x00, 0xf0, 0x41, 0x07


	//----- nvinfo : EIATTR_MAXREG_COUNT
	.align		4
.L_650:
        /*002c*/ 	.byte	0x03, 0x1b
        /*002e*/ 	.short	0x00ff


	//----- nvinfo : EIATTR_NUM_BARRIERS
	.align		4
        /*0030*/ 	.byte	0x02, 0x4c
        /*0032*/ 	.byte	0x01
	.zero		1


	//----- nvinfo : EIATTR_MERCURY_ISA_VERSION
	.align		4
        /*0034*/ 	.byte	0x03, 0x5f
        /*0036*/ 	.short	0x0000


	//----- nvinfo : EIATTR_COOP_GROUP_MASK_REGIDS
	.align		4
        /*0038*/ 	.byte	0x04, 0x29
        /*003a*/ 	.short	(.L_652 - .L_651)


	//   ....[0]....
.L_651:
        /*003c*/ 	.word	0xffffffff


	//   ....[1]....
        /*0040*/ 	.word	0xffffffff


	//   ....[2]....
        /*0044*/ 	.word	0xffffffff


	//   ....[3]....
        /*0048*/ 	.word	0xffffffff


	//   ....[4]....
        /*004c*/ 	.word	0xffffffff


	//   ....[5]....
        /*0050*/ 	.word	0xffffffff


	//----- nvinfo : EIATTR_COOP_GROUP_INSTR_OFFSETS
	.align		4
.L_652:
        /*0054*/ 	.byte	0x04, 0x28
        /*0056*/ 	.short	(.L_654 - .L_653)


	//   ....[0]....
.L_653:
        /*0058*/ 	.word	0x00001c30


	//   ....[1]....
        /*005c*/ 	.word	0x00001c50


	//   ....[2]....
        /*0060*/ 	.word	0x00001c70


	//   ....[3]....
        /*0064*/ 	.word	0x00001cf0


	//   ....[4]....
        /*0068*/ 	.word	0x00001d30


	//   ....[5]....
        /*006c*/ 	.word	0x00001d60


	//----- nvinfo : EIATTR_EXIT_INSTR_OFFSETS
	.align		4
.L_654:
        /*0070*/ 	.byte	0x04, 0x1c
        /*0072*/ 	.short	(.L_656 - .L_655)


	//   ....[0]....
.L_655:
        /*0074*/ 	.word	0x00004740


	//   ....[1]....
        /*0078*/ 	.word	0x00004ca0


	//----- nvinfo : EIATTR_CRS_STACK_SIZE
	.align		4
.L_656:
        /*007c*/ 	.byte	0x04, 0x1e
        /*007e*/ 	.short	(.L_658 - .L_657)
.L_657:
        /*0080*/ 	.word	0x00000000
.L_658:


//--------------------- .nv.info._ZN5flash32flash_fwd_splitkv_combine_kernelI23Flash_fwd_kernel_traitsILi192ELi64ELi64ELi4ELb0ELb0EN7cutlass10bfloat16_tE19Flash_kernel_traitsILi192ELi64ELi64ELi4ES3_EELi8ELi2ELb1EEEvNS_16Flash_fwd_paramsE --------------------------
	.section	.nv.info._ZN5flash32flash_fwd_splitkv_combine_kernelI23Flash_fwd_kernel_traitsILi192ELi64ELi64ELi4ELb0ELb0EN7cutlass10bfloat16_tE19Flash_kernel_traitsILi192ELi64ELi64ELi4ES3_EELi8ELi2ELb1EEEvNS_16Flash_fwd_paramsE,"",@"SHT_CUDA_INFO"
	.sectionflags	@""
	.align	4


	//----- nvinfo : EIATTR_CUDA_API_VERSION
	.align		4
        /*0000*/ 	.byte	0x04, 0x37
        /*0002*/ 	.short	(.L_660 - .L_659)
.L_659:
        /*0004*/ 	.word	0x00000082


	//----- nvinfo : EIATTR_SW2861232_WAR
	.align		4
.L_660:
        /*0008*/ 	.byte	0x01, 0x35
	.zero		2


	//----- nvinfo : EIATTR_PARAM_CBANK
	.align		4
        /*000c*/ 	.byte	0x04, 0x0a
        /*000e*/ 	.short	(.L_662 - .L_661)
	.align		4
.L_661:
        /*0010*/ 	.word	index@(.nv.constant0._ZN5flash32flash_fwd_splitkv_combine_kernelI23Flash_fwd_kernel_traitsILi192ELi64ELi64ELi4ELb0ELb0EN7cutlass10bfloat16_tE19Flash_kernel_traitsILi192ELi64ELi64ELi4ES3_EELi8ELi2ELb1EEEvNS_16Flash_fwd_paramsE)
        /*0014*/ 	.short	0x0160
        /*0016*/ 	.short	0x01d0


	//----- nvinfo : EIATTR_CBANK_PARAM_SIZE
	.align		4
.L_662:
        /*0018*/ 	.byte	0x03, 0x19
        /*001a*/ 	.short	0x01d0


	//----- nvinfo : EIATTR_KPARAM_INFO
	.align		4
        /*001c*/ 	.byte	0x04, 0x17
        /*001e*/ 	.short	(.L_664 - .L_663)
.L_663:
        /*0020*/ 	.word	0x00000000
        /*0024*/ 	.short	0x0000
        /*0026*/ 	.short	0x0000
        /*0028*/ 	.byte	0x00, 0xf0, 0x41, 0x07


	//----- nvinfo : EIATTR_MAXREG_COUNT
	.align		4
.L_664:
        /*002c*/ 	.byte	0x03, 0x1b
        /*002e*/ 	.short	0x00ff


	//----- nvinfo : EIATTR_NUM_BARRIERS
	.align		4
        /*0030*/ 	.byte	0x02, 0x4c
        /*0032*/ 	.byte	0x01
	.zero		1


	//----- nvinfo : EIATTR_MERCURY_ISA_VERSION
	.align		4
        /*0034*/ 	.byte	0x03, 0x5f
        /*0036*/ 	.short	0x0000


	//----- nvinfo : EIATTR_COOP_GROUP_MASK_REGIDS
	.align		4
        /*0038*/ 	.byte	0x04, 0x29
        /*003a*/ 	.short	(.L_666 - .L_665)


	//   ....[0]....
.L_665:
        /*003c*/ 	.word	0xffffffff


	//   ....[1]....
        /*0040*/ 	.word	0xffffffff


	//   ....[2]....
        /*0044*/ 	.word	0xffffffff


	//   ....[3]....
        /*0048*/ 	.word	0xffffffff


	//----- nvinfo : EIATTR_COOP_GROUP_INSTR_OFFSETS
	.align		4
.L_666:
        /*004c*/ 	.byte	0x04, 0x28
        /*004e*/ 	.short	(.L_668 - .L_667)


	//   ....[0]....
.L_667:
        /*0050*/ 	.word	0x00001c70


	//   ....[1]....
        /*0054*/ 	.word	0x00001c90


	//   ....[2]....
        /*0058*/ 	.word	0x00001d00


	//   ....[3]....
        /*005c*/ 	.word	0x00001d20


	//----- nvinfo : EIATTR_EXIT_INSTR_OFFSETS
	.align		4
.L_668:
        /*0060*/ 	.byte	0x04, 0x1c
        /*0062*/ 	.short	(.L_670 - .L_669)


	//   ....[0]....
.L_669:
        /*0064*/ 	.word	0x00004760


	//   ....[1]....
        /*0068*/ 	.word	0x00004cc0


	//----- nvinfo : EIATTR_CRS_STACK_SIZE
	.align		4
.L_670:
        /*006c*/ 	.byte	0x04, 0x1e
        /*006e*/ 	.short	(.L_672 - .L_671)
.L_671:
        /*0070*/ 	.word	0x00000000
.L_672:


//--------------------- .nv.info._ZN5flash32flash_fwd_splitkv_combine_kernelI23Flash_fwd_kernel_traitsILi192ELi64ELi64ELi4ELb0ELb0EN7cutlass10bfloat16_tE19Flash_kernel_traitsILi192ELi64ELi64ELi4ES3_EELi8ELi1ELb1EEEvNS_16Flash_fwd_paramsE --------------------------
	.section	.nv.info._ZN5flash32flash_fwd_splitkv_combine_kernelI23Flash_fwd_kernel_traitsILi192ELi64ELi64ELi4ELb0ELb0EN7cutlass10bfloat16_tE19Flash_kernel_traitsILi192ELi64ELi64ELi4ES3_EELi8ELi1ELb1EEEvNS_16Flash_fwd_paramsE,"",@"SHT_CUDA_INFO"
	.sectionflags	@""
	.align	4


	//----- nvinfo : EIATTR_CUDA_API_VERSION
	.align		4
        /*0000*/ 	.byte	0x04, 0x37
        /*0002*/ 	.short	(.L_674 - .L_673)
.L_673:
        /*0004*/ 	.word	0x00000082


	//----- nvinfo : EIATTR_SW2861232_WAR
	.align		4
.L_674:
        /*0008*/ 	.byte	0x01, 0x35
	.zero		2


	//----- nvinfo : EIATTR_PARAM_CBANK
	.align		4
        /*000c*/ 	.byte	0x04, 0x0a
        /*000e*/ 	.short	(.L_676 - .L_675)
	.align		4
.L_675:
        /*0010*/ 	.word	index@(.nv.constant0._ZN5flash32flash_fwd_splitkv_combine_kernelI23Flash_fwd_kernel_traitsILi192ELi64ELi64ELi4ELb0ELb0EN7cutlass10bfloat16_tE19Flash_kernel_traitsILi192ELi64ELi64ELi4ES3_EELi8ELi1ELb1EEEvNS_16Flash_fwd_paramsE)
        /*0014*/ 	.short	0x0160
        /*0016*/ 	.short	0x01d0


	//----- nvinfo : EIATTR_CBANK_PARAM_SIZE
	.align		4
.L_676:
        /*0018*/ 	.byte	0x03, 0x19
        /*001a*/ 	.short	0x01d0


	//----- nvinfo : EIATTR_KPARAM_INFO
	.align		4
        /*001c*/ 	.byte	0x04, 0x17
        /*001e*/ 	.short	(.L_678 - .L_677)
.L_677:
        /*0020*/ 	.word	0x00000000
        /*0024*/ 	.short	0x0000
        /*0026*/ 	.short	0x0000
        /*0028*/ 	.byte	0x00, 0xf0, 0x41, 0x07


	//----- nvinfo : EIATTR_MAXREG_COUNT
	.align		4
.L_678:
        /*002c*/ 	.byte	0x03, 0x1b
        /*002e*/ 	.short	0x00ff


	//----- nvinfo : EIATTR_NUM_BARRIERS
	.align		4
        /*0030*/ 	.byte	0x02, 0x4c
        /*0032*/ 	.byte	0x01
	.zero		1


	//----- nvinfo : EIATTR_MERCURY_ISA_VERSION
	.align		4
        /*0034*/ 	.byte	0x03, 0x5f
        /*0036*/ 	.short	0x0000


	//----- nvinfo : EIATTR_COOP_GROUP_MASK_REGIDS
	.align		4
        /*0038*/ 	.byte	0x04, 0x29
        /*003a*/ 	.short	(.L_680 - .L_679)


	//   ....[0]....
.L_679:
        /*003c*/ 	.word	0xffffffff


	//   ....[1]....
        /*0040*/ 	.word	0xffffffff


	//----- nvinfo : EIATTR_COOP_GROUP_INSTR_OFFSETS
	.align		4
.L_680:
        /*0044*/ 	.byte	0x04, 0x28
        /*0046*/ 	.short	(.L_682 - .L_681)


	//   ....[0]....
.L_681:
        /*0048*/ 	.word	0x00001ca0


	//   ....[1]....
        /*004c*/ 	.word	0x00001d30


	//----- nvinfo : EIATTR_EXIT_INSTR_OFFSETS
	.align		4
.L_682:
        /*0050*/ 	.byte	0x04, 0x1c
        /*0052*/ 	.short	(.L_684 - .L_683)


	//   ....[0]....
.L_683:
        /*0054*/ 	.word	0x000047c0


	//   ....[1]....
        /*0058*/ 	.word	0x00004d20


	//----- nvinfo : EIATTR_CRS_STACK_SIZE
	.align		4
.L_684:
        /*005c*/ 	.byte	0x04, 0x1e
        /*005e*/ 	.short	(.L_686 - .L_685)
.L_685:
        /*0060*/ 	.word	0x00000000
.L_686:


//--------------------- .nv.info._ZN5flash24flash_fwd_splitkv_kernelI23Flash_fwd_kernel_traitsILi192ELi64ELi64ELi4ELb0ELb0EN7cutlass10bfloat16_tE19Flash_kernel_traitsILi192ELi64ELi64ELi4ES3_EELb0ELb0ELb0ELb0ELb0ELb0ELb0ELb0EEEvNS_16Flash_fwd_paramsE --------------------------
	.section	.nv.info._ZN5flash24flash_fwd_splitkv_kernelI23Flash_fwd_kernel_traitsILi192ELi64ELi64ELi4ELb0ELb0EN7cutlass10bfloat16_tE19Flash_kernel_traitsILi192ELi64ELi64ELi4ES3_EELb0ELb0ELb0ELb0ELb0ELb0ELb0ELb0EEEvNS_16Flash_fwd_paramsE,"",@"SHT_CUDA_INFO"
	.sectionflags	@""
	.align	4


	//----- nvinfo : EIATTR_CUDA_API_VERSION
	.align		4
        /*0000*/ 	.byte	0x04, 0x37
        /*0002*/ 	.short	(.L_688 - .L_687)
.L_687:
        /*0004*/ 	.word	0x00000082


	//----- nvinfo : EIATTR_SW2861232_WAR
	.align		4
.L_688:
        /*0008*/ 	.byte	0x01, 0x35
	.zero		2


	//----- nvinfo : EIATTR_PARAM_CBANK
	.align		4
        /*000c*/ 	.byte	0x04, 0x0a
        /*000e*/ 	.short	(.L_690 - .L_689)
	.align		4
.L_689:
        /*0010*/ 	.word	index@(.nv.constant0._ZN5flash24flash_fwd_splitkv_kernelI23Flash_fwd_kernel_traitsILi192ELi64ELi64ELi4ELb0ELb0EN7cutlass10bfloat16_tE19Flash_kernel_traitsILi192ELi64ELi64ELi4ES3_EELb0ELb0ELb0ELb0ELb0ELb0ELb0ELb0EEEvNS_16Flash_fwd_paramsE)
        /*0014*/ 	.short	0x0160
        /*0016*/ 	.short	0x01d0


	//----- nvinfo : EIATTR_CBANK_PARAM_SIZE
	.align		4
.L_690:
        /*0018*/ 	.byte	0x03, 0x19
        /*001a*/ 	.short	0x01d0


	//----- nvinfo : EIATTR_KPARAM_INFO
	.align		4
        /*001c*/ 	.byte	0x04, 0x17
        /*001e*/ 	.short	(.L_692 - .L_691)
.L_691:
        /*0020*/ 	.word	0x00000000
        /*0024*/ 	.short	0x0000
        /*0026*/ 	.short	0x0000
        /*0028*/ 	.byte	0x00, 0xf0, 0x41, 0x07


	//----- nvinfo : EIATTR_MAXREG_COUNT
	.align		4
.L_692:
        /*002c*/ 	.byte	0x03, 0x1b
        /*002e*/ 	.short	0x00ff


	//----- nvinfo : EIATTR_NUM_BARRIERS
	.align		4
        /*0030*/ 	.byte	0x02, 0x4c
        /*0032*/ 	.byte	0x01
	.zero		1


	//----- nvinfo : EIATTR_MERCURY_ISA_VERSION
	.align		4
        /*0034*/ 	.byte	0x03, 0x5f
        /*0036*/ 	.short	0x0000


	//----- nvinfo : EIATTR_COOP_GROUP_MASK_REGIDS
	.align		4
        /*0038*/ 	.byte	0x04, 0x29
        /*003a*/ 	.short	(.L_694 - .L_693)


	//   ....[0]....
.L_693:
        /*003c*/ 	.word	0xffffffff


	//   ....[1]....
        /*0040*/ 	.word	0xffffffff


	//   ....[2]....
        /*0044*/ 	.word	0xffffffff


	//   ....[3]....
        /*0048*/ 	.word	0xffffffff


	//   ....[4]....
        /*004c*/ 	.word	0xffffffff


	//   ....[5]....
        /*0050*/ 	.word	0xffffffff


	//   ....[6]....
        /*0054*/ 	.word	0xffffffff


	//   ....[7]....
        /*0058*/ 	.word	0xffffffff


	//   ....[8]....
        /*005c*/ 	.word	0xffffffff


	//   ....[9]....
        /*0060*/ 	.word	0xffffffff


	//   ....[10]....
        /*0064*/ 	.word	0xffffffff


	//   ....[11]....
        /*0068*/ 	.word	0xffffffff


	//----- nvinfo : EIATTR_COOP_GROUP_INSTR_OFFSETS
	.align		4
.L_694:
        /*006c*/ 	.byte	0x04, 0x28
        /*006e*/ 	.short	(.L_696 - .L_695)


	//   ....[0]....
.L_695:
        /*0070*/ 	.word	0x00005310


	//   ....[1]....
        /*0074*/ 	.word	0x00005330


	//   ....[2]....
        /*0078*/ 	.word	0x000053d0


	//   ....[3]....
        /*007c*/ 	.word	0x000053e0


	//   ....[4]....
        /*0080*/ 	.word	0x00008480


	//   ....[5]....
        /*0084*/ 	.word	0x000084a0


	//   ....[6]....
        /*0088*/ 	.word	0x000084d0


	//   ....[7]....
        /*008c*/ 	.word	0x000084e0


	//   ....[8]....
        /*0090*/ 	.word	0x00009bd0


	//   ....[9]....
        /*0094*/ 	.word	0x00009c10


	//   ....[10]....
        /*0098*/ 	.word	0x00009c50


	//   ....[11]....
        /*009c*/ 	.word	0x00009c60


	//----- nvinfo : EIATTR_EXIT_INSTR_OFFSETS
	.align		4
.L_696:
        /*00a0*/ 	.byte	0x04, 0x1c
        /*00a2*/ 	.short	(.L_698 - .L_697)


	//   ....[0]....
.L_697:
        /*00a4*/ 	.word	0x000002e0


	//   ....[1]....
        /*00a8*/ 	.word	0x00000ba0


	//   ....[2]....
        /*00ac*/ 	.word	0x00000bd0


	//   ....[3]....
        /*00b0*/ 	.word	0x0000b420


	//   ....[4]....
        /*00b4*/ 	.word	0x0000b520


	//   ....[5]....
        /*00b8*/ 	.word	0x0000b540


	//----- nvinfo : EIATTR_CTAIDZ_USED
	.align		4
.L_698:
        /*00bc*/ 	.byte	0x01, 0x04
	.zero		2


	//----- nvinfo : EIATTR_CRS_STACK_SIZE
	.align		4
        /*00c0*/ 	.byte	0x04, 0x1e
        /*00c2*/ 	.short	(.L_700 - .L_699)
.L_699:
        /*00c4*/ 	.word	0x00000000
.L_700:


//--------------------- .nv.info._ZN5flash24flash_fwd_splitkv_kernelI23Flash_fwd_kernel_traitsILi192ELi64ELi64ELi4ELb0ELb0EN7cutlass10bfloat16_tE19Flash_kernel_traitsILi192ELi64ELi64ELi4ES3_EELb0ELb0ELb0ELb0ELb0ELb1ELb0ELb0EEEvNS_16Flash_fwd_paramsE --------------------------
	.section	.nv.info._ZN5flash24flash_fwd_splitkv_kernelI23Flash_fwd_kernel_traitsILi192ELi64ELi64ELi4ELb0ELb0EN7cutlass10bfloat16_tE19Flash_kernel_traitsILi192ELi64ELi64ELi4ES3_EELb0ELb0ELb0ELb0ELb0ELb1ELb0ELb0EEEvNS_16Flash_fwd_paramsE,"",@"SHT_CUDA_INFO"
	.sectionflags	@""
	.align	4


	//----- nvinfo : EIATTR_CUDA_API_VERSION
	.align		4
        /*0000*/ 	.byte	0x04, 0x37
        /*0002*/ 	.short	(.L_702 - .L_701)
.L_701:
        /*0004*/ 	.word	0x00000082


	//----- nvinfo : EIATTR_SW2861232_WAR
	.align		4
.L_702:
        /*0008*/ 	.byte	0x01, 0x35
	.zero		2


	//----- nvinfo : EIATTR_PARAM_CBANK
	.align		4
        /*000c*/ 	.byte	0x04, 0x0a
        /*000e*/ 	.short	(.L_704 - .L_703)
	.align		4
.L_703:
        /*0010*/ 	.word	index@(.nv.constant0._ZN5flash24flash_fwd_splitkv_kernelI23Flash_fwd_kernel_traitsILi192ELi64ELi64ELi4ELb0ELb0EN7cutlass10bfloat16_tE19Flash_kernel_traitsILi192ELi64ELi64ELi4ES3_EELb0ELb0ELb0ELb0ELb0ELb1ELb0ELb0EEEvNS_16Flash_fwd_paramsE)
        /*0014*/ 	.short	0x0160
        /*0016*/ 	.short	0x01d0


	//----- nvinfo : EIATTR_CBANK_PARAM_SIZE
	.align		4
.L_704:
        /*0018*/ 	.byte	0x03, 0x19
        /*001a*/ 	.short	0x01d0


	//----- nvinfo : EIATTR_KPARAM_INFO
	.align		4
        /*001c*/ 	.byte	0x04, 0x17
        /*001e*/ 	.short	(.L_706 - .L_705)
.L_705:
        /*0020*/ 	.word	0x00000000
        /*0024*/ 	.short	0x0000
        /*0026*/ 	.short	0x0000
        /*0028*/ 	.byte	0x00, 0xf0, 0x41, 0x07


	//----- nvinfo : EIATTR_MAXREG_COUNT
	.align		4
.L_706:
        /*002c*/ 	.byte	0x03, 0x1b
        /*002e*/ 	.short	0x00ff


	//----- nvinfo : EIATTR_NUM_BARRIERS
	.align		4
        /*0030*/ 	.byte	0x02, 0x4c
        /*0032*/ 	.byte	0x01
	.zero		1


	//----- nvinfo : EIATTR_MERCURY_ISA_VERSION
	.align		4
        /*0034*/ 	.byte	0x03, 0x5f
        /*0036*/ 	.short	0x0000


	//----- nvinfo : EIATTR_COOP_GROUP_MASK_REGIDS
	.align		4
        /*0038*/ 	.byte	0x04, 0x29
        /*003a*/ 	.short	(.L_708 - .L_707)


	//   ....[0]....
.L_707:
        /*003c*/ 	.word	0xffffffff


	//   ....[1]....
        /*0040*/ 	.word	0xffffffff


	//   ....[2]....
        /*0044*/ 	.word	0xffffffff


	//   ....[3]....
        /*0048*/ 	.word	0xffffffff


	//   ....[4]....
        /*004c*/ 	.word	0xffffffff


	//   ....[5]....
        /*0050*/ 	.word	0xffffffff


	//   ....[6]....
        /*0054*/ 	.word	0xffffffff


	//   ....[7]....
        /*0058*/ 	.word	0xffffffff


	//   ....[8]....
        /*005c*/ 	.word	0xffffffff


	//   ....[9]....
        /*0060*/ 	.word	0xffffffff


	//   ....[10]....
        /*0064*/ 	.word	0xffffffff


	//   ....[11]....
        /*0068*/ 	.word	0xffffffff


	//----- nvinfo : EIATTR_COOP_GROUP_INSTR_OFFSETS
	.align		4
.L_708:
        /*006c*/ 	.byte	0x04, 0x28
        /*006e*/ 	.short	(.L_710 - .L_709)


	//   ....[0]....
.L_709:
        /*0070*/ 	.word	0x00005710


	//   ....[1]....
        /*0074*/ 	.word	0x00005730


	//   ....[2]....
        /*0078*/ 	.word	0x000057d0


	//   ....[3]....
        /*007c*/ 	.word	0x000057e0


	//   ....[4]....
        /*0080*/ 	.word	0x00008ca0


	//   ....[5]....
        /*0084*/ 	.word	0x00008cb0


	//   ....[6]....
        /*0088*/ 	.word	0x00008ce0


	//   ....[7]....
        /*008c*/ 	.word	0x00008d00


	//   ....[8]....
        /*0090*/ 	.word	0x0000a3c0


	//   ....[9]....
        /*0094*/ 	.word	0x0000a400


	//   ....[10]....
        /*0098*/ 	.word	0x0000a440


	//   ....[11]....
        /*009c*/ 	.word	0x0000a450


	//----- nvinfo : EIATTR_EXIT_INSTR_OFFSETS
	.align		4
.L_710:
        /*00a0*/ 	.byte	0x04, 0x1c
        /*00a2*/ 	.short	(.L_712 - .L_711)


	//   ....[0]....
.L_711:
        /*00a4*/ 	.word	0x000002e0


	//   ....[1]....
        /*00a8*/ 	.word	0x00000ba0


	//   ....[2]....
        /*00ac*/ 	.word	0x00000bd0


	//   ....[3]....
        /*00b0*/ 	.word	0x0000bc00


	//   ....[4]....
        /*00b4*/ 	.word	0x0000bd00


	//   ....[5]....
        /*00b8*/ 	.word	0x0000bd20


	//----- nvinfo : EIATTR_CTAIDZ_USED
	.align		4
.L_712:
        /*00bc*/ 	.byte	0x01, 0x04
	.zero		2


	//----- nvinfo : EIATTR_CRS_STACK_SIZE
	.align		4
        /*00c0*/ 	.byte	0x04, 0x1e
        /*00c2*/ 	.short	(.L_714 - .L_713)
.L_713:
        /*00c4*/ 	.word	0x00000000
.L_714:


//--------------------- .nv.info._ZN5flash24flash_fwd_splitkv_kernelI23Flash_fwd_kernel_traitsILi192ELi64ELi64ELi4ELb0ELb0EN7cutlass10bfloat16_tE19Flash_kernel_traitsILi192ELi64ELi64ELi4ES3_EELb0ELb0ELb0ELb0ELb0ELb0ELb0ELb1EEEvNS_16Flash_fwd_paramsE --------------------------
	.section	.nv.info._ZN5flash24flash_fwd_splitkv_kernelI23Flash_fwd_kernel_traitsILi192ELi64ELi64ELi4ELb0ELb0EN7cutlass10bfloat16_tE19Flash_kernel_traitsILi192ELi64ELi64ELi4ES3_EELb0ELb0ELb0ELb0ELb0ELb0ELb0ELb1EEEvNS_16Flash_fwd_paramsE,"",@"SHT_CUDA_INFO"
	.sectionflags	@""
	.align	4


	//----- nvinfo : EIATTR_CUDA_API_VERSION
	.align		4
        /*0000*/ 	.byte	0x04, 0x37
        /*0002*/ 	.short	(.L_716 - .L_715)
.L_715:
        /*0004*/ 	.word	0x00000082


	//----- nvinfo : EIATTR_SW2861232_WAR
	.align		4
.L_716:
        /*0008*/ 	.byte	0x01, 0x35
	.zero		2


	//----- nvinfo : EIATTR_PARAM_CBANK
	.align		4
        /*000c*/ 	.byte	0x04, 0x0a
        /*000e*/ 	.short	(.L_718 - .L_717)
	.align		4
.L_717:
        /*0010*/ 	.word	index@(.nv.constant0._ZN5flash24flash_fwd_splitkv_kernelI23Flash_fwd_kernel_traitsILi192ELi64ELi64ELi4ELb0ELb0EN7cutlass10bfloat16_tE19Flash_kernel_traitsILi192ELi64ELi64ELi4ES3_EELb0ELb0ELb0ELb0ELb0ELb0ELb0ELb1EEEvNS_16Flash_fwd_paramsE)
        /*0014*/ 	.short	0x0160
        /*0016*/ 	.short	0x01d0


	//----- nvinfo : EIATTR_CBANK_PARAM_SIZE
	.align		4
.L_718:
        /*0018*/ 	.byte	0x03, 0x19
        /*001a*/ 	.short	0x01d0


	//----- nvinfo : EIATTR_KPARAM_INFO
	.align		4
        /*001c*/ 	.byte	0x04, 0x17
        /*001e*/ 	.short	(.L_720 - .L_719)
.L_719:
        /*0020*/ 	.word	0x00000000
        /*0024*/ 	.short	0x0000
        /*0026*/ 	.short	0x0000
        /*0028*/ 	.byte	0x00, 0xf0, 0x41, 0x07


	//----- nvinfo : EIATTR_MAXREG_COUNT
	.align		4
.L_720:
        /*002c*/ 	.byte	0x03, 0x1b
        /*002e*/ 	.short	0x00ff


	//----- nvinfo : EIATTR_NUM_BARRIERS
	.align		4
        /*0030*/ 	.byte	0x02, 0x4c
        /*0032*/ 	.byte	0x01
	.zero		1


	//----- nvinfo : EIATTR_MERCURY_ISA_VERSION
	.align		4
        /*0034*/ 	.byte	0x03, 0x5f
        /*0036*/ 	.short	0x0000


	//----- nvinfo : EIATTR_COOP_GROUP_MASK_REGIDS
	.align		4
        /*0038*/ 	.byte	0x04, 0x29
        /*003a*/ 	.short	(.L_722 - .L_721)


	//   ....[0]....
.L_721:
        /*003c*/ 	.word	0xffffffff


	//   ....[1]....
        /*0040*/ 	.word	0xffffffff


	//   ....[2]....
        /*0044*/ 	.word	0xffffffff


	//   ....[3]....
        /*0048*/ 	.word	0xffffffff


	//   ....[4]....
        /*004c*/ 	.word	0xffffffff


	//   ....[5]....
        /*0050*/ 	.word	0xffffffff


	//   ....[6]....
        /*0054*/ 	.word	0xffffffff


	//   ....[7]....
        /*0058*/ 	.word	0xffffffff


	//   ....[8]....
        /*005c*/ 	.word	0xffffffff


	//   ....[9]....
        /*0060*/ 	.word	0xffffffff


	//   ....[10]....
        /*0064*/ 	.word	0xffffffff


	//   ....[11]....
        /*0068*/ 	.word	0xffffffff


	//   ....[12]....
        /*006c*/ 	.word	0xffffffff


	//   ....[13]....
        /*0070*/ 	.word	0xffffffff


	//   ....[14]....
        /*0074*/ 	.word	0xffffffff


	//   ....[15]....
        /*0078*/ 	.word	0xffffffff


	//----- nvinfo : EIATTR_COOP_GROUP_INSTR_OFFSETS
	.align		4
.L_722:
        /*007c*/ 	.byte	0x04, 0x28
        /*007e*/ 	.short	(.L_724 - .L_723)


	//   ....[0]....
.L_723:
        /*0080*/ 	.word	0x000155a0


	//   ....[1]....
        /*0084*/ 	.word	0x00015610


	//   ....[2]....
        /*0088*/ 	.word	0x00015630


	//   ....[3]....
        /*008c*/ 	.word	0x00015660


	//   ....[4]....
        /*0090*/ 	.word	0x00018790


	//   ....[5]....
        /*0094*/ 	.word	0x000187b0


	//   ....[6]....
        /*0098*/ 	.word	0x000187d0


	//   ....[7]....
        /*009c*/ 	.word	0x000187f0


	//   ....[8]....
        /*00a0*/ 	.word	0x00019f90


	//   ....[9]....
        /*00a4*/ 	.word	0x00019fc0


	//   ....[10]....
        /*00a8*/ 	.word	0x00019fd0


	//   ....[11]....
        /*00ac*/ 	.word	0x0001a000


	//   ....[12]....
        /*00b0*/ 	.word	0x0001bb50


	//   ....[13]....
        /*00b4*/ 	.word	0x0001bb90


	//   ....[14]....
        /*00b8*/ 	.word	0x0001bbe0


	//   ....[15]....
        /*00bc*/ 	.word	0x0001bc30


	//----- nvinfo : EIATTR_EXIT_INSTR_OFFSETS
	.align		4
.L_724:
        /*00c0*/ 	.byte	0x04, 0x1c
        /*00c2*/ 	.short	(.L_726 - .L_725)


	//   ....[0]....
.L_725:
        /*00c4*/ 	.word	0x000000b0


	//----- nvinfo : EIATTR_CTAIDZ_USED
	.align		4
.L_726:
        /*00c8*/ 	.byte	0x01, 0x04
	.zero		2


	//----- nvinfo : EIATTR_CRS_STACK_SIZE
	.align		4
        /*00cc*/ 	.byte	0x04, 0x1e
        /*00ce*/ 	.short	(.L_728 - .L_727)
.L_727:
        /*00d0*/ 	.word	0x00000000
.L_728:


//--------------------- .nv.info._ZN5flash24flash_fwd_splitkv_kernelI23Flash_fwd_kernel_traitsILi192ELi64ELi64ELi4ELb0ELb0EN7cutlass10bfloat16_tE19Flash_kernel_traitsILi192ELi64ELi64ELi4ES3_EELb0ELb0ELb0ELb0ELb0ELb1ELb0ELb1EEEvNS_16Flash_fwd_paramsE --------------------------
	.section	.nv.info._ZN5flash24flash_fwd_splitkv_kernelI23Flash_fwd_kernel_traitsILi192ELi64ELi64ELi4ELb0ELb0EN7cutlass10bfloat16_tE19Flash_kernel_traitsILi192ELi64ELi64ELi4ES3_EELb0ELb0ELb0ELb0ELb0ELb1ELb0ELb1EEEvNS_16Flash_fwd_paramsE,"",@"SHT_CUDA_INFO"
	.sectionflags	@""
	.align	4


	//----- nvinfo : EIATTR_CUDA_API_VERSION
	.align		4
        /*0000*/ 	.byte	0x04, 0x37
        /*0002*/ 	.short	(.L_730 - .L_729)
.L_729:
        /*0004*/ 	.word	0x00000082


	//----- nvinfo : EIATTR_SW2861232_WAR
	.align		4
.L_730:
        /*0008*/ 	.byte	0x01, 0x35
	.zero		2


	//----- nvinfo : EIATTR_PARAM_CBANK
	.align		4
        /*000c*/ 	.byte	0x04, 0x0a
        /*000e*/ 	.short	(.L_732 - .L_731)
	.align		4
.L_731:
        /*0010*/ 	.word	index@(.nv.constant0._ZN5flash24flash_fwd_splitkv_kernelI23Flash_fwd_kernel_traitsILi192ELi64ELi64ELi4ELb0ELb0EN7cutlass10bfloat16_tE19Flash_kernel_traitsILi192ELi64ELi64ELi4ES3_EELb0ELb0ELb0ELb0ELb0ELb1ELb0ELb1EEEvNS_16Flash_fwd_paramsE)
        /*0014*/ 	.short	0x0160
        /*0016*/ 	.short	0x01d0


	//----- nvinfo : EIATTR_CBANK_PARAM_SIZE
	.align		4
.L_732:
        /*0018*/ 	.byte	0x03, 0x19
        /*001a*/ 	.short	0x01d0


	//----- nvinfo : EIATTR_KPARAM_INFO
	.align		4
        /*001c*/ 	.byte	0x04, 0x17
        /*001e*/ 	.short	(.L_734 - .L_733)
.L_733:
        /*0020*/ 	.word	0x00000000
        /*0024*/ 	.short	0x0000
        /*0026*/ 	.short	0x0000
        /*0028*/ 	.byte	0x00, 0xf0, 0x41, 0x07


	//----- nvinfo : EIATTR_MAXREG_COUNT
	.align		4
.L_734:
        /*002c*/ 	.byte	0x03, 0x1b
        /*002e*/ 	.short	0x00ff


	//----- nvinfo : EIATTR_NUM_BARRIERS
	.align		4
        /*0030*/ 	.byte	0x02, 0x4c
        /*0032*/ 	.byte	0x01
	.zero		1


	//----- nvinfo : EIATTR_MERCURY_ISA_VERSION
	.align		4
        /*0034*/ 	.byte	0x03, 0x5f
        /*0036*/ 	.short	0x0000


	//----- nvinfo : EIATTR_COOP_GROUP_MASK_REGIDS
	.align		4
        /*0038*/ 	.byte	0x04, 0x29
        /*003a*/ 	.short	(.L_736 - .L_735)


	//   ....[0]....
.L_735:
        /*003c*/ 	.word	0xffffffff


	//   ....[1]....
        /*0040*/ 	.word	0xffffffff


	//   ....[2]....
        /*0044*/ 	.word	0xffffffff


	//   ....[3]....
        /*0048*/ 	.word	0xffffffff


	//   ....[4]....
        /*004c*/ 	.word	0xffffffff


	//   ....[5]....
        /*0050*/ 	.word	0xffffffff


	//   ....[6]....
        /*0054*/ 	.word	0xffffffff


	//   ....[7]....
        /*0058*/ 	.word	0xffffffff


	//   ....[8]....
        /*005c*/ 	.word	0xffffffff


	//   ....[9]....
        /*0060*/ 	.word	0xffffffff


	//   ....[10]....
        /*0064*/ 	.word	0xffffffff


	//   ....[11]....
        /*0068*/ 	.word	0xffffffff


	//   ....[12]....
        /*006c*/ 	.word	0xffffffff


	//   ....[13]....
        /*0070*/ 	.word	0xffffffff


	//   ....[14]....
        /*0074*/ 	.word	0xffffffff


	//   ....[15]....
        /*0078*/ 	.word	0xffffffff


	//----- nvinfo : EIATTR_COOP_GROUP_INSTR_OFFSETS
	.align		4
.L_736:
        /*007c*/ 	.byte	0x04, 0x28
        /*007e*/ 	.short	(.L_738 - .L_737)


	//   ....[0]....
.L_737:
        /*0080*/ 	.word	0x00015980


	//   ....[1]....
        /*0084*/ 	.word	0x000159f0


	//   ....[2]....
        /*0088*/ 	.word	0x00015a20


	//   ....[3]....
        /*008c*/ 	.word	0x00015a40


	//   ....[4]....
        /*0090*/ 	.word	0x00018fd0


	//   ....[5]....
        /*0094*/ 	.word	0x00018ff0


	//   ....[6]....
        /*0098*/ 	.word	0x00019010


	//   ....[7]....
        /*009c*/ 	.word	0x00019030


	//   ....[8]....
        /*00a0*/ 	.word	0x0001a7b0


	//   ....[9]....
        /*00a4*/ 	.word	0x0001a7e0


	//   ....[10]....
        /*00a8*/ 	.word	0x0001a7f0


	//   ....[11]....
        /*00ac*/ 	.word	0x0001a820


	//   ....[12]....
        /*00b0*/ 	.word	0x0001c370


	//   ....[13]....
        /*00b4*/ 	.word	0x0001c3b0


	//   ....[14]....
        /*00b8*/ 	.word	0x0001c400


	//   ....[15]....
        /*00bc*/ 	.word	0x0001c450


	//----- nvinfo : EIATTR_EXIT_INSTR_OFFSETS
	.align		4
.L_738:
        /*00c0*/ 	.byte	0x04, 0x1c
        /*00c2*/ 	.short	(.L_740 - .L_739)


	//   ....[0]....
.L_739:
        /*00c4*/ 	.word	0x000000b0


	//----- nvinfo : EIATTR_CTAIDZ_USED
	.align		4
.L_740:
        /*00c8*/ 	.byte	0x01, 0x04
	.zero		2


	//----- nvinfo : EIATTR_CRS_STACK_SIZE
	.align		4
        /*00cc*/ 	.byte	0x04, 0x1e
        /*00ce*/ 	.short	(.L_742 - .L_741)
.L_741:
        /*00d0*/ 	.word	0x00000000
.L_742:


//--------------------- .nv.info._ZN5flash24flash_fwd_splitkv_kernelI23Flash_fwd_kernel_traitsILi192ELi64ELi64ELi4ELb0ELb0EN7cutlass10bfloat16_tE19Flash_kernel_traitsILi192ELi64ELi64ELi4ES3_EELb0ELb0ELb0ELb0ELb0ELb0ELb1ELb0EEEvNS_16Flash_fwd_paramsE --------------------------
	.section	.nv.info._ZN5flash24flash_fwd_splitkv_kernelI23Flash_fwd_kernel_traitsILi192ELi64ELi64ELi4ELb0ELb0EN7cutlass10bfloat16_tE19Flash_kernel_traitsILi192ELi64ELi64ELi4ES3_EELb0ELb0ELb0ELb0ELb0ELb0ELb1ELb0EEEvNS_16Flash_fwd_paramsE,"",@"SHT_CUDA_INFO"
	.sectionflags	@""
	.align	4


	//----- nvinfo : EIATTR_CUDA_API_VERSION
	.align		4
        /*0000*/ 	.byte	0x04, 0x37
        /*0002*/ 	.short	(.L_744 - .L_743)
.L_743:
        /*0004*/ 	.word	0x00000082


	//----- nvinfo : EIATTR_SW2861232_WAR
	.align		4
.L_744:
        /*0008*/ 	.byte	0x01, 0x35
	.zero		2


	//----- nvinfo : EIATTR_PARAM_CBANK
	.align		4
        /*000c*/ 	.byte	0x04, 0x0a
        /*000e*/ 	.short	(.L_746 - .L_745)
	.align		4
.L_745:
        /*0010*/ 	.word	index@(.nv.constant0._ZN5flash24flash_fwd_splitkv_kernelI23Flash_fwd_kernel_traitsILi192ELi64ELi64ELi4ELb0ELb0EN7cutlass10bfloat16_tE19Flash_kernel_traitsILi192ELi64ELi64ELi4ES3_EELb0ELb0ELb0ELb0ELb0ELb0ELb1ELb0EEEvNS_16Flash_fwd_paramsE)
        /*0014*/ 	.short	0x0160
        /*0016*/ 	.short	0x01d0


	//----- nvinfo : EIATTR_CBANK_PARAM_SIZE
	.align		4
.L_746:
        /*0018*/ 	.byte	0x03, 0x19
        /*001a*/ 	.short	0x01d0


	//----- nvinfo : EIATTR_KPARAM_INFO
	.align		4
        /*001c*/ 	.byte	0x04, 0x17
        /*001e*/ 	.short	(.L_748 - .L_747)
.L_747:
        /*0020*/ 	.word	0x00000000
        /*0024*/ 	.short	0x0000
        /*0026*/ 	.short	0x0000
        /*0028*/ 	.byte	0x00, 0xf0, 0x41, 0x07


	//----- nvinfo : EIATTR_MAXREG_COUNT
	.align		4
.L_748:
        /*002c*/ 	.byte	0x03, 0x1b
        /*002e*/ 	.short	0x00ff


	//----- nvinfo : EIATTR_NUM_BARRIERS
	.align		4
        /*0030*/ 	.byte	0x02, 0x4c
        /*0032*/ 	.byte	0x01
	.zero		1


	//----- nvinfo : EIATTR_MERCURY_ISA_VERSION
	.align		4
        /*0034*/ 	.byte	0x03, 0x5f
        /*0036*/ 	.short	0x0000


	//----- nvinfo : EIATTR_COOP_GROUP_MASK_REGIDS
	.align		4
        /*0038*/ 	.byte	0x04, 0x29
        /*003a*/ 	.short	(.L_750 - .L_749)


	//   ....[0]....
.L_749:
        /*003c*/ 	.word	0xffffffff


	//   ....[1]....
        /*0040*/ 	.word	0xffffffff


	//   ....[2]....
        /*0044*/ 	.word	0xffffffff


	//   ....[3]....
        /*0048*/ 	.word	0xffffffff


	//   ....[4]....
        /*004c*/ 	.word	0xffffffff


	//   ....[5]....
        /*0050*/ 	.word	0xffffffff


	//   ....[6]....
        /*0054*/ 	.word	0xffffffff


	//   ....[7]....
        /*0058*/ 	.word	0xffffffff


	//   ....[8]....
        /*005c*/ 	.word	0xffffffff


	//   ....[9]....
        /*0060*/ 	.word	0xffffffff


	//   ....[10]....
        /*0064*/ 	.word	0xffffffff


	//   ....[11]....
        /*0068*/ 	.word	0xffffffff


	//----- nvinfo : EIATTR_COOP_GROUP_INSTR_OFFSETS
	.align		4
.L_750:
        /*006c*/ 	.byte	0x04, 0x28
        /*006e*/ 	.short	(.L_752 - .L_751)


	//   ....[0]....
.L_751:
        /*0070*/ 	.word	0x00005630


	//   ....[1]....
        /*0074*/ 	.word	0x00005650


	//   ....[2]....
        /*0078*/ 	.word	0x000056f0


	//   ....[3]....
        /*007c*/ 	.word	0x00005700


	//   ....[4]....
        /*0080*/ 	.word	0x000087d0


	//   ....[5]....
        /*0084*/ 	.word	0x000087f0


	//   ....[6]....
        /*0088*/ 	.word	0x00008820


	//   ....[7]....
        /*008c*/ 	.word	0x00008830


	//   ....[8]....
        /*0090*/ 	.word	0x00009f20


	//   ....[9]....
        /*0094*/ 	.word	0x00009f60


	//   ....[10]....
        /*0098*/ 	.word	0x00009fd0


	//   ....[11]....
        /*009c*/ 	.word	0x00009ff0


	//----- nvinfo : EIATTR_EXIT_INSTR_OFFSETS
	.align		4
.L_752:
        /*00a0*/ 	.byte	0x04, 0x1c
        /*00a2*/ 	.short	(.L_754 - .L_753)


	//   ....[0]....
.L_753:
        /*00a4*/ 	.word	0x00000420


	//   ....[1]....
        /*00a8*/ 	.word	0x00000ef0


	//   ....[2]....
        /*00ac*/ 	.word	0x00000f20


	//   ....[3]....
        /*00b0*/ 	.word	0x0000b650


	//   ....[4]....
        /*00b4*/ 	.word	0x0000b6c0


	//   ....[5]....
        /*00b8*/ 	.word	0x0000b6e0


	//----- nvinfo : EIATTR_CTAIDZ_USED
	.align		4
.L_754:
        /*00bc*/ 	.byte	0x01, 0x04
	.zero		2


	//----- nvinfo : EIATTR_CRS_STACK_SIZE
	.align		4
        /*00c0*/ 	.byte	0x04, 0x1e
        /*00c2*/ 	.short	(.L_756 - .L_755)
.L_755:
        /*00c4*/ 	.word	0x00000000
.L_756:


//--------------------- .nv.info._ZN5flash24flash_fwd_splitkv_kernelI23Flash_fwd_kernel_traitsILi192ELi64ELi64ELi4ELb0ELb0EN7cutlass10bfloat16_tE19Flash_kernel_traitsILi192ELi64ELi64ELi4ES3_EELb0ELb0ELb0ELb0ELb0ELb1ELb1ELb0EEEvNS_16Flash_fwd_paramsE --------------------------
	.section	.nv.info._ZN5flash24flash_fwd_splitkv_kernelI23Flash_fwd_kernel_traitsILi192ELi64ELi64ELi4ELb0ELb0EN7cutlass10bfloat16_tE19Flash_kernel_traitsILi192ELi64ELi64ELi4ES3_EELb0ELb0ELb0ELb0ELb0ELb1ELb1ELb0EEEvNS_16Flash_fwd_paramsE,"",@"SHT_CUDA_INFO"
	.sectionflags	@""
	.align	4


	//----- nvinfo : EIATTR_CUDA_API_VERSION
	.align		4
        /*0000*/ 	.byte	0x04, 0x37
        /*0002*/ 	.short	(.L_758 - .L_757)
.L_757:
        /*0004*/ 	.word	0x00000082


	//----- nvinfo : EIATTR_SW2861232_WAR
	.align		4
.L_758:
        /*0008*/ 	.byte	0x01, 0x35
	.zero		2


	//----- nvinfo : EIATTR_PARAM_CBANK
	.align		4
        /*000c*/ 	.byte	0x04, 0x0a
        /*000e*/ 	.short	(.L_760 - .L_759)
	.align		4
.L_759:
        /*0010*/ 	.word	index@(.nv.constant0._ZN5flash24flash_fwd_splitkv_kernelI23Flash_fwd_kernel_traitsILi192ELi64ELi64ELi4ELb0ELb0EN7cutlass10bfloat16_tE19Flash_kernel_traitsILi192ELi64ELi64ELi4ES3_EELb0ELb0ELb0ELb0ELb0ELb1ELb1ELb0EEEvNS_16Flash_fwd_paramsE)
        /*0014*/ 	.short	0x0160
        /*0016*/ 	.short	0x01d0


	//----- nvinfo : EIATTR_CBANK_PARAM_SIZE
	.align		4
.L_760:
        /*0018*/ 	.byte	0x03, 0x19
        /*001a*/ 	.short	0x01d0


	//----- nvinfo : EIATTR_KPARAM_INFO
	.align		4
        /*001c*/ 	.byte	0x04, 0x17
        /*001e*/ 	.short	(.L_762 - .L_761)
.L_761:
        /*0020*/ 	.word	0x00000000
        /*0024*/ 	.short	0x0000
        /*0026*/ 	.short	0x0000
        /*0028*/ 	.byte	0x00, 0xf0, 0x41, 0x07


	//----- nvinfo : EIATTR_MAXREG_COUNT
	.align		4
.L_762:
        /*002c*/ 	.byte	0x03, 0x1b
        /*002e*/ 	.short	0x00ff


	//----- nvinfo : EIATTR_NUM_BARRIERS
	.align		4
        /*0030*/ 	.byte	0x02, 0x4c
        /*0032*/ 	.byte	0x01
	.zero		1


	//----- nvinfo : EIATTR_MERCURY_ISA_VERSION
	.align		4
        /*0034*/ 	.byte	0x03, 0x5f
        /*0036*/ 	.short	0x0000


	//----- nvinfo : EIATTR_COOP_GROUP_MASK_REGIDS
	.align		4
        /*0038*/ 	.byte	0x04, 0x29
        /*003a*/ 	.short	(.L_764 - .L_763)


	//   ....[0]....
.L_763:
        /*003c*/ 	.word	0xffffffff


	//   ....[1]....
        /*0040*/ 	.word	0xffffffff


	//   ....[2]....
        /*0044*/ 	.word	0xffffffff


	//   ....[3]....
        /*0048*/ 	.word	0xffffffff


	//   ....[4]....
        /*004c*/ 	.word	0xffffffff


	//   ....[5]....
        /*0050*/ 	.word	0xffffffff


	//   ....[6]....
        /*0054*/ 	.word	0xffffffff


	//   ....[7]....
        /*0058*/ 	.word	0xffffffff


	//   ....[8]....
        /*005c*/ 	.word	0xffffffff


	//   ....[9]....
        /*0060*/ 	.word	0xffffffff


	//   ....[10]....
        /*0064*/ 	.word	0xffffffff


	//   ....[11]....
        /*0068*/ 	.word	0xffffffff


	//----- nvinfo : EIATTR_COOP_GROUP_INSTR_OFFSETS
	.align		4
.L_764:
        /*006c*/ 	.byte	0x04, 0x28
        /*006e*/ 	.short	(.L_766 - .L_765)


	//   ....[0]....
.L_765:
        /*0070*/ 	.word	0x00005a30


	//   ....[1]....
        /*0074*/ 	.word	0x00005a50


	//   ....[2]....
        /*0078*/ 	.word	0x00005af0


	//   ....[3]....
        /*007c*/ 	.word	0x00005b00


	//   ....[4]....
        /*0080*/ 	.word	0x00009000


	//   ....[5]....
        /*0084*/ 	.word	0x00009010


	//   ....[6]....
        /*0088*/ 	.word	0x00009040


	//   ....[7]....
        /*008c*/ 	.word	0x00009060


	//   ....[8]....
        /*0090*/ 	.word	0x0000a720


	//   ....[9]....
        /*0094*/ 	.word	0x0000a760


	//   ....[10]....
        /*0098*/ 	.word	0x0000a7d0


	//   ....[11]....
        /*009c*/ 	.word	0x0000a7f0


	//----- nvinfo : EIATTR_EXIT_INSTR_OFFSETS
	.align		4
.L_766:
        /*00a0*/ 	.byte	0x04, 0x1c
        /*00a2*/ 	.short	(.L_768 - .L_767)


	//   ....[0]....
.L_767:
        /*00a4*/ 	.word	0x00000420


	//   ....[1]....
        /*00a8*/ 	.word	0x00000ef0


	//   ....[2]....
        /*00ac*/ 	.word	0x00000f20


	//   ....[3]....
        /*00b0*/ 	.word	0x0000be50


	//   ....[4]....
        /*00b4*/ 	.word	0x0000bec0


	//   ....[5]....
        /*00b8*/ 	.word	0x0000bee0


	//----- nvinfo : EIATTR_CTAIDZ_USED
	.align		4
.L_768:
        /*00bc*/ 	.byte	0x01, 0x04
	.zero		2


	//----- nvinfo : EIATTR_CRS_STACK_SIZE
	.align		4
        /*00c0*/ 	.byte	0x04, 0x1e
        /*00c2*/ 	.short	(.L_770 - .L_769)
.L_769:
        /*00c4*/ 	.word	0x00000000
.L_770:


//--------------------- .nv.info._ZN5flash24flash_fwd_splitkv_kernelI23Flash_fwd_kernel_traitsILi192ELi64ELi64ELi4ELb0ELb0EN7cutlass10bfloat16_tE19Flash_kernel_traitsILi192ELi64ELi64ELi4ES3_EELb0ELb0ELb0ELb0ELb0ELb0ELb1ELb1EEEvNS_16Flash_fwd_paramsE --------------------------
	.section	.nv.info._ZN5flash24flash_fwd_splitkv_kernelI23Flash_fwd_kernel_traitsILi192ELi64ELi64ELi4ELb0ELb0EN7cutlass10bfloat16_tE19Flash_kernel_traitsILi192ELi64ELi64ELi4ES3_EELb0ELb0ELb0ELb0ELb0ELb0ELb1ELb1EEEvNS_16Flash_fwd_paramsE,"",@"SHT_CUDA_INFO"
	.sectionflags	@""
	.align	4


	//----- nvinfo : EIATTR_CUDA_API_VERSION
	.align		4
        /*0000*/ 	.byte	0x04, 0x37
        /*0002*/ 	.short	(.L_772 - .L_771)
.L_771:
        /*0004*/ 	.word	0x00000082


	//----- nvinfo : EIATTR_SW2861232_WAR
	.align		4
.L_772:
        /*0008*/ 	.byte	0x01, 0x35
	.zero		2


	//----- nvinfo : EIATTR_PARAM_CBANK
	.align		4
        /*000c*/ 	.byte	0x04, 0x0a
        /*000e*/ 	.short	(.L_774 - .L_773)
	.align		4
.L_773:
        /*0010*/ 	.word	index@(.nv.constant0._ZN5flash24flash_fwd_splitkv_kernelI23Flash_fwd_kernel_traitsILi192ELi64ELi64ELi4ELb0ELb0EN7cutlass10bfloat16_tE19Flash_kernel_traitsILi192ELi64ELi64ELi4ES3_EELb0ELb0ELb0ELb0ELb0ELb0ELb1ELb1EEEvNS_16Flash_fwd_paramsE)
        /*0014*/ 	.short	0x0160
        /*0016*/ 	.short	0x01d0


	//----- nvinfo : EIATTR_CBANK_PARAM_SIZE
	.align		4
.L_774:
        /*0018*/ 	.byte	0x03, 0x19
        /*001a*/ 	.short	0x01d0


	//----- nvinfo : EIATTR_KPARAM_INFO
	.align		4
        /*001c*/ 	.byte	0x04, 0x17
        /*001e*/ 	.short	(.L_776 - .L_775)
.L_775:
        /*0020*/ 	.word	0x00000000
        /*0024*/ 	.short	0x0000
        /*0026*/ 	.short	0x0000
        /*0028*/ 	.byte	0x00, 0xf0, 0x41, 0x07


	//----- nvinfo : EIATTR_MAXREG_COUNT
	.align		4
.L_776:
        /*002c*/ 	.byte	0x03, 0x1b
        /*002e*/ 	.short	0x00ff


	//----- nvinfo : EIATTR_NUM_BARRIERS
	.align		4
        /*0030*/ 	.byte	0x02, 0x4c
        /*0032*/ 	.byte	0x01
	.zero		1


	//----- nvinfo : EIATTR_MERCURY_ISA_VERSION
	.align		4
        /*0034*/ 	.byte	0x03, 0x5f
        /*0036*/ 	.short	0x0000


	//----- nvinfo : EIATTR_COOP_GROUP_MASK_REGIDS
	.align		4
        /*0038*/ 	.byte	0x04, 0x29
        /*003a*/ 	.short	(.L_778 - .L_777)


	//   ....[0]....
.L_777:
        /*003c*/ 	.word	0xffffffff


	//   ....[1]....
        /*0040*/ 	.word	0xffffffff


	//   ....[2]....
        /*0044*/ 	.word	0xffffffff


	//   ....[3]....
        /*0048*/ 	.word	0xffffffff


	//   ....[4]....
        /*004c*/ 	.word	0xffffffff


	//   ....[5]....
        /*0050*/ 	.word	0xffffffff


	//   ....[6]....
        /*0054*/ 	.word	0xffffffff


	//   ....[7]....
        /*0058*/ 	.word	0xffffffff


	//   ....[8]....
        /*005c*/ 	.word	0xffffffff


	//   ....[9]....
        /*0060*/ 	.word	0xffffffff


	//   ....[10]....
        /*0064*/ 	.word	0xffffffff


	//   ....[11]....
        /*0068*/ 	.word	0xffffffff


	//   ....[12]....
        /*006c*/ 	.word	0xffffffff


	//   ....[13]....
        /*0070*/ 	.word	0xffffffff


	//   ....[14]....
        /*0074*/ 	.word	0xffffffff


	//   ....[15]....
        /*0078*/ 	.word	0xffffffff


	//----- nvinfo : EIATTR_COOP_GROUP_INSTR_OFFSETS
	.align		4
.L_778:
        /*007c*/ 	.byte	0x04, 0x28
        /*007e*/ 	.short	(.L_780 - .L_779)


	//   ....[0]....
.L_779:
        /*0080*/ 	.word	0x00015870


	//   ....[1]....
        /*0084*/ 	.word	0x000158e0


	//   ....[2]....
        /*0088*/ 	.word	0x00015900


	//   ....[3]....
        /*008c*/ 	.word	0x00015920


	//   ....[4]....
        /*0090*/ 	.word	0x00018b90


	//   ....[5]....
        /*0094*/ 	.word	0x00018bb0


	//   ....[6]....
        /*0098*/ 	.word	0x00018bd0


	//   ....[7]....
        /*009c*/ 	.word	0x00018bf0


	//   ....[8]....
        /*00a0*/ 	.word	0x0001a390


	//   ....[9]....
        /*00a4*/ 	.word	0x0001a3c0


	//   ....[10]....
        /*00a8*/ 	.word	0x0001a3d0


	//   ....[11]....
        /*00ac*/ 	.word	0x0001a400


	//   ....[12]....
        /*00b0*/ 	.word	0x0001bca0


	//   ....[13]....
        /*00b4*/ 	.word	0x0001bce0


	//   ....[14]....
        /*00b8*/ 	.word	0x0001bd30


	//   ....[15]....
        /*00bc*/ 	.word	0x0001bd80


	//----- nvinfo : EIATTR_EXIT_INSTR_OFFSETS
	.align		4
.L_780:
        /*00c0*/ 	.byte	0x04, 0x1c
        /*00c2*/ 	.short	(.L_782 - .L_781)


	//   ....[0]....
.L_781:
        /*00c4*/ 	.word	0x000001f0


	//----- nvinfo : EIATTR_CTAIDZ_USED
	.align		4
.L_782:
        /*00c8*/ 	.byte	0x01, 0x04
	.zero		2


	//----- nvinfo : EIATTR_CRS_STACK_SIZE
	.align		4
        /*00cc*/ 	.byte	0x04, 0x1e
        /*00ce*/ 	.short	(.L_784 - .L_783)
.L_783:
        /*00d0*/ 	.word	0x00000000
.L_784:


//--------------------- .nv.info._ZN5flash24flash_fwd_splitkv_kernelI23Flash_fwd_kernel_traitsILi192ELi64ELi64ELi4ELb0ELb0EN7cutlass10bfloat16_tE19Flash_kernel_traitsILi192ELi64ELi64ELi4ES3_EELb0ELb0ELb0ELb0ELb0ELb1ELb1ELb1EEEvNS_16Flash_fwd_paramsE --------------------------
	.section	.nv.info._ZN5flash24flash_fwd_splitkv_kernelI23Flash_fwd_kernel_traitsILi192ELi64ELi64ELi4ELb0ELb0EN7cutlass10bfloat16_tE19Flash_kernel_traitsILi192ELi64ELi64ELi4ES3_EELb0ELb0ELb0ELb0ELb0ELb1ELb1ELb1EEEvNS_16Flash_fwd_paramsE,"",@"SHT_CUDA_INFO"
	.sectionflags	@""
	.align	4


	//----- nvinfo : EIATTR_CUDA_API_VERSION
	.align		4
        /*0000*/ 	.byte	0x04, 0x37
        /*0002*/ 	.short	(.L_786 - .L_785)
.L_785:
        /*0004*/ 	.word	0x00000082


	//----- nvinfo : EIATTR_SW2861232_WAR
	.align		4
.L_786:
        /*0008*/ 	.byte	0x01, 0x35
	.zero		2


	//----- nvinfo : EIATTR_PARAM_CBANK
	.align		4
        /*000c*/ 	.byte	0x04, 0x0a
        /*000e*/ 	.short	(.L_788 - .L_787)
	.align		4
.L_787:
        /*0010*/ 	.word	index@(.nv.constant0._ZN5flash24flash_fwd_splitkv_kernelI23Flash_fwd_kernel_traitsILi192ELi64ELi64ELi4ELb0ELb0EN7cutlass10bfloat16_tE19Flash_kernel_traitsILi192ELi64ELi64ELi4ES3_EELb0ELb0ELb0ELb0ELb0ELb1ELb1ELb1EEEvNS_16Flash_fwd_paramsE)
        /*0014*/ 	.short	0x0160
        /*0016*/ 	.short	0x01d0


	//----- nvinfo : EIATTR_CBANK_PARAM_SIZE
	.align		4
.L_788:
        /*0018*/ 	.byte	0x03, 0x19
        /*001a*/ 	.short	0x01d0


	//----- nvinfo : EIATTR_KPARAM_INFO
	.align		4
        /*001c*/ 	.byte	0x04, 0x17
        /*001e*/ 	.short	(.L_790 - .L_789)
.L_789:
        /*0020*/ 	.word	0x00000000
        /*0024*/ 	.short	0x0000
        /*0026*/ 	.short	0x0000
        /*0028*/ 	.byte	0x00, 0xf0, 0x41, 0x07


	//----- nvinfo : EIATTR_MAXREG_COUNT
	.align		4
.L_790:
        /*002c*/ 	.byte	0x03, 0x1b
        /*002e*/ 	.short	0x00ff


	//----- nvinfo : EIATTR_NUM_BARRIERS
	.align		4
        /*0030*/ 	.byte	0x02, 0x4c
        /*0032*/ 	.byte	0x01
	.zero		1


	//----- nvinfo : EIATTR_MERCURY_ISA_VERSION
	.align		4
        /*0034*/ 	.byte	0x03, 0x5f
        /*0036*/ 	.short	0x0000


	//----- nvinfo : EIATTR_COOP_GROUP_MASK_REGIDS
	.align		4
        /*0038*/ 	.byte	0x04, 0x29
        /*003a*/ 	.short	(.L_792 - .L_791)


	//   ....[0]....
.L_791:
        /*003c*/ 	.word	0xffffffff


	//   ....[1]....
        /*0040*/ 	.word	0xffffffff


	//   ....[2]....
        /*0044*/ 	.word	0xffffffff


	//   ....[3]....
        /*0048*/ 	.word	0xffffffff


	//   ....[4]....
        /*004c*/ 	.word	0xffffffff


	//   ....[5]....
        /*0050*/ 	.word	0xffffffff


	//   ....[6]....
        /*0054*/ 	.word	0xffffffff


	//   ....[7]....
        /*0058*/ 	.word	0xffffffff


	//   ....[8]....
        /*005c*/ 	.word	0xffffffff


	//   ....[9]....
        /*0060*/ 	.word	0xffffffff


	//   ....[10]....
        /*0064*/ 	.word	0xffffffff


	//   ....[11]....
        /*0068*/ 	.word	0xffffffff


	//   ....[12]....
        /*006c*/ 	.word	0xffffffff


	//   ....[13]....
        /*0070*/ 	.word	0xffffffff


	//   ....[14]....
        /*0074*/ 	.word	0xffffffff


	//   ....[15]....
        /*0078*/ 	.word	0xffffffff


	//----- nvinfo : EIATTR_COOP_GROUP_INSTR_OFFSETS
	.align		4
.L_792:
        /*007c*/ 	.byte	0x04, 0x28
        /*007e*/ 	.short	(.L_794 - .L_793)


	//   ....[0]....
.L_793:
        /*0080*/ 	.word	0x00015c40


	//   ....[1]....
        /*0084*/ 	.word	0x00015c90


	//   ....[2]....
        /*0088*/ 	.word	0x00015cb0


	//   ....[3]....
        /*008c*/ 	.word	0x00015cd0


	//   ....[4]....
        /*0090*/ 	.word	0x00019250


	//   ....[5]....
        /*0094*/ 	.word	0x00019270


	//   ....[6]....
        /*0098*/ 	.word	0x00019290


	//   ....[7]....
        /*009c*/ 	.word	0x000192b0


	//   ....[8]....
        /*00a0*/ 	.word	0x0001aa30


	//   ....[9]....
        /*00a4*/ 	.word	0x0001aa60


	//   ....[10]....
        /*00a8*/ 	.word	0x0001aa70


	//   ....[11]....
        /*00ac*/ 	.word	0x0001aaa0


	//   ....[12]....
        /*00b0*/ 	.word	0x0001c340


	//   ....[13]....
        /*00b4*/ 	.word	0x0001c380


	//   ....[14]....
        /*00b8*/ 	.word	0x0001c3d0


	//   ....[15]....
        /*00bc*/ 	.word	0x0001c420


	//----- nvinfo : EIATTR_EXIT_INSTR_OFFSETS
	.align		4
.L_794:
        /*00c0*/ 	.byte	0x04, 0x1c
        /*00c2*/ 	.short	(.L_796 - .L_795)


	//   ....[0]....
.L_795:
        /*00c4*/ 	.word	0x000001f0


	//----- nvinfo : EIATTR_CTAIDZ_USED
	.align		4
.L_796:
        /*00c8*/ 	.byte	0x01, 0x04
	.zero		2


	//----- nvinfo : EIATTR_CRS_STACK_SIZE
	.align		4
        /*00cc*/ 	.byte	0x04, 0x1e
        /*00ce*/ 	.short	(.L_798 - .L_797)
.L_797:
        /*00d0*/ 	.word	0x00000000
.L_798:


//--------------------- .nv.info._ZN5flash24flash_fwd_splitkv_kernelI23Flash_fwd_kernel_traitsILi192ELi64ELi64ELi4ELb0ELb0EN7cutlass10bfloat16_tE19Flash_kernel_traitsILi192ELi64ELi64ELi4ES3_EELb0ELb1ELb0ELb0ELb0ELb0ELb0ELb0EEEvNS_16Flash_fwd_paramsE --------------------------
	.section	.nv.info._ZN5flash24flash_fwd_splitkv_kernelI23Flash_fwd_kernel_traitsILi192ELi64ELi64ELi4ELb0ELb0EN7cutlass10bfloat16_tE19Flash_kernel_traitsILi192ELi64ELi64ELi4ES3_EELb0ELb1ELb0ELb0ELb0ELb0ELb0ELb0EEEvNS_16Flash_fwd_paramsE,"",@"SHT_CUDA_INFO"
	.sectionflags	@""
	.align	4


	//----- nvinfo : EIATTR_CUDA_API_VERSION
	.align		4
        /*0000*/ 	.byte	0x04, 0x37
        /*0002*/ 	.short	(.L_800 - .L_799)
.L_799:
        /*0004*/ 	.word	0x00000082


	//----- nvinfo : EIATTR_SW2861232_WAR
	.align		4
.L_800:
        /*0008*/ 	.byte	0x01, 0x35
	.zero		2


	//----- nvinfo : EIATTR_PARAM_CBANK
	.align		4
        /*000c*/ 	.byte	0x04, 0x0a
        /*000e*/ 	.short	(.L_802 - .L_801)
	.align		4
.L_801:
        /*0010*/ 	.word	index@(.nv.constant0._ZN5flash24flash_fwd_splitkv_kernelI23Flash_fwd_kernel_traitsILi192ELi64ELi64ELi4ELb0ELb0EN7cutlass10bfloat16_tE19Flash_kernel_traitsILi192ELi64ELi64ELi4ES3_EELb0ELb1ELb0ELb0ELb0ELb0ELb0ELb0EEEvNS_16Flash_fwd_paramsE)
        /*0014*/ 	.short	0x0160
        /*0016*/ 	.short	0x01d0


	//----- nvinfo : EIATTR_CBANK_PARAM_SIZE
	.align		4
.L_802:
        /*0018*/ 	.byte	0x03, 0x19
        /*001a*/ 	.short	0x01d0


	//----- nvinfo : EIATTR_KPARAM_INFO
	.align		4
        /*001c*/ 	.byte	0x04, 0x17
        /*001e*/ 	.short	(.L_804 - .L_803)
.L_803:
        /*0020*/ 	.word	0x00000000
        /*0024*/ 	.short	0x0000
        /*0026*/ 	.short	0x0000
        /*0028*/ 	.byte	0x00, 0xf0, 0x41, 0x07


	//----- nvinfo : EIATTR_MAXREG_COUNT
	.align		4
.L_804:
        /*002c*/ 	.byte	0x03, 0x1b
        /*002e*/ 	.short	0x00ff


	//----- nvinfo : EIATTR_NUM_BARRIERS
	.align		4
        /*0030*/ 	.byte	0x02, 0x4c
        /*0032*/ 	.byte	0x01
	.zero		1


	//----- nvinfo : EIATTR_MERCURY_ISA_VERSION
	.align		4
        /*0034*/ 	.byte	0x03, 0x5f
        /*0036*/ 	.short	0x0000


	//----- nvinfo : EIATTR_COOP_GROUP_MASK_REGIDS
	.align		4
        /*0038*/ 	.byte	0x04, 0x29
        /*003a*/ 	.short	(.L_806 - .L_805)


	//   ....[0]....
.L_805:
        /*003c*/ 	.word	0xffffffff


	//   ....[1]....
        /*0040*/ 	.word	0xffffffff


	//   ....[2]....
        /*0044*/ 	.word	0xffffffff


	//   ....[3]....
        /*0048*/ 	.word	0xffffffff


	//   ....[4]....
        /*004c*/ 	.word	0xffffffff


	//   ....[5]....
        /*0050*/ 	.word	0xffffffff


	//   ....[6]....
        /*0054*/ 	.word	0xffffffff


	//   ....[7]....
        /*0058*/ 	.word	0xffffffff


	//   ....[8]....
        /*005c*/ 	.word	0xffffffff


	//   ....[9]....
        /*0060*/ 	.word	0xffffffff


	//   ....[10]....
        /*0064*/ 	.word	0xffffffff


	//   ....[11]....
        /*0068*/ 	.word	0xffffffff


	//   ....[12]....
        /*006c*/ 	.word	0xffffffff


	//   ....[13]....
        /*0070*/ 	.word	0xffffffff


	//   ....[14]....
        /*0074*/ 	.word	0xffffffff


	//   ....[15]....
        /*0078*/ 	.word	0xffffffff


	//----- nvinfo : EIATTR_COOP_GROUP_INSTR_OFFSETS
	.align		4
.L_806:
        /*007c*/ 	.byte	0x04, 0x28
        /*007e*/ 	.short	(.L_808 - .L_807)


	//   ....[0]....
.L_807:
        /*0080*/ 	.word	0x000060a0


	//   ....[1]....
        /*0084*/ 	.word	0x000060c0


	//   ....[2]....
        /*0088*/ 	.word	0x000060f0


	//   ....[3]....
        /*008c*/ 	.word	0x00006110


	//   ....[4]....
        /*0090*/ 	.word	0x00009d40


	//   ....[5]....
        /*0094*/ 	.word	0x00009d50


	//   ....[6]....
        /*0098*/ 	.word	0x00009d80


	//   ....[7]....
        /*009c*/ 	.word	0x00009d90


	//   ....[8]....
        /*00a0*/ 	.word	0x0000df30


	//   ....[9]....
        /*00a4*/ 	.word	0x0000df50


	//   ....[10]....
        /*00a8*/ 	.word	0x0000df80


	//   ....[11]....
        /*00ac*/ 	.word	0x0000df90


	//   ....[12]....
        /*00b0*/ 	.word	0x0000f6b0


	//   ....[13]....
        /*00b4*/ 	.word	0x0000f6f0


	//   ....[14]....
        /*00b8*/ 	.word	0x0000f7d0


	//   ....[15]....
        /*00bc*/ 	.word	0x0000f800


	//----- nvinfo : EIATTR_EXIT_INSTR_OFFSETS
	.align		4
.L_808:
        /*00c0*/ 	.byte	0x04, 0x1c
        /*00c2*/ 	.short	(.L_810 - .L_809)


	//   ....[0]....
.L_809:
        /*00c4*/ 	.word	0x000004c0


	//   ....[1]....
        /*00c8*/ 	.word	0x00000f50


	//   ....[2]....
        /*00cc*/ 	.word	0x00000f80


	//   ....[3]....
        /*00d0*/ 	.word	0x00010fb0


	//   ....[4]....
        /*00d4*/ 	.word	0x000110a0


	//   ....[5]....
        /*00d8*/ 	.word	0x000110c0


	//----- nvinfo : EIATTR_CTAIDZ_USED
	.align		4
.L_810:
        /*00dc*/ 	.byte	0x01, 0x04
	.zero		2


	//----- nvinfo : EIATTR_CRS_STACK_SIZE
	.align		4
        /*00e0*/ 	.byte	0x04, 0x1e
        /*00e2*/ 	.short	(.L_812 - .L_811)
.L_811:
        /*00e4*/ 	.word	0x00000000
.L_812:


//--------------------- .nv.info._ZN5flash24flash_fwd_splitkv_kernelI23Flash_fwd_kernel_traitsILi192ELi64ELi64ELi4ELb0ELb0EN7cutlass10bfloat16_tE19Flash_kernel_traitsILi192ELi64ELi64ELi4ES3_EELb0ELb1ELb0ELb0ELb0ELb1ELb0ELb0EEEvNS_16Flash_fwd_paramsE --------------------------
	.section	.nv.info._ZN5flash24flash_fwd_splitkv_kernelI23Flash_fwd_kernel_traitsILi192ELi64ELi64ELi4ELb0ELb0EN7cutlass10bfloat16_tE19Flash_kernel_traitsILi192ELi64ELi64ELi4ES3_EELb0ELb1ELb0ELb0ELb0ELb1ELb0ELb0EEEvNS_16Flash_fwd_paramsE,"",@"SHT_CUDA_INFO"
	.sectionflags	@""
	.align	4


	//----- nvinfo : EIATTR_CUDA_API_VERSION
	.align		4
        /*0000*/ 	.byte	0x04, 0x37
        /*0002*/ 	.short	(.L_814 - .L_813)
.L_813:
        /*0004*/ 	.word	0x00000082


	//----- nvinfo : EIATTR_SW2861232_WAR
	.align		4
.L_814:
        /*0008*/ 	.byte	0x01, 0x35
	.zero		2


	//----- nvinfo : EIATTR_PARAM_CBANK
	.align		4
        /*000c*/ 	.byte	0x04, 0x0a
        /*000e*/ 	.short	(.L_816 - .L_815)
	.align		4
.L_815:
        /*0010*/ 	.word	index@(.nv.constant0._ZN5flash24flash_fwd_splitkv_kernelI23Flash_fwd_kernel_traitsILi192ELi64ELi64ELi4ELb0ELb0EN7cutlass10bfloat16_tE19Flash_kernel_traitsILi192ELi64ELi64ELi4ES3_EELb0ELb1ELb0ELb0ELb0ELb1ELb0ELb0EEEvNS_16Flash_fwd_paramsE)
        /*0014*/ 	.short	0x0160
        /*0016*/ 	.short	0x01d0


	//----- nvinfo : EIATTR_CBANK_PARAM_SIZE
	.align		4
.L_816:
        /*0018*/ 	.byte	0x03, 0x19
        /*001a*/ 	.short	0x01d0


	//----- nvinfo : EIATTR_KPARAM_INFO
	.align		4
        /*001c*/ 	.byte	0x04, 0x17
        /*001e*/ 	.short	(.L_818 - .L_817)
.L_817:
        /*0020*/ 	.word	0x00000000
        /*0024*/ 	.short	0x0000
        /*0026*/ 	.short	0x0000
        /*0028*/ 	.byte	0x00, 0xf0, 0x41, 0x07


	//----- nvinfo : EIATTR_MAXREG_COUNT
	.align		4
.L_818:
        /*002c*/ 	.byte	0x03, 0x1b
        /*002e*/ 	.short	0x00ff


	//----- nvinfo : EIATTR_NUM_BARRIERS
	.align		4
        /*0030*/ 	.byte	0x02, 0x4c
        /*0032*/ 	.byte	0x01
	.zero		1


	//----- nvinfo : EIATTR_MERCURY_ISA_VERSION
	.align		4
        /*0034*/ 	.byte	0x03, 0x5f
        /*0036*/ 	.short	0x0000


	//----- nvinfo : EIATTR_COOP_GROUP_MASK_REGIDS
	.align		4
        /*0038*/ 	.byte	0x04, 0x29
        /*003a*/ 	.short	(.L_820 - .L_819)


	//   ....[0]....
.L_819:
        /*003c*/ 	.word	0xffffffff


	//   ....[1]....
        /*0040*/ 	.word	0xffffffff


	//   ....[2]....
        /*0044*/ 	.word	0xffffffff


	//   ....[3]....
        /*0048*/ 	.word	0xffffffff


	//   ....[4]....
        /*004c*/ 	.word	0xffffffff


	//   ....[5]....
        /*0050*/ 	.word	0xffffffff


	//   ....[6]....
        /*0054*/ 	.word	0xffffffff


	//   ....[7]....
        /*0058*/ 	.word	0xffffffff


	//   ....[8]....
        /*005c*/ 	.word	0xffffffff


	//   ....[9]....
        /*0060*/ 	.word	0xffffffff


	//   ....[10]....
        /*0064*/ 	.word	0xffffffff


	//   ....[11]....
        /*0068*/ 	.word	0xffffffff


	//   ....[12]....
        /*006c*/ 	.word	0xffffffff


	//   ....[13]....
        /*0070*/ 	.word	0xffffffff


	//   ....[14]....
        /*0074*/ 	.word	0xffffffff


	//   ....[15]....
        /*0078*/ 	.word	0xffffffff


	//----- nvinfo : EIATTR_COOP_GROUP_INSTR_OFFSETS
	.align		4
.L_820:
        /*007c*/ 	.byte	0x04, 0x28
        /*007e*/ 	.short	(.L_822 - .L_821)


	//   ....[0]....
.L_821:
        /*0080*/ 	.word	0x000064a0


	//   ....[1]....
        /*0084*/ 	.word	0x000064c0


	//   ....[2]....
        /*0088*/ 	.word	0x000064e0


	//   ....[3]....
        /*008c*/ 	.word	0x00006500


	//   ....[4]....
        /*0090*/ 	.word	0x0000a540


	//   ....[5]....
        /*0094*/ 	.word	0x0000a550


	//   ....[6]....
        /*0098*/ 	.word	0x0000a580


	//   ....[7]....
        /*009c*/ 	.word	0x0000a590


	//   ....[8]....
        /*00a0*/ 	.word	0x0000eb20


	//   ....[9]....
        /*00a4*/ 	.word	0x0000eb40


	//   ....[10]....
        /*00a8*/ 	.word	0x0000eb80


	//   ....[11]....
        /*00ac*/ 	.word	0x0000eb90


	//   ....[12]....
        /*00b0*/ 	.word	0x000102b0


	//   ....[13]....
        /*00b4*/ 	.word	0x000102f0


	//   ....[14]....
        /*00b8*/ 	.word	0x000103d0


	//   ....[15]....
        /*00bc*/ 	.word	0x00010400


	//----- nvinfo : EIATTR_EXIT_INSTR_OFFSETS
	.align		4
.L_822:
        /*00c0*/ 	.byte	0x04, 0x1c
        /*00c2*/ 	.short	(.L_824 - .L_823)


	//   ....[0]....
.L_823:
        /*00c4*/ 	.word	0x000004c0


	//   ....[1]....
        /*00c8*/ 	.word	0x00000f50


	//   ....[2]....
        /*00cc*/ 	.word	0x00000f80


	//   ....[3]....
        /*00d0*/ 	.word	0x00011bb0


	//   ....[4]....
        /*00d4*/ 	.word	0x00011ca0


	//   ....[5]....
        /*00d8*/ 	.word	0x00011cc0


	//----- nvinfo : EIATTR_CTAIDZ_USED
	.align		4
.L_824:
        /*00dc*/ 	.byte	0x01, 0x04
	.zero		2


	//----- nvinfo : EIATTR_CRS_STACK_SIZE
	.align		4
        /*00e0*/ 	.byte	0x04, 0x1e
        /*00e2*/ 	.short	(.L_826 - .L_825)
.L_825:
        /*00e4*/ 	.word	0x00000000
.L_826:


//--------------------- .nv.info._ZN5flash24flash_fwd_splitkv_kernelI23Flash_fwd_kernel_traitsILi192ELi64ELi64ELi4ELb0ELb0EN7cutlass10bfloat16_tE19Flash_kernel_traitsILi192ELi64ELi64ELi4ES3_EELb0ELb1ELb0ELb0ELb0ELb0ELb0ELb1EEEvNS_16Flash_fwd_paramsE --------------------------
	.section	.nv.info._ZN5flash24flash_fwd_splitkv_kernelI23Flash_fwd_kernel_traitsILi192ELi64ELi64ELi4ELb0ELb0EN7cutlass10bfloat16_tE19Flash_kernel_traitsILi192ELi64ELi64ELi4ES3_EELb0ELb1ELb0ELb0ELb0ELb0ELb0ELb1EEEvNS_16Flash_fwd_paramsE,"",@"SHT_CUDA_INFO"
	.sectionflags	@""
	.align	4


	//----- nvinfo : EIATTR_CUDA_API_VERSION
	.align		4
        /*0000*/ 	.byte	0x04, 0x37
        /*0002*/ 	.short	(.L_828 - .L_827)
.L_827:
        /*0004*/ 	.word	0x00000082


	//----- nvinfo : EIATTR_SW2861232_WAR
	.align		4
.L_828:
        /*0008*/ 	.byte	0x01, 0x35
	.zero		2


	//----- nvinfo : EIATTR_PARAM_CBANK
	.align		4
        /*000c*/ 	.byte	0x04, 0x0a
        /*000e*/ 	.short	(.L_830 - .L_829)
	.align		4
.L_829:
        /*0010*/ 	.word	index@(.nv.constant0._ZN5flash24flash_fwd_splitkv_kernelI23Flash_fwd_kernel_traitsILi192ELi64ELi64ELi4ELb0ELb0EN7cutlass10bfloat16_tE19Flash_kernel_traitsILi192ELi64ELi64ELi4ES3_EELb0ELb1ELb0ELb0ELb0ELb0ELb0ELb1EEEvNS_16Flash_fwd_paramsE)
        /*0014*/ 	.short	0x0160
        /*0016*/ 	.short	0x01d0


	//----- nvinfo : EIATTR_CBANK_PARAM_SIZE
	.align		4
.L_830:
        /*0018*/ 	.byte	0x03, 0x19
        /*001a*/ 	.short	0x01d0


	//----- nvinfo : EIATTR_KPARAM_INFO
	.align		4
        /*001c*/ 	.byte	0x04, 0x17
        /*001e*/ 	.short	(.L_832 - .L_831)
.L_831:
        /*0020*/ 	.word	0x00000000
        /*0024*/ 	.short	0x0000
        /*0026*/ 	.short	0x0000
        /*0028*/ 	.byte	0x00, 0xf0, 0x41, 0x07


	//----- nvinfo : EIATTR_MAXREG_COUNT
	.align		4
.L_832:
        /*002c*/ 	.byte	0x03, 0x1b
        /*002e*/ 	.short	0x00ff


	//----- nvinfo : EIATTR_NUM_BARRIERS
	.align		4
        /*0030*/ 	.byte	0x02, 0x4c
        /*0032*/ 	.byte	0x01
	.zero		1


	//----- nvinfo : EIATTR_MERCURY_ISA_VERSION
	.align		4
        /*0034*/ 	.byte	0x03, 0x5f
        /*0036*/ 	.short	0x0000


	//----- nvinfo : EIATTR_COOP_GROUP_MASK_REGIDS
	.align		4
        /*0038*/ 	.byte	0x04, 0x29
        /*003a*/ 	.short	(.L_834 - .L_833)


	//   ....[0]....
.L_833:
        /*003c*/ 	.word	0xffffffff


	//   ....[1]....
        /*0040*/ 	.word	0xffffffff


	//   ....[2]....
        /*0044*/ 	.word	0xffffffff


	//   ....[3]....
        /*0048*/ 	.word	0xffffffff


	//   ....[4]....
        /*004c*/ 	.word	0xffffffff


	//   ....[5]....
        /*0050*/ 	.word	0xffffffff


	//   ....[6]....
        /*0054*/ 	.word	0xffffffff


	//   ....[7]....
        /*0058*/ 	.word	0xffffffff


	//   ....[8]....
        /*005c*/ 	.word	0xffffffff


	//   ....[9]....
        /*0060*/ 	.word	0xffffffff


	//   ....[10]....
        /*0064*/ 	.word	0xffffffff


	//   ....[11]....
        /*0068*/ 	.word	0xffffffff


	//   ....[12]....
        /*006c*/ 	.word	0xffffffff


	//   ....[13]....
        /*0070*/ 	.word	0xffffffff


	//   ....[14]....
        /*0074*/ 	.word	0xffffffff


	//   ....[15]....
        /*0078*/ 	.word	0xffffffff


	//   ....[16]....
        /*007c*/ 	.word	0xffffffff


	//   ....[17]....
        /*0080*/ 	.word	0xffffffff


	//   ....[18]....
        /*0084*/ 	.word	0xffffffff


	//   ....[19]....
        /*0088*/ 	.word	0xffffffff


	//----- nvinfo : EIATTR_COOP_GROUP_INSTR_OFFSETS
	.align		4
.L_834:
        /*008c*/ 	.byte	0x04, 0x28
        /*008e*/ 	.short	(.L_836 - .L_835)


	//   ....[0]....
.L_835:
        /*0090*/ 	.word	0x00015e00


	//   ....[1]....
        /*0094*/ 	.word	0x00015e20


	//   ....[2]....
        /*0098*/ 	.word	0x00015e40


	//   ....[3]....
        /*009c*/ 	.word	0x00015e60


	//   ....[4]....
        /*00a0*/ 	.word	0x00019690


	//   ....[5]....
        /*00a4*/ 	.word	0x000196e0


	//   ....[6]....
        /*00a8*/ 	.word	0x00019700


	//   ....[7]....
        /*00ac*/ 	.word	0x00019720


	//   ....[8]....
        /*00b0*/ 	.word	0x0001d690


	//   ....[9]....
        /*00b4*/ 	.word	0x0001d730


	//   ....[10]....
        /*00b8*/ 	.word	0x0001d750


	//   ....[11]....
        /*00bc*/ 	.word	0x0001d770


	//   ....[12]....
        /*00c0*/ 	.word	0x0001ef40


	//   ....[13]....
        /*00c4*/ 	.word	0x0001ef70


	//   ....[14]....
        /*00c8*/ 	.word	0x0001ef80


	//   ....[15]....
        /*00cc*/ 	.word	0x0001efb0


	//   ....[16]....
        /*00d0*/ 	.word	0x00020b30


	//   ....[17]....
        /*00d4*/ 	.word	0x00020b70


	//   ....[18]....
        /*00d8*/ 	.word	0x00020bc0


	//   ....[19]....
        /*00dc*/ 	.word	0x00020c10


	//----- nvinfo : EIATTR_EXIT_INSTR_OFFSETS
	.align		4
.L_836:
        /*00e0*/ 	.byte	0x04, 0x1c
        /*00e2*/ 	.short	(.L_838 - .L_837)


	//   ....[0]....
.L_837:
        /*00e4*/ 	.word	0x000000b0


	//----- nvinfo : EIATTR_CTAIDZ_USED
	.align		4
.L_838:
        /*00e8*/ 	.byte	0x01, 0x04
	.zero		2


	//----- nvinfo : EIATTR_CRS_STACK_SIZE
	.align		4
        /*00ec*/ 	.byte	0x04, 0x1e
        /*00ee*/ 	.short	(.L_840 - .L_839)
.L_839:
        /*00f0*/ 	.word	0x00000000
.L_840:


//--------------------- .nv.info._ZN5flash24flash_fwd_splitkv_kernelI23Flash_fwd_kernel_traitsILi192ELi64ELi64ELi4ELb0ELb0EN7cutlass10bfloat16_tE19Flash_kernel_traitsILi192ELi64ELi64ELi4ES3_EELb0ELb1ELb0ELb0ELb0ELb1ELb0ELb1EEEvNS_16Flash_fwd_paramsE --------------------------
	.section	.nv.info._ZN5flash24flash_fwd_splitkv_kernelI23Flash_fwd_kernel_traitsILi192ELi64ELi64ELi4ELb0ELb0EN7cutlass10bfloat16_tE19Flash_kernel_traitsILi192ELi64ELi64ELi4ES3_EELb0ELb1ELb0ELb0ELb0ELb1ELb0ELb1EEEvNS_16Flash_fwd_paramsE,"",@"SHT_CUDA_INFO"
	.sectionflags	@""
	.align	4


	//----- nvinfo : EIATTR_CUDA_API_VERSION
	.align		4
        /*0000*/ 	.byte	0x04, 0x37
        /*0002*/ 	.short	(.L_842 - .L_841)
.L_841:
        /*0004*/ 	.word	0x00000082


	//----- nvinfo : EIATTR_SW2861232_WAR
	.align		4
.L_842:
        /*0008*/ 	.byte	0x01, 0x35
	.zero		2


	//----- nvinfo : EIATTR_PARAM_CBANK
	.align		4
        /*000c*/ 	.byte	0x04, 0x0a
        /*000e*/ 	.short	(.L_844 - .L_843)
	.align		4
.L_843:
        /*0010*/ 	.word	index@(.nv.constant0._ZN5flash24flash_fwd_splitkv_kernelI23Flash_fwd_kernel_traitsILi192ELi64ELi64ELi4ELb0ELb0EN7cutlass10bfloat16_tE19Flash_kernel_traitsILi192ELi64ELi64ELi4ES3_EELb0ELb1ELb0ELb0ELb0ELb1ELb0ELb1EEEvNS_16Flash_fwd_paramsE)
        /*0014*/ 	.short	0x0160
        /*0016*/ 	.short	0x01d0


	//----- nvinfo : EIATTR_CBANK_PARAM_SIZE
	.align		4
.L_844:
        /*0018*/ 	.byte	0x03, 0x19
        /*001a*/ 	.short	0x01d0


	//----- nvinfo : EIATTR_KPARAM_INFO
	.align		4
        /*001c*/ 	.byte	0x04, 0x17
        /*001e*/ 	.short	(.L_846 - .L_845)
.L_845:
        /*0020*/ 	.word	0x00000000
        /*0024*/ 	.short	0x0000
        /*0026*/ 	.short	0x0000
        /*0028*/ 	.byte	0x00, 0xf0, 0x41, 0x07


	//----- nvinfo : EIATTR_MAXREG_COUNT
	.align		4
.L_846:
        /*002c*/ 	.byte	0x03, 0x1b
        /*002e*/ 	.short	0x00ff


	//----- nvinfo : EIATTR_NUM_BARRIERS
	.align		4
        /*0030*/ 	.byte	0x02, 0x4c
        /*0032*/ 	.byte	0x01
	.zero		1


	//----- nvinfo : EIATTR_MERCURY_ISA_VERSION
	.align		4
        /*0034*/ 	.byte	0x03, 0x5f
        /*0036*/ 	.short	0x0000


	//----- nvinfo : EIATTR_COOP_GROUP_MASK_REGIDS
	.align		4
        /*0038*/ 	.byte	0x04, 0x29
        /*003a*/ 	.short	(.L_848 - .L_847)


	//   ....[0]....
.L_847:
        /*003c*/ 	.word	0xffffffff


	//   ....[1]....
        /*0040*/ 	.word	0xffffffff


	//   ....[2]....
        /*0044*/ 	.word	0xffffffff


	//   ....[3]....
        /*0048*/ 	.word	0xffffffff


	//   ....[4]....
        /*004c*/ 	.word	0xffffffff


	//   ....[5]....
        /*0050*/ 	.word	0xffffffff


	//   ....[6]....
        /*0054*/ 	.word	0xffffffff


	//   ....[7]....
        /*0058*/ 	.word	0xffffffff


	//   ....[8]....
        /*005c*/ 	.word	0xffffffff


	//   ....[9]....
        /*0060*/ 	.word	0xffffffff


	//   ....[10]....
        /*0064*/ 	.word	0xffffffff


	//   ....[11]....
        /*0068*/ 	.word	0xffffffff


	//   ....[12]....
        /*006c*/ 	.word	0xffffffff


	//   ....[13]....
        /*0070*/ 	.word	0xffffffff


	//   ....[14]....
        /*0074*/ 	.word	0xffffffff


	//   ....[15]....
        /*0078*/ 	.word	0xffffffff


	//   ....[16]....
        /*007c*/ 	.word	0xffffffff


	//   ....[17]....
        /*0080*/ 	.word	0xffffffff


	//   ....[18]....
        /*0084*/ 	.word	0xffffffff


	//   ....[19]....
        /*0088*/ 	.word	0xffffffff


	//----- nvinfo : EIATTR_COOP_GROUP_INSTR_OFFSETS
	.align		4
.L_848:
        /*008c*/ 	.byte	0x04, 0x28
        /*008e*/ 	.short	(.L_850 - .L_849)


	//   ....[0]....
.L_849:
        /*0090*/ 	.word	0x00016150


	//   ....[1]....
        /*0094*/ 	.word	0x00016220


	//   ....[2]....
        /*0098*/ 	.word	0x00016230


	//   ....[3]....
        /*009c*/ 	.word	0x00016260


	//   ....[4]....
        /*00a0*/ 	.word	0x00019eb0


	//   ....[5]....
        /*00a4*/ 	.word	0x00019f00


	//   ....[6]....
        /*00a8*/ 	.word	0x00019f20


	//   ....[7]....
        /*00ac*/ 	.word	0x00019f40


	//   ....[8]....
        /*00b0*/ 	.word	0x0001e290


	//   ....[9]....
        /*00b4*/ 	.word	0x0001e330


	//   ....[10]....
        /*00b8*/ 	.word	0x0001e350


	//   ....[11]....
        /*00bc*/ 	.word	0x0001e370


	//   ....[12]....
        /*00c0*/ 	.word	0x0001fb50


	//   ....[13]....
        /*00c4*/ 	.word	0x0001fb80


	//   ....[14]....
        /*00c8*/ 	.word	0x0001fb90


	//   ....[15]....
        /*00cc*/ 	.word	0x0001fbc0


	//   ....[16]....
        /*00d0*/ 	.word	0x00021740


	//   ....[17]....
        /*00d4*/ 	.word	0x00021780


	//   ....[18]....
        /*00d8*/ 	.word	0x000217d0


	//   ....[19]....
        /*00dc*/ 	.word	0x00021820


	//----- nvinfo : EIATTR_EXIT_INSTR_OFFSETS
	.align		4
.L_850:
        /*00e0*/ 	.byte	0x04, 0x1c
        /*00e2*/ 	.short	(.L_852 - .L_851)


	//   ....[0]....
.L_851:
        /*00e4*/ 	.word	0x000000b0


	//----- nvinfo : EIATTR_CTAIDZ_USED
	.align		4
.L_852:
        /*00e8*/ 	.byte	0x01, 0x04
	.zero		2


	//----- nvinfo : EIATTR_CRS_STACK_SIZE
	.align		4
        /*00ec*/ 	.byte	0x04, 0x1e
        /*00ee*/ 	.short	(.L_854 - .L_853)
.L_853:
        /*00f0*/ 	.word	0x00000000
.L_854:


//--------------------- .nv.info._ZN5flash24flash_fwd_splitkv_kernelI23Flash_fwd_kernel_traitsILi192ELi64ELi64ELi4ELb0ELb0EN7cutlass10bfloat16_tE19Flash_kernel_traitsILi192ELi64ELi64ELi4ES3_EELb0ELb1ELb0ELb0ELb0ELb0ELb1ELb0EEEvNS_16Flash_fwd_paramsE --------------------------
	.section	.nv.info._ZN5flash24flash_fwd_splitkv_kernelI23Flash_fwd_kernel_traitsILi192ELi64ELi64ELi4ELb0ELb0EN7cutlass10bfloat16_tE19Flash_kernel_traitsILi192ELi64ELi64ELi4ES3_EELb0ELb1ELb0ELb0ELb0ELb0ELb1ELb0EEEvNS_16Flash_fwd_paramsE,"",@"SHT_CUDA_INFO"
	.sectionflags	@""
	.align	4


	//----- nvinfo : EIATTR_CUDA_API_VERSION
	.align		4
        /*0000*/ 	.byte	0x04, 0x37
        /*0002*/ 	.short	(.L_856 - .L_855)
.L_855:
        /*0004*/ 	.word	0x00000082


	//----- nvinfo : EIATTR_SW2861232_WAR
	.align		4
.L_856:
        /*0008*/ 	.byte	0x01, 0x35
	.zero		2


	//----- nvinfo : EIATTR_PARAM_CBANK
	.align		4
        /*000c*/ 	.byte	0x04, 0x0a
        /*000e*/ 	.short	(.L_858 - .L_857)
	.align		4
.L_857:
        /*0010*/ 	.word	index@(.nv.constant0._ZN5flash24flash_fwd_splitkv_kernelI23Flash_fwd_kernel_traitsILi192ELi64ELi64ELi4ELb0ELb0EN7cutlass10bfloat16_tE19Flash_kernel_traitsILi192ELi64ELi64ELi4ES3_EELb0ELb1ELb0ELb0ELb0ELb0ELb1ELb0EEEvNS_16Flash_fwd_paramsE)
        /*0014*/ 	.short	0x0160
        /*0016*/ 	.short	0x01d0


	//----- nvinfo : EIATTR_CBANK_PARAM_SIZE
	.align		4
.L_858:
        /*0018*/ 	.byte	0x03, 0x19
        /*001a*/ 	.short	0x01d0


	//----- nvinfo : EIATTR_KPARAM_INFO
	.align		4
        /*001c*/ 	.byte	0x04, 0x17
        /*001e*/ 	.short	(.L_860 - .L_859)
.L_859:
        /*0020*/ 	.word	0x00000000
        /*0024*/ 	.short	0x0000
        /*0026*/ 	.short	0x0000
        /*0028*/ 	.byte	0x00, 0xf0, 0x41, 0x07


	//----- nvinfo : EIATTR_MAXREG_COUNT
	.align		4
.L_860:
        /*002c*/ 	.byte	0x03, 0x1b
        /*002e*/ 	.short	0x00ff


	//----- nvinfo : EIATTR_NUM_BARRIERS
	.align		4
        /*0030*/ 	.byte	0x02, 0x4c
        /*0032*/ 	.byte	0x01
	.zero		1


	//----- nvinfo : EIATTR_MERCURY_ISA_VERSION
	.align		4
        /*0034*/ 	.byte	0x03, 0x5f
        /*0036*/ 	.short	0x0000


	//----- nvinfo : EIATTR_COOP_GROUP_MASK_REGIDS
	.align		4
        /*0038*/ 	.byte	0x04, 0x29
        /*003a*/ 	.short	(.L_862 - .L_861)


	//   ....[0]....
.L_861:
        /*003c*/ 	.word	0xffffffff


	//   ....[1]....
        /*0040*/ 	.word	0xffffffff


	//   ....[2]....
        /*0044*/ 	.word	0xffffffff


	//   ....[3]....
        /*0048*/ 	.word	0xffffffff


	//   ....[4]....
        /*004c*/ 	.word	0xffffffff


	//   ....[5]....
        /*0050*/ 	.word	0xffffffff


	//   ....[6]....
        /*0054*/ 	.word	0xffffffff


	//   ....[7]....
        /*0058*/ 	.word	0xffffffff


	//   ....[8]....
        /*005c*/ 	.word	0xffffffff


	//   ....[9]....
        /*0060*/ 	.word	0xffffffff


	//   ....[10]....
        /*0064*/ 	.word	0xffffffff


	//   ....[11]....
        /*0068*/ 	.word	0xffffffff


	//   ....[12]....
        /*006c*/ 	.word	0xffffffff


	//   ....[13]....
        /*0070*/ 	.word	0xffffffff


	//   ....[14]....
        /*0074*/ 	.word	0xffffffff


	//   ....[15]....
        /*0078*/ 	.word	0xffffffff


	//----- nvinfo : EIATTR_COOP_GROUP_INSTR_OFFSETS
	.align		4
.L_862:
        /*007c*/ 	.byte	0x04, 0x28
        /*007e*/ 	.short	(.L_864 - .L_863)


	//   ....[0]....
.L_863:
        /*0080*/ 	.word	0x00005bd0


	//   ....[1]....
        /*0084*/ 	.word	0x00005c60


	//   ....[2]....
        /*0088*/ 	.word	0x00005c90


	//   ....[3]....
        /*008c*/ 	.word	0x00005cb0


	//   ....[4]....
        /*0090*/ 	.word	0x000095e0


	//   ....[5]....
        /*0094*/ 	.word	0x000095f0


	//   ....[6]....
        /*0098*/ 	.word	0x00009620


	//   ....[7]....
        /*009c*/ 	.word	0x00009630


	//   ....[8]....
        /*00a0*/ 	.word	0x0000d4c0


	//   ....[9]....
        /*00a4*/ 	.word	0x0000d4e0


	//   ....[10]....
        /*00a8*/ 	.word	0x0000d510


	//   ....[11]....
        /*00ac*/ 	.word	0x0000d520


	//   ....[12]....
        /*00b0*/ 	.word	0x0000ec40


	//   ....[13]....
        /*00b4*/ 	.word	0x0000ec80


	//   ....[14]....
        /*00b8*/ 	.word	0x0000ece0


	//   ....[15]....
        /*00bc*/ 	.word	0x0000ecf0


	//----- nvinfo : EIATTR_EXIT_INSTR_OFFSETS
	.align		4
.L_864:
        /*00c0*/ 	.byte	0x04, 0x1c
        /*00c2*/ 	.short	(.L_866 - .L_865)


	//   ....[0]....
.L_865:
        /*00c4*/ 	.word	0x00000410


	//   ....[1]....
        /*00c8*/ 	.word	0x00000fc0


	//   ....[2]....
        /*00cc*/ 	.word	0x00000ff0


	//   ....[3]....
        /*00d0*/ 	.word	0x000103a0


	//   ....[4]....
        /*00d4*/ 	.word	0x00010410


	//   ....[5]....
        /*00d8*/ 	.word	0x00010430


	//----- nvinfo : EIATTR_CTAIDZ_USED
	.align		4
.L_866:
        /*00dc*/ 	.byte	0x01, 0x04
	.zero		2


	//----- nvinfo : EIATTR_CRS_STACK_SIZE
	.align		4
        /*00e0*/ 	.byte	0x04, 0x1e
        /*00e2*/ 	.short	(.L_868 - .L_867)
.L_867:
        /*00e4*/ 	.word	0x00000000
.L_868:


//--------------------- .nv.info._ZN5flash24flash_fwd_splitkv_kernelI23Flash_fwd_kernel_traitsILi192ELi64ELi64ELi4ELb0ELb0EN7cutlass10bfloat16_tE19Flash_kernel_traitsILi192ELi64ELi64ELi4ES3_EELb0ELb1ELb0ELb0ELb0ELb1ELb1ELb0EEEvNS_16Flash_fwd_paramsE --------------------------
	.section	.nv.info._ZN5flash24flash_fwd_splitkv_kernelI23Flash_fwd_kernel_traitsILi192ELi64ELi64ELi4ELb0ELb0EN7cutlass10bfloat16_tE19Flash_kernel_traitsILi192ELi64ELi64ELi4ES3_EELb0ELb1ELb0ELb0ELb0ELb1ELb1ELb0EEEvNS_16Flash_fwd_paramsE,"",@"SHT_CUDA_INFO"
	.sectionflags	@""
	.align	4


	//----- nvinfo : EIATTR_CUDA_API_VERSION
	.align		4
        /*0000*/ 	.byte	0x04, 0x37
        /*0002*/ 	.short	(.L_870 - .L_869)
.L_869:
        /*0004*/ 	.word	0x00000082


	//----- nvinfo : EIATTR_SW2861232_WAR
	.align		4
.L_870:
        /*0008*/ 	.byte	0x01, 0x35
	.zero		2


	//----- nvinfo : EIATTR_PARAM_CBANK
	.align		4
        /*000c*/ 	.byte	0x04, 0x0a
        /*000e*/ 	.short	(.L_872 - .L_871)
	.align		4
.L_871:
        /*0010*/ 	.word	index@(.nv.constant0._ZN5flash24flash_fwd_splitkv_kernelI23Flash_fwd_kernel_traitsILi192ELi64ELi64ELi4ELb0ELb0EN7cutlass10bfloat16_tE19Flash_kernel_traitsILi192ELi64ELi64ELi4ES3_EELb0ELb1ELb0ELb0ELb0ELb1ELb1ELb0EEEvNS_16Flash_fwd_paramsE)
        /*0014*/ 	.short	0x0160
        /*0016*/ 	.short	0x01d0


	//----- nvinfo : EIATTR_CBANK_PARAM_SIZE
	.align		4
.L_872:
        /*0018*/ 	.byte	0x03, 0x19
        /*001a*/ 	.short	0x01d0


	//----- nvinfo : EIATTR_KPARAM_INFO
	.align		4
        /*001c*/ 	.byte	0x04, 0x17
        /*001e*/ 	.short	(.L_874 - .L_873)
.L_873:
        /*0020*/ 	.word	0x00000000
        /*0024*/ 	.short	0x0000
        /*0026*/ 	.short	0x0000
        /*0028*/ 	.byte	0x00, 0xf0, 0x41, 0x07


	//----- nvinfo : EIATTR_MAXREG_COUNT
	.align		4
.L_874:
        /*002c*/ 	.byte	0x03, 0x1b
        /*002e*/ 	.short	0x00ff


	//----- nvinfo : EIATTR_NUM_BARRIERS
	.align		4
        /*0030*/ 	.byte	0x02, 0x4c
        /*0032*/ 	.byte	0x01
	.zero		1


	//----- nvinfo : EIATTR_MERCURY_ISA_VERSION
	.align		4
        /*0034*/ 	.byte	0x03, 0x5f
        /*0036*/ 	.short	0x0000


	//----- nvinfo : EIATTR_COOP_GROUP_MASK_REGIDS
	.align		4
        /*0038*/ 	.byte	0x04, 0x29
        /*003a*/ 	.short	(.L_876 - .L_875)


	//   ....[0]....
.L_875:
        /*003c*/ 	.word	0xffffffff


	//   ....[1]....
        /*0040*/ 	.word	0xffffffff


	//   ....[2]....
        /*0044*/ 	.word	0xffffffff


	//   ....[3]....
        /*0048*/ 	.word	0xffffffff


	//   ....[4]....
        /*004c*/ 	.word	0xffffffff


	//   ....[5]....
        /*0050*/ 	.word	0xffffffff


	//   ....[6]....
        /*0054*/ 	.word	0xffffffff


	//   ....[7]....
        /*0058*/ 	.word	0xffffffff


	//   ....[8]....
        /*005c*/ 	.word	0xffffffff


	//   ....[9]....
        /*0060*/ 	.word	0xffffffff


	//   ....[10]....
        /*0064*/ 	.word	0xffffffff


	//   ....[11]....
        /*0068*/ 	.word	0xffffffff


	//   ....[12]....
        /*006c*/ 	.word	0xffffffff


	//   ....[13]....
        /*0070*/ 	.word	0xffffffff


	//   ....[14]....
        /*0074*/ 	.word	0xffffffff


	//   ....[15]....
        /*0078*/ 	.word	0xffffffff


	//----- nvinfo : EIATTR_COOP_GROUP_INSTR_OFFSETS
	.align		4
.L_876:
        /*007c*/ 	.byte	0x04, 0x28
        /*007e*/ 	.short	(.L_878 - .L_877)


	//   ....[0]....
.L_877:
        /*0080*/ 	.word	0x00006020


	//   ....[1]....
        /*0084*/ 	.word	0x00006040


	//   ....[2]....
        /*0088*/ 	.word	0x00006060


	//   ....[3]....
        /*008c*/ 	.word	0x00006080


	//   ....[4]....
        /*0090*/ 	.word	0x00009dd0


	//   ....[5]....
        /*0094*/ 	.word	0x00009de0


	//   ....[6]....
        /*0098*/ 	.word	0x00009e10


	//   ....[7]....
        /*009c*/ 	.word	0x00009e20


	//   ....[8]....
        /*00a0*/ 	.word	0x0000e090


	//   ....[9]....
        /*00a4*/ 	.word	0x0000e0b0


	//   ....[10]....
        /*00a8*/ 	.word	0x0000e0f0


	//   ....[11]....
        /*00ac*/ 	.word	0x0000e100


	//   ....[12]....
        /*00b0*/ 	.word	0x0000f820


	//   ....[13]....
        /*00b4*/ 	.word	0x0000f860


	//   ....[14]....
        /*00b8*/ 	.word	0x0000f8c0


	//   ....[15]....
        /*00bc*/ 	.word	0x0000f8d0


	//----- nvinfo : EIATTR_EXIT_INSTR_OFFSETS
	.align		4
.L_878:
        /*00c0*/ 	.byte	0x04, 0x1c
        /*00c2*/ 	.short	(.L_880 - .L_879)


	//   ....[0]....
.L_879:
        /*00c4*/ 	.word	0x00000410


	//   ....[1]....
        /*00c8*/ 	.word	0x00000fc0


	//   ....[2]....
        /*00cc*/ 	.word	0x00000ff0


	//   ....[3]....
        /*00d0*/ 	.word	0x00010f80


	//   ....[4]....
        /*00d4*/ 	.word	0x00010ff0


	//   ....[5]....
        /*00d8*/ 	.word	0x00011010


	//----- nvinfo : EIATTR_CTAIDZ_USED
	.align		4
.L_880:
        /*00dc*/ 	.byte	0x01, 0x04
	.zero		2


	//----- nvinfo : EIATTR_CRS_STACK_SIZE
	.align		4
        /*00e0*/ 	.byte	0x04, 0x1e
        /*00e2*/ 	.short	(.L_882 - .L_881)
.L_881:
        /*00e4*/ 	.word	0x00000000
.L_882:


//--------------------- .nv.info._ZN5flash24flash_fwd_splitkv_kernelI23Flash_fwd_kernel_traitsILi192ELi64ELi64ELi4ELb0ELb0EN7cutlass10bfloat16_tE19Flash_kernel_traitsILi192ELi64ELi64ELi4ES3_EELb0ELb1ELb0ELb0ELb0ELb0ELb1ELb1EEEvNS_16Flash_fwd_paramsE --------------------------
	.section	.nv.info._ZN5flash24flash_fwd_splitkv_kernelI23Flash_fwd_kernel_traitsILi192ELi64ELi64ELi4ELb0ELb0EN7cutlass10bfloat16_tE19Flash_kernel_traitsILi192ELi64ELi64ELi4ES3_EELb0ELb1ELb0ELb0ELb0ELb0ELb1ELb1EEEvNS_16Flash_fwd_paramsE,"",@"SHT_CUDA_INFO"
	.sectionflags	@""
	.align	4


	//----- nvinfo : EIATTR_CUDA_API_VERSION
	.align		4
        /*0000*/ 	.byte	0x04, 0x37
        /*0002*/ 	.short	(.L_884 - .L_883)
.L_883:
        /*0004*/ 	.word	0x00000082


	//----- nvinfo : EIATTR_SW2861232_WAR
	.align		4
.L_884:
        /*0008*/ 	.byte	0x01, 0x35
	.zero		2


	//----- nvinfo : EIATTR_PARAM_CBANK
	.align		4
        /*000c*/ 	.byte	0x04, 0x0a
        /*000e*/ 	.short	(.L_886 - .L_885)
	.align		4
.L_885:
        /*0010*/ 	.word	index@(.nv.constant0._ZN5flash24flash_fwd_splitkv_kernelI23Flash_fwd_kernel_traitsILi192ELi64ELi64ELi4ELb0ELb0EN7cutlass10bfloat16_tE19Flash_kernel_traitsILi192ELi64ELi64ELi4ES3_EELb0ELb1ELb0ELb0ELb0ELb0ELb1ELb1EEEvNS_16Flash_fwd_paramsE)
        /*0014*/ 	.short	0x0160
        /*0016*/ 	.short	0x01d0


	//----- nvinfo : EIATTR_CBANK_PARAM_SIZE
	.align		4
.L_886:
        /*0018*/ 	.byte	0x03, 0x19
        /*001a*/ 	.short	0x01d0


	//----- nvinfo : EIATTR_KPARAM_INFO
	.align		4
        /*001c*/ 	.byte	0x04, 0x17
        /*001e*/ 	.short	(.L_888 - .L_887)
.L_887:
        /*0020*/ 	.word	0x00000000
        /*0024*/ 	.short	0x0000
        /*0026*/ 	.short	0x0000
        /*0028*/ 	.byte	0x00, 0xf0, 0x41, 0x07


	//----- nvinfo : EIATTR_MAXREG_COUNT
	.align		4
.L_888:
        /*002c*/ 	.byte	0x03, 0x1b
        /*002e*/ 	.short	0x00ff


	//----- nvinfo : EIATTR_NUM_BARRIERS
	.align		4
        /*0030*/ 	.byte	0x02, 0x4c
        /*0032*/ 	.byte	0x01
	.zero		1


	//----- nvinfo : EIATTR_MERCURY_ISA_VERSION
	.align		4
        /*0034*/ 	.byte	0x03, 0x5f
        /*0036*/ 	.short	0x0000


	//----- nvinfo : EIATTR_COOP_GROUP_MASK_REGIDS
	.align		4
        /*0038*/ 	.byte	0x04, 0x29
        /*003a*/ 	.short	(.L_890 - .L_889)


	//   ....[0]....
.L_889:
        /*003c*/ 	.word	0xffffffff


	//   ....[1]....
        /*0040*/ 	.word	0xffffffff


	//   ....[2]....
        /*0044*/ 	.word	0xffffffff


	//   ....[3]....
        /*0048*/ 	.word	0xffffffff


	//   ....[4]....
        /*004c*/ 	.word	0xffffffff


	//   ....[5]....
        /*0050*/ 	.word	0xffffffff


	//   ....[6]....
        /*0054*/ 	.word	0xffffffff


	//   ....[7]....
        /*0058*/ 	.word	0xffffffff


	//   ....[8]....
        /*005c*/ 	.word	0xffffffff


	//   ....[9]....
        /*0060*/ 	.word	0xffffffff


	//   ....[10]....
        /*0064*/ 	.word	0xffffffff


	//   ....[11]....
        /*0068*/ 	.word	0xffffffff


	//   ....[12]....
        /*006c*/ 	.word	0xffffffff


	//   ....[13]....
        /*0070*/ 	.word	0xffffffff


	//   ....[14]....
        /*0074*/ 	.word	0xffffffff


	//   ....[15]....
        /*0078*/ 	.word	0xffffffff


	//   ....[16]....
        /*007c*/ 	.word	0xffffffff


	//   ....[17]....
        /*0080*/ 	.word	0xffffffff


	//   ....[18]....
        /*0084*/ 	.word	0xffffffff


	//   ....[19]....
        /*0088*/ 	.word	0xffffffff


	//----- nvinfo : EIATTR_COOP_GROUP_INSTR_OFFSETS
	.align		4
.L_890:
        /*008c*/ 	.byte	0x04, 0x28
        /*008e*/ 	.short	(.L_892 - .L_891)


	//   ....[0]....
.L_891:
        /*0090*/ 	.word	0x000160f0


	//   ....[1]....
        /*0094*/ 	.word	0x00016120


	//   ....[2]....
        /*0098*/ 	.word	0x00016140


	//   ....[3]....
        /*009c*/ 	.word	0x00016160


	//   ....[4]....
        /*00a0*/ 	.word	0x00019990


	//   ....[5]....
        /*00a4*/ 	.word	0x000199e0


	//   ....[6]....
        /*00a8*/ 	.word	0x00019a00


	//   ....[7]....
        /*00ac*/ 	.word	0x00019a20


	//   ....[8]....
        /*00b0*/ 	.word	0x0001d990


	//   ....[9]....
        /*00b4*/ 	.word	0x0001da30


	//   ....[10]....
        /*00b8*/ 	.word	0x0001da50


	//   ....[11]....
        /*00bc*/ 	.word	0x0001da70


	//   ....[12]....
        /*00c0*/ 	.word	0x0001f240


	//   ....[13]....
        /*00c4*/ 	.word	0x0001f270


	//   ....[14]....
        /*00c8*/ 	.word	0x0001f280


	//   ....[15]....
        /*00cc*/ 	.word	0x0001f2b0


	//   ....[16]....
        /*00d0*/ 	.word	0x00020b80


	//   ....[17]....
        /*00d4*/ 	.word	0x00020bc0


	//   ....[18]....
        /*00d8*/ 	.word	0x00020c10


	//   ....[19]....
        /*00dc*/ 	.word	0x00020c60


	//----- nvinfo : EIATTR_EXIT_INSTR_OFFSETS
	.align		4
.L_892:
        /*00e0*/ 	.byte	0x04, 0x1c
        /*00e2*/ 	.short	(.L_894 - .L_893)


	//   ....[0]....
.L_893:
        /*00e4*/ 	.word	0x000001f0


	//----- nvinfo : EIATTR_CTAIDZ_USED
	.align		4
.L_894:
        /*00e8*/ 	.byte	0x01, 0x04
	.zero		2


	//----- nvinfo : EIATTR_CRS_STACK_SIZE
	.align		4
        /*00ec*/ 	.byte	0x04, 0x1e
        /*00ee*/ 	.short	(.L_896 - .L_895)
.L_895:
        /*00f0*/ 	.word	0x00000000
.L_896:


//--------------------- .nv.info._ZN5flash24flash_fwd_splitkv_kernelI23Flash_fwd_kernel_traitsILi192ELi64ELi64ELi4ELb0ELb0EN7cutlass10bfloat16_tE19Flash_kernel_traitsILi192ELi64ELi64ELi4ES3_EELb0ELb1ELb0ELb0ELb0ELb1ELb1ELb1EEEvNS_16Flash_fwd_paramsE --------------------------
	.section	.nv.info._ZN5flash24flash_fwd_splitkv_kernelI23Flash_fwd_kernel_traitsILi192ELi64ELi64ELi4ELb0ELb0EN7cutlass10bfloat16_tE19Flash_kernel_traitsILi192ELi64ELi64ELi4ES3_EELb0ELb1ELb0ELb0ELb0ELb1ELb1ELb1EEEvNS_16Flash_fwd_paramsE,"",@"SHT_CUDA_INFO"
	.sectionflags	@""
	.align	4


	//----- nvinfo : EIATTR_CUDA_API_VERSION
	.align		4
        /*0000*/ 	.byte	0x04, 0x37
        /*0002*/ 	.short	(.L_898 - .L_897)
.L_897:
        /*0004*/ 	.word	0x00000082


	//----- nvinfo : EIATTR_SW2861232_WAR
	.align		4
.L_898:
        /*0008*/ 	.byte	0x01, 0x35
	.zero		2


	//----- nvinfo : EIATTR_PARAM_CBANK
	.align		4
        /*000c*/ 	.byte	0x04, 0x0a
        /*000e*/ 	.short	(.L_900 - .L_899)
	.align		4
.L_899:
        /*0010*/ 	.word	index@(.nv.constant0._ZN5flash24flash_fwd_splitkv_kernelI23Flash_fwd_kernel_traitsILi192ELi64ELi64ELi4ELb0ELb0EN7cutlass10bfloat16_tE19Flash_kernel_traitsILi192ELi64ELi64ELi4ES3_EELb0ELb1ELb0ELb0ELb0ELb1ELb1ELb1EEEvNS_16Flash_fwd_paramsE)
        /*0014*/ 	.short	0x0160
        /*0016*/ 	.short	0x01d0


	//----- nvinfo : EIATTR_CBANK_PARAM_SIZE
	.align		4
.L_900:
        /*0018*/ 	.byte	0x03, 0x19
        /*001a*/ 	.short	0x01d0


	//----- nvinfo : EIATTR_KPARAM_INFO
	.align		4
        /*001c*/ 	.byte	0x04, 0x17
        /*001e*/ 	.short	(.L_902 - .L_901)
.L_901:
        /*0020*/ 	.word	0x00000000
        /*0024*/ 	.short	0x0000
        /*0026*/ 	.short	0x0000
        /*0028*/ 	.byte	0x00, 0xf0, 0x41, 0x07


	//----- nvinfo : EIATTR_MAXREG_COUNT
	.align		4
.L_902:
        /*002c*/ 	.byte	0x03, 0x1b
        /*002e*/ 	.short	0x00ff


	//----- nvinfo : EIATTR_NUM_BARRIERS
	.align		4
        /*0030*/ 	.byte	0x02, 0x4c
        /*0032*/ 	.byte	0x01
	.zero		1


	//----- nvinfo : EIATTR_MERCURY_ISA_VERSION
	.align		4
        /*0034*/ 	.byte	0x03, 0x5f
        /*0036*/ 	.short	0x0000


	//----- nvinfo : EIATTR_COOP_GROUP_MASK_REGIDS
	.align		4
        /*0038*/ 	.byte	0x04, 0x29
        /*003a*/ 	.short	(.L_904 - .L_903)


	//   ....[0]....
.L_903:
        /*003c*/ 	.word	0xffffffff


	//   ....[1]....
        /*0040*/ 	.word	0xffffffff


	//   ....[2]....
        /*0044*/ 	.word	0xffffffff


	//   ....[3]....
        /*0048*/ 	.word	0xffffffff


	//   ....[4]....
        /*004c*/ 	.word	0xffffffff


	//   ....[5]....
        /*0050*/ 	.word	0xffffffff


	//   ....[6]....
        /*0054*/ 	.word	0xffffffff


	//   ....[7]....
        /*0058*/ 	.word	0xffffffff


	//   ....[8]....
        /*005c*/ 	.word	0xffffffff


	//   ....[9]....
        /*0060*/ 	.word	0xffffffff


	//   ....[10]....
        /*0064*/ 	.word	0xffffffff


	//   ....[11]....
        /*0068*/ 	.word	0xffffffff


	//   ....[12]....
        /*006c*/ 	.word	0xffffffff


	//   ....[13]....
        /*0070*/ 	.word	0xffffffff


	//   ....[14]....
        /*0074*/ 	.word	0xffffffff


	//   ....[15]....
        /*0078*/ 	.word	0xffffffff


	//   ....[16]....
        /*007c*/ 	.word	0xffffffff


	//   ....[17]....
        /*0080*/ 	.word	0xffffffff


	//   ....[18]....
        /*0084*/ 	.word	0xffffffff


	//   ....[19]....
        /*0088*/ 	.word	0xffffffff


	//----- nvinfo : EIATTR_COOP_GROUP_INSTR_OFFSETS
	.align		4
.L_904:
        /*008c*/ 	.byte	0x04, 0x28
        /*008e*/ 	.short	(.L_906 - .L_905)


	//   ....[0]....
.L_905:
        /*0090*/ 	.word	0x00016440


	//   ....[1]....
        /*0094*/ 	.word	0x00016520


	//   ....[2]....
        /*0098*/ 	.word	0x00016530


	//   ....[3]....
        /*009c*/ 	.word	0x00016560


	//   ....[4]....
        /*00a0*/ 	.word	0x0001a1b0


	//   ....[5]....
        /*00a4*/ 	.word	0x0001a200


	//   ....[6]....
        /*00a8*/ 	.word	0x0001a220


	//   ....[7]....
        /*00ac*/ 	.word	0x0001a240


	//   ....[8]....
        /*00b0*/ 	.word	0x0001e590


	//   ....[9]....
        /*00b4*/ 	.word	0x0001e630


	//   ....[10]....
        /*00b8*/ 	.word	0x0001e650


	//   ....[11]....
        /*00bc*/ 	.word	0x0001e670


	//   ....[12]....
        /*00c0*/ 	.word	0x0001fe50


	//   ....[13]....
        /*00c4*/ 	.word	0x0001fe80


	//   ....[14]....
        /*00c8*/ 	.word	0x0001fe90


	//   ....[15]....
        /*00cc*/ 	.word	0x0001fec0


	//   ....[16]....
        /*00d0*/ 	.word	0x00021790


	//   ....[17]....
        /*00d4*/ 	.word	0x000217d0


	//   ....[18]....
        /*00d8*/ 	.word	0x00021820


	//   ....[19]....
        /*00dc*/ 	.word	0x00021870


	//----- nvinfo : EIATTR_EXIT_INSTR_OFFSETS
	.align		4
.L_906:
        /*00e0*/ 	.byte	0x04, 0x1c
        /*00e2*/ 	.short	(.L_908 - .L_907)


	//   ....[0]....
.L_907:
        /*00e4*/ 	.word	0x000001f0


	//----- nvinfo : EIATTR_CTAIDZ_USED
	.align		4
.L_908:
        /*00e8*/ 	.byte	0x01, 0x04
	.zero		2


	//----- nvinfo : EIATTR_CRS_STACK_SIZE
	.align		4
        /*00ec*/ 	.byte	0x04, 0x1e
        /*00ee*/ 	.short	(.L_910 - .L_909)
.L_909:
        /*00f0*/ 	.word	0x00000000
.L_910:


//--------------------- .nv.info._ZN5flash24flash_fwd_splitkv_kernelI23Flash_fwd_kernel_traitsILi192ELi64ELi64ELi4ELb0ELb0EN7cutlass10bfloat16_tE19Flash_kernel_traitsILi192ELi64ELi64ELi4ES3_EELb0ELb0ELb0ELb0ELb1ELb0ELb0ELb0EEEvNS_16Flash_fwd_paramsE --------------------------
	.section	.nv.info._ZN5flash24flash_fwd_splitkv_kernelI23Flash_fwd_kernel_traitsILi192ELi64ELi64ELi4ELb0ELb0EN7cutlass10bfloat16_tE19Flash_kernel_traitsILi192ELi64ELi64ELi4ES3_EELb0ELb0ELb0ELb0ELb1ELb0ELb0ELb0EEEvNS_16Flash_fwd_paramsE,"",@"SHT_CUDA_INFO"
	.sectionflags	@""
	.align	4


	//----- nvinfo : EIATTR_CUDA_API_VERSION
	.align		4
        /*0000*/ 	.byte	0x04, 0x37
        /*0002*/ 	.short	(.L_912 - .L_911)
.L_911:
        /*0004*/ 	.word	0x00000082


	//----- nvinfo : EIATTR_SW2861232_WAR
	.align		4
.L_912:
        /*0008*/ 	.byte	0x01, 0x35
	.zero		2


	//----- nvinfo : EIATTR_PARAM_CBANK
	.align		4
        /*000c*/ 	.byte	0x04, 0x0a
        /*000e*/ 	.short	(.L_914 - .L_913)
	.align		4
.L_913:
        /*0010*/ 	.word	index@(.nv.constant0._ZN5flash24flash_fwd_splitkv_kernelI23Flash_fwd_kernel_traitsILi192ELi64ELi64ELi4ELb0ELb0EN7cutlass10bfloat16_tE19Flash_kernel_traitsILi192ELi64ELi64ELi4ES3_EELb0ELb0ELb0ELb0ELb1ELb0ELb0ELb0EEEvNS_16Flash_fwd_paramsE)
        /*0014*/ 	.short	0x0160
        /*0016*/ 	.short	0x01d0


	//----- nvinfo : EIATTR_CBANK_PARAM_SIZE
	.align		4
.L_914:
        /*0018*/ 	.byte	0x03, 0x19
        /*001a*/ 	.short	0x01d0


	//----- nvinfo : EIATTR_KPARAM_INFO
	.align		4
        /*001c*/ 	.byte	0x04, 0x17
        /*001e*/ 	.short	(.L_916 - .L_915)
.L_915:
        /*0020*/ 	.word	0x00000000
        /*0024*/ 	.short	0x0000
        /*0026*/ 	.short	0x0000
        /*0028*/ 	.byte	0x00, 0xf0, 0x41, 0x07


	//----- nvinfo : EIATTR_MAXREG_COUNT
	.align		4
.L_916:
        /*002c*/ 	.byte	0x03, 0x1b
        /*002e*/ 	.short	0x00ff


	//----- nvinfo : EIATTR_NUM_BARRIERS
	.align		4
        /*0030*/ 	.byte	0x02, 0x4c
        /*0032*/ 	.byte	0x01
	.zero		1


	//----- nvinfo : EIATTR_MERCURY_ISA_VERSION
	.align		4
        /*0034*/ 	.byte	0x03, 0x5f
        /*0036*/ 	.short	0x0000


	//----- nvinfo : EIATTR_COOP_GROUP_MASK_REGIDS
	.align		4
        /*0038*/ 	.byte	0x04, 0x29
        /*003a*/ 	.short	(.L_918 - .L_917)


	//   ....[0]....
.L_917:
        /*003c*/ 	.word	0xffffffff


	//   ....[1]....
        /*0040*/ 	.word	0xffffffff


	//   ....[2]....
        /*0044*/ 	.word	0xffffffff


	//   ....[3]....
        /*0048*/ 	.word	0xffffffff


	//   ....[4]....
        /*004c*/ 	.word	0xffffffff


	//   ....[5]....
        /*0050*/ 	.word	0xffffffff


	//   ....[6]....
        /*0054*/ 	.word	0xffffffff


	//   ....[7]....
        /*0058*/ 	.word	0xffffffff


	//   ....[8]....
        /*005c*/ 	.word	0xffffffff


	//   ....[9]....
        /*0060*/ 	.word	0xffffffff


	//   ....[10]....
        /*0064*/ 	.word	0xffffffff


	//   ....[11]....
        /*0068*/ 	.word	0xffffffff


	//----- nvinfo : EIATTR_COOP_GROUP_INSTR_OFFSETS
	.align		4
.L_918:
        /*006c*/ 	.byte	0x04, 0x28
        /*006e*/ 	.short	(.L_920 - .L_919)


	//   ....[0]....
.L_919:
        /*0070*/ 	.word	0x00003be0


	//   ....[1]....
        /*0074*/ 	.word	0x00003c00


	//   ....[2]....
        /*0078*/ 	.word	0x00003ca0


	//   ....[3]....
        /*007c*/ 	.word	0x00003cb0


	//   ....[4]....
        /*0080*/ 	.word	0x00006540


	//   ....[5]....
        /*0084*/ 	.word	0x00006560


	//   ....[6]....
        /*0088*/ 	.word	0x00006590


	//   ....[7]....
        /*008c*/ 	.word	0x000065a0


	//   ....[8]....
        /*0090*/ 	.word	0x00007c90


	//   ....[9]....
        /*0094*/ 	.word	0x00007cd0


	//   ....[10]....
        /*0098*/ 	.word	0x00007d00


	//   ....[11]....
        /*009c*/ 	.word	0x00007d10


	//----- nvinfo : EIATTR_EXIT_INSTR_OFFSETS
	.align		4
.L_920:
        /*00a0*/ 	.byte	0x04, 0x1c
        /*00a2*/ 	.short	(.L_922 - .L_921)


	//   ....[0]....
.L_921:
        /*00a4*/ 	.word	0x000002e0


	//   ....[1]....
        /*00a8*/ 	.word	0x00000ac0


	//   ....[2]....
        /*00ac*/ 	.word	0x00000af0


	//   ....[3]....
        /*00b0*/ 	.word	0x000093b0


	//   ....[4]....
        /*00b4*/ 	.word	0x00009480


	//----- nvinfo : EIATTR_CTAIDZ_USED
	.align		4
.L_922:
        /*00b8*/ 	.byte	0x01, 0x04
	.zero		2


	//----- nvinfo : EIATTR_CRS_STACK_SIZE
	.align		4
        /*00bc*/ 	.byte	0x04, 0x1e
        /*00be*/ 	.short	(.L_924 - .L_923)
.L_923:
        /*00c0*/ 	.word	0x00000000
.L_924:


//--------------------- .nv.info._ZN5flash24flash_fwd_splitkv_kernelI23Flash_fwd_kernel_traitsILi192ELi64ELi64ELi4ELb0ELb0EN7cutlass10bfloat16_tE19Flash_kernel_traitsILi192ELi64ELi64ELi4ES3_EELb0ELb0ELb0ELb0ELb1ELb1ELb0ELb0EEEvNS_16Flash_fwd_paramsE --------------------------
	.section	.nv.info._ZN5flash24flash_fwd_splitkv_kernelI23Flash_fwd_kernel_traitsILi192ELi64ELi64ELi4ELb0ELb0EN7cutlass10bfloat16_tE19Flash_kernel_traitsILi192ELi64ELi64ELi4ES3_EELb0ELb0ELb0ELb0ELb1ELb1ELb0ELb0EEEvNS_16Flash_fwd_paramsE,"",@"SHT_CUDA_INFO"
	.sectionflags	@""
	.align	4


	//----- nvinfo : EIATTR_CUDA_API_VERSION
	.align		4
        /*0000*/ 	.byte	0x04, 0x37
        /*0002*/ 	.short	(.L_926 - .L_925)
.L_925:
        /*0004*/ 	.word	0x00000082


	//----- nvinfo : EIATTR_SW2861232_WAR
	.align		4
.L_926:
        /*0008*/ 	.byte	0x01, 0x35
	.zero		2


	//----- nvinfo : EIATTR_PARAM_CBANK
	.align		4
        /*000c*/ 	.byte	0x04, 0x0a
        /*000e*/ 	.short	(.L_928 - .L_927)
	.align		4
.L_927:
        /*0010*/ 	.word	index@(.nv.constant0._ZN5flash24flash_fwd_splitkv_kernelI23Flash_fwd_kernel_traitsILi192ELi64ELi64ELi4ELb0ELb0EN7cutlass10bfloat16_tE19Flash_kernel_traitsILi192ELi64ELi64ELi4ES3_EELb0ELb0ELb0ELb0ELb1ELb1ELb0ELb0EEEvNS_16Flash_fwd_paramsE)
        /*0014*/ 	.short	0x0160
        /*0016*/ 	.short	0x01d0


	//----- nvinfo : EIATTR_CBANK_PARAM_SIZE
	.align		4
.L_928:
        /*0018*/ 	.byte	0x03, 0x19
        /*001a*/ 	.short	0x01d0


	//----- nvinfo : EIATTR_KPARAM_INFO
	.align		4
        /*001c*/ 	.byte	0x04, 0x17
        /*001e*/ 	.short	(.L_930 - .L_929)
.L_929:
        /*0020*/ 	.word	0x00000000
        /*0024*/ 	.short	0x0000
        /*0026*/ 	.short	0x0000
        /*0028*/ 	.byte	0x00, 0xf0, 0x41, 0x07


	//----- nvinfo : EIATTR_MAXREG_COUNT
	.align		4
.L_930:
        /*002c*/ 	.byte	0x03, 0x1b
        /*002e*/ 	.short	0x00ff


	//----- nvinfo : EIATTR_NUM_BARRIERS
	.align		4
        /*0030*/ 	.byte	0x02, 0x4c
        /*0032*/ 	.byte	0x01
	.zero		1


	//----- nvinfo : EIATTR_MERCURY_ISA_VERSION
	.align		4
        /*0034*/ 	.byte	0x03, 0x5f
        /*0036*/ 	.short	0x0000


	//----- nvinfo : EIATTR_COOP_GROUP_MASK_REGIDS
	.align		4
        /*0038*/ 	.byte	0x04, 0x29
        /*003a*/ 	.short	(.L_932 - .L_931)


	//   ....[0]....
.L_931:
        /*003c*/ 	.word	0xffffffff


	//   ....[1]....
        /*0040*/ 	.word	0xffffffff


	//   ....[2]....
        /*0044*/ 	.word	0xffffffff


	//   ....[3]....
        /*0048*/ 	.word	0xffffffff


	//   ....[4]....
        /*004c*/ 	.word	0xffffffff


	//   ....[5]....
        /*0050*/ 	.word	0xffffffff


	//   ....[6]....
        /*0054*/ 	.word	0xffffffff


	//   ....[7]....
        /*0058*/ 	.word	0xffffffff


	//   ....[8]....
        /*005c*/ 	.word	0xffffffff


	//   ....[9]....
        /*0060*/ 	.word	0xffffffff


	//   ....[10]....
        /*0064*/ 	.word	0xffffffff


	//   ....[11]....
        /*0068*/ 	.word	0xffffffff


	//----- nvinfo : EIATTR_COOP_GROUP_INSTR_OFFSETS
	.align		4
.L_932:
        /*006c*/ 	.byte	0x04, 0x28
        /*006e*/ 	.short	(.L_934 - .L_933)


	//   ....[0]....
.L_933:
        /*0070*/ 	.word	0x00003fe0


	//   ....[1]....
        /*0074*/ 	.word	0x00004000


	//   ....[2]....
        /*0078*/ 	.word	0x000040a0


	//   ....[3]....
        /*007c*/ 	.word	0x000040b0


	//   ....[4]....
        /*0080*/ 	.word	0x00006d70


	//   ....[5]....
        /*0084*/ 	.word	0x00006d80


	//   ....[6]....
        /*0088*/ 	.word	0x00006dd0


	//   ....[7]....
        /*008c*/ 	.word	0x00006de0


	//   ....[8]....
        /*0090*/ 	.word	0x00008490


	//   ....[9]....
        /*0094*/ 	.word	0x000084d0


	//   ....[10]....
        /*0098*/ 	.word	0x00008500


	//   ....[11]....
        /*009c*/ 	.word	0x00008510


	//----- nvinfo : EIATTR_EXIT_INSTR_OFFSETS
	.align		4
.L_934:
        /*00a0*/ 	.byte	0x04, 0x1c
        /*00a2*/ 	.short	(.L_936 - .L_935)


	//   ....[0]....
.L_935:
        /*00a4*/ 	.word	0x000002e0


	//   ....[1]....
        /*00a8*/ 	.word	0x00000ac0


	//   ....[2]....
        /*00ac*/ 	.word	0x00000af0


	//   ....[3]....
        /*00b0*/ 	.word	0x00009bb0


	//   ....[4]....
        /*00b4*/ 	.word	0x00009c80


	//----- nvinfo : EIATTR_CTAIDZ_USED
	.align		4
.L_936:
        /*00b8*/ 	.byte	0x01, 0x04
	.zero		2


	//----- nvinfo : EIATTR_CRS_STACK_SIZE
	.align		4
        /*00bc*/ 	.byte	0x04, 0x1e
        /*00be*/ 	.short	(.L_938 - .L_937)
.L_937:
        /*00c0*/ 	.word	0x00000000
.L_938:


//--------------------- .nv.info._ZN5flash24flash_fwd_splitkv_kernelI23Flash_fwd_kernel_traitsILi192ELi64ELi64ELi4ELb0ELb0EN7cutlass10bfloat16_tE19Flash_kernel_traitsILi192ELi64ELi64ELi4ES3_EELb0ELb0ELb1ELb0ELb0ELb0ELb0ELb0EEEvNS_16Flash_fwd_paramsE --------------------------
	.section	.nv.info._ZN5flash24flash_fwd_splitkv_kernelI23Flash_fwd_kernel_traitsILi192ELi64ELi64ELi4ELb0ELb0EN7cutlass10bfloat16_tE19Flash_kernel_traitsILi192ELi64ELi64ELi4ES3_EELb0ELb0ELb1ELb0ELb0ELb0ELb0ELb0EEEvNS_16Flash_fwd_paramsE,"",@"SHT_CUDA_INFO"
	.sectionflags	@""
	.align	4


	//----- nvinfo : EIATTR_CUDA_API_VERSION
	.align		4
        /*0000*/ 	.byte	0x04, 0x37
        /*0002*/ 	.short	(.L_940 - .L_939)
.L_939:
        /*0004*/ 	.word	0x00000082


	//----- nvinfo : EIATTR_SW2861232_WAR
	.align		4
.L_940:
        /*0008*/ 	.byte	0x01, 0x35
	.zero		2


	//----- nvinfo : EIATTR_PARAM_CBANK
	.align		4
        /*000c*/ 	.byte	0x04, 0x0a
        /*000e*/ 	.short	(.L_942 - .L_941)
	.align		4
.L_941:
        /*0010*/ 	.word	index@(.nv.constant0._ZN5flash24flash_fwd_splitkv_kernelI23Flash_fwd_kernel_traitsILi192ELi64ELi64ELi4ELb0ELb0EN7cutlass10bfloat16_tE19Flash_kernel_traitsILi192ELi64ELi64ELi4ES3_EELb0ELb0ELb1ELb0ELb0ELb0ELb0ELb0EEEvNS_16Flash_fwd_paramsE)
        /*0014*/ 	.short	0x0160
        /*0016*/ 	.short	0x01d0


	//----- nvinfo : EIATTR_CBANK_PARAM_SIZE
	.align		4
.L_942:
        /*0018*/ 	.byte	0x03, 0x19
        /*001a*/ 	.short	0x01d0


	//----- nvinfo : EIATTR_KPARAM_INFO
	.align		4
        /*001c*/ 	.byte	0x04, 0x17
        /*001e*/ 	.short	(.L_944 - .L_943)
.L_943:
        /*0020*/ 	.word	0x00000000
        /*0024*/ 	.short	0x0000
        /*0026*/ 	.short	0x0000
        /*0028*/ 	.byte	0x00, 0xf0, 0x41, 0x07


	//----- nvinfo : EIATTR_MAXREG_COUNT
	.align		4
.L_944:
        /*002c*/ 	.byte	0x03, 0x1b
        /*002e*/ 	.short	0x00ff


	//----- nvinfo : EIATTR_NUM_BARRIERS
	.align		4
        /*0030*/ 	.byte	0x02, 0x4c
        /*0032*/ 	.byte	0x01
	.zero		1


	//----- nvinfo : EIATTR_MERCURY_ISA_VERSION
	.align		4
        /*0034*/ 	.byte	0x03, 0x5f
        /*0036*/ 	.short	0x0000


	//----- nvinfo : EIATTR_COOP_GROUP_MASK_REGIDS
	.align		4
        /*0038*/ 	.byte	0x04, 0x29
        /*003a*/ 	.short	(.L_946 - .L_945)


	//   ....[0]....
.L_945:
        /*003c*/ 	.word	0xffffffff


	//   ....[1]....
        /*0040*/ 	.word	0xffffffff


	//   ....[2]....
        /*0044*/ 	.word	0xffffffff


	//   ....[3]....
        /*0048*/ 	.word	0xffffffff


	//   ....[4]....
        /*004c*/ 	.word	0xffffffff


	//   ....[5]....
        /*0050*/ 	.word	0xffffffff


	//   ....[6]....
        /*0054*/ 	.word	0xffffffff


	//   ....[7]....
        /*0058*/ 	.word	0xffffffff


	//   ....[8]....
        /*005c*/ 	.word	0xffffffff


	//   ....[9]....
        /*0060*/ 	.word	0xffffffff


	//   ....[10]....
        /*0064*/ 	.word	0xffffffff


	//   ....[11]....
        /*0068*/ 	.word	0xffffffff


	//----- nvinfo : EIATTR_COOP_GROUP_INSTR_OFFSETS
	.align		4
.L_946:
        /*006c*/ 	.byte	0x04, 0x28
        /*006e*/ 	.short	(.L_948 - .L_947)


	//   ....[0]....
.L_947:
        /*0070*/ 	.word	0x00005d10


	//   ....[1]....
        /*0074*/ 	.word	0x00005d30


	//   ....[2]....
        /*0078*/ 	.word	0x00005dd0


	//   ....[3]....
        /*007c*/ 	.word	0x00005de0


	//   ....[4]....
        /*0080*/ 	.word	0x00009520


	//   ....[5]....
        /*0084*/ 	.word	0x00009530


	//   ....[6]....
        /*0088*/ 	.word	0x00009560


	//   ....[7]....
        /*008c*/ 	.word	0x00009580


	//   ....[8]....
        /*0090*/ 	.word	0x0000ac80


	//   ....[9]....
        /*0094*/ 	.word	0x0000acc0


	//   ....[10]....
        /*0098*/ 	.word	0x0000acf0


	//   ....[11]....
        /*009c*/ 	.word	0x0000ad00


	//----- nvinfo : EIATTR_EXIT_INSTR_OFFSETS
	.align		4
.L_948:
        /*00a0*/ 	.byte	0x04, 0x1c
        /*00a2*/ 	.short	(.L_950 - .L_949)


	//   ....[0]....
.L_949:
        /*00a4*/ 	.word	0x000002e0


	//   ....[1]....
        /*00a8*/ 	.word	0x00000ba0


	//   ....[2]....
        /*00ac*/ 	.word	0x00000bd0


	//   ....[3]....
        /*00b0*/ 	.word	0x0000c540


	//   ....[4]....
        /*00b4*/ 	.word	0x0000c630


	//   ....[5]....
        /*00b8*/ 	.word	0x0000c650


	//----- nvinfo : EIATTR_CTAIDZ_USED
	.align		4
.L_950:
        /*00bc*/ 	.byte	0x01, 0x04
	.zero		2


	//----- nvinfo : EIATTR_CRS_STACK_SIZE
	.align		4
        /*00c0*/ 	.byte	0x04, 0x1e
        /*00c2*/ 	.short	(.L_952 - .L_951)
.L_951:
        /*00c4*/ 	.word	0x00000000
.L_952:


//--------------------- .nv.info._ZN5flash24flash_fwd_splitkv_kernelI23Flash_fwd_kernel_traitsILi192ELi64ELi64ELi4ELb0ELb0EN7cutlass10bfloat16_tE19Flash_kernel_traitsILi192ELi64ELi64ELi4ES3_EELb0ELb0ELb1ELb0ELb0ELb1ELb0ELb0EEEvNS_16Flash_fwd_paramsE --------------------------
	.section	.nv.info._ZN5flash24flash_fwd_splitkv_kernelI23Flash_fwd_kernel_traitsILi192ELi64ELi64ELi4ELb0ELb0EN7cutlass10bfloat16_tE19Flash_kernel_traitsILi192ELi64ELi64ELi4ES3_EELb0ELb0ELb1ELb0ELb0ELb1ELb0ELb0EEEvNS_16Flash_fwd_paramsE,"",@"SHT_CUDA_INFO"
	.sectionflags	@""
	.align	4


	//----- nvinfo : EIATTR_CUDA_API_VERSION
	.align		4
        /*0000*/ 	.byte	0x04, 0x37
        /*0002*/ 	.short	(.L_954 - .L_953)
.L_953:
        /*0004*/ 	.word	0x00000082


	//----- nvinfo : EIATTR_SW2861232_WAR
	.align		4
.L_954:
        /*0008*/ 	.byte	0x01, 0x35
	.zero		2


	//----- nvinfo : EIATTR_PARAM_CBANK
	.align		4
        /*000c*/ 	.byte	0x04, 0x0a
        /*000e*/ 	.short	(.L_956 - .L_955)
	.align		4
.L_955:
        /*0010*/ 	.word	index@(.nv.constant0._ZN5flash24flash_fwd_splitkv_kernelI23Flash_fwd_kernel_traitsILi192ELi64ELi64ELi4ELb0ELb0EN7cutlass10bfloat16_tE19Flash_kernel_traitsILi192ELi64ELi64ELi4ES3_EELb0ELb0ELb1ELb0ELb0ELb1ELb0ELb0EEEvNS_16Flash_fwd_paramsE)
        /*0014*/ 	.short	0x0160
        /*0016*/ 	.short	0x01d0


	//----- nvinfo : EIATTR_CBANK_PARAM_SIZE
	.align		4
.L_956:
        /*0018*/ 	.byte	0x03, 0x19
        /*001a*/ 	.short	0x01d0


	//----- nvinfo : EIATTR_KPARAM_INFO
	.align		4
        /*001c*/ 	.byte	0x04, 0x17
        /*001e*/ 	.short	(.L_958 - .L_957)
.L_957:
        /*0020*/ 	.word	0x00000000
        /*0024*/ 	.short	0x0000
        /*0026*/ 	.short	0x0000
        /*0028*/ 	.byte	0x00, 0xf0, 0x41, 0x07


	//----- nvinfo : EIATTR_MAXREG_COUNT
	.align		4
.L_958:
        /*002c*/ 	.byte	0x03, 0x1b
        /*002e*/ 	.short	0x00ff


	//----- nvinfo : EIATTR_NUM_BARRIERS
	.align		4
        /*0030*/ 	.byte	0x02, 0x4c
        /*0032*/ 	.byte	0x01
	.zero		1


	//----- nvinfo : EIATTR_MERCURY_ISA_VERSION
	.align		4
        /*0034*/ 	.byte	0x03, 0x5f
        /*0036*/ 	.short	0x0000


	//----- nvinfo : EIATTR_COOP_GROUP_MASK_REGIDS
	.align		4
        /*0038*/ 	.byte	0x04, 0x29
        /*003a*/ 	.short	(.L_960 - .L_959)


	//   ....[0]....
.L_959:
        /*003c*/ 	.word	0xffffffff


	//   ....[1]....
        /*0040*/ 	.word	0xffffffff


	//   ....[2]....
        /*0044*/ 	.word	0xffffffff


	//   ....[3]....
        /*0048*/ 	.word	0xffffffff


	//   ....[4]....
        /*004c*/ 	.word	0xffffffff


	//   ....[5]....
        /*0050*/ 	.word	0xffffffff


	//   ....[6]....
        /*0054*/ 	.word	0xffffffff


	//   ....[7]....
        /*0058*/ 	.word	0xffffffff


	//   ....[8]....
        /*005c*/ 	.word	0xffffffff


	//   ....[9]....
        /*0060*/ 	.word	0xffffffff


	//   ....[10]....
        /*0064*/ 	.word	0xffffffff


	//   ....[11]....
        /*0068*/ 	.word	0xffffffff


	//----- nvinfo : EIATTR_COOP_GROUP_INSTR_OFFSETS
	.align		4
.L_960:
        /*006c*/ 	.byte	0x04, 0x28
        /*006e*/ 	.short	(.L_962 - .L_961)


	//   ....[0]....
.L_961:
        /*0070*/ 	.word	0x00006150


	//   ....[1]....
        /*0074*/ 	.word	0x00006170


	//   ....[2]....
        /*0078*/ 	.word	0x00006210


	//   ....[3]....
        /*007c*/ 	.word	0x00006220


	//   ....[4]....
        /*0080*/ 	.word	0x00009d50


	//   ....[5]....
        /*0084*/ 	.word	0x00009d60


	//   ....[6]....
        /*0088*/ 	.word	0x00009d80


	//   ....[7]....
        /*008c*/ 	.word	0x00009da0


	//   ....[8]....
        /*0090*/ 	.word	0x0000b4b0


	//   ....[9]....
        /*0094*/ 	.word	0x0000b4f0


	//   ....[10]....
        /*0098*/ 	.word	0x0000b520


	//   ....[11]....
        /*009c*/ 	.word	0x0000b530


	//----- nvinfo : EIATTR_EXIT_INSTR_OFFSETS
	.align		4
.L_962:
        /*00a0*/ 	.byte	0x04, 0x1c
        /*00a2*/ 	.short	(.L_964 - .L_963)


	//   ....[0]....
.L_963:
        /*00a4*/ 	.word	0x000002e0


	//   ....[1]....
        /*00a8*/ 	.word	0x00000ba0


	//   ....[2]....
        /*00ac*/ 	.word	0x00000bd0


	//   ....[3]....
        /*00b0*/ 	.word	0x0000cd70


	//   ....[4]....
        /*00b4*/ 	.word	0x0000ce60


	//   ....[5]....
        /*00b8*/ 	.word	0x0000ce80


	//----- nvinfo : EIATTR_CTAIDZ_USED
	.align		4
.L_964:
        /*00bc*/ 	.byte	0x01, 0x04
	.zero		2


	//----- nvinfo : EIATTR_CRS_STACK_SIZE
	.align		4
        /*00c0*/ 	.byte	0x04, 0x1e
        /*00c2*/ 	.short	(.L_966 - .L_965)
.L_965:
        /*00c4*/ 	.word	0x00000000
.L_966:


//--------------------- .nv.info._ZN5flash24flash_fwd_splitkv_kernelI23Flash_fwd_kernel_traitsILi192ELi64ELi64ELi4ELb0ELb0EN7cutlass10bfloat16_tE19Flash_kernel_traitsILi192ELi64ELi64ELi4ES3_EELb0ELb0ELb0ELb0ELb1ELb0ELb0ELb1EEEvNS_16Flash_fwd_paramsE --------------------------
	.section	.nv.info._ZN5flash24flash_fwd_splitkv_kernelI23Flash_fwd_kernel_traitsILi192ELi64ELi64ELi4ELb0ELb0EN7cutlass10bfloat16_tE19Flash_kernel_traitsILi192ELi64ELi64ELi4ES3_EELb0ELb0ELb0ELb0ELb1ELb0ELb0ELb1EEEvNS_16Flash_fwd_paramsE,"",@"SHT_CUDA_INFO"
	.sectionflags	@""
	.align	4


	//----- nvinfo : EIATTR_CUDA_API_VERSION
	.align		4
        /*0000*/ 	.byte	0x04, 0x37
        /*0002*/ 	.short	(.L_968 - .L_967)
.L_967:
        /*0004*/ 	.word	0x00000082


	//----- nvinfo : EIATTR_SW2861232_WAR
	.align		4
.L_968:
        /*0008*/ 	.byte	0x01, 0x35
	.zero		2


	//----- nvinfo : EIATTR_PARAM_CBANK
	.align		4
        /*000c*/ 	.byte	0x04, 0x0a
        /*000e*/ 	.short	(.L_970 - .L_969)
	.align		4
.L_969:
        /*0010*/ 	.word	index@(.nv.constant0._ZN5flash24flash_fwd_splitkv_kernelI23Flash_fwd_kernel_traitsILi192ELi64ELi64ELi4ELb0ELb0EN7cutlass10bfloat16_tE19Flash_kernel_traitsILi192ELi64ELi64ELi4ES3_EELb0ELb0ELb0ELb0ELb1ELb0ELb0ELb1EEEvNS_16Flash_fwd_paramsE)
        /*0014*/ 	.short	0x0160
        /*0016*/ 	.short	0x01d0


	//----- nvinfo : EIATTR_CBANK_PARAM_SIZE
	.align		4
.L_970:
        /*0018*/ 	.byte	0x03, 0x19
        /*001a*/ 	.short	0x01d0


	//----- nvinfo : EIATTR_KPARAM_INFO
	.align		4
        /*001c*/ 	.byte	0x04, 0x17
        /*001e*/ 	.short	(.L_972 - .L_971)
.L_971:
        /*0020*/ 	.word	0x00000000
        /*0024*/ 	.short	0x0000
        /*0026*/ 	.short	0x0000
        /*0028*/ 	.byte	0x00, 0xf0, 0x41, 0x07


	//----- nvinfo : EIATTR_MAXREG_COUNT
	.align		4
.L_972:
        /*002c*/ 	.byte	0x03, 0x1b
        /*002e*/ 	.short	0x00ff


	//----- nvinfo : EIATTR_NUM_BARRIERS
	.align		4
        /*0030*/ 	.byte	0x02, 0x4c
        /*0032*/ 	.byte	0x01
	.zero		1


	//----- nvinfo : EIATTR_MERCURY_ISA_VERSION
	.align		4
        /*0034*/ 	.byte	0x03, 0x5f
        /*0036*/ 	.short	0x0000


	//----- nvinfo : EIATTR_COOP_GROUP_MASK_REGIDS
	.align		4
        /*0038*/ 	.byte	0x04, 0x29
        /*003a*/ 	.short	(.L_974 - .L_973)


	//   ....[0]....
.L_973:
        /*003c*/ 	.word	0xffffffff


	//   ....[1]....
        /*0040*/ 	.word	0xffffffff


	//   ....[2]....
        /*0044*/ 	.word	0xffffffff


	//   ....[3]....
        /*0048*/ 	.word	0xffffffff


	//   ....[4]....
        /*004c*/ 	.word	0xffffffff


	//   ....[5]....
        /*0050*/ 	.word	0xffffffff


	//   ....[6]....
        /*0054*/ 	.word	0xffffffff


	//   ....[7]....
        /*0058*/ 	.word	0xffffffff


	//   ....[8]....
        /*005c*/ 	.word	0xffffffff


	//   ....[9]....
        /*0060*/ 	.word	0xffffffff


	//   ....[10]....
        /*0064*/ 	.word	0xffffffff


	//   ....[11]....
        /*0068*/ 	.word	0xffffffff


	//----- nvinfo : EIATTR_COOP_GROUP_INSTR_OFFSETS
	.align		4
.L_974:
        /*006c*/ 	.byte	0x04, 0x28
        /*006e*/ 	.short	(.L_976 - .L_975)


	//   ....[0]....
.L_975:
        /*0070*/ 	.word	0x00012800


	//   ....[1]....
        /*0074*/ 	.word	0x00012820


	//   ....[2]....
        /*0078*/ 	.word	0x000128d0


	//   ....[3]....
        /*007c*/ 	.word	0x000128e0


	//   ....[4]....
        /*0080*/ 	.word	0x00015170


	//   ....[5]....
        /*0084*/ 	.word	0x00015190


	//   ....[6]....
        /*0088*/ 	.word	0x000151c0


	//   ....[7]....
        /*008c*/ 	.word	0x000151d0


	//   ....[8]....
        /*0090*/ 	.word	0x000168c0


	//   ....[9]....
        /*0094*/ 	.word	0x00016900


	//   ....[10]....
        /*0098*/ 	.word	0x00016930


	//   ....[11]....
        /*009c*/ 	.word	0x00016940


	//----- nvinfo : EIATTR_EXIT_INSTR_OFFSETS
	.align		4
.L_976:
        /*00a0*/ 	.byte	0x04, 0x1c
        /*00a2*/ 	.short	(.L_978 - .L_977)


	//   ....[0]....
.L_977:
        /*00a4*/ 	.word	0x00000320


	//   ....[1]....
        /*00a8*/ 	.word	0x00000b00


	//   ....[2]....
        /*00ac*/ 	.word	0x00000b30


	//   ....[3]....
        /*00b0*/ 	.word	0x00018090


	//   ....[4]....
        /*00b4*/ 	.word	0x00018170


	//----- nvinfo : EIATTR_CTAIDZ_USED
	.align		4
.L_978:
        /*00b8*/ 	.byte	0x01, 0x04
	.zero		2


	//----- nvinfo : EIATTR_CRS_STACK_SIZE
	.align		4
        /*00bc*/ 	.byte	0x04, 0x1e
        /*00be*/ 	.short	(.L_980 - .L_979)
.L_979:
        /*00c0*/ 	.word	0x00000000
.L_980:


//--------------------- .nv.info._ZN5flash24flash_fwd_splitkv_kernelI23Flash_fwd_kernel_traitsILi192ELi64ELi64ELi4ELb0ELb0EN7cutlass10bfloat16_tE19Flash_kernel_traitsILi192ELi64ELi64ELi4ES3_EELb0ELb0ELb0ELb0ELb1ELb1ELb0ELb1EEEvNS_16Flash_fwd_paramsE --------------------------
	.section	.nv.info._ZN5flash24flash_fwd_splitkv_kernelI23Flash_fwd_kernel_traitsILi192ELi64ELi64ELi4ELb0ELb0EN7cutlass10bfloat16_tE19Flash_kernel_traitsILi192ELi64ELi64ELi4ES3_EELb0ELb0ELb0ELb0ELb1ELb1ELb0ELb1EEEvNS_16Flash_fwd_paramsE,"",@"SHT_CUDA_INFO"
	.sectionflags	@""
	.align	4


	//----- nvinfo : EIATTR_CUDA_API_VERSION
	.align		4
        /*0000*/ 	.byte	0x04, 0x37
        /*0002*/ 	.short	(.L_982 - .L_981)
.L_981:
        /*0004*/ 	.word	0x00000082


	//----- nvinfo : EIATTR_SW2861232_WAR
	.align		4
.L_982:
        /*0008*/ 	.byte	0x01, 0x35
	.zero		2


	//----- nvinfo : EIATTR_PARAM_CBANK
	.align		4
        /*000c*/ 	.byte	0x04, 0x0a
        /*000e*/ 	.short	(.L_984 - .L_983)
	.align		4
.L_983:
        /*0010*/ 	.word	index@(.nv.constant0._ZN5flash24flash_fwd_splitkv_kernelI23Flash_fwd_kernel_traitsILi192ELi64ELi64ELi4ELb0ELb0EN7cutlass10bfloat16_tE19Flash_kernel_traitsILi192ELi64ELi64ELi4ES3_EELb0ELb0ELb0ELb0ELb1ELb1ELb0ELb1EEEvNS_16Flash_fwd_paramsE)
        /*0014*/ 	.short	0x0160
        /*0016*/ 	.short	0x01d0


	//----- nvinfo : EIATTR_CBANK_PARAM_SIZE
	.align		4
.L_984:
        /*0018*/ 	.byte	0x03, 0x19
        /*001a*/ 	.short	0x01d0


	//----- nvinfo : EIATTR_KPARAM_INFO
	.align		4
        /*001c*/ 	.byte	0x04, 0x17
        /*001e*/ 	.short	(.L_986 - .L_985)
.L_985:
        /*0020*/ 	.word	0x00000000
        /*0024*/ 	.short	0x0000
        /*0026*/ 	.short	0x0000
        /*0028*/ 	.byte	0x00, 0xf0, 0x41, 0x07


	//----- nvinfo : EIATTR_MAXREG_COUNT
	.align		4
.L_986:
        /*002c*/ 	.byte	0x03, 0x1b
        /*002e*/ 	.short	0x00ff


	//----- nvinfo : EIATTR_NUM_BARRIERS
	.align		4
        /*0030*/ 	.byte	0x02, 0x4c
        /*0032*/ 	.byte	0x01
	.zero		1


	//----- nvinfo : EIATTR_MERCURY_ISA_VERSION
	.align		4
        /*0034*/ 	.byte	0x03, 0x5f
        /*0036*/ 	.short	0x0000


	//----- nvinfo : EIATTR_COOP_GROUP_MASK_REGIDS
	.align		4
        /*0038*/ 	.byte	0x04, 0x29
        /*003a*/ 	.short	(.L_988 - .L_987)


	//   ....[0]....
.L_987:
        /*003c*/ 	.word	0xffffffff


	//   ....[1]....
        /*0040*/ 	.word	0xffffffff


	//   ....[2]....
        /*0044*/ 	.word	0xffffffff


	//   ....[3]....
        /*0048*/ 	.word	0xffffffff


	//   ....[4]....
        /*004c*/ 	.word	0xffffffff


	//   ....[5]....
        /*0050*/ 	.word	0xffffffff


	//   ....[6]....
        /*0054*/ 	.word	0xffffffff


	//   ....[7]....
        /*0058*/ 	.word	0xffffffff


	//   ....[8]....
        /*005c*/ 	.word	0xffffffff


	//   ....[9]....
        /*0060*/ 	.word	0xffffffff


	//   ....[10]....
        /*0064*/ 	.word	0xffffffff


	//   ....[11]....
        /*0068*/ 	.word	0xffffffff


	//----- nvinfo : EIATTR_COOP_GROUP_INSTR_OFFSETS
	.align		4
.L_988:
        /*006c*/ 	.byte	0x04, 0x28
        /*006e*/ 	.short	(.L_990 - .L_989)


	//   ....[0]....
.L_989:
        /*0070*/ 	.word	0x00012c00


	//   ....[1]....
        /*0074*/ 	.word	0x00012c20


	//   ....[2]....
        /*0078*/ 	.word	0x00012cd0


	//   ....[3]....
        /*007c*/ 	.word	0x00012ce0


	//   ....[4]....
        /*0080*/ 	.word	0x00015940


	//   ....[5]....
        /*0084*/ 	.word	0x00015960


	//   ....[6]....
        /*0088*/ 	.word	0x00015990


	//   ....[7]....
        /*008c*/ 	.word	0x000159a0


	//   ....[8]....
        /*0090*/ 	.word	0x000170c0


	//   ....[9]....
        /*0094*/ 	.word	0x00017100


	//   ....[10]....
        /*0098*/ 	.word	0x00017130


	//   ....[11]....
        /*009c*/ 	.word	0x00017140


	//----- nvinfo : EIATTR_EXIT_INSTR_OFFSETS
	.align		4
.L_990:
        /*00a0*/ 	.byte	0x04, 0x1c
        /*00a2*/ 	.short	(.L_992 - .L_991)


	//   ....[0]....
.L_991:
        /*00a4*/ 	.word	0x00000320


	//   ....[1]....
        /*00a8*/ 	.word	0x00000b00


	//   ....[2]....
        /*00ac*/ 	.word	0x00000b30


	//   ....[3]....
        /*00b0*/ 	.word	0x00018890


	//   ....[4]....
        /*00b4*/ 	.word	0x00018970


	//----- nvinfo : EIATTR_CTAIDZ_USED
	.align		4
.L_992:
        /*00b8*/ 	.byte	0x01, 0x04
	.zero		2


	//----- nvinfo : EIATTR_CRS_STACK_SIZE
	.align		4
        /*00bc*/ 	.byte	0x04, 0x1e
        /*00be*/ 	.short	(.L_994 - .L_993)
.L_993:
        /*00c0*/ 	.word	0x00000000
.L_994:


//--------------------- .nv.info._ZN5flash24flash_fwd_splitkv_kernelI23Flash_fwd_kernel_traitsILi192ELi64ELi64ELi4ELb0ELb0EN7cutlass10bfloat16_tE19Flash_kernel_traitsILi192ELi64ELi64ELi4ES3_EELb0ELb0ELb1ELb0ELb0ELb0ELb0ELb1EEEvNS_16Flash_fwd_paramsE --------------------------
	.section	.nv.info._ZN5flash24flash_fwd_splitkv_kernelI23Flash_fwd_kernel_traitsILi192ELi64ELi64ELi4ELb0ELb0EN7cutlass10bfloat16_tE19Flash_kernel_traitsILi192ELi64ELi64ELi4ES3_EELb0ELb0ELb1ELb0ELb0ELb0ELb0ELb1EEEvNS_16Flash_fwd_paramsE,"",@"SHT_CUDA_INFO"
	.sectionflags	@""
	.align	4


	//----- nvinfo : EIATTR_CUDA_API_VERSION
	.align		4
        /*0000*/ 	.byte	0x04, 0x37
        /*0002*/ 	.short	(.L_996 - .L_995)
.L_995:
        /*0004*/ 	.word	0x00000082


	//----- nvinfo : EIATTR_SW2861232_WAR
	.align		4
.L_996:
        /*0008*/ 	.byte	0x01, 0x35
	.zero		2


	//----- nvinfo : EIATTR_PARAM_CBANK
	.align		4
        /*000c*/ 	.byte	0x04, 0x0a
        /*000e*/ 	.short	(.L_998 - .L_997)
	.align		4
.L_997:
        /*0010*/ 	.word	index@(.nv.constant0._ZN5flash24flash_fwd_splitkv_kernelI23Flash_fwd_kernel_traitsILi192ELi64ELi64ELi4ELb0ELb0EN7cutlass10bfloat16_tE19Flash_kernel_traitsILi192ELi64ELi64ELi4ES3_EELb0ELb0ELb1ELb0ELb0ELb0ELb0ELb1EEEvNS_16Flash_fwd_paramsE)
        /*0014*/ 	.short	0x0160
        /*0016*/ 	.short	0x01d0


	//----- nvinfo : EIATTR_CBANK_PARAM_SIZE
	.align		4
.L_998:
        /*0018*/ 	.byte	0x03, 0x19
        /*001a*/ 	.short	0x01d0


	//----- nvinfo : EIATTR_KPARAM_INFO
	.align		4
        /*001c*/ 	.byte	0x04, 0x17
        /*001e*/ 	.short	(.L_1000 - .L_999)
.L_999:
        /*0020*/ 	.word	0x00000000
        /*0024*/ 	.short	0x0000
        /*0026*/ 	.short	0x0000
        /*0028*/ 	.byte	0x00, 0xf0, 0x41, 0x07


	//----- nvinfo : EIATTR_MAXREG_COUNT
	.align		4
.L_1000:
        /*002c*/ 	.byte	0x03, 0x1b
        /*002e*/ 	.short	0x00ff


	//----- nvinfo : EIATTR_NUM_BARRIERS
	.align		4
        /*0030*/ 	.byte	0x02, 0x4c
        /*0032*/ 	.byte	0x01
	.zero		1


	//----- nvinfo : EIATTR_MERCURY_ISA_VERSION
	.align		4
        /*0034*/ 	.byte	0x03, 0x5f
        /*0036*/ 	.short	0x0000


	//----- nvinfo : EIATTR_COOP_GROUP_MASK_REGIDS
	.align		4
        /*0038*/ 	.byte	0x04, 0x29
        /*003a*/ 	.short	(.L_1002 - .L_1001)


	//   ....[0]....
.L_1001:
        /*003c*/ 	.word	0xffffffff


	//   ....[1]....
        /*0040*/ 	.word	0xffffffff


	//   ....[2]....
        /*0044*/ 	.word	0xffffffff


	//   ....[3]....
        /*0048*/ 	.word	0xffffffff


	//   ....[4]....
        /*004c*/ 	.word	0xffffffff


	//   ....[5]....
        /*0050*/ 	.word	0xffffffff


	//   ....[6]....
        /*0054*/ 	.word	0xffffffff


	//   ....[7]....
        /*0058*/ 	.word	0xffffffff


	//   ....[8]....
        /*005c*/ 	.word	0xffffffff


	//   ....[9]....
        /*0060*/ 	.word	0xffffffff


	//   ....[10]....
        /*0064*/ 	.word	0xffffffff


	//   ....[11]....
        /*0068*/ 	.word	0xffffffff


	//   ....[12]....
        /*006c*/ 	.word	0xffffffff


	//   ....[13]....
        /*0070*/ 	.word	0xffffffff


	//   ....[14]....
        /*0074*/ 	.word	0xffffffff


	//   ....[15]....
        /*0078*/ 	.word	0xffffffff


	//----- nvinfo : EIATTR_COOP_GROUP_INSTR_OFFSETS
	.align		4
.L_1002:
        /*007c*/ 	.byte	0x04, 0x28
        /*007e*/ 	.short	(.L_1004 - .L_1003)


	//   ....[0]....
.L_1003:
        /*0080*/ 	.word	0x00015fc0


	//   ....[1]....
        /*0084*/ 	.word	0x00016010


	//   ....[2]....
        /*0088*/ 	.word	0x00016030


	//   ....[3]....
        /*008c*/ 	.word	0x00016050


	//   ....[4]....
        /*0090*/ 	.word	0x00019820


	//   ....[5]....
        /*0094*/ 	.word	0x00019860


	//   ....[6]....
        /*0098*/ 	.word	0x00019880


	//   ....[7]....
        /*009c*/ 	.word	0x000198a0


	//   ....[8]....
        /*00a0*/ 	.word	0x0001b050


	//   ....[9]....
        /*00a4*/ 	.word	0x0001b080


	//   ....[10]....
        /*00a8*/ 	.word	0x0001b090


	//   ....[11]....
        /*00ac*/ 	.word	0x0001b0c0


	//   ....[12]....
        /*00b0*/ 	.word	0x0001cc50


	//   ....[13]....
        /*00b4*/ 	.word	0x0001cc90


	//   ....[14]....
        /*00b8*/ 	.word	0x0001cce0


	//   ....[15]....
        /*00bc*/ 	.word	0x0001cd30


	//----- nvinfo : EIATTR_EXIT_INSTR_OFFSETS
	.align		4
.L_1004:
        /*00c0*/ 	.byte	0x04, 0x1c
        /*00c2*/ 	.short	(.L_1006 - .L_1005)


	//   ....[0]....
.L_1005:
        /*00c4*/ 	.word	0x000000b0


	//----- nvinfo : EIATTR_CTAIDZ_USED
	.align		4
.L_1006:
        /*00c8*/ 	.byte	0x01, 0x04
	.zero		2


	//----- nvinfo : EIATTR_CRS_STACK_SIZE
	.align		4
        /*00cc*/ 	.byte	0x04, 0x1e
        /*00ce*/ 	.short	(.L_1008 - .L_1007)
.L_1007:
        /*00d0*/ 	.word	0x00000000
.L_1008:


//--------------------- .nv.info._ZN5flash24flash_fwd_splitkv_kernelI23Flash_fwd_kernel_traitsILi192ELi64ELi64ELi4ELb0ELb0EN7cutlass10bfloat16_tE19Flash_kernel_traitsILi192ELi64ELi64ELi4ES3_EELb0ELb0ELb1ELb0ELb0ELb1ELb0ELb1EEEvNS_16Flash_fwd_paramsE --------------------------
	.section	.nv.info._ZN5flash24flash_fwd_splitkv_kernelI23Flash_fwd_kernel_traitsILi192ELi64ELi64ELi4ELb0ELb0EN7cutlass10bfloat16_tE19Flash_kernel_traitsILi192ELi64ELi64ELi4ES3_EELb0ELb0ELb1ELb0ELb0ELb1ELb0ELb1EEEvNS_16Flash_fwd_paramsE,"",@"SHT_CUDA_INFO"
	.sectionflags	@""
	.align	4


	//----- nvinfo : EIATTR_CUDA_API_VERSION
	.align		4
        /*0000*/ 	.byte	0x04, 0x37
        /*0002*/ 	.short	(.L_1010 - .L_1009)
.L_1009:
        /*0004*/ 	.word	0x00000082


	//----- nvinfo : EIATTR_SW2861232_WAR
	.align		4
.L_1010:
        /*0008*/ 	.byte	0x01, 0x35
	.zero		2


	//----- nvinfo : EIATTR_PARAM_CBANK
	.align		4
        /*000c*/ 	.byte	0x04, 0x0a
        /*000e*/ 	.short	(.L_1012 - .L_1011)
	.align		4
.L_1011:
        /*0010*/ 	.word	index@(.nv.constant0._ZN5flash24flash_fwd_splitkv_kernelI23Flash_fwd_kernel_traitsILi192ELi64ELi64ELi4ELb0ELb0EN7cutlass10bfloat16_tE19Flash_kernel_traitsILi192ELi64ELi64ELi4ES3_EELb0ELb0ELb1ELb0ELb0ELb1ELb0ELb1EEEvNS_16Flash_fwd_paramsE)
        /*0014*/ 	.short	0x0160
        /*0016*/ 	.short	0x01d0


	//----- nvinfo : EIATTR_CBANK_PARAM_SIZE
	.align		4
.L_1012:
        /*0018*/ 	.byte	0x03, 0x19
        /*001a*/ 	.short	0x01d0


	//----- nvinfo : EIATTR_KPARAM_INFO
	.align		4
        /*001c*/ 	.byte	0x04, 0x17
        /*001e*/ 	.short	(.L_1014 - .L_1013)
.L_1013:
        /*0020*/ 	.word	0x00000000
        /*0024*/ 	.short	0x0000
        /*0026*/ 	.short	0x0000
        /*0028*/ 	.byte	0x00, 0xf0, 0x41, 0x07


	//----- nvinfo : EIATTR_MAXREG_COUNT
	.align		4
.L_1014:
        /*002c*/ 	.byte	0x03, 0x1b
        /*002e*/ 	.short	0x00ff


	//----- nvinfo : EIATTR_NUM_BARRIERS
	.align		4
        /*0030*/ 	.byte	0x02, 0x4c
        /*0032*/ 	.byte	0x01
	.zero		1


	//----- nvinfo : EIATTR_MERCURY_ISA_VERSION
	.align		4
        /*0034*/ 	.byte	0x03, 0x5f
        /*0036*/ 	.short	0x0000


	//----- nvinfo : EIATTR_COOP_GROUP_MASK_REGIDS
	.align		4
        /*0038*/ 	.byte	0x04, 0x29
        /*003a*/ 	.short	(.L_1016 - .L_1015)


	//   ....[0]....
.L_1015:
        /*003c*/ 	.word	0xffffffff


	//   ....[1]....
        /*0040*/ 	.word	0xffffffff


	//   ....[2]....
        /*0044*/ 	.word	0xffffffff


	//   ....[3]....
        /*0048*/ 	.word	0xffffffff


	//   ....[4]....
        /*004c*/ 	.word	0xffffffff


	//   ....[5]....
        /*0050*/ 	.word	0xffffffff


	//   ....[6]....
        /*0054*/ 	.word	0xffffffff


	//   ....[7]....
        /*0058*/ 	.word	0xffffffff


	//   ....[8]....
        /*005c*/ 	.word	0xffffffff


	//   ....[9]....
        /*0060*/ 	.word	0xffffffff


	//   ....[10]....
        /*0064*/ 	.word	0xffffffff


	//   ....[11]....
        /*0068*/ 	.word	0xffffffff


	//   ....[12]....
        /*006c*/ 	.word	0xffffffff


	//   ....[13]....
        /*0070*/ 	.word	0xffffffff


	//   ....[14]....
        /*0074*/ 	.word	0xffffffff


	//   ....[15]....
        /*0078*/ 	.word	0xffffffff


	//----- nvinfo : EIATTR_COOP_GROUP_INSTR_OFFSETS
	.align		4
.L_1016:
        /*007c*/ 	.byte	0x04, 0x28
        /*007e*/ 	.short	(.L_1018 - .L_1017)


	//   ....[0]....
.L_1017:
        /*0080*/ 	.word	0x00016430


	//   ....[1]....
        /*0084*/ 	.word	0x00016470


	//   ....[2]....
        /*0088*/ 	.word	0x00016490


	//   ....[3]....
        /*008c*/ 	.word	0x000164b0


	//   ....[4]....
        /*0090*/ 	.word	0x0001a090


	//   ....[5]....
        /*0094*/ 	.word	0x0001a0b0


	//   ....[6]....
        /*0098*/ 	.word	0x0001a0f0


	//   ....[7]....
        /*009c*/ 	.word	0x0001a100


	//   ....[8]....
        /*00a0*/ 	.word	0x0001b8c0


	//   ....[9]....
        /*00a4*/ 	.word	0x0001b8f0


	//   ....[10]....
        /*00a8*/ 	.word	0x0001b900


	//   ....[11]....
        /*00ac*/ 	.word	0x0001b930


	//   ....[12]....
        /*00b0*/ 	.word	0x0001d4c0


	//   ....[13]....
        /*00b4*/ 	.word	0x0001d500


	//   ....[14]....
        /*00b8*/ 	.word	0x0001d550


	//   ....[15]....
        /*00bc*/ 	.word	0x0001d5a0


	//----- nvinfo : EIATTR_EXIT_INSTR_OFFSETS
	.align		4
.L_1018:
        /*00c0*/ 	.byte	0x04, 0x1c
        /*00c2*/ 	.short	(.L_1020 - .L_1019)


	//   ....[0]....
.L_1019:
        /*00c4*/ 	.word	0x000000b0


	//----- nvinfo : EIATTR_CTAIDZ_USED
	.align		4
.L_1020:
        /*00c8*/ 	.byte	0x01, 0x04
	.zero		2


	//----- nvinfo : EIATTR_CRS_STACK_SIZE
	.align		4
        /*00cc*/ 	.byte	0x04, 0x1e
        /*00ce*/ 	.short	(.L_1022 - .L_1021)
.L_1021:
        /*00d0*/ 	.word	0x00000000
.L_1022:


//--------------------- .nv.info._ZN5flash24flash_fwd_splitkv_kernelI23Flash_fwd_kernel_traitsILi192ELi64ELi64ELi4ELb0ELb0EN7cutlass10bfloat16_tE19Flash_kernel_traitsILi192ELi64ELi64ELi4ES3_EELb0ELb0ELb0ELb0ELb1ELb0ELb1ELb0EEEvNS_16Flash_fwd_paramsE --------------------------
	.section	.nv.info._ZN5flash24flash_fwd_splitkv_kernelI23Flash_fwd_kernel_traitsILi192ELi64ELi64ELi4ELb0ELb0EN7cutlass10bfloat16_tE19Flash_kernel_traitsILi192ELi64ELi64ELi4ES3_EELb0ELb0ELb0ELb0ELb1ELb0ELb1ELb0EEEvNS_16Flash_fwd_paramsE,"",@"SHT_CUDA_INFO"
	.sectionflags	@""
	.align	4


	//----- nvinfo : EIATTR_CUDA_API_VERSION
	.align		4
        /*0000*/ 	.byte	0x04, 0x37
        /*0002*/ 	.short	(.L_1024 - .L_1023)
.L_1023:
        /*0004*/ 	.word	0x00000082


	//----- nvinfo : EIATTR_SW2861232_WAR
	.align		4
.L_1024:
        /*0008*/ 	.byte	0x01, 0x35
	.zero		2


	//----- nvinfo : EIATTR_PARAM_CBANK
	.align		4
        /*000c*/ 	.byte	0x04, 0x0a
        /*000e*/ 	.short	(.L_1026 - .L_1025)
	.align		4
.L_1025:
        /*0010*/ 	.word	index@(.nv.constant0._ZN5flash24flash_fwd_splitkv_kernelI23Flash_fwd_kernel_traitsILi192ELi64ELi64ELi4ELb0ELb0EN7cutlass10bfloat16_tE19Flash_kernel_traitsILi192ELi64ELi64ELi4ES3_EELb0ELb0ELb0ELb0ELb1ELb0ELb1ELb0EEEvNS_16Flash_fwd_paramsE)
        /*0014*/ 	.short	0x0160
        /*0016*/ 	.short	0x01d0


	//----- nvinfo : EIATTR_CBANK_PARAM_SIZE
	.align		4
.L_1026:
        /*0018*/ 	.byte	0x03, 0x19
        /*001a*/ 	.short	0x01d0


	//----- nvinfo : EIATTR_KPARAM_INFO
	.align		4
        /*001c*/ 	.byte	0x04, 0x17
        /*001e*/ 	.short	(.L_1028 - .L_1027)
.L_1027:
        /*0020*/ 	.word	0x00000000
        /*0024*/ 	.short	0x0000
        /*0026*/ 	.short	0x0000
        /*0028*/ 	.byte	0x00, 0xf0, 0x41, 0x07


	//----- nvinfo : EIATTR_MAXREG_COUNT
	.align		4
.L_1028:
        /*002c*/ 	.byte	0x03, 0x1b
        /*002e*/ 	.short	0x00ff


	//----- nvinfo : EIATTR_NUM_BARRIERS
	.align		4
        /*0030*/ 	.byte	0x02, 0x4c
        /*0032*/ 	.byte	0x01
	.zero		1


	//----- nvinfo : EIATTR_MERCURY_ISA_VERSION
	.align		4
        /*0034*/ 	.byte	0x03, 0x5f
        /*0036*/ 	.short	0x0000


	//----- nvinfo : EIATTR_COOP_GROUP_MASK_REGIDS
	.align		4
        /*0038*/ 	.byte	0x04, 0x29
        /*003a*/ 	.short	(.L_1030 - .L_1029)


	//   ....[0]....
.L_1029:
        /*003c*/ 	.word	0xffffffff


	//   ....[1]....
        /*0040*/ 	.word	0xffffffff


	//   ....[2]....
        /*0044*/ 	.word	0xffffffff


	//   ....[3]....
        /*0048*/ 	.word	0xffffffff


	//   ....[4]....
        /*004c*/ 	.word	0xffffffff


	//   ....[5]....
        /*0050*/ 	.word	0xffffffff


	//   ....[6]....
        /*0054*/ 	.word	0xffffffff


	//   ....[7]....
        /*0058*/ 	.word	0xffffffff


	//   ....[8]....
        /*005c*/ 	.word	0xffffffff


	//   ....[9]....
        /*0060*/ 	.word	0xffffffff


	//   ....[10]....
        /*0064*/ 	.word	0xffffffff


	//   ....[11]....
        /*0068*/ 	.word	0xffffffff


	//----- nvinfo : EIATTR_COOP_GROUP_INSTR_OFFSETS
	.align		4
.L_1030:
        /*006c*/ 	.byte	0x04, 0x28
        /*006e*/ 	.short	(.L_1032 - .L_1031)


	//   ....[0]....
.L_1031:
        /*0070*/ 	.word	0x00003c90


	//   ....[1]....
        /*0074*/ 	.word	0x00003cb0


	//   ....[2]....
        /*0078*/ 	.word	0x00003d50


	//   ....[3]....
        /*007c*/ 	.word	0x00003d60


	//   ....[4]....
        /*0080*/ 	.word	0x00006600


	//   ....[5]....
        /*0084*/ 	.word	0x00006620


	//   ....[6]....
        /*0088*/ 	.word	0x00006650


	//   ....[7]....
        /*008c*/ 	.word	0x00006660


	//   ....[8]....
        /*0090*/ 	.word	0x00007d50


	//   ....[9]....
        /*0094*/ 	.word	0x00007d90


	//   ....[10]....
        /*0098*/ 	.word	0x00007e00


	//   ....[11]....
        /*009c*/ 	.word	0x00007e20


	//----- nvinfo : EIATTR_EXIT_INSTR_OFFSETS
	.align		4
.L_1032:
        /*00a0*/ 	.byte	0x04, 0x1c
        /*00a2*/ 	.short	(.L_1034 - .L_1033)


	//   ....[0]....
.L_1033:
        /*00a4*/ 	.word	0x00000420


	//   ....[1]....
        /*00a8*/ 	.word	0x00000bd0


	//   ....[2]....
        /*00ac*/ 	.word	0x00000c00


	//   ....[3]....
        /*00b0*/ 	.word	0x000090e0


	//   ....[4]....
        /*00b4*/ 	.word	0x00009120


	//----- nvinfo : EIATTR_CTAIDZ_USED
	.align		4
.L_1034:
        /*00b8*/ 	.byte	0x01, 0x04
	.zero		2


	//----- nvinfo : EIATTR_CRS_STACK_SIZE
	.align		4
        /*00bc*/ 	.byte	0x04, 0x1e
        /*00be*/ 	.short	(.L_1036 - .L_1035)
.L_1035:
        /*00c0*/ 	.word	0x00000000
.L_1036:


//--------------------- .nv.info._ZN5flash24flash_fwd_splitkv_kernelI23Flash_fwd_kernel_traitsILi192ELi64ELi64ELi4ELb0ELb0EN7cutlass10bfloat16_tE19Flash_kernel_traitsILi192ELi64ELi64ELi4ES3_EELb0ELb0ELb0ELb0ELb1ELb1ELb1ELb0EEEvNS_16Flash_fwd_paramsE --------------------------
	.section	.nv.info._ZN5flash24flash_fwd_splitkv_kernelI23Flash_fwd_kernel_traitsILi192ELi64ELi64ELi4ELb0ELb0EN7cutlass10bfloat16_tE19Flash_kernel_traitsILi192ELi64ELi64ELi4ES3_EELb0ELb0ELb0ELb0ELb1ELb1ELb1ELb0EEEvNS_16Flash_fwd_paramsE,"",@"SHT_CUDA_INFO"
	.sectionflags	@""
	.align	4


	//----- nvinfo : EIATTR_CUDA_API_VERSION
	.align		4
        /*0000*/ 	.byte	0x04, 0x37
        /*0002*/ 	.short	(.L_1038 - .L_1037)
.L_1037:
        /*0004*/ 	.word	0x00000082


	//----- nvinfo : EIATTR_SW2861232_WAR
	.align		4
.L_1038:
        /*0008*/ 	.byte	0x01, 0x35
	.zero		2


	//----- nvinfo : EIATTR_PARAM_CBANK
	.align		4
        /*000c*/ 	.byte	0x04, 0x0a
        /*000e*/ 	.short	(.L_1040 - .L_1039)
	.align		4
.L_1039:
        /*0010*/ 	.word	index@(.nv.constant0._ZN5flash24flash_fwd_splitkv_kernelI23Flash_fwd_kernel_traitsILi192ELi64ELi64ELi4ELb0ELb0EN7cutlass10bfloat16_tE19Flash_kernel_traitsILi192ELi64ELi64ELi4ES3_EELb0ELb0ELb0ELb0ELb1ELb1ELb1ELb0EEEvNS_16Flash_fwd_paramsE)
        /*0014*/ 	.short	0x0160
        /*0016*/ 	.short	0x01d0


	//----- nvinfo : EIATTR_CBANK_PARAM_SIZE
	.align		4
.L_1040:
        /*0018*/ 	.byte	0x03, 0x19
        /*001a*/ 	.short	0x01d0


	//----- nvinfo : EIATTR_KPARAM_INFO
	.align		4
        /*001c*/ 	.byte	0x04, 0x17
        /*001e*/ 	.short	(.L_1042 - .L_1041)
.L_1041:
        /*0020*/ 	.word	0x00000000
        /*0024*/ 	.short	0x0000
        /*0026*/ 	.short	0x0000
        /*0028*/ 	.byte	0x00, 0xf0, 0x41, 0x07


	//----- nvinfo : EIATTR_MAXREG_COUNT
	.align		4
.L_1042:
        /*002c*/ 	.byte	0x03, 0x1b
        /*002e*/ 	.short	0x00ff


	//----- nvinfo : EIATTR_NUM_BARRIERS
	.align		4
        /*0030*/ 	.byte	0x02, 0x4c
        /*0032*/ 	.byte	0x01
	.zero		1


	//----- nvinfo : EIATTR_MERCURY_ISA_VERSION
	.align		4
        /*0034*/ 	.byte	0x03, 0x5f
        /*0036*/ 	.short	0x0000


	//----- nvinfo : EIATTR_COOP_GROUP_MASK_REGIDS
	.align		4
        /*0038*/ 	.byte	0x04, 0x29
        /*003a*/ 	.short	(.L_1044 - .L_1043)


	//   ....[0]....
.L_1043:
        /*003c*/ 	.word	0xffffffff


	//   ....[1]....
        /*0040*/ 	.word	0xffffffff


	//   ....[2]....
        /*0044*/ 	.word	0xffffffff


	//   ....[3]....
        /*0048*/ 	.word	0xffffffff


	//   ....[4]....
        /*004c*/ 	.word	0xffffffff


	//   ....[5]....
        /*0050*/ 	.word	0xffffffff


	//   ....[6]....
        /*0054*/ 	.word	0xffffffff


	//   ....[7]....
        /*0058*/ 	.word	0xffffffff


	//   ....[8]....
        /*005c*/ 	.word	0xffffffff


	//   ....[9]....
        /*0060*/ 	.word	0xffffffff


	//   ....[10]....
        /*0064*/ 	.word	0xffffffff


	//   ....[11]....
        /*0068*/ 	.word	0xffffffff


	//----- nvinfo : EIATTR_COOP_GROUP_INSTR_OFFSETS
	.align		4
.L_1044:
        /*006c*/ 	.byte	0x04, 0x28
        /*006e*/ 	.short	(.L_1046 - .L_1045)


	//   ....[0]....
.L_1045:
        /*0070*/ 	.word	0x00004090


	//   ....[1]....
        /*0074*/ 	.word	0x000040b0


	//   ....[2]....
        /*0078*/ 	.word	0x00004150


	//   ....[3]....
        /*007c*/ 	.word	0x00004160


	//   ....[4]....
        /*0080*/ 	.word	0x00006e30


	//   ....[5]....
        /*0084*/ 	.word	0x00006e40


	//   ....[6]....
        /*0088*/ 	.word	0x00006e90


	//   ....[7]....
        /*008c*/ 	.word	0x00006ea0


	//   ....[8]....
        /*0090*/ 	.word	0x00008550


	//   ....[9]....
        /*0094*/ 	.word	0x00008590


	//   ....[10]....
        /*0098*/ 	.word	0x00008600


	//   ....[11]....
        /*009c*/ 	.word	0x00008620


	//----- nvinfo : EIATTR_EXIT_INSTR_OFFSETS
	.align		4
.L_1046:
        /*00a0*/ 	.byte	0x04, 0x1c
        /*00a2*/ 	.short	(.L_1048 - .L_1047)


	//   ....[0]....
.L_1047:
        /*00a4*/ 	.word	0x00000420


	//   ....[1]....
        /*00a8*/ 	.word	0x00000bd0


	//   ....[2]....
        /*00ac*/ 	.word	0x00000c00


	//   ....[3]....
        /*00b0*/ 	.word	0x000098e0


	//   ....[4]....
        /*00b4*/ 	.word	0x00009920


	//----- nvinfo : EIATTR_CTAIDZ_USED
	.align		4
.L_1048:
        /*00b8*/ 	.byte	0x01, 0x04
	.zero		2


	//----- nvinfo : EIATTR_CRS_STACK_SIZE
	.align		4
        /*00bc*/ 	.byte	0x04, 0x1e
        /*00be*/ 	.short	(.L_1050 - .L_1049)
.L_1049:
        /*00c0*/ 	.word	0x00000000
.L_1050:


//--------------------- .nv.info._ZN5flash24flash_fwd_splitkv_kernelI23Flash_fwd_kernel_traitsILi192ELi64ELi64ELi4ELb0ELb0EN7cutlass10bfloat16_tE19Flash_kernel_traitsILi192ELi64ELi64ELi4ES3_EELb0ELb0ELb1ELb0ELb0ELb0ELb1ELb0EEEvNS_16Flash_fwd_paramsE --------------------------
	.section	.nv.info._ZN5flash24flash_fwd_splitkv_kernelI23Flash_fwd_kernel_traitsILi192ELi64ELi64ELi4ELb0ELb0EN7cutlass10bfloat16_tE19Flash_kernel_traitsILi192ELi64ELi64ELi4ES3_EELb0ELb0ELb1ELb0ELb0ELb0ELb1ELb0EEEvNS_16Flash_fwd_paramsE,"",@"SHT_CUDA_INFO"
	.sectionflags	@""
	.align	4


	//----- nvinfo : EIATTR_CUDA_API_VERSION
	.align		4
        /*0000*/ 	.byte	0x04, 0x37
        /*0002*/ 	.short	(.L_1052 - .L_1051)
.L_1051:
        /*0004*/ 	.word	0x00000082


	//----- nvinfo : EIATTR_SW2861232_WAR
	.align		4
.L_1052:
        /*0008*/ 	.byte	0x01, 0x35
	.zero		2


	//----- nvinfo : EIATTR_PARAM_CBANK
	.align		4
        /*000c*/ 	.byte	0x04, 0x0a
        /*000e*/ 	.short	(.L_1054 - .L_1053)
	.align		4
.L_1053:
        /*0010*/ 	.word	index@(.nv.constant0._ZN5flash24flash_fwd_splitkv_kernelI23Flash_fwd_kernel_traitsILi192ELi64ELi64ELi4ELb0ELb0EN7cutlass10bfloat16_tE19Flash_kernel_traitsILi192ELi64ELi64ELi4ES3_EELb0ELb0ELb1ELb0ELb0ELb0ELb1ELb0EEEvNS_16Flash_fwd_paramsE)
        /*0014*/ 	.short	0x0160
        /*0016*/ 	.short	0x01d0


	//----- nvinfo : EIATTR_CBANK_PARAM_SIZE
	.align		4
.L_1054:
        /*0018*/ 	.byte	0x03, 0x19
        /*001a*/ 	.short	0x01d0


	//----- nvinfo : EIATTR_KPARAM_INFO
	.align		4
        /*001c*/ 	.byte	0x04, 0x17
        /*001e*/ 	.short	(.L_1056 - .L_1055)
.L_1055:
        /*0020*/ 	.word	0x00000000
        /*0024*/ 	.short	0x0000
        /*0026*/ 	.short	0x0000
        /*0028*/ 	.byte	0x00, 0xf0, 0x41, 0x07


	//----- nvinfo : EIATTR_MAXREG_COUNT
	.align		4
.L_1056:
        /*002c*/ 	.byte	0x03, 0x1b
        /*002e*/ 	.short	0x00ff


	//----- nvinfo : EIATTR_NUM_BARRIERS
	.align		4
        /*0030*/ 	.byte	0x02, 0x4c
        /*0032*/ 	.byte	0x01
	.zero		1


	//----- nvinfo : EIATTR_MERCURY_ISA_VERSION
	.align		4
        /*0034*/ 	.byte	0x03, 0x5f
        /*0036*/ 	.short	0x0000


	//----- nvinfo : EIATTR_COOP_GROUP_MASK_REGIDS
	.align		4
        /*0038*/ 	.byte	0x04, 0x29
        /*003a*/ 	.short	(.L_1058 - .L_1057)


	//   ....[0]....
.L_1057:
        /*003c*/ 	.word	0xffffffff


	//   ....[1]....
        /*0040*/ 	.word	0xffffffff


	//   ....[2]....
        /*0044*/ 	.word	0xffffffff


	//   ....[3]....
        /*0048*/ 	.word	0xffffffff


	//   ....[4]....
        /*004c*/ 	.word	0xffffffff


	//   ....[5]....
        /*0050*/ 	.word	0xffffffff


	//   ....[6]....
        /*0054*/ 	.word	0xffffffff


	//   ....[7]....
        /*0058*/ 	.word	0xffffffff


	//   ....[8]....
        /*005c*/ 	.word	0xffffffff


	//   ....[9]....
        /*0060*/ 	.word	0xffffffff


	//   ....[10]....
        /*0064*/ 	.word	0xffffffff


	//   ....[11]....
        /*0068*/ 	.word	0xffffffff


	//----- nvinfo : EIATTR_COOP_GROUP_INSTR_OFFSETS
	.align		4
.L_1058:
        /*006c*/ 	.byte	0x04, 0x28
        /*006e*/ 	.short	(.L_1060 - .L_1059)


	//   ....[0]....
.L_1059:
        /*0070*/ 	.word	0x00006620


	//   ....[1]....
        /*0074*/ 	.word	0x00006640


	//   ....[2]....
        /*0078*/ 	.word	0x000066e0


	//   ....[3]....
        /*007c*/ 	.word	0x000066f0


	//   ....[4]....
        /*0080*/ 	.word	0x00009e80


	//   ....[5]....
        /*0084*/ 	.word	0x00009e90


	//   ....[6]....
        /*0088*/ 	.word	0x00009ec0


	//   ....[7]....
        /*008c*/ 	.word	0x00009ee0


	//   ....[8]....
        /*0090*/ 	.word	0x0000b5e0


	//   ....[9]....
        /*0094*/ 	.word	0x0000b620


	//   ....[10]....
        /*0098*/ 	.word	0x0000b6e0


	//   ....[11]....
        /*009c*/ 	.word	0x0000b6f0


	//----- nvinfo : EIATTR_EXIT_INSTR_OFFSETS
	.align		4
.L_1060:
        /*00a0*/ 	.byte	0x04, 0x1c
        /*00a2*/ 	.short	(.L_1062 - .L_1061)


	//   ....[0]....
.L_1061:
        /*00a4*/ 	.word	0x00000630


	//   ....[1]....
        /*00a8*/ 	.word	0x00001150


	//   ....[2]....
        /*00ac*/ 	.word	0x00001180


	//   ....[3]....
        /*00b0*/ 	.word	0x0000cd90


	//   ....[4]....
        /*00b4*/ 	.word	0x0000ce00


	//   ....[5]....
        /*00b8*/ 	.word	0x0000ce20


	//----- nvinfo : EIATTR_CTAIDZ_USED
	.align		4
.L_1062:
        /*00bc*/ 	.byte	0x01, 0x04
	.zero		2


	//----- nvinfo : EIATTR_CRS_STACK_SIZE
	.align		4
        /*00c0*/ 	.byte	0x04, 0x1e
        /*00c2*/ 	.short	(.L_1064 - .L_1063)
.L_1063:
        /*00c4*/ 	.word	0x00000000
.L_1064:


//--------------------- .nv.info._ZN5flash24flash_fwd_splitkv_kernelI23Flash_fwd_kernel_traitsILi192ELi64ELi64ELi4ELb0ELb0EN7cutlass10bfloat16_tE19Flash_kernel_traitsILi192ELi64ELi64ELi4ES3_EELb0ELb0ELb1ELb0ELb0ELb1ELb1ELb0EEEvNS_16Flash_fwd_paramsE --------------------------
	.section	.nv.info._ZN5flash24flash_fwd_splitkv_kernelI23Flash_fwd_kernel_traitsILi192ELi64ELi64ELi4ELb0ELb0EN7cutlass10bfloat16_tE19Flash_kernel_traitsILi192ELi64ELi64ELi4ES3_EELb0ELb0ELb1ELb0ELb0ELb1ELb1ELb0EEEvNS_16Flash_fwd_paramsE,"",@"SHT_CUDA_INFO"
	.sectionflags	@""
	.align	4


	//----- nvinfo : EIATTR_CUDA_API_VERSION
	.align		4
        /*0000*/ 	.byte	0x04, 0x37
        /*0002*/ 	.short	(.L_1066 - .L_1065)
.L_1065:
        /*0004*/ 	.word	0x00000082


	//----- nvinfo : EIATTR_SW2861232_WAR
	.align		4
.L_1066:
        /*0008*/ 	.byte	0x01, 0x35
	.zero		2


	//----- nvinfo : EIATTR_PARAM_CBANK
	.align		4
        /*000c*/ 	.byte	0x04, 0x0a
        /*000e*/ 	.short	(.L_1068 - .L_1067)
	.align		4
.L_1067:
        /*0010*/ 	.word	index@(.nv.constant0._ZN5flash24flash_fwd_splitkv_kernelI23Flash_fwd_kernel_traitsILi192ELi64ELi64ELi4ELb0ELb0EN7cutlass10bfloat16_tE19Flash_kernel_traitsILi192ELi64ELi64ELi4ES3_EELb0ELb0ELb1ELb0ELb0ELb1ELb1ELb0EEEvNS_16Flash_fwd_paramsE)
        /*0014*/ 	.short	0x0160
        /*0016*/ 	.short	0x01d0


	//----- nvinfo : EIATTR_CBANK_PARAM_SIZE
	.align		4
.L_1068:
        /*0018*/ 	.byte	0x03, 0x19
        /*001a*/ 	.short	0x01d0


	//----- nvinfo : EIATTR_KPARAM_INFO
	.align		4
        /*001c*/ 	.byte	0x04, 0x17
        /*001e*/ 	.short	(.L_1070 - .L_1069)
.L_1069:
        /*0020*/ 	.word	0x00000000
        /*0024*/ 	.short	0x0000
        /*0026*/ 	.short	0x0000
        /*0028*/ 	.byte	0x00, 0xf0, 0x41, 0x07


	//----- nvinfo : EIATTR_MAXREG_COUNT
	.align		4
.L_1070:
        /*002c*/ 	.byte	0x03, 0x1b
        /*002e*/ 	.short	0x00ff


	//----- nvinfo : EIATTR_NUM_BARRIERS
	.align		4
        /*0030*/ 	.byte	0x02, 0x4c
        /*0032*/ 	.byte	0x01
	.zero		1


	//----- nvinfo : EIATTR_MERCURY_ISA_VERSION
	.align		4
        /*0034*/ 	.byte	0x03, 0x5f
        /*0036*/ 	.short	0x0000


	//----- nvinfo : EIATTR_COOP_GROUP_MASK_REGIDS
	.align		4
        /*0038*/ 	.byte	0x04, 0x29
        /*003a*/ 	.short	(.L_1072 - .L_1071)


	//   ....[0]....
.L_1071:
        /*003c*/ 	.word	0xffffffff


	//   ....[1]....
        /*0040*/ 	.word	0xffffffff


	//   ....[2]....
        /*0044*/ 	.word	0xffffffff


	//   ....[3]....
        /*0048*/ 	.word	0xffffffff


	//   ....[4]....
        /*004c*/ 	.word	0xffffffff


	//   ....[5]....
        /*0050*/ 	.word	0xffffffff


	//   ....[6]....
        /*0054*/ 	.word	0xffffffff


	//   ....[7]....
        /*0058*/ 	.word	0xffffffff


	//   ....[8]....
        /*005c*/ 	.word	0xffffffff


	//   ....[9]....
        /*0060*/ 	.word	0xffffffff


	//   ....[10]....
        /*0064*/ 	.word	0xffffffff


	//   ....[11]....
        /*0068*/ 	.word	0xffffffff


	//----- nvinfo : EIATTR_COOP_GROUP_INSTR_OFFSETS
	.align		4
.L_1072:
        /*006c*/ 	.byte	0x04, 0x28
        /*006e*/ 	.short	(.L_1074 - .L_1073)


	//   ....[0]....
.L_1073:
        /*0070*/ 	.word	0x00006a60


	//   ....[1]....
        /*0074*/ 	.word	0x00006a80


	//   ....[2]....
        /*0078*/ 	.word	0x00006b20


	//   ....[3]....
        /*007c*/ 	.word	0x00006b30


	//   ....[4]....
        /*0080*/ 	.word	0x0000a6d0


	//   ....[5]....
        /*0084*/ 	.word	0x0000a6e0


	//   ....[6]....
        /*0088*/ 	.word	0x0000a700


	//   ....[7]....
        /*008c*/ 	.word	0x0000a720


	//   ....[8]....
        /*0090*/ 	.word	0x0000be20


	//   ....[9]....
        /*0094*/ 	.word	0x0000be60


	//   ....[10]....
        /*0098*/ 	.word	0x0000bf20


	//   ....[11]....
        /*009c*/ 	.word	0x0000bf30


	//----- nvinfo : EIATTR_EXIT_INSTR_OFFSETS
	.align		4
.L_1074:
        /*00a0*/ 	.byte	0x04, 0x1c
        /*00a2*/ 	.short	(.L_1076 - .L_1075)


	//   ....[0]....
.L_1075:
        /*00a4*/ 	.word	0x00000630


	//   ....[1]....
        /*00a8*/ 	.word	0x00001150


	//   ....[2]....
        /*00ac*/ 	.word	0x00001180


	//   ....[3]....
        /*00b0*/ 	.word	0x0000d5d0


	//   ....[4]....
        /*00b4*/ 	.word	0x0000d640


	//   ....[5]....
        /*00b8*/ 	.word	0x0000d660


	//----- nvinfo : EIATTR_CTAIDZ_USED
	.align		4
.L_1076:
        /*00bc*/ 	.byte	0x01, 0x04
	.zero		2


	//----- nvinfo : EIATTR_CRS_STACK_SIZE
	.align		4
        /*00c0*/ 	.byte	0x04, 0x1e
        /*00c2*/ 	.short	(.L_1078 - .L_1077)
.L_1077:
        /*00c4*/ 	.word	0x00000000
.L_1078:


//--------------------- .nv.info._ZN5flash24flash_fwd_splitkv_kernelI23Flash_fwd_kernel_traitsILi192ELi64ELi64ELi4ELb0ELb0EN7cutlass10bfloat16_tE19Flash_kernel_traitsILi192ELi64ELi64ELi4ES3_EELb0ELb0ELb0ELb0ELb1ELb0ELb1ELb1EEEvNS_16Flash_fwd_paramsE --------------------------
	.section	.nv.info._ZN5flash24flash_fwd_splitkv_kernelI23Flash_fwd_kernel_traitsILi192ELi64ELi64ELi4ELb0ELb0EN7cutlass10bfloat16_tE19Flash_kernel_traitsILi192ELi64ELi64ELi4ES3_EELb0ELb0ELb0ELb0ELb1ELb0ELb1ELb1EEEvNS_16Flash_fwd_paramsE,"",@"SHT_CUDA_INFO"
	.sectionflags	@""
	.align	4


	//----- nvinfo : EIATTR_CUDA_API_VERSION
	.align		4
        /*0000*/ 	.byte	0x04, 0x37
        /*0002*/ 	.short	(.L_1080 - .L_1079)
.L_1079:
        /*0004*/ 	.word	0x00000082


	//----- nvinfo : EIATTR_SW2861232_WAR
	.align		4
.L_1080:
        /*0008*/ 	.byte	0x01, 0x35
	.zero		2


	//----- nvinfo : EIATTR_PARAM_CBANK
	.align		4
        /*000c*/ 	.byte	0x04, 0x0a
        /*000e*/ 	.short	(.L_1082 - .L_1081)
	.align		4
.L_1081:
        /*0010*/ 	.word	index@(.nv.constant0._ZN5flash24flash_fwd_splitkv_kernelI23Flash_fwd_kernel_traitsILi192ELi64ELi64ELi4ELb0ELb0EN7cutlass10bfloat16_tE19Flash_kernel_traitsILi192ELi64ELi64ELi4ES3_EELb0ELb0ELb0ELb0ELb1ELb0ELb1ELb1EEEvNS_16Flash_fwd_paramsE)
        /*0014*/ 	.short	0x0160
        /*0016*/ 	.short	0x01d0


	//----- nvinfo : EIATTR_CBANK_PARAM_SIZE
	.align		4
.L_1082:
        /*0018*/ 	.byte	0x03, 0x19
        /*001a*/ 	.short	0x01d0


	//----- nvinfo : EIATTR_KPARAM_INFO
	.align		4
        /*001c*/ 	.byte	0x04, 0x17
        /*001e*/ 	.short	(.L_1084 - .L_1083)
.L_1083:
        /*0020*/ 	.word	0x00000000
        /*0024*/ 	.short	0x0000
        /*0026*/ 	.short	0x0000
        /*0028*/ 	.byte	0x00, 0xf0, 0x41, 0x07


	//----- nvinfo : EIATTR_MAXREG_COUNT
	.align		4
.L_1084:
        /*002c*/ 	.byte	0x03, 0x1b
        /*002e*/ 	.short	0x00ff


	//----- nvinfo : EIATTR_NUM_BARRIERS
	.align		4
        /*0030*/ 	.byte	0x02, 0x4c
        /*0032*/ 	.byte	0x01
	.zero		1


	//----- nvinfo : EIATTR_MERCURY_ISA_VERSION
	.align		4
        /*0034*/ 	.byte	0x03, 0x5f
        /*0036*/ 	.short	0x0000


	//----- nvinfo : EIATTR_COOP_GROUP_MASK_REGIDS
	.align		4
        /*0038*/ 	.byte	0x04, 0x29
        /*003a*/ 	.short	(.L_1086 - .L_1085)


	//   ....[0]....
.L_1085:
        /*003c*/ 	.word	0xffffffff


	//   ....[1]....
        /*0040*/ 	.word	0xffffffff


	//   ....[2]....
        /*0044*/ 	.word	0xffffffff


	//   ....[3]....
        /*0048*/ 	.word	0xffffffff


	//   ....[4]....
        /*004c*/ 	.word	0xffffffff


	//   ....[5]....
        /*0050*/ 	.word	0xffffffff


	//   ....[6]....
        /*0054*/ 	.word	0xffffffff


	//   ....[7]....
        /*0058*/ 	.word	0xffffffff


	//   ....[8]....
        /*005c*/ 	.word	0xffffffff


	//   ....[9]....
        /*0060*/ 	.word	0xffffffff


	//   ....[10]....
        /*0064*/ 	.word	0xffffffff


	//   ....[11]....
        /*0068*/ 	.word	0xffffffff


	//----- nvinfo : EIATTR_COOP_GROUP_INSTR_OFFSETS
	.align		4
.L_1086:
        /*006c*/ 	.byte	0x04, 0x28
        /*006e*/ 	.short	(.L_1088 - .L_1087)


	//   ....[0]....
.L_1087:
        /*0070*/ 	.word	0x000128b0


	//   ....[1]....
        /*0074*/ 	.word	0x000128d0


	//   ....[2]....
        /*0078*/ 	.word	0x00012970


	//   ....[3]....
        /*007c*/ 	.word	0x00012980


	//   ....[4]....
        /*0080*/ 	.word	0x00015210


	//   ....[5]....
        /*0084*/ 	.word	0x00015230


	//   ....[6]....
        /*0088*/ 	.word	0x00015260


	//   ....[7]....
        /*008c*/ 	.word	0x00015270


	//   ....[8]....
        /*0090*/ 	.word	0x00016960


	//   ....[9]....
        /*0094*/ 	.word	0x000169a0


	//   ....[10]....
        /*0098*/ 	.word	0x00016a10


	//   ....[11]....
        /*009c*/ 	.word	0x00016a30


	//----- nvinfo : EIATTR_EXIT_INSTR_OFFSETS
	.align		4
.L_1088:
        /*00a0*/ 	.byte	0x04, 0x1c
        /*00a2*/ 	.short	(.L_1090 - .L_1089)


	//   ....[0]....
.L_1089:
        /*00a4*/ 	.word	0x00000430


	//   ....[1]....
        /*00a8*/ 	.word	0x00000bf0


	//   ....[2]....
        /*00ac*/ 	.word	0x00000c20


	//   ....[3]....
        /*00b0*/ 	.word	0x00017d10


	//   ....[4]....
        /*00b4*/ 	.word	0x00017d50


	//----- nvinfo : EIATTR_CTAIDZ_USED
	.align		4
.L_1090:
        /*00b8*/ 	.byte	0x01, 0x04
	.zero		2


	//----- nvinfo : EIATTR_CRS_STACK_SIZE
	.align		4
        /*00bc*/ 	.byte	0x04, 0x1e
        /*00be*/ 	.short	(.L_1092 - .L_1091)
.L_1091:
        /*00c0*/ 	.word	0x00000000
.L_1092:


//--------------------- .nv.info._ZN5flash24flash_fwd_splitkv_kernelI23Flash_fwd_kernel_traitsILi192ELi64ELi64ELi4ELb0ELb0EN7cutlass10bfloat16_tE19Flash_kernel_traitsILi192ELi64ELi64ELi4ES3_EELb0ELb0ELb0ELb0ELb1ELb1ELb1ELb1EEEvNS_16Flash_fwd_paramsE --------------------------
	.section	.nv.info._ZN5flash24flash_fwd_splitkv_kernelI23Flash_fwd_kernel_traitsILi192ELi64ELi64ELi4ELb0ELb0EN7cutlass10bfloat16_tE19Flash_kernel_traitsILi192ELi64ELi64ELi4ES3_EELb0ELb0ELb0ELb0ELb1ELb1ELb1ELb1EEEvNS_16Flash_fwd_paramsE,"",@"SHT_CUDA_INFO"
	.sectionflags	@""
	.align	4


	//----- nvinfo : EIATTR_CUDA_API_VERSION
	.align		4
        /*0000*/ 	.byte	0x04, 0x37
        /*0002*/ 	.short	(.L_1094 - .L_1093)
.L_1093:
        /*0004*/ 	.word	0x00000082


	//----- nvinfo : EIATTR_SW2861232_WAR
	.align		4
.L_1094:
        /*0008*/ 	.byte	0x01, 0x35
	.zero		2


	//----- nvinfo : EIATTR_PARAM_CBANK
	.align		4
        /*000c*/ 	.byte	0x04, 0x0a
        /*000e*/ 	.short	(.L_1096 - .L_1095)
	.align		4
.L_1095:
        /*0010*/ 	.word	index@(.nv.constant0._ZN5flash24flash_fwd_splitkv_kernelI23Flash_fwd_kernel_traitsILi192ELi64ELi64ELi4ELb0ELb0EN7cutlass10bfloat16_tE19Flash_kernel_traitsILi192ELi64ELi64ELi4ES3_EELb0ELb0ELb0ELb0ELb1ELb1ELb1ELb1EEEvNS_16Flash_fwd_paramsE)
        /*0014*/ 	.short	0x0160
        /*0016*/ 	.short	0x01d0


	//----- nvinfo : EIATTR_CBANK_PARAM_SIZE
	.align		4
.L_1096:
        /*0018*/ 	.byte	0x03, 0x19
        /*001a*/ 	.short	0x01d0


	//----- nvinfo : EIATTR_KPARAM_INFO
	.align		4
        /*001c*/ 	.byte	0x04, 0x17
        /*001e*/ 	.short	(.L_1098 - .L_1097)
.L_1097:
        /*0020*/ 	.word	0x00000000
        /*0024*/ 	.short	0x0000
        /*0026*/ 	.short	0x0000
        /*0028*/ 	.byte	0x00, 0xf0, 0x41, 0x07


	//----- nvinfo : EIATTR_MAXREG_COUNT
	.align		4
.L_1098:
        /*002c*/ 	.byte	0x03, 0x1b
        /*002e*/ 	.short	0x00ff


	//----- nvinfo : EIATTR_NUM_BARRIERS
	.align		4
        /*0030*/ 	.byte	0x02, 0x4c
        /*0032*/ 	.byte	0x01
	.zero		1


	//----- nvinfo : EIATTR_MERCURY_ISA_VERSION
	.align		4
        /*0034*/ 	.byte	0x03, 0x5f
        /*0036*/ 	.short	0x0000


	//----- nvinfo : EIATTR_COOP_GROUP_MASK_REGIDS
	.align		4
        /*0038*/ 	.byte	0x04, 0x29
        /*003a*/ 	.short	(.L_1100 - .L_1099)


	//   ....[0]....
.L_1099:
        /*003c*/ 	.word	0xffffffff


	//   ....[1]....
        /*0040*/ 	.word	0xffffffff


	//   ....[2]....
        /*0044*/ 	.word	0xffffffff


	//   ....[3]....
        /*0048*/ 	.word	0xffffffff


	//   ....[4]....
        /*004c*/ 	.word	0xffffffff


	//   ....[5]....
        /*0050*/ 	.word	0xffffffff


	//   ....[6]....
        /*0054*/ 	.word	0xffffffff


	//   ....[7]....
        /*0058*/ 	.word	0xffffffff


	//   ....[8]....
        /*005c*/ 	.word	0xffffffff


	//   ....[9]....
        /*0060*/ 	.word	0xffffffff


	//   ....[10]....
        /*0064*/ 	.word	0xffffffff


	//   ....[11]....
        /*0068*/ 	.word	0xffffffff


	//----- nvinfo : EIATTR_COOP_GROUP_INSTR_OFFSETS
	.align		4
.L_1100:
        /*006c*/ 	.byte	0x04, 0x28
        /*006e*/ 	.short	(.L_1102 - .L_1101)


	//   ....[0]....
.L_1101:
        /*0070*/ 	.word	0x00012cb0


	//   ....[1]....
        /*0074*/ 	.word	0x00012cd0


	//   ....[2]....
        /*0078*/ 	.word	0x00012d70


	//   ....[3]....
        /*007c*/ 	.word	0x00012d80


	//   ....[4]....
        /*0080*/ 	.word	0x000159e0


	//   ....[5]....
        /*0084*/ 	.word	0x00015a00


	//   ....[6]....
        /*0088*/ 	.word	0x00015a30


	//   ....[7]....
        /*008c*/ 	.word	0x00015a40


	//   ....[8]....
        /*0090*/ 	.word	0x00017160


	//   ....[9]....
        /*0094*/ 	.word	0x000171a0


	//   ....[10]....
        /*0098*/ 	.word	0x00017210


	//   ....[11]....
        /*009c*/ 	.word	0x00017230


	//----- nvinfo : EIATTR_EXIT_INSTR_OFFSETS
	.align		4
.L_1102:
        /*00a0*/ 	.byte	0x04, 0x1c
        /*00a2*/ 	.short	(.L_1104 - .L_1103)


	//   ....[0]....
.L_1103:
        /*00a4*/ 	.word	0x00000430


	//   ....[1]....
        /*00a8*/ 	.word	0x00000bf0


	//   ....[2]....
        /*00ac*/ 	.word	0x00000c20


	//   ....[3]....
        /*00b0*/ 	.word	0x00018510


	//   ....[4]....
        /*00b4*/ 	.word	0x00018550


	//----- nvinfo : EIATTR_CTAIDZ_USED
	.align		4
.L_1104:
        /*00b8*/ 	.byte	0x01, 0x04
	.zero		2


	//----- nvinfo : EIATTR_CRS_STACK_SIZE
	.align		4
        /*00bc*/ 	.byte	0x04, 0x1e
        /*00be*/ 	.short	(.L_1106 - .L_1105)
.L_1105:
        /*00c0*/ 	.word	0x00000000
.L_1106:


//--------------------- .nv.info._ZN5flash24flash_fwd_splitkv_kernelI23Flash_fwd_kernel_traitsILi192ELi64ELi64ELi4ELb0ELb0EN7cutlass10bfloat16_tE19Flash_kernel_traitsILi192ELi64ELi64ELi4ES3_EELb0ELb0ELb1ELb0ELb0ELb0ELb1ELb1EEEvNS_16Flash_fwd_paramsE --------------------------
	.section	.nv.info._ZN5flash24flash_fwd_splitkv_kernelI23Flash_fwd_kernel_traitsILi192ELi64ELi64ELi4ELb0ELb0EN7cutlass10bfloat16_tE19Flash_kernel_traitsILi192ELi64ELi64ELi4ES3_EELb0ELb0ELb1ELb0ELb0ELb0ELb1ELb1EEEvNS_16Flash_fwd_paramsE,"",@"SHT_CUDA_INFO"
	.sectionflags	@""
	.align	4


	//----- nvinfo : EIATTR_CUDA_API_VERSION
	.align		4
        /*0000*/ 	.byte	0x04, 0x37
        /*0002*/ 	.short	(.L_1108 - .L_1107)
.L_1107:
        /*0004*/ 	.word	0x00000082


	//----- nvinfo : EIATTR_SW2861232_WAR
	.align		4
.L_1108:
        /*0008*/ 	.byte	0x01, 0x35
	.zero		2


	//----- nvinfo : EIATTR_PARAM_CBANK
	.align		4
        /*000c*/ 	.byte	0x04, 0x0a
        /*000e*/ 	.short	(.L_1110 - .L_1109)
	.align		4
.L_1109:
        /*0010*/ 	.word	index@(.nv.constant0._ZN5flash24flash_fwd_splitkv_kernelI23Flash_fwd_kernel_traitsILi192ELi64ELi64ELi4ELb0ELb0EN7cutlass10bfloat16_tE19Flash_kernel_traitsILi192ELi64ELi64ELi4ES3_EELb0ELb0ELb1ELb0ELb0ELb0ELb1ELb1EEEvNS_16Flash_fwd_paramsE)
        /*0014*/ 	.short	0x0160
        /*0016*/ 	.short	0x01d0


	//----- nvinfo : EIATTR_CBANK_PARAM_SIZE
	.align		4
.L_1110:
        /*0018*/ 	.byte	0x03, 0x19
        /*001a*/ 	.short	0x01d0


	//----- nvinfo : EIATTR_KPARAM_INFO
	.align		4
        /*001c*/ 	.byte	0x04, 0x17
        /*001e*/ 	.short	(.L_1112 - .L_1111)
.L_1111:
        /*0020*/ 	.word	0x00000000
        /*0024*/ 	.short	0x0000
        /*0026*/ 	.short	0x0000
        /*0028*/ 	.byte	0x00, 0xf0, 0x41, 0x07


	//----- nvinfo : EIATTR_MAXREG_COUNT
	.align		4
.L_1112:
        /*002c*/ 	.byte	0x03, 0x1b
        /*002e*/ 	.short	0x00ff


	//----- nvinfo : EIATTR_NUM_BARRIERS
	.align		4
        /*0030*/ 	.byte	0x02, 0x4c
        /*0032*/ 	.byte	0x01
	.zero		1


	//----- nvinfo : EIATTR_MERCURY_ISA_VERSION
	.align		4
        /*0034*/ 	.byte	0x03, 0x5f
        /*0036*/ 	.short	0x0000


	//----- nvinfo : EIATTR_COOP_GROUP_MASK_REGIDS
	.align		4
        /*0038*/ 	.byte	0x04, 0x29
        /*003a*/ 	.short	(.L_1114 - .L_1113)


	//   ....[0]....
.L_1113:
        /*003c*/ 	.word	0xffffffff


	//   ....[1]....
        /*0040*/ 	.word	0xffffffff


	//   ....[2]....
        /*0044*/ 	.word	0xffffffff


	//   ....[3]....
        /*0048*/ 	.word	0xffffffff


	//   ....[4]....
        /*004c*/ 	.word	0xffffffff


	//   ....[5]....
        /*0050*/ 	.word	0xffffffff


	//   ....[6]....
        /*0054*/ 	.word	0xffffffff


	//   ....[7]....
        /*0058*/ 	.word	0xffffffff


	//   ....[8]....
        /*005c*/ 	.word	0xffffffff


	//   ....[9]....
        /*0060*/ 	.word	0xffffffff


	//   ....[10]....
        /*0064*/ 	.word	0xffffffff


	//   ....[11]....
        /*0068*/ 	.word	0xffffffff


	//   ....[12]....
        /*006c*/ 	.word	0xffffffff


	//   ....[13]....
        /*0070*/ 	.word	0xffffffff


	//   ....[14]....
        /*0074*/ 	.word	0xffffffff


	//   ....[15]....
        /*0078*/ 	.word	0xffffffff


	//----- nvinfo : EIATTR_COOP_GROUP_INSTR_OFFSETS
	.align		4
.L_1114:
        /*007c*/ 	.byte	0x04, 0x28
        /*007e*/ 	.short	(.L_1116 - .L_1115)


	//   ....[0]....
.L_1115:
        /*0080*/ 	.word	0x000160c0


	//   ....[1]....
        /*0084*/ 	.word	0x000160e0


	//   ....[2]....
        /*0088*/ 	.word	0x00016100


	//   ....[3]....
        /*008c*/ 	.word	0x00016120


	//   ....[4]....
        /*0090*/ 	.word	0x00019a10


	//   ....[5]....
        /*0094*/ 	.word	0x00019a50


	//   ....[6]....
        /*0098*/ 	.word	0x00019a70


	//   ....[7]....
        /*009c*/ 	.word	0x00019a90


	//   ....[8]....
        /*00a0*/ 	.word	0x0001b240


	//   ....[9]....
        /*00a4*/ 	.word	0x0001b270


	//   ....[10]....
        /*00a8*/ 	.word	0x0001b280


	//   ....[11]....
        /*00ac*/ 	.word	0x0001b2b0


	//   ....[12]....
        /*00b0*/ 	.word	0x0001cb80


	//   ....[13]....
        /*00b4*/ 	.word	0x0001cbd0


	//   ....[14]....
        /*00b8*/ 	.word	0x0001cc20


	//   ....[15]....
        /*00bc*/ 	.word	0x0001cc70


	//----- nvinfo : EIATTR_EXIT_INSTR_OFFSETS
	.align		4
.L_1116:
        /*00c0*/ 	.byte	0x04, 0x1c
        /*00c2*/ 	.short	(.L_1118 - .L_1117)


	//   ....[0]....
.L_1117:
        /*00c4*/ 	.word	0x000001f0


	//----- nvinfo : EIATTR_CTAIDZ_USED
	.align		4
.L_1118:
        /*00c8*/ 	.byte	0x01, 0x04
	.zero		2


	//----- nvinfo : EIATTR_CRS_STACK_SIZE
	.align		4
        /*00cc*/ 	.byte	0x04, 0x1e
        /*00ce*/ 	.short	(.L_1120 - .L_1119)
.L_1119:
        /*00d0*/ 	.word	0x00000000
.L_1120:


//--------------------- .nv.info._ZN5flash24flash_fwd_splitkv_kernelI23Flash_fwd_kernel_traitsILi192ELi64ELi64ELi4ELb0ELb0EN7cutlass10bfloat16_tE19Flash_kernel_traitsILi192ELi64ELi64ELi4ES3_EELb0ELb0ELb1ELb0ELb0ELb1ELb1ELb1EEEvNS_16Flash_fwd_paramsE --------------------------
	.section	.nv.info._ZN5flash24flash_fwd_splitkv_kernelI23Flash_fwd_kernel_traitsILi192ELi64ELi64ELi4ELb0ELb0EN7cutlass10bfloat16_tE19Flash_kernel_traitsILi192ELi64ELi64ELi4ES3_EELb0ELb0ELb1ELb0ELb0ELb1ELb1ELb1EEEvNS_16Flash_fwd_paramsE,"",@"SHT_CUDA_INFO"
	.sectionflags	@""
	.align	4


	//----- nvinfo : EIATTR_CUDA_API_VERSION
	.align		4
        /*0000*/ 	.byte	0x04, 0x37
        /*0002*/ 	.short	(.L_1122 - .L_1121)
.L_1121:
        /*0004*/ 	.word	0x00000082


	//----- nvinfo : EIATTR_SW2861232_WAR
	.align		4
.L_1122:
        /*0008*/ 	.byte	0x01, 0x35
	.zero		2


	//----- nvinfo : EIATTR_PARAM_CBANK
	.align		4
        /*000c*/ 	.byte	0x04, 0x0a
        /*000e*/ 	.short	(.L_1124 - .L_1123)
	.align		4
.L_1123:
        /*0010*/ 	.word	index@(.nv.constant0._ZN5flash24flash_fwd_splitkv_kernelI23Flash_fwd_kernel_traitsILi192ELi64ELi64ELi4ELb0ELb0EN7cutlass10bfloat16_tE19Flash_kernel_traitsILi192ELi64ELi64ELi4ES3_EELb0ELb0ELb1ELb0ELb0ELb1ELb1ELb1EEEvNS_16Flash_fwd_paramsE)
        /*0014*/ 	.short	0x0160
        /*0016*/ 	.short	0x01d0


	//----- nvinfo : EIATTR_CBANK_PARAM_SIZE
	.align		4
.L_1124:
        /*0018*/ 	.byte	0x03, 0x19
        /*001a*/ 	.short	0x01d0


	//----- nvinfo : EIATTR_KPARAM_INFO
	.align		4
        /*001c*/ 	.byte	0x04, 0x17
        /*001e*/ 	.short	(.L_1126 - .L_1125)
.L_1125:
        /*0020*/ 	.word	0x00000000
        /*0024*/ 	.short	0x0000
        /*0026*/ 	.short	0x0000
        /*0028*/ 	.byte	0x00, 0xf0, 0x41, 0x07


	//----- nvinfo : EIATTR_MAXREG_COUNT
	.align		4
.L_1126:
        /*002c*/ 	.byte	0x03, 0x1b
        /*002e*/ 	.short	0x00ff


	//----- nvinfo : EIATTR_NUM_BARRIERS
	.align		4
        /*0030*/ 	.byte	0x02, 0x4c
        /*0032*/ 	.byte	0x01
	.zero		1


	//----- nvinfo : EIATTR_MERCURY_ISA_VERSION
	.align		4
        /*0034*/ 	.byte	0x03, 0x5f
        /*0036*/ 	.short	0x0000


	//----- nvinfo : EIATTR_COOP_GROUP_MASK_REGIDS
	.align		4
        /*0038*/ 	.byte	0x04, 0x29
        /*003a*/ 	.short	(.L_1128 - .L_1127)


	//   ....[0]....
.L_1127:
        /*003c*/ 	.word	0xffffffff


	//   ....[1]....
        /*0040*/ 	.word	0xffffffff


	//   ....[2]....
        /*0044*/ 	.word	0xffffffff


	//   ....[3]....
        /*0048*/ 	.word	0xffffffff


	//   ....[4]....
        /*004c*/ 	.word	0xffffffff


	//   ....[5]....
        /*0050*/ 	.word	0xffffffff


	//   ....[6]....
        /*0054*/ 	.word	0xffffffff


	//   ....[7]....
        /*0058*/ 	.word	0xffffffff


	//   ....[8]....
        /*005c*/ 	.word	0xffffffff


	//   ....[9]....
        /*0060*/ 	.word	0xffffffff


	//   ....[10]....
        /*0064*/ 	.word	0xffffffff


	//   ....[11]....
        /*0068*/ 	.word	0xffffffff


	//   ....[12]....
        /*006c*/ 	.word	0xffffffff


	//   ....[13]....
        /*0070*/ 	.word	0xffffffff


	//   ....[14]....
        /*0074*/ 	.word	0xffffffff


	//   ....[15]....
        /*0078*/ 	.word	0xffffffff


	//----- nvinfo : EIATTR_COOP_GROUP_INSTR_OFFSETS
	.align		4
.L_1128:
        /*007c*/ 	.byte	0x04, 0x28
        /*007e*/ 	.short	(.L_1130 - .L_1129)


	//   ....[0]....
.L_1129:
        /*0080*/ 	.word	0x000164d0


	//   ....[1]....
        /*0084*/ 	.word	0x000164f0


	//   ....[2]....
        /*0088*/ 	.word	0x00016510


	//   ....[3]....
        /*008c*/ 	.word	0x00016530


	//   ....[4]....
        /*0090*/ 	.word	0x0001a230


	//   ....[5]....
        /*0094*/ 	.word	0x0001a250


	//   ....[6]....
        /*0098*/ 	.word	0x0001a290


	//   ....[7]....
        /*009c*/ 	.word	0x0001a2a0


	//   ....[8]....
        /*00a0*/ 	.word	0x0001ba60


	//   ....[9]....
        /*00a4*/ 	.word	0x0001ba90


	//   ....[10]....
        /*00a8*/ 	.word	0x0001baa0


	//   ....[11]....
        /*00ac*/ 	.word	0x0001bad0


	//   ....[12]....
        /*00b0*/ 	.word	0x0001d3a0


	//   ....[13]....
        /*00b4*/ 	.word	0x0001d3f0


	//   ....[14]....
        /*00b8*/ 	.word	0x0001d440


	//   ....[15]....
        /*00bc*/ 	.word	0x0001d490


	//----- nvinfo : EIATTR_EXIT_INSTR_OFFSETS
	.align		4
.L_1130:
        /*00c0*/ 	.byte	0x04, 0x1c
        /*00c2*/ 	.short	(.L_1132 - .L_1131)


	//   ....[0]....
.L_1131:
        /*00c4*/ 	.word	0x000001f0


	//----- nvinfo : EIATTR_CTAIDZ_USED
	.align		4
.L_1132:
        /*00c8*/ 	.byte	0x01, 0x04
	.zero		2


	//----- nvinfo : EIATTR_CRS_STACK_SIZE
	.align		4
        /*00cc*/ 	.byte	0x04, 0x1e
        /*00ce*/ 	.short	(.L_1134 - .L_1133)
.L_1133:
        /*00d0*/ 	.word	0x00000000
.L_1134:


//--------------------- .nv.info._ZN5flash24flash_fwd_splitkv_kernelI23Flash_fwd_kernel_traitsILi192ELi64ELi64ELi4ELb0ELb0EN7cutlass10bfloat16_tE19Flash_kernel_traitsILi192ELi64ELi64ELi4ES3_EELb0ELb1ELb0ELb0ELb1ELb0ELb0ELb0EEEvNS_16Flash_fwd_paramsE --------------------------
	.section	.nv.info._ZN5flash24flash_fwd_splitkv_kernelI23Flash_fwd_kernel_traitsILi192ELi64ELi64ELi4ELb0ELb0EN7cutlass10bfloat16_tE19Flash_kernel_traitsILi192ELi64ELi64ELi4ES3_EELb0ELb1ELb0ELb0ELb1ELb0ELb0ELb0EEEvNS_16Flash_fwd_paramsE,"",@"SHT_CUDA_INFO"
	.sectionflags	@""
	.align	4


	//----- nvinfo : EIATTR_CUDA_API_VERSION
	.align		4
        /*0000*/ 	.byte	0x04, 0x37
        /*0002*/ 	.short	(.L_1136 - .L_1135)
.L_1135:
        /*0004*/ 	.word	0x00000082


	//----- nvinfo : EIATTR_SW2861232_WAR
	.align		4
.L_1136:
        /*0008*/ 	.byte	0x01, 0x35
	.zero		2


	//----- nvinfo : EIATTR_PARAM_CBANK
	.align		4
        /*000c*/ 	.byte	0x04, 0x0a
        /*000e*/ 	.short	(.L_1138 - .L_1137)
	.align		4
.L_1137:
        /*0010*/ 	.word	index@(.nv.constant0._ZN5flash24flash_fwd_splitkv_kernelI23Flash_fwd_kernel_traitsILi192ELi64ELi64ELi4ELb0ELb0EN7cutlass10bfloat16_tE19Flash_kernel_traitsILi192ELi64ELi64ELi4ES3_EELb0ELb1ELb0ELb0ELb1ELb0ELb0ELb0EEEvNS_16Flash_fwd_paramsE)
        /*0014*/ 	.short	0x0160
        /*0016*/ 	.short	0x01d0


	//----- nvinfo : EIATTR_CBANK_PARAM_SIZE
	.align		4
.L_1138:
        /*0018*/ 	.byte	0x03, 0x19
        /*001a*/ 	.short	0x01d0


	//----- nvinfo : EIATTR_KPARAM_INFO
	.align		4
        /*001c*/ 	.byte	0x04, 0x17
        /*001e*/ 	.short	(.L_1140 - .L_1139)
.L_1139:
        /*0020*/ 	.word	0x00000000
        /*0024*/ 	.short	0x0000
        /*0026*/ 	.short	0x0000
        /*0028*/ 	.byte	0x00, 0xf0, 0x41, 0x07


	//----- nvinfo : EIATTR_MAXREG_COUNT
	.align		4
.L_1140:
        /*002c*/ 	.byte	0x03, 0x1b
        /*002e*/ 	.short	0x00ff


	//----- nvinfo : EIATTR_NUM_BARRIERS
	.align		4
        /*0030*/ 	.byte	0x02, 0x4c
        /*0032*/ 	.byte	0x01
	.zero		1


	//----- nvinfo : EIATTR_MERCURY_ISA_VERSION
	.align		4
        /*0034*/ 	.byte	0x03, 0x5f
        /*0036*/ 	.short	0x0000


	//----- nvinfo : EIATTR_COOP_GROUP_MASK_REGIDS
	.align		4
        /*0038*/ 	.byte	0x04, 0x29
        /*003a*/ 	.short	(.L_1142 - .L_1141)


	//   ....[0]....
.L_1141:
        /*003c*/ 	.word	0xffffffff


	//   ....[1]....
        /*0040*/ 	.word	0xffffffff


	//   ....[2]....
        /*0044*/ 	.word	0xffffffff


	//   ....[3]....
        /*0048*/ 	.word	0xffffffff


	//   ....[4]....
        /*004c*/ 	.word	0xffffffff


	//   ....[5]....
        /*0050*/ 	.word	0xffffffff


	//   ....[6]....
        /*0054*/ 	.word	0xffffffff


	//   ....[7]....
        /*0058*/ 	.word	0xffffffff


	//   ....[8]....
        /*005c*/ 	.word	0xffffffff


	//   ....[9]....
        /*0060*/ 	.word	0xffffffff


	//   ....[10]....
        /*0064*/ 	.word	0xffffffff


	//   ....[11]....
        /*0068*/ 	.word	0xffffffff


	//   ....[12]....
        /*006c*/ 	.word	0xffffffff


	//   ....[13]....
        /*0070*/ 	.word	0xffffffff


	//   ....[14]....
        /*0074*/ 	.word	0xffffffff


	//   ....[15]....
        /*0078*/ 	.word	0xffffffff


	//----- nvinfo : EIATTR_COOP_GROUP_INSTR_OFFSETS
	.align		4
.L_1142:
        /*007c*/ 	.byte	0x04, 0x28
        /*007e*/ 	.short	(.L_1144 - .L_1143)


	//   ....[0]....
.L_1143:
        /*0080*/ 	.word	0x00004130


	//   ....[1]....
        /*0084*/ 	.word	0x00004160


	//   ....[2]....
        /*0088*/ 	.word	0x00004200


	//   ....[3]....
        /*008c*/ 	.word	0x00004210


	//   ....[4]....
        /*0090*/ 	.word	0x000072e0


	//   ....[5]....
        /*0094*/ 	.word	0x000072f0


	//   ....[6]....
        /*0098*/ 	.word	0x00007320


	//   ....[7]....
        /*009c*/ 	.word	0x00007330


	//   ....[8]....
        /*00a0*/ 	.word	0x0000a940


	//   ....[9]....
        /*00a4*/ 	.word	0x0000a990


	//   ....[10]....
        /*00a8*/ 	.word	0x0000a9b0


	//   ....[11]....
        /*00ac*/ 	.word	0x0000a9d0


	//   ....[12]....
        /*00b0*/ 	.word	0x0000c100


	//   ....[13]....
        /*00b4*/ 	.word	0x0000c140


	//   ....[14]....
        /*00b8*/ 	.word	0x0000c1b0


	//   ....[15]....
        /*00bc*/ 	.word	0x0000c1c0


	//----- nvinfo : EIATTR_EXIT_INSTR_OFFSETS
	.align		4
.L_1144:
        /*00c0*/ 	.byte	0x04, 0x1c
        /*00c2*/ 	.short	(.L_1146 - .L_1145)


	//   ....[0]....
.L_1145:
        /*00c4*/ 	.word	0x000002e0


	//   ....[1]....
        /*00c8*/ 	.word	0x00000b90


	//   ....[2]....
        /*00cc*/ 	.word	0x00000bc0


	//   ....[3]....
        /*00d0*/ 	.word	0x0000d8e0


	//   ....[4]....
        /*00d4*/ 	.word	0x0000d9b0


	//----- nvinfo : EIATTR_CTAIDZ_USED
	.align		4
.L_1146:
        /*00d8*/ 	.byte	0x01, 0x04
	.zero		2


	//----- nvinfo : EIATTR_CRS_STACK_SIZE
	.align		4
        /*00dc*/ 	.byte	0x04, 0x1e
        /*00de*/ 	.short	(.L_1148 - .L_1147)
.L_1147:
        /*00e0*/ 	.word	0x00000000
.L_1148:


//--------------------- .nv.info._ZN5flash24flash_fwd_splitkv_kernelI23Flash_fwd_kernel_traitsILi192ELi64ELi64ELi4ELb0ELb0EN7cutlass10bfloat16_tE19Flash_kernel_traitsILi192ELi64ELi64ELi4ES3_EELb0ELb1ELb0ELb0ELb1ELb1ELb0ELb0EEEvNS_16Flash_fwd_paramsE --------------------------
	.section	.nv.info._ZN5flash24flash_fwd_splitkv_kernelI23Flash_fwd_kernel_traitsILi192ELi64ELi64ELi4ELb0ELb0EN7cutlass10bfloat16_tE19Flash_kernel_traitsILi192ELi64ELi64ELi4ES3_EELb0ELb1ELb0ELb0ELb1ELb1ELb0ELb0EEEvNS_16Flash_fwd_paramsE,"",@"SHT_CUDA_INFO"
	.sectionflags	@""
	.align	4


	//----- nvinfo : EIATTR_CUDA_API_VERSION
	.align		4
        /*0000*/ 	.byte	0x04, 0x37
        /*0002*/ 	.short	(.L_1150 - .L_1149)
.L_1149:
        /*0004*/ 	.word	0x00000082


	//----- nvinfo : EIATTR_SW2861232_WAR
	.align		4
.L_1150:
        /*0008*/ 	.byte	0x01, 0x35
	.zero		2


	//----- nvinfo : EIATTR_PARAM_CBANK
	.align		4
        /*000c*/ 	.byte	0x04, 0x0a
        /*000e*/ 	.short	(.L_1152 - .L_1151)
	.align		4
.L_1151:
        /*0010*/ 	.word	index@(.nv.constant0._ZN5flash24flash_fwd_splitkv_kernelI23Flash_fwd_kernel_traitsILi192ELi64ELi64ELi4ELb0ELb0EN7cutlass10bfloat16_tE19Flash_kernel_traitsILi192ELi64ELi64ELi4ES3_EELb0ELb1ELb0ELb0ELb1ELb1ELb0ELb0EEEvNS_16Flash_fwd_paramsE)
        /*0014*/ 	.short	0x0160
        /*0016*/ 	.short	0x01d0


	//----- nvinfo : EIATTR_CBANK_PARAM_SIZE
	.align		4
.L_1152:
        /*0018*/ 	.byte	0x03, 0x19
        /*001a*/ 	.short	0x01d0


	//----- nvinfo : EIATTR_KPARAM_INFO
	.align		4
        /*001c*/ 	.byte	0x04, 0x17
        /*001e*/ 	.short	(.L_1154 - .L_1153)
.L_1153:
        /*0020*/ 	.word	0x00000000
        /*0024*/ 	.short	0x0000
        /*0026*/ 	.short	0x0000
        /*0028*/ 	.byte	0x00, 0xf0, 0x41, 0x07


	//----- nvinfo : EIATTR_MAXREG_COUNT
	.align		4
.L_1154:
        /*002c*/ 	.byte	0x03, 0x1b
        /*002e*/ 	.short	0x00ff


	//----- nvinfo : EIATTR_NUM_BARRIERS
	.align		4
        /*0030*/ 	.byte	0x02, 0x4c
        /*0032*/ 	.byte	0x01
	.zero		1


	//----- nvinfo : EIATTR_MERCURY_ISA_VERSION
	.align		4
        /*0034*/ 	.byte	0x03, 0x5f
        /*0036*/ 	.short	0x0000


	//----- nvinfo : EIATTR_COOP_GROUP_MASK_REGIDS
	.align		4
        /*0038*/ 	.byte	0x04, 0x29
        /*003a*/ 	.short	(.L_1156 - .L_1155)


	//   ....[0]....
.L_1155:
        /*003c*/ 	.word	0xffffffff


	//   ....[1]....
        /*0040*/ 	.word	0xffffffff


	//   ....[2]....
        /*0044*/ 	.word	0xffffffff


	//   ....[3]....
        /*0048*/ 	.word	0xffffffff


	//   ....[4]....
        /*004c*/ 	.word	0xffffffff


	//   ....[5]....
        /*0050*/ 	.word	0xffffffff


	//   ....[6]....
        /*0054*/ 	.word	0xffffffff


	//   ....[7]....
        /*0058*/ 	.word	0xffffffff


	//   ....[8]....
        /*005c*/ 	.word	0xffffffff


	//   ....[9]....
        /*0060*/ 	.word	0xffffffff


	//   ....[10]....
        /*0064*/ 	.word	0xffffffff


	//   ....[11]....
        /*0068*/ 	.word	0xffffffff


	//   ....[12]....
        /*006c*/ 	.word	0xffffffff


	//   ....[13]....
        /*0070*/ 	.word	0xffffffff


	//   ....[14]....
        /*0074*/ 	.word	0xffffffff


	//   ....[15]....
        /*0078*/ 	.word	0xffffffff


	//----- nvinfo : EIATTR_COOP_GROUP_INSTR_OFFSETS
	.align		4
.L_1156:
        /*007c*/ 	.byte	0x04, 0x28
        /*007e*/ 	.short	(.L_1158 - .L_1157)


	//   ....[0]....
.L_1157:
        /*0080*/ 	.word	0x00004530


	//   ....[1]....
        /*0084*/ 	.word	0x00004560


	//   ....[2]....
        /*0088*/ 	.word	0x00004600


	//   ....[3]....
        /*008c*/ 	.word	0x00004610


	//   ....[4]....
        /*0090*/ 	.word	0x00007af0


	//   ....[5]....
        /*0094*/ 	.word	0x00007b00


	//   ....[6]....
        /*0098*/ 	.word	0x00007b30


	//   ....[7]....
        /*009c*/ 	.word	0x00007b40


	//   ....[8]....
        /*00a0*/ 	.word	0x0000b570


	//   ....[9]....
        /*00a4*/ 	.word	0x0000b580


	//   ....[10]....
        /*00a8*/ 	.word	0x0000b5a0


	//   ....[11]....
        /*00ac*/ 	.word	0x0000b5c0


	//   ....[12]....
        /*00b0*/ 	.word	0x0000ccf0


	//   ....[13]....
        /*00b4*/ 	.word	0x0000cd30


	//   ....[14]....
        /*00b8*/ 	.word	0x0000cda0


	//   ....[15]....
        /*00bc*/ 	.word	0x0000cdb0


	//----- nvinfo : EIATTR_EXIT_INSTR_OFFSETS
	.align		4
.L_1158:
        /*00c0*/ 	.byte	0x04, 0x1c
        /*00c2*/ 	.short	(.L_1160 - .L_1159)


	//   ....[0]....
.L_1159:
        /*00c4*/ 	.word	0x000002e0


	//   ....[1]....
        /*00c8*/ 	.word	0x00000b90


	//   ....[2]....
        /*00cc*/ 	.word	0x00000bc0


	//   ....[3]....
        /*00d0*/ 	.word	0x0000e4d0


	//   ....[4]....
        /*00d4*/ 	.word	0x0000e5a0


	//----- nvinfo : EIATTR_CTAIDZ_USED
	.align		4
.L_1160:
        /*00d8*/ 	.byte	0x01, 0x04
	.zero		2


	//----- nvinfo : EIATTR_CRS_STACK_SIZE
	.align		4
        /*00dc*/ 	.byte	0x04, 0x1e
        /*00de*/ 	.short	(.L_1162 - .L_1161)
.L_1161:
        /*00e0*/ 	.word	0x00000000
.L_1162:


//--------------------- .nv.info._ZN5flash24flash_fwd_splitkv_kernelI23Flash_fwd_kernel_traitsILi192ELi64ELi64ELi4ELb0ELb0EN7cutlass10bfloat16_tE19Flash_kernel_traitsILi192ELi64ELi64ELi4ES3_EELb0ELb1ELb1ELb0ELb0ELb0ELb0ELb0EEEvNS_16Flash_fwd_paramsE --------------------------
	.section	.nv.info._ZN5flash24flash_fwd_splitkv_kernelI23Flash_fwd_kernel_traitsILi192ELi64ELi64ELi4ELb0ELb0EN7cutlass10bfloat16_tE19Flash_kernel_traitsILi192ELi64ELi64ELi4ES3_EELb0ELb1ELb1ELb0ELb0ELb0ELb0ELb0EEEvNS_16Flash_fwd_paramsE,"",@"SHT_CUDA_INFO"
	.sectionflags	@""
	.align	4


	//----- nvinfo : EIATTR_CUDA_API_VERSION
	.align		4
        /*0000*/ 	.byte	0x04, 0x37
        /*0002*/ 	.short	(.L_1164 - .L_1163)
.L_1163:
        /*0004*/ 	.word	0x00000082


	//----- nvinfo : EIATTR_SW2861232_WAR
	.align		4
.L_1164:
        /*0008*/ 	.byte	0x01, 0x35
	.zero		2


	//----- nvinfo : EIATTR_PARAM_CBANK
	.align		4
        /*000c*/ 	.byte	0x04, 0x0a
        /*000e*/ 	.short	(.L_1166 - .L_1165)
	.align		4
.L_1165:
        /*0010*/ 	.word	index@(.nv.constant0._ZN5flash24flash_fwd_splitkv_kernelI23Flash_fwd_kernel_traitsILi192ELi64ELi64ELi4ELb0ELb0EN7cutlass10bfloat16_tE19Flash_kernel_traitsILi192ELi64ELi64ELi4ES3_EELb0ELb1ELb1ELb0ELb0ELb0ELb0ELb0EEEvNS_16Flash_fwd_paramsE)
        /*0014*/ 	.short	0x0160
        /*0016*/ 	.short	0x01d0


	//----- nvinfo : EIATTR_CBANK_PARAM_SIZE
	.align		4
.L_1166:
        /*0018*/ 	.byte	0x03, 0x19
        /*001a*/ 	.short	0x01d0


	//----- nvinfo : EIATTR_KPARAM_INFO
	.align		4
        /*001c*/ 	.byte	0x04, 0x17
        /*001e*/ 	.short	(.L_1168 - .L_1167)
.L_1167:
        /*0020*/ 	.word	0x00000000
        /*0024*/ 	.short	0x0000
        /*0026*/ 	.short	0x0000
        /*0028*/ 	.byte	0x00, 0xf0, 0x41, 0x07


	//----- nvinfo : EIATTR_MAXREG_COUNT
	.align		4
.L_1168:
        /*002c*/ 	.byte	0x03, 0x1b
        /*002e*/ 	.short	0x00ff


	//----- nvinfo : EIATTR_NUM_BARRIERS
	.align		4
        /*0030*/ 	.byte	0x02, 0x4c
        /*0032*/ 	.byte	0x01
	.zero		1


	//----- nvinfo : EIATTR_MERCURY_ISA_VERSION
	.align		4
        /*0034*/ 	.byte	0x03, 0x5f
        /*0036*/ 	.short	0x0000


	//----- nvinfo : EIATTR_COOP_GROUP_MASK_REGIDS
	.align		4
        /*0038*/ 	.byte	0x04, 0x29
        /*003a*/ 	.short	(.L_1170 - .L_1169)


	//   ....[0]....
.L_1169:
        /*003c*/ 	.word	0xffffffff


	//   ....[1]....
        /*0040*/ 	.word	0xffffffff


	//   ....[2]....
        /*0044*/ 	.word	0xffffffff


	//   ....[3]....
        /*0048*/ 	.word	0xffffffff


	//   ....[4]....
        /*004c*/ 	.word	0xffffffff


	//   ....[5]....
        /*0050*/ 	.word	0xffffffff


	//   ....[6]....
        /*0054*/ 	.word	0xffffffff


	//   ....[7]....
        /*0058*/ 	.word	0xffffffff


	//   ....[8]....
        /*005c*/ 	.word	0xffffffff


	//   ....[9]....
        /*0060*/ 	.word	0xffffffff


	//   ....[10]....
        /*0064*/ 	.word	0xffffffff


	//   ....[11]....
        /*0068*/ 	.word	0xffffffff


	//   ....[12]....
        /*006c*/ 	.word	0xffffffff


	//   ....[13]....
        /*0070*/ 	.word	0xffffffff


	//   ....[14]....
        /*0074*/ 	.word	0xffffffff


	//   ....[15]....
        /*0078*/ 	.word	0xffffffff


	//----- nvinfo : EIATTR_COOP_GROUP_INSTR_OFFSETS
	.align		4
.L_1170:
        /*007c*/ 	.byte	0x04, 0x28
        /*007e*/ 	.short	(.L_1172 - .L_1171)


	//   ....[0]....
.L_1171:
        /*0080*/ 	.word	0x000069b0


	//   ....[1]....
        /*0084*/ 	.word	0x000069e0


	//   ....[2]....
        /*0088*/ 	.word	0x00006a00


	//   ....[3]....
        /*008c*/ 	.word	0x00006a20


	//   ....[4]....
        /*0090*/ 	.word	0x0000aef0


	//   ....[5]....
        /*0094*/ 	.word	0x0000af00


	//   ....[6]....
        /*0098*/ 	.word	0x0000af30


	//   ....[7]....
        /*009c*/ 	.word	0x0000af40


	//   ....[8]....
        /*00a0*/ 	.word	0x0000f8f0


	//   ....[9]....
        /*00a4*/ 	.word	0x0000f910


	//   ....[10]....
        /*00a8*/ 	.word	0x0000f930


	//   ....[11]....
        /*00ac*/ 	.word	0x0000f950


	//   ....[12]....
        /*00b0*/ 	.word	0x00011080


	//   ....[13]....
        /*00b4*/ 	.word	0x000110c0


	//   ....[14]....
        /*00b8*/ 	.word	0x000110f0


	//   ....[15]....
        /*00bc*/ 	.word	0x00011100


	//----- nvinfo : EIATTR_EXIT_INSTR_OFFSETS
	.align		4
.L_1172:
        /*00c0*/ 	.byte	0x04, 0x1c
        /*00c2*/ 	.short	(.L_1174 - .L_1173)


	//   ....[0]....
.L_1173:
        /*00c4*/ 	.word	0x000004c0


	//   ....[1]....
        /*00c8*/ 	.word	0x00000f50


	//   ....[2]....
        /*00cc*/ 	.word	0x00000f80


	//   ....[3]....
        /*00d0*/ 	.word	0x000129c0


	//   ....[4]....
        /*00d4*/ 	.word	0x00012ab0


	//   ....[5]....
        /*00d8*/ 	.word	0x00012ad0


	//----- nvinfo : EIATTR_CTAIDZ_USED
	.align		4
.L_1174:
        /*00dc*/ 	.byte	0x01, 0x04
	.zero		2


	//----- nvinfo : EIATTR_CRS_STACK_SIZE
	.align		4
        /*00e0*/ 	.byte	0x04, 0x1e
        /*00e2*/ 	.short	(.L_1176 - .L_1175)
.L_1175:
        /*00e4*/ 	.word	0x00000000
.L_1176:


//--------------------- .nv.info._ZN5flash24flash_fwd_splitkv_kernelI23Flash_fwd_kernel_traitsILi192ELi64ELi64ELi4ELb0ELb0EN7cutlass10bfloat16_tE19Flash_kernel_traitsILi192ELi64ELi64ELi4ES3_EELb0ELb1ELb1ELb0ELb0ELb1ELb0ELb0EEEvNS_16Flash_fwd_paramsE --------------------------
	.section	.nv.info._ZN5flash24flash_fwd_splitkv_kernelI23Flash_fwd_kernel_traitsILi192ELi64ELi64ELi4ELb0ELb0EN7cutlass10bfloat16_tE19Flash_kernel_traitsILi192ELi64ELi64ELi4ES3_EELb0ELb1ELb1ELb0ELb0ELb1ELb0ELb0EEEvNS_16Flash_fwd_paramsE,"",@"SHT_CUDA_INFO"
	.sectionflags	@""
	.align	4


	//----- nvinfo : EIATTR_CUDA_API_VERSION
	.align		4
        /*0000*/ 	.byte	0x04, 0x37
        /*0002*/ 	.short	(.L_1178 - .L_1177)
.L_1177:
        /*0004*/ 	.word	0x00000082


	//----- nvinfo : EIATTR_SW2861232_WAR
	.align		4
.L_1178:
        /*0008*/ 	.byte	0x01, 0x35
	.zero		2


	//----- nvinfo : EIATTR_PARAM_CBANK
	.align		4
        /*000c*/ 	.byte	0x04, 0x0a
        /*000e*/ 	.short	(.L_1180 - .L_1179)
	.align		4
.L_1179:
        /*0010*/ 	.word	index@(.nv.constant0._ZN5flash24flash_fwd_splitkv_kernelI23Flash_fwd_kernel_traitsILi192ELi64ELi64ELi4ELb0ELb0EN7cutlass10bfloat16_tE19Flash_kernel_traitsILi192ELi64ELi64ELi4ES3_EELb0ELb1ELb1ELb0ELb0ELb1ELb0ELb0EEEvNS_16Flash_fwd_paramsE)
        /*0014*/ 	.short	0x0160
        /*0016*/ 	.short	0x01d0


	//----- nvinfo : EIATTR_CBANK_PARAM_SIZE
	.align		4
.L_1180:
        /*0018*/ 	.byte	0x03, 0x19
        /*001a*/ 	.short	0x01d0


	//----- nvinfo : EIATTR_KPARAM_INFO
	.align		4
        /*001c*/ 	.byte	0x04, 0x17
        /*001e*/ 	.short	(.L_1182 - .L_1181)
.L_1181:
        /*0020*/ 	.word	0x00000000
        /*0024*/ 	.short	0x0000
        /*0026*/ 	.short	0x0000
        /*0028*/ 	.byte	0x00, 0xf0, 0x41, 0x07


	//----- nvinfo : EIATTR_MAXREG_COUNT
	.align		4
.L_1182:
        /*002c*/ 	.byte	0x03, 0x1b
        /*002e*/ 	.short	0x00ff


	//----- nvinfo : EIATTR_NUM_BARRIERS
	.align		4
        /*0030*/ 	.byte	0x02, 0x4c
        /*0032*/ 	.byte	0x01
	.zero		1


	//----- nvinfo : EIATTR_MERCURY_ISA_VERSION
	.align		4
        /*0034*/ 	.byte	0x03, 0x5f
        /*0036*/ 	.short	0x0000


	//----- nvinfo : EIATTR_COOP_GROUP_MASK_REGIDS
	.align		4
        /*0038*/ 	.byte	0x04, 0x29
        /*003a*/ 	.short	(.L_1184 - .L_1183)


	//   ....[0]....
.L_1183:
        /*003c*/ 	.word	0xffffffff


	//   ....[1]....
        /*0040*/ 	.word	0xffffffff


	//   ....[2]....
        /*0044*/ 	.word	0xffffffff


	//   ....[3]....
        /*0048*/ 	.word	0xffffffff


	//   ....[4]....
        /*004c*/ 	.word	0xffffffff


	//   ....[5]....
        /*0050*/ 	.word	0xffffffff


	//   ....[6]....
        /*0054*/ 	.word	0xffffffff


	//   ....[7]....
        /*0058*/ 	.word	0xffffffff


	//   ....[8]....
        /*005c*/ 	.word	0xffffffff


	//   ....[9]....
        /*0060*/ 	.word	0xffffffff


	//   ....[10]....
        /*0064*/ 	.word	0xffffffff


	//   ....[11]....
        /*0068*/ 	.word	0xffffffff


	//   ....[12]....
        /*006c*/ 	.word	0xffffffff


	//   ....[13]....
        /*0070*/ 	.word	0xffffffff


	//   ....[14]....
        /*0074*/ 	.word	0xffffffff


	//   ....[15]....
        /*0078*/ 	.word	0xffffffff


	//----- nvinfo : EIATTR_COOP_GROUP_INSTR_OFFSETS
	.align		4
.L_1184:
        /*007c*/ 	.byte	0x04, 0x28
        /*007e*/ 	.short	(.L_1186 - .L_1185)


	//   ....[0]....
.L_1185:
        /*0080*/ 	.word	0x00006dd0


	//   ....[1]....
        /*0084*/ 	.word	0x00006df0


	//   ....[2]....
        /*0088*/ 	.word	0x00006e10


	//   ....[3]....
        /*008c*/ 	.word	0x00006e30


	//   ....[4]....
        /*0090*/ 	.word	0x0000b760


	//   ....[5]....
        /*0094*/ 	.word	0x0000b770


	//   ....[6]....
        /*0098*/ 	.word	0x0000b7a0


	//   ....[7]....
        /*009c*/ 	.word	0x0000b7b0


	//   ....[8]....
        /*00a0*/ 	.word	0x00010580


	//   ....[9]....
        /*00a4*/ 	.word	0x000105a0


	//   ....[10]....
        /*00a8*/ 	.word	0x000105c0


	//   ....[11]....
        /*00ac*/ 	.word	0x000105e0


	//   ....[12]....
        /*00b0*/ 	.word	0x00011d10


	//   ....[13]....
        /*00b4*/ 	.word	0x00011d50


	//   ....[14]....
        /*00b8*/ 	.word	0x00011d80


	//   ....[15]....
        /*00bc*/ 	.word	0x00011d90


	//----- nvinfo : EIATTR_EXIT_INSTR_OFFSETS
	.align		4
.L_1186:
        /*00c0*/ 	.byte	0x04, 0x1c
        /*00c2*/ 	.short	(.L_1188 - .L_1187)


	//   ....[0]....
.L_1187:
        /*00c4*/ 	.word	0x000004c0


	//   ....[1]....
        /*00c8*/ 	.word	0x00000f50


	//   ....[2]....
        /*00cc*/ 	.word	0x00000f80


	//   ....[3]....
        /*00d0*/ 	.word	0x00013650


	//   ....[4]....
        /*00d4*/ 	.word	0x00013740


	//   ....[5]....
        /*00d8*/ 	.word	0x00013760


	//----- nvinfo : EIATTR_CTAIDZ_USED
	.align		4
.L_1188:
        /*00dc*/ 	.byte	0x01, 0x04
	.zero		2


	//----- nvinfo : EIATTR_CRS_STACK_SIZE
	.align		4
        /*00e0*/ 	.byte	0x04, 0x1e
        /*00e2*/ 	.short	(.L_1190 - .L_1189)
.L_1189:
        /*00e4*/ 	.word	0x00000000
.L_1190:


//--------------------- .nv.info._ZN5flash24flash_fwd_splitkv_kernelI23Flash_fwd_kernel_traitsILi192ELi64ELi64ELi4ELb0ELb0EN7cutlass10bfloat16_tE19Flash_kernel_traitsILi192ELi64ELi64ELi4ES3_EELb0ELb1ELb0ELb0ELb1ELb0ELb0ELb1EEEvNS_16Flash_fwd_paramsE --------------------------
	.section	.nv.info._ZN5flash24flash_fwd_splitkv_kernelI23Flash_fwd_kernel_traitsILi192ELi64ELi64ELi4ELb0ELb0EN7cutlass10bfloat16_tE19Flash_kernel_traitsILi192ELi64ELi64ELi4ES3_EELb0ELb1ELb0ELb0ELb1ELb0ELb0ELb1EEEvNS_16Flash_fwd_paramsE,"",@"SHT_CUDA_INFO"
	.sectionflags	@""
	.align	4


	//----- nvinfo : EIATTR_CUDA_API_VERSION
	.align		4
        /*0000*/ 	.byte	0x04, 0x37
        /*0002*/ 	.short	(.L_1192 - .L_1191)
.L_1191:
        /*0004*/ 	.word	0x00000082


	//----- nvinfo : EIATTR_SW2861232_WAR
	.align		4
.L_1192:
        /*0008*/ 	.byte	0x01, 0x35
	.zero		2


	//----- nvinfo : EIATTR_PARAM_CBANK
	.align		4
        /*000c*/ 	.byte	0x04, 0x0a
        /*000e*/ 	.short	(.L_1194 - .L_1193)
	.align		4
.L_1193:
        /*0010*/ 	.word	index@(.nv.constant0._ZN5flash24flash_fwd_splitkv_kernelI23Flash_fwd_kernel_traitsILi192ELi64ELi64ELi4ELb0ELb0EN7cutlass10bfloat16_tE19Flash_kernel_traitsILi192ELi64ELi64ELi4ES3_EELb0ELb1ELb0ELb0ELb1ELb0ELb0ELb1EEEvNS_16Flash_fwd_paramsE)
        /*0014*/ 	.short	0x0160
        /*0016*/ 	.short	0x01d0


	//----- nvinfo : EIATTR_CBANK_PARAM_SIZE
	.align		4
.L_1194:
        /*0018*/ 	.byte	0x03, 0x19
        /*001a*/ 	.short	0x01d0


	//----- nvinfo : EIATTR_KPARAM_INFO
	.align		4
        /*001c*/ 	.byte	0x04, 0x17
        /*001e*/ 	.short	(.L_1196 - .L_1195)
.L_1195:
        /*0020*/ 	.word	0x00000000
        /*0024*/ 	.short	0x0000
        /*0026*/ 	.short	0x0000
        /*0028*/ 	.byte	0x00, 0xf0, 0x41, 0x07


	//----- nvinfo : EIATTR_MAXREG_COUNT
	.align		4
.L_1196:
        /*002c*/ 	.byte	0x03, 0x1b
        /*002e*/ 	.short	0x00ff


	//----- nvinfo : EIATTR_NUM_BARRIERS
	.align		4
        /*0030*/ 	.byte	0x02, 0x4c
        /*0032*/ 	.byte	0x01
	.zero		1


	//----- nvinfo : EIATTR_MERCURY_ISA_VERSION
	.align		4
        /*0034*/ 	.byte	0x03, 0x5f
        /*0036*/ 	.short	0x0000


	//----- nvinfo : EIATTR_COOP_GROUP_MASK_REGIDS
	.align		4
        /*0038*/ 	.byte	0x04, 0x29
        /*003a*/ 	.short	(.L_1198 - .L_1197)


	//   ....[0]....
.L_1197:
        /*003c*/ 	.word	0xffffffff


	//   ....[1]....
        /*0040*/ 	.word	0xffffffff


	//   ....[2]....
        /*0044*/ 	.word	0xffffffff


	//   ....[3]....
        /*0048*/ 	.word	0xffffffff


	//   ....[4]....
        /*004c*/ 	.word	0xffffffff


	//   ....[5]....
        /*0050*/ 	.word	0xffffffff


	//   ....[6]....
        /*0054*/ 	.word	0xffffffff


	//   ....[7]....
        /*0058*/ 	.word	0xffffffff


	//   ....[8]....
        /*005c*/ 	.word	0xffffffff


	//   ....[9]....
        /*0060*/ 	.word	0xffffffff


	//   ....[10]....
        /*0064*/ 	.word	0xffffffff


	//   ....[11]....
        /*0068*/ 	.word	0xffffffff


	//   ....[12]....
        /*006c*/ 	.word	0xffffffff


	//   ....[13]....
        /*0070*/ 	.word	0xffffffff


	//   ....[14]....
        /*0074*/ 	.word	0xffffffff


	//   ....[15]....
        /*0078*/ 	.word	0xffffffff


	//   ....[16]....
        /*007c*/ 	.word	0xffffffff


	//   ....[17]....
        /*0080*/ 	.word	0xffffffff


	//   ....[18]....
        /*0084*/ 	.word	0xffffffff


	//   ....[19]....
        /*0088*/ 	.word	0xffffffff


	//----- nvinfo : EIATTR_COOP_GROUP_INSTR_OFFSETS
	.align		4
.L_1198:
        /*008c*/ 	.byte	0x04, 0x28
        /*008e*/ 	.short	(.L_1200 - .L_1199)


	//   ....[0]....
.L_1199:
        /*0090*/ 	.word	0x000135e0


	//   ....[1]....
        /*0094*/ 	.word	0x00013620


	//   ....[2]....
        /*0098*/ 	.word	0x00013640


	//   ....[3]....
        /*009c*/ 	.word	0x00013660


	//   ....[4]....
        /*00a0*/ 	.word	0x000165d0


	//   ....[5]....
        /*00a4*/ 	.word	0x00016620


	//   ....[6]....
        /*00a8*/ 	.word	0x00016640


	//   ....[7]....
        /*00ac*/ 	.word	0x00016660


	//   ....[8]....
        /*00b0*/ 	.word	0x00019dd0


	//   ....[9]....
        /*00b4*/ 	.word	0x00019e70


	//   ....[10]....
        /*00b8*/ 	.word	0x00019e90


	//   ....[11]....
        /*00bc*/ 	.word	0x00019eb0


	//   ....[12]....
        /*00c0*/ 	.word	0x0001b680


	//   ....[13]....
        /*00c4*/ 	.word	0x0001b6b0


	//   ....[14]....
        /*00c8*/ 	.word	0x0001b6c0


	//   ....[15]....
        /*00cc*/ 	.word	0x0001b6f0


	//   ....[16]....
        /*00d0*/ 	.word	0x0001d120


	//   ....[17]....
        /*00d4*/ 	.word	0x0001d160


	//   ....[18]....
        /*00d8*/ 	.word	0x0001d1b0


	//   ....[19]....
        /*00dc*/ 	.word	0x0001d200


	//----- nvinfo : EIATTR_EXIT_INSTR_OFFSETS
	.align		4
.L_1200:
        /*00e0*/ 	.byte	0x04, 0x1c
        /*00e2*/ 	.short	(.L_1202 - .L_1201)


	//   ....[0]....
.L_1201:
        /*00e4*/ 	.word	0x000000b0


	//----- nvinfo : EIATTR_CTAIDZ_USED
	.align		4
.L_1202:
        /*00e8*/ 	.byte	0x01, 0x04
	.zero		2


	//----- nvinfo : EIATTR_CRS_STACK_SIZE
	.align		4
        /*00ec*/ 	.byte	0x04, 0x1e
        /*00ee*/ 	.short	(.L_1204 - .L_1203)
.L_1203:
        /*00f0*/ 	.word	0x00000000
.L_1204:


//--------------------- .nv.info._ZN5flash24flash_fwd_splitkv_kernelI23Flash_fwd_kernel_traitsILi192ELi64ELi64ELi4ELb0ELb0EN7cutlass10bfloat16_tE19Flash_kernel_traitsILi192ELi64ELi64ELi4ES3_EELb0ELb1ELb0ELb0ELb1ELb1ELb0ELb1EEEvNS_16Flash_fwd_paramsE --------------------------
	.section	.nv.info._ZN5flash24flash_fwd_splitkv_kernelI23Flash_fwd_kernel_traitsILi192ELi64ELi64ELi4ELb0ELb0EN7cutlass10bfloat16_tE19Flash_kernel_traitsILi192ELi64ELi64ELi4ES3_EELb0ELb1ELb0ELb0ELb1ELb1ELb0ELb1EEEvNS_16Flash_fwd_paramsE,"",@"SHT_CUDA_INFO"
	.sectionflags	@""
	.align	4


	//----- nvinfo : EIATTR_CUDA_API_VERSION
	.align		4
        /*0000*/ 	.byte	0x04, 0x37
        /*0002*/ 	.short	(.L_1206 - .L_1205)
.L_1205:
        /*0004*/ 	.word	0x00000082


	//----- nvinfo : EIATTR_SW2861232_WAR
	.align		4
.L_1206:
        /*0008*/ 	.byte	0x01, 0x35
	.zero		2


	//----- nvinfo : EIATTR_PARAM_CBANK
	.align		4
        /*000c*/ 	.byte	0x04, 0x0a
        /*000e*/ 	.short	(.L_1208 - .L_1207)
	.align		4
.L_1207:
        /*0010*/ 	.word	index@(.nv.constant0._ZN5flash24flash_fwd_splitkv_kernelI23Flash_fwd_kernel_traitsILi192ELi64ELi64ELi4ELb0ELb0EN7cutlass10bfloat16_tE19Flash_kernel_traitsILi192ELi64ELi64ELi4ES3_EELb0ELb1ELb0ELb0ELb1ELb1ELb0ELb1EEEvNS_16Flash_fwd_paramsE)
        /*0014*/ 	.short	0x0160
        /*0016*/ 	.short	0x01d0


	//----- nvinfo : EIATTR_CBANK_PARAM_SIZE
	.align		4
.L_1208:
        /*0018*/ 	.byte	0x03, 0x19
        /*001a*/ 	.short	0x01d0


	//----- nvinfo : EIATTR_KPARAM_INFO
	.align		4
        /*001c*/ 	.byte	0x04, 0x17
        /*001e*/ 	.short	(.L_1210 - .L_1209)
.L_1209:
        /*0020*/ 	.word	0x00000000
        /*0024*/ 	.short	0x0000
        /*0026*/ 	.short	0x0000
        /*0028*/ 	.byte	0x00, 0xf0, 0x41, 0x07


	//----- nvinfo : EIATTR_MAXREG_COUNT
	.align		4
.L_1210:
        /*002c*/ 	.byte	0x03, 0x1b
        /*002e*/ 	.short	0x00ff


	//----- nvinfo : EIATTR_NUM_BARRIERS
	.align		4
        /*0030*/ 	.byte	0x02, 0x4c
        /*0032*/ 	.byte	0x01
	.zero		1


	//----- nvinfo : EIATTR_MERCURY_ISA_VERSION
	.align		4
        /*0034*/ 	.byte	0x03, 0x5f
        /*0036*/ 	.short	0x0000


	//----- nvinfo : EIATTR_COOP_GROUP_MASK_REGIDS
	.align		4
        /*0038*/ 	.byte	0x04, 0x29
        /*003a*/ 	.short	(.L_1212 - .L_1211)


	//   ....[0]....
.L_1211:
        /*003c*/ 	.word	0xffffffff


	//   ....[1]....
        /*0040*/ 	.word	0xffffffff


	//   ....[2]....
        /*0044*/ 	.word	0xffffffff


	//   ....[3]....
        /*0048*/ 	.word	0xffffffff


	//   ....[4]....
        /*004c*/ 	.word	0xffffffff


	//   ....[5]....
        /*0050*/ 	.word	0xffffffff


	//   ....[6]....
        /*0054*/ 	.word	0xffffffff


	//   ....[7]....
        /*0058*/ 	.word	0xffffffff


	//   ....[8]....
        /*005c*/ 	.word	0xffffffff


	//   ....[9]....
        /*0060*/ 	.word	0xffffffff


	//   ....[10]....
        /*0064*/ 	.word	0xffffffff


	//   ....[11]....
        /*0068*/ 	.word	0xffffffff


	//   ....[12]....
        /*006c*/ 	.word	0xffffffff


	//   ....[13]....
        /*0070*/ 	.word	0xffffffff


	//   ....[14]....
        /*0074*/ 	.word	0xffffffff


	//   ....[15]....
        /*0078*/ 	.word	0xffffffff


	//   ....[16]....
        /*007c*/ 	.word	0xffffffff


	//   ....[17]....
        /*0080*/ 	.word	0xffffffff


	//   ....[18]....
        /*0084*/ 	.word	0xffffffff


	//   ....[19]....
        /*0088*/ 	.word	0xffffffff


	//----- nvinfo : EIATTR_COOP_GROUP_INSTR_OFFSETS
	.align		4
.L_1212:
        /*008c*/ 	.byte	0x04, 0x28
        /*008e*/ 	.short	(.L_1214 - .L_1213)


	//   ....[0]....
.L_1213:
        /*0090*/ 	.word	0x000139b0


	//   ....[1]....
        /*0094*/ 	.word	0x00013a10


	//   ....[2]....
        /*0098*/ 	.word	0x00013a30


	//   ....[3]....
        /*009c*/ 	.word	0x00013a50


	//   ....[4]....
        /*00a0*/ 	.word	0x00016df0


	//   ....[5]....
        /*00a4*/ 	.word	0x00016e40


	//   ....[6]....
        /*00a8*/ 	.word	0x00016e60


	//   ....[7]....
        /*00ac*/ 	.word	0x00016e80


	//   ....[8]....
        /*00b0*/ 	.word	0x0001aa50


	//   ....[9]....
        /*00b4*/ 	.word	0x0001aa70


	//   ....[10]....
        /*00b8*/ 	.word	0x0001aaa0


	//   ....[11]....
        /*00bc*/ 	.word	0x0001aac0


	//   ....[12]....
        /*00c0*/ 	.word	0x0001c280


	//   ....[13]....
        /*00c4*/ 	.word	0x0001c2b0


	//   ....[14]....
        /*00c8*/ 	.word	0x0001c2c0


	//   ....[15]....
        /*00cc*/ 	.word	0x0001c2f0


	//   ....[16]....
        /*00d0*/ 	.word	0x0001dd20


	//   ....[17]....
        /*00d4*/ 	.word	0x0001dd60


	//   ....[18]....
        /*00d8*/ 	.word	0x0001ddb0


	//   ....[19]....
        /*00dc*/ 	.word	0x0001de00


	//----- nvinfo : EIATTR_EXIT_INSTR_OFFSETS
	.align		4
.L_1214:
        /*00e0*/ 	.byte	0x04, 0x1c
        /*00e2*/ 	.short	(.L_1216 - .L_1215)


	//   ....[0]....
.L_1215:
        /*00e4*/ 	.word	0x000000b0


	//----- nvinfo : EIATTR_CTAIDZ_USED
	.align		4
.L_1216:
        /*00e8*/ 	.byte	0x01, 0x04
	.zero		2


	//----- nvinfo : EIATTR_CRS_STACK_SIZE
	.align		4
        /*00ec*/ 	.byte	0x04, 0x1e
        /*00ee*/ 	.short	(.L_1218 - .L_1217)
.L_1217:
        /*00f0*/ 	.word	0x00000000
.L_1218:


//--------------------- .nv.info._ZN5flash24flash_fwd_splitkv_kernelI23Flash_fwd_kernel_traitsILi192ELi64ELi64ELi4ELb0ELb0EN7cutlass10bfloat16_tE19Flash_kernel_traitsILi192ELi64ELi64ELi4ES3_EELb0ELb1ELb1ELb0ELb0ELb0ELb0ELb1EEEvNS_16Flash_fwd_paramsE --------------------------
	.section	.nv.info._ZN5flash24flash_fwd_splitkv_kernelI23Flash_fwd_kernel_traitsILi192ELi64ELi64ELi4ELb0ELb0EN7cutlass10bfloat16_tE19Flash_kernel_traitsILi192ELi64ELi64ELi4ES3_EELb0ELb1ELb1ELb0ELb0ELb0ELb0ELb1EEEvNS_16Flash_fwd_paramsE,"",@"SHT_CUDA_INFO"
	.sectionflags	@""
	.align	4


	//----- nvinfo : EIATTR_CUDA_API_VERSION
	.align		4
        /*0000*/ 	.byte	0x04, 0x37
        /*0002*/ 	.short	(.L_1220 - .L_1219)
.L_1219:
        /*0004*/ 	.word	0x00000082


	//----- nvinfo : EIATTR_SW2861232_WAR
	.align		4
.L_1220:
        /*0008*/ 	.byte	0x01, 0x35
	.zero		2


	//----- nvinfo : EIATTR_PARAM_CBANK
	.align		4
        /*000c*/ 	.byte	0x04, 0x0a
        /*000e*/ 	.short	(.L_1222 - .L_1221)
	.align		4
.L_1221:
        /*0010*/ 	.word	index@(.nv.constant0._ZN5flash24flash_fwd_splitkv_kernelI23Flash_fwd_kernel_traitsILi192ELi64ELi64ELi4ELb0ELb0EN7cutlass10bfloat16_tE19Flash_kernel_traitsILi192ELi64ELi64ELi4ES3_EELb0ELb1ELb1ELb0ELb0ELb0ELb0ELb1EEEvNS_16Flash_fwd_paramsE)
        /*0014*/ 	.short	0x0160
        /*0016*/ 	.short	0x01d0


	//----- nvinfo : EIATTR_CBANK_PARAM_SIZE
	.align		4
.L_1222:
        /*0018*/ 	.byte	0x03, 0x19
        /*001a*/ 	.short	0x01d0


	//----- nvinfo : EIATTR_KPARAM_INFO
	.align		4
        /*001c*/ 	.byte	0x04, 0x17
        /*001e*/ 	.short	(.L_1224 - .L_1223)
.L_1223:
        /*0020*/ 	.word	0x00000000
        /*0024*/ 	.short	0x0000
        /*0026*/ 	.short	0x0000
        /*0028*/ 	.byte	0x00, 0xf0, 0x41, 0x07


	//----- nvinfo : EIATTR_MAXREG_COUNT
	.align		4
.L_1224:
        /*002c*/ 	.byte	0x03, 0x1b
        /*002e*/ 	.short	0x00ff


	//----- nvinfo : EIATTR_NUM_BARRIERS
	.align		4
        /*0030*/ 	.byte	0x02, 0x4c
        /*0032*/ 	.byte	0x01
	.zero		1


	//----- nvinfo : EIATTR_MERCURY_ISA_VERSION
	.align		4
        /*0034*/ 	.byte	0x03, 0x5f
        /*0036*/ 	.short	0x0000


	//----- nvinfo : EIATTR_COOP_GROUP_MASK_REGIDS
	.align		4
        /*0038*/ 	.byte	0x04, 0x29
        /*003a*/ 	.short	(.L_1226 - .L_1225)


	//   ....[0]....
.L_1225:
        /*003c*/ 	.word	0xffffffff


	//   ....[1]....
        /*0040*/ 	.word	0xffffffff


	//   ....[2]....
        /*0044*/ 	.word	0xffffffff


	//   ....[3]....
        /*0048*/ 	.word	0xffffffff


	//   ....[4]....
        /*004c*/ 	.word	0xffffffff


	//   ....[5]....
        /*0050*/ 	.word	0xffffffff


	//   ....[6]....
        /*0054*/ 	.word	0xffffffff


	//   ....[7]....
        /*0058*/ 	.word	0xffffffff


	//   ....[8]....
        /*005c*/ 	.word	0xffffffff


	//   ....[9]....
        /*0060*/ 	.word	0xffffffff


	//   ....[10]....
        /*0064*/ 	.word	0xffffffff


	//   ....[11]....
        /*0068*/ 	.word	0xffffffff


	//   ....[12]....
        /*006c*/ 	.word	0xffffffff


	//   ....[13]....
        /*0070*/ 	.word	0xffffffff


	//   ....[14]....
        /*0074*/ 	.word	0xffffffff


	//   ....[15]....
        /*0078*/ 	.word	0xffffffff


	//   ....[16]....
        /*007c*/ 	.word	0xffffffff


	//   ....[17]....
        /*0080*/ 	.word	0xffffffff


	//   ....[18]....
        /*0084*/ 	.word	0xffffffff


	//   ....[19]....
        /*0088*/ 	.word	0xffffffff


	//----- nvinfo : EIATTR_COOP_GROUP_INSTR_OFFSETS
	.align		4
.L_1226:
        /*008c*/ 	.byte	0x04, 0x28
        /*008e*/ 	.short	(.L_1228 - .L_1227)


	//   ....[0]....
.L_1227:
        /*0090*/ 	.word	0x000165a0


	//   ....[1]....
        /*0094*/ 	.word	0x000165c0


	//   ....[2]....
        /*0098*/ 	.word	0x000165e0


	//   ....[3]....
        /*009c*/ 	.word	0x00016600


	//   ....[4]....
        /*00a0*/ 	.word	0x0001a810


	//   ....[5]....
        /*00a4*/ 	.word	0x0001a860


	//   ....[6]....
        /*00a8*/ 	.word	0x0001a880


	//   ....[7]....
        /*00ac*/ 	.word	0x0001a8a0


	//   ....[8]....
        /*00b0*/ 	.word	0x0001f010


	//   ....[9]....
        /*00b4*/ 	.word	0x0001f0c0


	//   ....[10]....
        /*00b8*/ 	.word	0x0001f0e0


	//   ....[11]....
        /*00bc*/ 	.word	0x0001f100


	//   ....[12]....
        /*00c0*/ 	.word	0x000208d0


	//   ....[13]....
        /*00c4*/ 	.word	0x00020900


	//   ....[14]....
        /*00c8*/ 	.word	0x00020910


	//   ....[15]....
        /*00cc*/ 	.word	0x00020940


	//   ....[16]....
        /*00d0*/ 	.word	0x000224c0


	//   ....[17]....
        /*00d4*/ 	.word	0x00022500


	//   ....[18]....
        /*00d8*/ 	.word	0x00022550


	//   ....[19]....
        /*00dc*/ 	.word	0x000225a0


	//----- nvinfo : EIATTR_EXIT_INSTR_OFFSETS
	.align		4
.L_1228:
        /*00e0*/ 	.byte	0x04, 0x1c
        /*00e2*/ 	.short	(.L_1230 - .L_1229)


	//   ....[0]....
.L_1229:
        /*00e4*/ 	.word	0x000000b0


	//----- nvinfo : EIATTR_CTAIDZ_USED
	.align		4
.L_1230:
        /*00e8*/ 	.byte	0x01, 0x04
	.zero		2


	//----- nvinfo : EIATTR_CRS_STACK_SIZE
	.align		4
        /*00ec*/ 	.byte	0x04, 0x1e
        /*00ee*/ 	.short	(.L_1232 - .L_1231)
.L_1231:
        /*00f0*/ 	.word	0x00000000
.L_1232:


//--------------------- .nv.info._ZN5flash24flash_fwd_splitkv_kernelI23Flash_fwd_kernel_traitsILi192ELi64ELi64ELi4ELb0ELb0EN7cutlass10bfloat16_tE19Flash_kernel_traitsILi192ELi64ELi64ELi4ES3_EELb0ELb1ELb1ELb0ELb0ELb1ELb0ELb1EEEvNS_16Flash_fwd_paramsE --------------------------
	.section	.nv.info._ZN5flash24flash_fwd_splitkv_kernelI23Flash_fwd_kernel_traitsILi192ELi64ELi64ELi4ELb0ELb0EN7cutlass10bfloat16_tE19Flash_kernel_traitsILi192ELi64ELi64ELi4ES3_EELb0ELb1ELb1ELb0ELb0ELb1ELb0ELb1EEEvNS_16Flash_fwd_paramsE,"",@"SHT_CUDA_INFO"
	.sectionflags	@""
	.align	4


	//----- nvinfo : EIATTR_CUDA_API_VERSION
	.align		4
        /*0000*/ 	.byte	0x04, 0x37
        /*0002*/ 	.short	(.L_1234 - .L_1233)
.L_1233:
        /*0004*/ 	.word	0x00000082


	//----- nvinfo : EIATTR_SW2861232_WAR
	.align		4
.L_1234:
        /*0008*/ 	.byte	0x01, 0x35
	.zero		2


	//----- nvinfo : EIATTR_PARAM_CBANK
	.align		4
        /*000c*/ 	.byte	0x04, 0x0a
        /*000e*/ 	.short	(.L_1236 - .L_1235)
	.align		4
.L_1235:
        /*0010*/ 	.word	index@(.nv.constant0._ZN5flash24flash_fwd_splitkv_kernelI23Flash_fwd_kernel_traitsILi192ELi64ELi64ELi4ELb0ELb0EN7cutlass10bfloat16_tE19Flash_kernel_traitsILi192ELi64ELi64ELi4ES3_EELb0ELb1ELb1ELb0ELb0ELb1ELb0ELb1EEEvNS_16Flash_fwd_paramsE)
        /*0014*/ 	.short	0x0160
        /*0016*/ 	.short	0x01d0


	//----- nvinfo : EIATTR_CBANK_PARAM_SIZE
	.align		4
.L_1236:
        /*0018*/ 	.byte	0x03, 0x19
        /*001a*/ 	.short	0x01d0


	//----- nvinfo : EIATTR_KPARAM_INFO
	.align		4
        /*001c*/ 	.byte	0x04, 0x17
        /*001e*/ 	.short	(.L_1238 - .L_1237)
.L_1237:
        /*0020*/ 	.word	0x00000000
        /*0024*/ 	.short	0x0000
        /*0026*/ 	.short	0x0000
        /*0028*/ 	.byte	0x00, 0xf0, 0x41, 0x07


	//----- nvinfo : EIATTR_MAXREG_COUNT
	.align		4
.L_1238:
        /*002c*/ 	.byte	0x03, 0x1b
        /*002e*/ 	.short	0x00ff


	//----- nvinfo : EIATTR_NUM_BARRIERS
	.align		4
        /*0030*/ 	.byte	0x02, 0x4c
        /*0032*/ 	.byte	0x01
	.zero		1


	//----- nvinfo : EIATTR_MERCURY_ISA_VERSION
	.align		4
        /*0034*/ 	.byte	0x03, 0x5f
        /*0036*/ 	.short	0x0000


	//----- nvinfo : EIATTR_COOP_GROUP_MASK_REGIDS
	.align		4
        /*0038*/ 	.byte	0x04, 0x29
        /*003a*/ 	.short	(.L_1240 - .L_1239)


	//   ....[0]....
.L_1239:
        /*003c*/ 	.word	0xffffffff


	//   ....[1]....
        /*0040*/ 	.word	0xffffffff


	//   ....[2]....
        /*0044*/ 	.word	0xffffffff


	//   ....[3]....
        /*0048*/ 	.word	0xffffffff


	//   ....[4]....
        /*004c*/ 	.word	0xffffffff


	//   ....[5]....
        /*0050*/ 	.word	0xffffffff


	//   ....[6]....
        /*0054*/ 	.word	0xffffffff


	//   ....[7]....
        /*0058*/ 	.word	0xffffffff


	//   ....[8]....
        /*005c*/ 	.word	0xffffffff


	//   ....[9]....
        /*0060*/ 	.word	0xffffffff


	//   ....[10]....
        /*0064*/ 	.word	0xffffffff


	//   ....[11]....
        /*0068*/ 	.word	0xffffffff


	//   ....[12]....
        /*006c*/ 	.word	0xffffffff


	//   ....[13]....
        /*0070*/ 	.word	0xffffffff


	//   ....[14]....
        /*0074*/ 	.word	0xffffffff


	//   ....[15]....
        /*0078*/ 	.word	0xffffffff


	//   ....[16]....
        /*007c*/ 	.word	0xffffffff


	//   ....[17]....
        /*0080*/ 	.word	0xffffffff


	//   ....[18]....
        /*0084*/ 	.word	0xffffffff


	//   ....[19]....
        /*0088*/ 	.word	0xffffffff


	//----- nvinfo : EIATTR_COOP_GROUP_INSTR_OFFSETS
	.align		4
.L_1240:
        /*008c*/ 	.byte	0x04, 0x28
        /*008e*/ 	.short	(.L_1242 - .L_1241)


	//   ....[0]....
.L_1241:
        /*0090*/ 	.word	0x000168f0


	//   ....[1]....
        /*0094*/ 	.word	0x00016990


	//   ....[2]....
        /*0098*/ 	.word	0x000169b0


	//   ....[3]....
        /*009c*/ 	.word	0x000169d0


	//   ....[4]....
        /*00a0*/ 	.word	0x0001b060


	//   ....[5]....
        /*00a4*/ 	.word	0x0001b0a0


	//   ....[6]....
        /*00a8*/ 	.word	0x0001b0c0


	//   ....[7]....
        /*00ac*/ 	.word	0x0001b0e0


	//   ....[8]....
        /*00b0*/ 	.word	0x0001fc30


	//   ....[9]....
        /*00b4*/ 	.word	0x0001fcc0


	//   ....[10]....
        /*00b8*/ 	.word	0x0001fce0


	//   ....[11]....
        /*00bc*/ 	.word	0x0001fd10


	//   ....[12]....
        /*00c0*/ 	.word	0x000214f0


	//   ....[13]....
        /*00c4*/ 	.word	0x00021520


	//   ....[14]....
        /*00c8*/ 	.word	0x00021530


	//   ....[15]....
        /*00cc*/ 	.word	0x00021560


	//   ....[16]....
        /*00d0*/ 	.word	0x000230e0


	//   ....[17]....
        /*00d4*/ 	.word	0x00023120


	//   ....[18]....
        /*00d8*/ 	.word	0x00023170


	//   ....[19]....
        /*00dc*/ 	.word	0x000231c0


	//----- nvinfo : EIATTR_EXIT_INSTR_OFFSETS
	.align		4
.L_1242:
        /*00e0*/ 	.byte	0x04, 0x1c
        /*00e2*/ 	.short	(.L_1244 - .L_1243)


	//   ....[0]....
.L_1243:
        /*00e4*/ 	.word	0x000000b0


	//----- nvinfo : EIATTR_CTAIDZ_USED
	.align		4
.L_1244:
        /*00e8*/ 	.byte	0x01, 0x04
	.zero		2


	//----- nvinfo : EIATTR_CRS_STACK_SIZE
	.align		4
        /*00ec*/ 	.byte	0x04, 0x1e
        /*00ee*/ 	.short	(.L_1246 - .L_1245)
.L_1245:
        /*00f0*/ 	.word	0x00000000
.L_1246:


//--------------------- .nv.info._ZN5flash24flash_fwd_splitkv_kernelI23Flash_fwd_kernel_traitsILi192ELi64ELi64ELi4ELb0ELb0EN7cutlass10bfloat16_tE19Flash_kernel_traitsILi192ELi64ELi64ELi4ES3_EELb0ELb1ELb0ELb0ELb1ELb0ELb1ELb0EEEvNS_16Flash_fwd_paramsE --------------------------
	.section	.nv.info._ZN5flash24flash_fwd_splitkv_kernelI23Flash_fwd_kernel_traitsILi192ELi64ELi64ELi4ELb0ELb0EN7cutlass10bfloat16_tE19Flash_kernel_traitsILi192ELi64ELi64ELi4ES3_EELb0ELb1ELb0ELb0ELb1ELb0ELb1ELb0EEEvNS_16Flash_fwd_paramsE,"",@"SHT_CUDA_INFO"
	.sectionflags	@""
	.align	4


	//----- nvinfo : EIATTR_CUDA_API_VERSION
	.align		4
        /*0000*/ 	.byte	0x04, 0x37
        /*0002*/ 	.short	(.L_1248 - .L_1247)
.L_1247:
        /*0004*/ 	.word	0x00000082


	//----- nvinfo : EIATTR_SW2861232_WAR
	.align		4
.L_1248:
        /*0008*/ 	.byte	0x01, 0x35
	.zero		2


	//----- nvinfo : EIATTR_PARAM_CBANK
	.align		4
        /*000c*/ 	.byte	0x04, 0x0a
        /*000e*/ 	.short	(.L_1250 - .L_1249)
	.align		4
.L_1249:
        /*0010*/ 	.word	index@(.nv.constant0._ZN5flash24flash_fwd_splitkv_kernelI23Flash_fwd_kernel_traitsILi192ELi64ELi64ELi4ELb0ELb0EN7cutlass10bfloat16_tE19Flash_kernel_traitsILi192ELi64ELi64ELi4ES3_EELb0ELb1ELb0ELb0ELb1ELb0ELb1ELb0EEEvNS_16Flash_fwd_paramsE)
        /*0014*/ 	.short	0x0160
        /*0016*/ 	.short	0x01d0


	//----- nvinfo : EIATTR_CBANK_PARAM_SIZE
	.align		4
.L_1250:
        /*0018*/ 	.byte	0x03, 0x19
        /*001a*/ 	.short	0x01d0


	//----- nvinfo : EIATTR_KPARAM_INFO
	.align		4
        /*001c*/ 	.byte	0x04, 0x17
        /*001e*/ 	.short	(.L_1252 - .L_1251)
.L_1251:
        /*0020*/ 	.word	0x00000000
        /*0024*/ 	.short	0x0000
        /*0026*/ 	.short	0x0000
        /*0028*/ 	.byte	0x00, 0xf0, 0x41, 0x07


	//----- nvinfo : EIATTR_MAXREG_COUNT
	.align		4
.L_1252:
        /*002c*/ 	.byte	0x03, 0x1b
        /*002e*/ 	.short	0x00ff


	//----- nvinfo : EIATTR_NUM_BARRIERS
	.align		4
        /*0030*/ 	.byte	0x02, 0x4c
        /*0032*/ 	.byte	0x01
	.zero		1


	//----- nvinfo : EIATTR_MERCURY_ISA_VERSION
	.align		4
        /*0034*/ 	.byte	0x03, 0x5f
        /*0036*/ 	.short	0x0000


	//----- nvinfo : EIATTR_COOP_GROUP_MASK_REGIDS
	.align		4
        /*0038*/ 	.byte	0x04, 0x29
        /*003a*/ 	.short	(.L_1254 - .L_1253)


	//   ....[0]....
.L_1253:
        /*003c*/ 	.word	0xffffffff


	//   ....[1]....
        /*0040*/ 	.word	0xffffffff


	//   ....[2]....
        /*0044*/ 	.word	0xffffffff


	//   ....[3]....
        /*0048*/ 	.word	0xffffffff


	//   ....[4]....
        /*004c*/ 	.word	0xffffffff


	//   ....[5]....
        /*0050*/ 	.word	0xffffffff


	//   ....[6]....
        /*0054*/ 	.word	0xffffffff


	//   ....[7]....
        /*0058*/ 	.word	0xffffffff


	//   ....[8]....
        /*005c*/ 	.word	0xffffffff


	//   ....[9]....
        /*0060*/ 	.word	0xffffffff


	//   ....[10]....
        /*0064*/ 	.word	0xffffffff


	//   ....[11]....
        /*0068*/ 	.word	0xffffffff


	//   ....[12]....
        /*006c*/ 	.word	0xffffffff


	//   ....[13]....
        /*0070*/ 	.word	0xffffffff


	//   ....[14]....
        /*0074*/ 	.word	0xffffffff


	//   ....[15]....
        /*0078*/ 	.word	0xffffffff


	//----- nvinfo : EIATTR_COOP_GROUP_INSTR_OFFSETS
	.align		4
.L_1254:
        /*007c*/ 	.byte	0x04, 0x28
        /*007e*/ 	.short	(.L_1256 - .L_1255)


	//   ....[0]....
.L_1255:
        /*0080*/ 	.word	0x00004290


	//   ....[1]....
        /*0084*/ 	.word	0x000042c0


	//   ....[2]....
        /*0088*/ 	.word	0x00004360


	//   ....[3]....
        /*008c*/ 	.word	0x00004370


	//   ....[4]....
        /*0090*/ 	.word	0x00007430


	//   ....[5]....
        /*0094*/ 	.word	0x00007440


	//   ....[6]....
        /*0098*/ 	.word	0x00007470


	//   ....[7]....
        /*009c*/ 	.word	0x00007480


	//   ....[8]....
        /*00a0*/ 	.word	0x0000aa90


	//   ....[9]....
        /*00a4*/ 	.word	0x0000aae0


	//   ....[10]....
        /*00a8*/ 	.word	0x0000ab00


	//   ....[11]....
        /*00ac*/ 	.word	0x0000ab20


	//   ....[12]....
        /*00b0*/ 	.word	0x0000c250


	//   ....[13]....
        /*00b4*/ 	.word	0x0000c290


	//   ....[14]....
        /*00b8*/ 	.word	0x0000c2e0


	//   ....[15]....
        /*00bc*/ 	.word	0x0000c2f0


	//----- nvinfo : EIATTR_EXIT_INSTR_OFFSETS
	.align		4
.L_1256:
        /*00c0*/ 	.byte	0x04, 0x1c
        /*00c2*/ 	.short	(.L_1258 - .L_1257)


	//   ....[0]....
.L_1257:
        /*00c4*/ 	.word	0x00000420


	//   ....[1]....
        /*00c8*/ 	.word	0x00000ca0


	//   ....[2]....
        /*00cc*/ 	.word	0x00000cd0


	//   ....[3]....
        /*00d0*/ 	.word	0x0000d670


	//   ....[4]....
        /*00d4*/ 	.word	0x0000d6b0


	//----- nvinfo : EIATTR_CTAIDZ_USED
	.align		4
.L_1258:
        /*00d8*/ 	.byte	0x01, 0x04
	.zero		2


	//----- nvinfo : EIATTR_CRS_STACK_SIZE
	.align		4
        /*00dc*/ 	.byte	0x04, 0x1e
        /*00de*/ 	.short	(.L_1260 - .L_1259)
.L_1259:
        /*00e0*/ 	.word	0x00000000
.L_1260:


//--------------------- .nv.info._ZN5flash24flash_fwd_splitkv_kernelI23Flash_fwd_kernel_traitsILi192ELi64ELi64ELi4ELb0ELb0EN7cutlass10bfloat16_tE19Flash_kernel_traitsILi192ELi64ELi64ELi4ES3_EELb0ELb1ELb0ELb0ELb1ELb1ELb1ELb0EEEvNS_16Flash_fwd_paramsE --------------------------
	.section	.nv.info._ZN5flash24flash_fwd_splitkv_kernelI23Flash_fwd_kernel_traitsILi192ELi64ELi64ELi4ELb0ELb0EN7cutlass10bfloat16_tE19Flash_kernel_traitsILi192ELi64ELi64ELi4ES3_EELb0ELb1ELb0ELb0ELb1ELb1ELb1ELb0EEEvNS_16Flash_fwd_paramsE,"",@"SHT_CUDA_INFO"
	.sectionflags	@""
	.align	4


	//----- nvinfo : EIATTR_CUDA_API_VERSION
	.align		4
        /*0000*/ 	.byte	0x04, 0x37
        /*0002*/ 	.short	(.L_1262 - .L_1261)
.L_1261:
        /*0004*/ 	.word	0x00000082


	//----- nvinfo : EIATTR_SW2861232_WAR
	.align		4
.L_1262:
        /*0008*/ 	.byte	0x01, 0x35
	.zero		2


	//----- nvinfo : EIATTR_PARAM_CBANK
	.align		4
        /*000c*/ 	.byte	0x04, 0x0a
        /*000e*/ 	.short	(.L_1264 - .L_1263)
	.align		4
.L_1263:
        /*0010*/ 	.word	index@(.nv.constant0._ZN5flash24flash_fwd_splitkv_kernelI23Flash_fwd_kernel_traitsILi192ELi64ELi64ELi4ELb0ELb0EN7cutlass10bfloat16_tE19Flash_kernel_traitsILi192ELi64ELi64ELi4ES3_EELb0ELb1ELb0ELb0ELb1ELb1ELb1ELb0EEEvNS_16Flash_fwd_paramsE)
        /*0014*/ 	.short	0x0160
        /*0016*/ 	.short	0x01d0


	//----- nvinfo : EIATTR_CBANK_PARAM_SIZE
	.align		4
.L_1264:
        /*0018*/ 	.byte	0x03, 0x19
        /*001a*/ 	.short	0x01d0


	//----- nvinfo : EIATTR_KPARAM_INFO
	.align		4
        /*001c*/ 	.byte	0x04, 0x17
        /*001e*/ 	.short	(.L_1266 - .L_1265)
.L_1265:
        /*0020*/ 	.word	0x00000000
        /*0024*/ 	.short	0x0000
        /*0026*/ 	.short	0x0000
        /*0028*/ 	.byte	0x00, 0xf0, 0x41, 0x07


	//----- nvinfo : EIATTR_MAXREG_COUNT
	.align		4
.L_1266:
        /*002c*/ 	.byte	0x03, 0x1b
        /*002e*/ 	.short	0x00ff


	//----- nvinfo : EIATTR_NUM_BARRIERS
	.align		4
        /*0030*/ 	.byte	0x02, 0x4c
        /*0032*/ 	.byte	0x01
	.zero		1


	//----- nvinfo : EIATTR_MERCURY_ISA_VERSION
	.align		4
        /*0034*/ 	.byte	0x03, 0x5f
        /*0036*/ 	.short	0x0000


	//----- nvinfo : EIATTR_COOP_GROUP_MASK_REGIDS
	.align		4
        /*0038*/ 	.byte	0x04, 0x29
        /*003a*/ 	.short	(.L_1268 - .L_1267)


	//   ....[0]....
.L_1267:
        /*003c*/ 	.word	0xffffffff


	//   ....[1]....
        /*0040*/ 	.word	0xffffffff


	//   ....[2]....
        /*0044*/ 	.word	0xffffffff


	//   ....[3]....
        /*0048*/ 	.word	0xffffffff


	//   ....[4]....
        /*004c*/ 	.word	0xffffffff


	//   ....[5]....
        /*0050*/ 	.word	0xffffffff


	//   ....[6]....
        /*0054*/ 	.word	0xffffffff


	//   ....[7]....
        /*0058*/ 	.word	0xffffffff


	//   ....[8]....
        /*005c*/ 	.word	0xffffffff


	//   ....[9]....
        /*0060*/ 	.word	0xffffffff


	//   ....[10]....
        /*0064*/ 	.word	0xffffffff


	//   ....[11]....
        /*0068*/ 	.word	0xffffffff


	//   ....[12]....
        /*006c*/ 	.word	0xffffffff


	//   ....[13]....
        /*0070*/ 	.word	0xffffffff


	//   ....[14]....
        /*0074*/ 	.word	0xffffffff


	//   ....[15]....
        /*0078*/ 	.word	0xffffffff


	//----- nvinfo : EIATTR_COOP_GROUP_INSTR_OFFSETS
	.align		4
.L_1268:
        /*007c*/ 	.byte	0x04, 0x28
        /*007e*/ 	.short	(.L_1270 - .L_1269)


	//   ....[0]....
.L_1269:
        /*0080*/ 	.word	0x00004690


	//   ....[1]....
        /*0084*/ 	.word	0x000046c0


	//   ....[2]....
        /*0088*/ 	.word	0x00004760


	//   ....[3]....
        /*008c*/ 	.word	0x00004770


	//   ....[4]....
        /*0090*/ 	.word	0x00007c40


	//   ....[5]....
        /*0094*/ 	.word	0x00007c50


	//   ....[6]....
        /*0098*/ 	.word	0x00007c80


	//   ....[7]....
        /*009c*/ 	.word	0x00007c90


	//   ....[8]....
        /*00a0*/ 	.word	0x0000b6c0


	//   ....[9]....
        /*00a4*/ 	.word	0x0000b6d0


	//   ....[10]....
        /*00a8*/ 	.word	0x0000b6f0


	//   ....[11]....
        /*00ac*/ 	.word	0x0000b710


	//   ....[12]....
        /*00b0*/ 	.word	0x0000ce40


	//   ....[13]....
        /*00b4*/ 	.word	0x0000ce80


	//   ....[14]....
        /*00b8*/ 	.word	0x0000ced0


	//   ....[15]....
        /*00bc*/ 	.word	0x0000cee0


	//----- nvinfo : EIATTR_EXIT_INSTR_OFFSETS
	.align		4
.L_1270:
        /*00c0*/ 	.byte	0x04, 0x1c
        /*00c2*/ 	.short	(.L_1272 - .L_1271)


	//   ....[0]....
.L_1271:
        /*00c4*/ 	.word	0x00000420


	//   ....[1]....
        /*00c8*/ 	.word	0x00000ca0


	//   ....[2]....
        /*00cc*/ 	.word	0x00000cd0


	//   ....[3]....
        /*00d0*/ 	.word	0x0000e260


	//   ....[4]....
        /*00d4*/ 	.word	0x0000e2a0


	//----- nvinfo : EIATTR_CTAIDZ_USED
	.align		4
.L_1272:
        /*00d8*/ 	.byte	0x01, 0x04
	.zero		2


	//----- nvinfo : EIATTR_CRS_STACK_SIZE
	.align		4
        /*00dc*/ 	.byte	0x04, 0x1e
        /*00de*/ 	.short	(.L_1274 - .L_1273)
.L_1273:
        /*00e0*/ 	.word	0x00000000
.L_1274:


//--------------------- .nv.info._ZN5flash24flash_fwd_splitkv_kernelI23Flash_fwd_kernel_traitsILi192ELi64ELi64ELi4ELb0ELb0EN7cutlass10bfloat16_tE19Flash_kernel_traitsILi192ELi64ELi64ELi4ES3_EELb0ELb1ELb1ELb0ELb0ELb0ELb1ELb0EEEvNS_16Flash_fwd_paramsE --------------------------
	.section	.nv.info._ZN5flash24flash_fwd_splitkv_kernelI23Flash_fwd_kernel_traitsILi192ELi64ELi64ELi4ELb0ELb0EN7cutlass10bfloat16_tE19Flash_kernel_traitsILi192ELi64ELi64ELi4ES3_EELb0ELb1ELb1ELb0ELb0ELb0ELb1ELb0EEEvNS_16Flash_fwd_paramsE,"",@"SHT_CUDA_INFO"
	.sectionflags	@""
	.align	4


	//----- nvinfo : EIATTR_CUDA_API_VERSION
	.align		4
        /*0000*/ 	.byte	0x04, 0x37
        /*0002*/ 	.short	(.L_1276 - .L_1275)
.L_1275:
        /*0004*/ 	.word	0x00000082


	//----- nvinfo : EIATTR_SW2861232_WAR
	.align		4
.L_1276:
        /*0008*/ 	.byte	0x01, 0x35
	.zero		2


	//----- nvinfo : EIATTR_PARAM_CBANK
	.align		4
        /*000c*/ 	.byte	0x04, 0x0a
        /*000e*/ 	.short	(.L_1278 - .L_1277)
	.align		4
.L_1277:
        /*0010*/ 	.word	index@(.nv.constant0._ZN5flash24flash_fwd_splitkv_kernelI23Flash_fwd_kernel_traitsILi192ELi64ELi64ELi4ELb0ELb0EN7cutlass10bfloat16_tE19Flash_kernel_traitsILi192ELi64ELi64ELi4ES3_EELb0ELb1ELb1ELb0ELb0ELb0ELb1ELb0EEEvNS_16Flash_fwd_paramsE)
        /*0014*/ 	.short	0x0160
        /*0016*/ 	.short	0x01d0


	//----- nvinfo : EIATTR_CBANK_PARAM_SIZE
	.align		4
.L_1278:
        /*0018*/ 	.byte	0x03, 0x19
        /*001a*/ 	.short	0x01d0


	//----- nvinfo : EIATTR_KPARAM_INFO
	.align		4
        /*001c*/ 	.byte	0x04, 0x17
        /*001e*/ 	.short	(.L_1280 - .L_1279)
.L_1279:
        /*0020*/ 	.word	0x00000000
        /*0024*/ 	.short	0x0000
        /*0026*/ 	.short	0x0000
        /*0028*/ 	.byte	0x00, 0xf0, 0x41, 0x07


	//----- nvinfo : EIATTR_MAXREG_COUNT
	.align		4
.L_1280:
        /*002c*/ 	.byte	0x03, 0x1b
        /*002e*/ 	.short	0x00ff


	//----- nvinfo : EIATTR_NUM_BARRIERS
	.align		4
        /*0030*/ 	.byte	0x02, 0x4c
        /*0032*/ 	.byte	0x01
	.zero		1


	//----- nvinfo : EIATTR_MERCURY_ISA_VERSION
	.align		4
        /*0034*/ 	.byte	0x03, 0x5f
        /*0036*/ 	.short	0x0000


	//----- nvinfo : EIATTR_COOP_GROUP_MASK_REGIDS
	.align		4
        /*0038*/ 	.byte	0x04, 0x29
        /*003a*/ 	.short	(.L_1282 - .L_1281)


	//   ....[0]....
.L_1281:
        /*003c*/ 	.word	0xffffffff


	//   ....[1]....
        /*0040*/ 	.word	0xffffffff


	//   ....[2]....
        /*0044*/ 	.word	0xffffffff


	//   ....[3]....
        /*0048*/ 	.word	0xffffffff


	//   ....[4]....
        /*004c*/ 	.word	0xffffffff


	//   ....[5]....
        /*0050*/ 	.word	0xffffffff


	//   ....[6]....
        /*0054*/ 	.word	0xffffffff


	//   ....[7]....
        /*0058*/ 	.word	0xffffffff


	//   ....[8]....
        /*005c*/ 	.word	0xffffffff


	//   ....[9]....
        /*0060*/ 	.word	0xffffffff


	//   ....[10]....
        /*0064*/ 	.word	0xffffffff


	//   ....[11]....
        /*0068*/ 	.word	0xffffffff


	//   ....[12]....
        /*006c*/ 	.word	0xffffffff


	//   ....[13]....
        /*0070*/ 	.word	0xffffffff


	//   ....[14]....
        /*0074*/ 	.word	0xffffffff


	//   ....[15]....
        /*0078*/ 	.word	0xffffffff


	//----- nvinfo : EIATTR_COOP_GROUP_INSTR_OFFSETS
	.align		4
.L_1282:
        /*007c*/ 	.byte	0x04, 0x28
        /*007e*/ 	.short	(.L_1284 - .L_1283)


	//   ....[0]....
.L_1283:
        /*0080*/ 	.word	0x00006d40


	//   ....[1]....
        /*0084*/ 	.word	0x00006d70


	//   ....[2]....
        /*0088*/ 	.word	0x00006d90


	//   ....[3]....
        /*008c*/ 	.word	0x00006db0


	//   ....[4]....
        /*0090*/ 	.word	0x0000b2b0


	//   ....[5]....
        /*0094*/ 	.word	0x0000b2c0


	//   ....[6]....
        /*0098*/ 	.word	0x0000b2f0


	//   ....[7]....
        /*009c*/ 	.word	0x0000b300


	//   ....[8]....
        /*00a0*/ 	.word	0x0000fcb0


	//   ....[9]....
        /*00a4*/ 	.word	0x0000fcd0


	//   ....[10]....
        /*00a8*/ 	.word	0x0000fcf0


	//   ....[11]....
        /*00ac*/ 	.word	0x0000fd10


	//   ....[12]....
        /*00b0*/ 	.word	0x00011440


	//   ....[13]....
        /*00b4*/ 	.word	0x00011480


	//   ....[14]....
        /*00b8*/ 	.word	0x00011540


	//   ....[15]....
        /*00bc*/ 	.word	0x00011550


	//----- nvinfo : EIATTR_EXIT_INSTR_OFFSETS
	.align		4
.L_1284:
        /*00c0*/ 	.byte	0x04, 0x1c
        /*00c2*/ 	.short	(.L_1286 - .L_1285)


	//   ....[0]....
.L_1285:
        /*00c4*/ 	.word	0x00000620


	//   ....[1]....
        /*00c8*/ 	.word	0x000012d0


	//   ....[2]....
        /*00cc*/ 	.word	0x00001300


	//   ....[3]....
        /*00d0*/ 	.word	0x00012bf0


	//   ....[4]....
        /*00d4*/ 	.word	0x00012c60


	//   ....[5]....
        /*00d8*/ 	.word	0x00012c80


	//----- nvinfo : EIATTR_CTAIDZ_USED
	.align		4
.L_1286:
        /*00dc*/ 	.byte	0x01, 0x04
	.zero		2


	//----- nvinfo : EIATTR_CRS_STACK_SIZE
	.align		4
        /*00e0*/ 	.byte	0x04, 0x1e
        /*00e2*/ 	.short	(.L_1288 - .L_1287)
.L_1287:
        /*00e4*/ 	.word	0x00000000
.L_1288:


//--------------------- .nv.info._ZN5flash24flash_fwd_splitkv_kernelI23Flash_fwd_kernel_traitsILi192ELi64ELi64ELi4ELb0ELb0EN7cutlass10bfloat16_tE19Flash_kernel_traitsILi192ELi64ELi64ELi4ES3_EELb0ELb1ELb1ELb0ELb0ELb1ELb1ELb0EEEvNS_16Flash_fwd_paramsE --------------------------
	.section	.nv.info._ZN5flash24flash_fwd_splitkv_kernelI23Flash_fwd_kernel_traitsILi192ELi64ELi64ELi4ELb0ELb0EN7cutlass10bfloat16_tE19Flash_kernel_traitsILi192ELi64ELi64ELi4ES3_EELb0ELb1ELb1ELb0ELb0ELb1ELb1ELb0EEEvNS_16Flash_fwd_paramsE,"",@"SHT_CUDA_INFO"
	.sectionflags	@""
	.align	4


	//----- nvinfo : EIATTR_CUDA_API_VERSION
	.align		4
        /*0000*/ 	.byte	0x04, 0x37
        /*0002*/ 	.short	(.L_1290 - .L_1289)
.L_1289:
        /*0004*/ 	.word	0x00000082


	//----- nvinfo : EIATTR_SW2861232_WAR
	.align		4
.L_1290:
        /*0008*/ 	.byte	0x01, 0x35
	.zero		2


	//----- nvinfo : EIATTR_PARAM_CBANK
	.align		4
        /*000c*/ 	.byte	0x04, 0x0a
        /*000e*/ 	.short	(.L_1292 - .L_1291)
	.align		4
.L_1291:
        /*0010*/ 	.word	index@(.nv.constant0._ZN5flash24flash_fwd_splitkv_kernelI23Flash_fwd_kernel_traitsILi192ELi64ELi64ELi4ELb0ELb0EN7cutlass10bfloat16_tE19Flash_kernel_traitsILi192ELi64ELi64ELi4ES3_EELb0ELb1ELb1ELb0ELb0ELb1ELb1ELb0EEEvNS_16Flash_fwd_paramsE)
        /*0014*/ 	.short	0x0160
        /*0016*/ 	.short	0x01d0


	//----- nvinfo : EIATTR_CBANK_PARAM_SIZE
	.align		4
.L_1292:
        /*0018*/ 	.byte	0x03, 0x19
        /*001a*/ 	.short	0x01d0


	//----- nvinfo : EIATTR_KPARAM_INFO
	.align		4
        /*001c*/ 	.byte	0x04, 0x17
        /*001e*/ 	.short	(.L_1294 - .L_1293)
.L_1293:
        /*0020*/ 	.word	0x00000000
        /*0024*/ 	.short	0x0000
        /*0026*/ 	.short	0x0000
        /*0028*/ 	.byte	0x00, 0xf0, 0x41, 0x07


	//----- nvinfo : EIATTR_MAXREG_COUNT
	.align		4
.L_1294:
        /*002c*/ 	.byte	0x03, 0x1b
        /*002e*/ 	.short	0x00ff


	//----- nvinfo : EIATTR_NUM_BARRIERS
	.align		4
        /*0030*/ 	.byte	0x02, 0x4c
        /*0032*/ 	.byte	0x01
	.zero		1


	//----- nvinfo : EIATTR_MERCURY_ISA_VERSION
	.align		4
        /*0034*/ 	.byte	0x03, 0x5f
        /*0036*/ 	.short	0x0000


	//----- nvinfo : EIATTR_COOP_GROUP_MASK_REGIDS
	.align		4
        /*0038*/ 	.byte	0x04, 0x29
        /*003a*/ 	.short	(.L_1296 - .L_1295)


	//   ....[0]....
.L_1295:
        /*003c*/ 	.word	0xffffffff


	//   ....[1]....
        /*0040*/ 	.word	0xffffffff


	//   ....[2]....
        /*0044*/ 	.word	0xffffffff


	//   ....[3]....
        /*0048*/ 	.word	0xffffffff


	//   ....[4]....
        /*004c*/ 	.word	0xffffffff


	//   ....[5]....
        /*0050*/ 	.word	0xffffffff


	//   ....[6]....
        /*0054*/ 	.word	0xffffffff


	//   ....[7]....
        /*0058*/ 	.word	0xffffffff


	//   ....[8]....
        /*005c*/ 	.word	0xffffffff


	//   ....[9]....
        /*0060*/ 	.word	0xffffffff


	//   ....[10]....
        /*0064*/ 	.word	0xffffffff


	//   ....[11]....
        /*0068*/ 	.word	0xffffffff


	//   ....[12]....
        /*006c*/ 	.word	0xffffffff


	//   ....[13]....
        /*0070*/ 	.word	0xffffffff


	//   ....[14]....
        /*0074*/ 	.word	0xffffffff


	//   ....[15]....
        /*0078*/ 	.word	0xffffffff


	//----- nvinfo : EIATTR_COOP_GROUP_INSTR_OFFSETS
	.align		4
.L_1296:
        /*007c*/ 	.byte	0x04, 0x28
        /*007e*/ 	.short	(.L_1298 - .L_1297)


	//   ....[0]....
.L_1297:
        /*0080*/ 	.word	0x00007130


	//   ....[1]....
        /*0084*/ 	.word	0x00007150


	//   ....[2]....
        /*0088*/ 	.word	0x00007170


	//   ....[3]....
        /*008c*/ 	.word	0x00007190


	//   ....[4]....
        /*0090*/ 	.word	0x0000bb00


	//   ....[5]....
        /*0094*/ 	.word	0x0000bb10


	//   ....[6]....
        /*0098*/ 	.word	0x0000bb40


	//   ....[7]....
        /*009c*/ 	.word	0x0000bb50


	//   ....[8]....
        /*00a0*/ 	.word	0x00010930


	//   ....[9]....
        /*00a4*/ 	.word	0x00010950


	//   ....[10]....
        /*00a8*/ 	.word	0x00010970


	//   ....[11]....
        /*00ac*/ 	.word	0x00010990


	//   ....[12]....
        /*00b0*/ 	.word	0x000120c0


	//   ....[13]....
        /*00b4*/ 	.word	0x00012100


	//   ....[14]....
        /*00b8*/ 	.word	0x000121c0


	//   ....[15]....
        /*00bc*/ 	.word	0x000121d0


	//----- nvinfo : EIATTR_EXIT_INSTR_OFFSETS
	.align		4
.L_1298:
        /*00c0*/ 	.byte	0x04, 0x1c
        /*00c2*/ 	.short	(.L_1300 - .L_1299)


	//   ....[0]....
.L_1299:
        /*00c4*/ 	.word	0x00000620


	//   ....[1]....
        /*00c8*/ 	.word	0x000012d0


	//   ....[2]....
        /*00cc*/ 	.word	0x00001300


	//   ....[3]....
        /*00d0*/ 	.word	0x00013870


	//   ....[4]....
        /*00d4*/ 	.word	0x000138e0


	//   ....[5]....
        /*00d8*/ 	.word	0x00013900


	//----- nvinfo : EIATTR_CTAIDZ_USED
	.align		4
.L_1300:
        /*00dc*/ 	.byte	0x01, 0x04
	.zero		2


	//----- nvinfo : EIATTR_CRS_STACK_SIZE
	.align		4
        /*00e0*/ 	.byte	0x04, 0x1e
        /*00e2*/ 	.short	(.L_1302 - .L_1301)
.L_1301:
        /*00e4*/ 	.word	0x00000000
.L_1302:


//--------------------- .nv.info._ZN5flash24flash_fwd_splitkv_kernelI23Flash_fwd_kernel_traitsILi192ELi64ELi64ELi4ELb0ELb0EN7cutlass10bfloat16_tE19Flash_kernel_traitsILi192ELi64ELi64ELi4ES3_EELb0ELb1ELb0ELb0ELb1ELb0ELb1ELb1EEEvNS_16Flash_fwd_paramsE --------------------------
	.section	.nv.info._ZN5flash24flash_fwd_splitkv_kernelI23Flash_fwd_kernel_traitsILi192ELi64ELi64ELi4ELb0ELb0EN7cutlass10bfloat16_tE19Flash_kernel_traitsILi192ELi64ELi64ELi4ES3_EELb0ELb1ELb0ELb0ELb1ELb0ELb1ELb1EEEvNS_16Flash_fwd_paramsE,"",@"SHT_CUDA_INFO"
	.sectionflags	@""
	.align	4


	//----- nvinfo : EIATTR_CUDA_API_VERSION
	.align		4
        /*0000*/ 	.byte	0x04, 0x37
        /*0002*/ 	.short	(.L_1304 - .L_1303)
.L_1303:
        /*0004*/ 	.word	0x00000082


	//----- nvinfo : EIATTR_SW2861232_WAR
	.align		4
.L_1304:
        /*0008*/ 	.byte	0x01, 0x35
	.zero		2


	//----- nvinfo : EIATTR_PARAM_CBANK
	.align		4
        /*000c*/ 	.byte	0x04, 0x0a
        /*000e*/ 	.short	(.L_1306 - .L_1305)
	.align		4
.L_1305:
        /*0010*/ 	.word	index@(.nv.constant0._ZN5flash24flash_fwd_splitkv_kernelI23Flash_fwd_kernel_traitsILi192ELi64ELi64ELi4ELb0ELb0EN7cutlass10bfloat16_tE19Flash_kernel_traitsILi192ELi64ELi64ELi4ES3_EELb0ELb1ELb0ELb0ELb1ELb0ELb1ELb1EEEvNS_16Flash_fwd_paramsE)
        /*0014*/ 	.short	0x0160
        /*0016*/ 	.short	0x01d0


	//----- nvinfo : EIATTR_CBANK_PARAM_SIZE
	.align		4
.L_1306:
        /*0018*/ 	.byte	0x03, 0x19
        /*001a*/ 	.short	0x01d0


	//----- nvinfo : EIATTR_KPARAM_INFO
	.align		4
        /*001c*/ 	.byte	0x04, 0x17
        /*001e*/ 	.short	(.L_1308 - .L_1307)
.L_1307:
        /*0020*/ 	.word	0x00000000
        /*0024*/ 	.short	0x0000
        /*0026*/ 	.short	0x0000
        /*0028*/ 	.byte	0x00, 0xf0, 0x41, 0x07


	//----- nvinfo : EIATTR_MAXREG_COUNT
	.align		4
.L_1308:
        /*002c*/ 	.byte	0x03, 0x1b
        /*002e*/ 	.short	0x00ff


	//----- nvinfo : EIATTR_NUM_BARRIERS
	.align		4
        /*0030*/ 	.byte	0x02, 0x4c
        /*0032*/ 	.byte	0x01
	.zero		1


	//----- nvinfo : EIATTR_MERCURY_ISA_VERSION
	.align		4
        /*0034*/ 	.byte	0x03, 0x5f
        /*0036*/ 	.short	0x0000


	//----- nvinfo : EIATTR_COOP_GROUP_MASK_REGIDS
	.align		4
        /*0038*/ 	.byte	0x04, 0x29
        /*003a*/ 	.short	(.L_1310 - .L_1309)


	//   ....[0]....
.L_1309:
        /*003c*/ 	.word	0xffffffff


	//   ....[1]....
        /*0040*/ 	.word	0xffffffff


	//   ....[2]....
        /*0044*/ 	.word	0xffffffff


	//   ....[3]....
        /*0048*/ 	.word	0xffffffff


	//   ....[4]....
        /*004c*/ 	.word	0xffffffff


	//   ....[5]....
        /*0050*/ 	.word	0xffffffff


	//   ....[6]....
        /*0054*/ 	.word	0xffffffff


	//   ....[7]....
        /*0058*/ 	.word	0xffffffff


	//   ....[8]....
        /*005c*/ 	.word	0xffffffff


	//   ....[9]....
        /*0060*/ 	.word	0xffffffff


	//   ....[10]....
        /*0064*/ 	.word	0xffffffff


	//   ....[11]....
        /*0068*/ 	.word	0xffffffff


	//   ....[12]....
        /*006c*/ 	.word	0xffffffff


	//   ....[13]....
        /*0070*/ 	.word	0xffffffff


	//   ....[14]....
        /*0074*/ 	.word	0xffffffff


	//   ....[15]....
        /*0078*/ 	.word	0xffffffff


	//   ....[16]....
        /*007c*/ 	.word	0xffffffff


	//   ....[17]....
        /*0080*/ 	.word	0xffffffff


	//   ....[18]....
        /*0084*/ 	.word	0xffffffff


	//   ....[19]....
        /*0088*/ 	.word	0xffffffff


	//----- nvinfo : EIATTR_COOP_GROUP_INSTR_OFFSETS
	.align		4
.L_1310:
        /*008c*/ 	.byte	0x04, 0x28
        /*008e*/ 	.short	(.L_1312 - .L_1311)


	//   ....[0]....
.L_1311:
        /*0090*/ 	.word	0x00013680


	//   ....[1]....
        /*0094*/ 	.word	0x000136d0


	//   ....[2]....
        /*0098*/ 	.word	0x000136f0


	//   ....[3]....
        /*009c*/ 	.word	0x00013710


	//   ....[4]....
        /*00a0*/ 	.word	0x00016690


	//   ....[5]....
        /*00a4*/ 	.word	0x000166e0


	//   ....[6]....
        /*00a8*/ 	.word	0x00016700


	//   ....[7]....
        /*00ac*/ 	.word	0x00016720


	//   ....[8]....
        /*00b0*/ 	.word	0x00019ec0


	//   ....[9]....
        /*00b4*/ 	.word	0x00019f30


	//   ....[10]....
        /*00b8*/ 	.word	0x00019f60


	//   ....[11]....
        /*00bc*/ 	.word	0x00019f80


	//   ....[12]....
        /*00c0*/ 	.word	0x0001b740


	//   ....[13]....
        /*00c4*/ 	.word	0x0001b770


	//   ....[14]....
        /*00c8*/ 	.word	0x0001b780


	//   ....[15]....
        /*00cc*/ 	.word	0x0001b7b0


	//   ....[16]....
        /*00d0*/ 	.word	0x0001cc60


	//   ....[17]....
        /*00d4*/ 	.word	0x0001cca0


	//   ....[18]....
        /*00d8*/ 	.word	0x0001ccf0


	//   ....[19]....
        /*00dc*/ 	.word	0x0001cd40


	//----- nvinfo : EIATTR_EXIT_INSTR_OFFSETS
	.align		4
.L_1312:
        /*00e0*/ 	.byte	0x04, 0x1c
        /*00e2*/ 	.short	(.L_1314 - .L_1313)


	//   ....[0]....
.L_1313:
        /*00e4*/ 	.word	0x000001f0


	//----- nvinfo : EIATTR_CTAIDZ_USED
	.align		4
.L_1314:
        /*00e8*/ 	.byte	0x01, 0x04
	.zero		2


	//----- nvinfo : EIATTR_CRS_STACK_SIZE
	.align		4
        /*00ec*/ 	.byte	0x04, 0x1e
        /*00ee*/ 	.short	(.L_1316 - .L_1315)
.L_1315:
        /*00f0*/ 	.word	0x00000000
.L_1316:


//--------------------- .nv.info._ZN5flash24flash_fwd_splitkv_kernelI23Flash_fwd_kernel_traitsILi192ELi64ELi64ELi4ELb0ELb0EN7cutlass10bfloat16_tE19Flash_kernel_traitsILi192ELi64ELi64ELi4ES3_EELb0ELb1ELb0ELb0ELb1ELb1ELb1ELb1EEEvNS_16Flash_fwd_paramsE --------------------------
	.section	.nv.info._ZN5flash24flash_fwd_splitkv_kernelI23Flash_fwd_kernel_traitsILi192ELi64ELi64ELi4ELb0ELb0EN7cutlass10bfloat16_tE19Flash_kernel_traitsILi192ELi64ELi64ELi4ES3_EELb0ELb1ELb0ELb0ELb1ELb1ELb1ELb1EEEvNS_16Flash_fwd_paramsE,"",@"SHT_CUDA_INFO"
	.sectionflags	@""
	.align	4


	//----- nvinfo : EIATTR_CUDA_API_VERSION
	.align		4
        /*0000*/ 	.byte	0x04, 0x37
        /*0002*/ 	.short	(.L_1318 - .L_1317)
.L_1317:
        /*0004*/ 	.word	0x00000082


	//----- nvinfo : EIATTR_SW2861232_WAR
	.align		4
.L_1318:
        /*0008*/ 	.byte	0x01, 0x35
	.zero		2


	//----- nvinfo : EIATTR_PARAM_CBANK
	.align		4
        /*000c*/ 	.byte	0x04, 0x0a
        /*000e*/ 	.short	(.L_1320 - .L_1319)
	.align		4
.L_1319:
        /*0010*/ 	.word	index@(.nv.constant0._ZN5flash24flash_fwd_splitkv_kernelI23Flash_fwd_kernel_traitsILi192ELi64ELi64ELi4ELb0ELb0EN7cutlass10bfloat16_tE19Flash_kernel_traitsILi192ELi64ELi64ELi4ES3_EELb0ELb1ELb0ELb0ELb1ELb1ELb1ELb1EEEvNS_16Flash_fwd_paramsE)
        /*0014*/ 	.short	0x0160
        /*0016*/ 	.short	0x01d0


	//----- nvinfo : EIATTR_CBANK_PARAM_SIZE
	.align		4
.L_1320:
        /*0018*/ 	.byte	0x03, 0x19
        /*001a*/ 	.short	0x01d0


	//----- nvinfo : EIATTR_KPARAM_INFO
	.align		4
        /*001c*/ 	.byte	0x04, 0x17
        /*001e*/ 	.short	(.L_1322 - .L_1321)
.L_1321:
        /*0020*/ 	.word	0x00000000
        /*0024*/ 	.short	0x0000
        /*0026*/ 	.short	0x0000
        /*0028*/ 	.byte	0x00, 0xf0, 0x41, 0x07


	//----- nvinfo : EIATTR_MAXREG_COUNT
	.align		4
.L_1322:
        /*002c*/ 	.byte	0x03, 0x1b
        /*002e*/ 	.short	0x00ff


	//----- nvinfo : EIATTR_NUM_BARRIERS
	.align		4
        /*0030*/ 	.byte	0x02, 0x4c
        /*0032*/ 	.byte	0x01
	.zero		1


	//----- nvinfo : EIATTR_MERCURY_ISA_VERSION
	.align		4
        /*0034*/ 	.byte	0x03, 0x5f
        /*0036*/ 	.short	0x0000


	//----- nvinfo : EIATTR_COOP_GROUP_MASK_REGIDS
	.align		4
        /*0038*/ 	.byte	0x04, 0x29
        /*003a*/ 	.short	(.L_1324 - .L_1323)


	//   ....[0]....
.L_1323:
        /*003c*/ 	.word	0xffffffff


	//   ....[1]....
        /*0040*/ 	.word	0xffffffff


	//   ....[2]....
        /*0044*/ 	.word	0xffffffff


	//   ....[3]....
        /*0048*/ 	.word	0xffffffff


	//   ....[4]....
        /*004c*/ 	.word	0xffffffff


	//   ....[5]....
        /*0050*/ 	.word	0xffffffff


	//   ....[6]....
        /*0054*/ 	.word	0xffffffff


	//   ....[7]....
        /*0058*/ 	.word	0xffffffff


	//   ....[8]....
        /*005c*/ 	.word	0xffffffff


	//   ....[9]....
        /*0060*/ 	.word	0xffffffff


	//   ....[10]....
        /*0064*/ 	.word	0xffffffff


	//   ....[11]....
        /*0068*/ 	.word	0xffffffff


	//   ....[12]....
        /*006c*/ 	.word	0xffffffff


	//   ....[13]....
        /*0070*/ 	.word	0xffffffff


	//   ....[14]....
        /*0074*/ 	.word	0xffffffff


	//   ....[15]....
        /*0078*/ 	.word	0xffffffff


	//   ....[16]....
        /*007c*/ 	.word	0xffffffff


	//   ....[17]....
        /*0080*/ 	.word	0xffffffff


	//   ....[18]....
        /*0084*/ 	.word	0xffffffff


	//   ....[19]....
        /*0088*/ 	.word	0xffffffff


	//----- nvinfo : EIATTR_COOP_GROUP_INSTR_OFFSETS
	.align		4
.L_1324:
        /*008c*/ 	.byte	0x04, 0x28
        /*008e*/ 	.short	(.L_1326 - .L_1325)


	//   ....[0]....
.L_1325:
        /*0090*/ 	.word	0x00013a60


	//   ....[1]....
        /*0094*/ 	.word	0x00013ac0


	//   ....[2]....
        /*0098*/ 	.word	0x00013ae0


	//   ....[3]....
        /*009c*/ 	.word	0x00013b10


	//   ....[4]....
        /*00a0*/ 	.word	0x00016e90


	//   ....[5]....
        /*00a4*/ 	.word	0x00016ee0


	//   ....[6]....
        /*00a8*/ 	.word	0x00016f00


	//   ....[7]....
        /*00ac*/ 	.word	0x00016f20


	//   ....[8]....
        /*00b0*/ 	.word	0x0001ab00


	//   ....[9]....
        /*00b4*/ 	.word	0x0001ab10


	//   ....[10]....
        /*00b8*/ 	.word	0x0001ab40


	//   ....[11]....
        /*00bc*/ 	.word	0x0001ab60


	//   ....[12]....
        /*00c0*/ 	.word	0x0001c320


	//   ....[13]....
        /*00c4*/ 	.word	0x0001c350


	//   ....[14]....
        /*00c8*/ 	.word	0x0001c360


	//   ....[15]....
        /*00cc*/ 	.word	0x0001c390


	//   ....[16]....
        /*00d0*/ 	.word	0x0001d840


	//   ....[17]....
        /*00d4*/ 	.word	0x0001d880


	//   ....[18]....
        /*00d8*/ 	.word	0x0001d8d0


	//   ....[19]....
        /*00dc*/ 	.word	0x0001d920


	//----- nvinfo : EIATTR_EXIT_INSTR_OFFSETS
	.align		4
.L_1326:
        /*00e0*/ 	.byte	0x04, 0x1c
        /*00e2*/ 	.short	(.L_1328 - .L_1327)


	//   ....[0]....
.L_1327:
        /*00e4*/ 	.word	0x000001f0


	//----- nvinfo : EIATTR_CTAIDZ_USED
	.align		4
.L_1328:
        /*00e8*/ 	.byte	0x01, 0x04
	.zero		2


	//----- nvinfo : EIATTR_CRS_STACK_SIZE
	.align		4
        /*00ec*/ 	.byte	0x04, 0x1e
        /*00ee*/ 	.short	(.L_1330 - .L_1329)
.L_1329:
        /*00f0*/ 	.word	0x00000000
.L_1330:


//--------------------- .nv.info._ZN5flash24flash_fwd_splitkv_kernelI23Flash_fwd_kernel_traitsILi192ELi64ELi64ELi4ELb0ELb0EN7cutlass10bfloat16_tE19Flash_kernel_traitsILi192ELi64ELi64ELi4ES3_EELb0ELb1ELb1ELb0ELb0ELb0ELb1ELb1EEEvNS_16Flash_fwd_paramsE --------------------------
	.section	.nv.info._ZN5flash24flash_fwd_splitkv_kernelI23Flash_fwd_kernel_traitsILi192ELi64ELi64ELi4ELb0ELb0EN7cutlass10bfloat16_tE19Flash_kernel_traitsILi192ELi64ELi64ELi4ES3_EELb0ELb1ELb1ELb0ELb0ELb0ELb1ELb1EEEvNS_16Flash_fwd_paramsE,"",@"SHT_CUDA_INFO"
	.sectionflags	@""
	.align	4


	//----- nvinfo : EIATTR_CUDA_API_VERSION
	.align		4
        /*0000*/ 	.byte	0x04, 0x37
        /*0002*/ 	.short	(.L_1332 - .L_1331)
.L_1331:
        /*0004*/ 	.word	0x00000082


	//----- nvinfo : EIATTR_SW2861232_WAR
	.align		4
.L_1332:
        /*0008*/ 	.byte	0x01, 0x35
	.zero		2


	//----- nvinfo : EIATTR_PARAM_CBANK
	.align		4
        /*000c*/ 	.byte	0x04, 0x0a
        /*000e*/ 	.short	(.L_1334 - .L_1333)
	.align		4
.L_1333:
        /*0010*/ 	.word	index@(.nv.constant0._ZN5flash24flash_fwd_splitkv_kernelI23Flash_fwd_kernel_traitsILi192ELi64ELi64ELi4ELb0ELb0EN7cutlass10bfloat16_tE19Flash_kernel_traitsILi192ELi64ELi64ELi4ES3_EELb0ELb1ELb1ELb0ELb0ELb0ELb1ELb1EEEvNS_16Flash_fwd_paramsE)
        /*0014*/ 	.short	0x0160
        /*0016*/ 	.short	0x01d0


	//----- nvinfo : EIATTR_CBANK_PARAM_SIZE
	.align		4
.L_1334:
        /*0018*/ 	.byte	0x03, 0x19
        /*001a*/ 	.short	0x01d0


	//----- nvinfo : EIATTR_KPARAM_INFO
	.align		4
        /*001c*/ 	.byte	0x04, 0x17
        /*001e*/ 	.short	(.L_1336 - .L_1335)
.L_1335:
        /*0020*/ 	.word	0x00000000
        /*0024*/ 	.short	0x0000
        /*0026*/ 	.short	0x0000
        /*0028*/ 	.byte	0x00, 0xf0, 0x41, 0x07


	//----- nvinfo : EIATTR_MAXREG_COUNT
	.align		4
.L_1336:
        /*002c*/ 	.byte	0x03, 0x1b
        /*002e*/ 	.short	0x00ff


	//----- nvinfo : EIATTR_NUM_BARRIERS
	.align		4
        /*0030*/ 	.byte	0x02, 0x4c
        /*0032*/ 	.byte	0x01
	.zero		1


	//----- nvinfo : EIATTR_MERCURY_ISA_VERSION
	.align		4
        /*0034*/ 	.byte	0x03, 0x5f
        /*0036*/ 	.short	0x0000


	//----- nvinfo : EIATTR_COOP_GROUP_MASK_REGIDS
	.align		4
        /*0038*/ 	.byte	0x04, 0x29
        /*003a*/ 	.short	(.L_1338 - .L_1337)


	//   ....[0]....
.L_1337:
        /*003c*/ 	.word	0xffffffff


	//   ....[1]....
        /*0040*/ 	.word	0xffffffff


	//   ....[2]....
        /*0044*/ 	.word	0xffffffff


	//   ....[3]....
        /*0048*/ 	.word	0xffffffff


	//   ....[4]....
        /*004c*/ 	.word	0xffffffff


	//   ....[5]....
        /*0050*/ 	.word	0xffffffff


	//   ....[6]....
        /*0054*/ 	.word	0xffffffff


	//   ....[7]....
        /*0058*/ 	.word	0xffffffff


	//   ....[8]....
        /*005c*/ 	.word	0xffffffff


	//   ....[9]....
        /*0060*/ 	.word	0xffffffff


	//   ....[10]....
        /*0064*/ 	.word	0xffffffff


	//   ....[11]....
        /*0068*/ 	.word	0xffffffff


	//   ....[12]....
        /*006c*/ 	.word	0xffffffff


	//   ....[13]....
        /*0070*/ 	.word	0xffffffff


	//   ....[14]....
        /*0074*/ 	.word	0xffffffff


	//   ....[15]....
        /*0078*/ 	.word	0xffffffff


	//   ....[16]....
        /*007c*/ 	.word	0xffffffff


	//   ....[17]....
        /*0080*/ 	.word	0xffffffff


	//   ....[18]....
        /*0084*/ 	.word	0xffffffff


	//   ....[19]....
        /*0088*/ 	.word	0xffffffff


	//----- nvinfo : EIATTR_COOP_GROUP_INSTR_OFFSETS
	.align		4
.L_1338:
        /*008c*/ 	.byte	0x04, 0x28
        /*008e*/ 	.short	(.L_1340 - .L_1339)


	//   ....[0]....
.L_1339:
        /*0090*/ 	.word	0x000168b0


	//   ....[1]....
        /*0094*/ 	.word	0x000168d0


	//   ....[2]....
        /*0098*/ 	.word	0x000168f0


	//   ....[3]....
        /*009c*/ 	.word	0x00016910


	//   ....[4]....
        /*00a0*/ 	.word	0x0001ab00


	//   ....[5]....
        /*00a4*/ 	.word	0x0001ab50


	//   ....[6]....
        /*00a8*/ 	.word	0x0001ab70


	//   ....[7]....
        /*00ac*/ 	.word	0x0001ab90


	//   ....[8]....
        /*00b0*/ 	.word	0x0001f300


	//   ....[9]....
        /*00b4*/ 	.word	0x0001f3a0


	//   ....[10]....
        /*00b8*/ 	.word	0x0001f3c0


	//   ....[11]....
        /*00bc*/ 	.word	0x0001f3e0


	//   ....[12]....
        /*00c0*/ 	.word	0x00020bb0


	//   ....[13]....
        /*00c4*/ 	.word	0x00020be0


	//   ....[14]....
        /*00c8*/ 	.word	0x00020bf0


	//   ....[15]....
        /*00cc*/ 	.word	0x00020c20


	//   ....[16]....
        /*00d0*/ 	.word	0x000224f0


	//   ....[17]....
        /*00d4*/ 	.word	0x00022530


	//   ....[18]....
        /*00d8*/ 	.word	0x00022580


	//   ....[19]....
        /*00dc*/ 	.word	0x000225d0


	//----- nvinfo : EIATTR_EXIT_INSTR_OFFSETS
	.align		4
.L_1340:
        /*00e0*/ 	.byte	0x04, 0x1c
        /*00e2*/ 	.short	(.L_1342 - .L_1341)


	//   ....[0]....
.L_1341:
        /*00e4*/ 	.word	0x000001f0


	//----- nvinfo : EIATTR_CTAIDZ_USED
	.align		4
.L_1342:
        /*00e8*/ 	.byte	0x01, 0x04
	.zero		2


	//----- nvinfo : EIATTR_CRS_STACK_SIZE
	.align		4
        /*00ec*/ 	.byte	0x04, 0x1e
        /*00ee*/ 	.short	(.L_1344 - .L_1343)
.L_1343:
        /*00f0*/ 	.word	0x00000000
.L_1344:


//--------------------- .nv.info._ZN5flash24flash_fwd_splitkv_kernelI23Flash_fwd_kernel_traitsILi192ELi64ELi64ELi4ELb0ELb0EN7cutlass10bfloat16_tE19Flash_kernel_traitsILi192ELi64ELi64ELi4ES3_EELb0ELb1ELb1ELb0ELb0ELb1ELb1ELb1EEEvNS_16Flash_fwd_paramsE --------------------------
	.section	.nv.info._ZN5flash24flash_fwd_splitkv_kernelI23Flash_fwd_kernel_traitsILi192ELi64ELi64ELi4ELb0ELb0EN7cutlass10bfloat16_tE19Flash_kernel_traitsILi192ELi64ELi64ELi4ES3_EELb0ELb1ELb1ELb0ELb0ELb1ELb1ELb1EEEvNS_16Flash_fwd_paramsE,"",@"SHT_CUDA_INFO"
	.sectionflags	@""
	.align	4


	//----- nvinfo : EIATTR_CUDA_API_VERSION
	.align		4
        /*0000*/ 	.byte	0x04, 0x37
        /*0002*/ 	.short	(.L_1346 - .L_1345)
.L_1345:
        /*0004*/ 	.word	0x00000082


	//----- nvinfo : EIATTR_SW2861232_WAR
	.align		4
.L_1346:
        /*0008*/ 	.byte	0x01, 0x35
	.zero		2


	//----- nvinfo : EIATTR_PARAM_CBANK
	.align		4
        /*000c*/ 	.byte	0x04, 0x0a
        /*000e*/ 	.short	(.L_1348 - .L_1347)
	.align		4
.L_1347:
        /*0010*/ 	.word	index@(.nv.constant0._ZN5flash24flash_fwd_splitkv_kernelI23Flash_fwd_kernel_traitsILi192ELi64ELi64ELi4ELb0ELb0EN7cutlass10bfloat16_tE19Flash_kernel_traitsILi192ELi64ELi64ELi4ES3_EELb0ELb1ELb1ELb0ELb0ELb1ELb1ELb1EEEvNS_16Flash_fwd_paramsE)
        /*0014*/ 	.short	0x0160
        /*0016*/ 	.short	0x01d0


	//----- nvinfo : EIATTR_CBANK_PARAM_SIZE
	.align		4
.L_1348:
        /*0018*/ 	.byte	0x03, 0x19
        /*001a*/ 	.short	0x01d0


	//----- nvinfo : EIATTR_KPARAM_INFO
	.align		4
        /*001c*/ 	.byte	0x04, 0x17
        /*001e*/ 	.short	(.L_1350 - .L_1349)
.L_1349:
        /*0020*/ 	.word	0x00000000
        /*0024*/ 	.short	0x0000
        /*0026*/ 	.short	0x0000
        /*0028*/ 	.byte	0x00, 0xf0, 0x41, 0x07


	//----- nvinfo : EIATTR_MAXREG_COUNT
	.align		4
.L_1350:
        /*002c*/ 	.byte	0x03, 0x1b
        /*002e*/ 	.short	0x00ff


	//----- nvinfo : EIATTR_NUM_BARRIERS
	.align		4
        /*0030*/ 	.byte	0x02, 0x4c
        /*0032*/ 	.byte	0x01
	.zero		1


	//----- nvinfo : EIATTR_MERCURY_ISA_VERSION
	.align		4
        /*0034*/ 	.byte	0x03, 0x5f
        /*0036*/ 	.short	0x0000


	//----- nvinfo : EIATTR_COOP_GROUP_MASK_REGIDS
	.align		4
        /*0038*/ 	.byte	0x04, 0x29
        /*003a*/ 	.short	(.L_1352 - .L_1351)


	//   ....[0]....
.L_1351:
        /*003c*/ 	.word	0xffffffff


	//   ....[1]....
        /*0040*/ 	.word	0xffffffff


	//   ....[2]....
        /*0044*/ 	.word	0xffffffff


	//   ....[3]....
        /*0048*/ 	.word	0xffffffff


	//   ....[4]....
        /*004c*/ 	.word	0xffffffff


	//   ....[5]....
        /*0050*/ 	.word	0xffffffff


	//   ....[6]....
        /*0054*/ 	.word	0xffffffff


	//   ....[7]....
        /*0058*/ 	.word	0xffffffff


	//   ....[8]....
        /*005c*/ 	.word	0xffffffff


	//   ....[9]....
        /*0060*/ 	.word	0xffffffff


	//   ....[10]....
        /*0064*/ 	.word	0xffffffff


	//   ....[11]....
        /*0068*/ 	.word	0xffffffff


	//   ....[12]....
        /*006c*/ 	.word	0xffffffff


	//   ....[13]....
        /*0070*/ 	.word	0xffffffff


	//   ....[14]....
        /*0074*/ 	.word	0xffffffff


	//   ....[15]....
        /*0078*/ 	.word	0xffffffff


	//   ....[16]....
        /*007c*/ 	.word	0xffffffff


	//   ....[17]....
        /*0080*/ 	.word	0xffffffff


	//   ....[18]....
        /*0084*/ 	.word	0xffffffff


	//   ....[19]....
        /*0088*/ 	.word	0xffffffff


	//----- nvinfo : EIATTR_COOP_GROUP_INSTR_OFFSETS
	.align		4
.L_1352:
        /*008c*/ 	.byte	0x04, 0x28
        /*008e*/ 	.short	(.L_1354 - .L_1353)


	//   ....[0]....
.L_1353:
        /*0090*/ 	.word	0x00016cc0


	//   ....[1]....
        /*0094*/ 	.word	0x00016ce0


	//   ....[2]....
        /*0098*/ 	.word	0x00016d00


	//   ....[3]....
        /*009c*/ 	.word	0x00016d20


	//   ....[4]....
        /*00a0*/ 	.word	0x0001b3a0


	//   ....[5]....
        /*00a4*/ 	.word	0x0001b3f0


	//   ....[6]....
        /*00a8*/ 	.word	0x0001b410


	//   ....[7]....
        /*00ac*/ 	.word	0x0001b430


	//   ....[8]....
        /*00b0*/ 	.word	0x00020020


	//   ....[9]....
        /*00b4*/ 	.word	0x00020030


	//   ....[10]....
        /*00b8*/ 	.word	0x00020060


	//   ....[11]....
        /*00bc*/ 	.word	0x00020080


	//   ....[12]....
        /*00c0*/ 	.word	0x00021850


	//   ....[13]....
        /*00c4*/ 	.word	0x00021880


	//   ....[14]....
        /*00c8*/ 	.word	0x00021890


	//   ....[15]....
        /*00cc*/ 	.word	0x000218c0


	//   ....[16]....
        /*00d0*/ 	.word	0x00023190


	//   ....[17]....
        /*00d4*/ 	.word	0x000231d0


	//   ....[18]....
        /*00d8*/ 	.word	0x00023220


	//   ....[19]....
        /*00dc*/ 	.word	0x00023270


	//----- nvinfo : EIATTR_EXIT_INSTR_OFFSETS
	.align		4
.L_1354:
        /*00e0*/ 	.byte	0x04, 0x1c
        /*00e2*/ 	.short	(.L_1356 - .L_1355)


	//   ....[0]....
.L_1355:
        /*00e4*/ 	.word	0x000001f0


	//----- nvinfo : EIATTR_CTAIDZ_USED
	.align		4
.L_1356:
        /*00e8*/ 	.byte	0x01, 0x04
	.zero		2


	//----- nvinfo : EIATTR_CRS_STACK_SIZE
	.align		4
        /*00ec*/ 	.byte	0x04, 0x1e
        /*00ee*/ 	.short	(.L_1358 - .L_1357)
.L_1357:
        /*00f0*/ 	.word	0x00000000
.L_1358:


//--------------------- .nv.callgraph             --------------------------
	.section	.nv.callgraph,"",@"SHT_CUDA_CALLGRAPH"
	.align	4
	.sectionentsize	8
	.align		4
        /*0000*/ 	.word	0x00000000
	.align		4
        /*0004*/ 	.word	0xffffffff
	.align		4
        /*0008*/ 	.word	0x00000000
	.align		4
        /*000c*/ 	.word	0xfffffffe
	.align		4
        /*0010*/ 	.word	0x00000000
	.align		4
        /*0014*/ 	.word	0xfffffffd
	.align		4
        /*0018*/ 	.word	0x00000000
	.align		4
        /*001c*/ 	.word	0xfffffffc


//--------------------- .nv.rel.action            --------------------------
	.section	.nv.rel.action,"",@"SHT_CUDA_RELOCINFO"
	.align	8
	.sectionentsize	8
        /*0000*/ 	.byte	0x73, 0x00, 0x00, 0x00, 0x00, 0x00, 0x00, 0x00, 0x00, 0x00, 0x00, 0x11, 0x25, 0x00, 0x05, 0x36


//--------------------- .nv.constant4             --------------------------
	.section	.nv.constant4,"a",@progbits
	.align	8
	.align		8
.nv.constant4:
        /*0000*/ 	.dword	_ZN73_INTERNAL_70f211c6_36_flash_fwd_split_hdim192_bf16_sm80_cu_8761d306_191894cuda3std3__45__cpo5beginE
	.align		8
        /*0008*/ 	.dword	_ZN73_INTERNAL_70f211c6_36_flash_fwd_split_hdim192_bf16_sm80_cu_8761d306_191894cuda3std3__45__cpo3endE
	.align		8
        /*0010*/ 	.dword	_ZN73_INTERNAL_70f211c6_36_flash_fwd_split_hdim192_bf16_sm80_cu_8761d306_191894cuda3std3__45__cpo6cbeginE
	.align		8
        /*0018*/ 	.dword	_ZN73_INTERNAL_70f211c6_36_flash_fwd_split_hdim192_bf16_sm80_cu_8761d306_191894cuda3std3__45__cpo4cendE
	.align		8
        /*0020*/ 	.dword	_ZN73_INTERNAL_70f211c6_36_flash_fwd_split_hdim192_bf16_sm80_cu_8761d306_191894cuda3std3__475_GLOBAL__N__70f211c6_36_flash_fwd_split_hdim192_bf16_sm80_cu_8761d306_191896ignoreE
	.align		8
        /*0028*/ 	.dword	_ZN73_INTERNAL_70f211c6_36_flash_fwd_split_hdim192_bf16_sm80_cu_8761d306_191894cuda3std3__419piecewise_constructE
	.align		8
        /*0030*/ 	.dword	_ZN73_INTERNAL_70f211c6_36_flash_fwd_split_hdim192_bf16_sm80_cu_8761d306_191894cuda3std3__48in_placeE
	.align		8
        /*0038*/ 	.dword	_ZN73_INTERNAL_70f211c6_36_flash_fwd_split_hdim192_bf16_sm80_cu_8761d306_191894cuda3std6ranges3__45__cpo4swapE
	.align		8
        /*0040*/ 	.dword	_ZN73_INTERNAL_70f211c6_36_flash_fwd_split_hdim192_bf16_sm80_cu_8761d306_191894cuda3std6ranges3__45__cpo9iter_moveE
	.align		8
        /*0048*/ 	.dword	_ZN73_INTERNAL_70f211c6_36_flash_fwd_split_hdim192_bf16_sm80_cu_8761d306_191894cute7productE
	.align		8
        /*0050*/ 	.dword	_ZN73_INTERNAL_70f211c6_36_flash_fwd_split_hdim192_bf16_sm80_cu_8761d306_191894cute1_E


//--------------------- .nv.constant0._ZN5flash32flash_fwd_splitkv_combine_kernelI23Flash_fwd_kernel_traitsILi192ELi64ELi64ELi4ELb0ELb0EN7cutlass10bfloat16_tE19Flash_kernel_traitsILi192ELi64ELi64ELi4ES3_EELi8ELi7ELb0EEEvNS_16Flash_fwd_paramsE --------------------------
	.section	.nv.constant0._ZN5flash32flash_fwd_splitkv_combine_kernelI23Flash_fwd_kernel_traitsILi192ELi64ELi64ELi4ELb0ELb0EN7cutlass10bfloat16_tE19Flash_kernel_traitsILi192ELi64ELi64ELi4ES3_EELi8ELi7ELb0EEEvNS_16Flash_fwd_paramsE,"a",@progbits
	.sectionflags	@""
	.align	4
.nv.constant0._ZN5flash32flash_fwd_splitkv_combine_kernelI23Flash_fwd_kernel_traitsILi192ELi64ELi64ELi4ELb0ELb0EN7cutlass10bfloat16_tE19Flash_kernel_traitsILi192ELi64ELi64ELi4ES3_EELi8ELi7ELb0EEEvNS_16Flash_fwd_paramsE:
	.zero		816


//--------------------- .nv.constant0._ZN5flash32flash_fwd_splitkv_combine_kernelI23Flash_fwd_kernel_traitsILi192ELi64ELi64ELi4ELb0ELb0EN7cutlass10bfloat16_tE19Flash_kernel_traitsILi192ELi64ELi64ELi4ES3_EELi8ELi6ELb0EEEvNS_16Flash_fwd_paramsE --------------------------
	.section	.nv.constant0._ZN5flash32flash_fwd_splitkv_combine_kernelI23Flash_fwd_kernel_traitsILi192ELi64ELi64ELi4ELb0ELb0EN7cutlass10bfloat16_tE19Flash_kernel_traitsILi192ELi64ELi64ELi4ES3_EELi8ELi6ELb0EEEvNS_16Flash_fwd_paramsE,"a",@progbits
	.sectionflags	@""
	.align	4
.nv.constant0._ZN5flash32flash_fwd_splitkv_combine_kernelI23Flash_fwd_kernel_traitsILi192ELi64ELi64ELi4ELb0ELb0EN7cutlass10bfloat16_tE19Flash_kernel_traitsILi192ELi64ELi64ELi4ES3_EELi8ELi6ELb0EEEvNS_16Flash_fwd_paramsE:
	.zero		816


//--------------------- .nv.constant0._ZN5flash32flash_fwd_splitkv_combine_kernelI23Flash_fwd_kernel_traitsILi192ELi64ELi64ELi4ELb0ELb0EN7cutlass10bfloat16_tE19Flash_kernel_traitsILi192ELi64ELi64ELi4ES3_EELi8ELi5ELb0EEEvNS_16Flash_fwd_paramsE --------------------------
	.section	.nv.constant0._ZN5flash32flash_fwd_splitkv_combine_kernelI23Flash_fwd_kernel_traitsILi192ELi64ELi64ELi4ELb0ELb0EN7cutlass10bfloat16_tE19Flash_kernel_traitsILi192ELi64ELi64ELi4ES3_EELi8ELi5ELb0EEEvNS_16Flash_fwd_paramsE,"a",@progbits
	.sectionflags	@""
	.align	4
.nv.constant0._ZN5flash32flash_fwd_splitkv_combine_kernelI23Flash_fwd_kernel_traitsILi192ELi64ELi64ELi4ELb0ELb0EN7cutlass10bfloat16_tE19Flash_kernel_traitsILi192ELi64ELi64ELi4ES3_EELi8ELi5ELb0EEEvNS_16Flash_fwd_paramsE:
	.zero		816


//--------------------- .nv.constant0._ZN5flash32flash_fwd_splitkv_combine_kernelI23Flash_fwd_kernel_traitsILi192ELi64ELi64ELi4ELb0ELb0EN7cutlass10bfloat16_tE19Flash_kernel_traitsILi192ELi64ELi64ELi4ES3_EELi8ELi4ELb0EEEvNS_16Flash_fwd_paramsE --------------------------
	.section	.nv.constant0._ZN5flash32flash_fwd_splitkv_combine_kernelI23Flash_fwd_kernel_traitsILi192ELi64ELi64ELi4ELb0ELb0EN7cutlass10bfloat16_tE19Flash_kernel_traitsILi192ELi64ELi64ELi4ES3_EELi8ELi4ELb0EEEvNS_16Flash_fwd_paramsE,"a",@progbits
	.sectionflags	@""
	.align	4
.nv.constant0._ZN5flash32flash_fwd_splitkv_combine_kernelI23Flash_fwd_kernel_traitsILi192ELi64ELi64ELi4ELb0ELb0EN7cutlass10bfloat16_tE19Flash_kernel_traitsILi192ELi64ELi64ELi4ES3_EELi8ELi4ELb0EEEvNS_16Flash_fwd_paramsE:
	.zero		816


//--------------------- .nv.constant0._ZN5flash32flash_fwd_splitkv_combine_kernelI23Flash_fwd_kernel_traitsILi192ELi64ELi64ELi4ELb0ELb0EN7cutlass10bfloat16_tE19Flash_kernel_traitsILi192ELi64ELi64ELi4ES3_EELi8ELi3ELb0EEEvNS_16Flash_fwd_paramsE --------------------------
	.section	.nv.constant0._ZN5flash32flash_fwd_splitkv_combine_kernelI23Flash_fwd_kernel_traitsILi192ELi64ELi64ELi4ELb0ELb0EN7cutlass10bfloat16_tE19Flash_kernel_traitsILi192ELi64ELi64ELi4ES3_EELi8ELi3ELb0EEEvNS_16Flash_fwd_paramsE,"a",@progbits
	.sectionflags	@""
	.align	4
.nv.constant0._ZN5flash32flash_fwd_splitkv_combine_kernelI23Flash_fwd_kernel_traitsILi192ELi64ELi64ELi4ELb0ELb0EN7cutlass10bfloat16_tE19Flash_kernel_traitsILi192ELi64ELi64ELi4ES3_EELi8ELi3ELb0EEEvNS_16Flash_fwd_paramsE:
	.zero		816


//--------------------- .nv.constant0._ZN5flash32flash_fwd_splitkv_combine_kernelI23Flash_fwd_kernel_traitsILi192ELi64ELi64ELi4ELb0ELb0EN7cutlass10bfloat16_tE19Flash_kernel_traitsILi192ELi64ELi64ELi4ES3_EELi8ELi2ELb0EEEvNS_16Flash_fwd_paramsE --------------------------
	.section	.nv.constant0._ZN5flash32flash_fwd_splitkv_combine_kernelI23Flash_fwd_kernel_traitsILi192ELi64ELi64ELi4ELb0ELb0EN7cutlass10bfloat16_tE19Flash_kernel_traitsILi192ELi64ELi64ELi4ES3_EELi8ELi2ELb0EEEvNS_16Flash_fwd_paramsE,"a",@progbits
	.sectionflags	@""
	.align	4
.nv.constant0._ZN5flash32flash_fwd_splitkv_combine_kernelI23Flash_fwd_kernel_traitsILi192ELi64ELi64ELi4ELb0ELb0EN7cutlass10bfloat16_tE19Flash_kernel_traitsILi192ELi64ELi64ELi4ES3_EELi8ELi2ELb0EEEvNS_16Flash_fwd_paramsE:
	.zero		816


//--------------------- .nv.constant0._ZN5flash32flash_fwd_splitkv_combine_kernelI23Flash_fwd_kernel_traitsILi192ELi64ELi64ELi4ELb0ELb0EN7cutlass10bfloat16_tE19Flash_kernel_traitsILi192ELi64ELi64ELi4ES3_EELi8ELi1ELb0EEEvNS_16Flash_fwd_paramsE --------------------------
	.section	.nv.constant0._ZN5flash32flash_fwd_splitkv_combine_kernelI23Flash_fwd_kernel_traitsILi192ELi64ELi64ELi4ELb0ELb0EN7cutlass10bfloat16_tE19Flash_kernel_traitsILi192ELi64ELi64ELi4ES3_EELi8ELi1ELb0EEEvNS_16Flash_fwd_paramsE,"a",@progbits
	.sectionflags	@""
	.align	4
.nv.constant0._ZN5flash32flash_fwd_splitkv_combine_kernelI23Flash_fwd_kernel_traitsILi192ELi64ELi64ELi4ELb0ELb0EN7cutlass10bfloat16_tE19Flash_kernel_traitsILi192ELi64ELi64ELi4ES3_EELi8ELi1ELb0EEEvNS_16Flash_fwd_paramsE:
	.zero		816


//--------------------- .nv.constant0._ZN5flash32flash_fwd_splitkv_combine_kernelI23Flash_fwd_kernel_traitsILi192ELi64ELi64ELi4ELb0ELb0EN7cutlass10bfloat16_tE19Flash_kernel_traitsILi192ELi64ELi64ELi4ES3_EELi8ELi7ELb1EEEvNS_16Flash_fwd_paramsE --------------------------
	.section	.nv.constant0._ZN5flash32flash_fwd_splitkv_combine_kernelI23Flash_fwd_kernel_traitsILi192ELi64ELi64ELi4ELb0ELb0EN7cutlass10bfloat16_tE19Flash_kernel_traitsILi192ELi64ELi64ELi4ES3_EELi8ELi7ELb1EEEvNS_16Flash_fwd_paramsE,"a",@progbits
	.sectionflags	@""
	.align	4
.nv.constant0._ZN5flash32flash_fwd_splitkv_combine_kernelI23Flash_fwd_kernel_traitsILi192ELi64ELi64ELi4ELb0ELb0EN7cutlass10bfloat16_tE19Flash_kernel_traitsILi192ELi64ELi64ELi4ES3_EELi8ELi7ELb1EEEvNS_16Flash_fwd_paramsE:
	.zero		816


//--------------------- .nv.constant0._ZN5flash32flash_fwd_splitkv_combine_kernelI23Flash_fwd_kernel_traitsILi192ELi64ELi64ELi4ELb0ELb0EN7cutlass10bfloat16_tE19Flash_kernel_traitsILi192ELi64ELi64ELi4ES3_EELi8ELi6ELb1EEEvNS_16Flash_fwd_paramsE --------------------------
	.section	.nv.constant0._ZN5flash32flash_fwd_splitkv_combine_kernelI23Flash_fwd_kernel_traitsILi192ELi64ELi64ELi4ELb0ELb0EN7cutlass10bfloat16_tE19Flash_kernel_traitsILi192ELi64ELi64ELi4ES3_EELi8ELi6ELb1EEEvNS_16Flash_fwd_paramsE,"a",@progbits
	.sectionflags	@""
	.align	4
.nv.constant0._ZN5flash32flash_fwd_splitkv_combine_kernelI23Flash_fwd_kernel_traitsILi192ELi64ELi64ELi4ELb0ELb0EN7cutlass10bfloat16_tE19Flash_kernel_traitsILi192ELi64ELi64ELi4ES3_EELi8ELi6ELb1EEEvNS_16Flash_fwd_paramsE:
	.zero		816


//--------------------- .nv.constant0._ZN5flash32flash_fwd_splitkv_combine_kernelI23Flash_fwd_kernel_traitsILi192ELi64ELi64ELi4ELb0ELb0EN7cutlass10bfloat16_tE19Flash_kernel_traitsILi192ELi64ELi64ELi4ES3_EELi8ELi5ELb1EEEvNS_16Flash_fwd_paramsE --------------------------
	.section	.nv.constant0._ZN5flash32flash_fwd_splitkv_combine_kernelI23Flash_fwd_kernel_traitsILi192ELi64ELi64ELi4ELb0ELb0EN7cutlass10bfloat16_tE19Flash_kernel_traitsILi192ELi64ELi64ELi4ES3_EELi8ELi5ELb1EEEvNS_16Flash_fwd_paramsE,"a",@progbits
	.sectionflags	@""
	.align	4
.nv.constant0._ZN5flash32flash_fwd_splitkv_combine_kernelI23Flash_fwd_kernel_traitsILi192ELi64ELi64ELi4ELb0ELb0EN7cutlass10bfloat16_tE19Flash_kernel_traitsILi192ELi64ELi64ELi4ES3_EELi8ELi5ELb1EEEvNS_16Flash_fwd_paramsE:
	.zero		816


//--------------------- .nv.constant0._ZN5flash32flash_fwd_splitkv_combine_kernelI23Flash_fwd_kernel_traitsILi192ELi64ELi64ELi4ELb0ELb0EN7cutlass10bfloat16_tE19Flash_kernel_traitsILi192ELi64ELi64ELi4ES3_EELi8ELi4ELb1EEEvNS_16Flash_fwd_paramsE --------------------------
	.section	.nv.constant0._ZN5flash32flash_fwd_splitkv_combine_kernelI23Flash_fwd_kernel_traitsILi192ELi64ELi64ELi4ELb0ELb0EN7cutlass10bfloat16_tE19Flash_kernel_traitsILi192ELi64ELi64ELi4ES3_EELi8ELi4ELb1EEEvNS_16Flash_fwd_paramsE,"a",@progbits
	.sectionflags	@""
	.align	4
.nv.constant0._ZN5flash32flash_fwd_splitkv_combine_kernelI23Flash_fwd_kernel_traitsILi192ELi64ELi64ELi4ELb0ELb0EN7cutlass10bfloat16_tE19Flash_kernel_traitsILi192ELi64ELi64ELi4ES3_EELi8ELi4ELb1EEEvNS_16Flash_fwd_paramsE:
	.zero		816


//--------------------- .nv.constant0._ZN5flash32flash_fwd_splitkv_combine_kernelI23Flash_fwd_kernel_traitsILi192ELi64ELi64ELi4ELb0ELb0EN7cutlass10bfloat16_tE19Flash_kernel_traitsILi192ELi64ELi64ELi4ES3_EELi8ELi3ELb1EEEvNS_16Flash_fwd_paramsE --------------------------
	.section	.nv.constant0._ZN5flash32flash_fwd_splitkv_combine_kernelI23Flash_fwd_kernel_traitsILi192ELi64ELi64ELi4ELb0ELb0EN7cutlass10bfloat16_tE19Flash_kernel_traitsILi192ELi64ELi64ELi4ES3_EELi8ELi3ELb1EEEvNS_16Flash_fwd_paramsE,"a",@progbits
	.sectionflags	@""
	.align	4
.nv.constant0._ZN5flash32flash_fwd_splitkv_combine_kernelI23Flash_fwd_kernel_traitsILi192ELi64ELi64ELi4ELb0ELb0EN7cutlass10bfloat16_tE19Flash_kernel_traitsILi192ELi64ELi64ELi4ES3_EELi8ELi3ELb1EEEvNS_16Flash_fwd_paramsE:
	.zero		816


//--------------------- .nv.constant0._ZN5flash32flash_fwd_splitkv_combine_kernelI23Flash_fwd_kernel_traitsILi192ELi64ELi64ELi4ELb0ELb0EN7cutlass10bfloat16_tE19Flash_kernel_traitsILi192ELi64ELi64ELi4ES3_EELi8ELi2ELb1EEEvNS_16Flash_fwd_paramsE --------------------------
	.section	.nv.constant0._ZN5flash32flash_fwd_splitkv_combine_kernelI23Flash_fwd_kernel_traitsILi192ELi64ELi64ELi4ELb0ELb0EN7cutlass10bfloat16_tE19Flash_kernel_traitsILi192ELi64ELi64ELi4ES3_EELi8ELi2ELb1EEEvNS_16Flash_fwd_paramsE,"a",@progbits
	.sectionflags	@""
	.align	4
.nv.constant0._ZN5flash32flash_fwd_splitkv_combine_kernelI23Flash_fwd_kernel_traitsILi192ELi64ELi64ELi4ELb0ELb0EN7cutlass10bfloat16_tE19Flash_kernel_traitsILi192ELi64ELi64ELi4ES3_EELi8ELi2ELb1EEEvNS_16Flash_fwd_paramsE:
	.zero		816


//--------------------- .nv.constant0._ZN5flash32flash_fwd_splitkv_combine_kernelI23Flash_fwd_kernel_traitsILi192ELi64ELi64ELi4ELb0ELb0EN7cutlass10bfloat16_tE19Flash_kernel_traitsILi192ELi64ELi64ELi4ES3_EELi8ELi1ELb1EEEvNS_16Flash_fwd_paramsE --------------------------
	.section	.nv.constant0._ZN5flash32flash_fwd_splitkv_combine_kernelI23Flash_fwd_kernel_traitsILi192ELi64ELi64ELi4ELb0ELb0EN7cutlass10bfloat16_tE19Flash_kernel_traitsILi192ELi64ELi64ELi4ES3_EELi8ELi1ELb1EEEvNS_16Flash_fwd_paramsE,"a",@progbits
	.sectionflags	@""
	.align	4
.nv.constant0._ZN5flash32flash_fwd_splitkv_combine_kernelI23Flash_fwd_kernel_traitsILi192ELi64ELi64ELi4ELb0ELb0EN7cutlass10bfloat16_tE19Flash_kernel_traitsILi192ELi64ELi64ELi4ES3_EELi8ELi1ELb1EEEvNS_16Flash_fwd_paramsE:
	.zero		816


//--------------------- .nv.constant0._ZN5flash24flash_fwd_splitkv_kernelI23Flash_fwd_kernel_traitsILi192ELi64ELi64ELi4ELb0ELb0EN7cutlass10bfloat16_tE19Flash_kernel_traitsILi192ELi64ELi64ELi4ES3_EELb0ELb0ELb0ELb0ELb0ELb0ELb0ELb0EEEvNS_16Flash_fwd_paramsE --------------------------
	.section	.nv.constant0._ZN5flash24flash_fwd_splitkv_kernelI23Flash_fwd_kernel_traitsILi192ELi64ELi64ELi4ELb0ELb0EN7cutlass10bfloat16_tE19Flash_kernel_traitsILi192ELi64ELi64ELi4ES3_EELb0ELb0ELb0ELb0ELb0ELb0ELb0ELb0EEEvNS_16Flash_fwd_paramsE,"a",@progbits
	.sectionflags	@""
	.align	4
.nv.constant0._ZN5flash24flash_fwd_splitkv_kernelI23Flash_fwd_kernel_traitsILi192ELi64ELi64ELi4ELb0ELb0EN7cutlass10bfloat16_tE19Flash_kernel_traitsILi192ELi64ELi64ELi4ES3_EELb0ELb0ELb0ELb0ELb0ELb0ELb0ELb0EEEvNS_16Flash_fwd_paramsE:
	.zero		816


//--------------------- .nv.constant0._ZN5flash24flash_fwd_splitkv_kernelI23Flash_fwd_kernel_traitsILi192ELi64ELi64ELi4ELb0ELb0EN7cutlass10bfloat16_tE19Flash_kernel_traitsILi192ELi64ELi64ELi4ES3_EELb0ELb0ELb0ELb0ELb0ELb1ELb0ELb0EEEvNS_16Flash_fwd_paramsE --------------------------
	.section	.nv.constant0._ZN5flash24flash_fwd_splitkv_kernelI23Flash_fwd_kernel_traitsILi192ELi64ELi64ELi4ELb0ELb0EN7cutlass10bfloat16_tE19Flash_kernel_traitsILi192ELi64ELi64ELi4ES3_EELb0ELb0ELb0ELb0ELb0ELb1ELb0ELb0EEEvNS_16Flash_fwd_paramsE,"a",@progbits
	.sectionflags	@""
	.align	4
.nv.constant0._ZN5flash24flash_fwd_splitkv_kernelI23Flash_fwd_kernel_traitsILi192ELi64ELi64ELi4ELb0ELb0EN7cutlass10bfloat16_tE19Flash_kernel_traitsILi192ELi64ELi64ELi4ES3_EELb0ELb0ELb0ELb0ELb0ELb1ELb0ELb0EEEvNS_16Flash_fwd_paramsE:
	.zero		816


//--------------------- .nv.constant0._ZN5flash24flash_fwd_splitkv_kernelI23Flash_fwd_kernel_traitsILi192ELi64ELi64ELi4ELb0ELb0EN7cutlass10bfloat16_tE19Flash_kernel_traitsILi192ELi64ELi64ELi4ES3_EELb0ELb0ELb0ELb0ELb0ELb0ELb0ELb1EEEvNS_16Flash_fwd_paramsE --------------------------
	.section	.nv.constant0._ZN5flash24flash_fwd_splitkv_kernelI23Flash_fwd_kernel_traitsILi192ELi64ELi64ELi4ELb0ELb0EN7cutlass10bfloat16_tE19Flash_kernel_traitsILi192ELi64ELi64ELi4ES3_EELb0ELb0ELb0ELb0ELb0ELb0ELb0ELb1EEEvNS_16Flash_fwd_paramsE,"a",@progbits
	.sectionflags	@""
	.align	4
.nv.constant0._ZN5flash24flash_fwd_splitkv_kernelI23Flash_fwd_kernel_traitsILi192ELi64ELi64ELi4ELb0ELb0EN7cutlass10bfloat16_tE19Flash_kernel_traitsILi192ELi64ELi64ELi4ES3_EELb0ELb0ELb0ELb0ELb0ELb0ELb0ELb1EEEvNS_16Flash_fwd_paramsE:
	.zero		816


//--------------------- .nv.constant0._ZN5flash24flash_fwd_splitkv_kernelI23Flash_fwd_kernel_traitsILi192ELi64ELi64ELi4ELb0ELb0EN7cutlass10bfloat16_tE19Flash_kernel_traitsILi192ELi64ELi64ELi4ES3_EELb0ELb0ELb0ELb0ELb0ELb1ELb0ELb1EEEvNS_16Flash_fwd_paramsE --------------------------
	.section	.nv.constant0._ZN5flash24flash_fwd_splitkv_kernelI23Flash_fwd_kernel_traitsILi192ELi64ELi64ELi4ELb0ELb0EN7cutlass10bfloat16_tE19Flash_kernel_traitsILi192ELi64ELi64ELi4ES3_EELb0ELb0ELb0ELb0ELb0ELb1ELb0ELb1EEEvNS_16Flash_fwd_paramsE,"a",@progbits
	.sectionflags	@""
	.align	4
.nv.constant0._ZN5flash24flash_fwd_splitkv_kernelI23Flash_fwd_kernel_traitsILi192ELi64ELi64ELi4ELb0ELb0EN7cutlass10bfloat16_tE19Flash_kernel_traitsILi192ELi64ELi64ELi4ES3_EELb0ELb0ELb0ELb0ELb0ELb1ELb0ELb1EEEvNS_16Flash_fwd_paramsE:
	.zero		816


//--------------------- .nv.constant0._ZN5flash24flash_fwd_splitkv_kernelI23Flash_fwd_kernel_traitsILi192ELi64ELi64ELi4ELb0ELb0EN7cutlass10bfloat16_tE19Flash_kernel_traitsILi192ELi64ELi64ELi4ES3_EELb0ELb0ELb0ELb0ELb0ELb0ELb1ELb0EEEvNS_16Flash_fwd_paramsE --------------------------
	.section	.nv.constant0._ZN5flash24flash_fwd_splitkv_kernelI23Flash_fwd_kernel_traitsILi192ELi64ELi64ELi4ELb0ELb0EN7cutlass10bfloat16_tE19Flash_kernel_traitsILi192ELi64ELi64ELi4ES3_EELb0ELb0ELb0ELb0ELb0ELb0ELb1ELb0EEEvNS_16Flash_fwd_paramsE,"a",@progbits
	.sectionflags	@""
	.align	4
.nv.constant0._ZN5flash24flash_fwd_splitkv_kernelI23Flash_fwd_kernel_traitsILi192ELi64ELi64ELi4ELb0ELb0EN7cutlass10bfloat16_tE19Flash_kernel_traitsILi192ELi64ELi64ELi4ES3_EELb0ELb0ELb0ELb0ELb0ELb0ELb1ELb0EEEvNS_16Flash_fwd_paramsE:
	.zero		816


//--------------------- .nv.constant0._ZN5flash24flash_fwd_splitkv_kernelI23Flash_fwd_kernel_traitsILi192ELi64ELi64ELi4ELb0ELb0EN7cutlass10bfloat16_tE19Flash_kernel_traitsILi192ELi64ELi64ELi4ES3_EELb0ELb0ELb0ELb0ELb0ELb1ELb1ELb0EEEvNS_16Flash_fwd_paramsE --------------------------
	.section	.nv.constant0._ZN5flash24flash_fwd_splitkv_kernelI23Flash_fwd_kernel_traitsILi192ELi64ELi64ELi4ELb0ELb0EN7cutlass10bfloat16_tE19Flash_kernel_traitsILi192ELi64ELi64ELi4ES3_EELb0ELb0ELb0ELb0ELb0ELb1ELb1ELb0EEEvNS_16Flash_fwd_paramsE,"a",@progbits
	.sectionflags	@""
	.align	4
.nv.constant0._ZN5flash24flash_fwd_splitkv_kernelI23Flash_fwd_kernel_traitsILi192ELi64ELi64ELi4ELb0ELb0EN7cutlass10bfloat16_tE19Flash_kernel_traitsILi192ELi64ELi64ELi4ES3_EELb0ELb0ELb0ELb0ELb0ELb1ELb1ELb0EEEvNS_16Flash_fwd_paramsE:
	.zero		816


//--------------------- .nv.constant0._ZN5flash24flash_fwd_splitkv_kernelI23Flash_fwd_kernel_traitsILi192ELi64ELi64ELi4ELb0ELb0EN7cutlass10bfloat16_tE19Flash_kernel_traitsILi192ELi64ELi64ELi4ES3_EELb0ELb0ELb0ELb0ELb0ELb0ELb1ELb1EEEvNS_16Flash_fwd_paramsE --------------------------
	.section	.nv.constant0._ZN5flash24flash_fwd_splitkv_kernelI23Flash_fwd_kernel_traitsILi192ELi64ELi64ELi4ELb0ELb0EN7cutlass10bfloat16_tE19Flash_kernel_traitsILi192ELi64ELi64ELi4ES3_EELb0ELb0ELb0ELb0ELb0ELb0ELb1ELb1EEEvNS_16Flash_fwd_paramsE,"a",@progbits
	.sectionflags	@""
	.align	4
.nv.constant0._ZN5flash24flash_fwd_splitkv_kernelI23Flash_fwd_kernel_traitsILi192ELi64ELi64ELi4ELb0ELb0EN7cutlass10bfloat16_tE19Flash_kernel_traitsILi192ELi64ELi64ELi4ES3_EELb0ELb0ELb0ELb0ELb0ELb0ELb1ELb1EEEvNS_16Flash_fwd_paramsE:
	.zero		816


//--------------------- .nv.constant0._ZN5flash24flash_fwd_splitkv_kernelI23Flash_fwd_kernel_traitsILi192ELi64ELi64ELi4ELb0ELb0EN7cutlass10bfloat16_tE19Flash_kernel_traitsILi192ELi64ELi64ELi4ES3_EELb0ELb0ELb0ELb0ELb0ELb1ELb1ELb1EEEvNS_16Flash_fwd_paramsE --------------------------
	.section	.nv.constant0._ZN5flash24flash_fwd_splitkv_kernelI23Flash_fwd_kernel_traitsILi192ELi64ELi64ELi4ELb0ELb0EN7cutlass10bfloat16_tE19Flash_kernel_traitsILi192ELi64ELi64ELi4ES3_EELb0ELb0ELb0ELb0ELb0ELb1ELb1ELb1EEEvNS_16Flash_fwd_paramsE,"a",@progbits
	.sectionflags	@""
	.align	4
.nv.constant0._ZN5flash24flash_fwd_splitkv_kernelI23Flash_fwd_kernel_traitsILi192ELi64ELi64ELi4ELb0ELb0EN7cutlass10bfloat16_tE19Flash_kernel_traitsILi192ELi64ELi64ELi4ES3_EELb0ELb0ELb0ELb0ELb0ELb1ELb1ELb1EEEvNS_16Flash_fwd_paramsE:
	.zero		816


//--------------------- .nv.constant0._ZN5flash24flash_fwd_splitkv_kernelI23Flash_fwd_kernel_traitsILi192ELi64ELi64ELi4ELb0ELb0EN7cutlass10bfloat16_tE19Flash_kernel_traitsILi192ELi64ELi64ELi4ES3_EELb0ELb1ELb0ELb0ELb0ELb0ELb0ELb0EEEvNS_16Flash_fwd_paramsE --------------------------
	.section	.nv.constant0._ZN5flash24flash_fwd_splitkv_kernelI23Flash_fwd_kernel_traitsILi192ELi64ELi64ELi4ELb0ELb0EN7cutlass10bfloat16_tE19Flash_kernel_traitsILi192ELi64ELi64ELi4ES3_EELb0ELb1ELb0ELb0ELb0ELb0ELb0ELb0EEEvNS_16Flash_fwd_paramsE,"a",@progbits
	.sectionflags	@""
	.align	4
.nv.constant0._ZN5flash24flash_fwd_splitkv_kernelI23Flash_fwd_kernel_traitsILi192ELi64ELi64ELi4ELb0ELb0EN7cutlass10bfloat16_tE19Flash_kernel_traitsILi192ELi64ELi64ELi4ES3_EELb0ELb1ELb0ELb0ELb0ELb0ELb0ELb0EEEvNS_16Flash_fwd_paramsE:
	.zero		816


//--------------------- .nv.constant0._ZN5flash24flash_fwd_splitkv_kernelI23Flash_fwd_kernel_traitsILi192ELi64ELi64ELi4ELb0ELb0EN7cutlass10bfloat16_tE19Flash_kernel_traitsILi192ELi64ELi64ELi4ES3_EELb0ELb1ELb0ELb0ELb0ELb1ELb0ELb0EEEvNS_16Flash_fwd_paramsE --------------------------
	.section	.nv.constant0._ZN5flash24flash_fwd_splitkv_kernelI23Flash_fwd_kernel_traitsILi192ELi64ELi64ELi4ELb0ELb0EN7cutlass10bfloat16_tE19Flash_kernel_traitsILi192ELi64ELi64ELi4ES3_EELb0ELb1ELb0ELb0ELb0ELb1ELb0ELb0EEEvNS_16Flash_fwd_paramsE,"a",@progbits
	.sectionflags	@""
	.align	4
.nv.constant0._ZN5flash24flash_fwd_splitkv_kernelI23Flash_fwd_kernel_traitsILi192ELi64ELi64ELi4ELb0ELb0EN7cutlass10bfloat16_tE19Flash_kernel_traitsILi192ELi64ELi64ELi4ES3_EELb0ELb1ELb0ELb0ELb0ELb1ELb0ELb0EEEvNS_16Flash_fwd_paramsE:
	.zero		816


//--------------------- .nv.constant0._ZN5flash24flash_fwd_splitkv_kernelI23Flash_fwd_kernel_traitsILi192ELi64ELi64ELi4ELb0ELb0EN7cutlass10bfloat16_tE19Flash_kernel_traitsILi192ELi64ELi64ELi4ES3_EELb0ELb1ELb0ELb0ELb0ELb0ELb0ELb1EEEvNS_16Flash_fwd_paramsE --------------------------
	.section	.nv.constant0._ZN5flash24flash_fwd_splitkv_kernelI23Flash_fwd_kernel_traitsILi192ELi64ELi64ELi4ELb0ELb0EN7cutlass10bfloat16_tE19Flash_kernel_traitsILi192ELi64ELi64ELi4ES3_EELb0ELb1ELb0ELb0ELb0ELb0ELb0ELb1EEEvNS_16Flash_fwd_paramsE,"a",@progbits
	.sectionflags	@""
	.align	4
.nv.constant0._ZN5flash24flash_fwd_splitkv_kernelI23Flash_fwd_kernel_traitsILi192ELi64ELi64ELi4ELb0ELb0EN7cutlass10bfloat16_tE19Flash_kernel_traitsILi192ELi64ELi64ELi4ES3_EELb0ELb1ELb0ELb0ELb0ELb0ELb0ELb1EEEvNS_16Flash_fwd_paramsE:
	.zero		816


//--------------------- .nv.constant0._ZN5flash24flash_fwd_splitkv_kernelI23Flash_fwd_kernel_traitsILi192ELi64ELi64ELi4ELb0ELb0EN7cutlass10bfloat16_tE19Flash_kernel_traitsILi192ELi64ELi64ELi4ES3_EELb0ELb1ELb0ELb0ELb0ELb1ELb0ELb1EEEvNS_16Flash_fwd_paramsE --------------------------
	.section	.nv.constant0._ZN5flash24flash_fwd_splitkv_kernelI23Flash_fwd_kernel_traitsILi192ELi64ELi64ELi4ELb0ELb0EN7cutlass10bfloat16_tE19Flash_kernel_traitsILi192ELi64ELi64ELi4ES3_EELb0ELb1ELb0ELb0ELb0ELb1ELb0ELb1EEEvNS_16Flash_fwd_paramsE,"a",@progbits
	.sectionflags	@""
	.align	4
.nv.constant0._ZN5flash24flash_fwd_splitkv_kernelI23Flash_fwd_kernel_traitsILi192ELi64ELi64ELi4ELb0ELb0EN7cutlass10bfloat16_tE19Flash_kernel_traitsILi192ELi64ELi64ELi4ES3_EELb0ELb1ELb0ELb0ELb0ELb1ELb0ELb1EEEvNS_16Flash_fwd_paramsE:
	.zero		816


//--------------------- .nv.constant0._ZN5flash24flash_fwd_splitkv_kernelI23Flash_fwd_kernel_traitsILi192ELi64ELi64ELi4ELb0ELb0EN7cutlass10bfloat16_tE19Flash_kernel_traitsILi192ELi64ELi64ELi4ES3_EELb0ELb1ELb0ELb0ELb0ELb0ELb1ELb0EEEvNS_16Flash_fwd_paramsE --------------------------
	.section	.nv.constant0._ZN5flash24flash_fwd_splitkv_kernelI23Flash_fwd_kernel_traitsILi192ELi64ELi64ELi4ELb0ELb0EN7cutlass10bfloat16_tE19Flash_kernel_traitsILi192ELi64ELi64ELi4ES3_EELb0ELb1ELb0ELb0ELb0ELb0ELb1ELb0EEEvNS_16Flash_fwd_paramsE,"a",@progbits
	.sectionflags	@""
	.align	4
.nv.constant0._ZN5flash24flash_fwd_splitkv_kernelI23Flash_fwd_kernel_traitsILi192ELi64ELi64ELi4ELb0ELb0EN7cutlass10bfloat16_tE19Flash_kernel_traitsILi192ELi64ELi64ELi4ES3_EELb0ELb1ELb0ELb0ELb0ELb0ELb1ELb0EEEvNS_16Flash_fwd_paramsE:
	.zero		816


//--------------------- .nv.constant0._ZN5flash24flash_fwd_splitkv_kernelI23Flash_fwd_kernel_traitsILi192ELi64ELi64ELi4ELb0ELb0EN7cutlass10bfloat16_tE19Flash_kernel_traitsILi192ELi64ELi64ELi4ES3_EELb0ELb1ELb0ELb0ELb0ELb1ELb1ELb0EEEvNS_16Flash_fwd_paramsE --------------------------
	.section	.nv.constant0._ZN5flash24flash_fwd_splitkv_kernelI23Flash_fwd_kernel_traitsILi192ELi64ELi64ELi4ELb0ELb0EN7cutlass10bfloat16_tE19Flash_kernel_traitsILi192ELi64ELi64ELi4ES3_EELb0ELb1ELb0ELb0ELb0ELb1ELb1ELb0EEEvNS_16Flash_fwd_paramsE,"a",@progbits
	.sectionflags	@""
	.align	4
.nv.constant0._ZN5flash24flash_fwd_splitkv_kernelI23Flash_fwd_kernel_traitsILi192ELi64ELi64ELi4ELb0ELb0EN7cutlass10bfloat16_tE19Flash_kernel_traitsILi192ELi64ELi64ELi4ES3_EELb0ELb1ELb0ELb0ELb0ELb1ELb1ELb0EEEvNS_16Flash_fwd_paramsE:
	.zero		816


//--------------------- .nv.constant0._ZN5flash24flash_fwd_splitkv_kernelI23Flash_fwd_kernel_traitsILi192ELi64ELi64ELi4ELb0ELb0EN7cutlass10bfloat16_tE19Flash_kernel_traitsILi192ELi64ELi64ELi4ES3_EELb0ELb1ELb0ELb0ELb0ELb0ELb1ELb1EEEvNS_16Flash_fwd_paramsE --------------------------
	.section	.nv.constant0._ZN5flash24flash_fwd_splitkv_kernelI23Flash_fwd_kernel_traitsILi192ELi64ELi64ELi4ELb0ELb0EN7cutlass10bfloat16_tE19Flash_kernel_traitsILi192ELi64ELi64ELi4ES3_EELb0ELb1ELb0ELb0ELb0ELb0ELb1ELb1EEEvNS_16Flash_fwd_paramsE,"a",@progbits
	.sectionflags	@""
	.align	4
.nv.constant0._ZN5flash24flash_fwd_splitkv_kernelI23Flash_fwd_kernel_traitsILi192ELi64ELi64ELi4ELb0ELb0EN7cutlass10bfloat16_tE19Flash_kernel_traitsILi192ELi64ELi64ELi4ES3_EELb0ELb1ELb0ELb0ELb0ELb0ELb1ELb1EEEvNS_16Flash_fwd_paramsE:
	.zero		816


//--------------------- .nv.constant0._ZN5flash24flash_fwd_splitkv_kernelI23Flash_fwd_kernel_traitsILi192ELi64ELi64ELi4ELb0ELb0EN7cutlass10bfloat16_tE19Flash_kernel_traitsILi192ELi64ELi64ELi4ES3_EELb0ELb1ELb0ELb0ELb0ELb1ELb1ELb1EEEvNS_16Flash_fwd_paramsE --------------------------
	.section	.nv.constant0._ZN5flash24flash_fwd_splitkv_kernelI23Flash_fwd_kernel_traitsILi192ELi64ELi64ELi4ELb0ELb0EN7cutlass10bfloat16_tE19Flash_kernel_traitsILi192ELi64ELi64ELi4ES3_EELb0ELb1ELb0ELb0ELb0ELb1ELb1ELb1EEEvNS_16Flash_fwd_paramsE,"a",@progbits
	.sectionflags	@""
	.align	4
.nv.constant0._ZN5flash24flash_fwd_splitkv_kernelI23Flash_fwd_kernel_traitsILi192ELi64ELi64ELi4ELb0ELb0EN7cutlass10bfloat16_tE19Flash_kernel_traitsILi192ELi64ELi64ELi4ES3_EELb0ELb1ELb0ELb0ELb0ELb1ELb1ELb1EEEvNS_16Flash_fwd_paramsE:
	.zero		816


//--------------------- .nv.constant0._ZN5flash24flash_fwd_splitkv_kernelI23Flash_fwd_kernel_traitsILi192ELi64ELi64ELi4ELb0ELb0EN7cutlass10bfloat16_tE19Flash_kernel_traitsILi192ELi64ELi64ELi4ES3_EELb0ELb0ELb0ELb0ELb1ELb0ELb0ELb0EEEvNS_16Flash_fwd_paramsE --------------------------
	.section	.nv.constant0._ZN5flash24flash_fwd_splitkv_kernelI23Flash_fwd_kernel_traitsILi192ELi64ELi64ELi4ELb0ELb0EN7cutlass10bfloat16_tE19Flash_kernel_traitsILi192ELi64ELi64ELi4ES3_EELb0ELb0ELb0ELb0ELb1ELb0ELb0ELb0EEEvNS_16Flash_fwd_paramsE,"a",@progbits
	.sectionflags	@""
	.align	4
.nv.constant0._ZN5flash24flash_fwd_splitkv_kernelI23Flash_fwd_kernel_traitsILi192ELi64ELi64ELi4ELb0ELb0EN7cutlass10bfloat16_tE19Flash_kernel_traitsILi192ELi64ELi64ELi4ES3_EELb0ELb0ELb0ELb0ELb1ELb0ELb0ELb0EEEvNS_16Flash_fwd_paramsE:
	.zero		816


//--------------------- .nv.constant0._ZN5flash24flash_fwd_splitkv_kernelI23Flash_fwd_kernel_traitsILi192ELi64ELi64ELi4ELb0ELb0EN7cutlass10bfloat16_tE19Flash_kernel_traitsILi192ELi64ELi64ELi4ES3_EELb0ELb0ELb0ELb0ELb1ELb1ELb0ELb0EEEvNS_16Flash_fwd_paramsE --------------------------
	.section	.nv.constant0._ZN5flash24flash_fwd_splitkv_kernelI23Flash_fwd_kernel_traitsILi192ELi64ELi64ELi4ELb0ELb0EN7cutlass10bfloat16_tE19Flash_kernel_traitsILi192ELi64ELi64ELi4ES3_EELb0ELb0ELb0ELb0ELb1ELb1ELb0ELb0EEEvNS_16Flash_fwd_paramsE,"a",@progbits
	.sectionflags	@""
	.align	4
.nv.constant0._ZN5flash24flash_fwd_splitkv_kernelI23Flash_fwd_kernel_traitsILi192ELi64ELi64ELi4ELb0ELb0EN7cutlass10bfloat16_tE19Flash_kernel_traitsILi192ELi64ELi64ELi4ES3_EELb0ELb0ELb0ELb0ELb1ELb1ELb0ELb0EEEvNS_16Flash_fwd_paramsE:
	.zero		816


//--------------------- .nv.constant0._ZN5flash24flash_fwd_splitkv_kernelI23Flash_fwd_kernel_traitsILi192ELi64ELi64ELi4ELb0ELb0EN7cutlass10bfloat16_tE19Flash_kernel_traitsILi192ELi64ELi64ELi4ES3_EELb0ELb0ELb1ELb0ELb0ELb0ELb0ELb0EEEvNS_16Flash_fwd_paramsE --------------------------
	.section	.nv.constant0._ZN5flash24flash_fwd_splitkv_kernelI23Flash_fwd_kernel_traitsILi192ELi64ELi64ELi4ELb0ELb0EN7cutlass10bfloat16_tE19Flash_kernel_traitsILi192ELi64ELi64ELi4ES3_EELb0ELb0ELb1ELb0ELb0ELb0ELb0ELb0EEEvNS_16Flash_fwd_paramsE,"a",@progbits
	.sectionflags	@""
	.align	4
.nv.constant0._ZN5flash24flash_fwd_splitkv_kernelI23Flash_fwd_kernel_traitsILi192ELi64ELi64ELi4ELb0ELb0EN7cutlass10bfloat16_tE19Flash_kernel_traitsILi192ELi64ELi64ELi4ES3_EELb0ELb0ELb1ELb0ELb0ELb0ELb0ELb0EEEvNS_16Flash_fwd_paramsE:
	.zero		816


//--------------------- .nv.constant0._ZN5flash24flash_fwd_splitkv_kernelI23Flash_fwd_kernel_traitsILi192ELi64ELi64ELi4ELb0ELb0EN7cutlass10bfloat16_tE19Flash_kernel_traitsILi192ELi64ELi64ELi4ES3_EELb0ELb0ELb1ELb0ELb0ELb1ELb0ELb0EEEvNS_16Flash_fwd_paramsE --------------------------
	.section	.nv.constant0._ZN5flash24flash_fwd_splitkv_kernelI23Flash_fwd_kernel_traitsILi192ELi64ELi64ELi4ELb0ELb0EN7cutlass10bfloat16_tE19Flash_kernel_traitsILi192ELi64ELi64ELi4ES3_EELb0ELb0ELb1ELb0ELb0ELb1ELb0ELb0EEEvNS_16Flash_fwd_paramsE,"a",@progbits
	.sectionflags	@""
	.align	4
.nv.constant0._ZN5flash24flash_fwd_splitkv_kernelI23Flash_fwd_kernel_traitsILi192ELi64ELi64ELi4ELb0ELb0EN7cutlass10bfloat16_tE19Flash_kernel_traitsILi192ELi64ELi64ELi4ES3_EELb0ELb0ELb1ELb0ELb0ELb1ELb0ELb0EEEvNS_16Flash_fwd_paramsE:
	.zero		816


//--------------------- .nv.constant0._ZN5flash24flash_fwd_splitkv_kernelI23Flash_fwd_kernel_traitsILi192ELi64ELi64ELi4ELb0ELb0EN7cutlass10bfloat16_tE19Flash_kernel_traitsILi192ELi64ELi64ELi4ES3_EELb0ELb0ELb0ELb0ELb1ELb0ELb0ELb1EEEvNS_16Flash_fwd_paramsE --------------------------
	.section	.nv.constant0._ZN5flash24flash_fwd_splitkv_kernelI23Flash_fwd_kernel_traitsILi192ELi64ELi64ELi4ELb0ELb0EN7cutlass10bfloat16_tE19Flash_kernel_traitsILi192ELi64ELi64ELi4ES3_EELb0ELb0ELb0ELb0ELb1ELb0ELb0ELb1EEEvNS_16Flash_fwd_paramsE,"a",@progbits
	.sectionflags	@""
	.align	4
.nv.constant0._ZN5flash24flash_fwd_splitkv_kernelI23Flash_fwd_kernel_traitsILi192ELi64ELi64ELi4ELb0ELb0EN7cutlass10bfloat16_tE19Flash_kernel_traitsILi192ELi64ELi64ELi4ES3_EELb0ELb0ELb0ELb0ELb1ELb0ELb0ELb1EEEvNS_16Flash_fwd_paramsE:
	.zero		816


//--------------------- .nv.constant0._ZN5flash24flash_fwd_splitkv_kernelI23Flash_fwd_kernel_traitsILi192ELi64ELi64ELi4ELb0ELb0EN7cutlass10bfloat16_tE19Flash_kernel_traitsILi192ELi64ELi64ELi4ES3_EELb0ELb0ELb0ELb0ELb1ELb1ELb0ELb1EEEvNS_16Flash_fwd_paramsE --------------------------
	.section	.nv.constant0._ZN5flash24flash_fwd_splitkv_kernelI23Flash_fwd_kernel_traitsILi192ELi64ELi64ELi4ELb0ELb0EN7cutlass10bfloat16_tE19Flash_kernel_traitsILi192ELi64ELi64ELi4ES3_EELb0ELb0ELb0ELb0ELb1ELb1ELb0ELb1EEEvNS_16Flash_fwd_paramsE,"a",@progbits
	.sectionflags	@""
	.align	4
.nv.constant0._ZN5flash24flash_fwd_splitkv_kernelI23Flash_fwd_kernel_traitsILi192ELi64ELi64ELi4ELb0ELb0EN7cutlass10bfloat16_tE19Flash_kernel_traitsILi192ELi64ELi64ELi4ES3_EELb0ELb0ELb0ELb0ELb1ELb1ELb0ELb1EEEvNS_16Flash_fwd_paramsE:
	.zero		816


//--------------------- .nv.constant0._ZN5flash24flash_fwd_splitkv_kernelI23Flash_fwd_kernel_traitsILi192ELi64ELi64ELi4ELb0ELb0EN7cutlass10bfloat16_tE19Flash_kernel_traitsILi192ELi64ELi64ELi4ES3_EELb0ELb0ELb1ELb0ELb0ELb0ELb0ELb1EEEvNS_16Flash_fwd_paramsE --------------------------
	.section	.nv.constant0._ZN5flash24flash_fwd_splitkv_kernelI23Flash_fwd_kernel_traitsILi192ELi64ELi64ELi4ELb0ELb0EN7cutlass10bfloat16_tE19Flash_kernel_traitsILi192ELi64ELi64ELi4ES3_EELb0ELb0ELb1ELb0ELb0ELb0ELb0ELb1EEEvNS_16Flash_fwd_paramsE,"a",@progbits
	.sectionflags	@""
	.align	4
.nv.constant0._ZN5flash24flash_fwd_splitkv_kernelI23Flash_fwd_kernel_traitsILi192ELi64ELi64ELi4ELb0ELb0EN7cutlass10bfloat16_tE19Flash_kernel_traitsILi192ELi64ELi64ELi4ES3_EELb0ELb0ELb1ELb0ELb0ELb0ELb0ELb1EEEvNS_16Flash_fwd_paramsE:
	.zero		816


//--------------------- .nv.constant0._ZN5flash24flash_fwd_splitkv_kernelI23Flash_fwd_kernel_traitsILi192ELi64ELi64ELi4ELb0ELb0EN7cutlass10bfloat16_tE19Flash_kernel_traitsILi192ELi64ELi64ELi4ES3_EELb0ELb0ELb1ELb0ELb0ELb1ELb0ELb1EEEvNS_16Flash_fwd_paramsE --------------------------
	.section	.nv.constant0._ZN5flash24flash_fwd_splitkv_kernelI23Flash_fwd_kernel_traitsILi192ELi64ELi64ELi4ELb0ELb0EN7cutlass10bfloat16_tE19Flash_kernel_traitsILi192ELi64ELi64ELi4ES3_EELb0ELb0ELb1ELb0ELb0ELb1ELb0ELb1EEEvNS_16Flash_fwd_paramsE,"a",@progbits
	.sectionflags	@""
	.align	4
.nv.constant0._ZN5flash24flash_fwd_splitkv_kernelI23Flash_fwd_kernel_traitsILi192ELi64ELi64ELi4ELb0ELb0EN7cutlass10bfloat16_tE19Flash_kernel_traitsILi192ELi64ELi64ELi4ES3_EELb0ELb0ELb1ELb0ELb0ELb1ELb0ELb1EEEvNS_16Flash_fwd_paramsE:
	.zero		816


//--------------------- .nv.constant0._ZN5flash24flash_fwd_splitkv_kernelI23Flash_fwd_kernel_traitsILi192ELi64ELi64ELi4ELb0ELb0EN7cutlass10bfloat16_tE19Flash_kernel_traitsILi192ELi64ELi64ELi4ES3_EELb0ELb0ELb0ELb0ELb1ELb0ELb1ELb0EEEvNS_16Flash_fwd_paramsE --------------------------
	.section	.nv.constant0._ZN5flash24flash_fwd_splitkv_kernelI23Flash_fwd_kernel_traitsILi192ELi64ELi64ELi4ELb0ELb0EN7cutlass10bfloat16_tE19Flash_kernel_traitsILi192ELi64ELi64ELi4ES3_EELb0ELb0ELb0ELb0ELb1ELb0ELb1ELb0EEEvNS_16Flash_fwd_paramsE,"a",@progbits
	.sectionflags	@""
	.align	4
.nv.constant0._ZN5flash24flash_fwd_splitkv_kernelI23Flash_fwd_kernel_traitsILi192ELi64ELi64ELi4ELb0ELb0EN7cutlass10bfloat16_tE19Flash_kernel_traitsILi192ELi64ELi64ELi4ES3_EELb0ELb0ELb0ELb0ELb1ELb0ELb1ELb0EEEvNS_16Flash_fwd_paramsE:
	.zero		816


//--------------------- .nv.constant0._ZN5flash24flash_fwd_splitkv_kernelI23Flash_fwd_kernel_traitsILi192ELi64ELi64ELi4ELb0ELb0EN7cutlass10bfloat16_tE19Flash_kernel_traitsILi192ELi64ELi64ELi4ES3_EELb0ELb0ELb0ELb0ELb1ELb1ELb1ELb0EEEvNS_16Flash_fwd_paramsE --------------------------
	.section	.nv.constant0._ZN5flash24flash_fwd_splitkv_kernelI23Flash_fwd_kernel_traitsILi192ELi64ELi64ELi4ELb0ELb0EN7cutlass10bfloat16_tE19Flash_kernel_traitsILi192ELi64ELi64ELi4ES3_EELb0ELb0ELb0ELb0ELb1ELb1ELb1ELb0EEEvNS_16Flash_fwd_paramsE,"a",@progbits
	.sectionflags	@""
	.align	4
.nv.constant0._ZN5flash24flash_fwd_splitkv_kernelI23Flash_fwd_kernel_traitsILi192ELi64ELi64ELi4ELb0ELb0EN7cutlass10bfloat16_tE19Flash_kernel_traitsILi192ELi64ELi64ELi4ES3_EELb0ELb0ELb0ELb0ELb1ELb1ELb1ELb0EEEvNS_16Flash_fwd_paramsE:
	.zero		816


//--------------------- .nv.constant0._ZN5flash24flash_fwd_splitkv_kernelI23Flash_fwd_kernel_traitsILi192ELi64ELi64ELi4ELb0ELb0EN7cutlass10bfloat16_tE19Flash_kernel_traitsILi192ELi64ELi64ELi4ES3_EELb0ELb0ELb1ELb0ELb0ELb0ELb1ELb0EEEvNS_16Flash_fwd_paramsE --------------------------
	.section	.nv.constant0._ZN5flash24flash_fwd_splitkv_kernelI23Flash_fwd_kernel_traitsILi192ELi64ELi64ELi4ELb0ELb0EN7cutlass10bfloat16_tE19Flash_kernel_traitsILi192ELi64ELi64ELi4ES3_EELb0ELb0ELb1ELb0ELb0ELb0ELb1ELb0EEEvNS_16Flash_fwd_paramsE,"a",@progbits
	.sectionflags	@""
	.align	4
.nv.constant0._ZN5flash24flash_fwd_splitkv_kernelI23Flash_fwd_kernel_traitsILi192ELi64ELi64ELi4ELb0ELb0EN7cutlass10bfloat16_tE19Flash_kernel_traitsILi192ELi64ELi64ELi4ES3_EELb0ELb0ELb1ELb0ELb0ELb0ELb1ELb0EEEvNS_16Flash_fwd_paramsE:
	.zero		816


//--------------------- .nv.constant0._ZN5flash24flash_fwd_splitkv_kernelI23Flash_fwd_kernel_traitsILi192ELi64ELi64ELi4ELb0ELb0EN7cutlass10bfloat16_tE19Flash_kernel_traitsILi192ELi64ELi64ELi4ES3_EELb0ELb0ELb1ELb0ELb0ELb1ELb1ELb0EEEvNS_16Flash_fwd_paramsE --------------------------
	.section	.nv.constant0._ZN5flash24flash_fwd_splitkv_kernelI23Flash_fwd_kernel_traitsILi192ELi64ELi64ELi4ELb0ELb0EN7cutlass10bfloat16_tE19Flash_kernel_traitsILi192ELi64ELi64ELi4ES3_EELb0ELb0ELb1ELb0ELb0ELb1ELb1ELb0EEEvNS_16Flash_fwd_paramsE,"a",@progbits
	.sectionflags	@""
	.align	4
.nv.constant0._ZN5flash24flash_fwd_splitkv_kernelI23Flash_fwd_kernel_traitsILi192ELi64ELi64ELi4ELb0ELb0EN7cutlass10bfloat16_tE19Flash_kernel_traitsILi192ELi64ELi64ELi4ES3_EELb0ELb0ELb1ELb0ELb0ELb1ELb1ELb0EEEvNS_16Flash_fwd_paramsE:
	.zero		816


//--------------------- .nv.constant0._ZN5flash24flash_fwd_splitkv_kernelI23Flash_fwd_kernel_traitsILi192ELi64ELi64ELi4ELb0ELb0EN7cutlass10bfloat16_tE19Flash_kernel_traitsILi192ELi64ELi64ELi4ES3_EELb0ELb0ELb0ELb0ELb1ELb0ELb1ELb1EEEvNS_16Flash_fwd_paramsE --------------------------
	.section	.nv.constant0._ZN5flash24flash_fwd_splitkv_kernelI23Flash_fwd_kernel_traitsILi192ELi64ELi64ELi4ELb0ELb0EN7cutlass10bfloat16_tE19Flash_kernel_traitsILi192ELi64ELi64ELi4ES3_EELb0ELb0ELb0ELb0ELb1ELb0ELb1ELb1EEEvNS_16Flash_fwd_paramsE,"a",@progbits
	.sectionflags	@""
	.align	4
.nv.constant0._ZN5flash24flash_fwd_splitkv_kernelI23Flash_fwd_kernel_traitsILi192ELi64ELi64ELi4ELb0ELb0EN7cutlass10bfloat16_tE19Flash_kernel_traitsILi192ELi64ELi64ELi4ES3_EELb0ELb0ELb0ELb0ELb1ELb0ELb1ELb1EEEvNS_16Flash_fwd_paramsE:
	.zero		816


//--------------------- .nv.constant0._ZN5flash24flash_fwd_splitkv_kernelI23Flash_fwd_kernel_traitsILi192ELi64ELi64ELi4ELb0ELb0EN7cutlass10bfloat16_tE19Flash_kernel_traitsILi192ELi64ELi64ELi4ES3_EELb0ELb0ELb0ELb0ELb1ELb1ELb1ELb1EEEvNS_16Flash_fwd_paramsE --------------------------
	.section	.nv.constant0._ZN5flash24flash_fwd_splitkv_kernelI23Flash_fwd_kernel_traitsILi192ELi64ELi64ELi4ELb0ELb0EN7cutlass10bfloat16_tE19Flash_kernel_traitsILi192ELi64ELi64ELi4ES3_EELb0ELb0ELb0ELb0ELb1ELb1ELb1ELb1EEEvNS_16Flash_fwd_paramsE,"a",@progbits
	.sectionflags	@""
	.align	4
.nv.constant0._ZN5flash24flash_fwd_splitkv_kernelI23Flash_fwd_kernel_traitsILi192ELi64ELi64ELi4ELb0ELb0EN7cutlass10bfloat16_tE19Flash_kernel_traitsILi192ELi64ELi64ELi4ES3_EELb0ELb0ELb0ELb0ELb1ELb1ELb1ELb1EEEvNS_16Flash_fwd_paramsE:
	.zero		816


//--------------------- .nv.constant0._ZN5flash24flash_fwd_splitkv_kernelI23Flash_fwd_kernel_traitsILi192ELi64ELi64ELi4ELb0ELb0EN7cutlass10bfloat16_tE19Flash_kernel_traitsILi192ELi64ELi64ELi4ES3_EELb0ELb0ELb1ELb0ELb0ELb0ELb1ELb1EEEvNS_16Flash_fwd_paramsE --------------------------
	.section	.nv.constant0._ZN5flash24flash_fwd_splitkv_kernelI23Flash_fwd_kernel_traitsILi192ELi64ELi64ELi4ELb0ELb0EN7cutlass10bfloat16_tE19Flash_kernel_traitsILi192ELi64ELi64ELi4ES3_EELb0ELb0ELb1ELb0ELb0ELb0ELb1ELb1EEEvNS_16Flash_fwd_paramsE,"a",@progbits
	.sectionflags	@""
	.align	4
.nv.constant0._ZN5flash24flash_fwd_splitkv_kernelI23Flash_fwd_kernel_traitsILi192ELi64ELi64ELi4ELb0ELb0EN7cutlass10bfloat16_tE19Flash_kernel_traitsILi192ELi64ELi64ELi4ES3_EELb0ELb0ELb1ELb0ELb0ELb0ELb1ELb1EEEvNS_16Flash_fwd_paramsE:
	.zero		816


//--------------------- .nv.constant0._ZN5flash24flash_fwd_splitkv_kernelI23Flash_fwd_kernel_traitsILi192ELi64ELi64ELi4ELb0ELb0EN7cutlass10bfloat16_tE19Flash_kernel_traitsILi192ELi64ELi64ELi4ES3_EELb0ELb0ELb1ELb0ELb0ELb1ELb1ELb1EEEvNS_16Flash_fwd_paramsE --------------------------
	.section	.nv.constant0._ZN5flash24flash_fwd_splitkv_kernelI23Flash_fwd_kernel_traitsILi192ELi64ELi64ELi4ELb0ELb0EN7cutlass10bfloat16_tE19Flash_kernel_traitsILi192ELi64ELi64ELi4ES3_EELb0ELb0ELb1ELb0ELb0ELb1ELb1ELb1EEEvNS_16Flash_fwd_paramsE,"a",@progbits
	.sectionflags	@""
	.align	4
.nv.constant0._ZN5flash24flash_fwd_splitkv_kernelI23Flash_fwd_kernel_traitsILi192ELi64ELi64ELi4ELb0ELb0EN7cutlass10bfloat16_tE19Flash_kernel_traitsILi192ELi64ELi64ELi4ES3_EELb0ELb0ELb1ELb0ELb0ELb1ELb1ELb1EEEvNS_16Flash_fwd_paramsE:
	.zero		816


//--------------------- .nv.constant0._ZN5flash24flash_fwd_splitkv_kernelI23Flash_fwd_kernel_traitsILi192ELi64ELi64ELi4ELb0ELb0EN7cutlass10bfloat16_tE19Flash_kernel_traitsILi192ELi64ELi64ELi4ES3_EELb0ELb1ELb0ELb0ELb1ELb0ELb0ELb0EEEvNS_16Flash_fwd_paramsE --------------------------
	.section	.nv.constant0._ZN5flash24flash_fwd_splitkv_kernelI23Flash_fwd_kernel_traitsILi192ELi64ELi64ELi4ELb0ELb0EN7cutlass10bfloat16_tE19Flash_kernel_traitsILi192ELi64ELi64ELi4ES3_EELb0ELb1ELb0ELb0ELb1ELb0ELb0ELb0EEEvNS_16Flash_fwd_paramsE,"a",@progbits
	.sectionflags	@""
	.align	4
.nv.constant0._ZN5flash24flash_fwd_splitkv_kernelI23Flash_fwd_kernel_traitsILi192ELi64ELi64ELi4ELb0ELb0EN7cutlass10bfloat16_tE19Flash_kernel_traitsILi192ELi64ELi64ELi4ES3_EELb0ELb1ELb0ELb0ELb1ELb0ELb0ELb0EEEvNS_16Flash_fwd_paramsE:
	.zero		816


//--------------------- .nv.constant0._ZN5flash24flash_fwd_splitkv_kernelI23Flash_fwd_kernel_traitsILi192ELi64ELi64ELi4ELb0ELb0EN7cutlass10bfloat16_tE19Flash_kernel_traitsILi192ELi64ELi64ELi4ES3_EELb0ELb1ELb0ELb0ELb1ELb1ELb0ELb0EEEvNS_16Flash_fwd_paramsE --------------------------
	.section	.nv.constant0._ZN5flash24flash_fwd_splitkv_kernelI23Flash_fwd_kernel_traitsILi192ELi64ELi64ELi4ELb0ELb0EN7cutlass10bfloat16_tE19Flash_kernel_traitsILi192ELi64ELi64ELi4ES3_EELb0ELb1ELb0ELb0ELb1ELb1ELb0ELb0EEEvNS_16Flash_fwd_paramsE,"a",@progbits
	.sectionflags	@""
	.align	4
.nv.constant0._ZN5flash24flash_fwd_splitkv_kernelI23Flash_fwd_kernel_traitsILi192ELi64ELi64ELi4ELb0ELb0EN7cutlass10bfloat16_tE19Flash_kernel_traitsILi192ELi64ELi64ELi4ES3_EELb0ELb1ELb0ELb0ELb1ELb1ELb0ELb0EEEvNS_16Flash_fwd_paramsE:
	.zero		816


//--------------------- .nv.constant0._ZN5flash24flash_fwd_splitkv_kernelI23Flash_fwd_kernel_traitsILi192ELi64ELi64ELi4ELb0ELb0EN7cutlass10bfloat16_tE19Flash_kernel_traitsILi192ELi64ELi64ELi4ES3_EELb0ELb1ELb1ELb0ELb0ELb0ELb0ELb0EEEvNS_16Flash_fwd_paramsE --------------------------
	.section	.nv.constant0._ZN5flash24flash_fwd_splitkv_kernelI23Flash_fwd_kernel_traitsILi192ELi64ELi64ELi4ELb0ELb0EN7cutlass10bfloat16_tE19Flash_kernel_traitsILi192ELi64ELi64ELi4ES3_EELb0ELb1ELb1ELb0ELb0ELb0ELb0ELb0EEEvNS_16Flash_fwd_paramsE,"a",@progbits
	.sectionflags	@""
	.align	4
.nv.constant0._ZN5flash24flash_fwd_splitkv_kernelI23Flash_fwd_kernel_traitsILi192ELi64ELi64ELi4ELb0ELb0EN7cutlass10bfloat16_tE19Flash_kernel_traitsILi192ELi64ELi64ELi4ES3_EELb0ELb1ELb1ELb0ELb0ELb0ELb0ELb0EEEvNS_16Flash_fwd_paramsE:
	.zero		816


//--------------------- .nv.constant0._ZN5flash24flash_fwd_splitkv_kernelI23Flash_fwd_kernel_traitsILi192ELi64ELi64ELi4ELb0ELb0EN7cutlass10bfloat16_tE19Flash_kernel_traitsILi192ELi64ELi64ELi4ES3_EELb0ELb1ELb1ELb0ELb0ELb1ELb0ELb0EEEvNS_16Flash_fwd_paramsE --------------------------
	.section	.nv.constant0._ZN5flash24flash_fwd_splitkv_kernelI23Flash_fwd_kernel_traitsILi192ELi64ELi64ELi4ELb0ELb0EN7cutlass10bfloat16_tE19Flash_kernel_traitsILi192ELi64ELi64ELi4ES3_EELb0ELb1ELb1ELb0ELb0ELb1ELb0ELb0EEEvNS_16Flash_fwd_paramsE,"a",@progbits
	.sectionflags	@""
	.align	4
.nv.constant0._ZN5flash24flash_fwd_splitkv_kernelI23Flash_fwd_kernel_traitsILi192ELi64ELi64ELi4ELb0ELb0EN7cutlass10bfloat16_tE19Flash_kernel_traitsILi192ELi64ELi64ELi4ES3_EELb0ELb1ELb1ELb0ELb0ELb1ELb0ELb0EEEvNS_16Flash_fwd_paramsE:
	.zero		816


//--------------------- .nv.constant0._ZN5flash24flash_fwd_splitkv_kernelI23Flash_fwd_kernel_traitsILi192ELi64ELi64ELi4ELb0ELb0EN7cutlass10bfloat16_tE19Flash_kernel_traitsILi192ELi64ELi64ELi4ES3_EELb0ELb1ELb0ELb0ELb1ELb0ELb0ELb1EEEvNS_16Flash_fwd_paramsE --------------------------
	.section	.nv.constant0._ZN5flash24flash_fwd_splitkv_kernelI23Flash_fwd_kernel_traitsILi192ELi64ELi64ELi4ELb0ELb0EN7cutlass10bfloat16_tE19Flash_kernel_traitsILi192ELi64ELi64ELi4ES3_EELb0ELb1ELb0ELb0ELb1ELb0ELb0ELb1EEEvNS_16Flash_fwd_paramsE,"a",@progbits
	.sectionflags	@""
	.align	4
.nv.constant0._ZN5flash24flash_fwd_splitkv_kernelI23Flash_fwd_kernel_traitsILi192ELi64ELi64ELi4ELb0ELb0EN7cutlass10bfloat16_tE19Flash_kernel_traitsILi192ELi64ELi64ELi4ES3_EELb0ELb1ELb0ELb0ELb1ELb0ELb0ELb1EEEvNS_16Flash_fwd_paramsE:
	.zero		816


//--------------------- .nv.constant0._ZN5flash24flash_fwd_splitkv_kernelI23Flash_fwd_kernel_traitsILi192ELi64ELi64ELi4ELb0ELb0EN7cutlass10bfloat16_tE19Flash_kernel_traitsILi192ELi64ELi64ELi4ES3_EELb0ELb1ELb0ELb0ELb1ELb1ELb0ELb1EEEvNS_16Flash_fwd_paramsE --------------------------
	.section	.nv.constant0._ZN5flash24flash_fwd_splitkv_kernelI23Flash_fwd_kernel_traitsILi192ELi64ELi64ELi4ELb0ELb0EN7cutlass10bfloat16_tE19Flash_kernel_traitsILi192ELi64ELi64ELi4ES3_EELb0ELb1ELb0ELb0ELb1ELb1ELb0ELb1EEEvNS_16Flash_fwd_paramsE,"a",@progbits
	.sectionflags	@""
	.align	4
.nv.constant0._ZN5flash24flash_fwd_splitkv_kernelI23Flash_fwd_kernel_traitsILi192ELi64ELi64ELi4ELb0ELb0EN7cutlass10bfloat16_tE19Flash_kernel_traitsILi192ELi64ELi64ELi4ES3_EELb0ELb1ELb0ELb0ELb1ELb1ELb0ELb1EEEvNS_16Flash_fwd_paramsE:
	.zero		816


//--------------------- .nv.constant0._ZN5flash24flash_fwd_splitkv_kernelI23Flash_fwd_kernel_traitsILi192ELi64ELi64ELi4ELb0ELb0EN7cutlass10bfloat16_tE19Flash_kernel_traitsILi192ELi64ELi64ELi4ES3_EELb0ELb1ELb1ELb0ELb0ELb0ELb0ELb1EEEvNS_16Flash_fwd_paramsE --------------------------
	.section	.nv.constant0._ZN5flash24flash_fwd_splitkv_kernelI23Flash_fwd_kernel_traitsILi192ELi64ELi64ELi4ELb0ELb0EN7cutlass10bfloat16_tE19Flash_kernel_traitsILi192ELi64ELi64ELi4ES3_EELb0ELb1ELb1ELb0ELb0ELb0ELb0ELb1EEEvNS_16Flash_fwd_paramsE,"a",@progbits
	.sectionflags	@""
	.align	4
.nv.constant0._ZN5flash24flash_fwd_splitkv_kernelI23Flash_fwd_kernel_traitsILi192ELi64ELi64ELi4ELb0ELb0EN7cutlass10bfloat16_tE19Flash_kernel_traitsILi192ELi64ELi64ELi4ES3_EELb0ELb1ELb1ELb0ELb0ELb0ELb0ELb1EEEvNS_16Flash_fwd_paramsE:
	.zero		816


//--------------------- .nv.constant0._ZN5flash24flash_fwd_splitkv_kernelI23Flash_fwd_kernel_traitsILi192ELi64ELi64ELi4ELb0ELb0EN7cutlass10bfloat16_tE19Flash_kernel_traitsILi192ELi64ELi64ELi4ES3_EELb0ELb1ELb1ELb0ELb0ELb1ELb0ELb1EEEvNS_16Flash_fwd_paramsE --------------------------
	.section	.nv.constant0._ZN5flash24flash_fwd_splitkv_kernelI23Flash_fwd_kernel_traitsILi192ELi64ELi64ELi4ELb0ELb0EN7cutlass10bfloat16_tE19Flash_kernel_traitsILi192ELi64ELi64ELi4ES3_EELb0ELb1ELb1ELb0ELb0ELb1ELb0ELb1EEEvNS_16Flash_fwd_paramsE,"a",@progbits
	.sectionflags	@""
	.align	4
.nv.constant0._ZN5flash24flash_fwd_splitkv_kernelI23Flash_fwd_kernel_traitsILi192ELi64ELi64ELi4ELb0ELb0EN7cutlass10bfloat16_tE19Flash_kernel_traitsILi192ELi64ELi64ELi4ES3_EELb0ELb1ELb1ELb0ELb0ELb1ELb0ELb1EEEvNS_16Flash_fwd_paramsE:
	.zero		816


//--------------------- .nv.constant0._ZN5flash24flash_fwd_splitkv_kernelI23Flash_fwd_kernel_traitsILi192ELi64ELi64ELi4ELb0ELb0EN7cutlass10bfloat16_tE19Flash_kernel_traitsILi192ELi64ELi64ELi4ES3_EELb0ELb1ELb0ELb0ELb1ELb0ELb1ELb0EEEvNS_16Flash_fwd_paramsE --------------------------
	.section	.nv.constant0._ZN5flash24flash_fwd_splitkv_kernelI23Flash_fwd_kernel_traitsILi192ELi64ELi64ELi4ELb0ELb0EN7cutlass10bfloat16_tE19Flash_kernel_traitsILi192ELi64ELi64ELi4ES3_EELb0ELb1ELb0ELb0ELb1ELb0ELb1ELb0EEEvNS_16Flash_fwd_paramsE,"a",@progbits
	.sectionflags	@""
	.align	4
.nv.constant0._ZN5flash24flash_fwd_splitkv_kernelI23Flash_fwd_kernel_traitsILi192ELi64ELi64ELi4ELb0ELb0EN7cutlass10bfloat16_tE19Flash_kernel_traitsILi192ELi64ELi64ELi4ES3_EELb0ELb1ELb0ELb0ELb1ELb0ELb1ELb0EEEvNS_16Flash_fwd_paramsE:
	.zero		816


//--------------------- .nv.constant0._ZN5flash24flash_fwd_splitkv_kernelI23Flash_fwd_kernel_traitsILi192ELi64ELi64ELi4ELb0ELb0EN7cutlass10bfloat16_tE19Flash_kernel_traitsILi192ELi64ELi64ELi4ES3_EELb0ELb1ELb0ELb0ELb1ELb1ELb1ELb0EEEvNS_16Flash_fwd_paramsE --------------------------
	.section	.nv.constant0._ZN5flash24flash_fwd_splitkv_kernelI23Flash_fwd_kernel_traitsILi192ELi64ELi64ELi4ELb0ELb0EN7cutlass10bfloat16_tE19Flash_kernel_traitsILi192ELi64ELi64ELi4ES3_EELb0ELb1ELb0ELb0ELb1ELb1ELb1ELb0EEEvNS_16Flash_fwd_paramsE,"a",@progbits
	.sectionflags	@""
	.align	4
.nv.constant0._ZN5flash24flash_fwd_splitkv_kernelI23Flash_fwd_kernel_traitsILi192ELi64ELi64ELi4ELb0ELb0EN7cutlass10bfloat16_tE19Flash_kernel_traitsILi192ELi64ELi64ELi4ES3_EELb0ELb1ELb0ELb0ELb1ELb1ELb1ELb0EEEvNS_16Flash_fwd_paramsE:
	.zero		816


//--------------------- .nv.constant0._ZN5flash24flash_fwd_splitkv_kernelI23Flash_fwd_kernel_traitsILi192ELi64ELi64ELi4ELb0ELb0EN7cutlass10bfloat16_tE19Flash_kernel_traitsILi192ELi64ELi64ELi4ES3_EELb0ELb1ELb1ELb0ELb0ELb0ELb1ELb0EEEvNS_16Flash_fwd_paramsE --------------------------
	.section	.nv.constant0._ZN5flash24flash_fwd_splitkv_kernelI23Flash_fwd_kernel_traitsILi192ELi64ELi64ELi4ELb0ELb0EN7cutlass10bfloat16_tE19Flash_kernel_traitsILi192ELi64ELi64ELi4ES3_EELb0ELb1ELb1ELb0ELb0ELb0ELb1ELb0EEEvNS_16Flash_fwd_paramsE,"a",@progbits
	.sectionflags	@""
	.align	4
.nv.constant0._ZN5flash24flash_fwd_splitkv_kernelI23Flash_fwd_kernel_traitsILi192ELi64ELi64ELi4ELb0ELb0EN7cutlass10bfloat16_tE19Flash_kernel_traitsILi192ELi64ELi64ELi4ES3_EELb0ELb1ELb1ELb0ELb0ELb0ELb1ELb0EEEvNS_16Flash_fwd_paramsE:
	.zero		816


//--------------------- .nv.constant0._ZN5flash24flash_fwd_splitkv_kernelI23Flash_fwd_kernel_traitsILi192ELi64ELi64ELi4ELb0ELb0EN7cutlass10bfloat16_tE19Flash_kernel_traitsILi192ELi64ELi64ELi4ES3_EELb0ELb1ELb1ELb0ELb0ELb1ELb1ELb0EEEvNS_16Flash_fwd_paramsE --------------------------
	.section	.nv.constant0._ZN5flash24flash_fwd_splitkv_kernelI23Flash_fwd_kernel_traitsILi192ELi64ELi64ELi4ELb0ELb0EN7cutlass10bfloat16_tE19Flash_kernel_traitsILi192ELi64ELi64ELi4ES3_EELb0ELb1ELb1ELb0ELb0ELb1ELb1ELb0EEEvNS_16Flash_fwd_paramsE,"a",@progbits
	.sectionflags	@""
	.align	4
.nv.constant0._ZN5flash24flash_fwd_splitkv_kernelI23Flash_fwd_kernel_traitsILi192ELi64ELi64ELi4ELb0ELb0EN7cutlass10bfloat16_tE19Flash_kernel_traitsILi192ELi64ELi64ELi4ES3_EELb0ELb1ELb1ELb0ELb0ELb1ELb1ELb0EEEvNS_16Flash_fwd_paramsE:
	.zero		816


//--------------------- .nv.constant0._ZN5flash24flash_fwd_splitkv_kernelI23Flash_fwd_kernel_traitsILi192ELi64ELi64ELi4ELb0ELb0EN7cutlass10bfloat16_tE19Flash_kernel_traitsILi192ELi64ELi64ELi4ES3_EELb0ELb1ELb0ELb0ELb1ELb0ELb1ELb1EEEvNS_16Flash_fwd_paramsE --------------------------
	.section	.nv.constant0._ZN5flash24flash_fwd_splitkv_kernelI23Flash_fwd_kernel_traitsILi192ELi64ELi64ELi4ELb0ELb0EN7cutlass10bfloat16_tE19Flash_kernel_traitsILi192ELi64ELi64ELi4ES3_EELb0ELb1ELb0ELb0ELb1ELb0ELb1ELb1EEEvNS_16Flash_fwd_paramsE,"a",@progbits
	.sectionflags	@""
	.align	4
.nv.constant0._ZN5flash24flash_fwd_splitkv_kernelI23Flash_fwd_kernel_traitsILi192ELi64ELi64ELi4ELb0ELb0EN7cutlass10bfloat16_tE19Flash_kernel_traitsILi192ELi64ELi64ELi4ES3_EELb0ELb1ELb0ELb0ELb1ELb0ELb1ELb1EEEvNS_16Flash_fwd_paramsE:
	.zero		816


//--------------------- .nv.constant0._ZN5flash24flash_fwd_splitkv_kernelI23Flash_fwd_kernel_traitsILi192ELi64ELi64ELi4ELb0ELb0EN7cutlass10bfloat16_tE19Flash_kernel_traitsILi192ELi64ELi64ELi4ES3_EELb0ELb1ELb0ELb0ELb1ELb1ELb1ELb1EEEvNS_16Flash_fwd_paramsE --------------------------
	.section	.nv.constant0._ZN5flash24flash_fwd_splitkv_kernelI23Flash_fwd_kernel_traitsILi192ELi64ELi64ELi4ELb0ELb0EN7cutlass10bfloat16_tE19Flash_kernel_traitsILi192ELi64ELi64ELi4ES3_EELb0ELb1ELb0ELb0ELb1ELb1ELb1ELb1EEEvNS_16Flash_fwd_paramsE,"a",@progbits
	.sectionflags	@""
	.align	4
.nv.constant0._ZN5flash24flash_fwd_splitkv_kernelI23Flash_fwd_kernel_traitsILi192ELi64ELi64ELi4ELb0ELb0EN7cutlass10bfloat16_tE19Flash_kernel_traitsILi192ELi64ELi64ELi4ES3_EELb0ELb1ELb0ELb0ELb1ELb1ELb1ELb1EEEvNS_16Flash_fwd_paramsE:
	.zero		816


//--------------------- .nv.constant0._ZN5flash24flash_fwd_splitkv_kernelI23Flash_fwd_kernel_traitsILi192ELi64ELi64ELi4ELb0ELb0EN7cutlass10bfloat16_tE19Flash_kernel_traitsILi192ELi64ELi64ELi4ES3_EELb0ELb1ELb1ELb0ELb0ELb0ELb1ELb1EEEvNS_16Flash_fwd_paramsE --------------------------
	.section	.nv.constant0._ZN5flash24flash_fwd_splitkv_kernelI23Flash_fwd_kernel_traitsILi192ELi64ELi64ELi4ELb0ELb0EN7cutlass10bfloat16_tE19Flash_kernel_traitsILi192ELi64ELi64ELi4ES3_EELb0ELb1ELb1ELb0ELb0ELb0ELb1ELb1EEEvNS_16Flash_fwd_paramsE,"a",@progbits
	.sectionflags	@""
	.align	4
.nv.constant0._ZN5flash24flash_fwd_splitkv_kernelI23Flash_fwd_kernel_traitsILi192ELi64ELi64ELi4ELb0ELb0EN7cutlass10bfloat16_tE19Flash_kernel_traitsILi192ELi64ELi64ELi4ES3_EELb0ELb1ELb1ELb0ELb0ELb0ELb1ELb1EEEvNS_16Flash_fwd_paramsE:
	.zero		816


//--------------------- .nv.constant0._ZN5flash24flash_fwd_splitkv_kernelI23Flash_fwd_kernel_traitsILi192ELi64ELi64ELi4ELb0ELb0EN7cutlass10bfloat16_tE19Flash_kernel_traitsILi192ELi64ELi64ELi4ES3_EELb0ELb1ELb1ELb0ELb0ELb1ELb1ELb1EEEvNS_16Flash_fwd_paramsE --------------------------
	.section	.nv.constant0._ZN5flash24flash_fwd_splitkv_kernelI23Flash_fwd_kernel_traitsILi192ELi64ELi64ELi4ELb0ELb0EN7cutlass10bfloat16_tE19Flash_kernel_traitsILi192ELi64ELi64ELi4ES3_EELb0ELb1ELb1ELb0ELb0ELb1ELb1ELb1EEEvNS_16Flash_fwd_paramsE,"a",@progbits
	.sectionflags	@""
	.align	4
.nv.constant0._ZN5flash24flash_fwd_splitkv_kernelI23Flash_fwd_kernel_traitsILi192ELi64ELi64ELi4ELb0ELb0EN7cutlass10bfloat16_tE19Flash_kernel_traitsILi192ELi64ELi64ELi4ES3_EELb0ELb1ELb1ELb0ELb0ELb1ELb1ELb1EEEvNS_16Flash_fwd_paramsE:
	.zero		816


//--------------------- .text._ZN5flash32flash_fwd_splitkv_combine_kernelI23Flash_fwd_kernel_traitsILi192ELi64ELi64ELi4ELb0ELb0EN7cutlass10bfloat16_tE19Flash_kernel_traitsILi192ELi64ELi64ELi4ES3_EELi8ELi7ELb0EEEvNS_16Flash_fwd_paramsE --------------------------
	.section	.text._ZN5flash32flash_fwd_splitkv_combine_kernelI23Flash_fwd_kernel_traitsILi192ELi64ELi64ELi4ELb0ELb0EN7cutlass10bfloat16_tE19Flash_kernel_traitsILi192ELi64ELi64ELi4ES3_EELi8ELi7ELb0EEEvNS_16Flash_fwd_paramsE,"ax",@progbits
	.sectioninfo	@"SHI_REGISTERS=62"
	.align	128
        .global         _ZN5flash32flash_fwd_splitkv_combine_kernelI23Flash_fwd_kernel_traitsILi192ELi64ELi64ELi4ELb0ELb0EN7cutlass10bfloat16_tE19Flash_kernel_traitsILi192ELi64ELi64ELi4ES3_EELi8ELi7ELb0EEEvNS_16Flash_fwd_paramsE
        .type           _ZN5flash32flash_fwd_splitkv_combine_kernelI23Flash_fwd_kernel_traitsILi192ELi64ELi64ELi4ELb0ELb0EN7cutlass10bfloat16_tE19Flash_kernel_traitsILi192ELi64ELi64ELi4ES3_EELi8ELi7ELb0EEEvNS_16Flash_fwd_paramsE,@function
        .size           _ZN5flash32flash_fwd_splitkv_combine_kernelI23Flash_fwd_kernel_traitsILi192ELi64ELi64ELi4ELb0ELb0EN7cutlass10bfloat16_tE19Flash_kernel_traitsILi192ELi64ELi64ELi4ES3_EELi8ELi7ELb0EEEvNS_16Flash_fwd_paramsE,(.L_x_7768 - _ZN5flash32flash_fwd_splitkv_combine_kernelI23Flash_fwd_kernel_traitsILi192ELi64ELi64ELi4ELb0ELb0EN7cutlass10bfloat16_tE19Flash_kernel_traitsILi192ELi64ELi64ELi4ES3_EELi8ELi7ELb0EEEvNS_16Flash_fwd_paramsE)
        .other          _ZN5flash32flash_fwd_splitkv_combine_kernelI23Flash_fwd_kernel_traitsILi192ELi64ELi64ELi4ELb0ELb0EN7cutlass10bfloat16_tE19Flash_kernel_traitsILi192ELi64ELi64ELi4ES3_EELi8ELi7ELb0EEEvNS_16Flash_fwd_paramsE,@"STO_CUDA_ENTRY STV_DEFAULT"
_ZN5flash32flash_fwd_splitkv_combine_kernelI23Flash_fwd_kernel_traitsILi192ELi64ELi64ELi4ELb0ELb0EN7cutlass10bfloat16_tE19Flash_kernel_traitsILi192ELi64ELi64ELi4ES3_EELi8ELi7ELb0EEEvNS_16Flash_fwd_paramsE:
.text._ZN5flash32flash_fwd_splitkv_combine_kernelI23Flash_fwd_kernel_traitsILi192ELi64ELi64ELi4ELb0ELb0EN7cutlass10bfloat16_tE19Flash_kernel_traitsILi192ELi64ELi64ELi4ES3_EELi8ELi7ELb0EEEvNS_16Flash_fwd_paramsE:
[----:B------:R-:W-:Y:S02]  /*0000*/  MOV R1, c[0x0][0x28] ;  /* 0x00000a0000017a02 */ /* 0x000fe40000000f00 */
[----:B------:R-:W-:Y:S01]  /*0010*/  IMAD.MOV.U32 R3, RZ, RZ, c[0x0][0x1c0] ;  /* 0x00007000ff037624 */ /* 0x000fe200078e00ff */
[----:B------:R-:W0:Y:S01]  /*0020*/  S2UR UR7, SR_CTAID.X ;  /* 0x00000000000779c3 */ /* 0x000e220000002500 */
[----:B------:R-:W-:Y:S02]  /*0030*/  IMAD.MOV.U32 R2, RZ, RZ, c[0x0][0x214] ;  /* 0x00008500ff027624 */ /* 0x000fe400078e00ff */
[----:B------:R-:W-:Y:S01]  /*0040*/  IMAD R28, R3, c[0x0][0x210], RZ ;  /* 0x00008400031c7a24 */ /* 0x000fe200078e02ff */
[----:B------:R-:W-:Y:S02]  /*0050*/  SHF.R.S32.HI R3, RZ, 0x1f, R3 ;  /* 0x0000001fff037819 */ /* 0x000fe40000011403 */
[----:B------:R-:W-:Y:S01]  /*0060*/  SHF.R.S32.HI R2, RZ, 0x1f, R2 ;  /* 0x0000001fff027819 */ /* 0x000fe20000011402 */
[----:B------:R-:W-:-:S05]  /*0070*/  IMAD R28, R28, c[0x0][0x214], RZ ;  /* 0x000085001c1c7a24 */ /* 0x000fca00078e02ff */
[----:B------:R-:W-:Y:S02]  /*0080*/  ISETP.LT.U32.AND P0, PT, R28, c[0x0][0x214], PT ;  /* 0x000085001c007a0c */ /* 0x000fe40003f01070 */
[----:B------:R-:W-:-:S04]  /*0090*/  SHF.R.S32.HI R5, RZ, 0x1f, R28 ;  /* 0x0000001fff057819 */ /* 0x000fc8000001141c */
[----:B------:R-:W-:-:S04]  /*00a0*/  ISETP.LT.AND.EX P0, PT, R5, R2, PT, P0 ;  /* 0x000000020500720c */ /* 0x000fc80003f01300 */
[C---:B------:R-:W-:Y:S01]  /*00b0*/  SEL R2, R5.reuse, R2, P0 ;  /* 0x0000000205027207 */ /* 0x040fe20000000000 */
[----:B0-----:R-:W-:Y:S01]  /*00c0*/  USHF.L.U32 UR7, UR7, 0x3, URZ ;  /* 0x0000000307077899 */ /* 0x001fe2000800063f */
[----:B------:R-:W-:Y:S02]  /*00d0*/  SEL R40, R28, c[0x0][0x214], P0 ;  /* 0x000085001c287a07 */ /* 0x000fe40000000000 */
[----:B------:R-:W-:Y:S01]  /*00e0*/  LOP3.LUT R0, R5, R2, RZ, 0xfc, !PT ;  /* 0x0000000205007212 */ /* 0x000fe200078efcff */
[----:B------:R-:W-:-:S03]  /*00f0*/  USHF.R.S32.HI UR6, URZ, 0x1f, UR7 ;  /* 0x0000001f3f067899 */ /* 0x000fc60008011407 */
[----:B------:R-:W-:-:S13]  /*0100*/  ISETP.NE.U32.AND P1, PT, R0, RZ, PT ;  /* 0x000000ff0000720c */ /* 0x000fda0003f25070 */
[----:B------:R-:W-:Y:S05]  /*0110*/  @!P1 BRA `(.L_x_0) ;  /* 0x0000009000009947 */ /* 0x000fea0003800000 */
[----:B------:R-:W-:Y:S01]  /*0120*/  IMAD.MOV.U32 R27, RZ, RZ, R28 ;  /* 0x000000ffff1b7224 */ /* 0x000fe200078e001c */
[----:B------:R-:W-:Y:S01]  /*0130*/  MOV R24, R40 ;  /* 0x0000002800187202 */ /* 0x000fe20000000f00 */
[----:B------:R-:W-:Y:S01]  /*0140*/  IMAD.MOV.U32 R18, RZ, RZ, R5 ;  /* 0x000000ffff127224 */ /* 0x000fe200078e0005 */
[----:B------:R-:W-:Y:S02]  /*0150*/  MOV R23, R2 ;  /* 0x0000000200177202 */ /* 0x000fe40000000f00 */
[----:B------:R-:W-:Y:S02]  /*0160*/  MOV R22, 0x180 ;  /* 0x0000018000167802 */ /* 0x000fe40000000f00 */
[----:B------:R-:W-:Y:S05]  /*0170*/  CALL.REL.NOINC `($__internal_0_$__cuda_sm20_div_s64) ;  /* 0x000050e000007944 */ /* 0x000fea0003c00000 */
[----:B------:R-:W-:Y:S02]  /*0180*/  MOV R8, R0 ;  /* 0x0000000000087202 */ /* 0x000fe40000000f00 */
[----:B------:R-:W-:Y:S01]  /*0190*/  MOV R9, R21 ;  /* 0x0000001500097202 */ /* 0x000fe20000000f00 */
[----:B------:R-:W-:Y:S05]  /*01a0*/  BRA `(.L_x_1) ;  /* 0x0000013000007947 */ /* 0x000fea0003800000 */
.L_x_0:
[----:B------:R-:W0:Y:S01]  /*01b0*/  I2F.U32.RP R6, R40 ;  /* 0x0000002800067306 */ /* 0x000e220000209000 */
[----:B------:R-:W-:Y:S01]  /*01c0*/  ISETP.NE.U32.AND P0, PT, R40, RZ, PT ;  /* 0x000000ff2800720c */ /* 0x000fe20003f05070 */
[----:B------:R-:W-:-:S06]  /*01d0*/  HFMA2.MMA R9, -RZ, RZ, 0, 0 ;  /* 0x00000000ff097435 */ /* 0x000fcc00000001ff */
[----:B0-----:R-:W0:Y:S02]  /*01e0*/  MUFU.RCP R6, R6 ;  /* 0x0000000600067308 */ /* 0x001e240000001000 */
[----:B0-----:R-:W-:-:S06]  /*01f0*/  IADD3 R6, R6, 0xffffffe, RZ ;  /* 0x0ffffffe06067810 */ /* 0x001fcc0007ffe0ff */
[----:B------:R-:W0:Y:S02]  /*0200*/  F2I.FTZ.U32.TRUNC.NTZ R7, R6 ;  /* 0x0000000600077305 */ /* 0x000e24000021f000 */
[----:B0-----:R-:W-:Y:S02]  /*0210*/  IMAD.MOV R0, RZ, RZ, -R7 ;  /* 0x000000ffff007224 */ /* 0x001fe400078e0a07 */
[----:B------:R-:W-:Y:S02]  /*0220*/  IMAD.MOV.U32 R6, RZ, RZ, RZ ;  /* 0x000000ffff067224 */ /* 0x000fe400078e00ff */
[----:B------:R-:W-:-:S04]  /*0230*/  IMAD R0, R0, R40, RZ ;  /* 0x0000002800007224 */ /* 0x000fc800078e02ff */
[----:B------:R-:W-:-:S06]  /*0240*/  IMAD.HI.U32 R0, R7, R0, R6 ;  /* 0x0000000007007227 */ /* 0x000fcc00078e0006 */
[----:B------:R-:W-:-:S05]  /*0250*/  IMAD.HI.U32 R8, R0, R28, RZ ;  /* 0x0000001c00087227 */ /* 0x000fca00078e00ff */
[----:B------:R-:W-:-:S05]  /*0260*/  IADD3 R0, -R8, RZ, RZ ;  /* 0x000000ff08007210 */ /* 0x000fca0007ffe1ff */
[----:B------:R-:W-:-:S05]  /*0270*/  IMAD R0, R40, R0, R28 ;  /* 0x0000000028007224 */ /* 0x000fca00078e021c */
[----:B------:R-:W-:-:S13]  /*0280*/  ISETP.GE.U32.AND P2, PT, R0, R40, PT ;  /* 0x000000280000720c */ /* 0x000fda0003f46070 */
[----:B------:R-:W-:Y:S01]  /*0290*/  @P2 IMAD.IADD R0, R0, 0x1, -R40 ;  /* 0x0000000100002824 */ /* 0x000fe200078e0a28 */
[----:B------:R-:W-:-:S04]  /*02a0*/  @P2 IADD3 R8, R8, 0x1, RZ ;  /* 0x0000000108082810 */ /* 0x000fc80007ffe0ff */
[----:B------:R-:W-:-:S13]  /*02b0*/  ISETP.GE.U32.AND P1, PT, R0, R40, PT ;  /* 0x000000280000720c */ /* 0x000fda0003f26070 */
[----:B------:R-:W-:Y:S02]  /*02c0*/  @P1 IADD3 R8, R8, 0x1, RZ ;  /* 0x0000000108081810 */ /* 0x000fe40007ffe0ff */
[----:B------:R-:W-:-:S04]  /*02d0*/  @!P0 LOP3.LUT R8, RZ, R40, RZ, 0x33, !PT ;  /* 0x00000028ff088212 */ /* 0x000fc800078e33ff */
.L_x_1:
[----:B------:R-:W-:Y:S01]  /*02e0*/  ISETP.LT.U32.AND P0, PT, R8, c[0x0][0x1c0], PT ;  /* 0x0000700008007a0c */ /* 0x000fe20003f01070 */
[----:B------:R-:W-:Y:S03]  /*02f0*/  BSSY B0, `(.L_x_2) ;  /* 0x0000024000007945 */ /* 0x000fe60003800000 */
[----:B------:R-:W-:-:S04]  /*0300*/  ISETP.LT.AND.EX P0, PT, R9, R3, PT, P0 ;  /* 0x000000030900720c */ /* 0x000fc80003f01300 */
[C---:B------:R-:W-:Y:S02]  /*0310*/  SEL R3, R9.reuse, R3, P0 ;  /* 0x0000000309037207 */ /* 0x040fe40000000000 */
[----:B------:R-:W-:Y:S02]  /*0320*/  SEL R6, R8, c[0x0][0x1c0], P0 ;  /* 0x0000700008067a07 */ /* 0x000fe40000000000 */
[----:B------:R-:W-:-:S04]  /*0330*/  LOP3.LUT R0, R9, R3, RZ, 0xfc, !PT ;  /* 0x0000000309007212 */ /* 0x000fc800078efcff */
        /* <DEDUP_REMOVED lines=11> */
.L_x_3:
[----:B------:R-:W0:Y:S01]  /*03f0*/  I2F.U32.RP R10, R6 ;  /* 0x00000006000a7306 */ /* 0x000e220000209000 */
[----:B------:R-:W-:-:S07]  /*0400*/  ISETP.NE.U32.AND P0, PT, R6, RZ, PT ;  /* 0x000000ff0600720c */ /* 0x000fce0003f05070 */
        /* <DEDUP_REMOVED lines=16> */
[----:B------:R-:W-:Y:S01]  /*0510*/  MOV R8, R9 ;  /* 0x0000000900087202 */ /* 0x000fe20000000f00 */
[----:B------:R-:W-:Y:S02]  /*0520*/  IMAD.MOV.U32 R9, RZ, RZ, RZ ;  /* 0x000000ffff097224 */ /* 0x000fe400078e00ff */
.L_x_4:
[----:B------:R-:W-:Y:S05]  /*0530*/  BSYNC B0 ;  /* 0x0000000000007941 */ /* 0x000fea0003800000 */
.L_x_2:
[----:B------:R-:W-:Y:S01]  /*0540*/  IABS R7, c[0x0][0x214] ;  /* 0x0000850000077a13 */ /* 0x000fe20000000000 */
[----:B------:R-:W-:Y:S01]  /*0550*/  ULDC UR4, c[0x0][0x214] ;  /* 0x0000850000047ab9 */ /* 0x000fe20000000800 */
[----:B------:R-:W-:Y:S01]  /*0560*/  BSSY B0, `(.L_x_5) ;  /* 0x000004a000007945 */ /* 0x000fe20003800000 */
[----:B------:R-:W-:Y:S01]  /*0570*/  UIADD3 UR8, UR4, -0x1, URZ ;  /* 0xffffffff04087890 */ /* 0x000fe2000fffe03f */
[----:B------:R-:W0:Y:S01]  /*0580*/  I2F.RP R12, R7 ;  /* 0x00000007000c7306 */ /* 0x000e220000209400 */
[----:B------:R-:W-:Y:S02]  /*0590*/  UISETP.LT.AND UP0, UPT, URZ, UR4, UPT ;  /* 0x000000043f00728c */ /* 0x000fe4000bf01270 */
[----:B------:R-:W-:Y:S02]  /*05a0*/  USHF.R.S32.HI UR5, URZ, 0x1f, UR4 ;  /* 0x0000001f3f057899 */ /* 0x000fe40008011404 */
[----:B------:R-:W-:Y:S01]  /*05b0*/  IADD3 R10, R7, UR8, RZ ;  /* 0x00000008070a7c10 */ /* 0x000fe2000fffe0ff */
[----:B------:R-:W-:-:S03]  /*05c0*/  ULEA.HI.SX32 UR4, UR4, 0x1, 0x1 ;  /* 0x0000000104047891 */ /* 0x000fc6000f8f0a3f */
[----:B------:R-:W-:-:S03]  /*05d0*/  IABS R0, R10 ;  /* 0x0000000a00007213 */ /* 0x000fc60000000000 */
[----:B------:R-:W-:Y:S02]  /*05e0*/  @!UP0 UIADD3 UR4, UR5, URZ, URZ ;  /* 0x0000003f05048290 */ /* 0x000fe4000fffe03f */
[----:B------:R-:W-:Y:S01]  /*05f0*/  IMAD.MOV.U32 R11, RZ, RZ, R0 ;  /* 0x000000ffff0b7224 */ /* 0x000fe200078e0000 */
[----:B0-----:R-:W0:Y:S02]  /*0600*/  MUFU.RCP R12, R12 ;  /* 0x0000000c000c7308 */ /* 0x001e240000001000 */
[----:B0-----:R-:W-:-:S06]  /*0610*/  IADD3 R12, R12, 0xffffffe, RZ ;  /* 0x0ffffffe0c0c7810 */ /* 0x001fcc0007ffe0ff */
[----:B------:R-:W0:Y:S02]  /*0620*/  F2I.FTZ.U32.TRUNC.NTZ R13, R12 ;  /* 0x0000000c000d7305 */ /* 0x000e24000021f000 */
[----:B0-----:R-:W-:Y:S02]  /*0630*/  IMAD.MOV R4, RZ, RZ, -R13 ;  /* 0x000000ffff047224 */ /* 0x001fe400078e0a0d */
[----:B------:R-:W-:Y:S02]  /*0640*/  IMAD.MOV.U32 R12, RZ, RZ, RZ ;  /* 0x000000ffff0c7224 */ /* 0x000fe400078e00ff */
[----:B------:R-:W-:-:S04]  /*0650*/  IMAD R4, R4, R7, RZ ;  /* 0x0000000704047224 */ /* 0x000fc800078e02ff */
[----:B------:R-:W-:-:S06]  /*0660*/  IMAD.HI.U32 R4, R13, R4, R12 ;  /* 0x000000040d047227 */ /* 0x000fcc00078e000c */
[----:B------:R-:W-:-:S04]  /*0670*/  IMAD.HI.U32 R0, R4, R11, RZ ;  /* 0x0000000b04007227 */ /* 0x000fc800078e00ff */
[----:B------:R-:W-:-:S04]  /*0680*/  IMAD.MOV R4, RZ, RZ, -R0 ;  /* 0x000000ffff047224 */ /* 0x000fc800078e0a00 */
[----:B------:R-:W-:-:S05]  /*0690*/  IMAD R4, R7, R4, R11 ;  /* 0x0000000407047224 */ /* 0x000fca00078e020b */
[----:B------:R-:W-:-:S13]  /*06a0*/  ISETP.GT.U32.AND P1, PT, R7, R4, PT ;  /* 0x000000040700720c */ /* 0x000fda0003f24070 */
[----:B------:R-:W-:Y:S01]  /*06b0*/  @!P1 IMAD.IADD R4, R4, 0x1, -R7 ;  /* 0x0000000104049824 */ /* 0x000fe200078e0a07 */
[----:B------:R-:W-:Y:S02]  /*06c0*/  @!P1 IADD3 R0, R0, 0x1, RZ ;  /* 0x0000000100009810 */ /* 0x000fe40007ffe0ff */
[----:B------:R-:W-:Y:S02]  /*06d0*/  ISETP.NE.AND P1, PT, RZ, c[0x0][0x214], PT ;  /* 0x00008500ff007a0c */ /* 0x000fe40003f25270 */
[-C--:B------:R-:W-:Y:S02]  /*06e0*/  ISETP.GE.U32.AND P2, PT, R4, R7.reuse, PT ;  /* 0x000000070400720c */ /* 0x080fe40003f46070 */
[C---:B------:R-:W-:Y:S02]  /*06f0*/  LOP3.LUT R4, R10.reuse, R7, RZ, 0x3c, !PT ;  /* 0x000000070a047212 */ /* 0x040fe400078e3cff */
[----:B------:R-:W-:Y:S02]  /*0700*/  LOP3.LUT R10, R10, c[0x0][0x214], RZ, 0x3c, !PT ;  /* 0x000085000a0a7a12 */ /* 0x000fe400078e3cff */
[----:B------:R-:W-:-:S07]  /*0710*/  ISETP.GE.AND P0, PT, R4, RZ, PT ;  /* 0x000000ff0400720c */ /* 0x000fce0003f06270 */
[----:B------:R-:W-:Y:S02]  /*0720*/  @P2 IADD3 R0, R0, 0x1, RZ ;  /* 0x0000000100002810 */ /* 0x000fe40007ffe0ff */
[----:B------:R-:W-:-:S03]  /*0730*/  ISETP.NE.AND P2, PT, RZ, c[0x0][0x214], PT ;  /* 0x00008500ff007a0c */ /* 0x000fc60003f45270 */
[--C-:B------:R-:W-:Y:S02]  /*0740*/  IMAD.MOV.U32 R17, RZ, RZ, R0.reuse ;  /* 0x000000ffff117224 */ /* 0x100fe400078e0000 */
[----:B------:R-:W-:Y:S02]  /*0750*/  IMAD.MOV.U32 R4, RZ, RZ, R0 ;  /* 0x000000ffff047224 */ /* 0x000fe400078e0000 */
[----:B------:R-:W-:Y:S01]  /*0760*/  @!P0 IMAD.MOV R17, RZ, RZ, -R17 ;  /* 0x000000ffff118224 */ /* 0x000fe200078e0a11 */
[----:B------:R-:W-:Y:S02]  /*0770*/  @!P1 LOP3.LUT R17, RZ, R7, RZ, 0x33, !PT ;  /* 0x00000007ff119212 */ /* 0x000fe400078e33ff */
[----:B------:R-:W-:Y:S02]  /*0780*/  ISETP.GE.AND P1, PT, R10, RZ, PT ;  /* 0x000000ff0a00720c */ /* 0x000fe40003f26270 */
[----:B------:R-:W-:Y:S02]  /*0790*/  ISETP.LT.U32.AND P0, PT, R6, R17, PT ;  /* 0x000000110600720c */ /* 0x000fe40003f01070 */
[----:B------:R-:W-:-:S04]  /*07a0*/  SHF.R.S32.HI R16, RZ, 0x1f, R17 ;  /* 0x0000001fff107819 */ /* 0x000fc80000011411 */
[----:B------:R-:W-:-:S04]  /*07b0*/  ISETP.LT.AND.EX P0, PT, R3, R16, PT, P0 ;  /* 0x000000100300720c */ /* 0x000fc80003f01300 */
[C---:B------:R-:W-:Y:S01]  /*07c0*/  SEL R16, R3.reuse, R16, P0 ;  /* 0x0000001003107207 */ /* 0x040fe20000000000 */
[----:B------:R-:W-:Y:S01]  /*07d0*/  @!P1 IMAD.MOV R4, RZ, RZ, -R4 ;  /* 0x000000ffff049224 */ /* 0x000fe200078e0a04 */
[----:B------:R-:W-:Y:S02]  /*07e0*/  @!P2 LOP3.LUT R4, RZ, c[0x0][0x214], RZ, 0x33, !PT ;  /* 0x00008500ff04aa12 */ /* 0x000fe400078e33ff */
[----:B------:R-:W-:Y:S02]  /*07f0*/  LOP3.LUT R0, R3, R16, RZ, 0xfc, !PT ;  /* 0x0000001003007212 */ /* 0x000fe400078efcff */
[----:B------:R-:W-:Y:S01]  /*0800*/  SEL R17, R6, R17, P0 ;  /* 0x0000001106117207 */ /* 0x000fe20000000000 */
[----:B------:R-:W-:Y:S01]  /*0810*/  IMAD R4, R4, UR4, RZ ;  /* 0x0000000404047c24 */ /* 0x000fe2000f8e02ff */
        /* <DEDUP_REMOVED lines=11> */
.L_x_6:
        /* <DEDUP_REMOVED lines=18> */
[----:B------:R-:W-:Y:S02]  /*09f0*/  @!P0 LOP3.LUT R30, RZ, R17, RZ, 0x33, !PT ;  /* 0x00000011ff1e8212 */ /* 0x000fe400078e33ff */
.L_x_7:
[----:B------:R-:W-:Y:S05]  /*0a00*/  BSYNC B0 ;  /* 0x0000000000007941 */ /* 0x000fea0003800000 */
.L_x_5:
[----:B------:R-:W-:Y:S01]  /*0a10*/  IMAD.MOV.U32 R7, RZ, RZ, c[0x0][0x1c0] ;  /* 0x00007000ff077624 */ /* 0x000fe200078e00ff */
[----:B------:R-:W-:Y:S01]  /*0a20*/  IABS R18, R4 ;  /* 0x0000000400127213 */ /* 0x000fe20000000000 */
[----:B------:R-:W-:Y:S01]  /*0a30*/  IMAD.MOV.U32 R24, RZ, RZ, RZ ;  /* 0x000000ffff187224 */ /* 0x000fe200078e00ff */
[----:B------:R-:W-:Y:S01]  /*0a40*/  IABS R13, c[0x0][0x214] ;  /* 0x00008500000d7a13 */ /* 0x000fe20000000000 */
[C---:B------:R-:W-:Y:S01]  /*0a50*/  IMAD R0, R7.reuse, c[0x0][0x214], RZ ;  /* 0x0000850007007a24 */ /* 0x040fe200078e02ff */
[----:B------:R-:W0:Y:S01]  /*0a60*/  I2F.RP R3, R18 ;  /* 0x0000001200037306 */ /* 0x000e220000209400 */
[----:B------:R-:W-:Y:S01]  /*0a70*/  IADD3 R7, R7, -0x1, RZ ;  /* 0xffffffff07077810 */ /* 0x000fe20007ffe0ff */
[----:B------:R-:W1:Y:S01]  /*0a80*/  S2R R39, SR_TID.X ;  /* 0x0000000000277919 */ /* 0x000e620000002100 */
[----:B------:R-:W-:Y:S01]  /*0a90*/  ISETP.NE.AND P5, PT, R4, RZ, PT ;  /* 0x000000ff0400720c */ /* 0x000fe20003fa5270 */
[----:B------:R-:W-:Y:S01]  /*0aa0*/  BSSY B0, `(.L_x_8) ;  /* 0x0000075000007945 */ /* 0x000fe20003800000 */
[----:B------:R-:W-:Y:S01]  /*0ab0*/  IABS R15, R0 ;  /* 0x00000000000f7213 */ /* 0x000fe20000000000 */
[----:B------:R-:W-:-:S02]  /*0ac0*/  IMAD.IADD R6, R7, 0x1, R18 ;  /* 0x0000000107067824 */ /* 0x000fc400078e0212 */
[----:B------:R-:W-:Y:S01]  /*0ad0*/  I2F.RP R22, R13 ;  /* 0x0000000d00167306 */ /* 0x000fe20000209400 */
[----:B------:R-:W-:Y:S02]  /*0ae0*/  IADD3 R20, R15, UR8, RZ ;  /* 0x000000080f147c10 */ /* 0x000fe4000fffe0ff */
[----:B------:R-:W-:Y:S02]  /*0af0*/  IABS R12, R6 ;  /* 0x00000006000c7213 */ /* 0x000fe40000000000 */
[----:B------:R-:W-:-:S03]  /*0b00*/  IABS R14, R20 ;  /* 0x00000014000e7213 */ /* 0x000fc60000000000 */
[----:B------:R-:W2:Y:S08]  /*0b10*/  I2F.RP R10, R15 ;  /* 0x0000000f000a7306 */ /* 0x000eb00000209400 */
[----:B0-----:R-:W0:Y:S08]  /*0b20*/  MUFU.RCP R3, R3 ;  /* 0x0000000300037308 */ /* 0x001e300000001000 */
[----:B--2---:R-:W2:Y:S08]  /*0b30*/  MUFU.RCP R10, R10 ;  /* 0x0000000a000a7308 */ /* 0x004eb00000001000 */
[----:B------:R-:W3:Y:S01]  /*0b40*/  MUFU.RCP R22, R22 ;  /* 0x0000001600167308 */ /* 0x000ee20000001000 */
[----:B0-----:R-:W-:-:S02]  /*0b50*/  IADD3 R3, R3, 0xffffffe, RZ ;  /* 0x0ffffffe03037810 */ /* 0x001fc40007ffe0ff */
[----:B--2---:R-:W-:-:S05]  /*0b60*/  IADD3 R10, R10, 0xffffffe, RZ ;  /* 0x0ffffffe0a0a7810 */ /* 0x004fca0007ffe0ff */
[----:B------:R-:W0:Y:S01]  /*0b70*/  F2I.FTZ.U32.TRUNC.NTZ R25, R3 ;  /* 0x0000000300197305 */ /* 0x000e22000021f000 */
[----:B---3--:R-:W-:-:S07]  /*0b80*/  IADD3 R22, R22, 0xffffffe, RZ ;  /* 0x0ffffffe16167810 */ /* 0x008fce0007ffe0ff */
[----:B------:R-:W2:Y:S08]  /*0b90*/  F2I.FTZ.U32.TRUNC.NTZ R11, R10 ;  /* 0x0000000a000b7305 */ /* 0x000eb0000021f000 */
[----:B------:R-:W3:Y:S01]  /*0ba0*/  F2I.FTZ.U32.TRUNC.NTZ R23, R22 ;  /* 0x0000001600177305 */ /* 0x000ee2000021f000 */
[----:B0-----:R-:W-:-:S04]  /*0bb0*/  IMAD.MOV R21, RZ, RZ, -R25 ;  /* 0x000000ffff157224 */ /* 0x001fc800078e0a19 */
[----:B------:R-:W-:Y:S02]  /*0bc0*/  IMAD R21, R21, R18, RZ ;  /* 0x0000001215157224 */ /* 0x000fe400078e02ff */
[----:B--2---:R-:W-:Y:S02]  /*0bd0*/  IMAD.MOV R19, RZ, RZ, -R11 ;  /* 0x000000ffff137224 */ /* 0x004fe400078e0a0b */
[----:B------:R-:W-:Y:S02]  /*0be0*/  IMAD.MOV.U32 R10, RZ, RZ, RZ ;  /* 0x000000ffff0a7224 */ /* 0x000fe400078e00ff */
[----:B------:R-:W-:Y:S02]  /*0bf0*/  IMAD R19, R19, R15, RZ ;  /* 0x0000000f13137224 */ /* 0x000fe400078e02ff */
[----:B------:R-:W-:-:S04]  /*0c00*/  IMAD.HI.U32 R21, R25, R21, R24 ;  /* 0x0000001519157227 */ /* 0x000fc800078e0018 */
[----:B------:R-:W-:Y:S01]  /*0c10*/  IMAD.HI.U32 R19, R11, R19, R10 ;  /* 0x000000130b137227 */ /* 0x000fe200078e000a */
[----:B------:R-:W-:Y:S02]  /*0c20*/  IABS R10, R0 ;  /* 0x00000000000a7213 */ /* 0x000fe40000000000 */
[----:B------:R-:W-:Y:S01]  /*0c30*/  IABS R11, R4 ;  /* 0x00000004000b7213 */ /* 0x000fe20000000000 */
[----:B---3--:R-:W-:Y:S02]  /*0c40*/  IMAD.MOV R3, RZ, RZ, -R23 ;  /* 0x000000ffff037224 */ /* 0x008fe400078e0a17 */
[----:B------:R-:W-:Y:S02]  /*0c50*/  IMAD.MOV R10, RZ, RZ, -R10 ;  /* 0x000000ffff0a7224 */ /* 0x000fe400078e0a0a */
[----:B------:R-:W-:-:S04]  /*0c60*/  IMAD.HI.U32 R19, R19, R14, RZ ;  /* 0x0000000e13137227 */ /* 0x000fc800078e00ff */
[----:B------:R-:W-:Y:S02]  /*0c70*/  IMAD R3, R3, R13, RZ ;  /* 0x0000000d03037224 */ /* 0x000fe400078e02ff */
[----:B------:R-:W-:Y:S02]  /*0c80*/  IMAD.MOV.U32 R22, RZ, RZ, RZ ;  /* 0x000000ffff167224 */ /* 0x000fe400078e00ff */
[----:B------:R-:W-:Y:S02]  /*0c90*/  IMAD R10, R19, R10, R14 ;  /* 0x0000000a130a7224 */ /* 0x000fe400078e020e */
[----:B------:R-:W-:Y:S02]  /*0ca0*/  IMAD.MOV R11, RZ, RZ, -R11 ;  /* 0x000000ffff0b7224 */ /* 0x000fe400078e0a0b */
[----:B------:R-:W-:Y:S01]  /*0cb0*/  IMAD.HI.U32 R21, R21, R12, RZ ;  /* 0x0000000c15157227 */ /* 0x000fe200078e00ff */
[----:B------:R-:W-:-:S03]  /*0cc0*/  ISETP.GT.U32.AND P4, PT, R15, R10, PT ;  /* 0x0000000a0f00720c */ /* 0x000fc60003f84070 */
[----:B------:R-:W-:-:S04]  /*0cd0*/  IMAD.HI.U32 R3, R23, R3, R22 ;  /* 0x0000000317037227 */ /* 0x000fc800078e0016 */
[----:B------:R-:W-:Y:S02]  /*0ce0*/  IMAD R12, R21, R11, R12 ;  /* 0x0000000b150c7224 */ /* 0x000fe400078e020c */
[----:B------:R-:W-:-:S03]  /*0cf0*/  IMAD.HI.U32 R3, R3, R14, RZ ;  /* 0x0000000e03037227 */ /* 0x000fc600078e00ff */
[----:B------:R-:W-:Y:S01]  /*0d00*/  ISETP.GT.U32.AND P3, PT, R18, R12, PT ;  /* 0x0000000c1200720c */ /* 0x000fe20003f64070 */
[----:B------:R-:W-:Y:S01]  /*0d10*/  IMAD.MOV R11, RZ, RZ, -R3 ;  /* 0x000000ffff0b7224 */ /* 0x000fe200078e0a03 */
[----:B------:R-:W-:Y:S01]  /*0d20*/  @!P4 IADD3 R19, R19, 0x1, RZ ;  /* 0x000000011313c810 */ /* 0x000fe20007ffe0ff */
[----:B------:R-:W-:Y:S01]  /*0d30*/  @!P4 IMAD.IADD R10, R10, 0x1, -R15 ;  /* 0x000000010a0ac824 */ /* 0x000fe200078e0a0f */
[----:B------:R-:W-:Y:S01]  /*0d40*/  ISETP.NE.AND P4, PT, R0, RZ, PT ;  /* 0x000000ff0000720c */ /* 0x000fe20003f85270 */
[----:B------:R-:W-:-:S03]  /*0d50*/  IMAD R11, R13, R11, R14 ;  /* 0x0000000b0d0b7224 */ /* 0x000fc600078e020e */
[----:B------:R-:W-:Y:S02]  /*0d60*/  ISETP.GE.U32.AND P2, PT, R10, R15, PT ;  /* 0x0000000f0a00720c */ /* 0x000fe40003f46070 */
[----:B------:R-:W-:Y:S02]  /*0d70*/  ISETP.GT.U32.AND P0, PT, R13, R11, PT ;  /* 0x0000000b0d00720c */ /* 0x000fe40003f04070 */
[----:B------:R-:W-:Y:S01]  /*0d80*/  LOP3.LUT R10, R20, R15, RZ, 0x3c, !PT ;  /* 0x0000000f140a7212 */ /* 0x000fe200078e3cff */
[----:B------:R-:W-:Y:S01]  /*0d90*/  @!P3 IMAD.IADD R12, R12, 0x1, -R18 ;  /* 0x000000010c0cb824 */ /* 0x000fe200078e0a12 */
[----:B------:R-:W-:Y:S02]  /*0da0*/  @!P3 IADD3 R21, R21, 0x1, RZ ;  /* 0x000000011515b810 */ /* 0x000fe40007ffe0ff */
[----:B------:R-:W-:Y:S02]  /*0db0*/  ISETP.GE.AND P1, PT, R10, RZ, PT ;  /* 0x000000ff0a00720c */ /* 0x000fe40003f26270 */
[----:B------:R-:W-:-:S02]  /*0dc0*/  ISETP.GE.U32.AND P6, PT, R12, R18, PT ;  /* 0x000000120c00720c */ /* 0x000fc40003fc6070 */
[----:B------:R-:W-:Y:S02]  /*0dd0*/  LOP3.LUT R10, R6, R18, RZ, 0x3c, !PT ;  /* 0x00000012060a7212 */ /* 0x000fe400078e3cff */
[----:B------:R-:W-:Y:S01]  /*0de0*/  @P2 IADD3 R19, R19, 0x1, RZ ;  /* 0x0000000113132810 */ /* 0x000fe20007ffe0ff */
[----:B------:R-:W-:Y:S01]  /*0df0*/  @!P0 IMAD.IADD R11, R11, 0x1, -R13 ;  /* 0x000000010b0b8824 */ /* 0x000fe200078e0a0d */
[----:B------:R-:W-:Y:S02]  /*0e00*/  ISETP.GE.AND P2, PT, R10, RZ, PT ;  /* 0x000000ff0a00720c */ /* 0x000fe40003f46270 */
[----:B------:R-:W-:Y:S01]  /*0e10*/  @!P0 IADD3 R3, R3, 0x1, RZ ;  /* 0x0000000103038810 */ /* 0x000fe20007ffe0ff */
[----:B------:R-:W-:Y:S01]  /*0e20*/  IMAD.MOV.U32 R12, RZ, RZ, R19 ;  /* 0x000000ffff0c7224 */ /* 0x000fe200078e0013 */
[----:B------:R-:W-:Y:S02]  /*0e30*/  ISETP.GE.U32.AND P3, PT, R11, R13, PT ;  /* 0x0000000d0b00720c */ /* 0x000fe40003f66070 */
[----:B------:R-:W-:Y:S01]  /*0e40*/  LOP3.LUT R20, R20, c[0x0][0x214], RZ, 0x3c, !PT ;  /* 0x0000850014147a12 */ /* 0x000fe200078e3cff */
[----:B------:R-:W-:Y:S01]  /*0e50*/  @!P1 IMAD.MOV R12, RZ, RZ, -R12 ;  /* 0x000000ffff0c9224 */ /* 0x000fe200078e0a0c */
[----:B------:R-:W-:-:S02]  /*0e60*/  @P6 IADD3 R21, R21, 0x1, RZ ;  /* 0x0000000115156810 */ /* 0x000fc40007ffe0ff */
[----:B------:R-:W-:Y:S02]  /*0e70*/  @!P4 LOP3.LUT R12, RZ, R15, RZ, 0x33, !PT ;  /* 0x0000000fff0cc212 */ /* 0x000fe400078e33ff */
[----:B------:R-:W-:Y:S01]  /*0e80*/  ISETP.GE.AND P1, PT, R20, RZ, PT ;  /* 0x000000ff1400720c */ /* 0x000fe20003f26270 */
[----:B------:R-:W-:Y:S01]  /*0e90*/  IMAD.MOV.U32 R14, RZ, RZ, R21 ;  /* 0x000000ffff0e7224 */ /* 0x000fe200078e0015 */
[----:B------:R-:W-:Y:S02]  /*0ea0*/  ISETP.LT.U32.AND P0, PT, R8, R12, PT ;  /* 0x0000000c0800720c */ /* 0x000fe40003f01070 */
[----:B------:R-:W-:Y:S01]  /*0eb0*/  SHF.R.S32.HI R11, RZ, 0x1f, R12 ;  /* 0x0000001fff0b7819 */ /* 0x000fe2000001140c */
[----:B------:R-:W-:Y:S01]  /*0ec0*/  @!P2 IMAD.MOV R14, RZ, RZ, -R14 ;  /* 0x000000ffff0ea224 */ /* 0x000fe200078e0a0e */
[----:B------:R-:W-:Y:S02]  /*0ed0*/  ISETP.GT.AND P2, PT, R0, RZ, PT ;  /* 0x000000ff0000720c */ /* 0x000fe40003f44270 */
[----:B------:R-:W-:-:S02]  /*0ee0*/  @P3 IADD3 R3, R3, 0x1, RZ ;  /* 0x0000000103033810 */ /* 0x000fc40007ffe0ff */
[CC--:B------:R-:W-:Y:S02]  /*0ef0*/  ISETP.LT.AND.EX P0, PT, R9.reuse, R11.reuse, PT, P0 ;  /* 0x0000000b0900720c */ /* 0x0c0fe40003f01300 */
[----:B------:R-:W-:Y:S01]  /*0f00*/  LEA.HI.SX32 R15, R0, 0x1, 0x1 ;  /* 0x00000001000f7811 */ /* 0x000fe200078f0aff */
[----:B------:R-:W-:Y:S01]  /*0f10*/  IMAD.MOV.U32 R10, RZ, RZ, R3 ;  /* 0x000000ffff0a7224 */ /* 0x000fe200078e0003 */
[C---:B------:R-:W-:Y:S02]  /*0f20*/  SEL R11, R9.reuse, R11, P0 ;  /* 0x0000000b090b7207 */ /* 0x040fe40000000000 */
[----:B------:R-:W-:Y:S01]  /*0f30*/  SHF.R.S32.HI R3, RZ, 0x1f, R0 ;  /* 0x0000001fff037819 */ /* 0x000fe20000011400 */
[----:B------:R-:W-:Y:S01]  /*0f40*/  @!P1 IMAD.MOV R10, RZ, RZ, -R10 ;  /* 0x000000ffff0a9224 */ /* 0x000fe200078e0a0a */
[----:B------:R-:W-:Y:S02]  /*0f50*/  LOP3.LUT R0, R9, R11, RZ, 0xfc, !PT ;  /* 0x0000000b09007212 */ /* 0x000fe400078efcff */
[----:B------:R-:W-:Y:S01]  /*0f60*/  ISETP.NE.AND P4, PT, RZ, c[0x0][0x214], PT ;  /* 0x00008500ff007a0c */ /* 0x000fe20003f85270 */
[----:B------:R-:W-:Y:S01]  /*0f70*/  @!P2 IMAD.MOV R15, RZ, RZ, R3 ;  /* 0x000000ffff0fa224 */ /* 0x000fe200078e0203 */
[----:B------:R-:W-:-:S02]  /*0f80*/  ISETP.NE.U32.AND P2, PT, R0, RZ, PT ;  /* 0x000000ff0000720c */ /* 0x000fc40003f45070 */
[----:B------:R-:W-:Y:S02]  /*0f90*/  @!P5 LOP3.LUT R14, RZ, R18, RZ, 0x33, !PT ;  /* 0x00000012ff0ed212 */ /* 0x000fe400078e33ff */
[----:B------:R-:W-:Y:S02]  /*0fa0*/  SEL R12, R8, R12, P0 ;  /* 0x0000000c080c7207 */ /* 0x000fe40000000000 */
[----:B------:R-:W-:Y:S02]  /*0fb0*/  ISETP.LT.U32.AND P1, PT, R30, R14, PT ;  /* 0x0000000e1e00720c */ /* 0x000fe40003f21070 */
[----:B------:R-:W-:-:S03]  /*0fc0*/  SHF.R.S32.HI R13, RZ, 0x1f, R14 ;  /* 0x0000001fff0d7819 */ /* 0x000fc6000001140e */
[----:B------:R-:W-:Y:S02]  /*0fd0*/  @!P4 LOP3.LUT R10, RZ, c[0x0][0x214], RZ, 0x33, !PT ;  /* 0x00008500ff0aca12 */ /* 0x000fe400078e33ff */
[----:B------:R-:W-:-:S03]  /*0fe0*/  ISETP.LT.AND.EX P1, PT, R31, R13, PT, P1 ;  /* 0x0000000d1f00720c */ /* 0x000fc60003f21310 */
[----:B------:R-:W-:Y:S01]  /*0ff0*/  IMAD R3, R10, R15, RZ ;  /* 0x0000000f0a037224 */ /* 0x000fe200078e02ff */
[----:B------:R-:W-:Y:S02]  /*1000*/  SEL R14, R30, R14, P1 ;  /* 0x0000000e1e0e7207 */ /* 0x000fe40000800000 */
[----:B------:R-:W-:Y:S01]  /*1010*/  SEL R13, R31, R13, P1 ;  /* 0x0000000d1f0d7207 */ /* 0x000fe20000800000 */
[----:B------:R-:W-:Y:S05]  /*1020*/  @!P2 BRA `(.L_x_9) ;  /* 0x000000900000a947 */ /* 0x000fea0003800000 */
[----:B-1----:R-:W-:Y:S01]  /*1030*/  IMAD.MOV.U32 R27, RZ, RZ, R8 ;  /* 0x000000ffff1b7224 */ /* 0x002fe200078e0008 */
        /* <DEDUP_REMOVED lines=8> */
.L_x_9:
[----:B-1----:R-:W0:Y:S01]  /*10c0*/  I2F.U32.RP R18, R12 ;  /* 0x0000000c00127306 */ /* 0x002e220000209000 */
        /* <DEDUP_REMOVED lines=18> */
.L_x_10:
[----:B------:R-:W-:Y:S05]  /*11f0*/  BSYNC B0 ;  /* 0x0000000000007941 */ /* 0x000fea0003800000 */
.L_x_8:
[----:B------:R-:W-:Y:S01]  /*1200*/  SHF.R.S32.HI R8, RZ, 0x1f, R39 ;  /* 0x0000001fff087819 */ /* 0x000fe20000011427 */
[----:B------:R-:W-:Y:S01]  /*1210*/  IMAD.MOV.U32 R22, RZ, RZ, -0x800000 ;  /* 0xff800000ff167424 */ /* 0x000fe200078e00ff */
[----:B------:R-:W-:Y:S01]  /*1220*/  IADD3 R9, P0, R28, -UR7, RZ ;  /* 0x800000071c097c10 */ /* 0x000fe2000ff1e0ff */
[----:B------:R-:W-:Y:S01]  /*1230*/  ULDC.64 UR8, c[0x0][0x118] ;  /* 0x0000460000087ab9 */ /* 0x000fe20000000a00 */
[----:B------:R-:W-:Y:S02]  /*1240*/  LEA.HI R24, R8, R39, RZ, 0x3 ;  /* 0x0000002708187211 */ /* 0x000fe400078f18ff */
[----:B------:R-:W-:Y:S02]  /*1250*/  IADD3.X R0, R5, ~UR6, RZ, P0, !PT ;  /* 0x8000000605007c10 */ /* 0x000fe400087fe4ff */
[----:B------:R-:W-:-:S02]  /*1260*/  LOP3.LUT R25, R24, 0xfffffff8, RZ, 0xc0, !PT ;  /* 0xfffffff818197812 */ /* 0x000fc400078ec0ff */
[----:B------:R-:W-:-:S03]  /*1270*/  SHF.R.S32.HI R24, RZ, 0x3, R24 ;  /* 0x00000003ff187819 */ /* 0x000fc60000011418 */
[----:B------:R-:W-:Y:S01]  /*1280*/  IMAD.IADD R25, R39, 0x1, -R25 ;  /* 0x0000000127197824 */ /* 0x000fe200078e0a19 */
[C---:B------:R-:W-:Y:S02]  /*1290*/  IADD3 R18, R24.reuse, 0x10, RZ ;  /* 0x0000001018127810 */ /* 0x040fe40007ffe0ff */
[----:B------:R-:W-:Y:S02]  /*12a0*/  IADD3 R15, R24, 0x30, RZ ;  /* 0x00000030180f7810 */ /* 0x000fe40007ffe0ff */
[----:B------:R-:W-:Y:S02]  /*12b0*/  ISETP.GT.U32.AND P2, PT, R9, R25, PT ;  /* 0x000000190900720c */ /* 0x000fe40003f44070 */
[----:B------:R-:W-:Y:S02]  /*12c0*/  SHF.R.S32.HI R10, RZ, 0x1f, R25 ;  /* 0x0000001fff0a7819 */ /* 0x000fe40000011419 */
[----:B------:R-:W-:Y:S02]  /*12d0*/  IADD3 R26, P0, R25, UR7, RZ ;  /* 0x00000007191a7c10 */ /* 0x000fe4000ff1e0ff */
[----:B------:R-:W-:-:S02]  /*12e0*/  ISETP.GT.AND.EX P2, PT, R0, R10, PT, P2 ;  /* 0x0000000a0000720c */ /* 0x000fc40003f44320 */
[----:B------:R-:W-:Y:S02]  /*12f0*/  IADD3.X R27, R10, UR6, RZ, P0, !PT ;  /* 0x000000060a1b7c10 */ /* 0x000fe400087fe4ff */
[----:B------:R-:W-:Y:S02]  /*1300*/  ISETP.GE.OR P4, PT, R18, c[0x0][0x314], !P2 ;  /* 0x0000c50012007a0c */ /* 0x000fe40005786670 */
[C---:B------:R-:W-:Y:S02]  /*1310*/  ISETP.GE.OR P0, PT, R24.reuse, c[0x0][0x314], !P2 ;  /* 0x0000c50018007a0c */ /* 0x040fe40005706670 */
[----:B------:R-:W-:Y:S02]  /*1320*/  IADD3 R9, R24, 0x20, RZ ;  /* 0x0000002018097810 */ /* 0x000fe40007ffe0ff */
[----:B------:R-:W-:Y:S02]  /*1330*/  ISETP.GE.OR P6, PT, R15, c[0x0][0x314], !P2 ;  /* 0x0000c5000f007a0c */ /* 0x000fe400057c6670 */
[----:B------:R-:W-:-:S05]  /*1340*/  ISETP.GE.OR P1, PT, R9, c[0x0][0x314], !P2 ;  /* 0x0000c50009007a0c */ /* 0x000fca0005726670 */
[----:B------:R-:W-:Y:S01]  /*1350*/  @!P4 SHF.R.S32.HI R0, RZ, 0x1f, R18 ;  /* 0x0000001fff00c819 */ /* 0x000fe20000011412 */
[----:B------:R-:W-:-:S04]  /*1360*/  @!P4 IMAD.WIDE.U32 R20, R28, R18, R26 ;  /* 0x000000121c14c225 */ /* 0x000fc800078e001a */
[----:B------:R-:W-:-:S03]  /*1370*/  @!P4 IMAD R0, R0, R28, RZ ;  /* 0x0000001c0000c224 */ /* 0x000fc600078e02ff */
[----:B------:R-:W-:Y:S01]  /*1380*/  @!P1 SHF.R.S32.HI R10, RZ, 0x1f, R9 ;  /* 0x0000001fff0a9819 */ /* 0x000fe20000011409 */
[-C--:B------:R-:W-:Y:S01]  /*1390*/  @!P4 IMAD R0, R18, R5.reuse, R0 ;  /* 0x000000051200c224 */ /* 0x080fe200078e0200 */
[----:B------:R-:W-:Y:S01]  /*13a0*/  @!P4 LEA R18, P3, R20, c[0x0][0x208], 0x2 ;  /* 0x000082001412ca11 */ /* 0x000fe200078610ff */
[----:B------:R-:W-:Y:S02]  /*13b0*/  @!P1 IMAD.MOV.U32 R42, RZ, RZ, R26 ;  /* 0x000000ffff2a9224 */ /* 0x000fe400078e001a */
[----:B------:R-:W-:Y:S01]  /*13c0*/  @!P4 IMAD.IADD R0, R21, 0x1, R0 ;  /* 0x000000011500c824 */ /* 0x000fe200078e0200 */
[----:B------:R-:W-:Y:S01]  /*13d0*/  IADD3 R21, R24, 0x40, RZ ;  /* 0x0000004018157810 */ /* 0x000fe20007ffe0ff */
[----:B------:R-:W-:Y:S02]  /*13e0*/  @!P1 IMAD R10, R10, R28, RZ ;  /* 0x0000001c0a0a9224 */ /* 0x000fe400078e02ff */
[----:B------:R-:W-:Y:S01]  /*13f0*/  @!P1 IMAD.MOV.U32 R43, RZ, RZ, R27 ;  /* 0x000000ffff2b9224 */ /* 0x000fe200078e001b */
[----:B------:R-:W-:Y:S01]  /*1400*/  @!P4 LEA.HI.X R19, R20, c[0x0][0x20c], R0, 0x2, P3 ;  /* 0x000083001413ca11 */ /* 0x000fe200018f1400 */
[----:B------:R-:W-:Y:S01]  /*1410*/  @!P1 IMAD R10, R9, R5, R10 ;  /* 0x00000005090a9224 */ /* 0x000fe200078e020a */
[----:B------:R-:W-:Y:S01]  /*1420*/  @!P0 SHF.R.S32.HI R0, RZ, 0x1f, R24 ;  /* 0x0000001fff008819 */ /* 0x000fe20000011418 */
[----:B------:R-:W-:-:S02]  /*1430*/  @!P1 IMAD.WIDE.U32 R42, R28, R9, R42 ;  /* 0x000000091c2a9225 */ /* 0x000fc400078e002a */
[----:B------:R0:W2:Y:S01]  /*1440*/  @!P4 LDG.E R22, [R18.64] ;  /* 0x000000081216c981 */ /* 0x0000a2000c1e1900 */
[----:B------:R-:W-:Y:S01]  /*1450*/  IADD3 R20, R24, 0x50, RZ ;  /* 0x0000005018147810 */ /* 0x000fe20007ffe0ff */
[----:B------:R-:W-:Y:S01]  /*1460*/  @!P0 IMAD R0, R0, R28, RZ ;  /* 0x0000001c00008224 */ /* 0x000fe200078e02ff */
[----:B------:R-:W-:Y:S01]  /*1470*/  ISETP.GE.OR P5, PT, R21, c[0x0][0x314], !P2 ;  /* 0x0000c50015007a0c */ /* 0x000fe200057a6670 */
[----:B------:R-:W-:Y:S01]  /*1480*/  IMAD.MOV.U32 R23, RZ, RZ, -0x800000 ;  /* 0xff800000ff177424 */ /* 0x000fe200078e00ff */
[----:B------:R-:W-:Y:S01]  /*1490*/  @!P6 SHF.R.S32.HI R9, RZ, 0x1f, R15 ;  /* 0x0000001fff09e819 */ /* 0x000fe2000001140f */
[----:B------:R-:W-:Y:S01]  /*14a0*/  @!P0 IMAD R0, R24, R5, R0 ;  /* 0x0000000518008224 */ /* 0x000fe200078e0200 */
[----:B------:R-:W-:Y:S01]  /*14b0*/  ISETP.GE.OR P4, PT, R20, c[0x0][0x314], !P2 ;  /* 0x0000c50014007a0c */ /* 0x000fe20005786670 */
[----:B------:R-:W-:Y:S02]  /*14c0*/  @!P6 IMAD.MOV.U32 R34, RZ, RZ, R26 ;  /* 0x000000ffff22e224 */ /* 0x000fe400078e001a */
[----:B------:R-:W-:-:S02]  /*14d0*/  @!P6 IMAD.MOV.U32 R35, RZ, RZ, R27 ;  /* 0x000000ffff23e224 */ /* 0x000fc400078e001b */
[----:B------:R-:W-:Y:S02]  /*14e0*/  @!P6 IMAD R9, R9, R28, RZ ;  /* 0x0000001c0909e224 */ /* 0x000fe400078e02ff */
[----:B------:R-:W-:Y:S02]  /*14f0*/  @!P1 IMAD.IADD R10, R43, 0x1, R10 ;  /* 0x000000012b0a9824 */ /* 0x000fe400078e020a */
[----:B------:R-:W-:-:S04]  /*1500*/  @!P6 IMAD.WIDE.U32 R34, R28, R15, R34 ;  /* 0x0000000f1c22e225 */ /* 0x000fc800078e0022 */
[----:B------:R-:W-:Y:S02]  /*1510*/  @!P6 IMAD R9, R15, R5, R9 ;  /* 0x000000050f09e224 */ /* 0x000fe400078e0209 */
[----:B0-----:R-:W-:Y:S02]  /*1520*/  @!P0 IMAD.MOV.U32 R18, RZ, RZ, R26 ;  /* 0x000000ffff128224 */ /* 0x001fe400078e001a */
[----:B------:R-:W-:-:S04]  /*1530*/  @!P0 IMAD.MOV.U32 R19, RZ, RZ, R27 ;  /* 0x000000ffff138224 */ /* 0x000fc800078e001b */
[----:B------:R-:W-:-:S04]  /*1540*/  @!P0 IMAD.WIDE.U32 R18, R28, R24, R18 ;  /* 0x000000181c128225 */ /* 0x000fc800078e0012 */
[----:B------:R-:W-:Y:S01]  /*1550*/  @!P0 IMAD.IADD R0, R19, 0x1, R0 ;  /* 0x0000000113008824 */ /* 0x000fe200078e0200 */
[----:B------:R-:W-:Y:S02]  /*1560*/  @!P0 LEA R32, P3, R18, c[0x0][0x208], 0x2 ;  /* 0x0000820012208a11 */ /* 0x000fe400078610ff */
[----:B------:R-:W-:Y:S02]  /*1570*/  IADD3 R19, R24, 0x60, RZ ;  /* 0x0000006018137810 */ /* 0x000fe40007ffe0ff */
[----:B------:R-:W-:Y:S02]  /*1580*/  @!P0 LEA.HI.X R33, R18, c[0x0][0x20c], R0, 0x2, P3 ;  /* 0x0000830012218a11 */ /* 0x000fe400018f1400 */
[----:B------:R-:W-:Y:S02]  /*1590*/  IADD3 R18, R24, 0x70, RZ ;  /* 0x0000007018127810 */ /* 0x000fe40007ffe0ff */
[----:B------:R-:W-:Y:S01]  /*15a0*/  ISETP.GE.OR P3, PT, R19, c[0x0][0x314], !P2 ;  /* 0x0000c50013007a0c */ /* 0x000fe20005766670 */
[----:B------:R0:W3:Y:S01]  /*15b0*/  @!P0 LDG.E R23, [R32.64] ;  /* 0x0000000820178981 */ /* 0x0000e2000c1e1900 */
[----:B------:R-:W-:-:S02]  /*15c0*/  ISETP.GE.OR P2, PT, R18, c[0x0][0x314], !P2 ;  /* 0x0000c50012007a0c */ /* 0x000fc40005746670 */
[----:B------:R-:W-:Y:S02]  /*15d0*/  @!P5 SHF.R.S32.HI R0, RZ, 0x1f, R21 ;  /* 0x0000001fff00d819 */ /* 0x000fe40000011415 */
[----:B------:R-:W-:Y:S01]  /*15e0*/  @!P1 LEA R36, P0, R42, c[0x0][0x208], 0x2 ;  /* 0x000082002a249a11 */ /* 0x000fe200078010ff */
[----:B------:R-:W-:Y:S01]  /*15f0*/  @!P6 IMAD.IADD R9, R35, 0x1, R9 ;  /* 0x000000012309e824 */ /* 0x000fe200078e0209 */
[----:B------:R-:W-:Y:S01]  /*1600*/  @!P4 SHF.R.S32.HI R15, RZ, 0x1f, R20 ;  /* 0x0000001fff0fc819 */ /* 0x000fe20000011414 */
[-C--:B------:R-:W-:Y:S01]  /*1610*/  @!P5 IMAD R0, R0, R28.reuse, RZ ;  /* 0x0000001c0000d224 */ /* 0x080fe200078e02ff */
[----:B------:R-:W-:Y:S02]  /*1620*/  @!P1 LEA.HI.X R37, R42, c[0x0][0x20c], R10, 0x2, P0 ;  /* 0x000083002a259a11 */ /* 0x000fe400000f140a */
[C---:B------:R-:W-:Y:S01]  /*1630*/  @!P6 LEA R42, P0, R34.reuse, c[0x0][0x208], 0x2 ;  /* 0x00008200222aea11 */ /* 0x040fe200078010ff */
[----:B------:R-:W-:Y:S02]  /*1640*/  @!P5 IMAD R0, R21, R5, R0 ;  /* 0x000000051500d224 */ /* 0x000fe400078e0200 */
[----:B------:R-:W-:Y:S01]  /*1650*/  @!P4 IMAD R15, R15, R28, RZ ;  /* 0x0000001c0f0fc224 */ /* 0x000fe200078e02ff */
[----:B------:R-:W-:Y:S01]  /*1660*/  @!P6 LEA.HI.X R43, R34, c[0x0][0x20c], R9, 0x2, P0 ;  /* 0x00008300222bea11 */ /* 0x000fe200000f1409 */
[----:B------:R-:W-:Y:S01]  /*1670*/  @!P4 IMAD.MOV.U32 R46, RZ, RZ, R26 ;  /* 0x000000ffff2ec224 */ /* 0x000fe200078e001a */
[----:B------:R-:W-:Y:S01]  /*1680*/  @!P2 SHF.R.S32.HI R9, RZ, 0x1f, R18 ;  /* 0x0000001fff09a819 */ /* 0x000fe20000011412 */
[----:B------:R-:W-:-:S02]  /*1690*/  @!P4 IMAD.MOV.U32 R47, RZ, RZ, R27 ;  /* 0x000000ffff2fc224 */ /* 0x000fc400078e001b */
[----:B0-----:R-:W-:Y:S02]  /*16a0*/  @!P5 IMAD.MOV.U32 R32, RZ, RZ, R26 ;  /* 0x000000ffff20d224 */ /* 0x001fe400078e001a */
[----:B------:R-:W-:-:S04]  /*16b0*/  @!P5 IMAD.MOV.U32 R33, RZ, RZ, R27 ;  /* 0x000000ffff21d224 */ /* 0x000fc800078e001b */
[----:B------:R-:W-:-:S04]  /*16c0*/  @!P5 IMAD.WIDE.U32 R32, R28, R21, R32 ;  /* 0x000000151c20d225 */ /* 0x000fc800078e0020 */
[----:B------:R-:W-:-:S04]  /*16d0*/  @!P4 IMAD.WIDE.U32 R46, R28, R20, R46 ;  /* 0x000000141c2ec225 */ /* 0x000fc800078e002e */
[----:B------:R-:W-:Y:S01]  /*16e0*/  @!P4 IMAD R15, R20, R5, R15 ;  /* 0x00000005140fc224 */ /* 0x000fe200078e020f */
[C---:B------:R-:W-:Y:S01]  /*16f0*/  @!P5 LEA R20, P0, R32.reuse, c[0x0][0x208], 0x2 ;  /* 0x000082002014da11 */ /* 0x040fe200078010ff */
[----:B------:R-:W-:Y:S02]  /*1700*/  @!P5 IMAD.IADD R0, R33, 0x1, R0 ;  /* 0x000000012100d824 */ /* 0x000fe400078e0200 */
[----:B------:R-:W-:Y:S01]  /*1710*/  @!P2 IMAD R9, R9, R28, RZ ;  /* 0x0000001c0909a224 */ /* 0x000fe200078e02ff */
[----:B------:R-:W-:Y:S01]  /*1720*/  @!P3 SHF.R.S32.HI R10, RZ, 0x1f, R19 ;  /* 0x0000001fff0ab819 */ /* 0x000fe20000011413 */
[----:B------:R-:W-:Y:S01]  /*1730*/  @!P3 IMAD.MOV.U32 R34, RZ, RZ, R26 ;  /* 0x000000ffff22b224 */ /* 0x000fe200078e001a */
[----:B------:R-:W-:Y:S01]  /*1740*/  @!P5 LEA.HI.X R21, R32, c[0x0][0x20c], R0, 0x2, P0 ;  /* 0x000083002015da11 */ /* 0x000fe200000f1400 */
[----:B------:R-:W-:Y:S01]  /*1750*/  @!P3 IMAD.MOV.U32 R35, RZ, RZ, R27 ;  /* 0x000000ffff23b224 */ /* 0x000fe200078e001b */
[----:B------:R-:W-:Y:S01]  /*1760*/  @!P4 LEA R32, P0, R46, c[0x0][0x208], 0x2 ;  /* 0x000082002e20ca11 */ /* 0x000fe200078010ff */
[----:B------:R-:W-:-:S02]  /*1770*/  @!P4 IMAD.IADD R15, R47, 0x1, R15 ;  /* 0x000000012f0fc824 */ /* 0x000fc400078e020f */
[----:B------:R-:W-:-:S04]  /*1780*/  @!P2 IMAD.WIDE.U32 R26, R28, R18, R26 ;  /* 0x000000121c1aa225 */ /* 0x000fc800078e001a */
[----:B------:R-:W-:Y:S01]  /*1790*/  @!P2 IMAD R9, R18, R5, R9 ;  /* 0x000000051209a224 */ /* 0x000fe200078e0209 */
[----:B------:R-:W-:Y:S01]  /*17a0*/  @!P4 LEA.HI.X R33, R46, c[0x0][0x20c], R15, 0x2, P0 ;  /* 0x000083002e21ca11 */ /* 0x000fe200000f140f */
[----:B------:R-:W-:Y:S01]  /*17b0*/  @!P3 IMAD R10, R10, R28, RZ ;  /* 0x0000001c0a0ab224 */ /* 0x000fe200078e02ff */
[----:B------:R-:W-:Y:S01]  /*17c0*/  @!P2 LEA R18, P0, R26, c[0x0][0x208], 0x2 ;  /* 0x000082001a12aa11 */ /* 0x000fe200078010ff */
[----:B------:R-:W-:Y:S02]  /*17d0*/  @!P2 IMAD.IADD R9, R27, 0x1, R9 ;  /* 0x000000011b09a824 */ /* 0x000fe400078e0209 */
[----:B------:R-:W-:-:S04]  /*17e0*/  @!P3 IMAD.WIDE.U32 R34, R28, R19, R34 ;  /* 0x000000131c22b225 */ /* 0x000fc800078e0022 */
[----:B------:R-:W-:Y:S01]  /*17f0*/  @!P3 IMAD R10, R19, R5, R10 ;  /* 0x00000005130ab224 */ /* 0x000fe200078e020a */
[----:B------:R-:W-:Y:S01]  /*1800*/  @!P2 LEA.HI.X R19, R26, c[0x0][0x20c], R9, 0x2, P0 ;  /* 0x000083001a13aa11 */ /* 0x000fe200000f1409 */
[----:B------:R-:W-:Y:S02]  /*1810*/  IMAD.MOV.U32 R0, RZ, RZ, -0x800000 ;  /* 0xff800000ff007424 */ /* 0x000fe400078e00ff */
[----:B------:R-:W-:Y:S02]  /*1820*/  IMAD.MOV.U32 R9, RZ, RZ, -0x800000 ;  /* 0xff800000ff097424 */ /* 0x000fe400078e00ff */
[----:B------:R-:W-:Y:S02]  /*1830*/  IMAD.MOV.U32 R15, RZ, RZ, -0x800000 ;  /* 0xff800000ff0f7424 */ /* 0x000fe400078e00ff */
[----:B------:R0:W4:Y:S01]  /*1840*/  @!P1 LDG.E R0, [R36.64] ;  /* 0x0000000824009981 */ /* 0x000122000c1e1900 */
[----:B------:R-:W-:-:S03]  /*1850*/  @!P3 IMAD.IADD R10, R35, 0x1, R10 ;  /* 0x00000001230ab824 */ /* 0x000fc600078e020a */
[----:B------:R1:W5:Y:S04]  /*1860*/  @!P5 LDG.E R9, [R20.64] ;  /* 0x000000081409d981 */ /* 0x000368000c1e1900 */
[----:B------:R-:W5:Y:S01]  /*1870*/  @!P6 LDG.E R15, [R42.64] ;  /* 0x000000082a0fe981 */ /* 0x000f62000c1e1900 */
[----:B0-----:R-:W-:Y:S01]  /*1880*/  @!P3 LEA R36, P1, R34, c[0x0][0x208], 0x2 ;  /* 0x000082002224ba11 */ /* 0x001fe200078210ff */
[----:B-1----:R-:W-:-:S03]  /*1890*/  IMAD.MOV.U32 R20, RZ, RZ, -0x800000 ;  /* 0xff800000ff147424 */ /* 0x002fc600078e00ff */
[----:B------:R-:W-:Y:S01]  /*18a0*/  @!P3 LEA.HI.X R37, R34, c[0x0][0x20c], R10, 0x2, P1 ;  /* 0x000083002225ba11 */ /* 0x000fe200008f140a */
[----:B------:R-:W-:Y:S02]  /*18b0*/  IMAD.MOV.U32 R10, RZ, RZ, -0x800000 ;  /* 0xff800000ff0a7424 */ /* 0x000fe400078e00ff */
[----:B------:R-:W-:Y:S01]  /*18c0*/  IMAD.MOV.U32 R21, RZ, RZ, -0x800000 ;  /* 0xff800000ff157424 */ /* 0x000fe200078e00ff */
[----:B------:R0:W5:Y:S04]  /*18d0*/  @!P2 LDG.E R20, [R18.64] ;  /* 0x000000081214a981 */ /* 0x000168000c1e1900 */
[----:B------:R1:W5:Y:S04]  /*18e0*/  @!P4 LDG.E R10, [R32.64] ;  /* 0x00000008200ac981 */ /* 0x000368000c1e1900 */
[----:B------:R-:W5:Y:S01]  /*18f0*/  @!P3 LDG.E R21, [R36.64] ;  /* 0x000000082415b981 */ /* 0x000f62000c1e1900 */
[----:B------:R-:W-:-:S04]  /*1900*/  IABS R26, c[0x0][0x1c0] ;  /* 0x00007000001a7a13 */ /* 0x000fc80000000000 */
[----:B-1----:R-:W1:Y:S08]  /*1910*/  I2F.U32.RP R32, R26 ;  /* 0x0000001a00207306 */ /* 0x002e700000209000 */
[----:B-1----:R-:W1:Y:S02]  /*1920*/  MUFU.RCP R32, R32 ;  /* 0x0000002000207308 */ /* 0x002e640000001000 */
[----:B-1----:R-:W-:-:S06]  /*1930*/  IADD3 R32, R32, 0xffffffe, RZ ;  /* 0x0ffffffe20207810 */ /* 0x002fcc0007ffe0ff */
[----:B------:R-:W1:Y:S01]  /*1940*/  F2I.FTZ.U32.TRUNC.NTZ R33, R32 ;  /* 0x0000002000217305 */ /* 0x000e62000021f000 */
[----:B0-----:R-:W-:Y:S01]  /*1950*/  IABS R19, R6 ;  /* 0x0000000600137213 */ /* 0x001fe20000000000 */
[----:B-1----:R-:W-:Y:S02]  /*1960*/  IMAD.MOV R18, RZ, RZ, -R33 ;  /* 0x000000ffff127224 */ /* 0x002fe400078e0a21 */
[----:B------:R-:W-:Y:S02]  /*1970*/  IMAD.MOV.U32 R32, RZ, RZ, RZ ;  /* 0x000000ffff207224 */ /* 0x000fe400078e00ff */
[----:B------:R-:W-:Y:S01]  /*1980*/  IMAD R27, R18, R26, RZ ;  /* 0x0000001a121b7224 */ /* 0x000fe200078e02ff */
[----:B------:R-:W-:-:S03]  /*1990*/  IABS R18, c[0x0][0x1c0] ;  /* 0x0000700000127a13 */ /* 0x000fc60000000000 */
[----:B------:R-:W-:-:S04]  /*19a0*/  IMAD.HI.U32 R27, R33, R27, R32 ;  /* 0x0000001b211b7227 */ /* 0x000fc800078e0020 */
[----:B------:R-:W-:Y:S02]  /*19b0*/  IMAD.MOV R18, RZ, RZ, -R18 ;  /* 0x000000ffff127224 */ /* 0x000fe400078e0a12 */
[----:B------:R-:W-:Y:S01]  /*19c0*/  IMAD.HI.U32 R27, R27, R19, RZ ;  /* 0x000000131b1b7227 */ /* 0x000fe200078e00ff */
[----:B------:R-:W-:-:S03]  /*19d0*/  ISETP.GT.AND P1, PT, R39, 0x37f, PT ;  /* 0x0000037f2700780c */ /* 0x000fc60003f24270 */
[----:B------:R-:W-:Y:S01]  /*19e0*/  IMAD R18, R27, R18, R19 ;  /* 0x000000121b127224 */ /* 0x000fe200078e0213 */
[C---:B------:R-:W-:Y:S02]  /*19f0*/  ISETP.GT.AND P2, PT, R39.reuse, 0x3ff, PT ;  /* 0x000003ff2700780c */ /* 0x040fe40003f44270 */
[C---:B------:R-:W-:Y:S02]  /*1a00*/  ISETP.GT.AND P0, PT, R39.reuse, 0x2ff, PT ;  /* 0x000002ff2700780c */ /* 0x040fe40003f04270 */
[----:B------:R-:W-:Y:S02]  /*1a10*/  ISETP.GT.U32.AND P4, PT, R26, R18, PT ;  /* 0x000000121a00720c */ /* 0x000fe40003f84070 */
[C---:B------:R-:W-:Y:S01]  /*1a20*/  ISETP.GT.AND P3, PT, R39.reuse, 0x27f, PT ;  /* 0x0000027f2700780c */ /* 0x040fe20003f64270 */
[----:B------:R-:W-:Y:S01]  /*1a30*/  IMAD R24, R24, 0x9, R25 ;  /* 0x0000000918187824 */ /* 0x000fe200078e0219 */
[----:B------:R-:W-:-:S09]  /*1a40*/  ISETP.GT.AND P6, PT, R39, 0x7f, PT ;  /* 0x0000007f2700780c */ /* 0x000fd20003fc4270 */
[----:B------:R-:W-:Y:S01]  /*1a50*/  @!P4 IMAD.IADD R18, R18, 0x1, -R26 ;  /* 0x000000011212c824 */ /* 0x000fe200078e0a1a */
[----:B------:R-:W-:Y:S02]  /*1a60*/  LOP3.LUT R6, R6, c[0x0][0x1c0], RZ, 0x3c, !PT ;  /* 0x0000700006067a12 */ /* 0x000fe400078e3cff */
[----:B------:R-:W-:Y:S01]  /*1a70*/  @!P4 IADD3 R27, R27, 0x1, RZ ;  /* 0x000000011b1bc810 */ /* 0x000fe20007ffe0ff */
[----:B--2---:R-:W-:Y:S01]  /*1a80*/  @!P1 STS [R24.X4+0x240], R22 ;  /* 0x0002401618009388 */ /* 0x004fe20000004800 */
[C---:B------:R-:W-:Y:S01]  /*1a90*/  ISETP.GT.AND P1, PT, R39.reuse, 0x17f, PT ;  /* 0x0000017f2700780c */ /* 0x040fe20003f24270 */
[----:B------:R-:W-:Y:S02]  /*1aa0*/  BSSY B0, `(.L_x_11) ;  /* 0x0000030000007945 */ /* 0x000fe40003800000 */
[----:B---3--:R-:W-:Y:S01]  /*1ab0*/  @!P2 STS [R24.X4], R23 ;  /* 0x000000171800a388 */ /* 0x008fe20000004800 */
[----:B------:R-:W-:-:S03]  /*1ac0*/  ISETP.GT.AND P2, PT, R39, 0x1ff, PT ;  /* 0x000001ff2700780c */ /* 0x000fc60003f44270 */
[----:B----4-:R0:W-:Y:S01]  /*1ad0*/  @!P0 STS [R24.X4+0x480], R0 ;  /* 0x0004800018008388 */ /* 0x0101e20000004800 */
[----:B------:R-:W-:-:S03]  /*1ae0*/  ISETP.GT.AND P0, PT, R39, 0xff, PT ;  /* 0x000000ff2700780c */ /* 0x000fc60003f04270 */
[----:B-----5:R1:W-:Y:S01]  /*1af0*/  @!P3 STS [R24.X4+0x6c0], R15 ;  /* 0x0006c00f1800b388 */ /* 0x0203e20000004800 */
[----:B------:R-:W-:-:S05]  /*1b00*/  ISETP.GE.U32.AND P3, PT, R18, R26, PT ;  /* 0x0000001a1200720c */ /* 0x000fca0003f66070 */
[----:B------:R1:W-:Y:S01]  /*1b10*/  @!P2 STS [R24.X4+0x900], R9 ;  /* 0x000900091800a388 */ /* 0x0003e20000004800 */
[----:B------:R-:W-:Y:S02]  /*1b20*/  ISETP.GE.AND P2, PT, R6, RZ, PT ;  /* 0x000000ff0600720c */ /* 0x000fe40003f46270 */
[----:B0-----:R-:W-:Y:S01]  /*1b30*/  LOP3.LUT R0, R31, R13, RZ, 0xfc, !PT ;  /* 0x0000000d1f007212 */ /* 0x001fe200078efcff */
[----:B------:R1:W-:Y:S04]  /*1b40*/  @!P6 STS [R24.X4+0xfc0], R20 ;  /* 0x000fc0141800e388 */ /* 0x0003e80000004800 */
[----:B------:R1:W-:Y:S01]  /*1b50*/  @!P1 STS [R24.X4+0xb40], R10 ;  /* 0x000b400a18009388 */ /* 0x0003e20000004800 */
[----:B------:R-:W-:-:S03]  /*1b60*/  ISETP.NE.U32.AND P1, PT, R0, RZ, PT ;  /* 0x000000ff0000720c */ /* 0x000fc60003f25070 */
[----:B------:R1:W-:Y:S01]  /*1b70*/  @!P0 STS [R24.X4+0xd80], R21 ;  /* 0x000d801518008388 */ /* 0x0003e20000004800 */
[----:B------:R-:W-:Y:S02]  /*1b80*/  ISETP.NE.AND P0, PT, RZ, c[0x0][0x1c0], PT ;  /* 0x00007000ff007a0c */ /* 0x000fe40003f05270 */
[----:B------:R-:W-:-:S05]  /*1b90*/  @P3 IADD3 R27, R27, 0x1, RZ ;  /* 0x000000011b1b3810 */ /* 0x000fca0007ffe0ff */
[----:B------:R-:W-:-:S04]  /*1ba0*/  IMAD.MOV.U32 R6, RZ, RZ, R27 ;  /* 0x000000ffff067224 */ /* 0x000fc800078e001b */
[----:B------:R-:W-:Y:S02]  /*1bb0*/  @!P2 IMAD.MOV R6, RZ, RZ, -R6 ;  /* 0x000000ffff06a224 */ /* 0x000fe400078e0a06 */
[----:B------:R-:W-:Y:S01]  /*1bc0*/  @!P0 LOP3.LUT R6, RZ, c[0x0][0x1c0], RZ, 0x33, !PT ;  /* 0x00007000ff068a12 */ /* 0x000fe200078e33ff */
[----:B------:R-:W-:Y:S05]  /*1bd0*/  @!P1 BRA `(.L_x_12) ;  /* 0x0000009000009947 */ /* 0x000fea0003800000 */
[----:B------:R-:W-:Y:S01]  /*1be0*/  IMAD.MOV.U32 R27, RZ, RZ, R30 ;  /* 0x000000ffff1b7224 */ /* 0x000fe200078e001e */
[----:B-1----:R-:W-:Y:S01]  /*1bf0*/  MOV R24, R14 ;  /* 0x0000000e00187202 */ /* 0x002fe20000000f00 */
[----:B------:R-:W-:Y:S01]  /*1c00*/  IMAD.MOV.U32 R18, RZ, RZ, R31 ;  /* 0x000000ffff127224 */ /* 0x000fe200078e001f */
[----:B------:R-:W-:Y:S02]  /*1c10*/  MOV R23, R13 ;  /* 0x0000000d00177202 */ /* 0x000fe40000000f00 */
[----:B------:R-:W-:Y:S02]  /*1c20*/  MOV R22, 0x1c40 ;  /* 0x00001c4000167802 */ /* 0x000fe40000000f00 */
[----:B------:R-:W-:Y:S05]  /*1c30*/  CALL.REL.NOINC `($__internal_0_$__cuda_sm20_div_s64) ;  /* 0x0000362000007944 */ /* 0x000fea0003c00000 */
[----:B------:R-:W-:Y:S02]  /*1c40*/  MOV R42, R0 ;  /* 0x00000000002a7202 */ /* 0x000fe40000000f00 */
[----:B------:R-:W-:Y:S01]  /*1c50*/  MOV R43, R21 ;  /* 0x00000015002b7202 */ /* 0x000fe20000000f00 */
[----:B------:R-:W-:Y:S05]  /*1c60*/  BRA `(.L_x_13) ;  /* 0x0000013000007947 */ /* 0x000fea0003800000 */
.L_x_12:
        /* <DEDUP_REMOVED lines=19> */
.L_x_13:
[----:B------:R-:W-:Y:S05]  /*1da0*/  BSYNC B0 ;  /* 0x0000000000007941 */ /* 0x000fea0003800000 */
.L_x_11:
[----:B------:R-:W-:Y:S01]  /*1db0*/  BAR.SYNC.DEFER_BLOCKING 0x0 ;  /* 0x0000000000007b1d */ /* 0x000fe20000010000 */
[----:B------:R-:W-:Y:S01]  /*1dc0*/  LEA.HI R8, R8, R39, RZ, 0x4 ;  /* 0x0000002708087211 */ /* 0x000fe200078f20ff */
[----:B------:R-:W-:Y:S01]  /*1dd0*/  IMAD.MOV.U32 R37, RZ, RZ, -0x800000 ;  /* 0xff800000ff257424 */ /* 0x000fe200078e00ff */
[----:B------:R-:W-:Y:S01]  /*1de0*/  MOV R35, 0xff800000 ;  /* 0xff80000000237802 */ /* 0x000fe20000000f00 */
[----:B------:R-:W-:Y:S01]  /*1df0*/  IMAD.MOV.U32 R38, RZ, RZ, -0x800000 ;  /* 0xff800000ff267424 */ /* 0x000fe200078e00ff */
[----:B------:R-:W-:Y:S01]  /*1e00*/  LOP3.LUT R0, R8, 0xfffffff0, RZ, 0xc0, !PT ;  /* 0xfffffff008007812 */ /* 0x000fe200078ec0ff */
[----:B------:R-:W-:Y:S01]  /*1e10*/  IMAD.MOV.U32 R36, RZ, RZ, -0x800000 ;  /* 0xff800000ff247424 */ /* 0x000fe200078e00ff */
[----:B-1----:R-:W-:Y:S01]  /*1e20*/  SHF.R.S32.HI R15, RZ, 0x4, R8 ;  /* 0x00000004ff0f7819 */ /* 0x002fe20000011408 */
[----:B------:R-:W-:Y:S01]  /*1e30*/  IMAD.MOV.U32 R33, RZ, RZ, -0x800000 ;  /* 0xff800000ff217424 */ /* 0x000fe200078e00ff */
[----:B------:R-:W-:Y:S01]  /*1e40*/  MOV R31, 0xff800000 ;  /* 0xff800000001f7802 */ /* 0x000fe20000000f00 */
[----:B------:R-:W-:Y:S01]  /*1e50*/  IMAD.IADD R39, R39, 0x1, -R0 ;  /* 0x0000000127277824 */ /* 0x000fe200078e0a00 */
[----:B------:R-:W-:Y:S01]  /*1e60*/  ULDC.U8 UR4, c[0x0][0x329] ;  /* 0x0000ca4000047ab9 */ /* 0x000fe20000000000 */
[----:B------:R-:W-:Y:S01]  /*1e70*/  IMAD.MOV.U32 R34, RZ, RZ, -0x800000 ;  /* 0xff800000ff227424 */ /* 0x000fe200078e00ff */
[----:B------:R-:W-:Y:S01]  /*1e80*/  BSSY B1, `(.L_x_14) ;  /* 0x0000261000017945 */ /* 0x000fe20003800000 */
[----:B------:R-:W-:-:S02]  /*1e90*/  IMAD R25, R39, 0x9, R15 ;  /* 0x0000000927197824 */ /* 0x000fc400078e020f */
[----:B------:R-:W-:Y:S02]  /*1ea0*/  IMAD.MOV.U32 R32, RZ, RZ, -0x800000 ;  /* 0xff800000ff207424 */ /* 0x000fe400078e00ff */
[----:B------:R-:W-:Y:S02]  /*1eb0*/  IMAD.MOV.U32 R46, RZ, RZ, RZ ;  /* 0x000000ffff2e7224 */ /* 0x000fe400078e00ff */
[----:B------:R-:W-:Y:S01]  /*1ec0*/  IMAD.MOV.U32 R30, RZ, RZ, 0x7f800000 ;  /* 0x7f800000ff1e7424 */ /* 0x000fe200078e00ff */
[----:B------:R-:W-:Y:S04]  /*1ed0*/  @!P6 LDS R37, [R25.X4] ;  /* 0x000000001925e984 */ /* 0x000fe80000004800 */
[----:B------:R-:W0:Y:S04]  /*1ee0*/  @!P6 LDS R38, [R25.X4+0x240] ;  /* 0x000240001926e984 */ /* 0x000e280000004800 */
[----:B------:R-:W1:Y:S04]  /*1ef0*/  @!P6 LDS R35, [R25.X4+0x480] ;  /* 0x000480001923e984 */ /* 0x000e680000004800 */
[----:B------:R-:W2:Y:S04]  /*1f00*/  @!P6 LDS R36, [R25.X4+0x6c0] ;  /* 0x0006c0001924e984 */ /* 0x000ea80000004800 */
[----:B------:R-:W3:Y:S04]  /*1f10*/  @!P6 LDS R33, [R25.X4+0x900] ;  /* 0x000900001921e984 */ /* 0x000ee80000004800 */
[----:B------:R-:W4:Y:S04]  /*1f20*/  @!P6 LDS R34, [R25.X4+0xb40] ;  /* 0x000b40001922e984 */ /* 0x000f280000004800 */
[----:B------:R-:W5:Y:S04]  /*1f30*/  @!P6 LDS R31, [R25.X4+0xd80] ;  /* 0x000d8000191fe984 */ /* 0x000f680000004800 */
[----:B------:R-:W5:Y:S01]  /*1f40*/  @!P6 LDS R32, [R25.X4+0xfc0] ;  /* 0x000fc0001920e984 */ /* 0x000f620000004800 */
[----:B0-----:R-:W-:-:S04]  /*1f50*/  FMNMX.FTZ R0, R37, R38, !PT ;  /* 0x0000002625007209 */ /* 0x001fc80007810000 */
[----:B-1----:R-:W-:-:S04]  /*1f60*/  FMNMX.FTZ R0, R0, R35, !PT ;  /* 0x0000002300007209 */ /* 0x002fc80007810000 */
[----:B--2---:R-:W-:-:S04]  /*1f70*/  FMNMX.FTZ R0, R0, R36, !PT ;  /* 0x0000002400007209 */ /* 0x004fc80007810000 */
[----:B---3--:R-:W-:-:S04]  /*1f80*/  FMNMX.FTZ R0, R0, R33, !PT ;  /* 0x0000002100007209 */ /* 0x008fc80007810000 */
[----:B----4-:R-:W-:-:S04]  /*1f90*/  FMNMX.FTZ R0, R0, R34, !PT ;  /* 0x0000002200007209 */ /* 0x010fc80007810000 */
[----:B-----5:R-:W-:-:S04]  /*1fa0*/  FMNMX.FTZ R0, R0, R31, !PT ;  /* 0x0000001f00007209 */ /* 0x020fc80007810000 */
[----:B------:R-:W-:-:S05]  /*1fb0*/  FMNMX.FTZ R0, R0, R32, !PT ;  /* 0x0000002000007209 */ /* 0x000fca0007810000 */
[----:B------:R-:W0:Y:S02]  /*1fc0*/  SHFL.BFLY PT, R8, R0, 0x8, 0x1f ;  /* 0x0d001f0000087f89 */ /* 0x000e2400000e0000 */
[----:B0-----:R-:W-:-:S05]  /*1fd0*/  FMNMX.FTZ R8, R0, R8, !PT ;  /* 0x0000000800087209 */ /* 0x001fca0007810000 */
[----:B------:R-:W0:Y:S02]  /*1fe0*/  SHFL.BFLY PT, R0, R8, 0x4, 0x1f ;  /* 0x0c801f0008007f89 */ /* 0x000e2400000e0000 */
[----:B0-----:R-:W-:-:S05]  /*1ff0*/  FMNMX.FTZ R0, R8, R0, !PT ;  /* 0x0000000008007209 */ /* 0x001fca0007810000 */
[----:B------:R-:W0:Y:S02]  /*2000*/  SHFL.BFLY PT, R8, R0, 0x2, 0x1f ;  /* 0x0c401f0000087f89 */ /* 0x000e2400000e0000 */
[----:B0-----:R-:W-:-:S05]  /*2010*/  FMNMX.FTZ R8, R0, R8, !PT ;  /* 0x0000000800087209 */ /* 0x001fca0007810000 */
[----:B------:R-:W0:Y:S02]  /*2020*/  SHFL.BFLY PT, R0, R8, 0x1, 0x1f ;  /* 0x0c201f0008007f89 */ /* 0x000e2400000e0000 */
[----:B0-----:R-:W-:-:S04]  /*2030*/  FMNMX.FTZ R0, R8, R0, !PT ;  /* 0x0000000008007209 */ /* 0x001fc80007810000 */
[----:B------:R-:W-:-:S04]  /*2040*/  FSETP.NEU.FTZ.AND P0, PT, R0, -INF , PT ;  /* 0xff8000000000780b */ /* 0x000fc80003f1d000 */
[----:B------:R-:W-:-:S05]  /*2050*/  FSEL R0, R0, RZ, P0 ;  /* 0x000000ff00007208 */ /* 0x000fca0000000000 */
[C---:B------:R-:W-:Y:S02]  /*2060*/  FADD.FTZ R8, -R0.reuse, R37 ;  /* 0x0000002500087221 */ /* 0x040fe40000010100 */
[----:B------:R-:W-:Y:S02]  /*2070*/  FADD.FTZ R21, -R0, R38 ;  /* 0x0000002600157221 */ /* 0x000fe40000010100 */
[----:B------:R-:W-:Y:S02]  /*2080*/  FMUL.FTZ R8, R8, 1.4426950216293334961 ;  /* 0x3fb8aa3b08087820 */ /* 0x000fe40000410000 */
[----:B------:R-:W-:Y:S02]  /*2090*/  FMUL.FTZ R21, R21, 1.4426950216293334961 ;  /* 0x3fb8aa3b15157820 */ /* 0x000fe40000410000 */
[C---:B------:R-:W-:Y:S02]  /*20a0*/  FADD.FTZ R20, -R0.reuse, R35 ;  /* 0x0000002300147221 */ /* 0x040fe40000010100 */
[----:B------:R-:W-:Y:S01]  /*20b0*/  MUFU.EX2 R8, R8 ;  /* 0x0000000800087308 */ /* 0x000fe20000000800 */
[----:B------:R-:W-:-:S02]  /*20c0*/  FADD.FTZ R19, -R0, R36 ;  /* 0x0000002400137221 */ /* 0x000fc40000010100 */
[----:B------:R-:W-:Y:S02]  /*20d0*/  FMUL.FTZ R20, R20, 1.4426950216293334961 ;  /* 0x3fb8aa3b14147820 */ /* 0x000fe40000410000 */
[----:B------:R-:W-:Y:S02]  /*20e0*/  FMUL.FTZ R19, R19, 1.4426950216293334961 ;  /* 0x3fb8aa3b13137820 */ /* 0x000fe40000410000 */
[C---:B------:R-:W-:Y:S01]  /*20f0*/  FADD.FTZ R18, -R0.reuse, R33 ;  /* 0x0000002100127221 */ /* 0x040fe20000010100 */
[----:B------:R-:W0:Y:S01]  /*2100*/  MUFU.EX2 R21, R21 ;  /* 0x0000001500157308 */ /* 0x000e220000000800 */
[----:B------:R-:W-:Y:S02]  /*2110*/  FADD.FTZ R10, -R0, R34 ;  /* 0x00000022000a7221 */ /* 0x000fe40000010100 */
[----:B------:R-:W-:Y:S02]  /*2120*/  FMUL.FTZ R18, R18, 1.4426950216293334961 ;  /* 0x3fb8aa3b12127820 */ /* 0x000fe40000410000 */
[----:B------:R-:W-:-:S02]  /*2130*/  FMUL.FTZ R10, R10, 1.4426950216293334961 ;  /* 0x3fb8aa3b0a0a7820 */ /* 0x000fc40000410000 */
[----:B------:R-:W-:Y:S01]  /*2140*/  FADD.FTZ R9, -R0, R31 ;  /* 0x0000001f00097221 */ /* 0x000fe20000010100 */
[----:B------:R-:W1:Y:S03]  /*2150*/  MUFU.EX2 R20, R20 ;  /* 0x0000001400147308 */ /* 0x000e660000000800 */
[----:B------:R-:W-:-:S05]  /*2160*/  FMUL.FTZ R9, R9, 1.4426950216293334961 ;  /* 0x3fb8aa3b09097820 */ /* 0x000fca0000410000 */
[----:B------:R-:W2:Y:S01]  /*2170*/  MUFU.EX2 R19, R19 ;  /* 0x0000001300137308 */ /* 0x000ea20000000800 */
[----:B0-----:R-:W-:Y:S02]  /*2180*/  FADD.FTZ R21, R8, R21 ;  /* 0x0000001508157221 */ /* 0x001fe40000010000 */
[----:B------:R-:W-:-:S04]  /*2190*/  FADD.FTZ R8, -R0, R32 ;  /* 0x0000002000087221 */ /* 0x000fc80000010100 */
[----:B------:R-:W-:Y:S01]  /*21a0*/  FMUL.FTZ R8, R8, 1.4426950216293334961 ;  /* 0x3fb8aa3b08087820 */ /* 0x000fe20000410000 */
[----:B------:R-:W0:Y:S01]  /*21b0*/  MUFU.EX2 R18, R18 ;  /* 0x0000001200127308 */ /* 0x000e220000000800 */
[----:B-1----:R-:W-:-:S07]  /*21c0*/  FADD.FTZ R20, R21, R20 ;  /* 0x0000001415147221 */ /* 0x002fce0000010000 */
[----:B------:R-:W1:Y:S01]  /*21d0*/  MUFU.EX2 R10, R10 ;  /* 0x0000000a000a7308 */ /* 0x000e620000000800 */
[----:B--2---:R-:W-:-:S07]  /*21e0*/  FADD.FTZ R19, R20, R19 ;  /* 0x0000001314137221 */ /* 0x004fce0000010000 */
[----:B------:R-:W2:Y:S01]  /*21f0*/  MUFU.EX2 R9, R9 ;  /* 0x0000000900097308 */ /* 0x000ea20000000800 */
[----:B0-----:R-:W-:-:S07]  /*2200*/  FADD.FTZ R18, R19, R18 ;  /* 0x0000001213127221 */ /* 0x001fce0000010000 */
[----:B------:R-:W0:Y:S01]  /*2210*/  MUFU.EX2 R8, R8 ;  /* 0x0000000800087308 */ /* 0x000e220000000800 */
[----:B-1----:R-:W-:Y:S01]  /*2220*/  FADD.FTZ R18, R18, R10 ;  /* 0x0000000a12127221 */ /* 0x002fe20000010000 */
[----:B------:R-:W-:-:S05]  /*2230*/  IABS R10, R3 ;  /* 0x00000003000a7213 */ /* 0x000fca0000000000 */
[----:B------:R-:W-:Y:S01]  /*2240*/  IMAD.IADD R20, R7, 0x1, R10 ;  /* 0x0000000107147824 */ /* 0x000fe200078e020a */
[----:B------:R-:W1:Y:S01]  /*2250*/  I2F.RP R19, R10 ;  /* 0x0000000a00137306 */ /* 0x000e620000209400 */
[----:B--2---:R-:W-:-:S04]  /*2260*/  FADD.FTZ R9, R18, R9 ;  /* 0x0000000912097221 */ /* 0x004fc80000010000 */
[----:B0-----:R-:W-:Y:S01]  /*2270*/  FADD.FTZ R18, R9, R8 ;  /* 0x0000000809127221 */ /* 0x001fe20000010000 */
[----:B------:R-:W-:-:S04]  /*2280*/  IABS R9, c[0x0][0x1c0] ;  /* 0x0000700000097a13 */ /* 0x000fc80000000000 */
[----:B------:R-:W0:Y:S01]  /*2290*/  SHFL.BFLY PT, R8, R18, 0x8, 0x1f ;  /* 0x0d001f0012087f89 */ /* 0x000e2200000e0000 */
[----:B------:R-:W2:Y:S08]  /*22a0*/  I2F.U32.RP R26, R9 ;  /* 0x00000009001a7306 */ /* 0x000eb00000209000 */
[----:B-1----:R-:W1:Y:S08]  /*22b0*/  MUFU.RCP R19, R19 ;  /* 0x0000001300137308 */ /* 0x002e700000001000 */
[----:B--2---:R-:W2:Y:S01]  /*22c0*/  MUFU.RCP R26, R26 ;  /* 0x0000001a001a7308 */ /* 0x004ea20000001000 */
[----:B0-----:R-:W-:Y:S01]  /*22d0*/  FADD.FTZ R8, R18, R8 ;  /* 0x0000000812087221 */ /* 0x001fe20000010000 */
[----:B-1----:R-:W-:-:S04]  /*22e0*/  IADD3 R19, R19, 0xffffffe, RZ ;  /* 0x0ffffffe13137810 */ /* 0x002fc80007ffe0ff */
[----:B------:R-:W0:Y:S02]  /*22f0*/  SHFL.BFLY PT, R18, R8, 0x4, 0x1f ;  /* 0x0c801f0008127f89 */ /* 0x000e2400000e0000 */
[----:B------:R-:W1:Y:S01]  /*2300*/  F2I.FTZ.U32.TRUNC.NTZ R47, R19 ;  /* 0x00000013002f7305 */ /* 0x000e62000021f000 */
[----:B--2---:R-:W-:-:S07]  /*2310*/  IADD3 R26, R26, 0xffffffe, RZ ;  /* 0x0ffffffe1a1a7810 */ /* 0x004fce0007ffe0ff */
[----:B------:R-:W2:Y:S01]  /*2320*/  F2I.FTZ.U32.TRUNC.NTZ R27, R26 ;  /* 0x0000001a001b7305 */ /* 0x000ea2000021f000 */
[----:B-1----:R-:W-:Y:S01]  /*2330*/  IMAD.MOV R21, RZ, RZ, -R47 ;  /* 0x000000ffff157224 */ /* 0x002fe200078e0a2f */
[----:B------:R-:W-:-:S03]  /*2340*/  IABS R19, R20 ;  /* 0x0000001400137213 */ /* 0x000fc60000000000 */
[----:B------:R-:W-:Y:S01]  /*2350*/  IMAD R21, R21, R10, RZ ;  /* 0x0000000a15157224 */ /* 0x000fe200078e02ff */
[----:B------:R-:W-:Y:S01]  /*2360*/  MOV R23, R19 ;  /* 0x0000001300177202 */ /* 0x000fe20000000f00 */
[----:B0-----:R-:W-:Y:S01]  /*2370*/  FADD.FTZ R18, R8, R18 ;  /* 0x0000001208127221 */ /* 0x001fe20000010000 */
[----:B--2---:R-:W-:Y:S01]  /*2380*/  IADD3 R7, RZ, -R27, RZ ;  /* 0x8000001bff077210 */ /* 0x004fe20007ffe0ff */
[----:B------:R-:W-:Y:S01]  /*2390*/  IMAD.HI.U32 R21, R47, R21, R46 ;  /* 0x000000152f157227 */ /* 0x000fe200078e002e */
[----:B------:R-:W-:Y:S02]  /*23a0*/  IABS R8, R3 ;  /* 0x0000000300087213 */ /* 0x000fe40000000000 */
[----:B------:R-:W0:Y:S01]  /*23b0*/  SHFL.BFLY PT, R22, R18, 0x2, 0x1f ;  /* 0x0c401f0012167f89 */ /* 0x000e2200000e0000 */
[----:B------:R-:W-:Y:S01]  /*23c0*/  IMAD R7, R7, R9, RZ ;  /* 0x0000000907077224 */ /* 0x000fe200078e02ff */
[----:B------:R-:W-:Y:S01]  /*23d0*/  IABS R19, c[0x0][0x1c0] ;  /* 0x0000700000137a13 */ /* 0x000fe20000000000 */
[----:B------:R-:W-:-:S02]  /*23e0*/  IMAD.MOV.U32 R26, RZ, RZ, RZ ;  /* 0x000000ffff1a7224 */ /* 0x000fc400078e00ff */
[----:B------:R-:W-:Y:S02]  /*23f0*/  IMAD.MOV R8, RZ, RZ, -R8 ;  /* 0x000000ffff087224 */ /* 0x000fe400078e0a08 */
[----:B------:R-:W-:-:S04]  /*2400*/  IMAD.HI.U32 R21, R21, R23, RZ ;  /* 0x0000001715157227 */ /* 0x000fc800078e00ff */
[----:B------:R-:W-:-:S04]  /*2410*/  IMAD.HI.U32 R7, R27, R7, R26 ;  /* 0x000000071b077227 */ /* 0x000fc800078e001a */
[----:B------:R-:W-:Y:S02]  /*2420*/  IMAD R8, R21, R8, R23 ;  /* 0x0000000815087224 */ /* 0x000fe400078e0217 */
[----:B------:R-:W-:Y:S02]  /*2430*/  IMAD.MOV R19, RZ, RZ, -R19 ;  /* 0x000000ffff137224 */ /* 0x000fe400078e0a13 */
[----:B------:R-:W-:Y:S01]  /*2440*/  IMAD.HI.U32 R7, R7, R23, RZ ;  /* 0x0000001707077227 */ /* 0x000fe200078e00ff */
[----:B------:R-:W-:-:S03]  /*2450*/  ISETP.GT.U32.AND P0, PT, R10, R8, PT ;  /* 0x000000080a00720c */ /* 0x000fc60003f04070 */
[----:B------:R-:W-:Y:S02]  /*2460*/  IMAD R19, R7, R19, R23 ;  /* 0x0000001307137224 */ /* 0x000fe400078e0217 */
[----:B0-----:R-:W-:-:S03]  /*2470*/  FADD.FTZ R22, R18, R22 ;  /* 0x0000001612167221 */ /* 0x001fc60000010000 */
[----:B------:R-:W-:Y:S02]  /*2480*/  ISETP.GT.U32.AND P5, PT, R9, R19, PT ;  /* 0x000000130900720c */ /* 0x000fe40003fa4070 */
[----:B------:R-:W0:Y:S03]  /*2490*/  SHFL.BFLY PT, R18, R22, 0x1, 0x1f ;  /* 0x0c201f0016127f89 */ /* 0x000e2600000e0000 */
[-C--:B------:R-:W-:Y:S02]  /*24a0*/  @!P0 IADD3 R8, R8, -R10.reuse, RZ ;  /* 0x8000000a08088210 */ /* 0x080fe40007ffe0ff */
[----:B------:R-:W-:Y:S02]  /*24b0*/  @!P0 IADD3 R21, R21, 0x1, RZ ;  /* 0x0000000115158810 */ /* 0x000fe40007ffe0ff */
[-C--:B------:R-:W-:Y:S02]  /*24c0*/  ISETP.GE.U32.AND P4, PT, R8, R10.reuse, PT ;  /* 0x0000000a0800720c */ /* 0x080fe40003f86070 */
[----:B------:R-:W-:-:S02]  /*24d0*/  LOP3.LUT R8, R20, R10, RZ, 0x3c, !PT ;  /* 0x0000000a14087212 */ /* 0x000fc400078e3cff */
[----:B------:R-:W-:Y:S01]  /*24e0*/  @!P5 IMAD.IADD R19, R19, 0x1, -R9 ;  /* 0x000000011313d824 */ /* 0x000fe200078e0a09 */
[----:B------:R-:W-:Y:S02]  /*24f0*/  LOP3.LUT R20, R20, c[0x0][0x1c0], RZ, 0x3c, !PT ;  /* 0x0000700014147a12 */ /* 0x000fe400078e3cff */
[----:B------:R-:W-:Y:S02]  /*2500*/  ISETP.GE.AND P3, PT, R8, RZ, PT ;  /* 0x000000ff0800720c */ /* 0x000fe40003f66270 */
[----:B------:R-:W-:Y:S01]  /*2510*/  ISETP.GE.U32.AND P1, PT, R19, R9, PT ;  /* 0x000000091300720c */ /* 0x000fe20003f26070 */
[----:B------:R-:W1:Y:S01]  /*2520*/  S2R R8, SR_TID.X ;  /* 0x0000000000087919 */ /* 0x000e620000002100 */
[----:B------:R-:W-:Y:S02]  /*2530*/  ISETP.GT.AND P0, PT, R3, RZ, PT ;  /* 0x000000ff0300720c */ /* 0x000fe40003f04270 */
[----:B------:R-:W-:Y:S02]  /*2540*/  @!P5 IADD3 R7, R7, 0x1, RZ ;  /* 0x000000010707d810 */ /* 0x000fe40007ffe0ff */
[----:B------:R-:W-:Y:S01]  /*2550*/  ISETP.GE.AND P2, PT, R20, RZ, PT ;  /* 0x000000ff1400720c */ /* 0x000fe20003f46270 */
[----:B0-----:R-:W-:Y:S01]  /*2560*/  FADD.FTZ R18, R22, R18 ;  /* 0x0000001216127221 */ /* 0x001fe20000010000 */
[----:B------:R-:W-:-:S02]  /*2570*/  @P4 IADD3 R21, R21, 0x1, RZ ;  /* 0x0000000115154810 */ /* 0x000fc40007ffe0ff */
[----:B------:R-:W-:-:S03]  /*2580*/  ISETP.GT.AND P4, PT, R4, RZ, PT ;  /* 0x000000ff0400720c */ /* 0x000fc60003f84270 */
[----:B------:R-:W-:Y:S01]  /*2590*/  @P1 IADD3 R7, R7, 0x1, RZ ;  /* 0x0000000107071810 */ /* 0x000fe20007ffe0ff */
[----:B------:R-:W-:Y:S01]  /*25a0*/  @!P3 IMAD.MOV R21, RZ, RZ, -R21 ;  /* 0x000000ffff15b224 */ /* 0x000fe200078e0a15 */
[----:B------:R-:W-:Y:S02]  /*25b0*/  SHF.R.S32.HI R22, RZ, 0x1f, R3 ;  /* 0x0000001fff167819 */ /* 0x000fe40000011403 */
[----:B------:R-:W-:Y:S02]  /*25c0*/  FSETP.NE.FTZ.AND P1, PT, R18, RZ, PT ;  /* 0x000000ff1200720b */ /* 0x000fe40003f35000 */
[C---:B------:R-:W-:Y:S02]  /*25d0*/  ISETP.NE.AND P5, PT, R3.reuse, RZ, PT ;  /* 0x000000ff0300720c */ /* 0x040fe40003fa5270 */
[----:B------:R-:W-:Y:S01]  /*25e0*/  LEA.HI.SX32 R9, R3, 0x1, 0x1 ;  /* 0x0000000103097811 */ /* 0x000fe200078f0aff */
[----:B------:R-:W-:Y:S01]  /*25f0*/  @!P0 IMAD.MOV R9, RZ, RZ, R22 ;  /* 0x000000ffff098224 */ /* 0x000fe200078e0216 */
[----:B------:R-:W-:-:S02]  /*2600*/  ISETP.NE.AND P0, PT, RZ, c[0x0][0x1c0], PT ;  /* 0x00007000ff007a0c */ /* 0x000fc40003f05270 */
[----:B------:R-:W-:Y:S02]  /*2610*/  SHF.R.S32.HI R19, RZ, 0x1f, R4 ;  /* 0x0000001fff137819 */ /* 0x000fe40000011404 */
[----:B------:R-:W-:Y:S02]  /*2620*/  @!P2 IADD3 R7, -R7, RZ, RZ ;  /* 0x000000ff0707a210 */ /* 0x000fe40007ffe1ff */
[----:B-1----:R-:W-:Y:S01]  /*2630*/  LOP3.LUT P2, RZ, R8, 0xf, RZ, 0xc0, !PT ;  /* 0x0000000f08ff7812 */ /* 0x002fe2000784c0ff */
[----:B------:R-:W0:Y:S01]  /*2640*/  @P1 MUFU.LG2 R18, R18 ;  /* 0x0000001200121308 */ /* 0x000e220000000c00 */
[----:B------:R-:W-:Y:S02]  /*2650*/  LEA.HI.SX32 R20, R4, 0x1, 0x1 ;  /* 0x0000000104147811 */ /* 0x000fe400078f0aff */
[----:B------:R-:W-:Y:S01]  /*2660*/  @!P4 IADD3 R20, R19, RZ, RZ ;  /* 0x000000ff1314c210 */ /* 0x000fe20007ffe0ff */
[----:B------:R-:W-:Y:S01]  /*2670*/  IMAD.MOV.U32 R19, RZ, RZ, c[0x0][0x214] ;  /* 0x00008500ff137624 */ /* 0x000fe200078e00ff */
[----:B------:R-:W-:-:S02]  /*2680*/  ISETP.GT.OR P2, PT, R8, 0x7f, P2 ;  /* 0x0000007f0800780c */ /* 0x000fc40001744670 */
[----:B------:R-:W-:Y:S02]  /*2690*/  ISETP.NE.AND P3, PT, RZ, UR4, PT ;  /* 0x00000004ff007c0c */ /* 0x000fe4000bf65270 */
[----:B------:R-:W-:Y:S02]  /*26a0*/  @!P5 LOP3.LUT R21, RZ, R10, RZ, 0x33, !PT ;  /* 0x0000000aff15d212 */ /* 0x000fe400078e33ff */
[----:B------:R-:W-:Y:S02]  /*26b0*/  SEL R10, R19, 0x1, !P3 ;  /* 0x00000001130a7807 */ /* 0x000fe40005800000 */
[----:B------:R-:W-:Y:S02]  /*26c0*/  @!P0 LOP3.LUT R7, RZ, c[0x0][0x1c0], RZ, 0x33, !PT ;  /* 0x00007000ff078a12 */ /* 0x000fe400078e33ff */
[----:B------:R-:W-:Y:S01]  /*26d0*/  ISETP.LT.U32.AND P0, PT, R44, R21, PT ;  /* 0x000000152c00720c */ /* 0x000fe20003f01070 */
[-C--:B------:R-:W-:Y:S01]  /*26e0*/  IMAD R6, R6, R10.reuse, RZ ;  /* 0x0000000a06067224 */ /* 0x080fe200078e02ff */
[----:B------:R-:W-:Y:S01]  /*26f0*/  SHF.R.S32.HI R19, RZ, 0x1f, R21 ;  /* 0x0000001fff137819 */ /* 0x000fe20000011415 */
[----:B------:R-:W-:-:S02]  /*2700*/  IMAD R8, R7, R10, RZ ;  /* 0x0000000a07087224 */ /* 0x000fc400078e02ff */
[----:B------:R-:W-:Y:S01]  /*2710*/  IMAD R7, R6, R20, RZ ;  /* 0x0000001406077224 */ /* 0x000fe200078e02ff */
[----:B------:R-:W-:Y:S01]  /*2720*/  ISETP.LT.AND.EX P0, PT, R45, R19, PT, P0 ;  /* 0x000000132d00720c */ /* 0x000fe20003f01300 */
[----:B------:R-:W-:Y:S02]  /*2730*/  IMAD R8, R9, R8, RZ ;  /* 0x0000000809087224 */ /* 0x000fe400078e02ff */
[----:B0-----:R-:W-:Y:S01]  /*2740*/  @P1 FFMA.FTZ R30, R18, 0.69314718246459960938, R0 ;  /* 0x3f317218121e1823 */ /* 0x001fe20000010000 */
[----:B------:R-:W-:Y:S02]  /*2750*/  SEL R10, R44, R21, P0 ;  /* 0x000000152c0a7207 */ /* 0x000fe40000000000 */
[----:B------:R-:W-:Y:S01]  /*2760*/  SEL R9, R45, R19, P0 ;  /* 0x000000132d097207 */ /* 0x000fe20000000000 */
[----:B------:R-:W-:Y:S05]  /*2770*/  @P2 BRA `(.L_x_15) ;  /* 0x00001d1000002947 */ /* 0x000fea0003800000 */
[----:B------:R-:W-:Y:S01]  /*2780*/  ULDC.U8 UR4, c[0x0][0x328] ;  /* 0x0000ca0000047ab9 */ /* 0x000fe20000000000 */
[----:B------:R-:W-:Y:S02]  /*2790*/  IADD3 R44, P0, R15, UR7, RZ ;  /* 0x000000070f2c7c10 */ /* 0x000fe4000ff1e0ff */
[----:B------:R-:W-:-:S02]  /*27a0*/  ISETP.NE.AND P1, PT, RZ, UR4, PT ;  /* 0x00000004ff007c0c */ /* 0x000fc4000bf25270 */
[----:B------:R-:W-:-:S11]  /*27b0*/  LEA.HI.X.SX32 R45, R15, UR6, 0x1, P0 ;  /* 0x000000060f2d7c11 */ /* 0x000fd600080f0eff */
[----:B------:R-:W-:Y:S05]  /*27c0*/  @!P1 BRA `(.L_x_16) ;  /* 0x00001c9000009947 */ /* 0x000fea0003800000 */
[----:B------:R-:W-:Y:S01]  /*27d0*/  ISETP.GE.U32.AND P1, PT, R44, R28, PT ;  /* 0x0000001c2c00720c */ /* 0x000fe20003f26070 */
[----:B------:R-:W-:-:S03]  /*27e0*/  IMAD.MOV.U32 R6, RZ, RZ, c[0x0][0x1c0] ;  /* 0x00007000ff067624 */ /* 0x000fc600078e00ff */
[----:B------:R-:W-:Y:S02]  /*27f0*/  ISETP.GE.AND.EX P1, PT, R45, R5, PT, P1 ;  /* 0x000000052d00720c */ /* 0x000fe40003f26310 */
[----:B------:R-:W-:Y:S02]  /*2800*/  ISETP.LT.U32.AND P0, PT, R6, 0x1, PT ;  /* 0x000000010600780c */ /* 0x000fe40003f01070 */
[----:B------:R-:W-:-:S04]  /*2810*/  SHF.R.S32.HI R0, RZ, 0x1f, R6 ;  /* 0x0000001fff007819 */ /* 0x000fc80000011406 */
[----:B------:R-:W-:-:S04]  /*2820*/  ISETP.LT.AND.EX P0, PT, R0, RZ, PT, P0 ;  /* 0x000000ff0000720c */ /* 0x000fc80003f01300 */
[----:B------:R-:W-:Y:S02]  /*2830*/  SEL R6, R6, 0x1, P0 ;  /* 0x0000000106067807 */ /* 0x000fe40000000000 */
[----:B------:R-:W-:Y:S01]  /*2840*/  SEL R5, R0, RZ, P0 ;  /* 0x000000ff00057207 */ /* 0x000fe20000000000 */
[----:B------:R-:W-:Y:S05]  /*2850*/  @P1 BRA `(.L_x_15) ;  /* 0x00001c3000001947 */ /* 0x000fea0003800000 */
[----:B------:R-:W-:Y:S01]  /*2860*/  IADD3 R0, P1, R6, 0x1, RZ ;  /* 0x0000000106007810 */ /* 0x000fe20007f3e0ff */
[----:B------:R-:W-:Y:S03]  /*2870*/  BSSY B0, `(.L_x_17) ;  /* 0x0000036000007945 */ /* 0x000fe60003800000 */
[----:B------:R-:W-:Y:S01]  /*2880*/  ISETP.GE.U32.AND P0, PT, R0, 0x3, PT ;  /* 0x000000030000780c */ /* 0x000fe20003f06070 */
[----:B------:R-:W-:-:S05]  /*2890*/  IMAD.X R0, RZ, RZ, R5, P1 ;  /* 0x000000ffff007224 */ /* 0x000fca00008e0605 */
[----:B------:R-:W-:-:S04]  /*28a0*/  ISETP.GE.U32.AND.EX P0, PT, R0, RZ, PT, P0 ;  /* 0x000000ff0000720c */ /* 0x000fc80003f06100 */
[----:B------:R-:W-:Y:S02]  /*28b0*/  SEL R0, R5, RZ, !P0 ;  /* 0x000000ff05007207 */ /* 0x000fe40004000000 */
[----:B------:R-:W-:-:S03]  /*28c0*/  SEL R18, R6, RZ, !P0 ;  /* 0x000000ff06127207 */ /* 0x000fc60004000000 */
[-C--:B------:R-:W-:Y:S02]  /*28d0*/  IMAD R0, R0, R40.reuse, RZ ;  /* 0x0000002800007224 */ /* 0x080fe400078e02ff */
[----:B------:R-:W-:-:S04]  /*28e0*/  IMAD.WIDE.U32 R20, R18, R40, RZ ;  /* 0x0000002812147225 */ /* 0x000fc800078e00ff */
[----:B------:R-:W-:Y:S02]  /*28f0*/  IMAD R0, R18, R2, R0 ;  /* 0x0000000212007224 */ /* 0x000fe400078e0200 */
[----:B------:R-:W-:-:S03]  /*2900*/  IMAD.WIDE.U32 R48, R20, R6, RZ ;  /* 0x0000000614307225 */ /* 0x000fc600078e00ff */
[----:B------:R-:W-:-:S05]  /*2910*/  IADD3 R0, R21, R0, RZ ;  /* 0x0000000015007210 */ /* 0x000fca0007ffe0ff */
[----:B------:R-:W-:-:S04]  /*2920*/  IMAD R19, R0, R6, RZ ;  /* 0x0000000600137224 */ /* 0x000fc800078e02ff */
[----:B------:R-:W-:-:S04]  /*2930*/  IMAD R19, R5, R20, R19 ;  /* 0x0000001405137224 */ /* 0x000fc800078e0213 */
[----:B------:R-:W-:-:S05]  /*2940*/  IMAD.IADD R19, R49, 0x1, R19 ;  /* 0x0000000131137824 */ /* 0x000fca00078e0213 */
        /* <DEDUP_REMOVED lines=9> */
[-C--:B------:R-:W-:Y:S02]  /*29e0*/  IADD3 R20, P0, RZ, -R0.reuse, RZ ;  /* 0x80000000ff147210 */ /* 0x080fe40007f1e0ff */
[----:B------:R-:W-:Y:S02]  /*29f0*/  MOV R50, R0 ;  /* 0x0000000000327202 */ /* 0x000fe40000000f00 */
[-C--:B------:R-:W-:Y:S01]  /*2a00*/  IADD3.X R18, RZ, ~R21.reuse, RZ, P0, !PT ;  /* 0x80000015ff127210 */ /* 0x080fe200007fe4ff */
[----:B------:R-:W-:Y:S01]  /*2a10*/  IMAD.WIDE.U32 R44, R48, R20, R44 ;  /* 0x00000014302c7225 */ /* 0x000fe200078e002c */
[----:B------:R-:W-:-:S03]  /*2a20*/  MOV R51, R21 ;  /* 0x0000001500337202 */ /* 0x000fc60000000f00 */
[----:B------:R-:W-:-:S04]  /*2a30*/  IMAD R18, R18, R48, RZ ;  /* 0x0000003012127224 */ /* 0x000fc800078e02ff */
[----:B------:R-:W-:Y:S01]  /*2a40*/  IMAD R18, R19, R20, R18 ;  /* 0x0000001413127224 */ /* 0x000fe200078e0212 */
[----:B------:R-:W-:-:S04]  /*2a50*/  MOV R19, R44 ;  /* 0x0000002c00137202 */ /* 0x000fc80000000f00 */
[----:B------:R-:W-:Y:S01]  /*2a60*/  IADD3 R18, R45, R18, RZ ;  /* 0x000000122d127210 */ /* 0x000fe20007ffe0ff */
[----:B------:R-:W-:Y:S05]  /*2a70*/  BRA `(.L_x_19) ;  /* 0x0000015000007947 */ /* 0x000fea0003800000 */
.L_x_18:
[----:B------:R-:W0:Y:S01]  /*2a80*/  I2F.U32.RP R18, R48 ;  /* 0x0000003000127306 */ /* 0x000e220000209000 */
[----:B------:R-:W-:Y:S01]  /*2a90*/  ISETP.NE.U32.AND P0, PT, R48, RZ, PT ;  /* 0x000000ff3000720c */ /* 0x000fe20003f05070 */
[----:B------:R-:W-:-:S06]  /*2aa0*/  IMAD.MOV.U32 R51, RZ, RZ, RZ ;  /* 0x000000ffff337224 */ /* 0x000fcc00078e00ff */
        /* <DEDUP_REMOVED lines=16> */
[----:B------:R-:W-:-:S05]  /*2bb0*/  IADD3 R19, -R50, RZ, RZ ;  /* 0x000000ff32137210 */ /* 0x000fca0007ffe1ff */
[----:B------:R-:W-:Y:S02]  /*2bc0*/  IMAD R19, R48, R19, R44 ;  /* 0x0000001330137224 */ /* 0x000fe400078e022c */
.L_x_19:
[----:B------:R-:W-:Y:S05]  /*2bd0*/  BSYNC B0 ;  /* 0x0000000000007941 */ /* 0x000fea0003800000 */
.L_x_17:
[----:B------:R-:W-:Y:S01]  /*2be0*/  LOP3.LUT R0, R18, R2, RZ, 0xfc, !PT ;  /* 0x0000000212007212 */ /* 0x000fe200078efcff */
[----:B------:R-:W-:Y:S03]  /*2bf0*/  BSSY B0, `(.L_x_20) ;  /* 0x000002a000007945 */ /* 0x000fe60003800000 */
[----:B------:R-:W-:-:S13]  /*2c00*/  ISETP.NE.U32.AND P0, PT, R0, RZ, PT ;  /* 0x000000ff0000720c */ /* 0x000fda0003f05070 */
[----:B------:R-:W-:Y:S05]  /*2c10*/  @!P0 BRA `(.L_x_21) ;  /* 0x0000011000008947 */ /* 0x000fea0003800000 */
[----:B------:R-:W-:Y:S01]  /*2c20*/  IMAD.MOV.U32 R27, RZ, RZ, R19 ;  /* 0x000000ffff1b7224 */ /* 0x000fe200078e0013 */
[----:B------:R-:W-:Y:S01]  /*2c30*/  MOV R24, R40 ;  /* 0x0000002800187202 */ /* 0x000fe20000000f00 */
[----:B------:R-:W-:Y:S01]  /*2c40*/  IMAD.MOV.U32 R23, RZ, RZ, R2 ;  /* 0x000000ffff177224 */ /* 0x000fe200078e0002 */
[----:B------:R-:W-:Y:S02]  /*2c50*/  MOV R22, 0x2c70 ;  /* 0x00002c7000167802 */ /* 0x000fe40000000f00 */
[----:B------:R-:W-:Y:S05]  /*2c60*/  CALL.REL.NOINC `($__internal_0_$__cuda_sm20_div_s64) ;  /* 0x000025f000007944 */ /* 0x000fea0003c00000 */
[----:B------:R-:W-:Y:S02]  /*2c70*/  IADD3 R22, P0, RZ, -R0, RZ ;  /* 0x80000000ff167210 */ /* 0x000fe40007f1e0ff */
[----:B------:R-:W-:Y:S02]  /*2c80*/  LOP3.LUT R19, R19, R18, RZ, 0x3c, !PT ;  /* 0x0000001213137212 */ /* 0x000fe400078e3cff */
[----:B------:R-:W-:Y:S01]  /*2c90*/  MOV R44, R0 ;  /* 0x00000000002c7202 */ /* 0x000fe20000000f00 */
[----:B------:R-:W-:Y:S01]  /*2ca0*/  IMAD.X R20, RZ, RZ, ~R21, P0 ;  /* 0x000000ffff147224 */ /* 0x000fe200000e0e15 */
[C---:B------:R-:W-:Y:S02]  /*2cb0*/  LOP3.LUT R18, R19.reuse, R18, RZ, 0x3c, !PT ;  /* 0x0000001213127212 */ /* 0x040fe400078e3cff */
[----:B------:R-:W-:Y:S01]  /*2cc0*/  MOV R45, R21 ;  /* 0x00000015002d7202 */ /* 0x000fe20000000f00 */
[----:B------:R-:W-:Y:S01]  /*2cd0*/  IMAD R20, R20, R40, RZ ;  /* 0x0000002814147224 */ /* 0x000fe200078e02ff */
[----:B------:R-:W-:-:S03]  /*2ce0*/  LOP3.LUT R19, R19, R18, RZ, 0x3c, !PT ;  /* 0x0000001213137212 */ /* 0x000fc600078e3cff */
[-C--:B------:R-:W-:Y:S02]  /*2cf0*/  IMAD R2, R2, R22.reuse, R20 ;  /* 0x0000001602027224 */ /* 0x080fe400078e0214 */
[----:B------:R-:W-:-:S04]  /*2d00*/  IMAD.WIDE.U32 R40, R40, R22, R18 ;  /* 0x0000001628287225 */ /* 0x000fc800078e0012 */
[----:B------:R-:W-:Y:S01]  /*2d10*/  IMAD.IADD R2, R41, 0x1, R2 ;  /* 0x0000000129027824 */ /* 0x000fe200078e0202 */
[----:B------:R-:W-:Y:S05]  /*2d20*/  BRA `(.L_x_22) ;  /* 0x0000016000007947 */ /* 0x000fea0003800000 */
.L_x_21:
[----:B------:R-:W0:Y:S01]  /*2d30*/  I2F.U32.RP R20, R40 ;  /* 0x0000002800147306 */ /* 0x000e220000209000 */
[----:B------:R-:W-:Y:S01]  /*2d40*/  ISETP.NE.U32.AND P0, PT, R40, RZ, PT ;  /* 0x000000ff2800720c */ /* 0x000fe20003f05070 */
[----:B------:R-:W-:Y:S01]  /*2d50*/  IMAD.MOV.U32 R45, RZ, RZ, RZ ;  /* 0x000000ffff2d7224 */ /* 0x000fe200078e00ff */
[----:B------:R-:W-:-:S05]  /*2d60*/  MOV R2, RZ ;  /* 0x000000ff00027202 */ /* 0x000fca0000000f00 */
[----:B0-----:R-:W0:Y:S02]  /*2d70*/  MUFU.RCP R20, R20 ;  /* 0x0000001400147308 */ /* 0x001e240000001000 */
[----:B0-----:R-:W-:-:S06]  /*2d80*/  IADD3 R20, R20, 0xffffffe, RZ ;  /* 0x0ffffffe14147810 */ /* 0x001fcc0007ffe0ff */
[----:B------:R0:W1:Y:S02]  /*2d90*/  F2I.FTZ.U32.TRUNC.NTZ R21, R20 ;  /* 0x0000001400157305 */ /* 0x000064000021f000 */
[----:B0-----:R-:W-:Y:S01]  /*2da0*/  HFMA2.MMA R20, -RZ, RZ, 0, 0 ;  /* 0x00000000ff147435 */ /* 0x001fe200000001ff */
[----:B-1----:R-:W-:-:S04]  /*2db0*/  IMAD.MOV R0, RZ, RZ, -R21 ;  /* 0x000000ffff007224 */ /* 0x002fc800078e0a15 */
[----:B------:R-:W-:-:S05]  /*2dc0*/  IMAD R0, R0, R40, RZ ;  /* 0x0000002800007224 */ /* 0x000fca00078e02ff */
[----:B------:R-:W-:-:S06]  /*2dd0*/  IMAD.HI.U32 R0, R21, R0, R20 ;  /* 0x0000000015007227 */ /* 0x000fcc00078e0014 */
[----:B------:R-:W-:-:S04]  /*2de0*/  IMAD.HI.U32 R44, R0, R19, RZ ;  /* 0x00000013002c7227 */ /* 0x000fc800078e00ff */
[----:B------:R-:W-:-:S04]  /*2df0*/  IMAD.MOV R0, RZ, RZ, -R44 ;  /* 0x000000ffff007224 */ /* 0x000fc800078e0a2c */
[----:B------:R-:W-:-:S05]  /*2e00*/  IMAD R0, R40, R0, R19 ;  /* 0x0000000028007224 */ /* 0x000fca00078e0213 */
[----:B------:R-:W-:-:S13]  /*2e10*/  ISETP.GE.U32.AND P2, PT, R0, R40, PT ;  /* 0x000000280000720c */ /* 0x000fda0003f46070 */
[-C--:B------:R-:W-:Y:S02]  /*2e20*/  @P2 IADD3 R0, R0, -R40.reuse, RZ ;  /* 0x8000002800002210 */ /* 0x080fe40007ffe0ff */
[----:B------:R-:W-:Y:S02]  /*2e30*/  @P2 IADD3 R44, R44, 0x1, RZ ;  /* 0x000000012c2c2810 */ /* 0x000fe40007ffe0ff */
[----:B------:R-:W-:-:S13]  /*2e40*/  ISETP.GE.U32.AND P1, PT, R0, R40, PT ;  /* 0x000000280000720c */ /* 0x000fda0003f26070 */
[----:B------:R-:W-:Y:S02]  /*2e50*/  @P1 IADD3 R44, R44, 0x1, RZ ;  /* 0x000000012c2c1810 */ /* 0x000fe40007ffe0ff */
[----:B------:R-:W-:-:S05]  /*2e60*/  @!P0 LOP3.LUT R44, RZ, R40, RZ, 0x33, !PT ;  /* 0x00000028ff2c8212 */ /* 0x000fca00078e33ff */
[----:B------:R-:W-:-:S04]  /*2e70*/  IMAD.MOV R0, RZ, RZ, -R44 ;  /* 0x000000ffff007224 */ /* 0x000fc800078e0a2c */
[----:B------:R-:W-:Y:S02]  /*2e80*/  IMAD R40, R40, R0, R19 ;  /* 0x0000000028287224 */ /* 0x000fe400078e0213 */
.L_x_22:
[----:B------:R-:W-:Y:S05]  /*2e90*/  BSYNC B0 ;  /* 0x0000000000007941 */ /* 0x000fea0003800000 */
.L_x_20:
[----:B------:R-:W-:Y:S01]  /*2ea0*/  LOP3.LUT R0, R45, R5, RZ, 0xfc, !PT ;  /* 0x000000052d007212 */ /* 0x000fe200078efcff */
[----:B------:R-:W-:Y:S01]  /*2eb0*/  IMAD.MOV.U32 R26, RZ, RZ, c[0x0][0x210] ;  /* 0x00008400ff1a7624 */ /* 0x000fe200078e00ff */
[----:B------:R-:W-:Y:S02]  /*2ec0*/  BSSY B0, `(.L_x_23) ;  /* 0x000002b000007945 */ /* 0x000fe40003800000 */
[----:B------:R-:W-:Y:S02]  /*2ed0*/  ISETP.NE.U32.AND P0, PT, R0, RZ, PT ;  /* 0x000000ff0000720c */ /* 0x000fe40003f05070 */
[----:B------:R-:W-:-:S11]  /*2ee0*/  SEL R26, R26, 0x1, P3 ;  /* 0x000000011a1a7807 */ /* 0x000fd60001800000 */
[----:B------:R-:W-:Y:S05]  /*2ef0*/  @!P0 BRA `(.L_x_24) ;  /* 0x0000011000008947 */ /* 0x000fea0003800000 */
[----:B------:R-:W-:Y:S01]  /*2f00*/  IMAD.MOV.U32 R27, RZ, RZ, R44 ;  /* 0x000000ffff1b7224 */ /* 0x000fe200078e002c */
[----:B------:R-:W-:Y:S01]  /*2f10*/  MOV R24, R6 ;  /* 0x0000000600187202 */ /* 0x000fe20000000f00 */
[----:B------:R-:W-:Y:S01]  /*2f20*/  IMAD.MOV.U32 R18, RZ, RZ, R45 ;  /* 0x000000ffff127224 */ /* 0x000fe200078e002d */
[----:B------:R-:W-:Y:S02]  /*2f30*/  MOV R23, R5 ;  /* 0x0000000500177202 */ /* 0x000fe40000000f00 */
[----:B------:R-:W-:Y:S02]  /*2f40*/  MOV R22, 0x2f60 ;  /* 0x00002f6000167802 */ /* 0x000fe40000000f00 */
[----:B------:R-:W-:Y:S05]  /*2f50*/  CALL.REL.NOINC `($__internal_0_$__cuda_sm20_div_s64) ;  /* 0x0000230000007944 */ /* 0x000fea0003c00000 */
[----:B------:R-:W-:Y:S01]  /*2f60*/  IADD3 R19, P0, RZ, -R0, RZ ;  /* 0x80000000ff137210 */ /* 0x000fe20007f1e0ff */
[----:B------:R-:W-:Y:S01]  /*2f70*/  IMAD.MOV.U32 R20, RZ, RZ, R0 ;  /* 0x000000ffff147224 */ /* 0x000fe200078e0000 */
[----:B------:R-:W-:Y:S02]  /*2f80*/  MOV R22, R44 ;  /* 0x0000002c00167202 */ /* 0x000fe40000000f00 */
[----:B------:R-:W-:Y:S02]  /*2f90*/  IADD3.X R18, RZ, ~R21, RZ, P0, !PT ;  /* 0x80000015ff127210 */ /* 0x000fe400007fe4ff */
[----:B------:R-:W-:-:S03]  /*2fa0*/  MOV R23, R45 ;  /* 0x0000002d00177202 */ /* 0x000fc60000000f00 */
[----:B------:R-:W-:Y:S02]  /*2fb0*/  IMAD R18, R18, R6, RZ ;  /* 0x0000000612127224 */ /* 0x000fe400078e02ff */
[----:B------:R-:W-:-:S04]  /*2fc0*/  IMAD.WIDE.U32 R22, R6, R19, R22 ;  /* 0x0000001306167225 */ /* 0x000fc800078e0016 */
[----:B------:R-:W-:Y:S02]  /*2fd0*/  IMAD R5, R5, R19, R18 ;  /* 0x0000001305057224 */ /* 0x000fe400078e0212 */
[----:B------:R-:W-:-:S03]  /*2fe0*/  IMAD.MOV.U32 R44, RZ, RZ, R22 ;  /* 0x000000ffff2c7224 */ /* 0x000fc600078e0016 */
[----:B------:R-:W-:Y:S01]  /*2ff0*/  IADD3 R5, R23, R5, RZ ;  /* 0x0000000517057210 */ /* 0x000fe20007ffe0ff */
[----:B------:R-:W-:Y:S05]  /*3000*/  BRA `(.L_x_25) ;  /* 0x0000016000007947 */ /* 0x000fea0003800000 */
.L_x_24:
        /* <DEDUP_REMOVED lines=22> */
.L_x_25:
[----:B------:R-:W-:Y:S05]  /*3170*/  BSYNC B0 ;  /* 0x0000000000007941 */ /* 0x000fea0003800000 */
.L_x_23:
[-C--:B------:R-:W-:Y:S01]  /*3180*/  IMAD R0, R43, R17.reuse, RZ ;  /* 0x000000112b007224 */ /* 0x080fe200078e02ff */
[----:B------:R-:W-:Y:S01]  /*3190*/  ULDC.U8 UR10, c[0x0][0x329] ;  /* 0x0000ca40000a7ab9 */ /* 0x000fe20000000000 */
[C---:B------:R-:W-:Y:S01]  /*31a0*/  IMAD.WIDE.U32 R48, R42.reuse, R17, RZ ;  /* 0x000000112a307225 */ /* 0x040fe200078e00ff */
[----:B------:R-:W-:Y:S01]  /*31b0*/  UISETP.NE.AND UP0, UPT, UR10, URZ, UPT ;  /* 0x0000003f0a00728c */ /* 0x000fe2000bf05270 */
[----:B------:R-:W-:Y:S01]  /*31c0*/  BSSY B0, `(.L_x_26) ;  /* 0x0000046000007945 */ /* 0x000fe20003800000 */
[----:B------:R-:W-:Y:S01]  /*31d0*/  ULDC.64 UR4, c[0x0][0x210] ;  /* 0x0000840000047ab9 */ /* 0x000fe20000000a00 */
[----:B------:R-:W-:Y:S01]  /*31e0*/  IMAD R0, R42, R16, R0 ;  /* 0x000000102a007224 */ /* 0x000fe200078e0200 */
[----:B------:R-:W-:Y:S01]  /*31f0*/  UIMAD UR4, UR4, UR5, URZ ;  /* 0x00000005040472a4 */ /* 0x000fe2000f8e023f */
[----:B------:R-:W-:Y:S01]  /*3200*/  IMAD R2, R2, R26, RZ ;  /* 0x0000001a02027224 */ /* 0x000fe200078e02ff */
[----:B------:R-:W-:Y:S02]  /*3210*/  USEL UR5, UR5, 0x1, !UP0 ;  /* 0x0000000105057887 */ /* 0x000fe4000c000000 */
[----:B------:R-:W-:Y:S01]  /*3220*/  IADD3 R0, R49, R0, RZ ;  /* 0x0000000031007210 */ /* 0x000fe20007ffe0ff */
[----:B------:R-:W-:Y:S01]  /*3230*/  USHF.R.S32.HI UR11, URZ, 0x1f, UR4 ;  /* 0x0000001f3f0b7899 */ /* 0x000fe20008011404 */
[----:B------:R-:W-:Y:S01]  /*3240*/  IMAD R6, R5, UR4, RZ ;  /* 0x0000000405067c24 */ /* 0x000fe2000f8e02ff */
[----:B------:R-:W-:Y:S01]  /*3250*/  USHF.R.S32.HI UR10, URZ, 0x1f, UR5 ;  /* 0x0000001f3f0a7899 */ /* 0x000fe20008011405 */
[----:B------:R-:W-:-:S02]  /*3260*/  IMAD R5, R21, UR5, RZ ;  /* 0x0000000515057c24 */ /* 0x000fc4000f8e02ff */
[----:B------:R-:W-:Y:S01]  /*3270*/  IMAD R19, R0, R14, RZ ;  /* 0x0000000e00137224 */ /* 0x000fe200078e02ff */
[----:B------:R-:W-:Y:S01]  /*3280*/  SHF.R.S32.HI R0, RZ, 0x1f, R26 ;  /* 0x0000001fff007819 */ /* 0x000fe2000001141a */
[----:B------:R-:W-:Y:S02]  /*3290*/  IMAD R6, R44, UR11, R6 ;  /* 0x0000000b2c067c24 */ /* 0x000fe4000f8e0206 */
[----:B------:R-:W-:Y:S02]  /*32a0*/  IMAD R19, R13, R48, R19 ;  /* 0x000000300d137224 */ /* 0x000fe400078e0213 */
[----:B------:R-:W-:-:S04]  /*32b0*/  IMAD.WIDE.U32 R48, R48, R14, RZ ;  /* 0x0000000e30307225 */ /* 0x000fc800078e00ff */
[----:B------:R-:W-:Y:S01]  /*32c0*/  IMAD R2, R0, R40, R2 ;  /* 0x0000002800027224 */ /* 0x000fe200078e0202 */
[----:B------:R-:W-:Y:S01]  /*32d0*/  IADD3 R19, R49, R19, RZ ;  /* 0x0000001331137210 */ /* 0x000fe20007ffe0ff */
[----:B------:R-:W-:-:S03]  /*32e0*/  IMAD.WIDE.U32 R40, R40, R26, RZ ;  /* 0x0000001a28287225 */ /* 0x000fc600078e00ff */
[----:B------:R-:W-:Y:S01]  /*32f0*/  LOP3.LUT R0, R51, R19, RZ, 0xfc, !PT ;  /* 0x0000001333007212 */ /* 0x000fe200078efcff */
[----:B------:R-:W-:Y:S01]  /*3300*/  IMAD.WIDE.U32 R44, R44, UR4, RZ ;  /* 0x000000042c2c7c25 */ /* 0x000fe2000f8e00ff */
[----:B------:R-:W-:Y:S02]  /*3310*/  IADD3 R2, R41, R2, RZ ;  /* 0x0000000229027210 */ /* 0x000fe40007ffe0ff */
[----:B------:R-:W-:Y:S01]  /*3320*/  ISETP.NE.U32.AND P0, PT, R0, RZ, PT ;  /* 0x000000ff0000720c */ /* 0x000fe20003f05070 */
[C---:B------:R-:W-:Y:S01]  /*3330*/  IMAD R5, R20.reuse, UR10, R5 ;  /* 0x0000000a14057c24 */ /* 0x040fe2000f8e0205 */
[----:B------:R-:W-:Y:S01]  /*3340*/  IADD3 R6, R45, R6, RZ ;  /* 0x000000062d067210 */ /* 0x000fe20007ffe0ff */
[----:B------:R-:W-:-:S04]  /*3350*/  IMAD.WIDE.U32 R42, R20, UR5, RZ ;  /* 0x00000005142a7c25 */ /* 0x000fc8000f8e00ff */
[----:B------:R-:W-:Y:S01]  /*3360*/  IMAD R4, R4, UR4, RZ ;  /* 0x0000000404047c24 */ /* 0x000fe2000f8e02ff */
[----:B------:R-:W-:Y:S01]  /*3370*/  IADD3 R5, R43, R5, RZ ;  /* 0x000000052b057210 */ /* 0x000fe20007ffe0ff */
[----:B------:R-:W-:-:S04]  /*3380*/  IMAD R3, R3, UR4, RZ ;  /* 0x0000000403037c24 */ /* 0x000fc8000f8e02ff */
        /* <DEDUP_REMOVED lines=10> */
[----:B------:R-:W-:-:S05]  /*3430*/  IADD3.X R18, RZ, ~R21, RZ, P0, !PT ;  /* 0x80000015ff127210 */ /* 0x000fca00007fe4ff */
[-C--:B------:R-:W-:Y:S02]  /*3440*/  IMAD R18, R18, R48.reuse, RZ ;  /* 0x0000003012127224 */ /* 0x080fe400078e02ff */
[----:B------:R-:W-:-:S04]  /*3450*/  IMAD.WIDE.U32 R48, R20, R48, R22 ;  /* 0x0000003014307225 */ /* 0x000fc800078e0016 */
[----:B------:R-:W-:Y:S01]  /*3460*/  IMAD R18, R19, R20, R18 ;  /* 0x0000001413127224 */ /* 0x000fe200078e0212 */
[----:B------:R-:W-:Y:S02]  /*3470*/  MOV R19, R48 ;  /* 0x0000003000137202 */ /* 0x000fe40000000f00 */
[----:B------:R-:W-:Y:S01]  /*3480*/  MOV R48, R0 ;  /* 0x0000000000307202 */ /* 0x000fe20000000f00 */
[----:B------:R-:W-:Y:S01]  /*3490*/  IMAD.IADD R18, R49, 0x1, R18 ;  /* 0x0000000131127824 */ /* 0x000fe200078e0212 */
[----:B------:R-:W-:Y:S01]  /*34a0*/  MOV R49, R21 ;  /* 0x0000001500317202 */ /* 0x000fe20000000f00 */
[----:B------:R-:W-:Y:S05]  /*34b0*/  BRA `(.L_x_28) ;  /* 0x0000016000007947 */ /* 0x000fea0003800000 */
.L_x_27:
[----:B------:R-:W0:Y:S01]  /*34c0*/  I2F.U32.RP R0, R48 ;  /* 0x0000003000007306 */ /* 0x000e220000209000 */
[----:B------:R-:W-:Y:S01]  /*34d0*/  HFMA2.MMA R18, -RZ, RZ, 0, 0 ;  /* 0x00000000ff127435 */ /* 0x000fe200000001ff */
[----:B------:R-:W-:-:S06]  /*34e0*/  ISETP.NE.U32.AND P0, PT, R48, RZ, PT ;  /* 0x000000ff3000720c */ /* 0x000fcc0003f05070 */
[----:B0-----:R-:W0:Y:S02]  /*34f0*/  MUFU.RCP R0, R0 ;  /* 0x0000000000007308 */ /* 0x001e240000001000 */
[----:B0-----:R-:W-:-:S06]  /*3500*/  IADD3 R0, R0, 0xffffffe, RZ ;  /* 0x0ffffffe00007810 */ /* 0x001fcc0007ffe0ff */
[----:B------:R-:W0:Y:S02]  /*3510*/  F2I.FTZ.U32.TRUNC.NTZ R19, R0 ;  /* 0x0000000000137305 */ /* 0x000e24000021f000 */
[----:B0-----:R-:W-:-:S04]  /*3520*/  IMAD.MOV R0, RZ, RZ, -R19 ;  /* 0x000000ffff007224 */ /* 0x001fc800078e0a13 */
[----:B------:R-:W-:-:S04]  /*3530*/  IMAD R0, R0, R48, RZ ;  /* 0x0000003000007224 */ /* 0x000fc800078e02ff */
        /* <DEDUP_REMOVED lines=11> */
[----:B------:R-:W-:Y:S01]  /*35f0*/  IMAD R19, R48, R19, R50 ;  /* 0x0000001330137224 */ /* 0x000fe200078e0232 */
[----:B------:R-:W-:Y:S01]  /*3600*/  MOV R48, R49 ;  /* 0x0000003100307202 */ /* 0x000fe20000000f00 */
[----:B------:R-:W-:Y:S02]  /*3610*/  IMAD.MOV.U32 R49, RZ, RZ, RZ ;  /* 0x000000ffff317224 */ /* 0x000fe400078e00ff */
.L_x_28:
[----:B------:R-:W-:Y:S05]  /*3620*/  BSYNC B0 ;  /* 0x0000000000007941 */ /* 0x000fea0003800000 */
.L_x_26:
        /* <DEDUP_REMOVED lines=9> */
[----:B------:R-:W-:Y:S01]  /*36c0*/  LOP3.LUT R19, R19, R18, RZ, 0x3c, !PT ;  /* 0x0000001213137212 */ /* 0x000fe200078e3cff */
[--C-:B------:R-:W-:Y:S01]  /*36d0*/  IMAD.MOV.U32 R51, RZ, RZ, R21.reuse ;  /* 0x000000ffff337224 */ /* 0x100fe200078e0015 */
[----:B------:R-:W-:Y:S02]  /*36e0*/  IADD3 R22, P0, RZ, -R0, RZ ;  /* 0x80000000ff167210 */ /* 0x000fe40007f1e0ff */
[C---:B------:R-:W-:Y:S02]  /*36f0*/  LOP3.LUT R18, R19.reuse, R18, RZ, 0x3c, !PT ;  /* 0x0000001213127212 */ /* 0x040fe400078e3cff */
[----:B------:R-:W-:Y:S01]  /*3700*/  MOV R50, R0 ;  /* 0x0000000000327202 */ /* 0x000fe20000000f00 */
[----:B------:R-:W-:Y:S01]  /*3710*/  IMAD.X R20, RZ, RZ, ~R21, P0 ;  /* 0x000000ffff147224 */ /* 0x000fe200000e0e15 */
[----:B------:R-:W-:-:S03]  /*3720*/  LOP3.LUT R19, R19, R18, RZ, 0x3c, !PT ;  /* 0x0000001213137212 */ /* 0x000fc600078e3cff */
[----:B------:R-:W-:Y:S02]  /*3730*/  IMAD R20, R20, R17, RZ ;  /* 0x0000001114147224 */ /* 0x000fe400078e02ff */
[----:B------:R-:W-:-:S04]  /*3740*/  IMAD.WIDE.U32 R18, R17, R22, R18 ;  /* 0x0000001611127225 */ /* 0x000fc800078e0012 */
[----:B------:R-:W-:Y:S01]  /*3750*/  IMAD R16, R16, R22, R20 ;  /* 0x0000001610107224 */ /* 0x000fe200078e0214 */
[----:B------:R-:W-:-:S03]  /*3760*/  MOV R17, R18 ;  /* 0x0000001200117202 */ /* 0x000fc60000000f00 */
[----:B------:R-:W-:Y:S01]  /*3770*/  IMAD.IADD R16, R19, 0x1, R16 ;  /* 0x0000000113107824 */ /* 0x000fe200078e0210 */
[----:B------:R-:W-:Y:S05]  /*3780*/  BRA `(.L_x_31) ;  /* 0x0000016000007947 */ /* 0x000fea0003800000 */
.L_x_30:
[----:B------:R-:W0:Y:S01]  /*3790*/  I2F.U32.RP R0, R17 ;  /* 0x0000001100007306 */ /* 0x000e220000209000 */
[----:B------:R-:W-:Y:S01]  /*37a0*/  HFMA2.MMA R50, -RZ, RZ, 0, 0 ;  /* 0x00000000ff327435 */ /* 0x000fe200000001ff */
[----:B------:R-:W-:Y:S02]  /*37b0*/  ISETP.NE.U32.AND P0, PT, R17, RZ, PT ;  /* 0x000000ff1100720c */ /* 0x000fe40003f05070 */
[----:B------:R-:W-:-:S04]  /*37c0*/  MOV R16, RZ ;  /* 0x000000ff00107202 */ /* 0x000fc80000000f00 */
[----:B0-----:R-:W0:Y:S02]  /*37d0*/  MUFU.RCP R0, R0 ;  /* 0x0000000000007308 */ /* 0x001e240000001000 */
[----:B0-----:R-:W-:-:S06]  /*37e0*/  IADD3 R0, R0, 0xffffffe, RZ ;  /* 0x0ffffffe00007810 */ /* 0x001fcc0007ffe0ff */
[----:B------:R-:W0:Y:S02]  /*37f0*/  F2I.FTZ.U32.TRUNC.NTZ R51, R0 ;  /* 0x0000000000337305 */ /* 0x000e24000021f000 */
[----:B0-----:R-:W-:-:S04]  /*3800*/  IMAD.MOV R0, RZ, RZ, -R51 ;  /* 0x000000ffff007224 */ /* 0x001fc800078e0a33 */
[----:B------:R-:W-:-:S04]  /*3810*/  IMAD R0, R0, R17, RZ ;  /* 0x0000001100007224 */ /* 0x000fc800078e02ff */
[----:B------:R-:W-:-:S04]  /*3820*/  IMAD.HI.U32 R50, R51, R0, R50 ;  /* 0x0000000033327227 */ /* 0x000fc800078e0032 */
[----:B------:R-:W-:Y:S02]  /*3830*/  IMAD.MOV.U32 R51, RZ, RZ, RZ ;  /* 0x000000ffff337224 */ /* 0x000fe400078e00ff */
        /* <DEDUP_REMOVED lines=11> */
.L_x_31:
[----:B------:R-:W-:Y:S05]  /*38f0*/  BSYNC B0 ;  /* 0x0000000000007941 */ /* 0x000fea0003800000 */
.L_x_29:
[----:B------:R-:W-:Y:S01]  /*3900*/  LOP3.LUT R0, R51, R13, RZ, 0xfc, !PT ;  /* 0x0000000d33007212 */ /* 0x000fe200078efcff */
[----:B------:R-:W-:Y:S03]  /*3910*/  BSSY B0, `(.L_x_32) ;  /* 0x000002b000007945 */ /* 0x000fe60003800000 */
        /* <DEDUP_REMOVED lines=19> */
.L_x_33:
[----:B------:R-:W0:Y:S01]  /*3a50*/  I2F.U32.RP R0, R14 ;  /* 0x0000000e00007306 */ /* 0x000e220000209000 */
[----:B------:R-:W-:Y:S01]  /*3a60*/  IMAD.MOV.U32 R18, RZ, RZ, RZ ;  /* 0x000000ffff127224 */ /* 0x000fe200078e00ff */
[----:B------:R-:W-:Y:S01]  /*3a70*/  ISETP.NE.U32.AND P0, PT, R14, RZ, PT ;  /* 0x000000ff0e00720c */ /* 0x000fe20003f05070 */
[----:B------:R-:W-:-:S05]  /*3a80*/  IMAD.MOV.U32 R21, RZ, RZ, RZ ;  /* 0x000000ffff157224 */ /* 0x000fca00078e00ff */
[----:B0-----:R-:W0:Y:S02]  /*3a90*/  MUFU.RCP R0, R0 ;  /* 0x0000000000007308 */ /* 0x001e240000001000 */
[----:B0-----:R-:W-:-:S06]  /*3aa0*/  IADD3 R0, R0, 0xffffffe, RZ ;  /* 0x0ffffffe00007810 */ /* 0x001fcc0007ffe0ff */
[----:B------:R-:W0:Y:S02]  /*3ab0*/  F2I.FTZ.U32.TRUNC.NTZ R19, R0 ;  /* 0x0000000000137305 */ /* 0x000e24000021f000 */
[----:B0-----:R-:W-:-:S04]  /*3ac0*/  IMAD.MOV R0, RZ, RZ, -R19 ;  /* 0x000000ffff007224 */ /* 0x001fc800078e0a13 */
        /* <DEDUP_REMOVED lines=8> */
[----:B------:R-:W-:Y:S01]  /*3b50*/  ISETP.GE.U32.AND P1, PT, R13, R14, PT ;  /* 0x0000000e0d00720c */ /* 0x000fe20003f26070 */
[----:B------:R-:W-:-:S12]  /*3b60*/  IMAD.MOV.U32 R13, RZ, RZ, RZ ;  /* 0x000000ffff0d7224 */ /* 0x000fd800078e00ff */
[----:B------:R-:W-:Y:S02]  /*3b70*/  @P1 IADD3 R0, R0, 0x1, RZ ;  /* 0x0000000100001810 */ /* 0x000fe40007ffe0ff */
[----:B------:R-:W-:-:S04]  /*3b80*/  @!P0 LOP3.LUT R0, RZ, R14, RZ, 0x33, !PT ;  /* 0x0000000eff008212 */ /* 0x000fc800078e33ff */
[----:B------:R-:W-:Y:S02]  /*3b90*/  IADD3 R18, -R0, RZ, RZ ;  /* 0x000000ff00127210 */ /* 0x000fe40007ffe1ff */
[----:B------:R-:W-:-:S03]  /*3ba0*/  MOV R20, R0 ;  /* 0x0000000000147202 */ /* 0x000fc60000000f00 */
[----:B------:R-:W-:Y:S02]  /*3bb0*/  IMAD R14, R14, R18, R50 ;  /* 0x000000120e0e7224 */ /* 0x000fe400078e0232 */
.L_x_34:
[----:B------:R-:W-:Y:S05]  /*3bc0*/  BSYNC B0 ;  /* 0x0000000000007941 */ /* 0x000fea0003800000 */
.L_x_32:
[----:B------:R-:W-:Y:S01]  /*3bd0*/  SHF.R.S32.HI R19, RZ, 0x1f, R7 ;  /* 0x0000001fff137819 */ /* 0x000fe20000011407 */
[-C--:B------:R-:W-:Y:S01]  /*3be0*/  IMAD R18, R21, R7.reuse, RZ ;  /* 0x0000000715127224 */ /* 0x080fe200078e02ff */
[----:B------:R-:W-:Y:S01]  /*3bf0*/  BSSY B0, `(.L_x_35) ;  /* 0x000003b000007945 */ /* 0x000fe20003800000 */
[----:B------:R-:W-:-:S04]  /*3c00*/  IMAD.WIDE.U32 R50, R20, R7, RZ ;  /* 0x0000000714327225 */ /* 0x000fc800078e00ff */
[----:B------:R-:W-:Y:S01]  /*3c10*/  IMAD R7, R19, R20, R18 ;  /* 0x0000001413077224 */ /* 0x000fe200078e0212 */
[----:B------:R-:W-:Y:S01]  /*3c20*/  LOP3.LUT R19, R49, R11, RZ, 0xfc, !PT ;  /* 0x0000000b31137212 */ /* 0x000fe200078efcff */
[----:B------:R-:W-:Y:S01]  /*3c30*/  IMAD R0, R26, c[0x0][0x214], RZ ;  /* 0x000085001a007a24 */ /* 0x000fe200078e02ff */
[----:B------:R-:W-:Y:S01]  /*3c40*/  SHF.R.S32.HI R20, RZ, 0x1f, R4 ;  /* 0x0000001fff147819 */ /* 0x000fe20000011404 */
[----:B------:R-:W-:Y:S01]  /*3c50*/  IMAD R13, R13, R4, RZ ;  /* 0x000000040d0d7224 */ /* 0x000fe200078e02ff */
[----:B------:R-:W-:Y:S01]  /*3c60*/  ISETP.NE.U32.AND P0, PT, R19, RZ, PT ;  /* 0x000000ff1300720c */ /* 0x000fe20003f05070 */
[----:B------:R-:W-:Y:S01]  /*3c70*/  IMAD R16, R16, R0, RZ ;  /* 0x0000000010107224 */ /* 0x000fe200078e02ff */
[----:B------:R-:W-:Y:S01]  /*3c80*/  SHF.R.S32.HI R18, RZ, 0x1f, R0 ;  /* 0x0000001fff127819 */ /* 0x000fe20000011400 */
[----:B------:R-:W-:Y:S01]  /*3c90*/  IMAD.WIDE.U32 R52, R14, R4, RZ ;  /* 0x000000040e347225 */ /* 0x000fe200078e00ff */
[----:B------:R-:W-:-:S03]  /*3ca0*/  IADD3 R7, R51, R7, RZ ;  /* 0x0000000733077210 */ /* 0x000fc60007ffe0ff */
[----:B------:R-:W-:Y:S02]  /*3cb0*/  IMAD R4, R18, R17, R16 ;  /* 0x0000001112047224 */ /* 0x000fe400078e0210 */
[----:B------:R-:W-:Y:S02]  /*3cc0*/  IMAD R13, R20, R14, R13 ;  /* 0x0000000e140d7224 */ /* 0x000fe400078e020d */
[----:B------:R-:W-:-:S03]  /*3cd0*/  IMAD.WIDE.U32 R16, R17, R0, RZ ;  /* 0x0000000011107225 */ /* 0x000fc600078e00ff */
[----:B------:R-:W-:Y:S02]  /*3ce0*/  IADD3 R13, R53, R13, RZ ;  /* 0x0000000d350d7210 */ /* 0x000fe40007ffe0ff */
[----:B------:R-:W-:Y:S01]  /*3cf0*/  IADD3 R4, R17, R4, RZ ;  /* 0x0000000411047210 */ /* 0x000fe20007ffe0ff */
        /* <DEDUP_REMOVED lines=9> */
[----:B------:R-:W-:-:S02]  /*3d90*/  MOV R22, R48 ;  /* 0x0000003000167202 */ /* 0x000fc40000000f00 */
[-C--:B------:R-:W-:Y:S02]  /*3da0*/  IADD3.X R14, RZ, ~R21.reuse, RZ, P0, !PT ;  /* 0x80000015ff0e7210 */ /* 0x080fe400007fe4ff */
[----:B------:R-:W-:Y:S01]  /*3db0*/  MOV R48, R0 ;  /* 0x0000000000307202 */ /* 0x000fe20000000f00 */
[----:B------:R-:W-:Y:S01]  /*3dc0*/  IMAD.WIDE.U32 R22, R12, R18, R22 ;  /* 0x000000120c167225 */ /* 0x000fe200078e0016 */
[----:B------:R-:W-:-:S03]  /*3dd0*/  MOV R49, R21 ;  /* 0x0000001500317202 */ /* 0x000fc60000000f00 */
[----:B------:R-:W-:Y:S01]  /*3de0*/  IMAD R14, R14, R12, RZ ;  /* 0x0000000c0e0e7224 */ /* 0x000fe200078e02ff */
[----:B------:R-:W-:-:S03]  /*3df0*/  MOV R12, R22 ;  /* 0x00000016000c7202 */ /* 0x000fc60000000f00 */
[----:B------:R-:W-:-:S04]  /*3e00*/  IMAD R11, R11, R18, R14 ;  /* 0x000000120b0b7224 */ /* 0x000fc800078e020e */
[----:B------:R-:W-:Y:S01]  /*3e10*/  IMAD.IADD R11, R23, 0x1, R11 ;  /* 0x00000001170b7824 */ /* 0x000fe200078e020b */
[----:B------:R-:W-:Y:S05]  /*3e20*/  BRA `(.L_x_37) ;  /* 0x0000017000007947 */ /* 0x000fea0003800000 */
.L_x_36:
        /* <DEDUP_REMOVED lines=20> */
[----:B------:R-:W-:Y:S01]  /*3f70*/  IMAD R12, R12, R0, R48 ;  /* 0x000000000c0c7224 */ /* 0x000fe200078e0230 */
[----:B------:R-:W-:Y:S01]  /*3f80*/  MOV R48, R49 ;  /* 0x0000003100307202 */ /* 0x000fe20000000f00 */
[----:B------:R-:W-:Y:S02]  /*3f90*/  IMAD.MOV.U32 R49, RZ, RZ, RZ ;  /* 0x000000ffff317224 */ /* 0x000fe400078e00ff */
.L_x_37:
[----:B------:R-:W-:Y:S05]  /*3fa0*/  BSYNC B0 ;  /* 0x0000000000007941 */ /* 0x000fea0003800000 */
.L_x_35:
[----:B------:R-:W-:Y:S01]  /*3fb0*/  ULDC UR5, c[0x0][0x1c0] ;  /* 0x0000700000057ab9 */ /* 0x000fe20000000800 */
[----:B------:R-:W-:Y:S01]  /*3fc0*/  LOP3.LUT R14, R49, R9, RZ, 0xfc, !PT ;  /* 0x00000009310e7212 */ /* 0x000fe200078efcff */
[----:B------:R-:W-:Y:S01]  /*3fd0*/  ULDC UR4, c[0x0][0x214] ;  /* 0x0000850000047ab9 */ /* 0x000fe20000000800 */
[----:B------:R-:W-:Y:S01]  /*3fe0*/  BSSY B0, `(.L_x_38) ;  /* 0x0000033000007945 */ /* 0x000fe20003800000 */
[----:B------:R-:W-:Y:S01]  /*3ff0*/  UIMAD UR4, UR5, UR4, URZ ;  /* 0x00000004050472a4 */ /* 0x000fe2000f8e023f */
[----:B------:R-:W-:-:S05]  /*4000*/  ISETP.NE.U32.AND P0, PT, R14, RZ, PT ;  /* 0x000000ff0e00720c */ /* 0x000fca0003f05070 */
[----:B------:R-:W-:-:S04]  /*4010*/  IMAD R26, R26, UR4, RZ ;  /* 0x000000041a1a7c24 */ /* 0x000fc8000f8e02ff */
[-C--:B------:R-:W-:Y:S01]  /*4020*/  IMAD R11, R11, R26.reuse, RZ ;  /* 0x0000001a0b0b7224 */ /* 0x080fe200078e02ff */
[----:B------:R-:W-:Y:S01]  /*4030*/  SHF.R.S32.HI R0, RZ, 0x1f, R26 ;  /* 0x0000001fff007819 */ /* 0x000fe2000001141a */
[----:B------:R-:W-:-:S04]  /*4040*/  IMAD.WIDE.U32 R54, R12, R26, RZ ;  /* 0x0000001a0c367225 */ /* 0x000fc800078e00ff */
[----:B------:R-:W-:-:S05]  /*4050*/  IMAD R11, R0, R12, R11 ;  /* 0x0000000c000b7224 */ /* 0x000fca00078e020b */
        /* <DEDUP_REMOVED lines=11> */
[----:B------:R-:W-:-:S03]  /*4110*/  IADD3.X R12, RZ, ~R21, RZ, P0, !PT ;  /* 0x80000015ff0c7210 */ /* 0x000fc600007fe4ff */
[----:B------:R-:W-:-:S04]  /*4120*/  IMAD.WIDE.U32 R18, R10, R14, R18 ;  /* 0x0000000e0a127225 */ /* 0x000fc800078e0012 */
[----:B------:R-:W-:Y:S01]  /*4130*/  IMAD R12, R12, R10, RZ ;  /* 0x0000000a0c0c7224 */ /* 0x000fe200078e02ff */
[----:B------:R-:W-:Y:S02]  /*4140*/  MOV R10, R18 ;  /* 0x00000012000a7202 */ /* 0x000fe40000000f00 */
[----:B------:R-:W-:Y:S01]  /*4150*/  MOV R18, R0 ;  /* 0x0000000000127202 */ /* 0x000fe20000000f00 */
[----:B------:R-:W-:-:S04]  /*4160*/  IMAD R9, R9, R14, R12 ;  /* 0x0000000e09097224 */ /* 0x000fc800078e020c */
[----:B------:R-:W-:Y:S01]  /*4170*/  IMAD.IADD R9, R19, 0x1, R9 ;  /* 0x0000000113097824 */ /* 0x000fe200078e0209 */
[----:B------:R-:W-:Y:S01]  /*4180*/  MOV R19, R21 ;  /* 0x0000001500137202 */ /* 0x000fe20000000f00 */
[----:B------:R-:W-:Y:S05]  /*4190*/  BRA `(.L_x_40) ;  /* 0x0000017000007947 */ /* 0x000fea0003800000 */
.L_x_39:
        /* <DEDUP_REMOVED lines=9> */
[----:B------:R-:W-:-:S04]  /*4230*/  IMAD.HI.U32 R0, R19, R0, R18 ;  /* 0x0000000013007227 */ /* 0x000fc800078e0012 */
[----:B------:R-:W-:Y:S02]  /*4240*/  IMAD.MOV.U32 R19, RZ, RZ, RZ ;  /* 0x000000ffff137224 */ /* 0x000fe400078e00ff */
        /* <DEDUP_REMOVED lines=9> */
[----:B------:R-:W-:Y:S02]  /*42e0*/  IADD3 R0, -R12, RZ, RZ ;  /* 0x000000ff0c007210 */ /* 0x000fe40007ffe1ff */
[----:B------:R-:W-:-:S03]  /*42f0*/  MOV R18, R12 ;  /* 0x0000000c00127202 */ /* 0x000fc60000000f00 */
[----:B------:R-:W-:Y:S02]  /*4300*/  IMAD R10, R10, R0, R48 ;  /* 0x000000000a0a7224 */ /* 0x000fe400078e0230 */
.L_x_40:
[----:B------:R-:W-:Y:S05]  /*4310*/  BSYNC B0 ;  /* 0x0000000000007941 */ /* 0x000fea0003800000 */
.L_x_38:
[----:B------:R-:W-:Y:S01]  /*4320*/  IADD3 R40, P1, P0, R44, R42, R40 ;  /* 0x0000002a2c287210 */ /* 0x000fe2000783e028 */
[----:B------:R-:W-:Y:S02]  /*4330*/  IMAD R0, R19, R8, RZ ;  /* 0x0000000813007224 */ /* 0x000fe400078e02ff */
[----:B------:R-:W-:Y:S01]  /*4340*/  IMAD R9, R9, R3, RZ ;  /* 0x0000000309097224 */ /* 0x000fe200078e02ff */
[----:B------:R-:W-:Y:S02]  /*4350*/  IADD3 R40, P3, P2, R50, R40, R16 ;  /* 0x0000002832287210 */ /* 0x000fe40007a7e010 */
[----:B------:R-:W-:Y:S02]  /*4360*/  IADD3.X R2, R6, R5, R2, P1, P0 ;  /* 0x0000000506027210 */ /* 0x000fe40000fe0402 */
[----:B------:R-:W-:Y:S02]  /*4370*/  IADD3 R40, P1, P0, R54, R40, R52 ;  /* 0x0000002836287210 */ /* 0x000fe4000783e034 */
[----:B------:R-:W-:-:S02]  /*4380*/  IADD3.X R2, R7, R2, R4, P3, P2 ;  /* 0x0000000207027210 */ /* 0x000fc40001fe4404 */
[----:B------:R-:W-:Y:S02]  /*4390*/  SHF.R.S32.HI R4, RZ, 0x1f, R8 ;  /* 0x0000001fff047819 */ /* 0x000fe40000011408 */
[----:B------:R-:W-:Y:S02]  /*43a0*/  IADD3.X R41, R11, R2, R13, P1, P0 ;  /* 0x000000020b297210 */ /* 0x000fe40000fe040d */
[----:B------:R-:W-:Y:S01]  /*43b0*/  SHF.R.S32.HI R2, RZ, 0x1f, R3 ;  /* 0x0000001fff027819 */ /* 0x000fe20000011403 */
[-C--:B------:R-:W-:Y:S02]  /*43c0*/  IMAD R0, R4, R18.reuse, R0 ;  /* 0x0000001204007224 */ /* 0x080fe400078e0200 */
[----:B------:R-:W-:-:S04]  /*43d0*/  IMAD.WIDE.U32 R40, R8, R18, R40 ;  /* 0x0000001208287225 */ /* 0x000fc800078e0028 */
[----:B------:R-:W-:Y:S02]  /*43e0*/  IMAD.IADD R41, R41, 0x1, R0 ;  /* 0x0000000129297824 */ /* 0x000fe400078e0200 */
[-C--:B------:R-:W-:Y:S02]  /*43f0*/  IMAD R2, R2, R10.reuse, R9 ;  /* 0x0000000a02027224 */ /* 0x080fe400078e0209 */
[----:B------:R-:W-:-:S04]  /*4400*/  IMAD.WIDE.U32 R10, R3, R10, R40 ;  /* 0x0000000a030a7225 */ /* 0x000fc800078e0028 */
[----:B------:R-:W-:Y:S01]  /*4410*/  IMAD.IADD R2, R11, 0x1, R2 ;  /* 0x000000010b027824 */ /* 0x000fe200078e0202 */
[----:B------:R-:W-:-:S04]  /*4420*/  LEA R4, P0, R10, c[0x0][0x200], 0x2 ;  /* 0x000080000a047a11 */ /* 0x000fc800078010ff */
[----:B------:R-:W-:-:S05]  /*4430*/  LEA.HI.X R5, R10, c[0x0][0x204], R2, 0x2, P0 ;  /* 0x000081000a057a11 */ /* 0x000fca00000f1402 */
[----:B------:R0:W-:Y:S01]  /*4440*/  STG.E [R4.64], R30 ;  /* 0x0000001e04007986 */ /* 0x0001e2000c101908 */
[----:B------:R-:W-:Y:S05]  /*4450*/  BRA `(.L_x_15) ;  /* 0x0000003000007947 */ /* 0x000fea0003800000 */
.L_x_16:
[----:B------:R-:W-:-:S04]  /*4460*/  LEA R2, P0, R44, c[0x0][0x200], 0x2 ;  /* 0x000080002c027a11 */ /* 0x000fc800078010ff */
[----:B------:R-:W-:-:S05]  /*4470*/  LEA.HI.X R3, R44, c[0x0][0x204], R45, 0x2, P0 ;  /* 0x000081002c037a11 */ /* 0x000fca00000f142d */
[----:B------:R0:W-:Y:S04]  /*4480*/  STG.E [R2.64], R30 ;  /* 0x0000001e02007986 */ /* 0x0001e8000c101908 */
.L_x_15:
[----:B------:R-:W-:Y:S05]  /*4490*/  BSYNC B1 ;  /* 0x0000000000017941 */ /* 0x000fea0003800000 */
.L_x_14:
[C---:B------:R-:W-:Y:S01]  /*44a0*/  IADD3 R0, R39.reuse, 0x10, RZ ;  /* 0x0000001027007810 */ /* 0x040fe20007ffe0ff */
[----:B------:R-:W-:Y:S01]  /*44b0*/  HFMA2.MMA R12, -RZ, RZ, 0, 0 ;  /* 0x00000000ff0c7435 */ /* 0x000fe200000001ff */
[C---:B------:R-:W-:Y:S01]  /*44c0*/  ISETP.GE.OR P5, PT, R39.reuse, c[0x0][0x314], P6 ;  /* 0x0000c50027007a0c */ /* 0x040fe200037a6670 */
[----:B------:R-:W-:Y:S01]  /*44d0*/  CS2R R10, SRZ ;  /* 0x00000000000a7805 */ /* 0x000fe2000001ff00 */
[----:B------:R-:W-:Y:S01]  /*44e0*/  ISETP.GE.OR P0, PT, R0, c[0x0][0x314], P6 ;  /* 0x0000c50000007a0c */ /* 0x000fe20003706670 */
[----:B------:R-:W-:Y:S01]  /*44f0*/  CS2R R8, SRZ ;  /* 0x0000000000087805 */ /* 0x000fe2000001ff00 */
[----:B------:R-:W-:Y:S01]  /*4500*/  IADD3 R0, R39, 0x20, RZ ;  /* 0x0000002027007810 */ /* 0x000fe20007ffe0ff */
[----:B------:R-:W-:Y:S01]  /*4510*/  CS2R R6, SRZ ;  /* 0x0000000000067805 */ /* 0x000fe2000001ff00 */
[----:B0-----:R-:W-:Y:S02]  /*4520*/  CS2R R4, SRZ ;  /* 0x0000000000047805 */ /* 0x001fe4000001ff00 */
[----:B------:R-:W-:-:S02]  /*4530*/  ISETP.GE.OR P4, PT, R0, c[0x0][0x314], P6 ;  /* 0x0000c50000007a0c */ /* 0x000fc40003786670 */
[----:B------:R-:W-:-:S03]  /*4540*/  IADD3 R0, R39, 0x30, RZ ;  /* 0x0000003027007810 */ /* 0x000fc60007ffe0ff */
[----:B------:R-:W-:Y:S01]  /*4550*/  @!P5 FADD.FTZ R37, -R30, R37 ;  /* 0x000000251e25d221 */ /* 0x000fe20000010100 */
[----:B------:R-:W-:Y:S01]  /*4560*/  ISETP.GE.OR P3, PT, R0, c[0x0][0x314], P6 ;  /* 0x0000c50000007a0c */ /* 0x000fe20003766670 */
[----:B------:R-:W-:Y:S01]  /*4570*/  @!P0 FADD.FTZ R2, -R30, R38 ;  /* 0x000000261e028221 */ /* 0x000fe20000010100 */
[----:B------:R-:W-:Y:S01]  /*4580*/  IADD3 R0, R39, 0x40, RZ ;  /* 0x0000004027007810 */ /* 0x000fe20007ffe0ff */
[----:B------:R-:W-:Y:S02]  /*4590*/  @!P5 FMUL.FTZ R37, R37, 1.4426950216293334961 ;  /* 0x3fb8aa3b2525d820 */ /* 0x000fe40000410000 */
[----:B------:R-:W-:Y:S01]  /*45a0*/  @!P0 FMUL.FTZ R2, R2, 1.4426950216293334961 ;  /* 0x3fb8aa3b02028820 */ /* 0x000fe20000410000 */
[----:B------:R-:W-:Y:S01]  /*45b0*/  ISETP.GE.OR P2, PT, R0, c[0x0][0x314], P6 ;  /* 0x0000c50000007a0c */ /* 0x000fe20003746670 */
[----:B------:R-:W-:Y:S01]  /*45c0*/  @!P4 FADD.FTZ R35, -R30, R35 ;  /* 0x000000231e23c221 */ /* 0x000fe20000010100 */
[----:B------:R-:W-:Y:S01]  /*45d0*/  IADD3 R0, R39, 0x50, RZ ;  /* 0x0000005027007810 */ /* 0x000fe20007ffe0ff */
[----:B------:R-:W0:Y:S02]  /*45e0*/  @!P5 MUFU.EX2 R37, R37 ;  /* 0x000000250025d308 */ /* 0x000e240000000800 */
[----:B------:R-:W-:Y:S01]  /*45f0*/  @!P4 FMUL.FTZ R35, R35, 1.4426950216293334961 ;  /* 0x3fb8aa3b2323c820 */ /* 0x000fe20000410000 */
[----:B------:R-:W-:Y:S01]  /*4600*/  ISETP.GE.OR P1, PT, R0, c[0x0][0x314], P6 ;  /* 0x0000c50000007a0c */ /* 0x000fe20003726670 */
[----:B------:R-:W-:Y:S01]  /*4610*/  @!P3 FADD.FTZ R36, -R30, R36 ;  /* 0x000000241e24b221 */ /* 0x000fe20000010100 */
[----:B------:R-:W-:-:S03]  /*4620*/  IADD3 R0, R39, 0x60, RZ ;  /* 0x0000006027007810 */ /* 0x000fc60007ffe0ff */
[----:B------:R-:W1:Y:S01]  /*4630*/  @!P0 MUFU.EX2 R2, R2 ;  /* 0x0000000200028308 */ /* 0x000e620000000800 */
[----:B------:R-:W-:Y:S02]  /*4640*/  @!P3 FMUL.FTZ R36, R36, 1.4426950216293334961 ;  /* 0x3fb8aa3b2424b820 */ /* 0x000fe40000410000 */
[----:B------:R-:W-:-:S04]  /*4650*/  @!P2 FADD.FTZ R33, -R30, R33 ;  /* 0x000000211e21a221 */ /* 0x000fc80000010100 */
[----:B------:R-:W-:Y:S01]  /*4660*/  @!P2 FMUL.FTZ R33, R33, 1.4426950216293334961 ;  /* 0x3fb8aa3b2121a820 */ /* 0x000fe20000410000 */
[----:B------:R-:W2:Y:S01]  /*4670*/  @!P4 MUFU.EX2 R35, R35 ;  /* 0x000000230023c308 */ /* 0x000ea20000000800 */
[----:B------:R-:W-:Y:S01]  /*4680*/  @!P1 FADD.FTZ R34, -R30, R34 ;  /* 0x000000221e229221 */ /* 0x000fe20000010100 */
[----:B0-----:R-:W-:Y:S03]  /*4690*/  @!P5 STS [R25.X4], R37 ;  /* 0x000000251900d388 */ /* 0x001fe60000004800 */
[----:B------:R-:W-:Y:S01]  /*46a0*/  @!P1 FMUL.FTZ R34, R34, 1.4426950216293334961 ;  /* 0x3fb8aa3b22229820 */ /* 0x000fe20000410000 */
[----:B-1----:R0:W-:Y:S01]  /*46b0*/  @!P0 STS [R25.X4+0x240], R2 ;  /* 0x0002400219008388 */ /* 0x0021e20000004800 */
[----:B------:R-:W-:Y:S01]  /*46c0*/  ISETP.GE.OR P0, PT, R0, c[0x0][0x314], P6 ;  /* 0x0000c50000007a0c */ /* 0x000fe20003706670 */
[----:B------:R-:W1:Y:S01]  /*46d0*/  @!P3 MUFU.EX2 R36, R36 ;  /* 0x000000240024b308 */ /* 0x000e620000000800 */
[C---:B------:R-:W-:Y:S01]  /*46e0*/  IADD3 R0, R39.reuse, 0x70, RZ ;  /* 0x0000007027007810 */ /* 0x040fe20007ffe0ff */
[----:B------:R-:W-:-:S03]  /*46f0*/  IMAD.SHL.U32 R39, R39, 0x4, RZ ;  /* 0x0000000427277824 */ /* 0x000fc600078e00ff */
[----:B------:R-:W-:Y:S01]  /*4700*/  ISETP.GE.OR P6, PT, R0, c[0x0][0x314], P6 ;  /* 0x0000c50000007a0c */ /* 0x000fe200037c6670 */
[----:B--2---:R-:W-:Y:S02]  /*4710*/  @!P4 STS [R25.X4+0x480], R35 ;  /* 0x000480231900c388 */ /* 0x004fe40000004800 */
[----:B------:R-:W2:Y:S04]  /*4720*/  @!P2 MUFU.EX2 R33, R33 ;  /* 0x000000210021a308 */ /* 0x000ea80000000800 */
[----:B------:R-:W-:-:S04]  /*4730*/  @!P0 FADD.FTZ R31, -R30, R31 ;  /* 0x0000001f1e1f8221 */ /* 0x000fc80000010100 */
[----:B------:R-:W-:Y:S01]  /*4740*/  @!P0 FMUL.FTZ R31, R31, 1.4426950216293334961 ;  /* 0x3fb8aa3b1f1f8820 */ /* 0x000fe20000410000 */
[----:B------:R-:W3:Y:S01]  /*4750*/  @!P1 MUFU.EX2 R34, R34 ;  /* 0x0000002200229308 */ /* 0x000ee20000000800 */
[----:B------:R-:W-:Y:S01]  /*4760*/  @!P6 FADD.FTZ R30, -R30, R32 ;  /* 0x000000201e1ee221 */ /* 0x000fe20000010100 */
[----:B-1----:R-:W-:Y:S03]  /*4770*/  @!P3 STS [R25.X4+0x6c0], R36 ;  /* 0x0006c0241900b388 */ /* 0x002fe60000004800 */
[----:B------:R-:W-:Y:S01]  /*4780*/  @!P6 FMUL.FTZ R0, R30, 1.4426950216293334961 ;  /* 0x3fb8aa3b1e00e820 */ /* 0x000fe20000410000 */
[----:B0-----:R-:W-:Y:S01]  /*4790*/  CS2R R2, SRZ ;  /* 0x0000000000027805 */ /* 0x001fe2000001ff00 */
[----:B--2---:R0:W-:Y:S01]  /*47a0*/  @!P2 STS [R25.X4+0x900], R33 ;  /* 0x000900211900a388 */ /* 0x0041e20000004800 */
[----:B------:R-:W1:Y:S08]  /*47b0*/  @!P0 MUFU.EX2 R31, R31 ;  /* 0x0000001f001f8308 */ /* 0x000e700000000800 */
[----:B------:R-:W2:Y:S01]  /*47c0*/  @!P6 MUFU.EX2 R0, R0 ;  /* 0x000000000000e308 */ /* 0x000ea20000000800 */
[----:B---3--:R3:W-:Y:S04]  /*47d0*/  @!P1 STS [R25.X4+0xb40], R34 ;  /* 0x000b402219009388 */ /* 0x0087e80000004800 */
[----:B-1----:R-:W-:Y:S04]  /*47e0*/  @!P0 STS [R25.X4+0xd80], R31 ;  /* 0x000d801f19008388 */ /* 0x002fe80000004800 */
[----:B--2---:R1:W-:Y:S01]  /*47f0*/  @!P6 STS [R25.X4+0xfc0], R0 ;  /* 0x000fc0001900e388 */ /* 0x0043e20000004800 */
[----:B0-----:R-:W-:-:S02]  /*4800*/  IADD3 R33, R39, 0x80, RZ ;  /* 0x0000008027217810 */ /* 0x001fc40007ffe0ff */
[----:B---3--:R-:W-:Y:S01]  /*4810*/  IADD3 R34, R39, 0x40, RZ ;  /* 0x0000004027227810 */ /* 0x008fe20007ffe0ff */
[----:B-1----:R-:W-:Y:S01]  /*4820*/  IMAD.MOV.U32 R0, RZ, RZ, c[0x0][0x314] ;  /* 0x0000c500ff007624 */ /* 0x002fe200078e00ff */
[----:B------:R-:W-:Y:S04]  /*4830*/  BAR.SYNC.DEFER_BLOCKING 0x0 ;  /* 0x0000000000007b1d */ /* 0x000fe80000010000 */
[----:B------:R-:W-:Y:S01]  /*4840*/  ISETP.GE.AND P0, PT, R0, 0x1, PT ;  /* 0x000000010000780c */ /* 0x000fe20003f06270 */
[----:B------:R-:W-:-:S12]  /*4850*/  IMAD.MOV.U32 R0, RZ, RZ, RZ ;  /* 0x000000ffff007224 */ /* 0x000fd800078e00ff */
[----:B------:R-:W-:Y:S05]  /*4860*/  @!P0 BRA `(.L_x_41) ;  /* 0x000003a000008947 */ /* 0x000fea0003800000 */
[----:B------:R-:W-:Y:S01]  /*4870*/  ULDC UR5, c[0x0][0x22c] ;  /* 0x00008b0000057ab9 */ /* 0x000fe20000000800 */
[C---:B------:R-:W-:Y:S01]  /*4880*/  IMAD R29, R15.reuse, 0xc0, R39 ;  /* 0x000000c00f1d7824 */ /* 0x040fe200078e0227 */
[----:B------:R-:W-:Y:S01]  /*4890*/  UIMAD UR5, UR7, UR5, URZ ;  /* 0x00000005070572a4 */ /* 0x000fe2000f8e023f */
[C---:B------:R-:W-:Y:S01]  /*48a0*/  IADD3 R13, R28.reuse, -UR7, RZ ;  /* 0x800000071c0d7c10 */ /* 0x040fe2000fffe0ff */
[----:B------:R-:W-:Y:S01]  /*48b0*/  IMAD R36, R28, c[0x0][0x22c], RZ ;  /* 0x00008b001c247a24 */ /* 0x000fe200078e02ff */
[----:B------:R-:W-:Y:S01]  /*48c0*/  CS2R R16, SRZ ;  /* 0x0000000000107805 */ /* 0x000fe2000001ff00 */
[----:B------:R-:W-:Y:S01]  /*48d0*/  USHF.R.S32.HI UR4, URZ, 0x1f, UR5 ;  /* 0x0000001f3f047899 */ /* 0x000fe20008011405 */
[C---:B------:R-:W-:Y:S01]  /*48e0*/  ISETP.GE.AND P3, PT, R15.reuse, R13, PT ;  /* 0x0000000d0f00720c */ /* 0x040fe20003f66270 */
[----:B------:R-:W-:Y:S01]  /*48f0*/  IMAD.SHL.U32 R14, R15, 0x4, RZ ;  /* 0x000000040f0e7824 */ /* 0x000fe200078e00ff */
[C---:B------:R-:W-:Y:S01]  /*4900*/  IADD3 R12, P0, R29.reuse, UR5, RZ ;  /* 0x000000051d0c7c10 */ /* 0x040fe2000ff1e0ff */
[----:B------:R-:W-:Y:S01]  /*4910*/  IMAD.MOV.U32 R32, RZ, RZ, RZ ;  /* 0x000000ffff207224 */ /* 0x000fe200078e00ff */
[----:B------:R-:W-:Y:S01]  /*4920*/  CS2R R18, SRZ ;  /* 0x0000000000127805 */ /* 0x000fe2000001ff00 */
[----:B------:R-:W-:Y:S01]  /*4930*/  CS2R R20, SRZ ;  /* 0x0000000000147805 */ /* 0x000fe2000001ff00 */
[----:B------:R-:W-:Y:S01]  /*4940*/  LEA.HI.X.SX32 R29, R29, UR4, 0x1, P0 ;  /* 0x000000041d1d7c11 */ /* 0x000fe200080f0eff */
[----:B------:R-:W-:Y:S01]  /*4950*/  CS2R R22, SRZ ;  /* 0x0000000000167805 */ /* 0x000fe2000001ff00 */
[----:B------:R-:W-:Y:S01]  /*4960*/  LEA R30, P0, R12, c[0x0][0x1d8], 0x2 ;  /* 0x000076000c1e7a11 */ /* 0x000fe200078010ff */
[----:B------:R-:W-:Y:S01]  /*4970*/  CS2R R24, SRZ ;  /* 0x0000000000187805 */ /* 0x000fe2000001ff00 */
[----:B------:R-:W-:Y:S01]  /*4980*/  CS2R R26, SRZ ;  /* 0x00000000001a7805 */ /* 0x000fe2000001ff00 */
[----:B------:R-:W-:Y:S01]  /*4990*/  IMAD.WIDE R36, R36, 0x4, RZ ;  /* 0x0000000424247825 */ /* 0x000fe200078e02ff */
[----:B------:R-:W-:-:S02]  /*49a0*/  LEA.HI.X R29, R12, c[0x0][0x1dc], R29, 0x2, P0 ;  /* 0x000077000c1d7a11 */ /* 0x000fc400000f141d */
[----:B------:R-:W-:Y:S01]  /*49b0*/  IADD3 R30, P0, R30, 0x200, RZ ;  /* 0x000002001e1e7810 */ /* 0x000fe20007f1e0ff */
[----:B------:R-:W-:-:S04]  /*49c0*/  IMAD.MOV.U32 R12, RZ, RZ, RZ ;  /* 0x000000ffff0c7224 */ /* 0x000fc800078e00ff */
[----:B------:R-:W-:-:S05]  /*49d0*/  IMAD.X R29, RZ, RZ, R29, P0 ;  /* 0x000000ffff1d7224 */ /* 0x000fca00000e061d */
.L_x_44:
[----:B------:R-:W-:Y:S01]  /*49e0*/  MOV R31, R29 ;  /* 0x0000001d001f7202 */ /* 0x000fe20000000f00 */
[----:B------:R-:W-:Y:S01]  /*49f0*/  BSSY B0, `(.L_x_42) ;  /* 0x000000e000007945 */ /* 0x000fe20003800000 */
[----:B------:R-:W-:-:S05]  /*4a00*/  @P3 BRA `(.L_x_43) ;  /* 0x000000c000003947 */ /* 0x000fca0003800000 */
[----:B------:R-:W-:Y:S01]  /*4a10*/  ISETP.GE.AND P2, PT, R39, c[0x0][0x220], PT ;  /* 0x0000880027007a0c */ /* 0x000fe20003f46270 */
[----:B------:R-:W-:Y:S01]  /*4a20*/  CS2R R16, SRZ ;  /* 0x0000000000107805 */ /* 0x000fe2000001ff00 */
[----:B------:R-:W-:Y:S01]  /*4a30*/  ISETP.GE.AND P1, PT, R34, c[0x0][0x220], PT ;  /* 0x0000880022007a0c */ /* 0x000fe20003f26270 */
[----:B------:R-:W-:Y:S01]  /*4a40*/  CS2R R18, SRZ ;  /* 0x0000000000127805 */ /* 0x000fe2000001ff00 */
[----:B------:R-:W-:Y:S01]  /*4a50*/  ISETP.GE.AND P0, PT, R33, c[0x0][0x220], PT ;  /* 0x0000880021007a0c */ /* 0x000fe20003f06270 */
[----:B------:R-:W-:Y:S01]  /*4a60*/  CS2R R20, SRZ ;  /* 0x0000000000147805 */ /* 0x000fe2000001ff00 */
[----:B------:R-:W-:Y:S01]  /*4a70*/  CS2R R22, SRZ ;  /* 0x0000000000167805 */ /* 0x000fe2000001ff00 */
[----:B------:R-:W-:Y:S01]  /*4a80*/  CS2R R24, SRZ ;  /* 0x0000000000187805 */ /* 0x000fe2000001ff00 */
[----:B------:R-:W-:Y:S05]  /*4a90*/  CS2R R26, SRZ ;  /* 0x00000000001a7805 */ /* 0x000fea000001ff00 */
[----:B------:R0:W5:Y:S04]  /*4aa0*/  @!P2 LDG.E.128 R16, [R30.64+-0x200] ;  /* 0xfffe00081e10a981 */ /* 0x000168000c1e1d00 */
[----:B------:R0:W5:Y:S04]  /*4ab0*/  @!P1 LDG.E.128 R20, [R30.64+-0x100] ;  /* 0xffff00081e149981 */ /* 0x000168000c1e1d00 */
[----:B------:R0:W5:Y:S02]  /*4ac0*/  @!P0 LDG.E.128 R24, [R30.64] ;  /* 0x000000081e188981 */ /* 0x000164000c1e1d00 */
.L_x_43:
[----:B------:R-:W-:Y:S05]  /*4ad0*/  BSYNC B0 ;  /* 0x0000000000007941 */ /* 0x000fea0003800000 */
.L_x_42:
[----:B------:R1:W2:Y:S01]  /*4ae0*/  LDS R13, [R14] ;  /* 0x000000000e0d7984 */ /* 0x0002a20000000800 */
[----:B0-----:R-:W-:Y:S02]  /*4af0*/  IADD3 R30, P0, R36, R30, RZ ;  /* 0x0000001e241e7210 */ /* 0x001fe40007f1e0ff */
[----:B------:R-:W-:Y:S02]  /*4b00*/  IADD3 R32, R32, 0x1, RZ ;  /* 0x0000000120207810 */ /* 0x000fe40007ffe0ff */
[----:B------:R-:W-:Y:S02]  /*4b10*/  IADD3.X R29, R37, R31, RZ, P0, !PT ;  /* 0x0000001f251d7210 */ /* 0x000fe400007fe4ff */
[----:B------:R-:W-:Y:S02]  /*4b20*/  ISETP.GE.AND P0, PT, R32, c[0x0][0x314], PT ;  /* 0x0000c50020007a0c */ /* 0x000fe40003f06270 */
[----:B-1----:R-:W-:Y:S01]  /*4b30*/  IADD3 R14, R14, 0x24, RZ ;  /* 0x000000240e0e7810 */ /* 0x002fe20007ffe0ff */
[C---:B--2--5:R-:W-:Y:S02]  /*4b40*/  FFMA.FTZ R0, R13.reuse, R16, R0 ;  /* 0x000000100d007223 */ /* 0x064fe40000010000 */
[C---:B------:R-:W-:Y:S02]  /*4b50*/  FFMA.FTZ R2, R13.reuse, R17, R2 ;  /* 0x000000110d027223 */ /* 0x040fe40000010002 */
        /* <DEDUP_REMOVED lines=9> */
[----:B------:R-:W-:Y:S01]  /*4bf0*/  FFMA.FTZ R12, R13, R27, R12 ;  /* 0x0000001b0d0c7223 */ /* 0x000fe2000001000c */
[----:B------:R-:W-:-:S05]  /*4c00*/  @!P0 BRA `(.L_x_44) ;  /* 0xfffffdd000008947 */ /* 0x000fca000383ffff */
.L_x_41:
[----:B------:R-:W-:Y:S02]  /*4c10*/  IADD3 R15, R15, UR7, RZ ;  /* 0x000000070f0f7c10 */ /* 0x000fe4000fffe0ff */
[----:B------:R-:W-:-:S02]  /*4c20*/  F2FP.BF16.PACK_AB R3, R4, R3 ;  /* 0x000000030403723e */ /* 0x000fc400000010ff */
[----:B------:R-:W-:Y:S02]  /*4c30*/  ISETP.GE.AND P0, PT, R15, R28, PT ;  /* 0x0000001c0f00720c */ /* 0x000fe40003f06270 */
[----:B------:R-:W-:Y:S02]  /*4c40*/  F2FP.BF16.PACK_AB R0, R2, R0 ;  /* 0x000000000200723e */ /* 0x000fe400000010ff */
[----:B------:R-:W-:Y:S02]  /*4c50*/  F2FP.BF16.PACK_AB R7, R8, R7 ;  /* 0x000000070807723e */ /* 0x000fe400000010ff */
[----:B------:R-:W-:Y:S01]  /*4c60*/  F2FP.BF16.PACK_AB R5, R6, R5 ;  /* 0x000000050605723e */ /* 0x000fe200000010ff */
[----:B------:R-:W-:Y:S01]  /*4c70*/  IMAD.MOV.U32 R8, RZ, RZ, R0 ;  /* 0x000000ffff087224 */ /* 0x000fe200078e0000 */
[----:B------:R-:W-:Y:S01]  /*4c80*/  F2FP.BF16.PACK_AB R10, R10, R9 ;  /* 0x000000090a0a723e */ /* 0x000fe200000010ff */
[----:B------:R-:W-:Y:S01]  /*4c90*/  IMAD.MOV.U32 R9, RZ, RZ, R3 ;  /* 0x000000ffff097224 */ /* 0x000fe200078e0003 */
[----:B------:R-:W-:Y:S01]  /*4ca0*/  F2FP.BF16.PACK_AB R11, R12, R11 ;  /* 0x0000000b0c0b723e */ /* 0x000fe200000010ff */
[----:B------:R-:W-:-:S02]  /*4cb0*/  IMAD.MOV.U32 R16, RZ, RZ, R5 ;  /* 0x000000ffff107224 */ /* 0x000fc400078e0005 */
[----:B------:R-:W-:Y:S01]  /*4cc0*/  IMAD.MOV.U32 R17, RZ, RZ, R7 ;  /* 0x000000ffff117224 */ /* 0x000fe200078e0007 */
[----:B------:R-:W-:Y:S06]  /*4cd0*/  @P0 EXIT ;  /* 0x000000000000094d */ /* 0x000fec0003800000 */
[----:B------:R-:W-:Y:S01]  /*4ce0*/  IMAD.MOV.U32 R4, RZ, RZ, c[0x0][0x1c0] ;  /* 0x00007000ff047624 */ /* 0x000fe200078e00ff */
[----:B------:R-:W-:Y:S02]  /*4cf0*/  IABS R7, R15 ;  /* 0x0000000f00077213 */ /* 0x000fe40000000000 */
[----:B------:R-:W-:Y:S01]  /*4d00*/  IABS R3, c[0x0][0x214] ;  /* 0x0000850000037a13 */ /* 0x000fe20000000000 */
[----:B------:R-:W-:-:S05]  /*4d10*/  IMAD R4, R4, c[0x0][0x214], RZ ;  /* 0x0000850004047a24 */ /* 0x000fca00078e02ff */
[-C--:B------:R-:W-:Y:S02]  /*4d20*/  IABS R6, R4.reuse ;  /* 0x0000000400067213 */ /* 0x080fe40000000000 */
[----:B------:R-:W-:Y:S02]  /*4d30*/  IABS R2, R4 ;  /* 0x0000000400027213 */ /* 0x000fe40000000000 */
[----:B------:R-:W0:Y:S03]  /*4d40*/  I2F.RP R12, R6 ;  /* 0x00000006000c7306 */ /* 0x000e260000209400 */
[----:B------:R-:W-:-:S05]  /*4d50*/  IMAD.MOV R2, RZ, RZ, -R2 ;  /* 0x000000ffff027224 */ /* 0x000fca00078e0a02 */
[----:B0-----:R-:W0:Y:S02]  /*4d60*/  MUFU.RCP R12, R12 ;  /* 0x0000000c000c7308 */ /* 0x001e240000001000 */
[----:B0-----:R-:W-:-:S06]  /*4d70*/  IADD3 R12, R12, 0xffffffe, RZ ;  /* 0x0ffffffe0c0c7810 */ /* 0x001fcc0007ffe0ff */
[----:B------:R-:W0:Y:S02]  /*4d80*/  F2I.FTZ.U32.TRUNC.NTZ R13, R12 ;  /* 0x0000000c000d7305 */ /* 0x000e24000021f000 */
[--C-:B0-----:R-:W-:Y:S02]  /*4d90*/  IMAD.MOV R0, RZ, RZ, -R13.reuse ;  /* 0x000000ffff007224 */ /* 0x101fe400078e0a0d */
[----:B------:R-:W-:Y:S02]  /*4da0*/  IMAD.MOV.U32 R12, RZ, RZ, RZ ;  /* 0x000000ffff0c7224 */ /* 0x000fe400078e00ff */
[----:B------:R-:W-:Y:S02]  /*4db0*/  IMAD R5, R0, R6, RZ ;  /* 0x0000000600057224 */ /* 0x000fe400078e02ff */
[----:B------:R-:W0:Y:S02]  /*4dc0*/  I2F.RP R0, R3 ;  /* 0x0000000300007306 */ /* 0x000e240000209400 */
[----:B------:R-:W-:-:S06]  /*4dd0*/  IMAD.HI.U32 R5, R13, R5, R12 ;  /* 0x000000050d057227 */ /* 0x000fcc00078e000c */
[----:B------:R-:W-:-:S04]  /*4de0*/  IMAD.HI.U32 R5, R5, R7, RZ ;  /* 0x0000000705057227 */ /* 0x000fc800078e00ff */
[----:B------:R-:W-:Y:S01]  /*4df0*/  IMAD R2, R5, R2, R7 ;  /* 0x0000000205027224 */ /* 0x000fe200078e0207 */
[----:B0-----:R-:W0:Y:S04]  /*4e00*/  MUFU.RCP R0, R0 ;  /* 0x0000000000007308 */ /* 0x001e280000001000 */
[----:B------:R-:W-:-:S13]  /*4e10*/  ISETP.GT.U32.AND P1, PT, R6, R2, PT ;  /* 0x000000020600720c */ /* 0x000fda0003f24070 */
[----:B------:R-:W-:Y:S01]  /*4e20*/  @!P1 IMAD.IADD R2, R2, 0x1, -R6 ;  /* 0x0000000102029824 */ /* 0x000fe200078e0a06 */
[----:B------:R-:W-:Y:S02]  /*4e30*/  @!P1 IADD3 R5, R5, 0x1, RZ ;  /* 0x0000000105059810 */ /* 0x000fe40007ffe0ff */
[----:B0-----:R-:W-:Y:S02]  /*4e40*/  IADD3 R0, R0, 0xffffffe, RZ ;  /* 0x0ffffffe00007810 */ /* 0x001fe40007ffe0ff */
[----:B------:R-:W-:Y:S02]  /*4e50*/  ISETP.GE.U32.AND P2, PT, R2, R6, PT ;  /* 0x000000060200720c */ /* 0x000fe40003f46070 */
[----:B------:R-:W-:Y:S01]  /*4e60*/  LOP3.LUT R2, R15, R4, RZ, 0x3c, !PT ;  /* 0x000000040f027212 */ /* 0x000fe200078e3cff */
[----:B------:R-:W0:Y:S01]  /*4e70*/  F2I.FTZ.U32.TRUNC.NTZ R13, R0 ;  /* 0x00000000000d7305 */ /* 0x000e22000021f000 */
[----:B------:R-:W-:Y:S02]  /*4e80*/  ISETP.NE.AND P1, PT, R4, RZ, PT ;  /* 0x000000ff0400720c */ /* 0x000fe40003f25270 */
[----:B------:R-:W-:-:S07]  /*4e90*/  ISETP.GE.AND P0, PT, R2, RZ, PT ;  /* 0x000000ff0200720c */ /* 0x000fce0003f06270 */
[----:B------:R-:W-:-:S06]  /*4ea0*/  @P2 IADD3 R5, R5, 0x1, RZ ;  /* 0x0000000105052810 */ /* 0x000fcc0007ffe0ff */
[----:B------:R-:W-:Y:S01]  /*4eb0*/  @!P0 IMAD.MOV R5, RZ, RZ, -R5 ;  /* 0x000000ffff058224 */ /* 0x000fe200078e0a05 */
[----:B------:R-:W-:Y:S01]  /*4ec0*/  @!P1 LOP3.LUT R5, RZ, R4, RZ, 0x33, !PT ;  /* 0x00000004ff059212 */ /* 0x000fe200078e33ff */
[----:B0-----:R-:W-:-:S04]  /*4ed0*/  IMAD.MOV R2, RZ, RZ, -R13 ;  /* 0x000000ffff027224 */ /* 0x001fc800078e0a0d */
[----:B------:R-:W-:Y:S02]  /*4ee0*/  IMAD R4, R5, R4, RZ ;  /* 0x0000000405047224 */ /* 0x000fe400078e02ff */
[----:B------:R-:W-:Y:S02]  /*4ef0*/  IMAD R2, R2, R3, RZ ;  /* 0x0000000302027224 */ /* 0x000fe400078e02ff */
[----:B------:R-:W-:Y:S02]  /*4f00*/  IMAD.IADD R6, R15, 0x1, -R4 ;  /* 0x000000010f067824 */ /* 0x000fe400078e0a04 */
[----:B------:R-:W-:-:S03]  /*4f10*/  IMAD.HI.U32 R2, R13, R2, R12 ;  /* 0x000000020d027227 */ /* 0x000fc600078e000c */
[----:B------:R-:W-:Y:S01]  /*4f20*/  IABS R0, R6 ;  /* 0x0000000600007213 */ /* 0x000fe20000000000 */
[----:B------:R-:W-:Y:S01]  /*4f30*/  IMAD.WIDE.U32 R12, R5, c[0x0][0x1e0], RZ ;  /* 0x00007800050c7a25 */ /* 0x000fe200078e00ff */
[----:B------:R-:W-:-:S03]  /*4f40*/  LOP3.LUT R6, R6, c[0x0][0x214], RZ, 0x3c, !PT ;  /* 0x0000850006067a12 */ /* 0x000fc600078e3cff */
[----:B------:R-:W-:Y:S01]  /*4f50*/  IMAD.HI.U32 R7, R2, R0, RZ ;  /* 0x0000000002077227 */ /* 0x000fe200078e00ff */
[----:B------:R-:W-:-:S03]  /*4f60*/  ISETP.GE.AND P1, PT, R6, RZ, PT ;  /* 0x000000ff0600720c */ /* 0x000fc60003f26270 */
[----:B------:R-:W-:-:S04]  /*4f70*/  IMAD.MOV R2, RZ, RZ, -R7 ;  /* 0x000000ffff027224 */ /* 0x000fc800078e0a07 */
[----:B------:R-:W-:-:S05]  /*4f80*/  IMAD R0, R3, R2, R0 ;  /* 0x0000000203007224 */ /* 0x000fca00078e0200 */
[----:B------:R-:W-:-:S13]  /*4f90*/  ISETP.GT.U32.AND P0, PT, R3, R0, PT ;  /* 0x000000000300720c */ /* 0x000fda0003f04070 */
[----:B------:R-:W-:Y:S01]  /*4fa0*/  @!P0 IMAD.IADD R0, R0, 0x1, -R3 ;  /* 0x0000000100008824 */ /* 0x000fe200078e0a03 */
[----:B------:R-:W-:Y:S02]  /*4fb0*/  @!P0 IADD3 R7, R7, 0x1, RZ ;  /* 0x0000000107078810 */ /* 0x000fe40007ffe0ff */
[----:B------:R-:W-:Y:S02]  /*4fc0*/  ISETP.NE.AND P0, PT, RZ, c[0x0][0x214], PT ;  /* 0x00008500ff007a0c */ /* 0x000fe40003f05270 */
[----:B------:R-:W-:Y:S02]  /*4fd0*/  ISETP.GE.U32.AND P2, PT, R0, R3, PT ;  /* 0x000000030000720c */ /* 0x000fe40003f46070 */
[----:B------:R-:W-:-:S05]  /*4fe0*/  SHF.R.S32.HI R0, RZ, 0x1f, R5 ;  /* 0x0000001fff007819 */ /* 0x000fca0000011405 */
[----:B------:R-:W-:-:S04]  /*4ff0*/  IMAD R0, R0, c[0x0][0x1e0], RZ ;  /* 0x0000780000007a24 */ /* 0x000fc800078e02ff */
[----:B------:R-:W-:Y:S02]  /*5000*/  IMAD R0, R5, c[0x0][0x1e4], R0 ;  /* 0x0000790005007a24 */ /* 0x000fe400078e0200 */
[----:B------:R-:W-:Y:S02]  /*5010*/  @P2 IADD3 R7, R7, 0x1, RZ ;  /* 0x0000000107072810 */ /* 0x000fe40007ffe0ff */
[----:B------:R-:W-:-:S03]  /*5020*/  IMAD.IADD R13, R13, 0x1, R0 ;  /* 0x000000010d0d7824 */ /* 0x000fc600078e0200 */
[----:B------:R-:W-:Y:S01]  /*5030*/  @!P1 IMAD.MOV R7, RZ, RZ, -R7 ;  /* 0x000000ffff079224 */ /* 0x000fe200078e0a07 */
[----:B------:R-:W-:Y:S02]  /*5040*/  @!P0 LOP3.LUT R7, RZ, c[0x0][0x214], RZ, 0x33, !PT ;  /* 0x00008500ff078a12 */ /* 0x000fe400078e33ff */
[----:B------:R-:W-:Y:S02]  /*5050*/  ISETP.GE.AND P0, PT, R39, c[0x0][0x220], PT ;  /* 0x0000880027007a0c */ /* 0x000fe40003f06270 */
[----:B------:R-:W-:Y:S01]  /*5060*/  SHF.R.S32.HI R2, RZ, 0x1f, R7 ;  /* 0x0000001fff027819 */ /* 0x000fe20000011407 */
[C---:B------:R-:W-:Y:S01]  /*5070*/  IMAD R4, R7.reuse, c[0x0][0x214], R4 ;  /* 0x0000850007047a24 */ /* 0x040fe200078e0204 */
[----:B------:R-:W-:Y:S01]  /*5080*/  ISETP.GE.AND P1, PT, R34, c[0x0][0x220], PT ;  /* 0x0000880022007a0c */ /* 0x000fe20003f26270 */
[----:B------:R-:W-:-:S04]  /*5090*/  IMAD.WIDE.U32 R12, R7, c[0x0][0x1f0], R12 ;  /* 0x00007c00070c7a25 */ /* 0x000fc800078e000c */
[----:B------:R-:W-:Y:S02]  /*50a0*/  IMAD.IADD R4, R15, 0x1, -R4 ;  /* 0x000000010f047824 */ /* 0x000fe400078e0a04 */
[----:B------:R-:W-:-:S03]  /*50b0*/  IMAD R2, R2, c[0x0][0x1f0], RZ ;  /* 0x00007c0002027a24 */ /* 0x000fc600078e02ff */
[----:B------:R-:W-:Y:S01]  /*50c0*/  SHF.R.S32.HI R0, RZ, 0x1f, R4 ;  /* 0x0000001fff007819 */ /* 0x000fe20000011404 */
[----:B------:R-:W-:-:S04]  /*50d0*/  IMAD R2, R7, c[0x0][0x1f4], R2 ;  /* 0x00007d0007027a24 */ /* 0x000fc800078e0202 */
[----:B------:R-:W-:Y:S02]  /*50e0*/  IMAD.IADD R3, R13, 0x1, R2 ;  /* 0x000000010d037824 */ /* 0x000fe400078e0202 */
[----:B------:R-:W-:Y:S02]  /*50f0*/  IMAD R0, R0, c[0x0][0x1e8], RZ ;  /* 0x00007a0000007a24 */ /* 0x000fe400078e02ff */
[----:B------:R-:W-:Y:S02]  /*5100*/  IMAD.MOV.U32 R2, RZ, RZ, R12 ;  /* 0x000000ffff027224 */ /* 0x000fe400078e000c */
[C---:B------:R-:W-:Y:S02]  /*5110*/  IMAD R0, R4.reuse, c[0x0][0x1ec], R0 ;  /* 0x00007b0004007a24 */ /* 0x040fe400078e0200 */
[----:B------:R-:W-:-:S04]  /*5120*/  IMAD.WIDE.U32 R4, R4, c[0x0][0x1e8], R2 ;  /* 0x00007a0004047a25 */ /* 0x000fc800078e0002 */
[----:B------:R-:W-:Y:S01]  /*5130*/  IMAD.IADD R0, R5, 0x1, R0 ;  /* 0x0000000105007824 */ /* 0x000fe200078e0200 */
[CC--:B------:R-:W-:Y:S02]  /*5140*/  @!P0 IADD3 R2, P3, R39.reuse, R4.reuse, RZ ;  /* 0x0000000427028210 */ /* 0x0c0fe40007f7e0ff */
[----:B------:R-:W-:Y:S02]  /*5150*/  @!P1 IADD3 R3, P2, R34, R4, RZ ;  /* 0x0000000422039210 */ /* 0x000fe40007f5e0ff */
[-C--:B------:R-:W-:Y:S02]  /*5160*/  @!P0 LEA.HI.X.SX32 R39, R39, R0.reuse, 0x1, P3 ;  /* 0x0000000027278211 */ /* 0x080fe400018f0eff */
[----:B------:R-:W-:Y:S02]  /*5170*/  @!P0 LEA R12, P3, R2, c[0x0][0x1d0], 0x1 ;  /* 0x00007400020c8a11 */ /* 0x000fe400078608ff */
[----:B------:R-:W-:Y:S02]  /*5180*/  @!P1 LEA.HI.X.SX32 R34, R34, R0, 0x1, P2 ;  /* 0x0000000022229211 */ /* 0x000fe400010f0eff */
[----:B------:R-:W-:-:S02]  /*5190*/  @!P0 LEA.HI.X R13, R2, c[0x0][0x1d4], R39, 0x1, P3 ;  /* 0x00007500020d8a11 */ /* 0x000fc400018f0c27 */
[----:B------:R-:W-:-:S03]  /*51a0*/  @!P1 LEA R6, P2, R3, c[0x0][0x1d0], 0x1 ;  /* 0x0000740003069a11 */ /* 0x000fc600078408ff */
[----:B------:R0:W-:Y:S01]  /*51b0*/  @!P0 STG.E.64 [R12.64], R8 ;  /* 0x000000080c008986 */ /* 0x0001e2000c101b08 */
[----:B------:R-:W-:Y:S02]  /*51c0*/  ISETP.GE.AND P0, PT, R33, c[0x0][0x220], PT ;  /* 0x0000880021007a0c */ /* 0x000fe40003f06270 */
[----:B------:R-:W-:-:S05]  /*51d0*/  @!P1 LEA.HI.X R7, R3, c[0x0][0x1d4], R34, 0x1, P2 ;  /* 0x0000750003079a11 */ /* 0x000fca00010f0c22 */
[----:B------:R0:W-:Y:S06]  /*51e0*/  @!P1 STG.E.64 [R6.64], R16 ;  /* 0x0000001006009986 */ /* 0x0001ec000c101b08 */
[----:B------:R-:W-:Y:S05]  /*51f0*/  @P0 EXIT ;  /* 0x000000000000094d */ /* 0x000fea0003800000 */
[----:B------:R-:W-:-:S04]  /*5200*/  IADD3 R4, P0, R33, R4, RZ ;  /* 0x0000000421047210 */ /* 0x000fc80007f1e0ff */
[----:B------:R-:W-:Y:S02]  /*5210*/  LEA.HI.X.SX32 R0, R33, R0, 0x1, P0 ;  /* 0x0000000021007211 */ /* 0x000fe400000f0eff */
[----:B------:R-:W-:-:S04]  /*5220*/  LEA R2, P0, R4, c[0x0][0x1d0], 0x1 ;  /* 0x0000740004027a11 */ /* 0x000fc800078008ff */
[----:B------:R-:W-:-:S05]  /*5230*/  LEA.HI.X R3, R4, c[0x0][0x1d4], R0, 0x1, P0 ;  /* 0x0000750004037a11 */ /* 0x000fca00000f0c00 */
[----:B------:R-:W-:Y:S01]  /*5240*/  STG.E.64 [R2.64], R10 ;  /* 0x0000000a02007986 */ /* 0x000fe2000c101b08 */
[----:B------:R-:W-:Y:S05]  /*5250*/  EXIT ;  /* 0x000000000000794d */ /* 0x000fea0003800000 */
        .weak           $__internal_0_$__cuda_sm20_div_s64
        .type           $__internal_0_$__cuda_sm20_div_s64,@function
        .size           $__internal_0_$__cuda_sm20_div_s64,(.L_x_7768 - $__internal_0_$__cuda_sm20_div_s64)
$__internal_0_$__cuda_sm20_div_s64:
[----:B------:R-:W-:Y:S02]  /*5260*/  IADD3 R46, P0, RZ, -R24, RZ ;  /* 0x80000018ff2e7210 */ /* 0x000fe40007f1e0ff */
[----:B------:R-:W-:-:S03]  /*5270*/  ISETP.GE.AND P1, PT, R23, RZ, PT ;  /* 0x000000ff1700720c */ /* 0x000fc60003f26270 */
[----:B------:R-:W-:Y:S01]  /*5280*/  IMAD.X R0, RZ, RZ, ~R23, P0 ;  /* 0x000000ffff007224 */ /* 0x000fe200000e0e17 */
[----:B------:R-:W-:-:S04]  /*5290*/  SEL R46, R46, R24, !P1 ;  /* 0x000000182e2e7207 */ /* 0x000fc80004800000 */
[----:B------:R-:W-:-:S04]  /*52a0*/  SEL R47, R0, R23, !P1 ;  /* 0x00000017002f7207 */ /* 0x000fc80004800000 */
[----:B------:R-:W0:Y:S08]  /*52b0*/  I2F.U64.RP R0, R46 ;  /* 0x0000002e00007312 */ /* 0x000e300000309000 */
[----:B0-----:R-:W0:Y:S02]  /*52c0*/  MUFU.RCP R0, R0 ;  /* 0x0000000000007308 */ /* 0x001e240000001000 */
[----:B0-----:R-:W-:-:S06]  /*52d0*/  IADD3 R0, R0, 0x1ffffffe, RZ ;  /* 0x1ffffffe00007810 */ /* 0x001fcc0007ffe0ff */
[----:B------:R-:W0:Y:S02]  /*52e0*/  F2I.U64.TRUNC R56, R0 ;  /* 0x0000000000387311 */ /* 0x000e24000020d800 */
[----:B0-----:R-:W-:-:S04]  /*52f0*/  IMAD.WIDE.U32 R20, R56, R46, RZ ;  /* 0x0000002e38147225 */ /* 0x001fc800078e00ff */
[C---:B------:R-:W-:Y:S01]  /*5300*/  IMAD R0, R56.reuse, R47, R21 ;  /* 0x0000002f38007224 */ /* 0x040fe200078e0215 */
[----:B------:R-:W-:Y:S01]  /*5310*/  IADD3 R20, P0, RZ, -R20, RZ ;  /* 0x80000014ff147210 */ /* 0x000fe20007f1e0ff */
[----:B------:R-:W-:Y:S02]  /*5320*/  IMAD.MOV.U32 R59, RZ, RZ, R56 ;  /* 0x000000ffff3b7224 */ /* 0x000fe400078e0038 */
[----:B------:R-:W-:Y:S02]  /*5330*/  IMAD R0, R57, R46, R0 ;  /* 0x0000002e39007224 */ /* 0x000fe400078e0200 */
[----:B------:R-:W-:-:S04]  /*5340*/  IMAD.HI.U32 R58, R56, R20, RZ ;  /* 0x00000014383a7227 */ /* 0x000fc800078e00ff */
[----:B------:R-:W-:-:S04]  /*5350*/  IMAD.X R0, RZ, RZ, ~R0, P0 ;  /* 0x000000ffff007224 */ /* 0x000fc800000e0e00 */
[----:B------:R-:W-:-:S04]  /*5360*/  IMAD.WIDE.U32 R58, P0, R56, R0, R58 ;  /* 0x00000000383a7225 */ /* 0x000fc8000780003a */
[----:B------:R-:W-:-:S04]  /*5370*/  IMAD.HI.U32 R29, R57, R0, RZ ;  /* 0x00000000391d7227 */ /* 0x000fc800078e00ff */
[----:B------:R-:W-:-:S04]  /*5380*/  IMAD.HI.U32 R20, P1, R57, R20, R58 ;  /* 0x0000001439147227 */ /* 0x000fc8000782003a */
[----:B------:R-:W-:Y:S02]  /*5390*/  IMAD R0, R57, R0, RZ ;  /* 0x0000000039007224 */ /* 0x000fe400078e02ff */
[----:B------:R-:W-:-:S03]  /*53a0*/  IMAD.X R29, R29, 0x1, R57, P0 ;  /* 0x000000011d1d7824 */ /* 0x000fc600000e0639 */
[----:B------:R-:W-:-:S04]  /*53b0*/  IADD3 R57, P0, R0, R20, RZ ;  /* 0x0000001400397210 */ /* 0x000fc80007f1e0ff */
[----:B------:R-:W-:Y:S01]  /*53c0*/  IADD3.X R29, RZ, RZ, R29, P0, P1 ;  /* 0x000000ffff1d7210 */ /* 0x000fe200007e241d */
[----:B------:R-:W-:Y:S01]  /*53d0*/  IMAD.WIDE.U32 R58, R57, R46, RZ ;  /* 0x0000002e393a7225 */ /* 0x000fe200078e00ff */
[----:B------:R-:W-:-:S03]  /*53e0*/  ISETP.GE.AND P1, PT, R18, RZ, PT ;  /* 0x000000ff1200720c */ /* 0x000fc60003f26270 */
[----:B------:R-:W-:Y:S01]  /*53f0*/  IMAD R20, R57, R47, R59 ;  /* 0x0000002f39147224 */ /* 0x000fe200078e023b */
[----:B------:R-:W-:-:S03]  /*5400*/  IADD3 R21, P0, RZ, -R58, RZ ;  /* 0x8000003aff157210 */ /* 0x000fc60007f1e0ff */
[----:B------:R-:W-:Y:S02]  /*5410*/  IMAD R20, R29, R46, R20 ;  /* 0x0000002e1d147224 */ /* 0x000fe400078e0214 */
[----:B------:R-:W-:-:S04]  /*5420*/  IMAD.HI.U32 R56, R57, R21, RZ ;  /* 0x0000001539387227 */ /* 0x000fc800078e00ff */
[----:B------:R-:W-:-:S04]  /*5430*/  IMAD.X R20, RZ, RZ, ~R20, P0 ;  /* 0x000000ffff147224 */ /* 0x000fc800000e0e14 */
[----:B------:R-:W-:-:S04]  /*5440*/  IMAD.WIDE.U32 R56, P0, R57, R20, R56 ;  /* 0x0000001439387225 */ /* 0x000fc80007800038 */
[----:B------:R-:W-:-:S04]  /*5450*/  IMAD.HI.U32 R0, R29, R20, RZ ;  /* 0x000000141d007227 */ /* 0x000fc800078e00ff */
[----:B------:R-:W-:-:S04]  /*5460*/  IMAD.HI.U32 R21, P4, R29, R21, R56 ;  /* 0x000000151d157227 */ /* 0x000fc80007880038 */
[----:B------:R-:W-:Y:S02]  /*5470*/  IMAD R20, R29, R20, RZ ;  /* 0x000000141d147224 */ /* 0x000fe400078e02ff */
[----:B------:R-:W-:Y:S02]  /*5480*/  IMAD.X R0, R0, 0x1, R29, P0 ;  /* 0x0000000100007824 */ /* 0x000fe400000e061d */
[----:B------:R-:W-:Y:S01]  /*5490*/  IMAD.MOV.U32 R57, RZ, RZ, RZ ;  /* 0x000000ffff397224 */ /* 0x000fe200078e00ff */
[----:B------:R-:W-:Y:S02]  /*54a0*/  IADD3 R29, P2, R20, R21, RZ ;  /* 0x00000015141d7210 */ /* 0x000fe40007f5e0ff */
[-C--:B------:R-:W-:Y:S02]  /*54b0*/  IADD3 R21, P0, RZ, -R27.reuse, RZ ;  /* 0x8000001bff157210 */ /* 0x080fe40007f1e0ff */
[----:B------:R-:W-:Y:S02]  /*54c0*/  IADD3.X R0, RZ, RZ, R0, P2, P4 ;  /* 0x000000ffff007210 */ /* 0x000fe400017e8400 */
[----:B------:R-:W-:Y:S01]  /*54d0*/  SEL R21, R21, R27, !P1 ;  /* 0x0000001b15157207 */ /* 0x000fe20004800000 */
[----:B------:R-:W-:-:S04]  /*54e0*/  IMAD.X R20, RZ, RZ, ~R18, P0 ;  /* 0x000000ffff147224 */ /* 0x000fc800000e0e12 */
[----:B------:R-:W-:Y:S01]  /*54f0*/  IMAD.HI.U32 R56, R29, R21, RZ ;  /* 0x000000151d387227 */ /* 0x000fe200078e00ff */
[----:B------:R-:W-:-:S05]  /*5500*/  SEL R20, R20, R18, !P1 ;  /* 0x0000001214147207 */ /* 0x000fca0004800000 */
[----:B------:R-:W-:-:S04]  /*5510*/  IMAD.WIDE.U32 R56, R29, R20, R56 ;  /* 0x000000141d387225 */ /* 0x000fc800078e0038 */
[C---:B------:R-:W-:Y:S02]  /*5520*/  IMAD R29, R0.reuse, R20, RZ ;  /* 0x00000014001d7224 */ /* 0x040fe400078e02ff */
[----:B------:R-:W-:-:S04]  /*5530*/  IMAD.HI.U32 R27, P2, R0, R21, R56 ;  /* 0x00000015001b7227 */ /* 0x000fc80007840038 */
[----:B------:R-:W-:Y:S01]  /*5540*/  IMAD.HI.U32 R0, R0, R20, RZ ;  /* 0x0000001400007227 */ /* 0x000fe200078e00ff */
[----:B------:R-:W-:-:S04]  /*5550*/  IADD3 R29, P1, R29, R27, RZ ;  /* 0x0000001b1d1d7210 */ /* 0x000fc80007f3e0ff */
[----:B------:R-:W-:Y:S01]  /*5560*/  IADD3.X R0, R0, RZ, RZ, P2, !PT ;  /* 0x000000ff00007210 */ /* 0x000fe200017fe4ff */
[----:B------:R-:W-:-:S04]  /*5570*/  IMAD.WIDE.U32 R56, R29, R46, RZ ;  /* 0x0000002e1d387225 */ /* 0x000fc800078e00ff */
[----:B------:R-:W-:Y:S01]  /*5580*/  IMAD R27, R29, R47, R57 ;  /* 0x0000002f1d1b7224 */ /* 0x000fe200078e0239 */
[----:B------:R-:W-:Y:S01]  /*5590*/  IADD3 R21, P0, -R56, R21, RZ ;  /* 0x0000001538157210 */ /* 0x000fe20007f1e1ff */
[----:B------:R-:W-:-:S03]  /*55a0*/  IMAD.X R0, RZ, RZ, R0, P1 ;  /* 0x000000ffff007224 */ /* 0x000fc600008e0600 */
[-C--:B------:R-:W-:Y:S01]  /*55b0*/  ISETP.GE.U32.AND P2, PT, R21, R46.reuse, PT ;  /* 0x0000002e1500720c */ /* 0x080fe20003f46070 */
[----:B------:R-:W-:-:S04]  /*55c0*/  IMAD R27, R0, R46, R27 ;  /* 0x0000002e001b7224 */ /* 0x000fc800078e021b */
[----:B------:R-:W-:Y:S01]  /*55d0*/  IMAD.X R20, R20, 0x1, ~R27, P0 ;  /* 0x0000000114147824 */ /* 0x000fe200000e0e1b */
[----:B------:R-:W-:-:S04]  /*55e0*/  IADD3 R27, P0, R21, -R46, RZ ;  /* 0x8000002e151b7210 */ /* 0x000fc80007f1e0ff */
[----:B------:R-:W-:-:S04]  /*55f0*/  ISETP.GE.U32.AND.EX P2, PT, R20, R47, PT, P2 ;  /* 0x0000002f1400720c */ /* 0x000fc80003f46120 */
[----:B------:R-:W-:Y:S01]  /*5600*/  SEL R27, R27, R21, P2 ;  /* 0x000000151b1b7207 */ /* 0x000fe20001000000 */
[----:B------:R-:W-:-:S03]  /*5610*/  IMAD.X R21, R20, 0x1, ~R47, P0 ;  /* 0x0000000114157824 */ /* 0x000fc600000e0e2f */
[----:B------:R-:W-:Y:S02]  /*5620*/  ISETP.GE.U32.AND P1, PT, R27, R46, PT ;  /* 0x0000002e1b00720c */ /* 0x000fe40003f26070 */
[----:B------:R-:W-:Y:S02]  /*5630*/  SEL R21, R21, R20, P2 ;  /* 0x0000001415157207 */ /* 0x000fe40001000000 */
[----:B------:R-:W-:Y:S02]  /*5640*/  IADD3 R20, P0, R29, 0x1, RZ ;  /* 0x000000011d147810 */ /* 0x000fe40007f1e0ff */
[----:B------:R-:W-:Y:S02]  /*5650*/  ISETP.GE.U32.AND.EX P1, PT, R21, R47, PT, P1 ;  /* 0x0000002f1500720c */ /* 0x000fe40003f26110 */
[----:B------:R-:W-:Y:S01]  /*5660*/  SEL R29, R20, R29, P2 ;  /* 0x0000001d141d7207 */ /* 0x000fe20001000000 */
[----:B------:R-:W-:Y:S01]  /*5670*/  IMAD.X R20, RZ, RZ, R0, P0 ;  /* 0x000000ffff147224 */ /* 0x000fe200000e0600 */
[----:B------:R-:W-:-:S02]  /*5680*/  LOP3.LUT R27, R23, R18, RZ, 0x3c, !PT ;  /* 0x00000012171b7212 */ /* 0x000fc400078e3cff */
[----:B------:R-:W-:Y:S02]  /*5690*/  IADD3 R21, P0, R29, 0x1, RZ ;  /* 0x000000011d157810 */ /* 0x000fe40007f1e0ff */
[----:B------:R-:W-:Y:S02]  /*56a0*/  SEL R20, R20, R0, P2 ;  /* 0x0000000014147207 */ /* 0x000fe40001000000 */
[----:B------:R-:W-:Y:S02]  /*56b0*/  SEL R21, R21, R29, P1 ;  /* 0x0000001d15157207 */ /* 0x000fe40000800000 */
[-C--:B------:R-:W-:Y:S02]  /*56c0*/  IADD3.X R0, RZ, R20.reuse, RZ, P0, !PT ;  /* 0x00000014ff007210 */ /* 0x080fe400007fe4ff */
[----:B------:R-:W-:Y:S02]  /*56d0*/  ISETP.NE.U32.AND P0, PT, R24, RZ, PT ;  /* 0x000000ff1800720c */ /* 0x000fe40003f05070 */
[----:B------:R-:W-:-:S02]  /*56e0*/  SEL R20, R0, R20, P1 ;  /* 0x0000001400147207 */ /* 0x000fc40000800000 */
[-C--:B------:R-:W-:Y:S02]  /*56f0*/  IADD3 R0, P1, RZ, -R21.reuse, RZ ;  /* 0x80000015ff007210 */ /* 0x080fe40007f3e0ff */
[----:B------:R-:W-:Y:S02]  /*5700*/  ISETP.GE.AND P2, PT, R27, RZ, PT ;  /* 0x000000ff1b00720c */ /* 0x000fe40003f46270 */
[----:B------:R-:W-:Y:S01]  /*5710*/  ISETP.NE.AND.EX P0, PT, R23, RZ, PT, P0 ;  /* 0x000000ff1700720c */ /* 0x000fe20003f05300 */
[----:B------:R-:W-:Y:S01]  /*5720*/  IMAD.X R24, RZ, RZ, ~R20, P1 ;  /* 0x000000ffff187224 */ /* 0x000fe200008e0e14 */
[----:B------:R-:W-:Y:S01]  /*5730*/  SEL R0, R0, R21, !P2 ;  /* 0x0000001500007207 */ /* 0x000fe20005000000 */
[----:B------:R-:W-:-:S03]  /*5740*/  IMAD.MOV.U32 R23, RZ, RZ, 0x0 ;  /* 0x00000000ff177424 */ /* 0x000fc600078e00ff */
[----:B------:R-:W-:Y:S02]  /*5750*/  SEL R24, R24, R20, !P2 ;  /* 0x0000001418187207 */ /* 0x000fe40005000000 */
[----:B------:R-:W-:Y:S02]  /*5760*/  SEL R0, R0, 0xffffffff, P0 ;  /* 0xffffffff00007807 */ /* 0x000fe40000000000 */
[----:B------:R-:W-:Y:S01]  /*5770*/  SEL R21, R24, 0xffffffff, P0 ;  /* 0xffffffff18157807 */ /* 0x000fe20000000000 */
[----:B------:R-:W-:Y:S06]  /*5780*/  RET.REL.NODEC R22 `(_ZN5flash32flash_fwd_splitkv_combine_kernelI23Flash_fwd_kernel_traitsILi192ELi64ELi64ELi4ELb0ELb0EN7cutlass10bfloat16_tE19Flash_kernel_traitsILi192ELi64ELi64ELi4ES3_EELi8ELi7ELb0EEEvNS_16Flash_fwd_paramsE) ;  /* 0xffffa87016007950 */ /* 0x000fec0003c3ffff */
.L_x_45:
[----:B------:R-:W-:-:S00]  /*5790*/  BRA `(.L_x_45) ;  /* 0xfffffff000007947 */ /* 0x000fc0000383ffff */
[----:B------:R-:W-:-:S00]  /*57a0*/  NOP ;  /* 0x0000000000007918 */ /* 0x000fc00000000000 */
        /* <DEDUP_REMOVED lines=13> */
.L_x_7768:


//--------------------- .text._ZN5flash32flash_fwd_splitkv_combine_kernelI23Flash_fwd_kernel_traitsILi192ELi64ELi64ELi4ELb0ELb0EN7cutlass10bfloat16_tE19Flash_kernel_traitsILi192ELi64ELi64ELi4ES3_EELi8ELi6ELb0EEEvNS_16Flash_fwd_paramsE --------------------------
	.section	.text._ZN5flash32flash_fwd_splitkv_combine_kernelI23Flash_fwd_kernel_traitsILi192ELi64ELi64ELi4ELb0ELb0EN7cutlass10bfloat16_tE19Flash_kernel_traitsILi192ELi64ELi64ELi4ES3_EELi8ELi6ELb0EEEvNS_16Flash_fwd_paramsE,"ax",@progbits
	.sectioninfo	@"SHI_REGISTERS=64"
	.align	128
        .global         _ZN5flash32flash_fwd_splitkv_combine_kernelI23Flash_fwd_kernel_traitsILi192ELi64ELi64ELi4ELb0ELb0EN7cutlass10bfloat16_tE19Flash_kernel_traitsILi192ELi64ELi64ELi4ES3_EELi8ELi6ELb0EEEvNS_16Flash_fwd_paramsE
        .type           _ZN5flash32flash_fwd_splitkv_combine_kernelI23Flash_fwd_kernel_traitsILi192ELi64ELi64ELi4ELb0ELb0EN7cutlass10bfloat16_tE19Flash_kernel_traitsILi192ELi64ELi64ELi4ES3_EELi8ELi6ELb0EEEvNS_16Flash_fwd_paramsE,@function
        .size           _ZN5flash32flash_fwd_splitkv_combine_kernelI23Flash_fwd_kernel_traitsILi192ELi64ELi64ELi4ELb0ELb0EN7cutlass10bfloat16_tE19Flash_kernel_traitsILi192ELi64ELi64ELi4ES3_EELi8ELi6ELb0EEEvNS_16Flash_fwd_paramsE,(.L_x_7769 - _ZN5flash32flash_fwd_splitkv_combine_kernelI23Flash_fwd_kernel_traitsILi192ELi64ELi64ELi4ELb0ELb0EN7cutlass10bfloat16_tE19Flash_kernel_traitsILi192ELi64ELi64ELi4ES3_EELi8ELi6ELb0EEEvNS_16Flash_fwd_paramsE)
        .other          _ZN5flash32flash_fwd_splitkv_combine_kernelI23Flash_fwd_kernel_traitsILi192ELi64ELi64ELi4ELb0ELb0EN7cutlass10bfloat16_tE19Flash_kernel_traitsILi192ELi64ELi64ELi4ES3_EELi8ELi6ELb0EEEvNS_16Flash_fwd_paramsE,@"STO_CUDA_ENTRY STV_DEFAULT"
_ZN5flash32flash_fwd_splitkv_combine_kernelI23Flash_fwd_kernel_traitsILi192ELi64ELi64ELi4ELb0ELb0EN7cutlass10bfloat16_tE19Flash_kernel_traitsILi192ELi64ELi64ELi4ES3_EELi8ELi6ELb0EEEvNS_16Flash_fwd_paramsE:
.text._ZN5flash32flash_fwd_splitkv_combine_kernelI23Flash_fwd_kernel_traitsILi192ELi64ELi64ELi4ELb0ELb0EN7cutlass10bfloat16_tE19Flash_kernel_traitsILi192ELi64ELi64ELi4ES3_EELi8ELi6ELb0EEEvNS_16Flash_fwd_paramsE:
        /* <DEDUP_REMOVED lines=23> */
[----:B------:R-:W-:Y:S05]  /*0170*/  CALL.REL.NOINC `($__internal_1_$__cuda_sm20_div_s64) ;  /* 0x0000488000007944 */ /* 0x000fea0003c00000 */
[----:B------:R-:W-:Y:S05]  /*0180*/  BRA `(.L_x_47) ;  /* 0x0000013000007947 */ /* 0x000fea0003800000 */
.L_x_46:
        /* <DEDUP_REMOVED lines=19> */
.L_x_47:
        /* <DEDUP_REMOVED lines=9> */
[----:B------:R-:W-:Y:S02]  /*0350*/  MOV R17, R21 ;  /* 0x0000001500117202 */ /* 0x000fe40000000f00 */
[----:B------:R-:W-:Y:S02]  /*0360*/  MOV R24, 0x380 ;  /* 0x0000038000187802 */ /* 0x000fe40000000f00 */
[----:B------:R-:W-:Y:S05]  /*0370*/  CALL.REL.NOINC `($__internal_1_$__cuda_sm20_div_s64) ;  /* 0x0000468000007944 */ /* 0x000fea0003c00000 */
[----:B------:R-:W-:Y:S02]  /*0380*/  MOV R32, R20 ;  /* 0x0000001400207202 */ /* 0x000fe40000000f00 */
[----:B------:R-:W-:Y:S01]  /*0390*/  MOV R33, R21 ;  /* 0x0000001500217202 */ /* 0x000fe20000000f00 */
[----:B------:R-:W-:Y:S05]  /*03a0*/  BRA `(.L_x_50) ;  /* 0x0000013000007947 */ /* 0x000fea0003800000 */
.L_x_49:
[----:B------:R-:W0:Y:S01]  /*03b0*/  I2F.U32.RP R6, R26 ;  /* 0x0000001a00067306 */ /* 0x000e220000209000 */
[----:B------:R-:W-:Y:S01]  /*03c0*/  ISETP.NE.U32.AND P0, PT, R26, RZ, PT ;  /* 0x000000ff1a00720c */ /* 0x000fe20003f05070 */
[----:B------:R-:W-:-:S06]  /*03d0*/  HFMA2.MMA R33, -RZ, RZ, 0, 0 ;  /* 0x00000000ff217435 */ /* 0x000fcc00000001ff */
[----:B0-----:R-:W0:Y:S02]  /*03e0*/  MUFU.RCP R4, R6 ;  /* 0x0000000600047308 */ /* 0x001e240000001000 */
[----:B0-----:R-:W-:-:S06]  /*03f0*/  IADD3 R4, R4, 0xffffffe, RZ ;  /* 0x0ffffffe04047810 */ /* 0x001fcc0007ffe0ff */
[----:B------:R-:W0:Y:S02]  /*0400*/  F2I.FTZ.U32.TRUNC.NTZ R3, R4 ;  /* 0x0000000400037305 */ /* 0x000e24000021f000 */
[----:B0-----:R-:W-:-:S04]  /*0410*/  IMAD.MOV R2, RZ, RZ, -R3 ;  /* 0x000000ffff027224 */ /* 0x001fc800078e0a03 */
[----:B------:R-:W-:Y:S02]  /*0420*/  IMAD R7, R2, R26, RZ ;  /* 0x0000001a02077224 */ /* 0x000fe400078e02ff */
[----:B------:R-:W-:-:S04]  /*0430*/  IMAD.MOV.U32 R2, RZ, RZ, RZ ;  /* 0x000000ffff027224 */ /* 0x000fc800078e00ff */
        /* <DEDUP_REMOVED lines=10> */
.L_x_50:
[----:B------:R-:W-:Y:S05]  /*04e0*/  BSYNC B0 ;  /* 0x0000000000007941 */ /* 0x000fea0003800000 */
.L_x_48:
        /* <DEDUP_REMOVED lines=10> */
[----:B------:R-:W-:Y:S01]  /*0590*/  @!UP0 UIADD3 UR4, UR5, URZ, URZ ;  /* 0x0000003f05048290 */ /* 0x000fe2000fffe03f */
[----:B0-----:R-:W0:Y:S02]  /*05a0*/  MUFU.RCP R8, R6 ;  /* 0x0000000600087308 */ /* 0x001e240000001000 */
[----:B0-----:R-:W-:Y:S01]  /*05b0*/  IADD3 R8, R8, 0xffffffe, RZ ;  /* 0x0ffffffe08087810 */ /* 0x001fe20007ffe0ff */
[----:B------:R-:W-:-:S05]  /*05c0*/  IMAD.MOV.U32 R6, RZ, RZ, R2 ;  /* 0x000000ffff067224 */ /* 0x000fca00078e0002 */
        /* <DEDUP_REMOVED lines=40> */
[----:B------:R-:W-:Y:S02]  /*0850*/  MOV R8, R20 ;  /* 0x0000001400087202 */ /* 0x000fe40000000f00 */
[----:B------:R-:W-:Y:S01]  /*0860*/  MOV R9, R21 ;  /* 0x0000001500097202 */ /* 0x000fe20000000f00 */
[----:B------:R-:W-:Y:S05]  /*0870*/  BRA `(.L_x_53) ;  /* 0x0000013000007947 */ /* 0x000fea0003800000 */
.L_x_52:
        /* <DEDUP_REMOVED lines=9> */
[----:B------:R-:W-:Y:S01]  /*0910*/  IMAD.HI.U32 R8, R9, R26, RZ ;  /* 0x0000001a09087227 */ /* 0x000fe200078e00ff */
[----:B------:R-:W-:-:S04]  /*0920*/  HFMA2.MMA R9, -RZ, RZ, 0, 0 ;  /* 0x00000000ff097435 */ /* 0x000fc800000001ff */
        /* <DEDUP_REMOVED lines=8> */
.L_x_53:
[----:B------:R-:W-:Y:S05]  /*09b0*/  BSYNC B0 ;  /* 0x0000000000007941 */ /* 0x000fea0003800000 */
.L_x_51:
[----:B------:R-:W-:Y:S01]  /*09c0*/  IMAD.MOV.U32 R6, RZ, RZ, c[0x0][0x1c0] ;  /* 0x00007000ff067624 */ /* 0x000fe200078e00ff */
[----:B------:R-:W-:Y:S01]  /*09d0*/  IABS R17, R3 ;  /* 0x0000000300117213 */ /* 0x000fe20000000000 */
[----:B------:R-:W0:Y:S01]  /*09e0*/  S2R R34, SR_TID.X ;  /* 0x0000000000227919 */ /* 0x000e220000002100 */
[----:B------:R-:W-:Y:S01]  /*09f0*/  IABS R18, c[0x0][0x214] ;  /* 0x0000850000127a13 */ /* 0x000fe20000000000 */
[C---:B------:R-:W-:Y:S01]  /*0a00*/  IMAD R2, R6.reuse, c[0x0][0x214], RZ ;  /* 0x0000850006027a24 */ /* 0x040fe200078e02ff */
[----:B------:R-:W1:Y:S01]  /*0a10*/  I2F.RP R22, R17 ;  /* 0x0000001100167306 */ /* 0x000e620000209400 */
[----:B------:R-:W-:Y:S01]  /*0a20*/  IADD3 R6, R6, -0x1, RZ ;  /* 0xffffffff06067810 */ /* 0x000fe20007ffe0ff */
[----:B------:R-:W-:Y:S01]  /*0a30*/  BSSY B0, `(.L_x_54) ;  /* 0x0000074000007945 */ /* 0x000fe20003800000 */
[----:B------:R-:W-:-:S02]  /*0a40*/  ISETP.NE.AND P5, PT, R3, RZ, PT ;  /* 0x000000ff0300720c */ /* 0x000fc40003fa5270 */
[----:B------:R-:W-:-:S03]  /*0a50*/  IABS R15, R2 ;  /* 0x00000002000f7213 */ /* 0x000fc60000000000 */
[----:B------:R-:W-:Y:S08]  /*0a60*/  I2F.RP R7, R18 ;  /* 0x0000001200077306 */ /* 0x000ff00000209400 */
[----:B------:R-:W2:Y:S08]  /*0a70*/  I2F.RP R19, R15 ;  /* 0x0000000f00137306 */ /* 0x000eb00000209400 */
[----:B-1----:R-:W1:Y:S08]  /*0a80*/  MUFU.RCP R4, R22 ;  /* 0x0000001600047308 */ /* 0x002e700000001000 */
[----:B--2---:R-:W2:Y:S01]  /*0a90*/  MUFU.RCP R10, R19 ;  /* 0x00000013000a7308 */ /* 0x004ea20000001000 */
[----:B-1----:R-:W-:-:S07]  /*0aa0*/  IADD3 R12, R4, 0xffffffe, RZ ;  /* 0x0ffffffe040c7810 */ /* 0x002fce0007ffe0ff */
[----:B------:R-:W1:Y:S01]  /*0ab0*/  MUFU.RCP R21, R7 ;  /* 0x0000000700157308 */ /* 0x000e620000001000 */
[----:B------:R-:W-:Y:S02]  /*0ac0*/  IADD3 R22, R15, UR8, RZ ;  /* 0x000000080f167c10 */ /* 0x000fe4000fffe0ff */
[----:B--2---:R-:W-:-:S05]  /*0ad0*/  IADD3 R10, R10, 0xffffffe, RZ ;  /* 0x0ffffffe0a0a7810 */ /* 0x004fca0007ffe0ff */
[----:B------:R-:W2:Y:S08]  /*0ae0*/  F2I.FTZ.U32.TRUNC.NTZ R13, R12 ;  /* 0x0000000c000d7305 */ /* 0x000eb0000021f000 */
[----:B------:R-:W3:Y:S01]  /*0af0*/  F2I.FTZ.U32.TRUNC.NTZ R11, R10 ;  /* 0x0000000a000b7305 */ /* 0x000ee2000021f000 */
[----:B-1----:R-:W-:Y:S01]  /*0b00*/  IADD3 R21, R21, 0xffffffe, RZ ;  /* 0x0ffffffe15157810 */ /* 0x002fe20007ffe0ff */
[----:B--2---:R-:W-:-:S06]  /*0b10*/  IMAD.MOV R4, RZ, RZ, -R13 ;  /* 0x000000ffff047224 */ /* 0x004fcc00078e0a0d */
[----:B------:R-:W1:Y:S01]  /*0b20*/  F2I.FTZ.U32.TRUNC.NTZ R21, R21 ;  /* 0x0000001500157305 */ /* 0x000e62000021f000 */
[----:B------:R-:W-:Y:S02]  /*0b30*/  IMAD.MOV.U32 R12, RZ, RZ, RZ ;  /* 0x000000ffff0c7224 */ /* 0x000fe400078e00ff */
[----:B------:R-:W-:Y:S02]  /*0b40*/  IMAD R19, R4, R17, RZ ;  /* 0x0000001104137224 */ /* 0x000fe400078e02ff */
[----:B------:R-:W-:Y:S02]  /*0b50*/  IMAD.IADD R4, R6, 0x1, R17 ;  /* 0x0000000106047824 */ /* 0x000fe400078e0211 */
[----:B---3--:R-:W-:Y:S02]  /*0b60*/  IMAD.MOV R20, RZ, RZ, -R11 ;  /* 0x000000ffff147224 */ /* 0x008fe400078e0a0b */
[----:B------:R-:W-:Y:S02]  /*0b70*/  IMAD.MOV.U32 R10, RZ, RZ, RZ ;  /* 0x000000ffff0a7224 */ /* 0x000fe400078e00ff */
[----:B------:R-:W-:-:S02]  /*0b80*/  IMAD R20, R20, R15, RZ ;  /* 0x0000000f14147224 */ /* 0x000fc400078e02ff */
[----:B------:R-:W-:Y:S01]  /*0b90*/  IMAD.HI.U32 R19, R13, R19, R12 ;  /* 0x000000130d137227 */ /* 0x000fe200078e000c */
[----:B------:R-:W-:Y:S02]  /*0ba0*/  IABS R13, R22 ;  /* 0x00000016000d7213 */ /* 0x000fe40000000000 */
[----:B------:R-:W-:Y:S01]  /*0bb0*/  IABS R12, R4 ;  /* 0x00000004000c7213 */ /* 0x000fe20000000000 */
[----:B------:R-:W-:Y:S01]  /*0bc0*/  IMAD.HI.U32 R20, R11, R20, R10 ;  /* 0x000000140b147227 */ /* 0x000fe200078e000a */
[----:B------:R-:W-:Y:S02]  /*0bd0*/  IABS R10, R2 ;  /* 0x00000002000a7213 */ /* 0x000fe40000000000 */
[----:B------:R-:W-:Y:S01]  /*0be0*/  IABS R11, R3 ;  /* 0x00000003000b7213 */ /* 0x000fe20000000000 */
[----:B-1----:R-:W-:Y:S02]  /*0bf0*/  IMAD.MOV R7, RZ, RZ, -R21 ;  /* 0x000000ffff077224 */ /* 0x002fe400078e0a15 */
[----:B------:R-:W-:-:S02]  /*0c00*/  IMAD.MOV R10, RZ, RZ, -R10 ;  /* 0x000000ffff0a7224 */ /* 0x000fc400078e0a0a */
[----:B------:R-:W-:-:S04]  /*0c10*/  IMAD.HI.U32 R23, R20, R13, RZ ;  /* 0x0000000d14177227 */ /* 0x000fc800078e00ff */
[----:B------:R-:W-:Y:S02]  /*0c20*/  IMAD R10, R23, R10, R13 ;  /* 0x0000000a170a7224 */ /* 0x000fe400078e020d */
[----:B------:R-:W-:Y:S02]  /*0c30*/  IMAD.MOV R11, RZ, RZ, -R11 ;  /* 0x000000ffff0b7224 */ /* 0x000fe400078e0a0b */
[----:B------:R-:W-:Y:S01]  /*0c40*/  IMAD.HI.U32 R19, R19, R12, RZ ;  /* 0x0000000c13137227 */ /* 0x000fe200078e00ff */
[----:B------:R-:W-:-:S03]  /*0c50*/  ISETP.GT.U32.AND P4, PT, R15, R10, PT ;  /* 0x0000000a0f00720c */ /* 0x000fc60003f84070 */
[----:B------:R-:W-:Y:S02]  /*0c60*/  IMAD R7, R7, R18, RZ ;  /* 0x0000001207077224 */ /* 0x000fe400078e02ff */
[----:B------:R-:W-:Y:S02]  /*0c70*/  IMAD.MOV.U32 R20, RZ, RZ, RZ ;  /* 0x000000ffff147224 */ /* 0x000fe400078e00ff */
[----:B------:R-:W-:Y:S01]  /*0c80*/  IMAD R12, R19, R11, R12 ;  /* 0x0000000b130c7224 */ /* 0x000fe200078e020c */
[----:B------:R-:W-:Y:S01]  /*0c90*/  SHF.R.S32.HI R11, RZ, 0x1f, R2 ;  /* 0x0000001fff0b7819 */ /* 0x000fe20000011402 */
[----:B------:R-:W-:-:S03]  /*0ca0*/  IMAD.HI.U32 R20, R21, R7, R20 ;  /* 0x0000000715147227 */ /* 0x000fc600078e0014 */
[----:B------:R-:W-:Y:S01]  /*0cb0*/  ISETP.GT.U32.AND P3, PT, R17, R12, PT ;  /* 0x0000000c1100720c */ /* 0x000fe20003f64070 */
[----:B------:R-:W-:Y:S01]  /*0cc0*/  @!P4 IMAD.IADD R10, R10, 0x1, -R15 ;  /* 0x000000010a0ac824 */ /* 0x000fe200078e0a0f */
[----:B------:R-:W-:Y:S01]  /*0cd0*/  @!P4 IADD3 R23, R23, 0x1, RZ ;  /* 0x000000011717c810 */ /* 0x000fe20007ffe0ff */
[----:B------:R-:W-:Y:S01]  /*0ce0*/  IMAD.HI.U32 R20, R20, R13, RZ ;  /* 0x0000000d14147227 */ /* 0x000fe200078e00ff */
[----:B------:R-:W-:Y:S02]  /*0cf0*/  ISETP.NE.AND P4, PT, R2, RZ, PT ;  /* 0x000000ff0200720c */ /* 0x000fe40003f85270 */
[-C--:B------:R-:W-:Y:S01]  /*0d00*/  ISETP.GE.U32.AND P2, PT, R10, R15.reuse, PT ;  /* 0x0000000f0a00720c */ /* 0x080fe20003f46070 */
[----:B------:R-:W-:Y:S01]  /*0d10*/  IMAD.MOV R7, RZ, RZ, -R20 ;  /* 0x000000ffff077224 */ /* 0x000fe200078e0a14 */
[C---:B------:R-:W-:Y:S02]  /*0d20*/  LOP3.LUT R10, R22.reuse, R15, RZ, 0x3c, !PT ;  /* 0x0000000f160a7212 */ /* 0x040fe400078e3cff */
[----:B------:R-:W-:Y:S01]  /*0d30*/  LOP3.LUT R22, R22, c[0x0][0x214], RZ, 0x3c, !PT ;  /* 0x0000850016167a12 */ /* 0x000fe200078e3cff */
[----:B------:R-:W-:Y:S01]  /*0d40*/  IMAD R7, R18, R7, R13 ;  /* 0x0000000712077224 */ /* 0x000fe200078e020d */
[----:B------:R-:W-:Y:S01]  /*0d50*/  ISETP.GE.AND P1, PT, R10, RZ, PT ;  /* 0x000000ff0a00720c */ /* 0x000fe20003f26270 */
[----:B------:R-:W-:Y:S01]  /*0d60*/  @!P3 IMAD.IADD R12, R12, 0x1, -R17 ;  /* 0x000000010c0cb824 */ /* 0x000fe200078e0a11 */
[----:B------:R-:W-:-:S02]  /*0d70*/  LOP3.LUT R10, R4, R17, RZ, 0x3c, !PT ;  /* 0x00000011040a7212 */ /* 0x000fc400078e3cff */
[----:B------:R-:W-:Y:S02]  /*0d80*/  ISETP.GT.U32.AND P0, PT, R18, R7, PT ;  /* 0x000000071200720c */ /* 0x000fe40003f04070 */
[----:B------:R-:W-:Y:S02]  /*0d90*/  ISETP.GE.U32.AND P6, PT, R12, R17, PT ;  /* 0x000000110c00720c */ /* 0x000fe40003fc6070 */
[----:B------:R-:W-:Y:S02]  /*0da0*/  @P2 IADD3 R23, R23, 0x1, RZ ;  /* 0x0000000117172810 */ /* 0x000fe40007ffe0ff */
[----:B------:R-:W-:Y:S02]  /*0db0*/  ISETP.GE.AND P2, PT, R10, RZ, PT ;  /* 0x000000ff0a00720c */ /* 0x000fe40003f46270 */
[----:B------:R-:W-:Y:S01]  /*0dc0*/  @!P3 IADD3 R19, R19, 0x1, RZ ;  /* 0x000000011313b810 */ /* 0x000fe20007ffe0ff */
[----:B------:R-:W-:Y:S01]  /*0dd0*/  @!P1 IMAD.MOV R23, RZ, RZ, -R23 ;  /* 0x000000ffff179224 */ /* 0x000fe200078e0a17 */
[----:B------:R-:W-:-:S02]  /*0de0*/  @!P4 LOP3.LUT R23, RZ, R15, RZ, 0x33, !PT ;  /* 0x0000000fff17c212 */ /* 0x000fc400078e33ff */
[----:B------:R-:W-:Y:S01]  /*0df0*/  ISETP.GE.AND P1, PT, R22, RZ, PT ;  /* 0x000000ff1600720c */ /* 0x000fe20003f26270 */
[----:B------:R-:W-:Y:S01]  /*0e00*/  @!P0 IMAD.IADD R7, R7, 0x1, -R18 ;  /* 0x0000000107078824 */ /* 0x000fe200078e0a12 */
[----:B------:R-:W-:Y:S02]  /*0e10*/  @!P0 IADD3 R20, R20, 0x1, RZ ;  /* 0x0000000114148810 */ /* 0x000fe40007ffe0ff */
[----:B------:R-:W-:Y:S02]  /*0e20*/  @P6 IADD3 R19, R19, 0x1, RZ ;  /* 0x0000000113136810 */ /* 0x000fe40007ffe0ff */
[----:B------:R-:W-:Y:S02]  /*0e30*/  ISETP.GE.U32.AND P3, PT, R7, R18, PT ;  /* 0x000000120700720c */ /* 0x000fe40003f66070 */
[----:B------:R-:W-:Y:S01]  /*0e40*/  ISETP.LT.U32.AND P0, PT, R32, R23, PT ;  /* 0x000000172000720c */ /* 0x000fe20003f01070 */
[----:B------:R-:W-:Y:S01]  /*0e50*/  @!P2 IMAD.MOV R19, RZ, RZ, -R19 ;  /* 0x000000ffff13a224 */ /* 0x000fe200078e0a13 */
[----:B------:R-:W-:-:S02]  /*0e60*/  SHF.R.S32.HI R7, RZ, 0x1f, R23 ;  /* 0x0000001fff077819 */ /* 0x000fc40000011417 */
[C---:B------:R-:W-:Y:S02]  /*0e70*/  ISETP.GT.AND P2, PT, R2.reuse, RZ, PT ;  /* 0x000000ff0200720c */ /* 0x040fe40003f44270 */
[CC--:B------:R-:W-:Y:S02]  /*0e80*/  ISETP.LT.AND.EX P0, PT, R33.reuse, R7.reuse, PT, P0 ;  /* 0x000000072100720c */ /* 0x0c0fe40003f01300 */
[----:B------:R-:W-:Y:S02]  /*0e90*/  LEA.HI.SX32 R13, R2, 0x1, 0x1 ;  /* 0x00000001020d7811 */ /* 0x000fe400078f0aff */
[C---:B------:R-:W-:Y:S02]  /*0ea0*/  SEL R10, R33.reuse, R7, P0 ;  /* 0x00000007210a7207 */ /* 0x040fe40000000000 */
[----:B------:R-:W-:Y:S02]  /*0eb0*/  ISETP.NE.AND P4, PT, RZ, c[0x0][0x214], PT ;  /* 0x00008500ff007a0c */ /* 0x000fe40003f85270 */
[----:B------:R-:W-:-:S02]  /*0ec0*/  LOP3.LUT R2, R33, R10, RZ, 0xfc, !PT ;  /* 0x0000000a21027212 */ /* 0x000fc400078efcff */
[----:B------:R-:W-:Y:S01]  /*0ed0*/  @P3 IADD3 R20, R20, 0x1, RZ ;  /* 0x0000000114143810 */ /* 0x000fe20007ffe0ff */
[----:B------:R-:W-:Y:S01]  /*0ee0*/  @!P2 IMAD.MOV R13, RZ, RZ, R11 ;  /* 0x000000ffff0da224 */ /* 0x000fe200078e020b */
[----:B------:R-:W-:Y:S02]  /*0ef0*/  ISETP.NE.U32.AND P2, PT, R2, RZ, PT ;  /* 0x000000ff0200720c */ /* 0x000fe40003f45070 */
[----:B------:R-:W-:Y:S01]  /*0f00*/  @!P5 LOP3.LUT R19, RZ, R17, RZ, 0x33, !PT ;  /* 0x00000011ff13d212 */ /* 0x000fe200078e33ff */
[----:B------:R-:W-:Y:S01]  /*0f10*/  @!P1 IMAD.MOV R20, RZ, RZ, -R20 ;  /* 0x000000ffff149224 */ /* 0x000fe200078e0a14 */
[----:B------:R-:W-:Y:S02]  /*0f20*/  SEL R11, R32, R23, P0 ;  /* 0x00000017200b7207 */ /* 0x000fe40000000000 */
[----:B------:R-:W-:Y:S02]  /*0f30*/  ISETP.LT.U32.AND P1, PT, R8, R19, PT ;  /* 0x000000130800720c */ /* 0x000fe40003f21070 */
[----:B------:R-:W-:-:S02]  /*0f40*/  SHF.R.S32.HI R7, RZ, 0x1f, R19 ;  /* 0x0000001fff077819 */ /* 0x000fc40000011413 */
[----:B------:R-:W-:Y:S02]  /*0f50*/  @!P4 LOP3.LUT R20, RZ, c[0x0][0x214], RZ, 0x33, !PT ;  /* 0x00008500ff14ca12 */ /* 0x000fe400078e33ff */
[----:B------:R-:W-:-:S03]  /*0f60*/  ISETP.LT.AND.EX P1, PT, R9, R7, PT, P1 ;  /* 0x000000070900720c */ /* 0x000fc60003f21310 */
[----:B------:R-:W-:Y:S01]  /*0f70*/  IMAD R2, R20, R13, RZ ;  /* 0x0000000d14027224 */ /* 0x000fe200078e02ff */
[----:B------:R-:W-:Y:S02]  /*0f80*/  SEL R13, R8, R19, P1 ;  /* 0x00000013080d7207 */ /* 0x000fe40000800000 */
[----:B------:R-:W-:Y:S01]  /*0f90*/  SEL R12, R9, R7, P1 ;  /* 0x00000007090c7207 */ /* 0x000fe20000800000 */
[----:B------:R-:W-:Y:S05]  /*0fa0*/  @!P2 BRA `(.L_x_55) ;  /* 0x000000900000a947 */ /* 0x000fea0003800000 */
[----:B0-----:R-:W-:Y:S01]  /*0fb0*/  IMAD.MOV.U32 R18, RZ, RZ, R32 ;  /* 0x000000ffff127224 */ /* 0x001fe200078e0020 */
        /* <DEDUP_REMOVED lines=8> */
.L_x_55:
[----:B0-----:R-:W0:Y:S01]  /*1040*/  I2F.U32.RP R15, R11 ;  /* 0x0000000b000f7306 */ /* 0x001e220000209000 */
        /* <DEDUP_REMOVED lines=18> */
.L_x_56:
[----:B------:R-:W-:Y:S05]  /*1170*/  BSYNC B0 ;  /* 0x0000000000007941 */ /* 0x000fea0003800000 */
.L_x_54:
[----:B------:R-:W-:Y:S01]  /*1180*/  SHF.R.S32.HI R7, RZ, 0x1f, R34 ;  /* 0x0000001fff077819 */ /* 0x000fe20000011422 */
[----:B------:R-:W-:Y:S01]  /*1190*/  ULDC.64 UR8, c[0x0][0x118] ;  /* 0x0000460000087ab9 */ /* 0x000fe20000000a00 */
[----:B------:R-:W-:Y:S02]  /*11a0*/  IADD3 R17, P0, R28, -UR7, RZ ;  /* 0x800000071c117c10 */ /* 0x000fe4000ff1e0ff */
[----:B------:R-:W-:-:S04]  /*11b0*/  LEA.HI R21, R7, R34, RZ, 0x3 ;  /* 0x0000002207157211 */ /* 0x000fc800078f18ff */
[----:B------:R-:W-:Y:S02]  /*11c0*/  LOP3.LUT R15, R21, 0xfffffff8, RZ, 0xc0, !PT ;  /* 0xfffffff8150f7812 */ /* 0x000fe400078ec0ff */
[----:B------:R-:W-:-:S03]  /*11d0*/  SHF.R.S32.HI R21, RZ, 0x3, R21 ;  /* 0x00000003ff157819 */ /* 0x000fc60000011415 */
[----:B------:R-:W-:Y:S01]  /*11e0*/  IMAD.IADD R22, R34, 0x1, -R15 ;  /* 0x0000000122167824 */ /* 0x000fe200078e0a0f */
[----:B------:R-:W-:Y:S02]  /*11f0*/  IADD3.X R15, R5, ~UR6, RZ, P0, !PT ;  /* 0x80000006050f7c10 */ /* 0x000fe400087fe4ff */
[----:B------:R-:W-:Y:S02]  /*1200*/  IADD3 R19, R21, 0x30, RZ ;  /* 0x0000003015137810 */ /* 0x000fe40007ffe0ff */
[----:B------:R-:W-:Y:S02]  /*1210*/  ISETP.GT.U32.AND P3, PT, R17, R22, PT ;  /* 0x000000161100720c */ /* 0x000fe40003f64070 */
[----:B------:R-:W-:Y:S02]  /*1220*/  SHF.R.S32.HI R18, RZ, 0x1f, R22 ;  /* 0x0000001fff127819 */ /* 0x000fe40000011416 */
[----:B------:R-:W-:Y:S02]  /*1230*/  IADD3 R17, R21, 0x10, RZ ;  /* 0x0000001015117810 */ /* 0x000fe40007ffe0ff */
[----:B------:R-:W-:-:S02]  /*1240*/  ISETP.GT.AND.EX P3, PT, R15, R18, PT, P3 ;  /* 0x000000120f00720c */ /* 0x000fc40003f64330 */
[----:B------:R-:W-:Y:S02]  /*1250*/  IADD3 R15, R21, 0x20, RZ ;  /* 0x00000020150f7810 */ /* 0x000fe40007ffe0ff */
[----:B------:R-:W-:Y:S02]  /*1260*/  ISETP.GE.OR P5, PT, R17, c[0x0][0x314], !P3 ;  /* 0x0000c50011007a0c */ /* 0x000fe40005fa6670 */
[----:B------:R-:W-:Y:S02]  /*1270*/  ISETP.GE.OR P4, PT, R15, c[0x0][0x314], !P3 ;  /* 0x0000c5000f007a0c */ /* 0x000fe40005f86670 */
[----:B------:R-:W-:Y:S02]  /*1280*/  ISETP.GE.OR P6, PT, R21, c[0x0][0x314], !P3 ;  /* 0x0000c50015007a0c */ /* 0x000fe40005fc6670 */
[----:B------:R-:W-:Y:S02]  /*1290*/  ISETP.GE.OR P3, PT, R19, c[0x0][0x314], !P3 ;  /* 0x0000c50013007a0c */ /* 0x000fe40005f66670 */
[----:B------:R-:W-:-:S04]  /*12a0*/  IADD3 R40, P0, R22, UR7, RZ ;  /* 0x0000000716287c10 */ /* 0x000fc8000ff1e0ff */
[----:B------:R-:W-:Y:S02]  /*12b0*/  IADD3.X R41, R18, UR6, RZ, P0, !PT ;  /* 0x0000000612297c10 */ /* 0x000fe400087fe4ff */
[----:B------:R-:W-:Y:S01]  /*12c0*/  @!P5 SHF.R.S32.HI R25, RZ, 0x1f, R17 ;  /* 0x0000001fff19d819 */ /* 0x000fe20000011411 */
[--C-:B------:R-:W-:Y:S01]  /*12d0*/  @!P4 IMAD.MOV.U32 R24, RZ, RZ, R40.reuse ;  /* 0x000000ffff18c224 */ /* 0x100fe200078e0028 */
[----:B------:R-:W-:Y:S01]  /*12e0*/  @!P4 SHF.R.S32.HI R23, RZ, 0x1f, R15 ;  /* 0x0000001fff17c819 */ /* 0x000fe2000001140f */
[----:B------:R-:W-:Y:S01]  /*12f0*/  @!P5 IMAD.WIDE.U32 R32, R28, R17, R40 ;  /* 0x000000111c20d225 */ /* 0x000fe200078e0028 */
[----:B------:R-:W-:-:S03]  /*1300*/  @!P6 SHF.R.S32.HI R29, RZ, 0x1f, R21 ;  /* 0x0000001fff1de819 */ /* 0x000fc60000011415 */
[-C--:B------:R-:W-:Y:S01]  /*1310*/  @!P5 IMAD R18, R25, R28.reuse, RZ ;  /* 0x0000001c1912d224 */ /* 0x080fe200078e02ff */
[----:B------:R-:W-:Y:S01]  /*1320*/  @!P5 LEA R30, P0, R32, c[0x0][0x208], 0x2 ;  /* 0x00008200201eda11 */ /* 0x000fe200078010ff */
[----:B------:R-:W-:Y:S02]  /*1330*/  @!P4 IMAD.MOV.U32 R25, RZ, RZ, R41 ;  /* 0x000000ffff19c224 */ /* 0x000fe400078e0029 */
[----:B------:R-:W-:Y:S02]  /*1340*/  @!P5 IMAD R17, R17, R5, R18 ;  /* 0x000000051111d224 */ /* 0x000fe400078e0212 */
[----:B------:R-:W-:Y:S01]  /*1350*/  @!P4 IMAD R18, R23, R28, RZ ;  /* 0x0000001c1712c224 */ /* 0x000fe200078e02ff */
[----:B------:R-:W-:Y:S01]  /*1360*/  @!P3 SHF.R.S32.HI R23, RZ, 0x1f, R19 ;  /* 0x0000001fff17b819 */ /* 0x000fe20000011413 */
[----:B------:R-:W-:-:S04]  /*1370*/  @!P4 IMAD.WIDE.U32 R24, R28, R15, R24 ;  /* 0x0000000f1c18c225 */ /* 0x000fc800078e0018 */
[----:B------:R-:W-:Y:S02]  /*1380*/  @!P4 IMAD R15, R15, R5, R18 ;  /* 0x000000050f0fc224 */ /* 0x000fe400078e0212 */
[-C--:B------:R-:W-:Y:S02]  /*1390*/  @!P3 IMAD R18, R23, R28.reuse, RZ ;  /* 0x0000001c1712b224 */ /* 0x080fe400078e02ff */
[----:B------:R-:W-:Y:S02]  /*13a0*/  @!P6 IMAD.MOV.U32 R36, RZ, RZ, R40 ;  /* 0x000000ffff24e224 */ /* 0x000fe400078e0028 */
[----:B------:R-:W-:Y:S02]  /*13b0*/  @!P6 IMAD.MOV.U32 R37, RZ, RZ, R41 ;  /* 0x000000ffff25e224 */ /* 0x000fe400078e0029 */
[----:B------:R-:W-:Y:S02]  /*13c0*/  @!P6 IMAD R20, R29, R28, RZ ;  /* 0x0000001c1d14e224 */ /* 0x000fe400078e02ff */
[----:B------:R-:W-:-:S02]  /*13d0*/  @!P5 IMAD.IADD R17, R33, 0x1, R17 ;  /* 0x000000012111d824 */ /* 0x000fc400078e0211 */
[----:B------:R-:W-:-:S03]  /*13e0*/  @!P3 IMAD.WIDE.U32 R40, R28, R19, R40 ;  /* 0x000000131c28b225 */ /* 0x000fc600078e0028 */
[----:B------:R-:W-:Y:S01]  /*13f0*/  @!P5 LEA.HI.X R31, R32, c[0x0][0x20c], R17, 0x2, P0 ;  /* 0x00008300201fda11 */ /* 0x000fe200000f1411 */
[----:B------:R-:W-:Y:S01]  /*1400*/  @!P3 IMAD R18, R19, R5, R18 ;  /* 0x000000051312b224 */ /* 0x000fe200078e0212 */
[----:B------:R-:W-:Y:S01]  /*1410*/  @!P3 LEA R44, P0, R40, c[0x0][0x208], 0x2 ;  /* 0x00008200282cba11 */ /* 0x000fe200078010ff */
[----:B------:R-:W-:Y:S01]  /*1420*/  @!P6 IMAD.WIDE.U32 R36, R28, R21, R36 ;  /* 0x000000151c24e225 */ /* 0x000fe200078e0024 */
[----:B------:R-:W-:-:S03]  /*1430*/  @!P4 LEA R32, P1, R24, c[0x0][0x208], 0x2 ;  /* 0x000082001820ca11 */ /* 0x000fc600078210ff */
[----:B------:R-:W-:Y:S01]  /*1440*/  @!P6 IMAD R20, R21, R5, R20 ;  /* 0x000000051514e224 */ /* 0x000fe200078e0214 */
[----:B------:R-:W-:Y:S01]  /*1450*/  @!P6 LEA R42, P2, R36, c[0x0][0x208], 0x2 ;  /* 0x00008200242aea11 */ /* 0x000fe200078410ff */
[----:B------:R-:W-:Y:S02]  /*1460*/  @!P3 IMAD.IADD R19, R41, 0x1, R18 ;  /* 0x000000012913b824 */ /* 0x000fe400078e0212 */
[----:B------:R-:W-:Y:S02]  /*1470*/  @!P6 IMAD.IADD R17, R37, 0x1, R20 ;  /* 0x000000012511e824 */ /* 0x000fe400078e0214 */
[----:B------:R-:W-:Y:S01]  /*1480*/  @!P4 IMAD.IADD R15, R25, 0x1, R15 ;  /* 0x00000001190fc824 */ /* 0x000fe200078e020f */
[----:B------:R-:W-:Y:S01]  /*1490*/  @!P3 LEA.HI.X R45, R40, c[0x0][0x20c], R19, 0x2, P0 ;  /* 0x00008300282dba11 */ /* 0x000fe200000f1413 */
[----:B------:R-:W-:Y:S01]  /*14a0*/  IMAD.MOV.U32 R18, RZ, RZ, -0x800000 ;  /* 0xff800000ff127424 */ /* 0x000fe200078e00ff */
[----:B------:R-:W-:Y:S01]  /*14b0*/  @!P6 LEA.HI.X R43, R36, c[0x0][0x20c], R17, 0x2, P2 ;  /* 0x00008300242bea11 */ /* 0x000fe200010f1411 */
[----:B------:R-:W-:Y:S01]  /*14c0*/  IMAD.MOV.U32 R17, RZ, RZ, -0x800000 ;  /* 0xff800000ff117424 */ /* 0x000fe200078e00ff */
[----:B------:R-:W-:Y:S01]  /*14d0*/  @!P4 LEA.HI.X R33, R24, c[0x0][0x20c], R15, 0x2, P1 ;  /* 0x000083001821ca11 */ /* 0x000fe200008f140f */
[----:B------:R-:W-:-:S02]  /*14e0*/  IMAD.MOV.U32 R15, RZ, RZ, -0x800000 ;  /* 0xff800000ff0f7424 */ /* 0x000fc400078e00ff */
[----:B------:R-:W-:Y:S01]  /*14f0*/  IMAD.MOV.U32 R19, RZ, RZ, -0x800000 ;  /* 0xff800000ff137424 */ /* 0x000fe200078e00ff */
[----:B------:R-:W2:Y:S04]  /*1500*/  @!P3 LDG.E R18, [R44.64] ;  /* 0x000000082c12b981 */ /* 0x000ea8000c1e1900 */
[----:B------:R-:W3:Y:S04]  /*1510*/  @!P6 LDG.E R17, [R42.64] ;  /* 0x000000082a11e981 */ /* 0x000ee8000c1e1900 */
[----:B------:R0:W4:Y:S04]  /*1520*/  @!P5 LDG.E R15, [R30.64] ;  /* 0x000000081e0fd981 */ /* 0x000128000c1e1900 */
[----:B------:R-:W5:Y:S01]  /*1530*/  @!P4 LDG.E R19, [R32.64] ;  /* 0x000000082013c981 */ /* 0x000f62000c1e1900 */
[----:B------:R-:W-:-:S04]  /*1540*/  IABS R24, c[0x0][0x1c0] ;  /* 0x0000700000187a13 */ /* 0x000fc80000000000 */
[----:B------:R-:W1:Y:S08]  /*1550*/  I2F.U32.RP R29, R24 ;  /* 0x00000018001d7306 */ /* 0x000e700000209000 */
[----:B-1----:R-:W1:Y:S02]  /*1560*/  MUFU.RCP R25, R29 ;  /* 0x0000001d00197308 */ /* 0x002e640000001000 */
[----:B-1----:R-:W-:-:S06]  /*1570*/  IADD3 R25, R25, 0xffffffe, RZ ;  /* 0x0ffffffe19197810 */ /* 0x002fcc0007ffe0ff */
[----:B0-----:R-:W0:Y:S01]  /*1580*/  F2I.FTZ.U32.TRUNC.NTZ R31, R25 ;  /* 0x00000019001f7305 */ /* 0x001e22000021f000 */
[----:B------:R-:W-:Y:S01]  /*1590*/  IMAD.MOV.U32 R30, RZ, RZ, RZ ;  /* 0x000000ffff1e7224 */ /* 0x000fe200078e00ff */
[----:B------:R-:W-:Y:S01]  /*15a0*/  IABS R23, R4 ;  /* 0x0000000400177213 */ /* 0x000fe20000000000 */
[----:B0-----:R-:W-:-:S04]  /*15b0*/  IMAD.MOV R20, RZ, RZ, -R31 ;  /* 0x000000ffff147224 */ /* 0x001fc800078e0a1f */
[----:B------:R-:W-:Y:S01]  /*15c0*/  IMAD R26, R20, R24, RZ ;  /* 0x00000018141a7224 */ /* 0x000fe200078e02ff */
[----:B------:R-:W-:-:S03]  /*15d0*/  IABS R20, c[0x0][0x1c0] ;  /* 0x0000700000147a13 */ /* 0x000fc60000000000 */
[----:B------:R-:W-:-:S04]  /*15e0*/  IMAD.HI.U32 R26, R31, R26, R30 ;  /* 0x0000001a1f1a7227 */ /* 0x000fc800078e001e */
[----:B------:R-:W-:Y:S02]  /*15f0*/  IMAD.MOV R20, RZ, RZ, -R20 ;  /* 0x000000ffff147224 */ /* 0x000fe400078e0a14 */
[----:B------:R-:W-:-:S04]  /*1600*/  IMAD.HI.U32 R26, R26, R23, RZ ;  /* 0x000000171a1a7227 */ /* 0x000fc800078e00ff */
[----:B------:R-:W-:-:S05]  /*1610*/  IMAD R23, R26, R20, R23 ;  /* 0x000000141a177224 */ /* 0x000fca00078e0217 */
[----:B------:R-:W-:Y:S02]  /*1620*/  ISETP.GT.U32.AND P3, PT, R24, R23, PT ;  /* 0x000000171800720c */ /* 0x000fe40003f64070 */
[C---:B------:R-:W-:Y:S02]  /*1630*/  ISETP.GT.AND P6, PT, R34.reuse, 0x7f, PT ;  /* 0x0000007f2200780c */ /* 0x040fe40003fc4270 */
[C---:B------:R-:W-:Y:S02]  /*1640*/  ISETP.GT.AND P2, PT, R34.reuse, 0x1ff, PT ;  /* 0x000001ff2200780c */ /* 0x040fe40003f44270 */
[C---:B------:R-:W-:Y:S02]  /*1650*/  ISETP.GT.AND P1, PT, R34.reuse, 0x17f, PT ;  /* 0x0000017f2200780c */ /* 0x040fe40003f24270 */
[----:B------:R-:W-:Y:S01]  /*1660*/  ISETP.GT.AND P0, PT, R34, 0xff, PT ;  /* 0x000000ff2200780c */ /* 0x000fe20003f04270 */
[----:B------:R-:W-:-:S04]  /*1670*/  IMAD R22, R21, 0x9, R22 ;  /* 0x0000000915167824 */ /* 0x000fc800078e0216 */
[----:B------:R-:W-:Y:S01]  /*1680*/  @!P3 IMAD.IADD R23, R23, 0x1, -R24 ;  /* 0x000000011717b824 */ /* 0x000fe200078e0a18 */
[----:B------:R-:W-:-:S04]  /*1690*/  LOP3.LUT R20, R9, R12, RZ, 0xfc, !PT ;  /* 0x0000000c09147212 */ /* 0x000fc800078efcff */
[----:B------:R-:W-:Y:S02]  /*16a0*/  ISETP.GE.U32.AND P4, PT, R23, R24, PT ;  /* 0x000000181700720c */ /* 0x000fe40003f86070 */
[----:B------:R-:W-:Y:S02]  /*16b0*/  LOP3.LUT R4, R4, c[0x0][0x1c0], RZ, 0x3c, !PT ;  /* 0x0000700004047a12 */ /* 0x000fe400078e3cff */
[----:B------:R-:W-:Y:S01]  /*16c0*/  @!P3 IADD3 R26, R26, 0x1, RZ ;  /* 0x000000011a1ab810 */ /* 0x000fe20007ffe0ff */
[----:B------:R-:W-:Y:S08]  /*16d0*/  BSSY B0, `(.L_x_57) ;  /* 0x0000029000007945 */ /* 0x000ff00003800000 */
[----:B------:R-:W-:Y:S01]  /*16e0*/  @P4 IADD3 R26, R26, 0x1, RZ ;  /* 0x000000011a1a4810 */ /* 0x000fe20007ffe0ff */
[----:B--2---:R0:W-:Y:S04]  /*16f0*/  @!P6 STS [R22.X4+0x6c0], R18 ;  /* 0x0006c0121600e388 */ /* 0x0041e80000004800 */
[----:B---3--:R0:W-:Y:S01]  /*1700*/  @!P2 STS [R22.X4], R17 ;  /* 0x000000111600a388 */ /* 0x0081e20000004800 */
[----:B------:R-:W-:-:S03]  /*1710*/  ISETP.NE.U32.AND P2, PT, R20, RZ, PT ;  /* 0x000000ff1400720c */ /* 0x000fc60003f45070 */
[----:B----4-:R0:W-:Y:S01]  /*1720*/  @!P1 STS [R22.X4+0x240], R15 ;  /* 0x0002400f16009388 */ /* 0x0101e20000004800 */
[----:B------:R-:W-:-:S03]  /*1730*/  ISETP.GE.AND P1, PT, R4, RZ, PT ;  /* 0x000000ff0400720c */ /* 0x000fc60003f26270 */
[----:B-----5:R0:W-:Y:S01]  /*1740*/  @!P0 STS [R22.X4+0x480], R19 ;  /* 0x0004801316008388 */ /* 0x0201e20000004800 */
[----:B------:R-:W-:Y:S01]  /*1750*/  ISETP.NE.AND P0, PT, RZ, c[0x0][0x1c0], PT ;  /* 0x00007000ff007a0c */ /* 0x000fe20003f05270 */
[----:B------:R-:W-:-:S08]  /*1760*/  IMAD.MOV.U32 R4, RZ, RZ, R26 ;  /* 0x000000ffff047224 */ /* 0x000fd000078e001a */
[----:B------:R-:W-:-:S04]  /*1770*/  @!P1 IMAD.MOV R4, RZ, RZ, -R4 ;  /* 0x000000ffff049224 */ /* 0x000fc800078e0a04 */
[----:B------:R-:W-:Y:S01]  /*1780*/  @!P0 LOP3.LUT R4, RZ, c[0x0][0x1c0], RZ, 0x33, !PT ;  /* 0x00007000ff048a12 */ /* 0x000fe200078e33ff */
        /* <DEDUP_REMOVED lines=10> */
.L_x_58:
        /* <DEDUP_REMOVED lines=19> */
.L_x_59:
[----:B------:R-:W-:Y:S05]  /*1960*/  BSYNC B0 ;  /* 0x0000000000007941 */ /* 0x000fea0003800000 */
.L_x_57:
[----:B------:R-:W-:Y:S01]  /*1970*/  BAR.SYNC.DEFER_BLOCKING 0x0 ;  /* 0x0000000000007b1d */ /* 0x000fe20000010000 */
[----:B------:R-:W-:Y:S01]  /*1980*/  LEA.HI R15, R7, R34, RZ, 0x4 ;  /* 0x00000022070f7211 */ /* 0x000fe200078f20ff */
[----:B------:R-:W-:Y:S02]  /*1990*/  IMAD.MOV.U32 R37, RZ, RZ, -0x800000 ;  /* 0xff800000ff257424 */ /* 0x000fe400078e00ff */
[----:B------:R-:W-:Y:S01]  /*19a0*/  IMAD.MOV.U32 R32, RZ, RZ, -0x800000 ;  /* 0xff800000ff207424 */ /* 0x000fe200078e00ff */
[----:B------:R-:W-:Y:S01]  /*19b0*/  LOP3.LUT R7, R15, 0xfffffff0, RZ, 0xc0, !PT ;  /* 0xfffffff00f077812 */ /* 0x000fe200078ec0ff */
[----:B------:R-:W-:Y:S01]  /*19c0*/  IMAD.MOV.U32 R33, RZ, RZ, -0x800000 ;  /* 0xff800000ff217424 */ /* 0x000fe200078e00ff */
[----:B------:R-:W-:Y:S01]  /*19d0*/  SHF.R.S32.HI R15, RZ, 0x4, R15 ;  /* 0x00000004ff0f7819 */ /* 0x000fe2000001140f */
[----:B------:R-:W-:Y:S01]  /*19e0*/  IMAD.MOV.U32 R35, RZ, RZ, -0x800000 ;  /* 0xff800000ff237424 */ /* 0x000fe200078e00ff */
[----:B------:R-:W-:Y:S01]  /*19f0*/  ULDC.U8 UR4, c[0x0][0x329] ;  /* 0x0000ca4000047ab9 */ /* 0x000fe20000000000 */
[----:B------:R-:W-:Y:S01]  /*1a00*/  IMAD.IADD R34, R34, 0x1, -R7 ;  /* 0x0000000122227824 */ /* 0x000fe200078e0a07 */
[----:B------:R-:W-:Y:S03]  /*1a10*/  BSSY B1, `(.L_x_60) ;  /* 0x000023b000017945 */ /* 0x000fe60003800000 */
[----:B------:R-:W-:-:S05]  /*1a20*/  IMAD R25, R34, 0x9, R15 ;  /* 0x0000000922197824 */ /* 0x000fca00078e020f */
[----:B------:R-:W-:Y:S04]  /*1a30*/  @!P6 LDS R37, [R25.X4] ;  /* 0x000000001925e984 */ /* 0x000fe80000004800 */
[----:B------:R-:W0:Y:S04]  /*1a40*/  @!P6 LDS R32, [R25.X4+0x240] ;  /* 0x000240001920e984 */ /* 0x000e280000004800 */
[----:B------:R-:W1:Y:S04]  /*1a50*/  @!P6 LDS R33, [R25.X4+0x480] ;  /* 0x000480001921e984 */ /* 0x000e680000004800 */
[----:B------:R-:W2:Y:S01]  /*1a60*/  @!P6 LDS R35, [R25.X4+0x6c0] ;  /* 0x0006c0001923e984 */ /* 0x000ea20000004800 */
[----:B0-----:R-:W-:-:S04]  /*1a70*/  FMNMX.FTZ R8, R37, R32, !PT ;  /* 0x0000002025087209 */ /* 0x001fc80007810000 */
[----:B-1----:R-:W-:-:S04]  /*1a80*/  FMNMX.FTZ R8, R8, R33, !PT ;  /* 0x0000002108087209 */ /* 0x002fc80007810000 */
[----:B--2---:R-:W-:-:S05]  /*1a90*/  FMNMX.FTZ R9, R8, R35, !PT ;  /* 0x0000002308097209 */ /* 0x004fca0007810000 */
        /* <DEDUP_REMOVED lines=14> */
[C---:B------:R-:W-:Y:S01]  /*1b80*/  FADD.FTZ R20, -R18.reuse, R33 ;  /* 0x0000002112147221 */ /* 0x040fe20000010100 */
[----:B------:R-:W-:Y:S01]  /*1b90*/  MUFU.EX2 R9, R22 ;  /* 0x0000001600097308 */ /* 0x000fe20000000800 */
[----:B------:R-:W-:-:S02]  /*1ba0*/  FADD.FTZ R17, -R18, R35 ;  /* 0x0000002312117221 */ /* 0x000fc40000010100 */
[----:B------:R-:W-:Y:S02]  /*1bb0*/  FMUL.FTZ R20, R20, 1.4426950216293334961 ;  /* 0x3fb8aa3b14147820 */ /* 0x000fe40000410000 */
[----:B------:R-:W-:-:S03]  /*1bc0*/  FMUL.FTZ R17, R17, 1.4426950216293334961 ;  /* 0x3fb8aa3b11117820 */ /* 0x000fc60000410000 */
[----:B------:R-:W0:Y:S08]  /*1bd0*/  MUFU.EX2 R8, R21 ;  /* 0x0000001500087308 */ /* 0x000e300000000800 */
[----:B------:R-:W1:Y:S08]  /*1be0*/  MUFU.EX2 R7, R20 ;  /* 0x0000001400077308 */ /* 0x000e700000000800 */
[----:B------:R-:W2:Y:S01]  /*1bf0*/  MUFU.EX2 R19, R17 ;  /* 0x0000001100137308 */ /* 0x000ea20000000800 */
[----:B0-----:R-:W-:Y:S01]  /*1c00*/  FADD.FTZ R8, R9, R8 ;  /* 0x0000000809087221 */ /* 0x001fe20000010000 */
[----:B------:R-:W-:-:S03]  /*1c10*/  IABS R9, R2 ;  /* 0x0000000200097213 */ /* 0x000fc60000000000 */
[----:B-1----:R-:W-:-:S03]  /*1c20*/  FADD.FTZ R8, R8, R7 ;  /* 0x0000000708087221 */ /* 0x002fc60000010000 */
[----:B------:R-:W0:Y:S01]  /*1c30*/  I2F.RP R7, R9 ;  /* 0x0000000900077306 */ /* 0x000e220000209400 */
[----:B--2---:R-:W-:Y:S01]  /*1c40*/  FADD.FTZ R19, R8, R19 ;  /* 0x0000001308137221 */ /* 0x004fe20000010000 */
[----:B------:R-:W-:-:S04]  /*1c50*/  IABS R8, c[0x0][0x1c0] ;  /* 0x0000700000087a13 */ /* 0x000fc80000000000 */
[----:B------:R-:W1:Y:S02]  /*1c60*/  SHFL.BFLY PT, R22, R19, 0x8, 0x1f ;  /* 0x0d001f0013167f89 */ /* 0x000e6400000e0000 */
[----:B------:R-:W2:Y:S08]  /*1c70*/  I2F.U32.RP R20, R8 ;  /* 0x0000000800147306 */ /* 0x000eb00000209000 */
[----:B0-----:R-:W0:Y:S08]  /*1c80*/  MUFU.RCP R7, R7 ;  /* 0x0000000700077308 */ /* 0x001e300000001000 */
[----:B--2---:R-:W2:Y:S01]  /*1c90*/  MUFU.RCP R30, R20 ;  /* 0x00000014001e7308 */ /* 0x004ea20000001000 */
[----:B-1----:R-:W-:Y:S01]  /*1ca0*/  FADD.FTZ R22, R19, R22 ;  /* 0x0000001613167221 */ /* 0x002fe20000010000 */
[----:B0-----:R-:W-:-:S02]  /*1cb0*/  IADD3 R42, R7, 0xffffffe, RZ ;  /* 0x0ffffffe072a7810 */ /* 0x001fc40007ffe0ff */
[----:B------:R-:W-:Y:S02]  /*1cc0*/  IABS R7, R2 ;  /* 0x0000000200077213 */ /* 0x000fe40000000000 */
[----:B------:R-:W0:Y:S02]  /*1cd0*/  SHFL.BFLY PT, R17, R22, 0x4, 0x1f ;  /* 0x0c801f0016117f89 */ /* 0x000e2400000e0000 */
[----:B------:R-:W1:Y:S01]  /*1ce0*/  F2I.FTZ.U32.TRUNC.NTZ R43, R42 ;  /* 0x0000002a002b7305 */ /* 0x000e62000021f000 */
[----:B------:R-:W-:Y:S01]  /*1cf0*/  IMAD.MOV R7, RZ, RZ, -R7 ;  /* 0x000000ffff077224 */ /* 0x000fe200078e0a07 */
[----:B--2---:R-:W-:Y:S01]  /*1d00*/  IADD3 R30, R30, 0xffffffe, RZ ;  /* 0x0ffffffe1e1e7810 */ /* 0x004fe20007ffe0ff */
[----:B------:R-:W-:-:S05]  /*1d10*/  IMAD.IADD R20, R6, 0x1, R9 ;  /* 0x0000000106147824 */ /* 0x000fca00078e0209 */
[----:B------:R-:W2:Y:S01]  /*1d20*/  F2I.FTZ.U32.TRUNC.NTZ R31, R30 ;  /* 0x0000001e001f7305 */ /* 0x000ea2000021f000 */
[----:B------:R-:W-:Y:S01]  /*1d30*/  IABS R19, R20 ;  /* 0x0000001400137213 */ /* 0x000fe20000000000 */
[----:B-1----:R-:W-:Y:S02]  /*1d40*/  IMAD.MOV R24, RZ, RZ, -R43 ;  /* 0x000000ffff187224 */ /* 0x002fe400078e0a2b */
[----:B------:R-:W-:Y:S02]  /*1d50*/  IMAD.MOV.U32 R42, RZ, RZ, RZ ;  /* 0x000000ffff2a7224 */ /* 0x000fe400078e00ff */
[----:B------:R-:W-:Y:S02]  /*1d60*/  IMAD R21, R24, R9, RZ ;  /* 0x0000000918157224 */ /* 0x000fe400078e02ff */
[----:B------:R-:W-:Y:S01]  /*1d70*/  IMAD.MOV.U32 R24, RZ, RZ, R19 ;  /* 0x000000ffff187224 */ /* 0x000fe200078e0013 */
[----:B------:R-:W-:Y:S01]  /*1d80*/  IABS R19, c[0x0][0x1c0] ;  /* 0x0000700000137a13 */ /* 0x000fe20000000000 */
[----:B0-----:R-:W-:-:S02]  /*1d90*/  FADD.FTZ R17, R22, R17 ;  /* 0x0000001116117221 */ /* 0x001fc40000010000 */
[----:B--2---:R-:W-:Y:S02]  /*1da0*/  IMAD.MOV R6, RZ, RZ, -R31 ;  /* 0x000000ffff067224 */ /* 0x004fe400078e0a1f */
[----:B------:R-:W-:Y:S01]  /*1db0*/  IMAD.HI.U32 R21, R43, R21, R42 ;  /* 0x000000152b157227 */ /* 0x000fe200078e002a */
[----:B------:R-:W0:Y:S03]  /*1dc0*/  SHFL.BFLY PT, R22, R17, 0x2, 0x1f ;  /* 0x0c401f0011167f89 */ /* 0x000e2600000e0000 */
[----:B------:R-:W-:Y:S02]  /*1dd0*/  IMAD R23, R6, R8, RZ ;  /* 0x0000000806177224 */ /* 0x000fe400078e02ff */
[----:B------:R-:W-:Y:S02]  /*1de0*/  IMAD.MOV.U32 R30, RZ, RZ, RZ ;  /* 0x000000ffff1e7224 */ /* 0x000fe400078e00ff */
[----:B------:R-:W-:-:S04]  /*1df0*/  IMAD.HI.U32 R21, R21, R24, RZ ;  /* 0x0000001815157227 */ /* 0x000fc800078e00ff */
[----:B------:R-:W-:-:S04]  /*1e00*/  IMAD.HI.U32 R23, R31, R23, R30 ;  /* 0x000000171f177227 */ /* 0x000fc800078e001e */
[----:B------:R-:W-:Y:S02]  /*1e10*/  IMAD R6, R21, R7, R24 ;  /* 0x0000000715067224 */ /* 0x000fe400078e0218 */
[----:B------:R-:W-:Y:S02]  /*1e20*/  IMAD.MOV R19, RZ, RZ, -R19 ;  /* 0x000000ffff137224 */ /* 0x000fe400078e0a13 */
[----:B------:R-:W-:Y:S01]  /*1e30*/  IMAD.HI.U32 R23, R23, R24, RZ ;  /* 0x0000001817177227 */ /* 0x000fe200078e00ff */
[----:B------:R-:W-:-:S03]  /*1e40*/  ISETP.GT.U32.AND P0, PT, R9, R6, PT ;  /* 0x000000060900720c */ /* 0x000fc60003f04070 */
[----:B------:R-:W-:Y:S02]  /*1e50*/  IMAD R19, R23, R19, R24 ;  /* 0x0000001317137224 */ /* 0x000fe400078e0218 */
[----:B0-----:R-:W-:Y:S02]  /*1e60*/  FADD.FTZ R22, R17, R22 ;  /* 0x0000001611167221 */ /* 0x001fe40000010000 */
[----:B------:R-:W-:Y:S01]  /*1e70*/  IMAD.MOV.U32 R30, RZ, RZ, 0x7f800000 ;  /* 0x7f800000ff1e7424 */ /* 0x000fe200078e00ff */
[----:B------:R-:W-:Y:S02]  /*1e80*/  ISETP.GT.U32.AND P5, PT, R8, R19, PT ;  /* 0x000000130800720c */ /* 0x000fe40003fa4070 */
[----:B------:R-:W0:Y:S03]  /*1e90*/  SHFL.BFLY PT, R7, R22, 0x1, 0x1f ;  /* 0x0c201f0016077f89 */ /* 0x000e2600000e0000 */
[----:B------:R-:W-:Y:S01]  /*1ea0*/  @!P0 IMAD.IADD R6, R6, 0x1, -R9 ;  /* 0x0000000106068824 */ /* 0x000fe200078e0a09 */
[----:B------:R-:W-:-:S02]  /*1eb0*/  @!P0 IADD3 R21, R21, 0x1, RZ ;  /* 0x0000000115158810 */ /* 0x000fc40007ffe0ff */
[----:B------:R-:W-:Y:S02]  /*1ec0*/  ISETP.GT.AND P0, PT, R2, RZ, PT ;  /* 0x000000ff0200720c */ /* 0x000fe40003f04270 */
[-C--:B------:R-:W-:Y:S02]  /*1ed0*/  ISETP.GE.U32.AND P4, PT, R6, R9.reuse, PT ;  /* 0x000000090600720c */ /* 0x080fe40003f86070 */
[C---:B------:R-:W-:Y:S01]  /*1ee0*/  LOP3.LUT R6, R20.reuse, R9, RZ, 0x3c, !PT ;  /* 0x0000000914067212 */ /* 0x040fe200078e3cff */
[----:B------:R-:W-:Y:S01]  /*1ef0*/  @!P5 IMAD.IADD R19, R19, 0x1, -R8 ;  /* 0x000000011313d824 */ /* 0x000fe200078e0a08 */
[----:B------:R-:W-:Y:S02]  /*1f00*/  LOP3.LUT R20, R20, c[0x0][0x1c0], RZ, 0x3c, !PT ;  /* 0x0000700014147a12 */ /* 0x000fe400078e3cff */
[----:B------:R-:W-:Y:S02]  /*1f10*/  ISETP.GE.AND P3, PT, R6, RZ, PT ;  /* 0x000000ff0600720c */ /* 0x000fe40003f66270 */
[----:B------:R-:W-:Y:S01]  /*1f20*/  ISETP.GE.U32.AND P1, PT, R19, R8, PT ;  /* 0x000000081300720c */ /* 0x000fe20003f26070 */
[----:B------:R-:W1:Y:S01]  /*1f30*/  S2R R6, SR_TID.X ;  /* 0x0000000000067919 */ /* 0x000e620000002100 */
[----:B------:R-:W-:-:S02]  /*1f40*/  @!P5 IADD3 R23, R23, 0x1, RZ ;  /* 0x000000011717d810 */ /* 0x000fc40007ffe0ff */
[----:B------:R-:W-:Y:S02]  /*1f50*/  ISETP.GE.AND P2, PT, R20, RZ, PT ;  /* 0x000000ff1400720c */ /* 0x000fe40003f46270 */
[----:B------:R-:W-:Y:S01]  /*1f60*/  @P4 IADD3 R21, R21, 0x1, RZ ;  /* 0x0000000115154810 */ /* 0x000fe20007ffe0ff */
[----:B0-----:R-:W-:Y:S01]  /*1f70*/  FADD.FTZ R17, R22, R7 ;  /* 0x0000000716117221 */ /* 0x001fe20000010000 */
[----:B------:R-:W-:Y:S02]  /*1f80*/  ISETP.GT.AND P4, PT, R3, RZ, PT ;  /* 0x000000ff0300720c */ /* 0x000fe40003f84270 */
[----:B------:R-:W-:Y:S01]  /*1f90*/  SHF.R.S32.HI R20, RZ, 0x1f, R2 ;  /* 0x0000001fff147819 */ /* 0x000fe20000011402 */
[----:B------:R-:W-:Y:S02]  /*1fa0*/  @!P3 IMAD.MOV R21, RZ, RZ, -R21 ;  /* 0x000000ffff15b224 */ /* 0x000fe400078e0a15 */
[----:B------:R-:W-:Y:S02]  /*1fb0*/  @P1 IADD3 R23, R23, 0x1, RZ ;  /* 0x0000000117171810 */ /* 0x000fe40007ffe0ff */
[----:B------:R-:W-:-:S02]  /*1fc0*/  FSETP.NE.FTZ.AND P1, PT, R17, RZ, PT ;  /* 0x000000ff1100720b */ /* 0x000fc40003f35000 */
[C---:B------:R-:W-:Y:S01]  /*1fd0*/  ISETP.NE.AND P5, PT, R2.reuse, RZ, PT ;  /* 0x000000ff0200720c */ /* 0x040fe20003fa5270 */
[----:B------:R-:W-:Y:S01]  /*1fe0*/  @!P2 IMAD.MOV R23, RZ, RZ, -R23 ;  /* 0x000000ffff17a224 */ /* 0x000fe200078e0a17 */
[----:B------:R-:W-:Y:S01]  /*1ff0*/  LEA.HI.SX32 R7, R2, 0x1, 0x1 ;  /* 0x0000000102077811 */ /* 0x000fe200078f0aff */
[----:B------:R-:W-:Y:S01]  /*2000*/  @!P0 IMAD.MOV R7, RZ, RZ, R20 ;  /* 0x000000ffff078224 */ /* 0x000fe200078e0214 */
[----:B------:R-:W-:Y:S02]  /*2010*/  ISETP.NE.AND P0, PT, RZ, c[0x0][0x1c0], PT ;  /* 0x00007000ff007a0c */ /* 0x000fe40003f05270 */
[----:B------:R-:W-:Y:S02]  /*2020*/  SHF.R.S32.HI R19, RZ, 0x1f, R3 ;  /* 0x0000001fff137819 */ /* 0x000fe40000011403 */
[C---:B-1----:R-:W-:Y:S02]  /*2030*/  LOP3.LUT P2, RZ, R6.reuse, 0xf, RZ, 0xc0, !PT ;  /* 0x0000000f06ff7812 */ /* 0x042fe4000784c0ff */
[----:B------:R-:W-:Y:S01]  /*2040*/  LEA.HI.SX32 R8, R3, 0x1, 0x1 ;  /* 0x0000000103087811 */ /* 0x000fe200078f0aff */
[----:B------:R-:W-:Y:S01]  /*2050*/  @!P4 IMAD.MOV R8, RZ, RZ, R19 ;  /* 0x000000ffff08c224 */ /* 0x000fe200078e0213 */
[----:B------:R-:W0:Y:S01]  /*2060*/  @P1 MUFU.LG2 R17, R17 ;  /* 0x0000001100111308 */ /* 0x000e220000000c00 */
        /* <DEDUP_REMOVED lines=52> */
[----:B------:R-:W-:Y:S02]  /*23b0*/  MOV R24, 0x23d0 ;  /* 0x000023d000187802 */ /* 0x000fe40000000f00 */
[----:B------:R-:W-:Y:S05]  /*23c0*/  CALL.REL.NOINC `($__internal_1_$__cuda_sm20_div_s64) ;  /* 0x0000263000007944 */ /* 0x000fea0003c00000 */
[-C--:B------:R-:W-:Y:S02]  /*23d0*/  IADD3 R19, P0, RZ, -R20.reuse, RZ ;  /* 0x80000014ff137210 */ /* 0x080fe40007f1e0ff */
[----:B------:R-:W-:Y:S02]  /*23e0*/  MOV R48, R20 ;  /* 0x0000001400307202 */ /* 0x000fe40000000f00 */
[----:B------:R-:W-:Y:S01]  /*23f0*/  IADD3.X R17, RZ, ~R21, RZ, P0, !PT ;  /* 0x80000015ff117210 */ /* 0x000fe200007fe4ff */
[----:B------:R-:W-:Y:S01]  /*2400*/  IMAD.WIDE.U32 R38, R42, R19, R38 ;  /* 0x000000132a267225 */ /* 0x000fe200078e0026 */
[----:B------:R-:W-:-:S03]  /*2410*/  MOV R49, R21 ;  /* 0x0000001500317202 */ /* 0x000fc60000000f00 */
[----:B------:R-:W-:-:S04]  /*2420*/  IMAD R18, R17, R42, RZ ;  /* 0x0000002a11127224 */ /* 0x000fc800078e02ff */
[----:B------:R-:W-:Y:S01]  /*2430*/  IMAD R17, R23, R19, R18 ;  /* 0x0000001317117224 */ /* 0x000fe200078e0212 */
[----:B------:R-:W-:-:S04]  /*2440*/  MOV R18, R38 ;  /* 0x0000002600127202 */ /* 0x000fc80000000f00 */
[----:B------:R-:W-:Y:S01]  /*2450*/  IADD3 R17, R39, R17, RZ ;  /* 0x0000001127117210 */ /* 0x000fe20007ffe0ff */
[----:B------:R-:W-:Y:S05]  /*2460*/  BRA `(.L_x_65) ;  /* 0x0000016000007947 */ /* 0x000fea0003800000 */
.L_x_64:
[----:B------:R-:W0:Y:S01]  /*2470*/  I2F.U32.RP R20, R42 ;  /* 0x0000002a00147306 */ /* 0x000e220000209000 */
[----:B------:R-:W-:Y:S01]  /*2480*/  ISETP.NE.U32.AND P0, PT, R42, RZ, PT ;  /* 0x000000ff2a00720c */ /* 0x000fe20003f05070 */
[----:B------:R-:W-:-:S06]  /*2490*/  IMAD.MOV.U32 R49, RZ, RZ, RZ ;  /* 0x000000ffff317224 */ /* 0x000fcc00078e00ff */
        /* <DEDUP_REMOVED lines=13> */
[----:B------:R-:W-:Y:S02]  /*2570*/  ISETP.GE.U32.AND P1, PT, R17, R42, PT ;  /* 0x0000002a1100720c */ /* 0x000fe40003f26070 */
[----:B------:R-:W-:-:S11]  /*2580*/  MOV R17, RZ ;  /* 0x000000ff00117202 */ /* 0x000fd60000000f00 */
[----:B------:R-:W-:Y:S02]  /*2590*/  @P1 IADD3 R48, R48, 0x1, RZ ;  /* 0x0000000130301810 */ /* 0x000fe40007ffe0ff */
[----:B------:R-:W-:-:S05]  /*25a0*/  @!P0 LOP3.LUT R48, RZ, R42, RZ, 0x33, !PT ;  /* 0x0000002aff308212 */ /* 0x000fca00078e33ff */
[----:B------:R-:W-:-:S04]  /*25b0*/  IMAD.MOV R19, RZ, RZ, -R48 ;  /* 0x000000ffff137224 */ /* 0x000fc800078e0a30 */
[----:B------:R-:W-:Y:S02]  /*25c0*/  IMAD R18, R42, R19, R38 ;  /* 0x000000132a127224 */ /* 0x000fe400078e0226 */
.L_x_65:
[----:B------:R-:W-:Y:S05]  /*25d0*/  BSYNC B0 ;  /* 0x0000000000007941 */ /* 0x000fea0003800000 */
.L_x_63:
[----:B------:R-:W-:Y:S01]  /*25e0*/  LOP3.LUT R19, R17, R0, RZ, 0xfc, !PT ;  /* 0x0000000011137212 */ /* 0x000fe200078efcff */
[----:B------:R-:W-:Y:S03]  /*25f0*/  BSSY B0, `(.L_x_66) ;  /* 0x0000028000007945 */ /* 0x000fe60003800000 */
[----:B------:R-:W-:-:S13]  /*2600*/  ISETP.NE.U32.AND P0, PT, R19, RZ, PT ;  /* 0x000000ff1300720c */ /* 0x000fda0003f05070 */
[----:B------:R-:W-:Y:S05]  /*2610*/  @!P0 BRA `(.L_x_67) ;  /* 0x000000f000008947 */ /* 0x000fea0003800000 */
[----:B------:R-:W-:Y:S01]  /*2620*/  IMAD.MOV.U32 R26, RZ, RZ, R27 ;  /* 0x000000ffff1a7224 */ /* 0x000fe200078e001b */
[----:B------:R-:W-:Y:S02]  /*2630*/  MOV R23, R0 ;  /* 0x0000000000177202 */ /* 0x000fe40000000f00 */
[----:B------:R-:W-:Y:S02]  /*2640*/  MOV R24, 0x2660 ;  /* 0x0000266000187802 */ /* 0x000fe40000000f00 */
[----:B------:R-:W-:Y:S05]  /*2650*/  CALL.REL.NOINC `($__internal_1_$__cuda_sm20_div_s64) ;  /* 0x000023a000007944 */ /* 0x000fea0003c00000 */
[----:B------:R-:W-:Y:S01]  /*2660*/  IADD3 R19, P0, RZ, -R20, RZ ;  /* 0x80000014ff137210 */ /* 0x000fe20007f1e0ff */
[----:B------:R-:W-:Y:S01]  /*2670*/  IMAD.MOV.U32 R43, RZ, RZ, R21 ;  /* 0x000000ffff2b7224 */ /* 0x000fe200078e0015 */
[----:B------:R-:W-:Y:S02]  /*2680*/  MOV R38, R18 ;  /* 0x0000001200267202 */ /* 0x000fe40000000f00 */
[----:B------:R-:W-:Y:S02]  /*2690*/  IADD3.X R22, RZ, ~R21, RZ, P0, !PT ;  /* 0x80000015ff167210 */ /* 0x000fe400007fe4ff */
[----:B------:R-:W-:Y:S02]  /*26a0*/  MOV R39, R17 ;  /* 0x0000001100277202 */ /* 0x000fe40000000f00 */
[----:B------:R-:W-:Y:S01]  /*26b0*/  MOV R42, R20 ;  /* 0x00000014002a7202 */ /* 0x000fe20000000f00 */
[----:B------:R-:W-:-:S02]  /*26c0*/  IMAD R22, R22, R27, RZ ;  /* 0x0000001b16167224 */ /* 0x000fc400078e02ff */
[----:B------:R-:W-:-:S04]  /*26d0*/  IMAD.WIDE.U32 R38, R27, R19, R38 ;  /* 0x000000131b267225 */ /* 0x000fc800078e0026 */
[----:B------:R-:W-:-:S04]  /*26e0*/  IMAD R0, R0, R19, R22 ;  /* 0x0000001300007224 */ /* 0x000fc800078e0216 */
[----:B------:R-:W-:Y:S01]  /*26f0*/  IMAD.IADD R0, R39, 0x1, R0 ;  /* 0x0000000127007824 */ /* 0x000fe200078e0200 */
[----:B------:R-:W-:Y:S05]  /*2700*/  BRA `(.L_x_68) ;  /* 0x0000016000007947 */ /* 0x000fea0003800000 */
.L_x_67:
        /* <DEDUP_REMOVED lines=22> */
.L_x_68:
[----:B------:R-:W-:Y:S05]  /*2870*/  BSYNC B0 ;  /* 0x0000000000007941 */ /* 0x000fea0003800000 */
.L_x_66:
        /* <DEDUP_REMOVED lines=11> */
[----:B------:R-:W-:Y:S05]  /*2930*/  CALL.REL.NOINC `($__internal_1_$__cuda_sm20_div_s64) ;  /* 0x000020c000007944 */ /* 0x000fea0003c00000 */
[----:B------:R-:W-:-:S04]  /*2940*/  IADD3 R17, P0, RZ, -R20, RZ ;  /* 0x80000014ff117210 */ /* 0x000fc80007f1e0ff */
[----:B------:R-:W-:Y:S01]  /*2950*/  IADD3.X R18, RZ, ~R21, RZ, P0, !PT ;  /* 0x80000015ff127210 */ /* 0x000fe200007fe4ff */
[----:B------:R-:W-:-:S04]  /*2960*/  IMAD.WIDE.U32 R42, R5, R17, R42 ;  /* 0x00000011052a7225 */ /* 0x000fc800078e002a */
[----:B------:R-:W-:-:S04]  /*2970*/  IMAD R18, R18, R5, RZ ;  /* 0x0000000512127224 */ /* 0x000fc800078e02ff */
[----:B------:R-:W-:-:S05]  /*2980*/  IMAD R4, R4, R17, R18 ;  /* 0x0000001104047224 */ /* 0x000fca00078e0212 */
[----:B------:R-:W-:Y:S01]  /*2990*/  IADD3 R4, R43, R4, RZ ;  /* 0x000000042b047210 */ /* 0x000fe20007ffe0ff */
[----:B------:R-:W-:Y:S05]  /*29a0*/  BRA `(.L_x_71) ;  /* 0x0000016000007947 */ /* 0x000fea0003800000 */
.L_x_70:
        /* <DEDUP_REMOVED lines=22> */
.L_x_71:
[----:B------:R-:W-:Y:S05]  /*2b10*/  BSYNC B0 ;  /* 0x0000000000007941 */ /* 0x000fea0003800000 */
.L_x_69:
[-C--:B------:R-:W-:Y:S01]  /*2b20*/  IMAD R5, R41, R16.reuse, RZ ;  /* 0x0000001029057224 */ /* 0x080fe200078e02ff */
[----:B------:R-:W-:Y:S01]  /*2b30*/  SHF.R.S32.HI R17, RZ, 0x1f, R27 ;  /* 0x0000001fff117819 */ /* 0x000fe2000001141b */
[C---:B------:R-:W-:Y:S01]  /*2b40*/  IMAD.WIDE.U32 R46, R40.reuse, R16, RZ ;  /* 0x00000010282e7225 */ /* 0x040fe200078e00ff */
[----:B------:R-:W-:Y:S01]  /*2b50*/  ULDC.U8 UR10, c[0x0][0x329] ;  /* 0x0000ca40000a7ab9 */ /* 0x000fe20000000000 */
[----:B------:R-:W-:Y:S01]  /*2b60*/  BSSY B0, `(.L_x_72) ;  /* 0x0000046000007945 */ /* 0x000fe20003800000 */
[----:B------:R-:W-:Y:S01]  /*2b70*/  UISETP.NE.AND UP0, UPT, UR10, URZ, UPT ;  /* 0x0000003f0a00728c */ /* 0x000fe2000bf05270 */
[----:B------:R-:W-:Y:S01]  /*2b80*/  IMAD R5, R40, R14, R5 ;  /* 0x0000000e28057224 */ /* 0x000fe200078e0205 */
[----:B------:R-:W-:Y:S01]  /*2b90*/  ULDC.64 UR4, c[0x0][0x210] ;  /* 0x0000840000047ab9 */ /* 0x000fe20000000a00 */
[----:B------:R-:W-:Y:S01]  /*2ba0*/  IMAD R0, R0, R27, RZ ;  /* 0x0000001b00007224 */ /* 0x000fe200078e02ff */
[----:B------:R-:W-:Y:S02]  /*2bb0*/  UIMAD UR4, UR4, UR5, URZ ;  /* 0x00000005040472a4 */ /* 0x000fe4000f8e023f */
[----:B------:R-:W-:Y:S01]  /*2bc0*/  IADD3 R18, R47, R5, RZ ;  /* 0x000000052f127210 */ /* 0x000fe20007ffe0ff */
[----:B------:R-:W-:Y:S01]  /*2bd0*/  IMAD R17, R17, R38, R0 ;  /* 0x0000002611117224 */ /* 0x000fe200078e0200 */
[----:B------:R-:W-:Y:S01]  /*2be0*/  USEL UR5, UR5, 0x1, !UP0 ;  /* 0x0000000105057887 */ /* 0x000fe2000c000000 */
[----:B------:R-:W-:Y:S01]  /*2bf0*/  IMAD.WIDE.U32 R38, R38, R27, RZ ;  /* 0x0000001b26267225 */ /* 0x000fe200078e00ff */
[----:B------:R-:W-:-:S02]  /*2c00*/  USHF.R.S32.HI UR11, URZ, 0x1f, UR4 ;  /* 0x0000001f3f0b7899 */ /* 0x000fc40008011404 */
[----:B------:R-:W-:Y:S01]  /*2c10*/  USHF.R.S32.HI UR10, URZ, 0x1f, UR5 ;  /* 0x0000001f3f0a7899 */ /* 0x000fe20008011405 */
[-C--:B------:R-:W-:Y:S02]  /*2c20*/  IMAD R23, R18, R13.reuse, RZ ;  /* 0x0000000d12177224 */ /* 0x080fe400078e02ff */
[----:B------:R-:W-:Y:S02]  /*2c30*/  IMAD R19, R4, UR4, RZ ;  /* 0x0000000404137c24 */ /* 0x000fe4000f8e02ff */
[----:B------:R-:W-:Y:S02]  /*2c40*/  IMAD R23, R12, R46, R23 ;  /* 0x0000002e0c177224 */ /* 0x000fe400078e0217 */
[----:B------:R-:W-:-:S04]  /*2c50*/  IMAD.WIDE.U32 R46, R46, R13, RZ ;  /* 0x0000000d2e2e7225 */ /* 0x000fc800078e00ff */
[----:B------:R-:W-:Y:S01]  /*2c60*/  IMAD R5, R21, UR5, RZ ;  /* 0x0000000515057c24 */ /* 0x000fe2000f8e02ff */
[----:B------:R-:W-:Y:S01]  /*2c70*/  IADD3 R23, R47, R23, RZ ;  /* 0x000000172f177210 */ /* 0x000fe20007ffe0ff */
[C---:B------:R-:W-:Y:S02]  /*2c80*/  IMAD R19, R42.reuse, UR11, R19 ;  /* 0x0000000b2a137c24 */ /* 0x040fe4000f8e0213 */
[----:B------:R-:W-:Y:S01]  /*2c90*/  IMAD.WIDE.U32 R42, R42, UR4, RZ ;  /* 0x000000042a2a7c25 */ /* 0x000fe2000f8e00ff */
[----:B------:R-:W-:-:S03]  /*2ca0*/  LOP3.LUT R0, R49, R23, RZ, 0xfc, !PT ;  /* 0x0000001731007212 */ /* 0x000fc600078efcff */
[----:B------:R-:W-:Y:S01]  /*2cb0*/  IMAD R5, R20, UR10, R5 ;  /* 0x0000000a14057c24 */ /* 0x000fe2000f8e0205 */
[----:B------:R-:W-:Y:S01]  /*2cc0*/  ISETP.NE.U32.AND P0, PT, R0, RZ, PT ;  /* 0x000000ff0000720c */ /* 0x000fe20003f05070 */
[----:B------:R-:W-:Y:S01]  /*2cd0*/  IMAD.WIDE.U32 R40, R20, UR5, RZ ;  /* 0x0000000514287c25 */ /* 0x000fe2000f8e00ff */
[----:B------:R-:W-:Y:S02]  /*2ce0*/  IADD3 R0, R39, R17, RZ ;  /* 0x0000001127007210 */ /* 0x000fe40007ffe0ff */
[----:B------:R-:W-:Y:S01]  /*2cf0*/  IADD3 R4, R43, R19, RZ ;  /* 0x000000132b047210 */ /* 0x000fe20007ffe0ff */
[----:B------:R-:W-:Y:S01]  /*2d00*/  IMAD R3, R3, UR4, RZ ;  /* 0x0000000403037c24 */ /* 0x000fe2000f8e02ff */
[----:B------:R-:W-:Y:S01]  /*2d10*/  IADD3 R5, R41, R5, RZ ;  /* 0x0000000529057210 */ /* 0x000fe20007ffe0ff */
[----:B------:R-:W-:-:S06]  /*2d20*/  IMAD R2, R2, UR4, RZ ;  /* 0x0000000402027c24 */ /* 0x000fcc000f8e02ff */
[----:B------:R-:W-:Y:S05]  /*2d30*/  @!P0 BRA `(.L_x_73) ;  /* 0x0000011000008947 */ /* 0x000fea0003800000 */
[----:B------:R-:W-:Y:S01]  /*2d40*/  IMAD.MOV.U32 R18, RZ, RZ, R48 ;  /* 0x000000ffff127224 */ /* 0x000fe200078e0030 */
[----:B------:R-:W-:Y:S01]  /*2d50*/  MOV R17, R49 ;  /* 0x0000003100117202 */ /* 0x000fe20000000f00 */
[----:B------:R-:W-:Y:S01]  /*2d60*/  IMAD.MOV.U32 R26, RZ, RZ, R46 ;  /* 0x000000ffff1a7224 */ /* 0x000fe200078e002e */
[----:B------:R-:W-:Y:S02]  /*2d70*/  MOV R24, 0x2d90 ;  /* 0x00002d9000187802 */ /* 0x000fe40000000f00 */
[----:B------:R-:W-:Y:S05]  /*2d80*/  CALL.REL.NOINC `($__internal_1_$__cuda_sm20_div_s64) ;  /* 0x00001c7000007944 */ /* 0x000fea0003c00000 */
        /* <DEDUP_REMOVED lines=12> */
.L_x_73:
        /* <DEDUP_REMOVED lines=20> */
[----:B------:R-:W-:-:S05]  /*2f90*/  IADD3 R21, -R19, RZ, RZ ;  /* 0x000000ff13157210 */ /* 0x000fca0007ffe1ff */
[----:B------:R-:W-:Y:S01]  /*2fa0*/  IMAD R18, R46, R21, R48 ;  /* 0x000000152e127224 */ /* 0x000fe200078e0230 */
[----:B------:R-:W-:Y:S02]  /*2fb0*/  MOV R46, R19 ;  /* 0x00000013002e7202 */ /* 0x000fe40000000f00 */
.L_x_74:
[----:B------:R-:W-:Y:S05]  /*2fc0*/  BSYNC B0 ;  /* 0x0000000000007941 */ /* 0x000fea0003800000 */
.L_x_72:
        /* <DEDUP_REMOVED lines=19> */
.L_x_76:
[----:B------:R-:W0:Y:S01]  /*3100*/  I2F.U32.RP R20, R16 ;  /* 0x0000001000147306 */ /* 0x000e220000209000 */
[----:B------:R-:W-:Y:S01]  /*3110*/  HFMA2.MMA R22, -RZ, RZ, 0, 0 ;  /* 0x00000000ff167435 */ /* 0x000fe200000001ff */
[----:B------:R-:W-:Y:S01]  /*3120*/  ISETP.NE.U32.AND P0, PT, R16, RZ, PT ;  /* 0x000000ff1000720c */ /* 0x000fe20003f05070 */
[----:B------:R-:W-:-:S05]  /*3130*/  IMAD.MOV.U32 R49, RZ, RZ, RZ ;  /* 0x000000ffff317224 */ /* 0x000fca00078e00ff */
[----:B0-----:R-:W0:Y:S02]  /*3140*/  MUFU.RCP R19, R20 ;  /* 0x0000001400137308 */ /* 0x001e240000001000 */
[----:B0-----:R-:W-:-:S06]  /*3150*/  IADD3 R19, R19, 0xffffffe, RZ ;  /* 0x0ffffffe13137810 */ /* 0x001fcc0007ffe0ff */
[----:B------:R-:W0:Y:S02]  /*3160*/  F2I.FTZ.U32.TRUNC.NTZ R23, R19 ;  /* 0x0000001300177305 */ /* 0x000e24000021f000 */
[----:B0-----:R-:W-:-:S04]  /*3170*/  IMAD.MOV R14, RZ, RZ, -R23 ;  /* 0x000000ffff0e7224 */ /* 0x001fc800078e0a17 */
[----:B------:R-:W-:-:S04]  /*3180*/  IMAD R14, R14, R16, RZ ;  /* 0x000000100e0e7224 */ /* 0x000fc800078e02ff */
[----:B------:R-:W-:Y:S01]  /*3190*/  IMAD.HI.U32 R17, R23, R14, R22 ;  /* 0x0000000e17117227 */ /* 0x000fe200078e0016 */
[----:B------:R-:W-:-:S05]  /*31a0*/  MOV R14, RZ ;  /* 0x000000ff000e7202 */ /* 0x000fca0000000f00 */
        /* <DEDUP_REMOVED lines=11> */
.L_x_77:
[----:B------:R-:W-:Y:S05]  /*3260*/  BSYNC B0 ;  /* 0x0000000000007941 */ /* 0x000fea0003800000 */
.L_x_75:
        /* <DEDUP_REMOVED lines=10> */
[----:B------:R-:W-:Y:S02]  /*3310*/  IADD3 R17, P0, RZ, -R20, RZ ;  /* 0x80000014ff117210 */ /* 0x000fe40007f1e0ff */
[----:B------:R-:W-:Y:S02]  /*3320*/  MOV R52, R48 ;  /* 0x0000003000347202 */ /* 0x000fe40000000f00 */
[----:B------:R-:W-:Y:S02]  /*3330*/  IADD3.X R18, RZ, ~R21, RZ, P0, !PT ;  /* 0x80000015ff127210 */ /* 0x000fe400007fe4ff */
[----:B------:R-:W-:-:S03]  /*3340*/  MOV R53, R49 ;  /* 0x0000003100357202 */ /* 0x000fc60000000f00 */
[----:B------:R-:W-:Y:S02]  /*3350*/  IMAD R18, R18, R13, RZ ;  /* 0x0000000d12127224 */ /* 0x000fe400078e02ff */
[----:B------:R-:W-:-:S04]  /*3360*/  IMAD.WIDE.U32 R52, R13, R17, R52 ;  /* 0x000000110d347225 */ /* 0x000fc800078e0034 */
[----:B------:R-:W-:-:S05]  /*3370*/  IMAD R12, R12, R17, R18 ;  /* 0x000000110c0c7224 */ /* 0x000fca00078e0212 */
[----:B------:R-:W-:Y:S01]  /*3380*/  IADD3 R12, R53, R12, RZ ;  /* 0x0000000c350c7210 */ /* 0x000fe20007ffe0ff */
[----:B------:R-:W-:Y:S05]  /*3390*/  BRA `(.L_x_80) ;  /* 0x0000017000007947 */ /* 0x000fea0003800000 */
.L_x_79:
        /* <DEDUP_REMOVED lines=23> */
.L_x_80:
[----:B------:R-:W-:Y:S05]  /*3510*/  BSYNC B0 ;  /* 0x0000000000007941 */ /* 0x000fea0003800000 */
.L_x_78:
[----:B------:R-:W-:Y:S01]  /*3520*/  SHF.R.S32.HI R18, RZ, 0x1f, R6 ;  /* 0x0000001fff127819 */ /* 0x000fe20000011406 */
[-C--:B------:R-:W-:Y:S01]  /*3530*/  IMAD R13, R21, R6.reuse, RZ ;  /* 0x00000006150d7224 */ /* 0x080fe200078e02ff */
[----:B------:R-:W-:Y:S01]  /*3540*/  SHF.R.S32.HI R17, RZ, 0x1f, R3 ;  /* 0x0000001fff117819 */ /* 0x000fe20000011403 */
[----:B------:R-:W-:Y:S01]  /*3550*/  IMAD.WIDE.U32 R48, R20, R6, RZ ;  /* 0x0000000614307225 */ /* 0x000fe200078e00ff */
[----:B------:R-:W-:Y:S01]  /*3560*/  LOP3.LUT R6, R47, R10, RZ, 0xfc, !PT ;  /* 0x0000000a2f067212 */ /* 0x000fe200078efcff */
[----:B------:R-:W-:Y:S02]  /*3570*/  BSSY B0, `(.L_x_81) ;  /* 0x0000038000007945 */ /* 0x000fe40003800000 */
[----:B------:R-:W-:Y:S01]  /*3580*/  IMAD R55, R27, c[0x0][0x214], RZ ;  /* 0x000085001b377a24 */ /* 0x000fe200078e02ff */
[----:B------:R-:W-:Y:S01]  /*3590*/  ISETP.NE.U32.AND P0, PT, R6, RZ, PT ;  /* 0x000000ff0600720c */ /* 0x000fe20003f05070 */
[----:B------:R-:W-:Y:S02]  /*35a0*/  IMAD R12, R12, R3, RZ ;  /* 0x000000030c0c7224 */ /* 0x000fe400078e02ff */
[----:B------:R-:W-:Y:S01]  /*35b0*/  IMAD R14, R14, R55, RZ ;  /* 0x000000370e0e7224 */ /* 0x000fe200078e02ff */
[----:B------:R-:W-:Y:S01]  /*35c0*/  SHF.R.S32.HI R19, RZ, 0x1f, R55 ;  /* 0x0000001fff137819 */ /* 0x000fe20000011437 */
[----:B------:R-:W-:-:S02]  /*35d0*/  IMAD R17, R17, R52, R12 ;  /* 0x0000003411117224 */ /* 0x000fc400078e020c */
[----:B------:R-:W-:-:S04]  /*35e0*/  IMAD.WIDE.U32 R52, R52, R3, RZ ;  /* 0x0000000334347225 */ /* 0x000fc800078e00ff */
[----:B------:R-:W-:Y:S01]  /*35f0*/  IMAD R13, R18, R20, R13 ;  /* 0x00000014120d7224 */ /* 0x000fe200078e020d */
[----:B------:R-:W-:Y:S01]  /*3600*/  IADD3 R12, R53, R17, RZ ;  /* 0x00000011350c7210 */ /* 0x000fe20007ffe0ff */
[----:B------:R-:W-:Y:S02]  /*3610*/  IMAD R3, R19, R16, R14 ;  /* 0x0000001013037224 */ /* 0x000fe400078e020e */
[----:B------:R-:W-:Y:S01]  /*3620*/  IMAD.WIDE.U32 R54, R16, R55, RZ ;  /* 0x0000003710367225 */ /* 0x000fe200078e00ff */
[----:B------:R-:W-:-:S04]  /*3630*/  IADD3 R6, R49, R13, RZ ;  /* 0x0000000d31067210 */ /* 0x000fc80007ffe0ff */
[----:B------:R-:W-:Y:S01]  /*3640*/  IADD3 R3, R55, R3, RZ ;  /* 0x0000000337037210 */ /* 0x000fe20007ffe0ff */
[----:B------:R-:W-:Y:S05]  /*3650*/  @!P0 BRA `(.L_x_82) ;  /* 0x0000012000008947 */ /* 0x000fea0003800000 */
[----:B------:R-:W-:Y:S01]  /*3660*/  IMAD.MOV.U32 R18, RZ, RZ, R46 ;  /* 0x000000ffff127224 */ /* 0x000fe200078e002e */
[----:B------:R-:W-:Y:S01]  /*3670*/  MOV R26, R11 ;  /* 0x0000000b001a7202 */ /* 0x000fe20000000f00 */
[----:B------:R-:W-:Y:S01]  /*3680*/  IMAD.MOV.U32 R17, RZ, RZ, R47 ;  /* 0x000000ffff117224 */ /* 0x000fe200078e002f */
[----:B------:R-:W-:Y:S02]  /*3690*/  MOV R23, R10 ;  /* 0x0000000a00177202 */ /* 0x000fe40000000f00 */
[----:B------:R-:W-:Y:S02]  /*36a0*/  MOV R24, 0x36c0 ;  /* 0x000036c000187802 */ /* 0x000fe40000000f00 */
[----:B------:R-:W-:Y:S05]  /*36b0*/  CALL.REL.NOINC `($__internal_1_$__cuda_sm20_div_s64) ;  /* 0x0000134000007944 */ /* 0x000fea0003c00000 */
[----:B------:R-:W-:Y:S01]  /*36c0*/  IADD3 R13, P0, RZ, -R20, RZ ;  /* 0x80000014ff0d7210 */ /* 0x000fe20007f1e0ff */
[----:B------:R-:W-:Y:S01]  /*36d0*/  IMAD.MOV.U32 R17, RZ, RZ, R47 ;  /* 0x000000ffff117224 */ /* 0x000fe200078e002f */
[----:B------:R-:W-:Y:S02]  /*36e0*/  MOV R16, R46 ;  /* 0x0000002e00107202 */ /* 0x000fe40000000f00 */
[----:B------:R-:W-:-:S02]  /*36f0*/  IADD3.X R14, RZ, ~R21, RZ, P0, !PT ;  /* 0x80000015ff0e7210 */ /* 0x000fc400007fe4ff */
[----:B------:R-:W-:Y:S01]  /*3700*/  MOV R46, R20 ;  /* 0x00000014002e7202 */ /* 0x000fe20000000f00 */
[----:B------:R-:W-:Y:S01]  /*3710*/  IMAD.WIDE.U32 R16, R11, R13, R16 ;  /* 0x0000000d0b107225 */ /* 0x000fe200078e0010 */
[----:B------:R-:W-:-:S03]  /*3720*/  MOV R47, R21 ;  /* 0x00000015002f7202 */ /* 0x000fc60000000f00 */
[----:B------:R-:W-:-:S04]  /*3730*/  IMAD R14, R14, R11, RZ ;  /* 0x0000000b0e0e7224 */ /* 0x000fc800078e02ff */
[----:B------:R-:W-:Y:S01]  /*3740*/  IMAD R10, R10, R13, R14 ;  /* 0x0000000d0a0a7224 */ /* 0x000fe200078e020e */
[----:B------:R-:W-:-:S03]  /*3750*/  MOV R14, R16 ;  /* 0x00000010000e7202 */ /* 0x000fc60000000f00 */
[----:B------:R-:W-:Y:S01]  /*3760*/  IMAD.IADD R10, R17, 0x1, R10 ;  /* 0x00000001110a7824 */ /* 0x000fe200078e020a */
[----:B------:R-:W-:Y:S05]  /*3770*/  BRA `(.L_x_83) ;  /* 0x0000017000007947 */ /* 0x000fea0003800000 */
.L_x_82:
        /* <DEDUP_REMOVED lines=23> */
.L_x_83:
[----:B------:R-:W-:Y:S05]  /*38f0*/  BSYNC B0 ;  /* 0x0000000000007941 */ /* 0x000fea0003800000 */
.L_x_81:
        /* <DEDUP_REMOVED lines=21> */
[----:B------:R-:W-:-:S02]  /*3a50*/  IADD3.X R10, RZ, ~R21, RZ, P0, !PT ;  /* 0x80000015ff0a7210 */ /* 0x000fc400007fe4ff */
[----:B------:R-:W-:-:S03]  /*3a60*/  MOV R17, R47 ;  /* 0x0000002f00117202 */ /* 0x000fc60000000f00 */
[----:B------:R-:W-:Y:S02]  /*3a70*/  IMAD R10, R10, R9, RZ ;  /* 0x000000090a0a7224 */ /* 0x000fe400078e02ff */
[----:B------:R-:W-:-:S04]  /*3a80*/  IMAD.WIDE.U32 R16, R9, R13, R16 ;  /* 0x0000000d09107225 */ /* 0x000fc800078e0010 */
[----:B------:R-:W-:Y:S01]  /*3a90*/  IMAD R10, R8, R13, R10 ;  /* 0x0000000d080a7224 */ /* 0x000fe200078e020a */
[----:B------:R-:W-:-:S04]  /*3aa0*/  MOV R8, R16 ;  /* 0x0000001000087202 */ /* 0x000fc80000000f00 */
[----:B------:R-:W-:Y:S01]  /*3ab0*/  IADD3 R13, R17, R10, RZ ;  /* 0x0000000a110d7210 */ /* 0x000fe20007ffe0ff */
[----:B------:R-:W-:Y:S05]  /*3ac0*/  BRA `(.L_x_86) ;  /* 0x0000017000007947 */ /* 0x000fea0003800000 */
.L_x_85:
        /* <DEDUP_REMOVED lines=10> */
[----:B------:R-:W-:-:S04]  /*3b70*/  IMAD.HI.U32 R10, R13, R46, RZ ;  /* 0x0000002e0d0a7227 */ /* 0x000fc800078e00ff */
[----:B------:R-:W-:Y:S01]  /*3b80*/  IMAD.MOV.U32 R13, RZ, RZ, RZ ;  /* 0x000000ffff0d7224 */ /* 0x000fe200078e00ff */
        /* <DEDUP_REMOVED lines=11> */
.L_x_86:
[----:B------:R-:W-:Y:S05]  /*3c40*/  BSYNC B0 ;  /* 0x0000000000007941 */ /* 0x000fea0003800000 */
.L_x_84:
[----:B------:R-:W-:Y:S01]  /*3c50*/  IADD3 R39, P1, P0, R42, R40, R38 ;  /* 0x000000282a277210 */ /* 0x000fe2000783e026 */
[----:B------:R-:W-:-:S03]  /*3c60*/  IMAD R13, R13, R2, RZ ;  /* 0x000000020d0d7224 */ /* 0x000fc600078e02ff */
[----:B------:R-:W-:Y:S02]  /*3c70*/  IADD3 R39, P3, P2, R48, R39, R54 ;  /* 0x0000002730277210 */ /* 0x000fe40007a7e036 */
[----:B------:R-:W-:Y:S02]  /*3c80*/  IADD3.X R0, R4, R5, R0, P1, P0 ;  /* 0x0000000504007210 */ /* 0x000fe40000fe0400 */
[----:B------:R-:W-:Y:S02]  /*3c90*/  IADD3 R52, P1, P0, R56, R39, R52 ;  /* 0x0000002738347210 */ /* 0x000fe4000783e034 */
[----:B------:R-:W-:Y:S01]  /*3ca0*/  IADD3.X R0, R6, R0, R3, P3, P2 ;  /* 0x0000000006007210 */ /* 0x000fe20001fe4403 */
[----:B------:R-:W-:Y:S01]  /*3cb0*/  IMAD R3, R21, R7, RZ ;  /* 0x0000000715037224 */ /* 0x000fe200078e02ff */
[----:B------:R-:W-:Y:S02]  /*3cc0*/  SHF.R.S32.HI R4, RZ, 0x1f, R7 ;  /* 0x0000001fff047819 */ /* 0x000fe40000011407 */
[----:B------:R-:W-:-:S02]  /*3cd0*/  IADD3.X R53, R11, R0, R12, P1, P0 ;  /* 0x000000000b357210 */ /* 0x000fc40000fe040c */
        /* <DEDUP_REMOVED lines=11> */
.L_x_62:
[----:B------:R-:W-:-:S04]  /*3d90*/  LEA R2, P0, R38, c[0x0][0x200], 0x2 ;  /* 0x0000800026027a11 */ /* 0x000fc800078010ff */
[----:B------:R-:W-:-:S05]  /*3da0*/  LEA.HI.X R3, R38, c[0x0][0x204], R39, 0x2, P0 ;  /* 0x0000810026037a11 */ /* 0x000fca00000f1427 */
[----:B------:R0:W-:Y:S04]  /*3db0*/  STG.E [R2.64], R30 ;  /* 0x0000001e02007986 */ /* 0x0001e8000c101908 */
.L_x_61:
[----:B------:R-:W-:Y:S05]  /*3dc0*/  BSYNC B1 ;  /* 0x0000000000017941 */ /* 0x000fea0003800000 */
.L_x_60:
[C---:B------:R-:W-:Y:S01]  /*3dd0*/  IADD3 R0, R34.reuse, 0x10, RZ ;  /* 0x0000001022007810 */ /* 0x040fe20007ffe0ff */
[----:B0-----:R-:W-:Y:S01]  /*3de0*/  IMAD.MOV.U32 R3, RZ, RZ, c[0x0][0x314] ;  /* 0x0000c500ff037624 */ /* 0x001fe200078e00ff */
[C---:B------:R-:W-:Y:S01]  /*3df0*/  ISETP.GE.OR P2, PT, R34.reuse, c[0x0][0x314], P6 ;  /* 0x0000c50022007a0c */ /* 0x040fe20003746670 */
[----:B------:R-:W-:Y:S01]  /*3e00*/  IMAD.SHL.U32 R36, R34, 0x4, RZ ;  /* 0x0000000422247824 */ /* 0x000fe200078e00ff */
[----:B------:R-:W-:Y:S01]  /*3e10*/  ISETP.GE.OR P1, PT, R0, c[0x0][0x314], P6 ;  /* 0x0000c50000007a0c */ /* 0x000fe20003726670 */
[----:B------:R-:W-:Y:S01]  /*3e20*/  HFMA2.MMA R13, -RZ, RZ, 0, 0 ;  /* 0x00000000ff0d7435 */ /* 0x000fe200000001ff */
[----:B------:R-:W-:Y:S01]  /*3e30*/  IADD3 R0, R34, 0x20, RZ ;  /* 0x0000002022007810 */ /* 0x000fe20007ffe0ff */
[----:B------:R-:W-:Y:S01]  /*3e40*/  CS2R R10, SRZ ;  /* 0x00000000000a7805 */ /* 0x000fe2000001ff00 */
[----:B------:R-:W-:Y:S01]  /*3e50*/  CS2R R8, SRZ ;  /* 0x0000000000087805 */ /* 0x000fe2000001ff00 */
[----:B------:R-:W-:Y:S01]  /*3e60*/  CS2R R6, SRZ ;  /* 0x0000000000067805 */ /* 0x000fe2000001ff00 */
[----:B------:R-:W-:-:S02]  /*3e70*/  ISETP.GE.OR P0, PT, R0, c[0x0][0x314], P6 ;  /* 0x0000c50000007a0c */ /* 0x000fc40003706670 */
[----:B------:R-:W-:Y:S02]  /*3e80*/  IADD3 R0, R34, 0x30, RZ ;  /* 0x0000003022007810 */ /* 0x000fe40007ffe0ff */
[----:B------:R-:W-:Y:S01]  /*3e90*/  IADD3 R34, R36, 0x40, RZ ;  /* 0x0000004024227810 */ /* 0x000fe20007ffe0ff */
[----:B------:R-:W-:Y:S01]  /*3ea0*/  @!P2 FADD.FTZ R37, -R30, R37 ;  /* 0x000000251e25a221 */ /* 0x000fe20000010100 */
[----:B------:R-:W-:Y:S01]  /*3eb0*/  ISETP.GE.OR P6, PT, R0, c[0x0][0x314], P6 ;  /* 0x0000c50000007a0c */ /* 0x000fe200037c6670 */
[----:B------:R-:W-:Y:S02]  /*3ec0*/  @!P1 FADD.FTZ R32, -R30, R32 ;  /* 0x000000201e209221 */ /* 0x000fe40000010100 */
[----:B------:R-:W-:Y:S02]  /*3ed0*/  @!P2 FMUL.FTZ R37, R37, 1.4426950216293334961 ;  /* 0x3fb8aa3b2525a820 */ /* 0x000fe40000410000 */
[----:B------:R-:W-:Y:S02]  /*3ee0*/  @!P1 FMUL.FTZ R32, R32, 1.4426950216293334961 ;  /* 0x3fb8aa3b20209820 */ /* 0x000fe40000410000 */
[----:B------:R-:W-:Y:S01]  /*3ef0*/  @!P0 FADD.FTZ R33, -R30, R33 ;  /* 0x000000211e218221 */ /* 0x000fe20000010100 */
[----:B------:R-:W0:Y:S03]  /*3f00*/  @!P2 MUFU.EX2 R0, R37 ;  /* 0x000000250000a308 */ /* 0x000e260000000800 */
[----:B------:R-:W-:-:S02]  /*3f10*/  @!P0 FMUL.FTZ R33, R33, 1.4426950216293334961 ;  /* 0x3fb8aa3b21218820 */ /* 0x000fc40000410000 */
[----:B------:R-:W-:-:S03]  /*3f20*/  @!P6 FADD.FTZ R30, -R30, R35 ;  /* 0x000000231e1ee221 */ /* 0x000fc60000010100 */
[----:B------:R-:W1:Y:S01]  /*3f30*/  @!P0 MUFU.EX2 R2, R33 ;  /* 0x0000002100028308 */ /* 0x000e620000000800 */
[----:B------:R-:W-:-:S07]  /*3f40*/  @!P6 FMUL.FTZ R4, R30, 1.4426950216293334961 ;  /* 0x3fb8aa3b1e04e820 */ /* 0x000fce0000410000 */
[----:B------:R-:W2:Y:S01]  /*3f50*/  @!P1 MUFU.EX2 R32, R32 ;  /* 0x0000002000209308 */ /* 0x000ea20000000800 */
[----:B0-----:R0:W-:Y:S07]  /*3f60*/  @!P2 STS [R25.X4], R0 ;  /* 0x000000001900a388 */ /* 0x0011ee0000004800 */
[----:B------:R-:W3:Y:S01]  /*3f70*/  @!P6 MUFU.EX2 R4, R4 ;  /* 0x000000040004e308 */ /* 0x000ee20000000800 */
[----:B-1----:R1:W-:Y:S01]  /*3f80*/  @!P0 STS [R25.X4+0x480], R2 ;  /* 0x0004800219008388 */ /* 0x0023e20000004800 */
[----:B------:R-:W-:-:S02]  /*3f90*/  ISETP.GE.AND P0, PT, R3, 0x1, PT ;  /* 0x000000010300780c */ /* 0x000fc40003f06270 */
[----:B------:R-:W-:Y:S01]  /*3fa0*/  IADD3 R33, R36, 0x80, RZ ;  /* 0x0000008024217810 */ /* 0x000fe20007ffe0ff */
[----:B--2---:R-:W-:Y:S04]  /*3fb0*/  @!P1 STS [R25.X4+0x240], R32 ;  /* 0x0002402019009388 */ /* 0x004fe80000004800 */
[----:B---3--:R2:W-:Y:S01]  /*3fc0*/  @!P6 STS [R25.X4+0x6c0], R4 ;  /* 0x0006c0041900e388 */ /* 0x0085e20000004800 */
[----:B0-----:R-:W-:Y:S01]  /*3fd0*/  IMAD.MOV.U32 R0, RZ, RZ, RZ ;  /* 0x000000ffff007224 */ /* 0x001fe200078e00ff */
[----:B-1----:R-:W-:Y:S01]  /*3fe0*/  CS2R R2, SRZ ;  /* 0x0000000000027805 */ /* 0x002fe2000001ff00 */
[----:B--2---:R-:W-:Y:S01]  /*3ff0*/  CS2R R4, SRZ ;  /* 0x0000000000047805 */ /* 0x004fe2000001ff00 */
[----:B------:R-:W-:Y:S06]  /*4000*/  BAR.SYNC.DEFER_BLOCKING 0x0 ;  /* 0x0000000000007b1d */ /* 0x000fec0000010000 */
        /* <DEDUP_REMOVED lines=13> */
[----:B------:R-:W-:Y:S01]  /*40e0*/  IMAD.MOV.U32 R13, RZ, RZ, RZ ;  /* 0x000000ffff0d7224 */ /* 0x000fe200078e00ff */
[----:B------:R-:W-:Y:S01]  /*40f0*/  LEA.HI.X.SX32 R29, R29, UR4, 0x1, P0 ;  /* 0x000000041d1d7c11 */ /* 0x000fe200080f0eff */
[----:B------:R-:W-:Y:S01]  /*4100*/  CS2R R20, SRZ ;  /* 0x0000000000147805 */ /* 0x000fe2000001ff00 */
[C---:B------:R-:W-:Y:S01]  /*4110*/  LEA R30, P0, R12.reuse, c[0x0][0x1d8], 0x2 ;  /* 0x000076000c1e7a11 */ /* 0x040fe200078010ff */
[----:B------:R-:W-:Y:S01]  /*4120*/  CS2R R22, SRZ ;  /* 0x0000000000167805 */ /* 0x000fe2000001ff00 */
[----:B------:R-:W-:Y:S01]  /*4130*/  CS2R R24, SRZ ;  /* 0x0000000000187805 */ /* 0x000fe2000001ff00 */
[----:B------:R-:W-:Y:S01]  /*4140*/  CS2R R26, SRZ ;  /* 0x00000000001a7805 */ /* 0x000fe2000001ff00 */
[----:B------:R-:W-:Y:S01]  /*4150*/  LEA.HI.X R29, R12, c[0x0][0x1dc], R29, 0x2, P0 ;  /* 0x000077000c1d7a11 */ /* 0x000fe200000f141d */
[----:B------:R-:W-:Y:S01]  /*4160*/  IMAD.WIDE R38, R38, 0x4, RZ ;  /* 0x0000000426267825 */ /* 0x000fe200078e02ff */
[----:B------:R-:W-:-:S05]  /*4170*/  IADD3 R30, P0, R30, 0x200, RZ ;  /* 0x000002001e1e7810 */ /* 0x000fca0007f1e0ff */
[----:B------:R-:W-:-:S05]  /*4180*/  IMAD.X R29, RZ, RZ, R29, P0 ;  /* 0x000000ffff1d7224 */ /* 0x000fca00000e061d */
.L_x_90:
        /* <DEDUP_REMOVED lines=15> */
.L_x_89:
[----:B------:R-:W-:Y:S05]  /*4280*/  BSYNC B0 ;  /* 0x0000000000007941 */ /* 0x000fea0003800000 */
.L_x_88:
        /* <DEDUP_REMOVED lines=19> */
.L_x_87:
[----:B------:R-:W-:Y:S02]  /*43c0*/  IADD3 R15, R15, UR7, RZ ;  /* 0x000000070f0f7c10 */ /* 0x000fe4000fffe0ff */
[----:B------:R-:W-:-:S02]  /*43d0*/  F2FP.BF16.PACK_AB R0, R3, R0 ;  /* 0x000000000300723e */ /* 0x000fc400000010ff */
[----:B------:R-:W-:Y:S02]  /*43e0*/  ISETP.GE.AND P0, PT, R15, R28, PT ;  /* 0x0000001c0f00720c */ /* 0x000fe40003f06270 */
[----:B------:R-:W-:Y:S02]  /*43f0*/  F2FP.BF16.PACK_AB R5, R5, R2 ;  /* 0x000000020505723e */ /* 0x000fe400000010ff */
[----:B------:R-:W-:Y:S01]  /*4400*/  F2FP.BF16.PACK_AB R3, R9, R6 ;  /* 0x000000060903723e */ /* 0x000fe200000010ff */
[----:B------:R-:W-:Y:S01]  /*4410*/  IMAD.MOV.U32 R6, RZ, RZ, R0 ;  /* 0x000000ffff067224 */ /* 0x000fe200078e0000 */
[----:B------:R-:W-:Y:S01]  /*4420*/  F2FP.BF16.PACK_AB R16, R7, R4 ;  /* 0x000000040710723e */ /* 0x000fe200000010ff */
[----:B------:R-:W-:Y:S01]  /*4430*/  IMAD.MOV.U32 R7, RZ, RZ, R5 ;  /* 0x000000ffff077224 */ /* 0x000fe200078e0005 */
[----:B------:R-:W-:Y:S01]  /*4440*/  F2FP.BF16.PACK_AB R8, R11, R8 ;  /* 0x000000080b08723e */ /* 0x000fe200000010ff */
[----:B------:R-:W-:Y:S01]  /*4450*/  IMAD.MOV.U32 R17, RZ, RZ, R3 ;  /* 0x000000ffff117224 */ /* 0x000fe200078e0003 */
[----:B------:R-:W-:-:S03]  /*4460*/  F2FP.BF16.PACK_AB R9, R13, R10 ;  /* 0x0000000a0d09723e */ /* 0x000fc600000010ff */
[----:B------:R-:W-:Y:S05]  /*4470*/  @P0 EXIT ;  /* 0x000000000000094d */ /* 0x000fea0003800000 */
        /* <DEDUP_REMOVED lines=11> */
[----:B0-----:R-:W-:Y:S02]  /*4530*/  IMAD.MOV R0, RZ, RZ, -R13 ;  /* 0x000000ffff007224 */ /* 0x001fe400078e0a0d */
[----:B------:R-:W-:Y:S02]  /*4540*/  IMAD.MOV.U32 R12, RZ, RZ, RZ ;  /* 0x000000ffff0c7224 */ /* 0x000fe400078e00ff */
[----:B------:R-:W-:-:S04]  /*4550*/  IMAD R0, R0, R10, RZ ;  /* 0x0000000a00007224 */ /* 0x000fc800078e02ff */
[----:B------:R-:W-:-:S06]  /*4560*/  IMAD.HI.U32 R0, R13, R0, R12 ;  /* 0x000000000d007227 */ /* 0x000fcc00078e000c */
[----:B------:R-:W-:Y:S02]  /*4570*/  IMAD.HI.U32 R5, R0, R11, RZ ;  /* 0x0000000b00057227 */ /* 0x000fe400078e00ff */
[----:B------:R-:W0:Y:S02]  /*4580*/  I2F.RP R0, R3 ;  /* 0x0000000300007306 */ /* 0x000e240000209400 */
[----:B------:R-:W-:Y:S01]  /*4590*/  IMAD R11, R5, R2, R11 ;  /* 0x00000002050b7224 */ /* 0x000fe200078e020b */
[----:B------:R-:W-:-:S04]  /*45a0*/  LOP3.LUT R2, R15, R4, RZ, 0x3c, !PT ;  /* 0x000000040f027212 */ /* 0x000fc800078e3cff */
[----:B------:R-:W-:Y:S02]  /*45b0*/  ISETP.GT.U32.AND P1, PT, R10, R11, PT ;  /* 0x0000000b0a00720c */ /* 0x000fe40003f24070 */
[----:B------:R-:W-:Y:S01]  /*45c0*/  ISETP.GE.AND P0, PT, R2, RZ, PT ;  /* 0x000000ff0200720c */ /* 0x000fe20003f06270 */
[----:B0-----:R-:W0:Y:S10]  /*45d0*/  MUFU.RCP R0, R0 ;  /* 0x0000000000007308 */ /* 0x001e340000001000 */
[----:B------:R-:W-:Y:S01]  /*45e0*/  @!P1 IMAD.IADD R11, R11, 0x1, -R10 ;  /* 0x000000010b0b9824 */ /* 0x000fe200078e0a0a */
[----:B------:R-:W-:-:S02]  /*45f0*/  @!P1 IADD3 R5, R5, 0x1, RZ ;  /* 0x0000000105059810 */ /* 0x000fc40007ffe0ff */
[----:B------:R-:W-:Y:S02]  /*4600*/  ISETP.NE.AND P1, PT, R4, RZ, PT ;  /* 0x000000ff0400720c */ /* 0x000fe40003f25270 */
[----:B------:R-:W-:Y:S02]  /*4610*/  ISETP.GE.U32.AND P2, PT, R11, R10, PT ;  /* 0x0000000a0b00720c */ /* 0x000fe40003f46070 */
[----:B0-----:R-:W-:-:S04]  /*4620*/  IADD3 R12, R0, 0xffffffe, RZ ;  /* 0x0ffffffe000c7810 */ /* 0x001fc80007ffe0ff */
[----:B------:R-:W0:Y:S07]  /*4630*/  F2I.FTZ.U32.TRUNC.NTZ R13, R12 ;  /* 0x0000000c000d7305 */ /* 0x000e2e000021f000 */
[----:B------:R-:W-:-:S05]  /*4640*/  @P2 IADD3 R5, R5, 0x1, RZ ;  /* 0x0000000105052810 */ /* 0x000fca0007ffe0ff */
[----:B------:R-:W-:Y:S01]  /*4650*/  @!P0 IMAD.MOV R5, RZ, RZ, -R5 ;  /* 0x000000ffff058224 */ /* 0x000fe200078e0a05 */
[----:B------:R-:W-:-:S05]  /*4660*/  @!P1 LOP3.LUT R5, RZ, R4, RZ, 0x33, !PT ;  /* 0x00000004ff059212 */ /* 0x000fca00078e33ff */
[----:B------:R-:W-:Y:S02]  /*4670*/  IMAD R4, R5, R4, RZ ;  /* 0x0000000405047224 */ /* 0x000fe400078e02ff */
[--C-:B0-----:R-:W-:Y:S02]  /*4680*/  IMAD.MOV R2, RZ, RZ, -R13.reuse ;  /* 0x000000ffff027224 */ /* 0x101fe400078e0a0d */
[----:B------:R-:W-:Y:S02]  /*4690*/  IMAD.IADD R10, R15, 0x1, -R4 ;  /* 0x000000010f0a7824 */ /* 0x000fe400078e0a04 */
[----:B------:R-:W-:Y:S02]  /*46a0*/  IMAD R2, R2, R3, RZ ;  /* 0x0000000302027224 */ /* 0x000fe400078e02ff */
[----:B------:R-:W-:Y:S01]  /*46b0*/  IMAD.MOV.U32 R12, RZ, RZ, RZ ;  /* 0x000000ffff0c7224 */ /* 0x000fe200078e00ff */
[----:B------:R-:W-:Y:S02]  /*46c0*/  IABS R0, R10 ;  /* 0x0000000a00007213 */ /* 0x000fe40000000000 */
[----:B------:R-:W-:Y:S01]  /*46d0*/  LOP3.LUT R10, R10, c[0x0][0x214], RZ, 0x3c, !PT ;  /* 0x000085000a0a7a12 */ /* 0x000fe200078e3cff */
[----:B------:R-:W-:-:S03]  /*46e0*/  IMAD.HI.U32 R2, R13, R2, R12 ;  /* 0x000000020d027227 */ /* 0x000fc600078e000c */
[----:B------:R-:W-:Y:S01]  /*46f0*/  ISETP.GE.AND P1, PT, R10, RZ, PT ;  /* 0x000000ff0a00720c */ /* 0x000fe20003f26270 */
[----:B------:R-:W-:-:S04]  /*4700*/  IMAD.WIDE.U32 R12, R5, c[0x0][0x1e0], RZ ;  /* 0x00007800050c7a25 */ /* 0x000fc800078e00ff */
[----:B------:R-:W-:-:S04]  /*4710*/  IMAD.HI.U32 R11, R2, R0, RZ ;  /* 0x00000000020b7227 */ /* 0x000fc800078e00ff */
        /* <DEDUP_REMOVED lines=25> */
[----:B------:R-:W-:-:S04]  /*48b0*/  IMAD.WIDE.U32 R12, R4, c[0x0][0x1e8], R12 ;  /* 0x00007a00040c7a25 */ /* 0x000fc800078e000c */
[----:B------:R-:W-:Y:S01]  /*48c0*/  IMAD R3, R4, c[0x0][0x1ec], R3 ;  /* 0x00007b0004037a24 */ /* 0x000fe200078e0203 */
[-C--:B------:R-:W-:Y:S02]  /*48d0*/  @!P0 IADD3 R0, P3, R36, R12.reuse, RZ ;  /* 0x0000000c24008210 */ /* 0x080fe40007f7e0ff */
[----:B------:R-:W-:Y:S01]  /*48e0*/  @!P1 IADD3 R2, P2, R34, R12, RZ ;  /* 0x0000000c22029210 */ /* 0x000fe20007f5e0ff */
[----:B------:R-:W-:-:S05]  /*48f0*/  IMAD.IADD R3, R13, 0x1, R3 ;  /* 0x000000010d037824 */ /* 0x000fca00078e0203 */
[-C--:B------:R-:W-:Y:S02]  /*4900*/  @!P0 LEA.HI.X.SX32 R5, R36, R3.reuse, 0x1, P3 ;  /* 0x0000000324058211 */ /* 0x080fe400018f0eff */
[----:B------:R-:W-:Y:S02]  /*4910*/  @!P0 LEA R14, P3, R0, c[0x0][0x1d0], 0x1 ;  /* 0x00007400000e8a11 */ /* 0x000fe400078608ff */
[----:B------:R-:W-:Y:S02]  /*4920*/  @!P1 LEA.HI.X.SX32 R11, R34, R3, 0x1, P2 ;  /* 0x00000003220b9211 */ /* 0x000fe400010f0eff */
[----:B------:R-:W-:Y:S02]  /*4930*/  @!P0 LEA.HI.X R15, R0, c[0x0][0x1d4], R5, 0x1, P3 ;  /* 0x00007500000f8a11 */ /* 0x000fe400018f0c05 */
        /* <DEDUP_REMOVED lines=12> */
        .weak           $__internal_1_$__cuda_sm20_div_s64
        .type           $__internal_1_$__cuda_sm20_div_s64,@function
        .size           $__internal_1_$__cuda_sm20_div_s64,(.L_x_7769 - $__internal_1_$__cuda_sm20_div_s64)
$__internal_1_$__cuda_sm20_div_s64:
        /* <DEDUP_REMOVED lines=17> */
[C---:B------:R-:W-:Y:S02]  /*4b10*/  IMAD R19, R51.reuse, R20, RZ ;  /* 0x0000001433137224 */ /* 0x040fe400078e02ff */
[----:B------:R-:W-:-:S04]  /*4b20*/  IMAD.HI.U32 R22, P1, R51, R22, R58 ;  /* 0x0000001633167227 */ /* 0x000fc8000782003a */
[----:B------:R-:W-:Y:S01]  /*4b30*/  IMAD.HI.U32 R20, R51, R20, RZ ;  /* 0x0000001433147227 */ /* 0x000fe200078e00ff */
[----:B------:R-:W-:-:S03]  /*4b40*/  IADD3 R59, P0, R19, R22, RZ ;  /* 0x00000016133b7210 */ /* 0x000fc60007f1e0ff */
[----:B------:R-:W-:Y:S02]  /*4b50*/  IMAD.X R20, R20, 0x1, R51, P2 ;  /* 0x0000000114147824 */ /* 0x000fe400010e0633 */
[----:B------:R-:W-:-:S03]  /*4b60*/  IMAD.WIDE.U32 R60, R59, R44, RZ ;  /* 0x0000002c3b3c7225 */ /* 0x000fc600078e00ff */
[----:B------:R-:W-:Y:S01]  /*4b70*/  IADD3.X R29, RZ, RZ, R20, P0, P1 ;  /* 0x000000ffff1d7210 */ /* 0x000fe200007e2414 */
[----:B------:R-:W-:Y:S01]  /*4b80*/  IMAD R50, R59, R45, R61 ;  /* 0x0000002d3b327224 */ /* 0x000fe200078e023d */
[----:B------:R-:W-:Y:S01]  /*4b90*/  IADD3 R20, P0, RZ, -R60, RZ ;  /* 0x8000003cff147210 */ /* 0x000fe20007f1e0ff */
[----:B------:R-:W-:Y:S01]  /*4ba0*/  IMAD.MOV.U32 R51, RZ, RZ, RZ ;  /* 0x000000ffff337224 */ /* 0x000fe200078e00ff */
[----:B------:R-:W-:Y:S01]  /*4bb0*/  ISETP.GE.AND P1, PT, R17, RZ, PT ;  /* 0x000000ff1100720c */ /* 0x000fe20003f26270 */
[----:B------:R-:W-:Y:S02]  /*4bc0*/  IMAD R50, R29, R44, R50 ;  /* 0x0000002c1d327224 */ /* 0x000fe400078e0232 */
[----:B------:R-:W-:-:S04]  /*4bd0*/  IMAD.HI.U32 R58, R59, R20, RZ ;  /* 0x000000143b3a7227 */ /* 0x000fc800078e00ff */
[----:B------:R-:W-:-:S04]  /*4be0*/  IMAD.X R50, RZ, RZ, ~R50, P0 ;  /* 0x000000ffff327224 */ /* 0x000fc800000e0e32 */
[----:B------:R-:W-:-:S04]  /*4bf0*/  IMAD.WIDE.U32 R58, P5, R59, R50, R58 ;  /* 0x000000323b3a7225 */ /* 0x000fc800078a003a */
[C---:B------:R-:W-:Y:S02]  /*4c00*/  IMAD R22, R29.reuse, R50, RZ ;  /* 0x000000321d167224 */ /* 0x040fe400078e02ff */
[----:B------:R-:W-:Y:S01]  /*4c10*/  IMAD.HI.U32 R19, P4, R29, R20, R58 ;  /* 0x000000141d137227 */ /* 0x000fe2000788003a */
[----:B------:R-:W-:-:S03]  /*4c20*/  IADD3 R20, P0, RZ, -R18, RZ ;  /* 0x80000012ff147210 */ /* 0x000fc60007f1e0ff */
[----:B------:R-:W-:Y:S01]  /*4c30*/  IMAD.HI.U32 R21, R29, R50, RZ ;  /* 0x000000321d157227 */ /* 0x000fe200078e00ff */
[----:B------:R-:W-:Y:S02]  /*4c40*/  SEL R20, R20, R18, !P1 ;  /* 0x0000001214147207 */ /* 0x000fe40004800000 */
[----:B------:R-:W-:Y:S01]  /*4c50*/  IADD3 R22, P2, R22, R19, RZ ;  /* 0x0000001316167210 */ /* 0x000fe20007f5e0ff */
[----:B------:R-:W-:Y:S02]  /*4c60*/  IMAD.X R36, RZ, RZ, ~R17, P0 ;  /* 0x000000ffff247224 */ /* 0x000fe400000e0e11 */
[----:B------:R-:W-:Y:S02]  /*4c70*/  IMAD.X R21, R21, 0x1, R29, P5 ;  /* 0x0000000115157824 */ /* 0x000fe400028e061d */
[----:B------:R-:W-:Y:S01]  /*4c80*/  IMAD.HI.U32 R50, R22, R20, RZ ;  /* 0x0000001416327227 */ /* 0x000fe200078e00ff */
[----:B------:R-:W-:Y:S02]  /*4c90*/  SEL R19, R36, R17, !P1 ;  /* 0x0000001124137207 */ /* 0x000fe40004800000 */
[----:B------:R-:W-:-:S03]  /*4ca0*/  IADD3.X R36, RZ, RZ, R21, P2, P4 ;  /* 0x000000ffff247210 */ /* 0x000fc600017e8415 */
[----:B------:R-:W-:-:S04]  /*4cb0*/  IMAD.WIDE.U32 R50, R22, R19, R50 ;  /* 0x0000001316327225 */ /* 0x000fc800078e0032 */
[C---:B------:R-:W-:Y:S02]  /*4cc0*/  IMAD R31, R36.reuse, R19, RZ ;  /* 0x00000013241f7224 */ /* 0x040fe400078e02ff */
[----:B------:R-:W-:-:S04]  /*4cd0*/  IMAD.HI.U32 R22, P1, R36, R20, R50 ;  /* 0x0000001424167227 */ /* 0x000fc80007820032 */
[----:B------:R-:W-:Y:S01]  /*4ce0*/  IMAD.HI.U32 R21, R36, R19, RZ ;  /* 0x0000001324157227 */ /* 0x000fe200078e00ff */
[----:B------:R-:W-:-:S04]  /*4cf0*/  IADD3 R31, P0, R31, R22, RZ ;  /* 0x000000161f1f7210 */ /* 0x000fc80007f1e0ff */
[----:B------:R-:W-:Y:S01]  /*4d00*/  IADD3.X R21, R21, RZ, RZ, P1, !PT ;  /* 0x000000ff15157210 */ /* 0x000fe20000ffe4ff */
[----:B------:R-:W-:-:S04]  /*4d10*/  IMAD.WIDE.U32 R50, R31, R44, RZ ;  /* 0x0000002c1f327225 */ /* 0x000fc800078e00ff */
[----:B------:R-:W-:Y:S01]  /*4d20*/  IMAD.X R29, RZ, RZ, R21, P0 ;  /* 0x000000ffff1d7224 */ /* 0x000fe200000e0615 */
[----:B------:R-:W-:Y:S01]  /*4d30*/  IADD3 R20, P0, -R50, R20, RZ ;  /* 0x0000001432147210 */ /* 0x000fe20007f1e1ff */
[----:B------:R-:W-:-:S03]  /*4d40*/  IMAD R21, R31, R45, R51 ;  /* 0x0000002d1f157224 */ /* 0x000fc600078e0233 */
[CC--:B------:R-:W-:Y:S01]  /*4d50*/  ISETP.GE.U32.AND P2, PT, R20.reuse, R44.reuse, PT ;  /* 0x0000002c1400720c */ /* 0x0c0fe20003f46070 */
[-C--:B------:R-:W-:Y:S01]  /*4d60*/  IMAD R22, R29, R44.reuse, R21 ;  /* 0x0000002c1d167224 */ /* 0x080fe200078e0215 */
[----:B------:R-:W-:-:S03]  /*4d70*/  IADD3 R21, P1, R20, -R44, RZ ;  /* 0x8000002c14157210 */ /* 0x000fc60007f3e0ff */
[----:B------:R-:W-:Y:S01]  /*4d80*/  IMAD.X R19, R19, 0x1, ~R22, P0 ;  /* 0x0000000113137824 */ /* 0x000fe200000e0e16 */
[----:B------:R-:W-:-:S04]  /*4d90*/  IADD3 R22, P0, R31, 0x1, RZ ;  /* 0x000000011f167810 */ /* 0x000fc80007f1e0ff */
[----:B------:R-:W-:-:S04]  /*4da0*/  ISETP.GE.U32.AND.EX P2, PT, R19, R45, PT, P2 ;  /* 0x0000002d1300720c */ /* 0x000fc80003f46120 */
[----:B------:R-:W-:Y:S01]  /*4db0*/  SEL R21, R21, R20, P2 ;  /* 0x0000001415157207 */ /* 0x000fe20001000000 */
[----:B------:R-:W-:Y:S01]  /*4dc0*/  IMAD.X R20, R19, 0x1, ~R45, P1 ;  /* 0x0000000113147824 */ /* 0x000fe200008e0e2d */
[----:B------:R-:W-:Y:S01]  /*4dd0*/  SEL R31, R22, R31, P2 ;  /* 0x0000001f161f7207 */ /* 0x000fe20001000000 */
[----:B------:R-:W-:Y:S01]  /*4de0*/  IMAD.X R22, RZ, RZ, R29, P0 ;  /* 0x000000ffff167224 */ /* 0x000fe200000e061d */
[----:B------:R-:W-:Y:S01]  /*4df0*/  ISETP.GE.U32.AND P0, PT, R21, R44, PT ;  /* 0x0000002c1500720c */ /* 0x000fe20003f06070 */
[----:B------:R-:W-:Y:S01]  /*4e00*/  IMAD.MOV.U32 R44, RZ, RZ, R24 ;  /* 0x000000ffff2c7224 */ /* 0x000fe200078e0018 */
[----:B------:R-:W-:Y:S02]  /*4e10*/  SEL R19, R20, R19, P2 ;  /* 0x0000001314137207 */ /* 0x000fe40001000000 */
[----:B------:R-:W-:Y:S02]  /*4e20*/  SEL R22, R22, R29, P2 ;  /* 0x0000001d16167207 */ /* 0x000fe40001000000 */
[----:B------:R-:W-:-:S02]  /*4e30*/  IADD3 R20, P1, R31, 0x1, RZ ;  /* 0x000000011f147810 */ /* 0x000fc40007f3e0ff */
[----:B------:R-:W-:Y:S01]  /*4e40*/  ISETP.GE.U32.AND.EX P0, PT, R19, R45, PT, P0 ;  /* 0x0000002d1300720c */ /* 0x000fe20003f06100 */
[----:B------:R-:W-:Y:S01]  /*4e50*/  IMAD.MOV.U32 R45, RZ, RZ, 0x0 ;  /* 0x00000000ff2d7424 */ /* 0x000fe200078e00ff */
[-C--:B------:R-:W-:Y:S02]  /*4e60*/  IADD3.X R19, RZ, R22.reuse, RZ, P1, !PT ;  /* 0x00000016ff137210 */ /* 0x080fe40000ffe4ff */
[----:B------:R-:W-:Y:S02]  /*4e70*/  SEL R20, R20, R31, P0 ;  /* 0x0000001f14147207 */ /* 0x000fe40000000000 */
[----:B------:R-:W-:Y:S02]  /*4e80*/  SEL R22, R19, R22, P0 ;  /* 0x0000001613167207 */ /* 0x000fe40000000000 */
[----:B------:R-:W-:Y:S02]  /*4e90*/  LOP3.LUT R21, R23, R17, RZ, 0x3c, !PT ;  /* 0x0000001117157212 */ /* 0x000fe400078e3cff */
[----:B------:R-:W-:-:S02]  /*4ea0*/  IADD3 R19, P1, RZ, -R20, RZ ;  /* 0x80000014ff137210 */ /* 0x000fc40007f3e0ff */
[----:B------:R-:W-:Y:S02]  /*4eb0*/  ISETP.GE.AND P2, PT, R21, RZ, PT ;  /* 0x000000ff1500720c */ /* 0x000fe40003f46270 */
[----:B------:R-:W-:Y:S01]  /*4ec0*/  ISETP.NE.U32.AND P0, PT, R26, RZ, PT ;  /* 0x000000ff1a00720c */ /* 0x000fe20003f05070 */
[----:B------:R-:W-:Y:S01]  /*4ed0*/  IMAD.X R21, RZ, RZ, ~R22, P1 ;  /* 0x000000ffff157224 */ /* 0x000fe200008e0e16 */
[----:B------:R-:W-:Y:S02]  /*4ee0*/  SEL R19, R19, R20, !P2 ;  /* 0x0000001413137207 */ /* 0x000fe40005000000 */
[----:B------:R-:W-:Y:S02]  /*4ef0*/  ISETP.NE.AND.EX P0, PT, R23, RZ, PT, P0 ;  /* 0x000000ff1700720c */ /* 0x000fe40003f05300 */
[----:B------:R-:W-:Y:S02]  /*4f00*/  SEL R21, R21, R22, !P2 ;  /* 0x0000001615157207 */ /* 0x000fe40005000000 */
[----:B------:R-:W-:-:S02]  /*4f10*/  SEL R20, R19, 0xffffffff, P0 ;  /* 0xffffffff13147807 */ /* 0x000fc40000000000 */
[----:B------:R-:W-:Y:S01]  /*4f20*/  SEL R21, R21, 0xffffffff, P0 ;  /* 0xffffffff15157807 */ /* 0x000fe20000000000 */
[----:B------:R-:W-:Y:S06]  /*4f30*/  RET.REL.NODEC R44 `(_ZN5flash32flash_fwd_splitkv_combine_kernelI23Flash_fwd_kernel_traitsILi192ELi64ELi64ELi4ELb0ELb0EN7cutlass10bfloat16_tE19Flash_kernel_traitsILi192ELi64ELi64ELi4ES3_EELi8ELi6ELb0EEEvNS_16Flash_fwd_paramsE) ;  /* 0xffffb0c02c007950 */ /* 0x000fec0003c3ffff */
.L_x_91:
        /* <DEDUP_REMOVED lines=12> */
.L_x_7769:


//--------------------- .text._ZN5flash32flash_fwd_splitkv_combine_kernelI23Flash_fwd_kernel_traitsILi192ELi64ELi64ELi4ELb0ELb0EN7cutlass10bfloat16_tE19Flash_kernel_traitsILi192ELi64ELi64ELi4ES3_EELi8ELi5ELb0EEEvNS_16Flash_fwd_paramsE --------------------------
	.section	.text._ZN5flash32flash_fwd_splitkv_combine_kernelI23Flash_fwd_kernel_traitsILi192ELi64ELi64ELi4ELb0ELb0EN7cutlass10bfloat16_tE19Flash_kernel_traitsILi192ELi64ELi64ELi4ES3_EELi8ELi5ELb0EEEvNS_16Flash_fwd_paramsE,"ax",@progbits
	.sectioninfo	@"SHI_REGISTERS=62"
	.align	128
        .global         _ZN5flash32flash_fwd_splitkv_combine_kernelI23Flash_fwd_kernel_traitsILi192ELi64ELi64ELi4ELb0ELb0EN7cutlass10bfloat16_tE19Flash_kernel_traitsILi192ELi64ELi64ELi4ES3_EELi8ELi5ELb0EEEvNS_16Flash_fwd_paramsE
        .type           _ZN5flash32flash_fwd_splitkv_combine_kernelI23Flash_fwd_kernel_traitsILi192ELi64ELi64ELi4ELb0ELb0EN7cutlass10bfloat16_tE19Flash_kernel_traitsILi192ELi64ELi64ELi4ES3_EELi8ELi5ELb0EEEvNS_16Flash_fwd_paramsE,@function
        .size           _ZN5flash32flash_fwd_splitkv_combine_kernelI23Flash_fwd_kernel_traitsILi192ELi64ELi64ELi4ELb0ELb0EN7cutlass10bfloat16_tE19Flash_kernel_traitsILi192ELi64ELi64ELi4ES3_EELi8ELi5ELb0EEEvNS_16Flash_fwd_paramsE,(.L_x_7770 - _ZN5flash32flash_fwd_splitkv_combine_kernelI23Flash_fwd_kernel_traitsILi192ELi64ELi64ELi4ELb0ELb0EN7cutlass10bfloat16_tE19Flash_kernel_traitsILi192ELi64ELi64ELi4ES3_EELi8ELi5ELb0EEEvNS_16Flash_fwd_paramsE)
        .other          _ZN5flash32flash_fwd_splitkv_combine_kernelI23Flash_fwd_kernel_traitsILi192ELi64ELi64ELi4ELb0ELb0EN7cutlass10bfloat16_tE19Flash_kernel_traitsILi192ELi64ELi64ELi4ES3_EELi8ELi5ELb0EEEvNS_16Flash_fwd_paramsE,@"STO_CUDA_ENTRY STV_DEFAULT"
_ZN5flash32flash_fwd_splitkv_combine_kernelI23Flash_fwd_kernel_traitsILi192ELi64ELi64ELi4ELb0ELb0EN7cutlass10bfloat16_tE19Flash_kernel_traitsILi192ELi64ELi64ELi4ES3_EELi8ELi5ELb0EEEvNS_16Flash_fwd_paramsE:
.text._ZN5flash32flash_fwd_splitkv_combine_kernelI23Flash_fwd_kernel_traitsILi192ELi64ELi64ELi4ELb0ELb0EN7cutlass10bfloat16_tE19Flash_kernel_traitsILi192ELi64ELi64ELi4ES3_EELi8ELi5ELb0EEEvNS_16Flash_fwd_paramsE:
        /* <DEDUP_REMOVED lines=23> */
[----:B------:R-:W-:Y:S05]  /*0170*/  CALL.REL.NOINC `($__internal_2_$__cuda_sm20_div_s64) ;  /* 0x0000453000007944 */ /* 0x000fea0003c00000 */
[----:B------:R-:W-:Y:S05]  /*0180*/  BRA `(.L_x_93) ;  /* 0x0000013000007947 */ /* 0x000fea0003800000 */
.L_x_92:
        /* <DEDUP_REMOVED lines=19> */
.L_x_93:
        /* <DEDUP_REMOVED lines=11> */
[----:B------:R-:W-:Y:S05]  /*0370*/  CALL.REL.NOINC `($__internal_2_$__cuda_sm20_div_s64) ;  /* 0x0000433000007944 */ /* 0x000fea0003c00000 */
[----:B------:R-:W-:Y:S02]  /*0380*/  MOV R8, R20 ;  /* 0x0000001400087202 */ /* 0x000fe40000000f00 */
[----:B------:R-:W-:Y:S01]  /*0390*/  MOV R9, R21 ;  /* 0x0000001500097202 */ /* 0x000fe20000000f00 */
[----:B------:R-:W-:Y:S05]  /*03a0*/  BRA `(.L_x_96) ;  /* 0x0000013000007947 */ /* 0x000fea0003800000 */
.L_x_95:
        /* <DEDUP_REMOVED lines=19> */
.L_x_96:
[----:B------:R-:W-:Y:S05]  /*04e0*/  BSYNC B0 ;  /* 0x0000000000007941 */ /* 0x000fea0003800000 */
.L_x_94:
[----:B------:R-:W-:Y:S01]  /*04f0*/  IABS R7, c[0x0][0x214] ;  /* 0x0000850000077a13 */ /* 0x000fe20000000000 */
[----:B------:R-:W-:Y:S01]  /*0500*/  ULDC UR6, c[0x0][0x214] ;  /* 0x0000850000067ab9 */ /* 0x000fe20000000800 */
[----:B------:R-:W-:Y:S01]  /*0510*/  BSSY B0, `(.L_x_97) ;  /* 0x000003b000007945 */ /* 0x000fe20003800000 */
[----:B------:R-:W-:Y:S01]  /*0520*/  UIADD3 UR6, UR6, -0x1, URZ ;  /* 0xffffffff06067890 */ /* 0x000fe2000fffe03f */
[----:B------:R-:W0:Y:S05]  /*0530*/  I2F.RP R6, R7 ;  /* 0x0000000700067306 */ /* 0x000e2a0000209400 */
[----:B------:R-:W-:-:S04]  /*0540*/  IADD3 R2, R7, UR6, RZ ;  /* 0x0000000607027c10 */ /* 0x000fc8000fffe0ff */
[----:B------:R-:W-:Y:S01]  /*0550*/  IABS R3, R2 ;  /* 0x0000000200037213 */ /* 0x000fe20000000000 */
        /* <DEDUP_REMOVED lines=9> */
[----:B------:R-:W-:Y:S01]  /*05f0*/  IMAD R4, R7, R4, R3 ;  /* 0x0000000407047224 */ /* 0x000fe200078e0203 */
[----:B------:R-:W-:-:S04]  /*0600*/  LOP3.LUT R3, R2, R7, RZ, 0x3c, !PT ;  /* 0x0000000702037212 */ /* 0x000fc800078e3cff */
[----:B------:R-:W-:Y:S02]  /*0610*/  ISETP.GT.U32.AND P1, PT, R7, R4, PT ;  /* 0x000000040700720c */ /* 0x000fe40003f24070 */
[----:B------:R-:W-:-:S11]  /*0620*/  ISETP.GE.AND P0, PT, R3, RZ, PT ;  /* 0x000000ff0300720c */ /* 0x000fd60003f06270 */
[----:B------:R-:W-:Y:S01]  /*0630*/  @!P1 IMAD.IADD R4, R4, 0x1, -R7 ;  /* 0x0000000104049824 */ /* 0x000fe200078e0a07 */
[----:B------:R-:W-:Y:S02]  /*0640*/  @!P1 IADD3 R6, R6, 0x1, RZ ;  /* 0x0000000106069810 */ /* 0x000fe40007ffe0ff */
[----:B------:R-:W-:Y:S02]  /*0650*/  ISETP.NE.AND P1, PT, RZ, c[0x0][0x214], PT ;  /* 0x00008500ff007a0c */ /* 0x000fe40003f25270 */
[----:B------:R-:W-:-:S13]  /*0660*/  ISETP.GE.U32.AND P2, PT, R4, R7, PT ;  /* 0x000000070400720c */ /* 0x000fda0003f46070 */
[----:B------:R-:W-:-:S05]  /*0670*/  @P2 IADD3 R6, R6, 0x1, RZ ;  /* 0x0000000106062810 */ /* 0x000fca0007ffe0ff */
[----:B------:R-:W-:Y:S01]  /*0680*/  @!P0 IMAD.MOV R6, RZ, RZ, -R6 ;  /* 0x000000ffff068224 */ /* 0x000fe200078e0a06 */
[----:B------:R-:W-:-:S04]  /*0690*/  @!P1 LOP3.LUT R6, RZ, R7, RZ, 0x33, !PT ;  /* 0x00000007ff069212 */ /* 0x000fc800078e33ff */
[----:B------:R-:W-:Y:S02]  /*06a0*/  ISETP.LT.U32.AND P0, PT, R26, R6, PT ;  /* 0x000000061a00720c */ /* 0x000fe40003f01070 */
[----:B------:R-:W-:-:S04]  /*06b0*/  SHF.R.S32.HI R14, RZ, 0x1f, R6 ;  /* 0x0000001fff0e7819 */ /* 0x000fc80000011406 */
[----:B------:R-:W-:-:S04]  /*06c0*/  ISETP.LT.AND.EX P0, PT, R25, R14, PT, P0 ;  /* 0x0000000e1900720c */ /* 0x000fc80003f01300 */
[C---:B------:R-:W-:Y:S02]  /*06d0*/  SEL R14, R25.reuse, R14, P0 ;  /* 0x0000000e190e7207 */ /* 0x040fe40000000000 */
[----:B------:R-:W-:Y:S02]  /*06e0*/  SEL R16, R26, R6, P0 ;  /* 0x000000061a107207 */ /* 0x000fe40000000000 */
        /* <DEDUP_REMOVED lines=10> */
.L_x_98:
        /* <DEDUP_REMOVED lines=19> */
.L_x_99:
[----:B------:R-:W-:Y:S05]  /*08c0*/  BSYNC B0 ;  /* 0x0000000000007941 */ /* 0x000fea0003800000 */
.L_x_97:
[----:B------:R-:W-:Y:S01]  /*08d0*/  IABS R6, c[0x0][0x214] ;  /* 0x0000850000067a13 */ /* 0x000fe20000000000 */
[----:B------:R-:W-:Y:S01]  /*08e0*/  ULDC UR4, c[0x0][0x214] ;  /* 0x0000850000047ab9 */ /* 0x000fe20000000800 */
[----:B------:R-:W-:Y:S01]  /*08f0*/  BSSY B0, `(.L_x_100) ;  /* 0x000005e000007945 */ /* 0x000fe20003800000 */
[----:B------:R-:W-:Y:S01]  /*0900*/  UISETP.LT.AND UP0, UPT, URZ, UR4, UPT ;  /* 0x000000043f00728c */ /* 0x000fe2000bf01270 */
[----:B------:R-:W0:Y:S01]  /*0910*/  I2F.RP R12, R6 ;  /* 0x00000006000c7306 */ /* 0x000e220000209400 */
[----:B------:R-:W-:Y:S02]  /*0920*/  USHF.R.S32.HI UR5, URZ, 0x1f, UR4 ;  /* 0x0000001f3f057899 */ /* 0x000fe40008011404 */
[----:B------:R-:W-:-:S07]  /*0930*/  ULEA.HI.SX32 UR4, UR4, 0x1, 0x1 ;  /* 0x0000000104047891 */ /* 0x000fce000f8f0a3f */
[----:B------:R-:W-:Y:S01]  /*0940*/  @!UP0 UIADD3 UR4, UR5, URZ, URZ ;  /* 0x0000003f05048290 */ /* 0x000fe2000fffe03f */
[----:B0-----:R-:W0:Y:S02]  /*0950*/  MUFU.RCP R10, R12 ;  /* 0x0000000c000a7308 */ /* 0x001e240000001000 */
[----:B0-----:R-:W-:-:S06]  /*0960*/  IADD3 R10, R10, 0xffffffe, RZ ;  /* 0x0ffffffe0a0a7810 */ /* 0x001fcc0007ffe0ff */
[----:B------:R-:W0:Y:S02]  /*0970*/  F2I.FTZ.U32.TRUNC.NTZ R11, R10 ;  /* 0x0000000a000b7305 */ /* 0x000e24000021f000 */
[--C-:B0-----:R-:W-:Y:S02]  /*0980*/  IMAD.MOV R3, RZ, RZ, -R11.reuse ;  /* 0x000000ffff037224 */ /* 0x101fe400078e0a0b */
[----:B------:R-:W-:Y:S02]  /*0990*/  IMAD.MOV.U32 R10, RZ, RZ, RZ ;  /* 0x000000ffff0a7224 */ /* 0x000fe400078e00ff */
[----:B------:R-:W-:Y:S01]  /*09a0*/  IMAD R4, R3, R6, RZ ;  /* 0x0000000603047224 */ /* 0x000fe200078e02ff */
[----:B------:R-:W-:Y:S02]  /*09b0*/  IABS R3, R2 ;  /* 0x0000000200037213 */ /* 0x000fe40000000000 */
[----:B------:R-:W-:Y:S01]  /*09c0*/  LOP3.LUT R2, R2, c[0x0][0x214], RZ, 0x3c, !PT ;  /* 0x0000850002027a12 */ /* 0x000fe200078e3cff */
[----:B------:R-:W-:-:S03]  /*09d0*/  IMAD.HI.U32 R4, R11, R4, R10 ;  /* 0x000000040b047227 */ /* 0x000fc600078e000a */
[----:B------:R-:W-:Y:S01]  /*09e0*/  ISETP.GE.AND P2, PT, R2, RZ, PT ;  /* 0x000000ff0200720c */ /* 0x000fe20003f46270 */
[----:B------:R-:W-:Y:S02]  /*09f0*/  IMAD.MOV.U32 R7, RZ, RZ, R3 ;  /* 0x000000ffff077224 */ /* 0x000fe400078e0003 */
[----:B------:R-:W-:Y:S02]  /*0a00*/  IMAD.MOV.U32 R2, RZ, RZ, c[0x0][0x1c0] ;  /* 0x00007000ff027624 */ /* 0x000fe400078e00ff */
        /* <DEDUP_REMOVED lines=8> */
[C---:B------:R-:W-:Y:S01]  /*0a90*/  IADD3 R6, R2.reuse, -0x1, RZ ;  /* 0xffffffff02067810 */ /* 0x040fe20007ffe0ff */
[----:B------:R-:W-:-:S10]  /*0aa0*/  IMAD R2, R2, c[0x0][0x214], RZ ;  /* 0x0000850002027a24 */ /* 0x000fd400078e02ff */
[----:B------:R-:W-:-:S05]  /*0ab0*/  @P0 IADD3 R4, R4, 0x1, RZ ;  /* 0x0000000104040810 */ /* 0x000fca0007ffe0ff */
[----:B------:R-:W-:Y:S01]  /*0ac0*/  @!P2 IMAD.MOV R4, RZ, RZ, -R4 ;  /* 0x000000ffff04a224 */ /* 0x000fe200078e0a04 */
[----:B------:R-:W-:-:S05]  /*0ad0*/  @!P1 LOP3.LUT R4, RZ, c[0x0][0x214], RZ, 0x33, !PT ;  /* 0x00008500ff049a12 */ /* 0x000fca00078e33ff */
[----:B------:R-:W-:-:S05]  /*0ae0*/  IMAD R3, R4, UR4, RZ ;  /* 0x0000000404037c24 */ /* 0x000fca000f8e02ff */
[-C--:B------:R-:W-:Y:S02]  /*0af0*/  IABS R13, R3.reuse ;  /* 0x00000003000d7213 */ /* 0x080fe40000000000 */
[----:B------:R-:W-:Y:S02]  /*0b00*/  IABS R7, R3 ;  /* 0x0000000300077213 */ /* 0x000fe40000000000 */
[----:B------:R-:W0:Y:S01]  /*0b10*/  I2F.RP R12, R13 ;  /* 0x0000000d000c7306 */ /* 0x000e220000209400 */
[----:B------:R-:W-:Y:S02]  /*0b20*/  IMAD.IADD R4, R6, 0x1, R13 ;  /* 0x0000000106047824 */ /* 0x000fe400078e020d */
[----:B------:R-:W-:-:S05]  /*0b30*/  IMAD.MOV R7, RZ, RZ, -R7 ;  /* 0x000000ffff077224 */ /* 0x000fca00078e0a07 */
[----:B0-----:R-:W0:Y:S02]  /*0b40*/  MUFU.RCP R18, R12 ;  /* 0x0000000c00127308 */ /* 0x001e240000001000 */
[----:B0-----:R-:W-:-:S06]  /*0b50*/  IADD3 R18, R18, 0xffffffe, RZ ;  /* 0x0ffffffe12127810 */ /* 0x001fcc0007ffe0ff */
[----:B------:R-:W0:Y:S02]  /*0b60*/  F2I.FTZ.U32.TRUNC.NTZ R19, R18 ;  /* 0x0000001200137305 */ /* 0x000e24000021f000 */
[----:B0-----:R-:W-:Y:S02]  /*0b70*/  IMAD.MOV R10, RZ, RZ, -R19 ;  /* 0x000000ffff0a7224 */ /* 0x001fe400078e0a13 */
[----:B------:R-:W-:Y:S02]  /*0b80*/  IMAD.MOV.U32 R18, RZ, RZ, RZ ;  /* 0x000000ffff127224 */ /* 0x000fe400078e00ff */
[----:B------:R-:W-:Y:S01]  /*0b90*/  IMAD R11, R10, R13, RZ ;  /* 0x0000000d0a0b7224 */ /* 0x000fe200078e02ff */
[----:B------:R-:W-:-:S03]  /*0ba0*/  IABS R10, R4 ;  /* 0x00000004000a7213 */ /* 0x000fc60000000000 */
[----:B------:R-:W-:-:S06]  /*0bb0*/  IMAD.HI.U32 R11, R19, R11, R18 ;  /* 0x0000000b130b7227 */ /* 0x000fcc00078e0012 */
[----:B------:R-:W-:-:S04]  /*0bc0*/  IMAD.HI.U32 R11, R11, R10, RZ ;  /* 0x0000000a0b0b7227 */ /* 0x000fc800078e00ff */
[----:B------:R-:W-:Y:S01]  /*0bd0*/  IMAD R10, R11, R7, R10 ;  /* 0x000000070b0a7224 */ /* 0x000fe200078e020a */
[----:B------:R-:W-:-:S04]  /*0be0*/  LOP3.LUT R7, R4, R13, RZ, 0x3c, !PT ;  /* 0x0000000d04077212 */ /* 0x000fc800078e3cff */
[----:B------:R-:W-:Y:S02]  /*0bf0*/  ISETP.GT.U32.AND P1, PT, R13, R10, PT ;  /* 0x0000000a0d00720c */ /* 0x000fe40003f24070 */
[----:B------:R-:W-:-:S11]  /*0c00*/  ISETP.GE.AND P0, PT, R7, RZ, PT ;  /* 0x000000ff0700720c */ /* 0x000fd60003f06270 */
[----:B------:R-:W-:Y:S01]  /*0c10*/  @!P1 IMAD.IADD R10, R10, 0x1, -R13 ;  /* 0x000000010a0a9824 */ /* 0x000fe200078e0a0d */
[----:B------:R-:W-:Y:S02]  /*0c20*/  @!P1 IADD3 R11, R11, 0x1, RZ ;  /* 0x000000010b0b9810 */ /* 0x000fe40007ffe0ff */
[----:B------:R-:W-:Y:S02]  /*0c30*/  ISETP.NE.AND P1, PT, R3, RZ, PT ;  /* 0x000000ff0300720c */ /* 0x000fe40003f25270 */
[----:B------:R-:W-:-:S13]  /*0c40*/  ISETP.GE.U32.AND P2, PT, R10, R13, PT ;  /* 0x0000000d0a00720c */ /* 0x000fda0003f46070 */
[----:B------:R-:W-:-:S05]  /*0c50*/  @P2 IADD3 R11, R11, 0x1, RZ ;  /* 0x000000010b0b2810 */ /* 0x000fca0007ffe0ff */
[----:B------:R-:W-:-:S04]  /*0c60*/  IMAD.MOV.U32 R7, RZ, RZ, R11 ;  /* 0x000000ffff077224 */ /* 0x000fc800078e000b */
        /* <DEDUP_REMOVED lines=16> */
[----:B------:R-:W-:Y:S02]  /*0d70*/  MOV R40, R20 ;  /* 0x0000001400287202 */ /* 0x000fe40000000f00 */
[----:B------:R-:W-:Y:S01]  /*0d80*/  MOV R41, R21 ;  /* 0x0000001500297202 */ /* 0x000fe20000000f00 */
[----:B------:R-:W-:Y:S05]  /*0d90*/  BRA `(.L_x_102) ;  /* 0x0000013000007947 */ /* 0x000fea0003800000 */
.L_x_101:
        /* <DEDUP_REMOVED lines=19> */
.L_x_102:
[----:B------:R-:W-:Y:S05]  /*0ed0*/  BSYNC B0 ;  /* 0x0000000000007941 */ /* 0x000fea0003800000 */
.L_x_100:
[-C--:B------:R-:W-:Y:S01]  /*0ee0*/  IABS R18, R2.reuse ;  /* 0x0000000200127213 */ /* 0x080fe20000000000 */
[----:B------:R-:W-:Y:S01]  /*0ef0*/  BSSY B0, `(.L_x_103) ;  /* 0x000003b000007945 */ /* 0x000fe20003800000 */
[----:B------:R-:W-:Y:S02]  /*0f00*/  IABS R10, R2 ;  /* 0x00000002000a7213 */ /* 0x000fe40000000000 */
[----:B------:R-:W0:Y:S01]  /*0f10*/  I2F.RP R17, R18 ;  /* 0x0000001200117306 */ /* 0x000e220000209400 */
[----:B------:R-:W-:Y:S02]  /*0f20*/  IADD3 R7, R18, UR6, RZ ;  /* 0x0000000612077c10 */ /* 0x000fe4000fffe0ff */
[----:B------:R-:W-:Y:S02]  /*0f30*/  IMAD.MOV R10, RZ, RZ, -R10 ;  /* 0x000000ffff0a7224 */ /* 0x000fe400078e0a0a */
[----:B------:R-:W-:-:S03]  /*0f40*/  IABS R11, R7 ;  /* 0x00000007000b7213 */ /* 0x000fc60000000000 */
        /* <DEDUP_REMOVED lines=17> */
[----:B------:R-:W-:Y:S01]  /*1060*/  @!P0 IMAD.MOV R15, RZ, RZ, -R15 ;  /* 0x000000ffff0f8224 */ /* 0x000fe200078e0a0f */
[----:B------:R-:W-:-:S04]  /*1070*/  @!P1 LOP3.LUT R15, RZ, R18, RZ, 0x33, !PT ;  /* 0x00000012ff0f9212 */ /* 0x000fc800078e33ff */
[----:B------:R-:W-:Y:S02]  /*1080*/  ISETP.LT.U32.AND P0, PT, R8, R15, PT ;  /* 0x0000000f0800720c */ /* 0x000fe40003f01070 */
[----:B------:R-:W-:-:S04]  /*1090*/  SHF.R.S32.HI R11, RZ, 0x1f, R15 ;  /* 0x0000001fff0b7819 */ /* 0x000fc8000001140f */
[----:B------:R-:W-:-:S04]  /*10a0*/  ISETP.LT.AND.EX P0, PT, R9, R11, PT, P0 ;  /* 0x0000000b0900720c */ /* 0x000fc80003f01300 */
[----:B------:R-:W-:-:S04]  /*10b0*/  SEL R10, R9, R11, P0 ;  /* 0x0000000b090a7207 */ /* 0x000fc80000000000 */
[----:B------:R-:W-:-:S04]  /*10c0*/  LOP3.LUT R11, R9, R10, RZ, 0xfc, !PT ;  /* 0x0000000a090b7212 */ /* 0x000fc800078efcff */
[----:B------:R-:W-:Y:S02]  /*10d0*/  ISETP.NE.U32.AND P1, PT, R11, RZ, PT ;  /* 0x000000ff0b00720c */ /* 0x000fe40003f25070 */
[----:B------:R-:W-:-:S11]  /*10e0*/  SEL R11, R8, R15, P0 ;  /* 0x0000000f080b7207 */ /* 0x000fd60000000000 */
        /* <DEDUP_REMOVED lines=8> */
.L_x_104:
        /* <DEDUP_REMOVED lines=19> */
.L_x_105:
[----:B------:R-:W-:Y:S05]  /*12a0*/  BSYNC B0 ;  /* 0x0000000000007941 */ /* 0x000fea0003800000 */
.L_x_103:
[----:B------:R-:W0:Y:S01]  /*12b0*/  S2R R8, SR_TID.X ;  /* 0x0000000000087919 */ /* 0x000e220000002100 */
[----:B------:R-:W-:Y:S01]  /*12c0*/  IADD3 R24, P0, R28, -UR8, RZ ;  /* 0x800000081c187c10 */ /* 0x000fe2000ff1e0ff */
[----:B------:R-:W-:-:S03]  /*12d0*/  ULDC.64 UR10, c[0x0][0x118] ;  /* 0x00004600000a7ab9 */ /* 0x000fc60000000a00 */
[----:B------:R-:W-:Y:S02]  /*12e0*/  IADD3.X R22, R5, ~UR7, RZ, P0, !PT ;  /* 0x8000000705167c10 */ /* 0x000fe400087fe4ff */
[----:B0-----:R-:W-:-:S04]  /*12f0*/  SHF.R.S32.HI R15, RZ, 0x1f, R8 ;  /* 0x0000001fff0f7819 */ /* 0x001fc80000011408 */
[----:B------:R-:W-:-:S04]  /*1300*/  LEA.HI R18, R15, R8, RZ, 0x3 ;  /* 0x000000080f127211 */ /* 0x000fc800078f18ff */
[----:B------:R-:W-:Y:S02]  /*1310*/  LOP3.LUT R19, R18, 0xfffffff8, RZ, 0xc0, !PT ;  /* 0xfffffff812137812 */ /* 0x000fe400078ec0ff */
[----:B------:R-:W-:-:S03]  /*1320*/  SHF.R.S32.HI R18, RZ, 0x3, R18 ;  /* 0x00000003ff127819 */ /* 0x000fc60000011412 */
[----:B------:R-:W-:Y:S01]  /*1330*/  IMAD.IADD R19, R8, 0x1, -R19 ;  /* 0x0000000108137824 */ /* 0x000fe200078e0a13 */
[----:B------:R-:W-:-:S04]  /*1340*/  IADD3 R9, R18, 0x10, RZ ;  /* 0x0000001012097810 */ /* 0x000fc80007ffe0ff */
[----:B------:R-:W-:Y:S02]  /*1350*/  ISETP.GT.U32.AND P2, PT, R24, R19, PT ;  /* 0x000000131800720c */ /* 0x000fe40003f44070 */
[----:B------:R-:W-:Y:S02]  /*1360*/  SHF.R.S32.HI R17, RZ, 0x1f, R19 ;  /* 0x0000001fff117819 */ /* 0x000fe40000011413 */
[----:B------:R-:W-:Y:S02]  /*1370*/  IADD3 R30, P0, R19, UR8, RZ ;  /* 0x00000008131e7c10 */ /* 0x000fe4000ff1e0ff */
[----:B------:R-:W-:Y:S02]  /*1380*/  ISETP.GT.AND.EX P2, PT, R22, R17, PT, P2 ;  /* 0x000000111600720c */ /* 0x000fe40003f44320 */
[----:B------:R-:W-:Y:S02]  /*1390*/  IADD3.X R31, R17, UR7, RZ, P0, !PT ;  /* 0x00000007111f7c10 */ /* 0x000fe400087fe4ff */
[----:B------:R-:W-:-:S02]  /*13a0*/  ISETP.GE.OR P3, PT, R18, c[0x0][0x314], !P2 ;  /* 0x0000c50012007a0c */ /* 0x000fc40005766670 */
[----:B------:R-:W-:-:S11]  /*13b0*/  ISETP.GE.OR P2, PT, R9, c[0x0][0x314], !P2 ;  /* 0x0000c50009007a0c */ /* 0x000fd60005746670 */
[----:B------:R-:W-:Y:S02]  /*13c0*/  @!P3 SHF.R.S32.HI R17, RZ, 0x1f, R18 ;  /* 0x0000001fff11b819 */ /* 0x000fe40000011412 */
[----:B------:R-:W-:Y:S01]  /*13d0*/  @!P2 SHF.R.S32.HI R23, RZ, 0x1f, R9 ;  /* 0x0000001fff17a819 */ /* 0x000fe20000011409 */
[----:B------:R-:W-:Y:S02]  /*13e0*/  @!P2 IMAD.MOV.U32 R26, RZ, RZ, R30 ;  /* 0x000000ffff1aa224 */ /* 0x000fe400078e001e */
[----:B------:R-:W-:Y:S02]  /*13f0*/  @!P2 IMAD.MOV.U32 R27, RZ, RZ, R31 ;  /* 0x000000ffff1ba224 */ /* 0x000fe400078e001f */
[-C--:B------:R-:W-:Y:S02]  /*1400*/  @!P3 IMAD R17, R17, R28.reuse, RZ ;  /* 0x0000001c1111b224 */ /* 0x080fe400078e02ff */
[----:B------:R-:W-:Y:S02]  /*1410*/  @!P2 IMAD R22, R23, R28, RZ ;  /* 0x0000001c1716a224 */ /* 0x000fe400078e02ff */
[----:B------:R-:W-:-:S04]  /*1420*/  @!P2 IMAD.WIDE.U32 R26, R28, R9, R26 ;  /* 0x000000091c1aa225 */ /* 0x000fc800078e001a */
[----:B------:R-:W-:-:S04]  /*1430*/  @!P3 IMAD.WIDE.U32 R30, R28, R18, R30 ;  /* 0x000000121c1eb225 */ /* 0x000fc800078e001e */
[-C--:B------:R-:W-:Y:S01]  /*1440*/  @!P3 IMAD R17, R18, R5.reuse, R17 ;  /* 0x000000051211b224 */ /* 0x080fe200078e0211 */
[----:B------:R-:W-:Y:S01]  /*1450*/  @!P3 LEA R24, P1, R30, c[0x0][0x208], 0x2 ;  /* 0x000082001e18ba11 */ /* 0x000fe200078210ff */
[----:B------:R-:W-:Y:S01]  /*1460*/  @!P2 IMAD R9, R9, R5, R22 ;  /* 0x000000050909a224 */ /* 0x000fe200078e0216 */
[----:B------:R-:W-:Y:S01]  /*1470*/  @!P2 LEA R22, P0, R26, c[0x0][0x208], 0x2 ;  /* 0x000082001a16aa11 */ /* 0x000fe200078010ff */
[----:B------:R-:W-:Y:S02]  /*1480*/  @!P3 IMAD.IADD R17, R31, 0x1, R17 ;  /* 0x000000011f11b824 */ /* 0x000fe400078e0211 */
[----:B------:R-:W-:-:S03]  /*1490*/  @!P2 IMAD.IADD R9, R27, 0x1, R9 ;  /* 0x000000011b09a824 */ /* 0x000fc600078e0209 */
[----:B------:R-:W-:Y:S01]  /*14a0*/  @!P3 LEA.HI.X R25, R30, c[0x0][0x20c], R17, 0x2, P1 ;  /* 0x000083001e19ba11 */ /* 0x000fe200008f1411 */
[----:B------:R-:W-:Y:S01]  /*14b0*/  IMAD.MOV.U32 R17, RZ, RZ, -0x800000 ;  /* 0xff800000ff117424 */ /* 0x000fe200078e00ff */
[----:B------:R-:W-:Y:S01]  /*14c0*/  @!P2 LEA.HI.X R23, R26, c[0x0][0x20c], R9, 0x2, P0 ;  /* 0x000083001a17aa11 */ /* 0x000fe200000f1409 */
[----:B------:R-:W-:-:S04]  /*14d0*/  IMAD.MOV.U32 R9, RZ, RZ, -0x800000 ;  /* 0xff800000ff097424 */ /* 0x000fc800078e00ff */
[----:B------:R0:W2:Y:S04]  /*14e0*/  @!P3 LDG.E R17, [R24.64] ;  /* 0x0000000a1811b981 */ /* 0x0000a8000c1e1900 */
[----:B------:R-:W3:Y:S01]  /*14f0*/  @!P2 LDG.E R9, [R22.64] ;  /* 0x0000000a1609a981 */ /* 0x000ee2000c1e1900 */
[----:B------:R-:W-:Y:S01]  /*1500*/  ISETP.GT.AND P0, PT, R8, 0xff, PT ;  /* 0x000000ff0800780c */ /* 0x000fe20003f04270 */
[----:B------:R-:W-:Y:S01]  /*1510*/  IMAD R30, R18, 0x9, R19 ;  /* 0x00000009121e7824 */ /* 0x000fe200078e0213 */
[----:B------:R-:W-:Y:S01]  /*1520*/  ISETP.GT.AND P2, PT, R8, 0x7f, PT ;  /* 0x0000007f0800780c */ /* 0x000fe20003f44270 */
[----:B------:R-:W-:Y:S01]  /*1530*/  IMAD.MOV.U32 R34, RZ, RZ, -0x800000 ;  /* 0xff800000ff227424 */ /* 0x000fe200078e00ff */
[----:B------:R-:W-:Y:S01]  /*1540*/  LEA.HI R15, R15, R8, RZ, 0x4 ;  /* 0x000000080f0f7211 */ /* 0x000fe200078f20ff */
[----:B------:R-:W-:Y:S01]  /*1550*/  IMAD.MOV.U32 R33, RZ, RZ, -0x800000 ;  /* 0xff800000ff217424 */ /* 0x000fe200078e00ff */
[----:B------:R-:W-:Y:S01]  /*1560*/  IABS R18, c[0x0][0x214] ;  /* 0x0000850000127a13 */ /* 0x000fe20000000000 */
[----:B------:R-:W-:Y:S01]  /*1570*/  ULDC.U8 UR4, c[0x0][0x329] ;  /* 0x0000ca4000047ab9 */ /* 0x000fe20000000000 */
[----:B------:R-:W-:Y:S01]  /*1580*/  LOP3.LUT R27, R15, 0xfffffff0, RZ, 0xc0, !PT ;  /* 0xfffffff00f1b7812 */ /* 0x000fe200078ec0ff */
[----:B------:R-:W-:Y:S01]  /*1590*/  BSSY B1, `(.L_x_106) ;  /* 0x000025a000017945 */ /* 0x000fe20003800000 */
[----:B------:R-:W-:Y:S01]  /*15a0*/  SHF.R.S32.HI R15, RZ, 0x4, R15 ;  /* 0x00000004ff0f7819 */ /* 0x000fe2000001140f */
[----:B------:R-:W0:Y:S01]  /*15b0*/  I2F.RP R19, R18 ;  /* 0x0000001200137306 */ /* 0x000e220000209400 */
[----:B------:R-:W-:Y:S01]  /*15c0*/  ISETP.GT.AND P4, PT, R2, RZ, PT ;  /* 0x000000ff0200720c */ /* 0x000fe20003f84270 */
[----:B------:R-:W-:-:S04]  /*15d0*/  IMAD.IADD R36, R8, 0x1, -R27 ;  /* 0x0000000108247824 */ /* 0x000fc800078e0a1b */
[----:B------:R-:W-:Y:S02]  /*15e0*/  IMAD R27, R36, 0x9, R15 ;  /* 0x00000009241b7824 */ /* 0x000fe400078e020f */
[----:B0-----:R-:W0:Y:S02]  /*15f0*/  MUFU.RCP R24, R19 ;  /* 0x0000001300187308 */ /* 0x001e240000001000 */
[----:B0-----:R-:W-:-:S06]  /*1600*/  IADD3 R24, R24, 0xffffffe, RZ ;  /* 0x0ffffffe18187810 */ /* 0x001fcc0007ffe0ff */
[----:B------:R0:W1:Y:S02]  /*1610*/  F2I.FTZ.U32.TRUNC.NTZ R25, R24 ;  /* 0x0000001800197305 */ /* 0x000064000021f000 */
[----:B0-----:R-:W-:Y:S01]  /*1620*/  IMAD.MOV.U32 R24, RZ, RZ, RZ ;  /* 0x000000ffff187224 */ /* 0x001fe200078e00ff */
[----:B--2---:R1:W-:Y:S04]  /*1630*/  @!P0 STS [R30.X4], R17 ;  /* 0x000000111e008388 */ /* 0x0043e80000004800 */
[----:B---3--:R0:W-:Y:S04]  /*1640*/  @!P2 STS [R30.X4+0x240], R9 ;  /* 0x000240091e00a388 */ /* 0x0081e80000004800 */
[----:B------:R-:W-:Y:S01]  /*1650*/  BAR.SYNC.DEFER_BLOCKING 0x0 ;  /* 0x0000000000007b1d */ /* 0x000fe20000010000 */
[----:B-1----:R-:W-:-:S04]  /*1660*/  IMAD.MOV R17, RZ, RZ, -R25 ;  /* 0x000000ffff117224 */ /* 0x002fc800078e0a19 */
[----:B------:R-:W-:Y:S01]  /*1670*/  IMAD R17, R17, R18, RZ ;  /* 0x0000001211117224 */ /* 0x000fe200078e02ff */
[----:B0-----:R-:W-:Y:S01]  /*1680*/  IABS R9, R7 ;  /* 0x0000000700097213 */ /* 0x001fe20000000000 */
[----:B------:R-:W-:Y:S02]  /*1690*/  @!P2 LDS R34, [R27.X4] ;  /* 0x000000001b22a984 */ /* 0x000fe40000004800 */
[----:B------:R-:W-:Y:S01]  /*16a0*/  IMAD.HI.U32 R17, R25, R17, R24 ;  /* 0x0000001119117227 */ /* 0x000fe200078e0018 */
[----:B------:R-:W-:Y:S01]  /*16b0*/  LOP3.LUT R7, R7, c[0x0][0x214], RZ, 0x3c, !PT ;  /* 0x0000850007077a12 */ /* 0x000fe200078e3cff */
[----:B------:R-:W0:Y:S03]  /*16c0*/  @!P2 LDS R33, [R27.X4+0x240] ;  /* 0x000240001b21a984 */ /* 0x000e260000004800 */
[----:B------:R-:W-:Y:S02]  /*16d0*/  ISETP.GE.AND P3, PT, R7, RZ, PT ;  /* 0x000000ff0700720c */ /* 0x000fe40003f66270 */
[----:B------:R-:W-:-:S02]  /*16e0*/  SHF.R.S32.HI R7, RZ, 0x1f, R2 ;  /* 0x0000001fff077819 */ /* 0x000fc40000011402 */
[----:B------:R-:W-:-:S03]  /*16f0*/  LEA.HI.SX32 R2, R2, 0x1, 0x1 ;  /* 0x0000000102027811 */ /* 0x000fc600078f0aff */
[----:B------:R-:W-:Y:S01]  /*1700*/  @!P4 IMAD.MOV R2, RZ, RZ, R7 ;  /* 0x000000ffff02c224 */ /* 0x000fe200078e0207 */
[----:B0-----:R-:W-:-:S05]  /*1710*/  FMNMX.FTZ R26, R34, R33, !PT ;  /* 0x00000021221a7209 */ /* 0x001fca0007810000 */
[----:B------:R-:W0:Y:S02]  /*1720*/  SHFL.BFLY PT, R23, R26, 0x8, 0x1f ;  /* 0x0d001f001a177f89 */ /* 0x000e2400000e0000 */
[----:B0-----:R-:W-:-:S05]  /*1730*/  FMNMX.FTZ R23, R26, R23, !PT ;  /* 0x000000171a177209 */ /* 0x001fca0007810000 */
[----:B------:R-:W0:Y:S02]  /*1740*/  SHFL.BFLY PT, R22, R23, 0x4, 0x1f ;  /* 0x0c801f0017167f89 */ /* 0x000e2400000e0000 */
[----:B0-----:R-:W-:Y:S01]  /*1750*/  FMNMX.FTZ R22, R23, R22, !PT ;  /* 0x0000001617167209 */ /* 0x001fe20007810000 */
[----:B------:R-:W-:-:S04]  /*1760*/  IMAD.HI.U32 R23, R17, R9, RZ ;  /* 0x0000000911177227 */ /* 0x000fc800078e00ff */
[----:B------:R-:W0:Y:S01]  /*1770*/  SHFL.BFLY PT, R19, R22, 0x2, 0x1f ;  /* 0x0c401f0016137f89 */ /* 0x000e2200000e0000 */
[----:B------:R-:W-:-:S04]  /*1780*/  IMAD.MOV R17, RZ, RZ, -R23 ;  /* 0x000000ffff117224 */ /* 0x000fc800078e0a17 */
[----:B------:R-:W-:-:S05]  /*1790*/  IMAD R9, R18, R17, R9 ;  /* 0x0000001112097224 */ /* 0x000fca00078e0209 */
[----:B------:R-:W-:-:S13]  /*17a0*/  ISETP.GT.U32.AND P0, PT, R18, R9, PT ;  /* 0x000000091200720c */ /* 0x000fda0003f04070 */
[----:B------:R-:W-:Y:S01]  /*17b0*/  @!P0 IMAD.IADD R9, R9, 0x1, -R18 ;  /* 0x0000000109098824 */ /* 0x000fe200078e0a12 */
[----:B0-----:R-:W-:Y:S02]  /*17c0*/  FMNMX.FTZ R24, R22, R19, !PT ;  /* 0x0000001316187209 */ /* 0x001fe40007810000 */
[----:B------:R-:W-:Y:S02]  /*17d0*/  @!P0 IADD3 R23, R23, 0x1, RZ ;  /* 0x0000000117178810 */ /* 0x000fe40007ffe0ff */
[----:B------:R-:W-:Y:S01]  /*17e0*/  ISETP.GE.U32.AND P1, PT, R9, R18, PT ;  /* 0x000000120900720c */ /* 0x000fe20003f26070 */
[----:B------:R-:W0:Y:S01]  /*17f0*/  SHFL.BFLY PT, R17, R24, 0x1, 0x1f ;  /* 0x0c201f0018117f89 */ /* 0x000e2200000e0000 */
[----:B------:R-:W-:-:S11]  /*1800*/  ISETP.NE.AND P0, PT, RZ, c[0x0][0x214], PT ;  /* 0x00008500ff007a0c */ /* 0x000fd60003f05270 */
[----:B------:R-:W-:-:S05]  /*1810*/  @P1 IADD3 R23, R23, 0x1, RZ ;  /* 0x0000000117171810 */ /* 0x000fca0007ffe0ff */
[----:B------:R-:W-:Y:S01]  /*1820*/  @!P3 IMAD.MOV R23, RZ, RZ, -R23 ;  /* 0x000000ffff17b224 */ /* 0x000fe200078e0a17 */
[----:B------:R-:W-:-:S05]  /*1830*/  @!P0 LOP3.LUT R23, RZ, c[0x0][0x214], RZ, 0x33, !PT ;  /* 0x00008500ff178a12 */ /* 0x000fca00078e33ff */
[----:B------:R-:W-:Y:S01]  /*1840*/  IMAD R2, R2, R23, RZ ;  /* 0x0000001702027224 */ /* 0x000fe200078e02ff */
[----:B0-----:R-:W-:-:S04]  /*1850*/  FMNMX.FTZ R17, R24, R17, !PT ;  /* 0x0000001118117209 */ /* 0x001fc80007810000 */
[C---:B------:R-:W-:Y:S02]  /*1860*/  FSETP.NEU.FTZ.AND P1, PT, R17.reuse, -INF , PT ;  /* 0xff8000001100780b */ /* 0x040fe40003f3d000 */
[-C--:B------:R-:W-:Y:S02]  /*1870*/  IABS R9, R2.reuse ;  /* 0x0000000200097213 */ /* 0x080fe40000000000 */
[----:B------:R-:W-:Y:S02]  /*1880*/  FSEL R17, R17, RZ, P1 ;  /* 0x000000ff11117208 */ /* 0x000fe40000800000 */
[----:B------:R-:W0:Y:S01]  /*1890*/  I2F.RP R22, R9 ;  /* 0x0000000900167306 */ /* 0x000e220000209400 */
[----:B------:R-:W-:Y:S02]  /*18a0*/  IABS R26, R2 ;  /* 0x00000002001a7213 */ /* 0x000fe40000000000 */
[C---:B------:R-:W-:Y:S01]  /*18b0*/  FADD.FTZ R7, -R17.reuse, R34 ;  /* 0x0000002211077221 */ /* 0x040fe20000010100 */
[----:B------:R-:W-:Y:S01]  /*18c0*/  ISETP.NE.AND P6, PT, R2, RZ, PT ;  /* 0x000000ff0200720c */ /* 0x000fe20003fc5270 */
[----:B------:R-:W-:-:S02]  /*18d0*/  FADD.FTZ R24, -R17, R33 ;  /* 0x0000002111187221 */ /* 0x000fc40000010100 */
[----:B------:R-:W-:Y:S01]  /*18e0*/  FMUL.FTZ R18, R7, 1.4426950216293334961 ;  /* 0x3fb8aa3b07127820 */ /* 0x000fe20000410000 */
[----:B------:R-:W-:Y:S01]  /*18f0*/  IABS R7, c[0x0][0x1c0] ;  /* 0x0000700000077a13 */ /* 0x000fe20000000000 */
[----:B------:R-:W-:Y:S02]  /*1900*/  FMUL.FTZ R24, R24, 1.4426950216293334961 ;  /* 0x3fb8aa3b18187820 */ /* 0x000fe40000410000 */
[----:B------:R-:W-:Y:S01]  /*1910*/  IMAD.MOV R26, RZ, RZ, -R26 ;  /* 0x000000ffff1a7224 */ /* 0x000fe200078e0a1a */
[----:B------:R-:W-:Y:S08]  /*1920*/  I2F.U32.RP R23, R7 ;  /* 0x0000000700177306 */ /* 0x000ff00000209000 */
[----:B------:R-:W-:Y:S08]  /*1930*/  MUFU.EX2 R18, R18 ;  /* 0x0000001200127308 */ /* 0x000ff00000000800 */
[----:B------:R-:W1:Y:S08]  /*1940*/  MUFU.EX2 R19, R24 ;  /* 0x0000001800137308 */ /* 0x000e700000000800 */
[----:B0-----:R-:W0:Y:S01]  /*1950*/  MUFU.RCP R22, R22 ;  /* 0x0000001600167308 */ /* 0x001e220000001000 */
[----:B-1----:R-:W-:-:S07]  /*1960*/  FADD.FTZ R19, R18, R19 ;  /* 0x0000001312137221 */ /* 0x002fce0000010000 */
[----:B------:R-:W1:Y:S01]  /*1970*/  MUFU.RCP R38, R23 ;  /* 0x0000001700267308 */ /* 0x000e620000001000 */
[----:B------:R-:W2:Y:S01]  /*1980*/  SHFL.BFLY PT, R18, R19, 0x8, 0x1f ;  /* 0x0d001f0013127f89 */ /* 0x000ea200000e0000 */
[----:B0-----:R-:W-:Y:S01]  /*1990*/  IADD3 R42, R22, 0xffffffe, RZ ;  /* 0x0ffffffe162a7810 */ /* 0x001fe20007ffe0ff */
[----:B------:R-:W-:-:S05]  /*19a0*/  IMAD.IADD R22, R6, 0x1, R9 ;  /* 0x0000000106167824 */ /* 0x000fca00078e0209 */
[----:B------:R-:W0:Y:S01]  /*19b0*/  F2I.FTZ.U32.TRUNC.NTZ R43, R42 ;  /* 0x0000002a002b7305 */ /* 0x000e22000021f000 */
[----:B-1----:R-:W-:Y:S02]  /*19c0*/  IADD3 R38, R38, 0xffffffe, RZ ;  /* 0x0ffffffe26267810 */ /* 0x002fe40007ffe0ff */
[----:B------:R-:W-:-:S05]  /*19d0*/  IABS R23, R22 ;  /* 0x0000001600177213 */ /* 0x000fca0000000000 */
[----:B------:R-:W1:Y:S01]  /*19e0*/  F2I.FTZ.U32.TRUNC.NTZ R39, R38 ;  /* 0x0000002600277305 */ /* 0x000e62000021f000 */
[----:B0-----:R-:W-:Y:S02]  /*19f0*/  IMAD.MOV R30, RZ, RZ, -R43 ;  /* 0x000000ffff1e7224 */ /* 0x001fe400078e0a2b */
[----:B--2---:R-:W-:Y:S02]  /*1a00*/  FADD.FTZ R18, R19, R18 ;  /* 0x0000001213127221 */ /* 0x004fe40000010000 */
[----:B------:R-:W-:Y:S02]  /*1a10*/  IMAD R30, R30, R9, RZ ;  /* 0x000000091e1e7224 */ /* 0x000fe400078e02ff */
[----:B------:R-:W-:Y:S01]  /*1a20*/  IMAD.MOV.U32 R42, RZ, RZ, RZ ;  /* 0x000000ffff2a7224 */ /* 0x000fe200078e00ff */
[----:B------:R-:W0:Y:S01]  /*1a30*/  SHFL.BFLY PT, R25, R18, 0x4, 0x1f ;  /* 0x0c801f0012197f89 */ /* 0x000e2200000e0000 */
[----:B-1----:R-:W-:Y:S02]  /*1a40*/  IMAD.MOV R6, RZ, RZ, -R39 ;  /* 0x000000ffff067224 */ /* 0x002fe400078e0a27 */
[----:B------:R-:W-:-:S04]  /*1a50*/  IMAD.HI.U32 R30, R43, R30, R42 ;  /* 0x0000001e2b1e7227 */ /* 0x000fc800078e002a */
[----:B------:R-:W-:Y:S01]  /*1a60*/  IMAD R19, R6, R7, RZ ;  /* 0x0000000706137224 */ /* 0x000fe200078e02ff */
[----:B------:R-:W-:Y:S01]  /*1a70*/  IABS R6, R4 ;  /* 0x0000000400067213 */ /* 0x000fe20000000000 */
[----:B------:R-:W-:Y:S01]  /*1a80*/  IMAD.HI.U32 R30, R30, R23, RZ ;  /* 0x000000171e1e7227 */ /* 0x000fe200078e00ff */
[----:B------:R-:W-:-:S03]  /*1a90*/  LOP3.LUT R4, R4, c[0x0][0x1c0], RZ, 0x3c, !PT ;  /* 0x0000700004047a12 */ /* 0x000fc600078e3cff */
[----:B------:R-:W-:Y:S02]  /*1aa0*/  IMAD R26, R30, R26, R23 ;  /* 0x0000001a1e1a7224 */ /* 0x000fe400078e0217 */
[----:B------:R-:W-:-:S03]  /*1ab0*/  IMAD.MOV.U32 R38, RZ, RZ, RZ ;  /* 0x000000ffff267224 */ /* 0x000fc600078e00ff */
[----:B------:R-:W-:Y:S01]  /*1ac0*/  ISETP.GT.U32.AND P3, PT, R9, R26, PT ;  /* 0x0000001a0900720c */ /* 0x000fe20003f64070 */
[----:B------:R-:W-:-:S04]  /*1ad0*/  IMAD.HI.U32 R38, R39, R19, R38 ;  /* 0x0000001327267227 */ /* 0x000fc800078e0026 */
[----:B0-----:R-:W-:Y:S01]  /*1ae0*/  FADD.FTZ R25, R18, R25 ;  /* 0x0000001912197221 */ /* 0x001fe20000010000 */
[----:B------:R-:W-:Y:S01]  /*1af0*/  IABS R18, c[0x0][0x1c0] ;  /* 0x0000700000127a13 */ /* 0x000fe20000000000 */
[----:B------:R-:W-:-:S03]  /*1b00*/  IMAD.HI.U32 R19, R38, R6, RZ ;  /* 0x0000000626137227 */ /* 0x000fc600078e00ff */
[----:B------:R-:W0:Y:S01]  /*1b10*/  SHFL.BFLY PT, R24, R25, 0x2, 0x1f ;  /* 0x0c401f0019187f89 */ /* 0x000e2200000e0000 */
[----:B------:R-:W-:Y:S02]  /*1b20*/  IMAD.MOV R18, RZ, RZ, -R18 ;  /* 0x000000ffff127224 */ /* 0x000fe400078e0a12 */
[----:B------:R-:W-:Y:S01]  /*1b30*/  IMAD.HI.U32 R38, R38, R23, RZ ;  /* 0x0000001726267227 */ /* 0x000fe200078e00ff */
[----:B------:R-:W-:-:S03]  /*1b40*/  @!P3 IADD3 R30, R30, 0x1, RZ ;  /* 0x000000011e1eb810 */ /* 0x000fc60007ffe0ff */
[-C--:B------:R-:W-:Y:S02]  /*1b50*/  IMAD R6, R19, R18.reuse, R6 ;  /* 0x0000001213067224 */ /* 0x080fe400078e0206 */
[----:B------:R-:W-:Y:S01]  /*1b60*/  IMAD R18, R38, R18, R23 ;  /* 0x0000001226127224 */ /* 0x000fe200078e0217 */
[-C--:B------:R-:W-:Y:S01]  /*1b70*/  LOP3.LUT R23, R22, R9.reuse, RZ, 0x3c, !PT ;  /* 0x0000000916177212 */ /* 0x080fe200078e3cff */
[----:B------:R-:W-:Y:S01]  /*1b80*/  @!P3 IMAD.IADD R26, R26, 0x1, -R9 ;  /* 0x000000011a1ab824 */ /* 0x000fe200078e0a09 */
[----:B------:R-:W-:Y:S02]  /*1b90*/  ISETP.GT.U32.AND P0, PT, R7, R6, PT ;  /* 0x000000060700720c */ /* 0x000fe40003f04070 */
[----:B------:R-:W-:Y:S02]  /*1ba0*/  ISETP.GE.AND P5, PT, R23, RZ, PT ;  /* 0x000000ff1700720c */ /* 0x000fe40003fa6270 */
[----:B------:R-:W-:Y:S02]  /*1bb0*/  ISETP.GE.U32.AND P4, PT, R26, R9, PT ;  /* 0x000000091a00720c */ /* 0x000fe40003f86070 */
[----:B------:R-:W-:-:S02]  /*1bc0*/  ISETP.GT.U32.AND P1, PT, R7, R18, PT ;  /* 0x000000120700720c */ /* 0x000fc40003f24070 */
[----:B------:R-:W-:Y:S01]  /*1bd0*/  LOP3.LUT R22, R22, c[0x0][0x1c0], RZ, 0x3c, !PT ;  /* 0x0000700016167a12 */ /* 0x000fe200078e3cff */
[----:B0-----:R-:W-:-:S04]  /*1be0*/  FADD.FTZ R24, R25, R24 ;  /* 0x0000001819187221 */ /* 0x001fc80000010000 */
[----:B------:R-:W-:Y:S01]  /*1bf0*/  @!P0 IADD3 R19, R19, 0x1, RZ ;  /* 0x0000000113138810 */ /* 0x000fe20007ffe0ff */
[--C-:B------:R-:W-:Y:S01]  /*1c00*/  @!P0 IMAD.IADD R6, R6, 0x1, -R7.reuse ;  /* 0x0000000106068824 */ /* 0x100fe200078e0a07 */
[----:B------:R-:W-:Y:S01]  /*1c10*/  ISETP.GE.AND P0, PT, R4, RZ, PT ;  /* 0x000000ff0400720c */ /* 0x000fe20003f06270 */
[----:B------:R-:W-:Y:S01]  /*1c20*/  IMAD.MOV.U32 R4, RZ, RZ, c[0x0][0x214] ;  /* 0x00008500ff047624 */ /* 0x000fe200078e00ff */
[----:B------:R-:W0:Y:S01]  /*1c30*/  SHFL.BFLY PT, R23, R24, 0x1, 0x1f ;  /* 0x0c201f0018177f89 */ /* 0x000e2200000e0000 */
[----:B------:R-:W-:Y:S01]  /*1c40*/  @P4 IADD3 R30, R30, 0x1, RZ ;  /* 0x000000011e1e4810 */ /* 0x000fe20007ffe0ff */
[----:B------:R-:W-:Y:S01]  /*1c50*/  @!P1 IMAD.IADD R18, R18, 0x1, -R7 ;  /* 0x0000000112129824 */ /* 0x000fe200078e0a07 */
[----:B------:R-:W-:Y:S02]  /*1c60*/  ISETP.GT.AND P4, PT, R3, RZ, PT ;  /* 0x000000ff0300720c */ /* 0x000fe40003f84270 */
[-C--:B------:R-:W-:Y:S01]  /*1c70*/  ISETP.GE.U32.AND P3, PT, R6, R7.reuse, PT ;  /* 0x000000070600720c */ /* 0x080fe20003f66070 */
[----:B------:R-:W-:Y:S01]  /*1c80*/  @!P5 IMAD.MOV R30, RZ, RZ, -R30 ;  /* 0x000000ffff1ed224 */ /* 0x000fe200078e0a1e */
[----:B------:R-:W-:-:S02]  /*1c90*/  ISETP.GE.U32.AND P5, PT, R18, R7, PT ;  /* 0x000000071200720c */ /* 0x000fc40003fa6070 */
[----:B------:R-:W-:Y:S02]  /*1ca0*/  SHF.R.S32.HI R6, RZ, 0x1f, R3 ;  /* 0x0000001fff067819 */ /* 0x000fe40000011403 */
[----:B------:R-:W-:Y:S02]  /*1cb0*/  LEA.HI.SX32 R7, R3, 0x1, 0x1 ;  /* 0x0000000103077811 */ /* 0x000fe400078f0aff */
[----:B------:R-:W-:Y:S02]  /*1cc0*/  @!P1 IADD3 R38, R38, 0x1, RZ ;  /* 0x0000000126269810 */ /* 0x000fe40007ffe0ff */
[----:B------:R-:W-:Y:S01]  /*1cd0*/  ISETP.GE.AND P1, PT, R22, RZ, PT ;  /* 0x000000ff1600720c */ /* 0x000fe20003f26270 */
[----:B------:R-:W-:Y:S01]  /*1ce0*/  @!P4 IMAD.MOV R7, RZ, RZ, R6 ;  /* 0x000000ffff07c224 */ /* 0x000fe200078e0206 */
[----:B------:R-:W-:Y:S02]  /*1cf0*/  LOP3.LUT R6, RZ, c[0x0][0x1c0], RZ, 0x33, !PT ;  /* 0x00007000ff067a12 */ /* 0x000fe400078e33ff */
[----:B------:R-:W-:-:S02]  /*1d00*/  @P3 IADD3 R19, R19, 0x1, RZ ;  /* 0x0000000113133810 */ /* 0x000fc40007ffe0ff */
[----:B------:R-:W-:Y:S02]  /*1d10*/  @P5 IADD3 R38, R38, 0x1, RZ ;  /* 0x0000000126265810 */ /* 0x000fe40007ffe0ff */
[----:B------:R-:W-:Y:S01]  /*1d20*/  LOP3.LUT P5, RZ, R8, 0xf, RZ, 0xc0, !PT ;  /* 0x0000000f08ff7812 */ /* 0x000fe200078ac0ff */
[----:B0-----:R-:W-:Y:S01]  /*1d30*/  FADD.FTZ R23, R24, R23 ;  /* 0x0000001718177221 */ /* 0x001fe20000010000 */
[----:B------:R-:W-:Y:S01]  /*1d40*/  ISETP.NE.AND P3, PT, RZ, UR4, PT ;  /* 0x00000004ff007c0c */ /* 0x000fe2000bf65270 */
[----:B------:R-:W-:Y:S01]  /*1d50*/  @!P0 IMAD.MOV R19, RZ, RZ, -R19 ;  /* 0x000000ffff138224 */ /* 0x000fe200078e0a13 */
[----:B------:R-:W-:Y:S01]  /*1d60*/  ISETP.GT.AND P0, PT, R2, RZ, PT ;  /* 0x000000ff0200720c */ /* 0x000fe20003f04270 */
[----:B------:R-:W-:Y:S01]  /*1d70*/  @!P1 IMAD.MOV R38, RZ, RZ, -R38 ;  /* 0x000000ffff269224 */ /* 0x000fe200078e0a26 */
[----:B------:R-:W-:Y:S02]  /*1d80*/  FSETP.NE.FTZ.AND P4, PT, R23, RZ, PT ;  /* 0x000000ff1700720b */ /* 0x000fe40003f95000 */
[----:B------:R-:W-:-:S02]  /*1d90*/  ISETP.GT.OR P5, PT, R8, 0x7f, P5 ;  /* 0x0000007f0800780c */ /* 0x000fc40002fa4670 */
[----:B------:R-:W-:Y:S02]  /*1da0*/  SEL R8, R4, 0x1, !P3 ;  /* 0x0000000104087807 */ /* 0x000fe40005800000 */
[----:B------:R-:W-:Y:S02]  /*1db0*/  ISETP.NE.AND P1, PT, RZ, c[0x0][0x1c0], PT ;  /* 0x00007000ff007a0c */ /* 0x000fe40003f25270 */
[----:B------:R-:W-:Y:S02]  /*1dc0*/  @!P6 LOP3.LUT R30, RZ, R9, RZ, 0x33, !PT ;  /* 0x00000009ff1ee212 */ /* 0x000fe400078e33ff */
[C---:B------:R-:W-:Y:S02]  /*1dd0*/  SEL R25, R6.reuse, R19, !P1 ;  /* 0x0000001306197207 */ /* 0x040fe40004800000 */
[----:B------:R-:W-:Y:S01]  /*1de0*/  SHF.R.S32.HI R18, RZ, 0x1f, R2 ;  /* 0x0000001fff127819 */ /* 0x000fe20000011402 */
[----:B------:R-:W0:Y:S01]  /*1df0*/  @P4 MUFU.LG2 R4, R23 ;  /* 0x0000001700044308 */ /* 0x000e220000000c00 */
[----:B------:R-:W-:Y:S01]  /*1e00*/  SEL R31, R6, R38, !P1 ;  /* 0x00000026061f7207 */ /* 0x000fe20004800000 */
[----:B------:R-:W-:Y:S01]  /*1e10*/  IMAD R6, R25, R8, RZ ;  /* 0x0000000819067224 */ /* 0x000fe200078e02ff */
[----:B------:R-:W-:-:S02]  /*1e20*/  ISETP.LT.U32.AND P1, PT, R20, R30, PT ;  /* 0x0000001e1400720c */ /* 0x000fc40003f21070 */
[----:B------:R-:W-:Y:S01]  /*1e30*/  SHF.R.S32.HI R19, RZ, 0x1f, R30 ;  /* 0x0000001fff137819 */ /* 0x000fe2000001141e */
[----:B------:R-:W-:Y:S01]  /*1e40*/  IMAD R8, R31, R8, RZ ;  /* 0x000000081f087224 */ /* 0x000fe200078e02ff */
[----:B------:R-:W-:Y:S01]  /*1e50*/  LEA.HI.SX32 R9, R2, 0x1, 0x1 ;  /* 0x0000000102097811 */ /* 0x000fe200078f0aff */
[----:B------:R-:W-:Y:S01]  /*1e60*/  @!P0 IMAD.MOV R9, RZ, RZ, R18 ;  /* 0x000000ffff098224 */ /* 0x000fe200078e0212 */
[----:B------:R-:W-:Y:S01]  /*1e70*/  ISETP.LT.AND.EX P1, PT, R21, R19, PT, P1 ;  /* 0x000000131500720c */ /* 0x000fe20003f21310 */
[----:B------:R-:W-:Y:S02]  /*1e80*/  IMAD R7, R7, R6, RZ ;  /* 0x0000000607077224 */ /* 0x000fe400078e02ff */
[----:B------:R-:W-:Y:S02]  /*1e90*/  IMAD.MOV.U32 R31, RZ, RZ, 0x7f800000 ;  /* 0x7f800000ff1f7424 */ /* 0x000fe400078e00ff */
[----:B------:R-:W-:Y:S01]  /*1ea0*/  IMAD R6, R8, R9, RZ ;  /* 0x0000000908067224 */ /* 0x000fe200078e02ff */
[----:B------:R-:W-:Y:S01]  /*1eb0*/  SEL R9, R20, R30, P1 ;  /* 0x0000001e14097207 */ /* 0x000fe20000800000 */
[----:B0-----:R-:W-:Y:S01]  /*1ec0*/  @P4 FFMA.FTZ R31, R4, 0.69314718246459960938, R17 ;  /* 0x3f317218041f4823 */ /* 0x001fe20000010011 */
[----:B------:R-:W-:Y:S01]  /*1ed0*/  SEL R8, R21, R19, P1 ;  /* 0x0000001315087207 */ /* 0x000fe20000800000 */
[----:B------:R-:W-:Y:S05]  /*1ee0*/  @P5 BRA `(.L_x_107) ;  /* 0x00001c4000005947 */ /* 0x000fea0003800000 */
[----:B------:R-:W-:Y:S01]  /*1ef0*/  ULDC.U8 UR4, c[0x0][0x328] ;  /* 0x0000ca0000047ab9 */ /* 0x000fe20000000000 */
[----:B------:R-:W-:-:S02]  /*1f00*/  IADD3 R38, P0, R15, UR8, RZ ;  /* 0x000000080f267c10 */ /* 0x000fc4000ff1e0ff */
[----:B------:R-:W-:Y:S02]  /*1f10*/  ISETP.NE.AND P1, PT, RZ, UR4, PT ;  /* 0x00000004ff007c0c */ /* 0x000fe4000bf25270 */
        /* <DEDUP_REMOVED lines=33> */
[----:B------:R-:W-:Y:S05]  /*2130*/  CALL.REL.NOINC `($__internal_2_$__cuda_sm20_div_s64) ;  /* 0x0000257000007944 */ /* 0x000fea0003c00000 */
        /* <DEDUP_REMOVED lines=10> */
.L_x_110:
        /* <DEDUP_REMOVED lines=22> */
.L_x_111:
[----:B------:R-:W-:Y:S05]  /*2340*/  BSYNC B0 ;  /* 0x0000000000007941 */ /* 0x000fea0003800000 */
.L_x_109:
[----:B------:R-:W-:Y:S01]  /*2350*/  LOP3.LUT R19, R17, R0, RZ, 0xfc, !PT ;  /* 0x0000000011137212 */ /* 0x000fe200078efcff */
[----:B------:R-:W-:Y:S03]  /*2360*/  BSSY B0, `(.L_x_112) ;  /* 0x0000028000007945 */ /* 0x000fe60003800000 */
[----:B------:R-:W-:-:S13]  /*2370*/  ISETP.NE.U32.AND P0, PT, R19, RZ, PT ;  /* 0x000000ff1300720c */ /* 0x000fda0003f05070 */
[----:B------:R-:W-:Y:S05]  /*2380*/  @!P0 BRA `(.L_x_113) ;  /* 0x000000f000008947 */ /* 0x000fea0003800000 */
[----:B------:R-:W-:Y:S01]  /*2390*/  IMAD.MOV.U32 R26, RZ, RZ, R29 ;  /* 0x000000ffff1a7224 */ /* 0x000fe200078e001d */
[----:B------:R-:W-:Y:S02]  /*23a0*/  MOV R25, R0 ;  /* 0x0000000000197202 */ /* 0x000fe40000000f00 */
[----:B------:R-:W-:Y:S02]  /*23b0*/  MOV R24, 0x23d0 ;  /* 0x000023d000187802 */ /* 0x000fe40000000f00 */
[----:B------:R-:W-:Y:S05]  /*23c0*/  CALL.REL.NOINC `($__internal_2_$__cuda_sm20_div_s64) ;  /* 0x000022e000007944 */ /* 0x000fea0003c00000 */
        /* <DEDUP_REMOVED lines=11> */
.L_x_113:
        /* <DEDUP_REMOVED lines=22> */
.L_x_114:
[----:B------:R-:W-:Y:S05]  /*25e0*/  BSYNC B0 ;  /* 0x0000000000007941 */ /* 0x000fea0003800000 */
.L_x_112:
        /* <DEDUP_REMOVED lines=11> */
[----:B------:R-:W-:Y:S05]  /*26a0*/  CALL.REL.NOINC `($__internal_2_$__cuda_sm20_div_s64) ;  /* 0x0000200000007944 */ /* 0x000fea0003c00000 */
[----:B------:R-:W-:-:S04]  /*26b0*/  IADD3 R17, P0, RZ, -R20, RZ ;  /* 0x80000014ff117210 */ /* 0x000fc80007f1e0ff */
[----:B------:R-:W-:Y:S01]  /*26c0*/  IADD3.X R18, RZ, ~R21, RZ, P0, !PT ;  /* 0x80000015ff127210 */ /* 0x000fe200007fe4ff */
[----:B------:R-:W-:-:S04]  /*26d0*/  IMAD.WIDE.U32 R42, R5, R17, R42 ;  /* 0x00000011052a7225 */ /* 0x000fc800078e002a */
[----:B------:R-:W-:-:S04]  /*26e0*/  IMAD R18, R18, R5, RZ ;  /* 0x0000000512127224 */ /* 0x000fc800078e02ff */
[----:B------:R-:W-:-:S05]  /*26f0*/  IMAD R4, R4, R17, R18 ;  /* 0x0000001104047224 */ /* 0x000fca00078e0212 */
[----:B------:R-:W-:Y:S01]  /*2700*/  IADD3 R4, R43, R4, RZ ;  /* 0x000000042b047210 */ /* 0x000fe20007ffe0ff */
[----:B------:R-:W-:Y:S05]  /*2710*/  BRA `(.L_x_117) ;  /* 0x0000016000007947 */ /* 0x000fea0003800000 */
.L_x_116:
        /* <DEDUP_REMOVED lines=22> */
.L_x_117:
[----:B------:R-:W-:Y:S05]  /*2880*/  BSYNC B0 ;  /* 0x0000000000007941 */ /* 0x000fea0003800000 */
.L_x_115:
        /* <DEDUP_REMOVED lines=38> */
[----:B------:R-:W-:Y:S05]  /*2af0*/  CALL.REL.NOINC `($__internal_2_$__cuda_sm20_div_s64) ;  /* 0x00001bb000007944 */ /* 0x000fea0003c00000 */
        /* <DEDUP_REMOVED lines=12> */
.L_x_119:
        /* <DEDUP_REMOVED lines=23> */
.L_x_120:
[----:B------:R-:W-:Y:S05]  /*2d30*/  BSYNC B0 ;  /* 0x0000000000007941 */ /* 0x000fea0003800000 */
.L_x_118:
        /* <DEDUP_REMOVED lines=19> */
.L_x_122:
        /* <DEDUP_REMOVED lines=22> */
.L_x_123:
[----:B------:R-:W-:Y:S05]  /*2fd0*/  BSYNC B0 ;  /* 0x0000000000007941 */ /* 0x000fea0003800000 */
.L_x_121:
        /* <DEDUP_REMOVED lines=19> */
.L_x_125:
        /* <DEDUP_REMOVED lines=23> */
.L_x_126:
[----:B------:R-:W-:Y:S05]  /*3280*/  BSYNC B0 ;  /* 0x0000000000007941 */ /* 0x000fea0003800000 */
.L_x_124:
[----:B------:R-:W-:Y:S01]  /*3290*/  SHF.R.S32.HI R18, RZ, 0x1f, R7 ;  /* 0x0000001fff127819 */ /* 0x000fe20000011407 */
[----:B------:R-:W-:Y:S01]  /*32a0*/  IMAD R13, R21, R7, RZ ;  /* 0x00000007150d7224 */ /* 0x000fe200078e02ff */
[----:B------:R-:W-:Y:S01]  /*32b0*/  BSSY B0, `(.L_x_127) ;  /* 0x000003b000007945 */ /* 0x000fe20003800000 */
[----:B------:R-:W-:Y:S02]  /*32c0*/  IMAD R53, R29, c[0x0][0x214], RZ ;  /* 0x000085001d357a24 */ /* 0x000fe400078e02ff */
[----:B------:R-:W-:Y:S02]  /*32d0*/  IMAD R13, R18, R20, R13 ;  /* 0x00000014120d7224 */ /* 0x000fe400078e020d */
[----:B------:R-:W-:Y:S01]  /*32e0*/  IMAD R18, R12, R3, RZ ;  /* 0x000000030c127224 */ /* 0x000fe200078e02ff */
[----:B------:R-:W-:Y:S01]  /*32f0*/  LOP3.LUT R12, R47, R10, RZ, 0xfc, !PT ;  /* 0x0000000a2f0c7212 */ /* 0x000fe200078efcff */
[----:B------:R-:W-:Y:S01]  /*3300*/  IMAD.WIDE.U32 R48, R20, R7, RZ ;  /* 0x0000000714307225 */ /* 0x000fe200078e00ff */
[----:B------:R-:W-:-:S02]  /*3310*/  SHF.R.S32.HI R7, RZ, 0x1f, R3 ;  /* 0x0000001fff077819 */ /* 0x000fc40000011403 */
[----:B------:R-:W-:Y:S01]  /*3320*/  ISETP.NE.U32.AND P0, PT, R12, RZ, PT ;  /* 0x000000ff0c00720c */ /* 0x000fe20003f05070 */
[----:B------:R-:W-:Y:S01]  /*3330*/  IMAD R14, R14, R53, RZ ;  /* 0x000000350e0e7224 */ /* 0x000fe200078e02ff */
[----:B------:R-:W-:Y:S01]  /*3340*/  SHF.R.S32.HI R17, RZ, 0x1f, R53 ;  /* 0x0000001fff117819 */ /* 0x000fe20000011435 */
[----:B------:R-:W-:Y:S01]  /*3350*/  IMAD R7, R7, R50, R18 ;  /* 0x0000003207077224 */ /* 0x000fe200078e0212 */
[----:B------:R-:W-:Y:S01]  /*3360*/  IADD3 R12, R49, R13, RZ ;  /* 0x0000000d310c7210 */ /* 0x000fe20007ffe0ff */
[----:B------:R-:W-:-:S04]  /*3370*/  IMAD.WIDE.U32 R50, R50, R3, RZ ;  /* 0x0000000332327225 */ /* 0x000fc800078e00ff */
[----:B------:R-:W-:Y:S01]  /*3380*/  IMAD R3, R17, R16, R14 ;  /* 0x0000001011037224 */ /* 0x000fe200078e020e */
[----:B------:R-:W-:Y:S01]  /*3390*/  IADD3 R7, R51, R7, RZ ;  /* 0x0000000733077210 */ /* 0x000fe20007ffe0ff */
[----:B------:R-:W-:-:S05]  /*33a0*/  IMAD.WIDE.U32 R52, R16, R53, RZ ;  /* 0x0000003510347225 */ /* 0x000fca00078e00ff */
[----:B------:R-:W-:Y:S01]  /*33b0*/  IADD3 R3, R53, R3, RZ ;  /* 0x0000000335037210 */ /* 0x000fe20007ffe0ff */
[----:B------:R-:W-:Y:S05]  /*33c0*/  @!P0 BRA `(.L_x_128) ;  /* 0x0000012000008947 */ /* 0x000fea0003800000 */
[----:B------:R-:W-:Y:S01]  /*33d0*/  IMAD.MOV.U32 R18, RZ, RZ, R46 ;  /* 0x000000ffff127224 */ /* 0x000fe200078e002e */
[----:B------:R-:W-:Y:S01]  /*33e0*/  MOV R26, R11 ;  /* 0x0000000b001a7202 */ /* 0x000fe20000000f00 */
[----:B------:R-:W-:Y:S01]  /*33f0*/  IMAD.MOV.U32 R17, RZ, RZ, R47 ;  /* 0x000000ffff117224 */ /* 0x000fe200078e002f */
[----:B------:R-:W-:Y:S02]  /*3400*/  MOV R25, R10 ;  /* 0x0000000a00197202 */ /* 0x000fe40000000f00 */
[----:B------:R-:W-:Y:S02]  /*3410*/  MOV R24, 0x3430 ;  /* 0x0000343000187802 */ /* 0x000fe40000000f00 */
[----:B------:R-:W-:Y:S05]  /*3420*/  CALL.REL.NOINC `($__internal_2_$__cuda_sm20_div_s64) ;  /* 0x0000128000007944 */ /* 0x000fea0003c00000 */
        /* <DEDUP_REMOVED lines=12> */
.L_x_128:
        /* <DEDUP_REMOVED lines=23> */
.L_x_129:
[----:B------:R-:W-:Y:S05]  /*3660*/  BSYNC B0 ;  /* 0x0000000000007941 */ /* 0x000fea0003800000 */
.L_x_127:
        /* <DEDUP_REMOVED lines=29> */
.L_x_131:
        /* <DEDUP_REMOVED lines=23> */
.L_x_132:
[----:B------:R-:W-:Y:S05]  /*39b0*/  BSYNC B0 ;  /* 0x0000000000007941 */ /* 0x000fea0003800000 */
.L_x_130:
        /* <DEDUP_REMOVED lines=20> */
.L_x_108:
[----:B------:R-:W-:-:S04]  /*3b00*/  LEA R2, P0, R38, c[0x0][0x200], 0x2 ;  /* 0x0000800026027a11 */ /* 0x000fc800078010ff */
[----:B------:R-:W-:-:S05]  /*3b10*/  LEA.HI.X R3, R38, c[0x0][0x204], R39, 0x2, P0 ;  /* 0x0000810026037a11 */ /* 0x000fca00000f1427 */
[----:B------:R0:W-:Y:S04]  /*3b20*/  STG.E [R2.64], R31 ;  /* 0x0000001f02007986 */ /* 0x0001e8000c10190a */
.L_x_107:
[----:B------:R-:W-:Y:S05]  /*3b30*/  BSYNC B1 ;  /* 0x0000000000017941 */ /* 0x000fea0003800000 */
.L_x_106:
[C---:B------:R-:W-:Y:S01]  /*3b40*/  ISETP.GE.OR P0, PT, R36.reuse, c[0x0][0x314], P2 ;  /* 0x0000c50024007a0c */ /* 0x040fe20001706670 */
[----:B------:R-:W-:Y:S01]  /*3b50*/  HFMA2.MMA R13, -RZ, RZ, 0, 0 ;  /* 0x00000000ff0d7435 */ /* 0x000fe200000001ff */
[C---:B------:R-:W-:Y:S01]  /*3b60*/  IADD3 R0, R36.reuse, 0x10, RZ ;  /* 0x0000001024007810 */ /* 0x040fe20007ffe0ff */
[----:B------:R-:W-:Y:S01]  /*3b70*/  IMAD.SHL.U32 R36, R36, 0x4, RZ ;  /* 0x0000000424247824 */ /* 0x000fe200078e00ff */
[----:B------:R-:W-:Y:S01]  /*3b80*/  CS2R R10, SRZ ;  /* 0x00000000000a7805 */ /* 0x000fe2000001ff00 */
[----:B------:R-:W-:Y:S01]  /*3b90*/  CS2R R8, SRZ ;  /* 0x0000000000087805 */ /* 0x000fe2000001ff00 */
[----:B------:R-:W-:Y:S01]  /*3ba0*/  ISETP.GE.OR P2, PT, R0, c[0x0][0x314], P2 ;  /* 0x0000c50000007a0c */ /* 0x000fe20001746670 */
[----:B------:R-:W-:Y:S01]  /*3bb0*/  IMAD.MOV.U32 R0, RZ, RZ, c[0x0][0x314] ;  /* 0x0000c500ff007624 */ /* 0x000fe200078e00ff */
[----:B------:R-:W-:-:S05]  /*3bc0*/  CS2R R6, SRZ ;  /* 0x0000000000067805 */ /* 0x000fca000001ff00 */
[----:B0-----:R-:W-:Y:S01]  /*3bd0*/  @!P0 FADD.FTZ R4, -R31, R34 ;  /* 0x000000221f048221 */ /* 0x001fe20000010100 */
[----:B------:R-:W-:-:S03]  /*3be0*/  IADD3 R34, R36, 0x40, RZ ;  /* 0x0000004024227810 */ /* 0x000fc60007ffe0ff */
[----:B------:R-:W-:Y:S02]  /*3bf0*/  @!P0 FMUL.FTZ R4, R4, 1.4426950216293334961 ;  /* 0x3fb8aa3b04048820 */ /* 0x000fe40000410000 */
[----:B------:R-:W-:Y:S01]  /*3c00*/  @!P2 FADD.FTZ R31, -R31, R33 ;  /* 0x000000211f1fa221 */ /* 0x000fe20000010100 */
[----:B------:R-:W-:-:S03]  /*3c10*/  IADD3 R33, R36, 0x80, RZ ;  /* 0x0000008024217810 */ /* 0x000fc60007ffe0ff */
[----:B------:R-:W0:Y:S01]  /*3c20*/  @!P0 MUFU.EX2 R4, R4 ;  /* 0x0000000400048308 */ /* 0x000e220000000800 */
[----:B------:R-:W-:-:S07]  /*3c30*/  @!P2 FMUL.FTZ R2, R31, 1.4426950216293334961 ;  /* 0x3fb8aa3b1f02a820 */ /* 0x000fce0000410000 */
[----:B------:R-:W1:Y:S01]  /*3c40*/  @!P2 MUFU.EX2 R2, R2 ;  /* 0x000000020002a308 */ /* 0x000e620000000800 */
[----:B0-----:R0:W-:Y:S01]  /*3c50*/  @!P0 STS [R27.X4], R4 ;  /* 0x000000041b008388 */ /* 0x0011e20000004800 */
[----:B------:R-:W-:Y:S01]  /*3c60*/  ISETP.GE.AND P0, PT, R0, 0x1, PT ;  /* 0x000000010000780c */ /* 0x000fe20003f06270 */
[----:B------:R-:W-:Y:S02]  /*3c70*/  IMAD.MOV.U32 R0, RZ, RZ, RZ ;  /* 0x000000ffff007224 */ /* 0x000fe400078e00ff */
[----:B-1----:R1:W-:Y:S01]  /*3c80*/  @!P2 STS [R27.X4+0x240], R2 ;  /* 0x000240021b00a388 */ /* 0x0023e20000004800 */
[----:B0-----:R-:W-:Y:S01]  /*3c90*/  CS2R R4, SRZ ;  /* 0x0000000000047805 */ /* 0x001fe2000001ff00 */
[----:B-1----:R-:W-:Y:S02]  /*3ca0*/  CS2R R2, SRZ ;  /* 0x0000000000027805 */ /* 0x002fe4000001ff00 */
        /* <DEDUP_REMOVED lines=25> */
.L_x_136:
        /* <DEDUP_REMOVED lines=15> */
.L_x_135:
[----:B------:R-:W-:Y:S05]  /*3f30*/  BSYNC B0 ;  /* 0x0000000000007941 */ /* 0x000fea0003800000 */
.L_x_134:
        /* <DEDUP_REMOVED lines=19> */
.L_x_133:
        /* <DEDUP_REMOVED lines=100> */
        .weak           $__internal_2_$__cuda_sm20_div_s64
        .type           $__internal_2_$__cuda_sm20_div_s64,@function
        .size           $__internal_2_$__cuda_sm20_div_s64,(.L_x_7770 - $__internal_2_$__cuda_sm20_div_s64)
$__internal_2_$__cuda_sm20_div_s64:
        /* <DEDUP_REMOVED lines=25> */
[----:B------:R-:W-:Y:S02]  /*4840*/  IADD3 R21, P0, RZ, -R58, RZ ;  /* 0x8000003aff157210 */ /* 0x000fe40007f1e0ff */
[----:B------:R-:W-:Y:S01]  /*4850*/  ISETP.GE.AND P1, PT, R17, RZ, PT ;  /* 0x000000ff1100720c */ /* 0x000fe20003f26270 */
[----:B------:R-:W-:Y:S02]  /*4860*/  IMAD R19, R22, R44, R19 ;  /* 0x0000002c16137224 */ /* 0x000fe400078e0213 */
[----:B------:R-:W-:-:S04]  /*4870*/  IMAD.HI.U32 R56, R57, R21, RZ ;  /* 0x0000001539387227 */ /* 0x000fc800078e00ff */
[----:B------:R-:W-:Y:S01]  /*4880*/  IMAD.X R19, RZ, RZ, ~R19, P0 ;  /* 0x000000ffff137224 */ /* 0x000fe200000e0e13 */
[----:B------:R-:W-:-:S03]  /*4890*/  IADD3 R20, P0, RZ, -R18, RZ ;  /* 0x80000012ff147210 */ /* 0x000fc60007f1e0ff */
[----:B------:R-:W-:Y:S01]  /*48a0*/  IMAD.WIDE.U32 R56, P6, R57, R19, R56 ;  /* 0x0000001339387225 */ /* 0x000fe200078c0038 */
[----:B------:R-:W-:-:S05]  /*48b0*/  SEL R20, R20, R18, !P1 ;  /* 0x0000001214147207 */ /* 0x000fca0004800000 */
[----:B------:R-:W-:-:S04]  /*48c0*/  IMAD.HI.U32 R30, P5, R22, R21, R56 ;  /* 0x00000015161e7227 */ /* 0x000fc800078a0038 */
[CC--:B------:R-:W-:Y:S02]  /*48d0*/  IMAD R21, R22.reuse, R19.reuse, RZ ;  /* 0x0000001316157224 */ /* 0x0c0fe400078e02ff */
[----:B------:R-:W-:-:S03]  /*48e0*/  IMAD.HI.U32 R19, R22, R19, RZ ;  /* 0x0000001316137227 */ /* 0x000fc600078e00ff */
[----:B------:R-:W-:Y:S01]  /*48f0*/  IADD3 R21, P4, R21, R30, RZ ;  /* 0x0000001e15157210 */ /* 0x000fe20007f9e0ff */
[----:B------:R-:W-:Y:S02]  /*4900*/  IMAD.X R30, RZ, RZ, ~R17, P0 ;  /* 0x000000ffff1e7224 */ /* 0x000fe400000e0e11 */
[----:B------:R-:W-:Y:S02]  /*4910*/  IMAD.X R22, R19, 0x1, R22, P6 ;  /* 0x0000000113167824 */ /* 0x000fe400030e0616 */
[----:B------:R-:W-:Y:S01]  /*4920*/  IMAD.HI.U32 R56, R21, R20, RZ ;  /* 0x0000001415387227 */ /* 0x000fe200078e00ff */
[----:B------:R-:W-:Y:S02]  /*4930*/  SEL R19, R30, R17, !P1 ;  /* 0x000000111e137207 */ /* 0x000fe40004800000 */
[----:B------:R-:W-:Y:S01]  /*4940*/  IADD3.X R22, RZ, RZ, R22, P4, P5 ;  /* 0x000000ffff167210 */ /* 0x000fe200027ea416 */
[----:B------:R-:W-:-:S04]  /*4950*/  IMAD.MOV.U32 R57, RZ, RZ, RZ ;  /* 0x000000ffff397224 */ /* 0x000fc800078e00ff */
        /* <DEDUP_REMOVED lines=10> */
[-C--:B------:R-:W-:Y:S01]  /*4a00*/  ISETP.GE.U32.AND P4, PT, R20, R44.reuse, PT ;  /* 0x0000002c1400720c */ /* 0x080fe20003f86070 */
[-C--:B------:R-:W-:Y:S01]  /*4a10*/  IMAD R22, R30, R44.reuse, R21 ;  /* 0x0000002c1e167224 */ /* 0x080fe200078e0215 */
[----:B------:R-:W-:-:S03]  /*4a20*/  IADD3 R21, P1, R20, -R44, RZ ;  /* 0x8000002c14157210 */ /* 0x000fc60007f3e0ff */
[----:B------:R-:W-:Y:S01]  /*4a30*/  IMAD.X R19, R19, 0x1, ~R22, P0 ;  /* 0x0000000113137824 */ /* 0x000fe200000e0e16 */
[----:B------:R-:W-:-:S03]  /*4a40*/  IADD3 R23, P0, R32, 0x1, RZ ;  /* 0x0000000120177810 */ /* 0x000fc60007f1e0ff */
[C---:B------:R-:W-:Y:S01]  /*4a50*/  IMAD.X R22, R19.reuse, 0x1, ~R45, P1 ;  /* 0x0000000113167824 */ /* 0x040fe200008e0e2d */
[----:B------:R-:W-:Y:S01]  /*4a60*/  ISETP.GE.U32.AND.EX P4, PT, R19, R45, PT, P4 ;  /* 0x0000002d1300720c */ /* 0x000fe20003f86140 */
[----:B------:R-:W-:-:S03]  /*4a70*/  IMAD.X R35, RZ, RZ, R30, P0 ;  /* 0x000000ffff237224 */ /* 0x000fc600000e061e */
[----:B------:R-:W-:Y:S02]  /*4a80*/  SEL R21, R21, R20, P4 ;  /* 0x0000001415157207 */ /* 0x000fe40002000000 */
[----:B------:R-:W-:Y:S02]  /*4a90*/  SEL R19, R22, R19, P4 ;  /* 0x0000001316137207 */ /* 0x000fe40002000000 */
[----:B------:R-:W-:Y:S02]  /*4aa0*/  SEL R23, R23, R32, P4 ;  /* 0x0000002017177207 */ /* 0x000fe40002000000 */
[----:B------:R-:W-:Y:S02]  /*4ab0*/  ISETP.GE.U32.AND P0, PT, R21, R44, PT ;  /* 0x0000002c1500720c */ /* 0x000fe40003f06070 */
[----:B------:R-:W-:Y:S02]  /*4ac0*/  SEL R35, R35, R30, P4 ;  /* 0x0000001e23237207 */ /* 0x000fe40002000000 */
[----:B------:R-:W-:-:S02]  /*4ad0*/  IADD3 R20, P1, R23, 0x1, RZ ;  /* 0x0000000117147810 */ /* 0x000fc40007f3e0ff */
[----:B------:R-:W-:Y:S02]  /*4ae0*/  ISETP.GE.U32.AND.EX P0, PT, R19, R45, PT, P0 ;  /* 0x0000002d1300720c */ /* 0x000fe40003f06100 */
[----:B------:R-:W-:Y:S02]  /*4af0*/  IADD3.X R22, RZ, R35, RZ, P1, !PT ;  /* 0x00000023ff167210 */ /* 0x000fe40000ffe4ff */
[----:B------:R-:W-:Y:S01]  /*4b00*/  SEL R20, R20, R23, P0 ;  /* 0x0000001714147207 */ /* 0x000fe20000000000 */
[----:B------:R-:W-:Y:S01]  /*4b10*/  IMAD.MOV.U32 R23, RZ, RZ, 0x0 ;  /* 0x00000000ff177424 */ /* 0x000fe200078e00ff */
[----:B------:R-:W-:Y:S02]  /*4b20*/  LOP3.LUT R19, R25, R17, RZ, 0x3c, !PT ;  /* 0x0000001119137212 */ /* 0x000fe400078e3cff */
[----:B------:R-:W-:Y:S02]  /*4b30*/  SEL R22, R22, R35, P0 ;  /* 0x0000002316167207 */ /* 0x000fe40000000000 */
[----:B------:R-:W-:-:S02]  /*4b40*/  IADD3 R21, P1, RZ, -R20, RZ ;  /* 0x80000014ff157210 */ /* 0x000fc40007f3e0ff */
[----:B------:R-:W-:Y:S02]  /*4b50*/  ISETP.GE.AND P4, PT, R19, RZ, PT ;  /* 0x000000ff1300720c */ /* 0x000fe40003f86270 */
[----:B------:R-:W-:Y:S01]  /*4b60*/  ISETP.NE.U32.AND P0, PT, R26, RZ, PT ;  /* 0x000000ff1a00720c */ /* 0x000fe20003f05070 */
[----:B------:R-:W-:Y:S01]  /*4b70*/  IMAD.X R19, RZ, RZ, ~R22, P1 ;  /* 0x000000ffff137224 */ /* 0x000fe200008e0e16 */
[----:B------:R-:W-:Y:S02]  /*4b80*/  SEL R21, R21, R20, !P4 ;  /* 0x0000001415157207 */ /* 0x000fe40006000000 */
[----:B------:R-:W-:Y:S02]  /*4b90*/  ISETP.NE.AND.EX P0, PT, R25, RZ, PT, P0 ;  /* 0x000000ff1900720c */ /* 0x000fe40003f05300 */
[----:B------:R-:W-:Y:S01]  /*4ba0*/  SEL R19, R19, R22, !P4 ;  /* 0x0000001613137207 */ /* 0x000fe20006000000 */
[----:B------:R-:W-:Y:S01]  /*4bb0*/  IMAD.MOV.U32 R22, RZ, RZ, R24 ;  /* 0x000000ffff167224 */ /* 0x000fe200078e0018 */
[----:B------:R-:W-:-:S02]  /*4bc0*/  SEL R20, R21, 0xffffffff, P0 ;  /* 0xffffffff15147807 */ /* 0x000fc40000000000 */
[----:B------:R-:W-:Y:S01]  /*4bd0*/  SEL R21, R19, 0xffffffff, P0 ;  /* 0xffffffff13157807 */ /* 0x000fe20000000000 */
[----:B------:R-:W-:Y:S06]  /*4be0*/  RET.REL.NODEC R22 `(_ZN5flash32flash_fwd_splitkv_combine_kernelI23Flash_fwd_kernel_traitsILi192ELi64ELi64ELi4ELb0ELb0EN7cutlass10bfloat16_tE19Flash_kernel_traitsILi192ELi64ELi64ELi4ES3_EELi8ELi5ELb0EEEvNS_16Flash_fwd_paramsE) ;  /* 0xffffb41016007950 */ /* 0x000fec0003c3ffff */
.L_x_137:
        /* <DEDUP_REMOVED lines=9> */
.L_x_7770:


//--------------------- .text._ZN5flash32flash_fwd_splitkv_combine_kernelI23Flash_fwd_kernel_traitsILi192ELi64ELi64ELi4ELb0ELb0EN7cutlass10bfloat16_tE19Flash_kernel_traitsILi192ELi64ELi64ELi4ES3_EELi8ELi4ELb0EEEvNS_16Flash_fwd_paramsE --------------------------
	.section	.text._ZN5flash32flash_fwd_splitkv_combine_kernelI23Flash_fwd_kernel_traitsILi192ELi64ELi64ELi4ELb0ELb0EN7cutlass10bfloat16_tE19Flash_kernel_traitsILi192ELi64ELi64ELi4ES3_EELi8ELi4ELb0EEEvNS_16Flash_fwd_paramsE,"ax",@progbits
	.sectioninfo	@"SHI_REGISTERS=54"
	.align	128
        .global         _ZN5flash32flash_fwd_splitkv_combine_kernelI23Flash_fwd_kernel_traitsILi192ELi64ELi64ELi4ELb0ELb0EN7cutlass10bfloat16_tE19Flash_kernel_traitsILi192ELi64ELi64ELi4ES3_EELi8ELi4ELb0EEEvNS_16Flash_fwd_paramsE
        .type           _ZN5flash32flash_fwd_splitkv_combine_kernelI23Flash_fwd_kernel_traitsILi192ELi64ELi64ELi4ELb0ELb0EN7cutlass10bfloat16_tE19Flash_kernel_traitsILi192ELi64ELi64ELi4ES3_EELi8ELi4ELb0EEEvNS_16Flash_fwd_paramsE,@function
        .size           _ZN5flash32flash_fwd_splitkv_combine_kernelI23Flash_fwd_kernel_traitsILi192ELi64ELi64ELi4ELb0ELb0EN7cutlass10bfloat16_tE19Flash_kernel_traitsILi192ELi64ELi64ELi4ES3_EELi8ELi4ELb0EEEvNS_16Flash_fwd_paramsE,(.L_x_7771 - _ZN5flash32flash_fwd_splitkv_combine_kernelI23Flash_fwd_kernel_traitsILi192ELi64ELi64ELi4ELb0ELb0EN7cutlass10bfloat16_tE19Flash_kernel_traitsILi192ELi64ELi64ELi4ES3_EELi8ELi4ELb0EEEvNS_16Flash_fwd_paramsE)
        .other          _ZN5flash32flash_fwd_splitkv_combine_kernelI23Flash_fwd_kernel_traitsILi192ELi64ELi64ELi4ELb0ELb0EN7cutlass10bfloat16_tE19Flash_kernel_traitsILi192ELi64ELi64ELi4ES3_EELi8ELi4ELb0EEEvNS_16Flash_fwd_paramsE,@"STO_CUDA_ENTRY STV_DEFAULT"
_ZN5flash32flash_fwd_splitkv_combine_kernelI23Flash_fwd_kernel_traitsILi192ELi64ELi64ELi4ELb0ELb0EN7cutlass10bfloat16_tE19Flash_kernel_traitsILi192ELi64ELi64ELi4ES3_EELi8ELi4ELb0EEEvNS_16Flash_fwd_paramsE:
.text._ZN5flash32flash_fwd_splitkv_combine_kernelI23Flash_fwd_kernel_traitsILi192ELi64ELi64ELi4ELb0ELb0EN7cutlass10bfloat16_tE19Flash_kernel_traitsILi192ELi64ELi64ELi4ES3_EELi8ELi4ELb0EEEvNS_16Flash_fwd_paramsE:
        /* <DEDUP_REMOVED lines=11> */
[----:B------:R-:W-:Y:S01]  /*00b0*/  SEL R0, R5, R0, P0 ;  /* 0x0000000005007207 */ /* 0x000fe20000000000 */
        /* <DEDUP_REMOVED lines=11> */
[----:B------:R-:W-:Y:S05]  /*0170*/  CALL.REL.NOINC `($__internal_3_$__cuda_sm20_div_s64) ;  /* 0x0000448000007944 */ /* 0x000fea0003c00000 */
[----:B------:R-:W-:Y:S05]  /*0180*/  BRA `(.L_x_139) ;  /* 0x0000013000007947 */ /* 0x000fea0003800000 */
.L_x_138:
[----:B------:R-:W0:Y:S01]  /*0190*/  I2F.U32.RP R4, R30 ;  /* 0x0000001e00047306 */ /* 0x000e220000209000 */
[----:B------:R-:W-:Y:S01]  /*01a0*/  IMAD.MOV.U32 R6, RZ, RZ, RZ ;  /* 0x000000ffff067224 */ /* 0x000fe200078e00ff */
[----:B------:R-:W-:Y:S01]  /*01b0*/  ISETP.NE.U32.AND P0, PT, R30, RZ, PT ;  /* 0x000000ff1e00720c */ /* 0x000fe20003f05070 */
[----:B------:R-:W-:-:S05]  /*01c0*/  HFMA2.MMA R21, -RZ, RZ, 0, 0 ;  /* 0x00000000ff157435 */ /* 0x000fca00000001ff */
        /* <DEDUP_REMOVED lines=15> */
.L_x_139:
        /* <DEDUP_REMOVED lines=11> */
[----:B------:R-:W-:Y:S02]  /*0370*/  MOV R22, 0x390 ;  /* 0x0000039000167802 */ /* 0x000fe40000000f00 */
[----:B------:R-:W-:Y:S05]  /*0380*/  CALL.REL.NOINC `($__internal_3_$__cuda_sm20_div_s64) ;  /* 0x0000427000007944 */ /* 0x000fea0003c00000 */
[----:B------:R-:W-:Y:S02]  /*0390*/  MOV R8, R20 ;  /* 0x0000001400087202 */ /* 0x000fe40000000f00 */
[----:B------:R-:W-:Y:S01]  /*03a0*/  MOV R9, R21 ;  /* 0x0000001500097202 */ /* 0x000fe20000000f00 */
[----:B------:R-:W-:Y:S05]  /*03b0*/  BRA `(.L_x_142) ;  /* 0x0000013000007947 */ /* 0x000fea0003800000 */
.L_x_141:
        /* <DEDUP_REMOVED lines=19> */
.L_x_142:
[----:B------:R-:W-:Y:S05]  /*04f0*/  BSYNC B0 ;  /* 0x0000000000007941 */ /* 0x000fea0003800000 */
.L_x_140:
        /* <DEDUP_REMOVED lines=13> */
[----:B------:R-:W-:-:S04]  /*05d0*/  IMAD.HI.U32 R11, R11, R6, R10 ;  /* 0x000000060b0b7227 */ /* 0x000fc800078e000a */
[----:B------:R-:W-:-:S04]  /*05e0*/  IMAD.MOV.U32 R6, RZ, RZ, R4 ;  /* 0x000000ffff067224 */ /* 0x000fc800078e0004 */
        /* <DEDUP_REMOVED lines=8> */
[----:B------:R-:W-:-:S04]  /*0670*/  LOP3.LUT R4, R2, R7, RZ, 0x3c, !PT ;  /* 0x0000000702047212 */ /* 0x000fc800078e3cff */
[----:B------:R-:W-:-:S07]  /*0680*/  ISETP.GE.AND P0, PT, R4, RZ, PT ;  /* 0x000000ff0400720c */ /* 0x000fce0003f06270 */
[----:B------:R-:W-:-:S06]  /*0690*/  @P2 IADD3 R10, R10, 0x1, RZ ;  /* 0x000000010a0a2810 */ /* 0x000fcc0007ffe0ff */
[----:B------:R-:W-:Y:S01]  /*06a0*/  @!P0 IMAD.MOV R10, RZ, RZ, -R10 ;  /* 0x000000ffff0a8224 */ /* 0x000fe200078e0a0a */
[----:B------:R-:W-:-:S04]  /*06b0*/  @!P1 LOP3.LUT R10, RZ, R7, RZ, 0x33, !PT ;  /* 0x00000007ff0a9212 */ /* 0x000fc800078e33ff */
[----:B------:R-:W-:Y:S02]  /*06c0*/  ISETP.LT.U32.AND P0, PT, R3, R10, PT ;  /* 0x0000000a0300720c */ /* 0x000fe40003f01070 */
[----:B------:R-:W-:-:S04]  /*06d0*/  SHF.R.S32.HI R14, RZ, 0x1f, R10 ;  /* 0x0000001fff0e7819 */ /* 0x000fc8000001140a */
[----:B------:R-:W-:-:S04]  /*06e0*/  ISETP.LT.AND.EX P0, PT, R23, R14, PT, P0 ;  /* 0x0000000e1700720c */ /* 0x000fc80003f01300 */
[----:B------:R-:W-:Y:S02]  /*06f0*/  SEL R14, R23, R14, P0 ;  /* 0x0000000e170e7207 */ /* 0x000fe40000000000 */
        /* <DEDUP_REMOVED lines=11> */
.L_x_144:
        /* <DEDUP_REMOVED lines=19> */
.L_x_145:
[----:B------:R-:W-:Y:S05]  /*08e0*/  BSYNC B0 ;  /* 0x0000000000007941 */ /* 0x000fea0003800000 */
.L_x_143:
        /* <DEDUP_REMOVED lines=26> */
[----:B------:R-:W-:Y:S01]  /*0a90*/  ISETP.GE.U32.AND P0, PT, R3, R6, PT ;  /* 0x000000060300720c */ /* 0x000fe20003f06070 */
[----:B------:R-:W-:-:S05]  /*0aa0*/  IMAD.MOV.U32 R3, RZ, RZ, c[0x0][0x1c0] ;  /* 0x00007000ff037624 */ /* 0x000fca00078e00ff */
[C---:B------:R-:W-:Y:S01]  /*0ab0*/  IADD3 R6, R3.reuse, -0x1, RZ ;  /* 0xffffffff03067810 */ /* 0x040fe20007ffe0ff */
[----:B------:R-:W-:-:S06]  /*0ac0*/  IMAD R3, R3, c[0x0][0x214], RZ ;  /* 0x0000850003037a24 */ /* 0x000fcc00078e02ff */
        /* <DEDUP_REMOVED lines=44> */
[----:B------:R-:W-:Y:S02]  /*0d90*/  MOV R32, R20 ;  /* 0x0000001400207202 */ /* 0x000fe40000000f00 */
[----:B------:R-:W-:Y:S01]  /*0da0*/  MOV R33, R21 ;  /* 0x0000001500217202 */ /* 0x000fe20000000f00 */
[----:B------:R-:W-:Y:S05]  /*0db0*/  BRA `(.L_x_148) ;  /* 0x0000013000007947 */ /* 0x000fea0003800000 */
.L_x_147:
        /* <DEDUP_REMOVED lines=19> */
.L_x_148:
[----:B------:R-:W-:Y:S05]  /*0ef0*/  BSYNC B0 ;  /* 0x0000000000007941 */ /* 0x000fea0003800000 */
.L_x_146:
        /* <DEDUP_REMOVED lines=41> */
.L_x_150:
        /* <DEDUP_REMOVED lines=19> */
.L_x_151:
[----:B------:R-:W-:Y:S05]  /*12c0*/  BSYNC B0 ;  /* 0x0000000000007941 */ /* 0x000fea0003800000 */
.L_x_149:
[----:B------:R-:W-:Y:S01]  /*12d0*/  IABS R17, c[0x0][0x214] ;  /* 0x0000850000117a13 */ /* 0x000fe20000000000 */
[----:B------:R-:W-:Y:S01]  /*12e0*/  IMAD.MOV.U32 R18, RZ, RZ, RZ ;  /* 0x000000ffff127224 */ /* 0x000fe200078e00ff */
[----:B------:R-:W-:Y:S01]  /*12f0*/  ISETP.GT.AND P3, PT, R3, RZ, PT ;  /* 0x000000ff0300720c */ /* 0x000fe20003f64270 */
[----:B------:R-:W-:Y:S01]  /*1300*/  ULDC.U8 UR4, c[0x0][0x329] ;  /* 0x0000ca4000047ab9 */ /* 0x000fe20000000000 */
[----:B------:R-:W0:Y:S01]  /*1310*/  I2F.RP R22, R17 ;  /* 0x0000001100167306 */ /* 0x000e220000209400 */
[----:B------:R-:W-:Y:S01]  /*1320*/  IABS R26, R4 ;  /* 0x00000004001a7213 */ /* 0x000fe20000000000 */
[----:B------:R-:W-:Y:S01]  /*1330*/  ULDC.64 UR10, c[0x0][0x118] ;  /* 0x00004600000a7ab9 */ /* 0x000fe20000000a00 */
[----:B------:R-:W-:Y:S01]  /*1340*/  LOP3.LUT R4, R4, c[0x0][0x1c0], RZ, 0x3c, !PT ;  /* 0x0000700004047a12 */ /* 0x000fe200078e3cff */
[----:B------:R-:W-:Y:S04]  /*1350*/  BSSY B0, `(.L_x_152) ;  /* 0x000007b000007945 */ /* 0x000fe80003800000 */
[----:B0-----:R-:W0:Y:S02]  /*1360*/  MUFU.RCP R19, R22 ;  /* 0x0000001600137308 */ /* 0x001e240000001000 */
[----:B0-----:R-:W-:-:S06]  /*1370*/  IADD3 R19, R19, 0xffffffe, RZ ;  /* 0x0ffffffe13137810 */ /* 0x001fcc0007ffe0ff */
[----:B------:R-:W0:Y:S02]  /*1380*/  F2I.FTZ.U32.TRUNC.NTZ R19, R19 ;  /* 0x0000001300137305 */ /* 0x000e24000021f000 */
[----:B0-----:R-:W-:-:S04]  /*1390*/  IMAD.MOV R8, RZ, RZ, -R19 ;  /* 0x000000ffff087224 */ /* 0x001fc800078e0a13 */
[----:B------:R-:W-:Y:S01]  /*13a0*/  IMAD R9, R8, R17, RZ ;  /* 0x0000001108097224 */ /* 0x000fe200078e02ff */
[----:B------:R-:W-:Y:S02]  /*13b0*/  IABS R8, R7 ;  /* 0x0000000700087213 */ /* 0x000fe40000000000 */
[----:B------:R-:W-:Y:S01]  /*13c0*/  LOP3.LUT R7, R7, c[0x0][0x214], RZ, 0x3c, !PT ;  /* 0x0000850007077a12 */ /* 0x000fe200078e3cff */
[----:B------:R-:W-:-:S03]  /*13d0*/  IMAD.HI.U32 R9, R19, R9, R18 ;  /* 0x0000000913097227 */ /* 0x000fc600078e0012 */
[----:B------:R-:W-:Y:S02]  /*13e0*/  ISETP.GE.AND P1, PT, R7, RZ, PT ;  /* 0x000000ff0700720c */ /* 0x000fe40003f26270 */
[----:B------:R-:W-:Y:S01]  /*13f0*/  SHF.R.S32.HI R7, RZ, 0x1f, R3 ;  /* 0x0000001fff077819 */ /* 0x000fe20000011403 */
[----:B------:R-:W-:Y:S01]  /*1400*/  IMAD.HI.U32 R18, R9, R8, RZ ;  /* 0x0000000809127227 */ /* 0x000fe200078e00ff */
[----:B------:R-:W-:-:S03]  /*1410*/  LEA.HI.SX32 R3, R3, 0x1, 0x1 ;  /* 0x0000000103037811 */ /* 0x000fc600078f0aff */
[----:B------:R-:W-:Y:S02]  /*1420*/  IMAD.MOV R9, RZ, RZ, -R18 ;  /* 0x000000ffff097224 */ /* 0x000fe400078e0a12 */
[----:B------:R-:W-:Y:S02]  /*1430*/  @!P3 IMAD.MOV R3, RZ, RZ, R7 ;  /* 0x000000ffff03b224 */ /* 0x000fe400078e0207 */
[----:B------:R-:W-:-:S05]  /*1440*/  IMAD R8, R17, R9, R8 ;  /* 0x0000000911087224 */ /* 0x000fca00078e0208 */
[----:B------:R-:W-:-:S13]  /*1450*/  ISETP.GT.U32.AND P0, PT, R17, R8, PT ;  /* 0x000000081100720c */ /* 0x000fda0003f04070 */
[----:B------:R-:W-:Y:S01]  /*1460*/  @!P0 IMAD.IADD R8, R8, 0x1, -R17 ;  /* 0x0000000108088824 */ /* 0x000fe200078e0a11 */
[----:B------:R-:W-:Y:S02]  /*1470*/  @!P0 IADD3 R18, R18, 0x1, RZ ;  /* 0x0000000112128810 */ /* 0x000fe40007ffe0ff */
[----:B------:R-:W-:Y:S02]  /*1480*/  ISETP.NE.AND P0, PT, RZ, c[0x0][0x214], PT ;  /* 0x00008500ff007a0c */ /* 0x000fe40003f05270 */
[----:B------:R-:W-:Y:S02]  /*1490*/  ISETP.GE.U32.AND P2, PT, R8, R17, PT ;  /* 0x000000110800720c */ /* 0x000fe40003f46070 */
[----:B------:R-:W-:-:S04]  /*14a0*/  IABS R8, c[0x0][0x1c0] ;  /* 0x0000700000087a13 */ /* 0x000fc80000000000 */
[----:B------:R-:W0:Y:S07]  /*14b0*/  I2F.U32.RP R17, R8 ;  /* 0x0000000800117306 */ /* 0x000e2e0000209000 */
[----:B------:R-:W-:-:S05]  /*14c0*/  @P2 IADD3 R18, R18, 0x1, RZ ;  /* 0x0000000112122810 */ /* 0x000fca0007ffe0ff */
[----:B------:R-:W-:Y:S01]  /*14d0*/  @!P1 IMAD.MOV R18, RZ, RZ, -R18 ;  /* 0x000000ffff129224 */ /* 0x000fe200078e0a12 */
[----:B------:R-:W-:Y:S01]  /*14e0*/  @!P0 LOP3.LUT R18, RZ, c[0x0][0x214], RZ, 0x33, !PT ;  /* 0x00008500ff128a12 */ /* 0x000fe200078e33ff */
[----:B0-----:R-:W0:Y:S04]  /*14f0*/  MUFU.RCP R19, R17 ;  /* 0x0000001100137308 */ /* 0x001e280000001000 */
[----:B------:R-:W-:-:S05]  /*1500*/  IMAD R3, R3, R18, RZ ;  /* 0x0000001203037224 */ /* 0x000fca00078e02ff */
[----:B------:R-:W-:-:S04]  /*1510*/  IABS R7, R3 ;  /* 0x0000000300077213 */ /* 0x000fc80000000000 */
[----:B------:R-:W1:Y:S01]  /*1520*/  I2F.RP R24, R7 ;  /* 0x0000000700187306 */ /* 0x000e620000209400 */
[----:B------:R-:W-:Y:S01]  /*1530*/  IMAD.IADD R6, R6, 0x1, R7 ;  /* 0x0000000106067824 */ /* 0x000fe200078e0207 */
[----:B0-----:R-:W-:-:S06]  /*1540*/  IADD3 R19, R19, 0xffffffe, RZ ;  /* 0x0ffffffe13137810 */ /* 0x001fcc0007ffe0ff */
[----:B------:R-:W0:Y:S08]  /*1550*/  F2I.FTZ.U32.TRUNC.NTZ R19, R19 ;  /* 0x0000001300137305 */ /* 0x000e30000021f000 */
[----:B-1----:R-:W1:Y:S01]  /*1560*/  MUFU.RCP R9, R24 ;  /* 0x0000001800097308 */ /* 0x002e620000001000 */
[----:B0-----:R-:W-:-:S04]  /*1570*/  IMAD.MOV R25, RZ, RZ, -R19 ;  /* 0x000000ffff197224 */ /* 0x001fc800078e0a13 */
[----:B------:R-:W-:Y:S01]  /*1580*/  IMAD R25, R25, R8, RZ ;  /* 0x0000000819197224 */ /* 0x000fe200078e02ff */
[----:B-1----:R-:W-:Y:S02]  /*1590*/  IADD3 R22, R9, 0xffffffe, RZ ;  /* 0x0ffffffe09167810 */ /* 0x002fe40007ffe0ff */
[----:B------:R-:W-:Y:S02]  /*15a0*/  IABS R24, R6 ;  /* 0x0000000600187213 */ /* 0x000fe40000000000 */
[----:B------:R-:W0:Y:S02]  /*15b0*/  F2I.FTZ.U32.TRUNC.NTZ R23, R22 ;  /* 0x0000001600177305 */ /* 0x000e24000021f000 */
[----:B0-----:R-:W-:Y:S02]  /*15c0*/  IMAD.MOV R18, RZ, RZ, -R23 ;  /* 0x000000ffff127224 */ /* 0x001fe400078e0a17 */
[----:B------:R-:W-:Y:S02]  /*15d0*/  IMAD.MOV.U32 R22, RZ, RZ, RZ ;  /* 0x000000ffff167224 */ /* 0x000fe400078e00ff */
[----:B------:R-:W-:-:S02]  /*15e0*/  IMAD R9, R18, R7, RZ ;  /* 0x0000000712097224 */ /* 0x000fc400078e02ff */
[----:B------:R-:W-:Y:S02]  /*15f0*/  IMAD.MOV.U32 R18, RZ, RZ, RZ ;  /* 0x000000ffff127224 */ /* 0x000fe400078e00ff */
[----:B------:R-:W-:Y:S01]  /*1600*/  IMAD.HI.U32 R9, R23, R9, R22 ;  /* 0x0000000917097227 */ /* 0x000fe200078e0016 */
[----:B------:R-:W-:-:S03]  /*1610*/  IABS R22, R3 ;  /* 0x0000000300167213 */ /* 0x000fc60000000000 */
[----:B------:R-:W-:Y:S01]  /*1620*/  IMAD.HI.U32 R25, R19, R25, R18 ;  /* 0x0000001913197227 */ /* 0x000fe200078e0012 */
[----:B------:R-:W-:-:S03]  /*1630*/  IABS R19, c[0x0][0x1c0] ;  /* 0x0000700000137a13 */ /* 0x000fc60000000000 */
[----:B------:R-:W-:Y:S02]  /*1640*/  IMAD.MOV R22, RZ, RZ, -R22 ;  /* 0x000000ffff167224 */ /* 0x000fe400078e0a16 */
[----:B------:R-:W-:Y:S02]  /*1650*/  IMAD.MOV R19, RZ, RZ, -R19 ;  /* 0x000000ffff137224 */ /* 0x000fe400078e0a13 */
[----:B------:R-:W-:-:S04]  /*1660*/  IMAD.HI.U32 R18, R25, R26, RZ ;  /* 0x0000001a19127227 */ /* 0x000fc800078e00ff */
[----:B------:R-:W-:-:S04]  /*1670*/  IMAD.HI.U32 R9, R9, R24, RZ ;  /* 0x0000001809097227 */ /* 0x000fc800078e00ff */
[----:B------:R-:W-:Y:S02]  /*1680*/  IMAD R17, R18, R19, R26 ;  /* 0x0000001312117224 */ /* 0x000fe400078e021a */
[--C-:B------:R-:W-:Y:S02]  /*1690*/  IMAD R22, R9, R22, R24.reuse ;  /* 0x0000001609167224 */ /* 0x100fe400078e0218 */
[----:B------:R-:W-:Y:S01]  /*16a0*/  IMAD.HI.U32 R25, R25, R24, RZ ;  /* 0x0000001819197227 */ /* 0x000fe200078e00ff */
[----:B------:R-:W-:Y:S02]  /*16b0*/  ISETP.GT.U32.AND P3, PT, R8, R17, PT ;  /* 0x000000110800720c */ /* 0x000fe40003f64070 */
[----:B------:R-:W-:Y:S01]  /*16c0*/  ISETP.GT.U32.AND P0, PT, R7, R22, PT ;  /* 0x000000160700720c */ /* 0x000fe20003f04070 */
[----:B------:R-:W-:-:S05]  /*16d0*/  IMAD R19, R25, R19, R24 ;  /* 0x0000001319137224 */ /* 0x000fca00078e0218 */
[----:B------:R-:W-:-:S05]  /*16e0*/  ISETP.GT.U32.AND P1, PT, R8, R19, PT ;  /* 0x000000130800720c */ /* 0x000fca0003f24070 */
[--C-:B------:R-:W-:Y:S01]  /*16f0*/  @!P3 IMAD.IADD R17, R17, 0x1, -R8.reuse ;  /* 0x000000011111b824 */ /* 0x100fe200078e0a08 */
[----:B------:R-:W-:Y:S01]  /*1700*/  @!P3 IADD3 R18, R18, 0x1, RZ ;  /* 0x000000011212b810 */ /* 0x000fe20007ffe0ff */
[----:B------:R-:W-:Y:S01]  /*1710*/  @!P0 IMAD.IADD R22, R22, 0x1, -R7 ;  /* 0x0000000116168824 */ /* 0x000fe200078e0a07 */
[----:B------:R-:W-:Y:S02]  /*1720*/  @!P0 IADD3 R9, R9, 0x1, RZ ;  /* 0x0000000109098810 */ /* 0x000fe40007ffe0ff */
[----:B------:R-:W-:Y:S02]  /*1730*/  ISETP.GE.U32.AND P6, PT, R17, R8, PT ;  /* 0x000000081100720c */ /* 0x000fe40003fc6070 */
[----:B------:R-:W0:Y:S01]  /*1740*/  S2R R17, SR_TID.X ;  /* 0x0000000000117919 */ /* 0x000e220000002100 */
[-C--:B------:R-:W-:Y:S01]  /*1750*/  ISETP.GE.U32.AND P2, PT, R22, R7.reuse, PT ;  /* 0x000000071600720c */ /* 0x080fe20003f46070 */
[----:B------:R-:W-:Y:S01]  /*1760*/  @!P1 IMAD.IADD R19, R19, 0x1, -R8 ;  /* 0x0000000113139824 */ /* 0x000fe200078e0a08 */
[----:B------:R-:W-:-:S02]  /*1770*/  LOP3.LUT R22, R6, R7, RZ, 0x3c, !PT ;  /* 0x0000000706167212 */ /* 0x000fc400078e3cff */
[----:B------:R-:W-:Y:S02]  /*1780*/  ISETP.GE.AND P0, PT, R4, RZ, PT ;  /* 0x000000ff0400720c */ /* 0x000fe40003f06270 */
[----:B------:R-:W-:Y:S02]  /*1790*/  ISETP.GE.AND P4, PT, R22, RZ, PT ;  /* 0x000000ff1600720c */ /* 0x000fe40003f86270 */
[----:B------:R-:W-:Y:S02]  /*17a0*/  ISETP.GT.AND P3, PT, R2, RZ, PT ;  /* 0x000000ff0200720c */ /* 0x000fe40003f64270 */
[----:B------:R-:W-:Y:S02]  /*17b0*/  @P6 IADD3 R18, R18, 0x1, RZ ;  /* 0x0000000112126810 */ /* 0x000fe40007ffe0ff */
[----:B------:R-:W-:Y:S02]  /*17c0*/  ISETP.NE.AND P6, PT, R3, RZ, PT ;  /* 0x000000ff0300720c */ /* 0x000fe40003fc5270 */
[----:B------:R-:W-:-:S02]  /*17d0*/  @P2 IADD3 R9, R9, 0x1, RZ ;  /* 0x0000000109092810 */ /* 0x000fc40007ffe0ff */
[----:B------:R-:W-:Y:S01]  /*17e0*/  ISETP.GE.U32.AND P5, PT, R19, R8, PT ;  /* 0x000000081300720c */ /* 0x000fe20003fa6070 */
[----:B------:R-:W-:Y:S01]  /*17f0*/  IMAD.MOV.U32 R19, RZ, RZ, c[0x0][0x214] ;  /* 0x00008500ff137624 */ /* 0x000fe200078e00ff */
[----:B------:R-:W-:Y:S01]  /*1800*/  LOP3.LUT R6, R6, c[0x0][0x1c0], RZ, 0x3c, !PT ;  /* 0x0000700006067a12 */ /* 0x000fe200078e3cff */
[----:B------:R-:W-:Y:S01]  /*1810*/  @!P4 IMAD.MOV R9, RZ, RZ, -R9 ;  /* 0x000000ffff09c224 */ /* 0x000fe200078e0a09 */
[----:B------:R-:W-:Y:S01]  /*1820*/  @!P1 IADD3 R25, R25, 0x1, RZ ;  /* 0x0000000119199810 */ /* 0x000fe20007ffe0ff */
[----:B------:R-:W-:Y:S01]  /*1830*/  @!P0 IMAD.MOV R18, RZ, RZ, -R18 ;  /* 0x000000ffff128224 */ /* 0x000fe200078e0a12 */
[----:B------:R-:W-:Y:S02]  /*1840*/  ISETP.GE.AND P2, PT, R6, RZ, PT ;  /* 0x000000ff0600720c */ /* 0x000fe40003f46270 */
[----:B------:R-:W-:Y:S02]  /*1850*/  ISETP.NE.AND P4, PT, RZ, c[0x0][0x1c0], PT ;  /* 0x00007000ff007a0c */ /* 0x000fe40003f85270 */
[----:B------:R-:W-:-:S02]  /*1860*/  LOP3.LUT R6, RZ, c[0x0][0x1c0], RZ, 0x33, !PT ;  /* 0x00007000ff067a12 */ /* 0x000fc400078e33ff */
[----:B------:R-:W-:Y:S02]  /*1870*/  SHF.R.S32.HI R8, RZ, 0x1f, R2 ;  /* 0x0000001fff087819 */ /* 0x000fe40000011402 */
[----:B------:R-:W-:Y:S02]  /*1880*/  ISETP.NE.AND P1, PT, RZ, UR4, PT ;  /* 0x00000004ff007c0c */ /* 0x000fe4000bf25270 */
[----:B0-----:R-:W-:Y:S02]  /*1890*/  SHF.R.S32.HI R4, RZ, 0x1f, R17 ;  /* 0x0000001fff047819 */ /* 0x001fe40000011411 */
[----:B------:R-:W-:Y:S01]  /*18a0*/  LEA.HI.SX32 R22, R2, 0x1, 0x1 ;  /* 0x0000000102167811 */ /* 0x000fe200078f0aff */
[----:B------:R-:W-:Y:S01]  /*18b0*/  @!P3 IMAD.MOV R22, RZ, RZ, R8 ;  /* 0x000000ffff16b224 */ /* 0x000fe200078e0208 */
[----:B------:R-:W-:Y:S02]  /*18c0*/  SEL R19, R19, 0x1, !P1 ;  /* 0x0000000113137807 */ /* 0x000fe40004800000 */
[----:B------:R-:W-:-:S02]  /*18d0*/  SEL R18, R6, R18, !P4 ;  /* 0x0000001206127207 */ /* 0x000fc40006000000 */
[----:B------:R-:W-:Y:S02]  /*18e0*/  @!P6 LOP3.LUT R9, RZ, R7, RZ, 0x33, !PT ;  /* 0x00000007ff09e212 */ /* 0x000fe400078e33ff */
[----:B------:R-:W-:Y:S01]  /*18f0*/  LEA.HI R8, R4, R17, RZ, 0x3 ;  /* 0x0000001104087211 */ /* 0x000fe200078f18ff */
[----:B------:R-:W-:Y:S01]  /*1900*/  IMAD R7, R18, R19, RZ ;  /* 0x0000001312077224 */ /* 0x000fe200078e02ff */
[----:B------:R-:W-:Y:S02]  /*1910*/  @P5 IADD3 R25, R25, 0x1, RZ ;  /* 0x0000000119195810 */ /* 0x000fe40007ffe0ff */
[----:B------:R-:W-:Y:S01]  /*1920*/  ISETP.LT.U32.AND P0, PT, R20, R9, PT ;  /* 0x000000091400720c */ /* 0x000fe20003f01070 */
[----:B------:R-:W-:Y:S01]  /*1930*/  IMAD R7, R22, R7, RZ ;  /* 0x0000000716077224 */ /* 0x000fe200078e02ff */
[----:B------:R-:W-:Y:S01]  /*1940*/  SHF.R.S32.HI R23, RZ, 0x1f, R9 ;  /* 0x0000001fff177819 */ /* 0x000fe20000011409 */
[----:B------:R-:W-:Y:S01]  /*1950*/  @!P2 IMAD.MOV R25, RZ, RZ, -R25 ;  /* 0x000000ffff19a224 */ /* 0x000fe200078e0a19 */
[----:B------:R-:W-:-:S02]  /*1960*/  SHF.R.S32.HI R18, RZ, 0x3, R8 ;  /* 0x00000003ff127819 */ /* 0x000fc40000011408 */
[C---:B------:R-:W-:Y:S02]  /*1970*/  ISETP.LT.AND.EX P2, PT, R21.reuse, R23, PT, P0 ;  /* 0x000000171500720c */ /* 0x040fe40003f41300 */
[----:B------:R-:W-:Y:S02]  /*1980*/  ISETP.GE.AND P0, PT, R18, c[0x0][0x314], PT ;  /* 0x0000c50012007a0c */ /* 0x000fe40003f06270 */
[----:B------:R-:W-:Y:S02]  /*1990*/  LOP3.LUT R22, R8, 0xfffffff8, RZ, 0xc0, !PT ;  /* 0xfffffff808167812 */ /* 0x000fe400078ec0ff */
[----:B------:R-:W-:Y:S01]  /*19a0*/  SEL R9, R20, R9, P2 ;  /* 0x0000000914097207 */ /* 0x000fe20001000000 */
[----:B------:R-:W-:Y:S01]  /*19b0*/  IMAD.MOV.U32 R20, RZ, RZ, -0x800000 ;  /* 0xff800000ff147424 */ /* 0x000fe200078e00ff */
[----:B------:R-:W-:Y:S01]  /*19c0*/  SEL R8, R21, R23, P2 ;  /* 0x0000001715087207 */ /* 0x000fe20001000000 */
[----:B------:R-:W-:Y:S01]  /*19d0*/  IMAD.IADD R23, R17, 0x1, -R22 ;  /* 0x0000000111177824 */ /* 0x000fe200078e0a16 */
[----:B------:R-:W-:-:S05]  /*19e0*/  SEL R6, R6, R25, !P4 ;  /* 0x0000001906067207 */ /* 0x000fca0006000000 */
[----:B------:R-:W-:Y:S05]  /*19f0*/  @P0 BRA `(.L_x_153) ;  /* 0x0000010000000947 */ /* 0x000fea0003800000 */
[----:B------:R-:W-:Y:S02]  /*1a00*/  IADD3 R22, P2, R15, -UR8, RZ ;  /* 0x800000080f167c10 */ /* 0x000fe4000ff5e0ff */
[----:B------:R-:W-:Y:S02]  /*1a10*/  SHF.R.S32.HI R21, RZ, 0x1f, R23 ;  /* 0x0000001fff157819 */ /* 0x000fe40000011417 */
[----:B------:R-:W-:Y:S02]  /*1a20*/  ISETP.GT.U32.AND P0, PT, R22, R23, PT ;  /* 0x000000171600720c */ /* 0x000fe40003f04070 */
[----:B------:R-:W-:-:S04]  /*1a30*/  IADD3.X R22, R5, ~UR7, RZ, P2, !PT ;  /* 0x8000000705167c10 */ /* 0x000fc800097fe4ff */
[----:B------:R-:W-:-:S13]  /*1a40*/  ISETP.GT.AND.EX P0, PT, R22, R21, PT, P0 ;  /* 0x000000151600720c */ /* 0x000fda0003f04300 */
[----:B------:R-:W-:Y:S05]  /*1a50*/  @!P0 BRA `(.L_x_153) ;  /* 0x000000a000008947 */ /* 0x000fea0003800000 */
[----:B------:R-:W-:Y:S01]  /*1a60*/  IADD3 R24, P0, R23, UR8, RZ ;  /* 0x0000000817187c10 */ /* 0x000fe2000ff1e0ff */
[----:B------:R-:W-:Y:S01]  /*1a70*/  IMAD R20, R5, R18, RZ ;  /* 0x0000001205147224 */ /* 0x000fe200078e02ff */
[----:B------:R-:W-:Y:S02]  /*1a80*/  SHF.R.S32.HI R22, RZ, 0x1f, R18 ;  /* 0x0000001fff167819 */ /* 0x000fe40000011412 */
[----:B------:R-:W-:-:S03]  /*1a90*/  IADD3.X R25, R21, UR7, RZ, P0, !PT ;  /* 0x0000000715197c10 */ /* 0x000fc600087fe4ff */
[C---:B------:R-:W-:Y:S02]  /*1aa0*/  IMAD R20, R15.reuse, R22, R20 ;  /* 0x000000160f147224 */ /* 0x040fe400078e0214 */
[----:B------:R-:W-:-:S04]  /*1ab0*/  IMAD.WIDE.U32 R24, R15, R18, R24 ;  /* 0x000000120f187225 */ /* 0x000fc800078e0018 */
[----:B------:R-:W-:Y:S01]  /*1ac0*/  IMAD.IADD R20, R25, 0x1, R20 ;  /* 0x0000000119147824 */ /* 0x000fe200078e0214 */
[----:B------:R-:W-:-:S04]  /*1ad0*/  LEA R26, P0, R24, c[0x0][0x208], 0x2 ;  /* 0x00008200181a7a11 */ /* 0x000fc800078010ff */
[----:B------:R-:W-:-:S05]  /*1ae0*/  LEA.HI.X R27, R24, c[0x0][0x20c], R20, 0x2, P0 ;  /* 0x00008300181b7a11 */ /* 0x000fca00000f1414 */
[----:B------:R0:W5:Y:S04]  /*1af0*/  LDG.E R20, [R26.64] ;  /* 0x0000000a1a147981 */ /* 0x000168000c1e1900 */
.L_x_153:
[----:B------:R-:W-:Y:S05]  /*1b00*/  BSYNC B0 ;  /* 0x0000000000007941 */ /* 0x000fea0003800000 */
.L_x_152:
[C---:B------:R-:W-:Y:S01]  /*1b10*/  ISETP.GT.AND P0, PT, R17.reuse, 0x7f, PT ;  /* 0x0000007f1100780c */ /* 0x040fe20003f04270 */
[----:B------:R-:W-:Y:S01]  /*1b20*/  IMAD.MOV.U32 R29, RZ, RZ, -0x800000 ;  /* 0xff800000ff1d7424 */ /* 0x000fe200078e00ff */
[----:B------:R-:W-:Y:S01]  /*1b30*/  LOP3.LUT P2, RZ, R17, 0xf, RZ, 0xc0, !PT ;  /* 0x0000000f11ff7812 */ /* 0x000fe2000784c0ff */
[----:B------:R-:W-:Y:S01]  /*1b40*/  IMAD R19, R6, R19, RZ ;  /* 0x0000001306137224 */ /* 0x000fe200078e02ff */
[----:B------:R-:W-:Y:S01]  /*1b50*/  ISETP.GT.AND P3, PT, R3, RZ, PT ;  /* 0x000000ff0300720c */ /* 0x000fe20003f64270 */
[----:B------:R-:W-:Y:S01]  /*1b60*/  BSSY B1, `(.L_x_154) ;  /* 0x00001f0000017945 */ /* 0x000fe20003800000 */
[----:B------:R-:W-:Y:S01]  /*1b70*/  ISETP.GT.OR P2, PT, R17, 0x7f, P2 ;  /* 0x0000007f1100780c */ /* 0x000fe20001744670 */
[----:B------:R-:W-:-:S06]  /*1b80*/  IMAD.MOV.U32 R28, RZ, RZ, 0x7f800000 ;  /* 0x7f800000ff1c7424 */ /* 0x000fcc00078e00ff */
[----:B------:R-:W-:Y:S01]  /*1b90*/  @!P0 IMAD R23, R18, 0x9, R23 ;  /* 0x0000000912178824 */ /* 0x000fe200078e0217 */
[----:B------:R-:W-:-:S04]  /*1ba0*/  @!P0 LEA.HI R21, R4, R17, RZ, 0x4 ;  /* 0x0000001104158211 */ /* 0x000fc800078f20ff */
[----:B-----5:R-:W-:Y:S01]  /*1bb0*/  @!P0 STS [R23.X4], R20 ;  /* 0x0000001417008388 */ /* 0x020fe20000004800 */
[----:B------:R-:W-:Y:S02]  /*1bc0*/  @!P0 LOP3.LUT R22, R21, 0xfffffff0, RZ, 0xc0, !PT ;  /* 0xfffffff015168812 */ /* 0x000fe400078ec0ff */
[----:B------:R-:W-:-:S03]  /*1bd0*/  @!P0 SHF.R.S32.HI R21, RZ, 0x4, R21 ;  /* 0x00000004ff158819 */ /* 0x000fc60000011415 */
[----:B------:R-:W-:-:S04]  /*1be0*/  @!P0 IMAD.IADD R22, R17, 0x1, -R22 ;  /* 0x0000000111168824 */ /* 0x000fc800078e0a16 */
[----:B------:R-:W-:Y:S01]  /*1bf0*/  @!P0 IMAD R21, R22, 0x9, R21 ;  /* 0x0000000916158824 */ /* 0x000fe200078e0215 */
[----:B------:R-:W-:Y:S06]  /*1c00*/  BAR.SYNC.DEFER_BLOCKING 0x0 ;  /* 0x0000000000007b1d */ /* 0x000fec0000010000 */
[----:B------:R-:W1:Y:S04]  /*1c10*/  @!P0 LDS R29, [R21.X4] ;  /* 0x00000000151d8984 */ /* 0x000e680000004800 */
[----:B-1----:R-:W1:Y:S02]  /*1c20*/  SHFL.BFLY PT, R18, R29, 0x8, 0x1f ;  /* 0x0d001f001d127f89 */ /* 0x002e6400000e0000 */
[----:B-1----:R-:W-:-:S05]  /*1c30*/  FMNMX.FTZ R25, R18, R29, !PT ;  /* 0x0000001d12197209 */ /* 0x002fca0007810000 */
[----:B------:R-:W1:Y:S02]  /*1c40*/  SHFL.BFLY PT, R24, R25, 0x4, 0x1f ;  /* 0x0c801f0019187f89 */ /* 0x000e6400000e0000 */
[----:B-1----:R-:W-:-:S05]  /*1c50*/  FMNMX.FTZ R24, R25, R24, !PT ;  /* 0x0000001819187209 */ /* 0x002fca0007810000 */
[----:B0-----:R-:W0:Y:S02]  /*1c60*/  SHFL.BFLY PT, R27, R24, 0x2, 0x1f ;  /* 0x0c401f00181b7f89 */ /* 0x001e2400000e0000 */
[----:B0-----:R-:W-:-:S05]  /*1c70*/  FMNMX.FTZ R27, R24, R27, !PT ;  /* 0x0000001b181b7209 */ /* 0x001fca0007810000 */
[----:B------:R-:W0:Y:S02]  /*1c80*/  SHFL.BFLY PT, R18, R27, 0x1, 0x1f ;  /* 0x0c201f001b127f89 */ /* 0x000e2400000e0000 */
[----:B0-----:R-:W-:-:S04]  /*1c90*/  FMNMX.FTZ R18, R27, R18, !PT ;  /* 0x000000121b127209 */ /* 0x001fc80007810000 */
[----:B------:R-:W-:-:S04]  /*1ca0*/  FSETP.NEU.FTZ.AND P0, PT, R18, -INF , PT ;  /* 0xff8000001200780b */ /* 0x000fc80003f1d000 */
[----:B------:R-:W-:-:S05]  /*1cb0*/  FSEL R18, R18, RZ, P0 ;  /* 0x000000ff12127208 */ /* 0x000fca0000000000 */
[----:B------:R-:W-:-:S04]  /*1cc0*/  FADD.FTZ R22, -R18, R29 ;  /* 0x0000001d12167221 */ /* 0x000fc80000010100 */
[----:B------:R-:W-:-:S06]  /*1cd0*/  FMUL.FTZ R22, R22, 1.4426950216293334961 ;  /* 0x3fb8aa3b16167820 */ /* 0x000fcc0000410000 */
[----:B------:R-:W0:Y:S02]  /*1ce0*/  MUFU.EX2 R22, R22 ;  /* 0x0000001600167308 */ /* 0x000e240000000800 */
[----:B0-----:R-:W0:Y:S02]  /*1cf0*/  SHFL.BFLY PT, R25, R22, 0x8, 0x1f ;  /* 0x0d001f0016197f89 */ /* 0x001e2400000e0000 */
[----:B0-----:R-:W-:Y:S01]  /*1d00*/  FADD.FTZ R25, R22, R25 ;  /* 0x0000001916197221 */ /* 0x001fe20000010000 */
[----:B------:R-:W-:-:S04]  /*1d10*/  SHF.R.S32.HI R22, RZ, 0x1f, R3 ;  /* 0x0000001fff167819 */ /* 0x000fc80000011403 */
[----:B------:R-:W0:Y:S02]  /*1d20*/  SHFL.BFLY PT, R24, R25, 0x4, 0x1f ;  /* 0x0c801f0019187f89 */ /* 0x000e2400000e0000 */
[----:B0-----:R-:W-:-:S05]  /*1d30*/  FADD.FTZ R24, R25, R24 ;  /* 0x0000001819187221 */ /* 0x001fca0000010000 */
[----:B------:R-:W0:Y:S02]  /*1d40*/  SHFL.BFLY PT, R23, R24, 0x2, 0x1f ;  /* 0x0c401f0018177f89 */ /* 0x000e2400000e0000 */
[----:B0-----:R-:W-:-:S05]  /*1d50*/  FADD.FTZ R23, R24, R23 ;  /* 0x0000001718177221 */ /* 0x001fca0000010000 */
[----:B------:R-:W0:Y:S02]  /*1d60*/  SHFL.BFLY PT, R20, R23, 0x1, 0x1f ;  /* 0x0c201f0017147f89 */ /* 0x000e2400000e0000 */
[----:B0-----:R-:W-:Y:S01]  /*1d70*/  FADD.FTZ R21, R23, R20 ;  /* 0x0000001417157221 */ /* 0x001fe20000010000 */
[----:B------:R-:W-:Y:S01]  /*1d80*/  LEA.HI.SX32 R20, R3, 0x1, 0x1 ;  /* 0x0000000103147811 */ /* 0x000fe200078f0aff */
[----:B------:R-:W-:-:S03]  /*1d90*/  @!P3 IMAD.MOV R20, RZ, RZ, R22 ;  /* 0x000000ffff14b224 */ /* 0x000fc600078e0216 */
[----:B------:R-:W-:Y:S01]  /*1da0*/  FSETP.NE.FTZ.AND P0, PT, R21, RZ, PT ;  /* 0x000000ff1500720b */ /* 0x000fe20003f15000 */
[----:B------:R-:W-:-:S12]  /*1db0*/  IMAD R6, R19, R20, RZ ;  /* 0x0000001413067224 */ /* 0x000fd800078e02ff */
[----:B------:R-:W0:Y:S02]  /*1dc0*/  @P0 MUFU.LG2 R21, R21 ;  /* 0x0000001500150308 */ /* 0x000e240000000c00 */
[----:B0-----:R-:W-:Y:S01]  /*1dd0*/  @P0 FFMA.FTZ R28, R21, 0.69314718246459960938, R18 ;  /* 0x3f317218151c0823 */ /* 0x001fe20000010012 */
[----:B------:R-:W-:Y:S05]  /*1de0*/  @P2 BRA `(.L_x_155) ;  /* 0x00001c7000002947 */ /* 0x000fea0003800000 */
[----:B------:R-:W-:Y:S01]  /*1df0*/  ULDC.U8 UR4, c[0x0][0x328] ;  /* 0x0000ca0000047ab9 */ /* 0x000fe20000000000 */
[----:B------:R-:W-:Y:S02]  /*1e00*/  LEA.HI R4, R4, R17, RZ, 0x4 ;  /* 0x0000001104047211 */ /* 0x000fe400078f20ff */
[----:B------:R-:W-:Y:S02]  /*1e10*/  ISETP.NE.AND P2, PT, RZ, UR4, PT ;  /* 0x00000004ff007c0c */ /* 0x000fe4000bf45270 */
[----:B------:R-:W-:-:S04]  /*1e20*/  SHF.R.S32.HI R4, RZ, 0x4, R4 ;  /* 0x00000004ff047819 */ /* 0x000fc80000011404 */
[----:B------:R-:W-:-:S04]  /*1e30*/  IADD3 R36, P0, R4, UR8, RZ ;  /* 0x0000000804247c10 */ /* 0x000fc8000ff1e0ff */
[----:B------:R-:W-:-:S03]  /*1e40*/  LEA.HI.X.SX32 R37, R4, UR7, 0x1, P0 ;  /* 0x0000000704257c11 */ /* 0x000fc600080f0eff */
        /* <DEDUP_REMOVED lines=43> */
.L_x_158:
        /* <DEDUP_REMOVED lines=22> */
.L_x_159:
[----:B------:R-:W-:Y:S05]  /*2260*/  BSYNC B0 ;  /* 0x0000000000007941 */ /* 0x000fea0003800000 */
.L_x_157:
[----:B------:R-:W-:Y:S01]  /*2270*/  LOP3.LUT R19, R17, R0, RZ, 0xfc, !PT ;  /* 0x0000000011137212 */ /* 0x000fe200078efcff */
[----:B------:R-:W-:Y:S03]  /*2280*/  BSSY B0, `(.L_x_160) ;  /* 0x0000028000007945 */ /* 0x000fe60003800000 */
[----:B------:R-:W-:-:S13]  /*2290*/  ISETP.NE.U32.AND P0, PT, R19, RZ, PT ;  /* 0x000000ff1300720c */ /* 0x000fda0003f05070 */
[----:B------:R-:W-:Y:S05]  /*22a0*/  @!P0 BRA `(.L_x_161) ;  /* 0x000000f000008947 */ /* 0x000fea0003800000 */
[----:B------:R-:W-:Y:S01]  /*22b0*/  IMAD.MOV.U32 R24, RZ, RZ, R30 ;  /* 0x000000ffff187224 */ /* 0x000fe200078e001e */
[----:B------:R-:W-:Y:S02]  /*22c0*/  MOV R23, R0 ;  /* 0x0000000000177202 */ /* 0x000fe40000000f00 */
[----:B------:R-:W-:Y:S02]  /*22d0*/  MOV R22, 0x22f0 ;  /* 0x000022f000167802 */ /* 0x000fe40000000f00 */
[----:B------:R-:W-:Y:S05]  /*22e0*/  CALL.REL.NOINC `($__internal_3_$__cuda_sm20_div_s64) ;  /* 0x0000231000007944 */ /* 0x000fea0003c00000 */
        /* <DEDUP_REMOVED lines=11> */
.L_x_161:
        /* <DEDUP_REMOVED lines=22> */
.L_x_162:
[----:B------:R-:W-:Y:S05]  /*2500*/  BSYNC B0 ;  /* 0x0000000000007941 */ /* 0x000fea0003800000 */
.L_x_160:
        /* <DEDUP_REMOVED lines=11> */
[----:B------:R-:W-:Y:S05]  /*25c0*/  CALL.REL.NOINC `($__internal_3_$__cuda_sm20_div_s64) ;  /* 0x0000203000007944 */ /* 0x000fea0003c00000 */
[----:B------:R-:W-:-:S04]  /*25d0*/  IADD3 R17, P0, RZ, -R20, RZ ;  /* 0x80000014ff117210 */ /* 0x000fc80007f1e0ff */
[----:B------:R-:W-:Y:S01]  /*25e0*/  IADD3.X R18, RZ, ~R21, RZ, P0, !PT ;  /* 0x80000015ff127210 */ /* 0x000fe200007fe4ff */
[----:B------:R-:W-:-:S04]  /*25f0*/  IMAD.WIDE.U32 R36, R5, R17, R36 ;  /* 0x0000001105247225 */ /* 0x000fc800078e0024 */
[----:B------:R-:W-:-:S04]  /*2600*/  IMAD R18, R18, R5, RZ ;  /* 0x0000000512127224 */ /* 0x000fc800078e02ff */
[----:B------:R-:W-:-:S05]  /*2610*/  IMAD R4, R4, R17, R18 ;  /* 0x0000001104047224 */ /* 0x000fca00078e0212 */
[----:B------:R-:W-:Y:S01]  /*2620*/  IADD3 R4, R37, R4, RZ ;  /* 0x0000000425047210 */ /* 0x000fe20007ffe0ff */
[----:B------:R-:W-:Y:S05]  /*2630*/  BRA `(.L_x_165) ;  /* 0x0000016000007947 */ /* 0x000fea0003800000 */
.L_x_164:
        /* <DEDUP_REMOVED lines=22> */
.L_x_165:
[----:B------:R-:W-:Y:S05]  /*27a0*/  BSYNC B0 ;  /* 0x0000000000007941 */ /* 0x000fea0003800000 */
.L_x_163:
        /* <DEDUP_REMOVED lines=38> */
[----:B------:R-:W-:Y:S05]  /*2a10*/  CALL.REL.NOINC `($__internal_3_$__cuda_sm20_div_s64) ;  /* 0x00001be000007944 */ /* 0x000fea0003c00000 */
        /* <DEDUP_REMOVED lines=12> */
.L_x_167:
        /* <DEDUP_REMOVED lines=23> */
.L_x_168:
[----:B------:R-:W-:Y:S05]  /*2c50*/  BSYNC B0 ;  /* 0x0000000000007941 */ /* 0x000fea0003800000 */
.L_x_166:
        /* <DEDUP_REMOVED lines=19> */
.L_x_170:
        /* <DEDUP_REMOVED lines=22> */
.L_x_171:
[----:B------:R-:W-:Y:S05]  /*2ef0*/  BSYNC B0 ;  /* 0x0000000000007941 */ /* 0x000fea0003800000 */
.L_x_169:
        /* <DEDUP_REMOVED lines=10> */
[----:B------:R-:W-:Y:S02]  /*2fa0*/  IADD3 R17, P0, RZ, -R20, RZ ;  /* 0x80000014ff117210 */ /* 0x000fe40007f1e0ff */
[----:B------:R-:W-:Y:S02]  /*2fb0*/  MOV R22, R42 ;  /* 0x0000002a00167202 */ /* 0x000fe40000000f00 */
[----:B------:R-:W-:Y:S02]  /*2fc0*/  IADD3.X R18, RZ, ~R21, RZ, P0, !PT ;  /* 0x80000015ff127210 */ /* 0x000fe400007fe4ff */
[----:B------:R-:W-:-:S03]  /*2fd0*/  MOV R23, R43 ;  /* 0x0000002b00177202 */ /* 0x000fc60000000f00 */
[----:B------:R-:W-:Y:S02]  /*2fe0*/  IMAD R18, R18, R13, RZ ;  /* 0x0000000d12127224 */ /* 0x000fe400078e02ff */
[----:B------:R-:W-:-:S04]  /*2ff0*/  IMAD.WIDE.U32 R22, R13, R17, R22 ;  /* 0x000000110d167225 */ /* 0x000fc800078e0016 */
[----:B------:R-:W-:Y:S01]  /*3000*/  IMAD R17, R12, R17, R18 ;  /* 0x000000110c117224 */ /* 0x000fe200078e0212 */
[----:B------:R-:W-:-:S04]  /*3010*/  MOV R13, R22 ;  /* 0x00000016000d7202 */ /* 0x000fc80000000f00 */
[----:B------:R-:W-:Y:S01]  /*3020*/  IADD3 R17, R23, R17, RZ ;  /* 0x0000001117117210 */ /* 0x000fe20007ffe0ff */
[----:B------:R-:W-:Y:S05]  /*3030*/  BRA `(.L_x_174) ;  /* 0x0000017000007947 */ /* 0x000fea0003800000 */
.L_x_173:
        /* <DEDUP_REMOVED lines=12> */
[----:B------:R-:W-:Y:S02]  /*3100*/  IMAD R18, R13, R17, R42 ;  /* 0x000000110d127224 */ /* 0x000fe400078e022a */
[----:B------:R-:W-:-:S03]  /*3110*/  IMAD.MOV.U32 R17, RZ, RZ, RZ ;  /* 0x000000ffff117224 */ /* 0x000fc600078e00ff */
        /* <DEDUP_REMOVED lines=9> */
.L_x_174:
[----:B------:R-:W-:Y:S05]  /*31b0*/  BSYNC B0 ;  /* 0x0000000000007941 */ /* 0x000fea0003800000 */
.L_x_172:
[----:B------:R-:W-:Y:S01]  /*31c0*/  SHF.R.S32.HI R19, RZ, 0x1f, R7 ;  /* 0x0000001fff137819 */ /* 0x000fe20000011407 */
[-C--:B------:R-:W-:Y:S01]  /*31d0*/  IMAD R12, R21, R7.reuse, RZ ;  /* 0x00000007150c7224 */ /* 0x080fe200078e02ff */
[----:B------:R-:W-:Y:S01]  /*31e0*/  SHF.R.S32.HI R18, RZ, 0x1f, R2 ;  /* 0x0000001fff127819 */ /* 0x000fe20000011402 */
[----:B------:R-:W-:Y:S01]  /*31f0*/  IMAD.WIDE.U32 R42, R20, R7, RZ ;  /* 0x00000007142a7225 */ /* 0x000fe200078e00ff */
[----:B------:R-:W-:Y:S03]  /*3200*/  BSSY B0, `(.L_x_175) ;  /* 0x0000039000007945 */ /* 0x000fe60003800000 */
[----:B------:R-:W-:Y:S01]  /*3210*/  IMAD R7, R19, R20, R12 ;  /* 0x0000001413077224 */ /* 0x000fe200078e020c */
[----:B------:R-:W-:Y:S01]  /*3220*/  LOP3.LUT R12, R41, R10, RZ, 0xfc, !PT ;  /* 0x0000000a290c7212 */ /* 0x000fe200078efcff */
[----:B------:R-:W-:Y:S02]  /*3230*/  IMAD R47, R25, c[0x0][0x214], RZ ;  /* 0x00008500192f7a24 */ /* 0x000fe400078e02ff */
[-C--:B------:R-:W-:Y:S01]  /*3240*/  IMAD R17, R17, R2.reuse, RZ ;  /* 0x0000000211117224 */ /* 0x080fe200078e02ff */
        /* <DEDUP_REMOVED lines=16> */
[----:B------:R-:W-:Y:S05]  /*3350*/  CALL.REL.NOINC `($__internal_3_$__cuda_sm20_div_s64) ;  /* 0x000012a000007944 */ /* 0x000fea0003c00000 */
        /* <DEDUP_REMOVED lines=12> */
.L_x_176:
        /* <DEDUP_REMOVED lines=23> */
.L_x_177:
[----:B------:R-:W-:Y:S05]  /*3590*/  BSYNC B0 ;  /* 0x0000000000007941 */ /* 0x000fea0003800000 */
.L_x_175:
        /* <DEDUP_REMOVED lines=29> */
.L_x_179:
        /* <DEDUP_REMOVED lines=23> */
.L_x_180:
[----:B------:R-:W-:Y:S05]  /*38e0*/  BSYNC B0 ;  /* 0x0000000000007941 */ /* 0x000fea0003800000 */
.L_x_178:
[----:B------:R-:W-:-:S04]  /*38f0*/  IADD3 R31, P1, P0, R36, R32, R30 ;  /* 0x00000020241f7210 */ /* 0x000fc8000783e01e */
[----:B------:R-:W-:Y:S02]  /*3900*/  IADD3 R31, P3, P2, R42, R31, R46 ;  /* 0x0000001f2a1f7210 */ /* 0x000fe40007a7e02e */
[----:B------:R-:W-:Y:S01]  /*3910*/  IADD3.X R0, R4, R5, R0, P1, P0 ;  /* 0x0000000504007210 */ /* 0x000fe20000fe0400 */
[----:B------:R-:W-:Y:S01]  /*3920*/  IMAD R5, R21, R6, RZ ;  /* 0x0000000615057224 */ /* 0x000fe200078e02ff */
[----:B------:R-:W-:Y:S02]  /*3930*/  IADD3 R44, P1, P0, R48, R31, R44 ;  /* 0x0000001f302c7210 */ /* 0x000fe4000783e02c */
[----:B------:R-:W-:Y:S02]  /*3940*/  IADD3.X R0, R7, R0, R2, P3, P2 ;  /* 0x0000000007007210 */ /* 0x000fe40001fe4402 */
[----:B------:R-:W-:Y:S02]  /*3950*/  SHF.R.S32.HI R2, RZ, 0x1f, R6 ;  /* 0x0000001fff027819 */ /* 0x000fe40000011406 */
[----:B------:R-:W-:-:S02]  /*3960*/  IADD3.X R45, R11, R0, R12, P1, P0 ;  /* 0x000000000b2d7210 */ /* 0x000fc40000fe040c */
[----:B------:R-:W-:Y:S01]  /*3970*/  SHF.R.S32.HI R0, RZ, 0x1f, R3 ;  /* 0x0000001fff007819 */ /* 0x000fe20000011403 */
[-C--:B------:R-:W-:Y:S02]  /*3980*/  IMAD R2, R2, R20.reuse, R5 ;  /* 0x0000001402027224 */ /* 0x080fe400078e0205 */
[----:B------:R-:W-:-:S04]  /*3990*/  IMAD.WIDE.U32 R44, R6, R20, R44 ;  /* 0x00000014062c7225 */ /* 0x000fc800078e002c */
[----:B------:R-:W-:Y:S02]  /*39a0*/  IMAD R5, R8, R3, RZ ;  /* 0x0000000308057224 */ /* 0x000fe400078e02ff */
        /* <DEDUP_REMOVED lines=8> */
.L_x_156:
[----:B------:R-:W-:-:S04]  /*3a30*/  LEA R2, P0, R36, c[0x0][0x200], 0x2 ;  /* 0x0000800024027a11 */ /* 0x000fc800078010ff */
[----:B------:R-:W-:-:S05]  /*3a40*/  LEA.HI.X R3, R36, c[0x0][0x204], R37, 0x2, P0 ;  /* 0x0000810024037a11 */ /* 0x000fca00000f1425 */
[----:B------:R0:W-:Y:S04]  /*3a50*/  STG.E [R2.64], R28 ;  /* 0x0000001c02007986 */ /* 0x0001e8000c10190a */
.L_x_155:
[----:B------:R-:W-:Y:S05]  /*3a60*/  BSYNC B1 ;  /* 0x0000000000017941 */ /* 0x000fea0003800000 */
.L_x_154:
[----:B0-----:R-:W0:Y:S01]  /*3a70*/  S2R R2, SR_TID.X ;  /* 0x0000000000027919 */ /* 0x001e220000002100 */
[----:B------:R-:W-:Y:S01]  /*3a80*/  IMAD.MOV.U32 R13, RZ, RZ, RZ ;  /* 0x000000ffff0d7224 */ /* 0x000fe200078e00ff */
[----:B------:R-:W-:Y:S01]  /*3a90*/  CS2R R10, SRZ ;  /* 0x00000000000a7805 */ /* 0x000fe2000001ff00 */
[----:B------:R-:W-:Y:S01]  /*3aa0*/  CS2R R8, SRZ ;  /* 0x0000000000087805 */ /* 0x000fe2000001ff00 */
[----:B------:R-:W-:Y:S01]  /*3ab0*/  CS2R R6, SRZ ;  /* 0x0000000000067805 */ /* 0x000fe2000001ff00 */
[----:B------:R-:W-:Y:S01]  /*3ac0*/  CS2R R4, SRZ ;  /* 0x0000000000047805 */ /* 0x000fe2000001ff00 */
[----:B0-----:R-:W-:-:S04]  /*3ad0*/  SHF.R.S32.HI R3, RZ, 0x1f, R2 ;  /* 0x0000001fff037819 */ /* 0x001fc80000011402 */
[----:B------:R-:W-:-:S04]  /*3ae0*/  LEA.HI R0, R3, R2, RZ, 0x4 ;  /* 0x0000000203007211 */ /* 0x000fc800078f20ff */
[----:B------:R-:W-:-:S05]  /*3af0*/  LOP3.LUT R35, R0, 0xfffffff0, RZ, 0xc0, !PT ;  /* 0xfffffff000237812 */ /* 0x000fca00078ec0ff */
[----:B------:R-:W-:-:S05]  /*3b00*/  IMAD.IADD R35, R2, 0x1, -R35 ;  /* 0x0000000102237824 */ /* 0x000fca00078e0a23 */
[----:B------:R-:W-:-:S04]  /*3b10*/  ISETP.GE.AND P0, PT, R35, c[0x0][0x314], PT ;  /* 0x0000c50023007a0c */ /* 0x000fc80003f06270 */
[----:B------:R-:W-:-:S13]  /*3b20*/  ISETP.LT.AND P0, PT, R2, 0x80, !P0 ;  /* 0x000000800200780c */ /* 0x000fda0004701270 */
[----:B------:R-:W-:Y:S01]  /*3b30*/  @P0 FADD.FTZ R3, -R28, R29 ;  /* 0x0000001d1c030221 */ /* 0x000fe20000010100 */
[----:B------:R-:W-:Y:S01]  /*3b40*/  SHF.R.S32.HI R28, RZ, 0x4, R0 ;  /* 0x00000004ff1c7819 */ /* 0x000fe20000011400 */
[----:B------:R-:W-:Y:S02]  /*3b50*/  IMAD.MOV.U32 R0, RZ, RZ, c[0x0][0x314] ;  /* 0x0000c500ff007624 */ /* 0x000fe400078e00ff */
[----:B------:R-:W-:Y:S02]  /*3b60*/  @P0 FMUL.FTZ R3, R3, 1.4426950216293334961 ;  /* 0x3fb8aa3b03030820 */ /* 0x000fe40000410000 */
[C---:B------:R-:W-:Y:S02]  /*3b70*/  @P0 IMAD R2, R35.reuse, 0x9, R28 ;  /* 0x0000000923020824 */ /* 0x040fe400078e021c */
[----:B------:R-:W-:Y:S02]  /*3b80*/  IMAD.SHL.U32 R35, R35, 0x4, RZ ;  /* 0x0000000423237824 */ /* 0x000fe400078e00ff */
[----:B------:R-:W0:Y:S03]  /*3b90*/  @P0 MUFU.EX2 R3, R3 ;  /* 0x0000000300030308 */ /* 0x000e260000000800 */
[----:B------:R-:W-:-:S02]  /*3ba0*/  IADD3 R34, R35, 0x40, RZ ;  /* 0x0000004023227810 */ /* 0x000fc40007ffe0ff */
[----:B------:R-:W-:Y:S01]  /*3bb0*/  IADD3 R33, R35, 0x80, RZ ;  /* 0x0000008023217810 */ /* 0x000fe20007ffe0ff */
[----:B0-----:R0:W-:Y:S04]  /*3bc0*/  @P0 STS [R2.X4], R3 ;  /* 0x0000000302000388 */ /* 0x0011e80000004800 */
[----:B------:R-:W-:Y:S01]  /*3bd0*/  BAR.SYNC.DEFER_BLOCKING 0x0 ;  /* 0x0000000000007b1d */ /* 0x000fe20000010000 */
[----:B------:R-:W-:Y:S01]  /*3be0*/  ISETP.GE.AND P0, PT, R0, 0x1, PT ;  /* 0x000000010000780c */ /* 0x000fe20003f06270 */
[----:B------:R-:W-:Y:S01]  /*3bf0*/  IMAD.MOV.U32 R0, RZ, RZ, RZ ;  /* 0x000000ffff007224 */ /* 0x000fe200078e00ff */
[----:B0-----:R-:W-:-:S11]  /*3c00*/  CS2R R2, SRZ ;  /* 0x0000000000027805 */ /* 0x001fd6000001ff00 */
        /* <DEDUP_REMOVED lines=24> */
.L_x_184:
        /* <DEDUP_REMOVED lines=15> */
.L_x_183:
[----:B------:R-:W-:Y:S05]  /*3e80*/  BSYNC B0 ;  /* 0x0000000000007941 */ /* 0x000fea0003800000 */
.L_x_182:
        /* <DEDUP_REMOVED lines=19> */
.L_x_181:
        /* <DEDUP_REMOVED lines=42> */
[-C--:B------:R-:W-:Y:S01]  /*4260*/  @!P1 LOP3.LUT R4, RZ, R5.reuse, RZ, 0x33, !PT ;  /* 0x00000005ff049212 */ /* 0x080fe200078e33ff */
[----:B0-----:R-:W-:Y:S02]  /*4270*/  IMAD.MOV R2, RZ, RZ, -R13 ;  /* 0x000000ffff027224 */ /* 0x001fe400078e0a0d */
[----:B------:R-:W-:Y:S02]  /*4280*/  IMAD.MOV.U32 R12, RZ, RZ, RZ ;  /* 0x000000ffff0c7224 */ /* 0x000fe400078e00ff */
[----:B------:R-:W-:Y:S02]  /*4290*/  IMAD R5, R4, R5, RZ ;  /* 0x0000000504057224 */ /* 0x000fe400078e02ff */
[----:B------:R-:W-:Y:S02]  /*42a0*/  IMAD R2, R2, R3, RZ ;  /* 0x0000000302027224 */ /* 0x000fe400078e02ff */
[----:B------:R-:W-:-:S02]  /*42b0*/  IMAD.IADD R10, R28, 0x1, -R5 ;  /* 0x000000011c0a7824 */ /* 0x000fc400078e0a05 */
        /* <DEDUP_REMOVED lines=29> */
[----:B------:R-:W-:Y:S02]  /*4490*/  IMAD R0, R0, c[0x0][0x1e8], RZ ;  /* 0x00007a0000007a24 */ /* 0x000fe400078e02ff */
[----:B------:R-:W-:Y:S02]  /*44a0*/  IMAD.IADD R13, R13, 0x1, R2 ;  /* 0x000000010d0d7824 */ /* 0x000fe400078e0202 */
        /* <DEDUP_REMOVED lines=21> */
        .weak           $__internal_3_$__cuda_sm20_div_s64
        .type           $__internal_3_$__cuda_sm20_div_s64,@function
        .size           $__internal_3_$__cuda_sm20_div_s64,(.L_x_7771 - $__internal_3_$__cuda_sm20_div_s64)
$__internal_3_$__cuda_sm20_div_s64:
        /* <DEDUP_REMOVED lines=29> */
[----:B------:R-:W-:-:S04]  /*47d0*/  IMAD.X R26, RZ, RZ, ~R26, P0 ;  /* 0x000000ffff1a7224 */ /* 0x000fc800000e0e1a */
[----:B------:R-:W-:-:S04]  /*47e0*/  IMAD.WIDE.U32 R34, P5, R35, R26, R34 ;  /* 0x0000001a23227225 */ /* 0x000fc800078a0022 */
[C---:B------:R-:W-:Y:S02]  /*47f0*/  IMAD R21, R27.reuse, R26, RZ ;  /* 0x0000001a1b157224 */ /* 0x040fe400078e02ff */
[----:B------:R-:W-:-:S04]  /*4800*/  IMAD.HI.U32 R20, P4, R27, R20, R34 ;  /* 0x000000141b147227 */ /* 0x000fc80007880022 */
[----:B------:R-:W-:Y:S01]  /*4810*/  IMAD.HI.U32 R19, R27, R26, RZ ;  /* 0x0000001a1b137227 */ /* 0x000fe200078e00ff */
[----:B------:R-:W-:Y:S02]  /*4820*/  IADD3 R21, P3, R21, R20, RZ ;  /* 0x0000001415157210 */ /* 0x000fe40007f7e0ff */
[-C--:B------:R-:W-:Y:S01]  /*4830*/  IADD3 R20, P0, RZ, -R18.reuse, RZ ;  /* 0x80000012ff147210 */ /* 0x080fe20007f1e0ff */
[----:B------:R-:W-:Y:S02]  /*4840*/  IMAD.X R27, R19, 0x1, R27, P5 ;  /* 0x00000001131b7824 */ /* 0x000fe400028e061b */
[----:B------:R-:W-:Y:S01]  /*4850*/  IMAD.MOV.U32 R35, RZ, RZ, RZ ;  /* 0x000000ffff237224 */ /* 0x000fe200078e00ff */
[----:B------:R-:W-:Y:S01]  /*4860*/  SEL R20, R20, R18, !P2 ;  /* 0x0000001214147207 */ /* 0x000fe20005000000 */
[----:B------:R-:W-:-:S04]  /*4870*/  IMAD.X R26, RZ, RZ, ~R17, P0 ;  /* 0x000000ffff1a7224 */ /* 0x000fc800000e0e11 */
        /* <DEDUP_REMOVED lines=14> */
[-C--:B------:R-:W-:Y:S01]  /*4960*/  IMAD R34, R26, R38.reuse, R21 ;  /* 0x000000261a227224 */ /* 0x080fe200078e0215 */
[----:B------:R-:W-:-:S03]  /*4970*/  IADD3 R21, P3, R20, -R38, RZ ;  /* 0x8000002614157210 */ /* 0x000fc60007f7e0ff */
[----:B------:R-:W-:Y:S01]  /*4980*/  IMAD.X R19, R19, 0x1, ~R34, P0 ;  /* 0x0000000113137824 */ /* 0x000fe200000e0e22 */
[----:B------:R-:W-:-:S04]  /*4990*/  IADD3 R34, P2, R27, 0x1, RZ ;  /* 0x000000011b227810 */ /* 0x000fc80007f5e0ff */
[----:B------:R-:W-:-:S04]  /*49a0*/  ISETP.GE.U32.AND.EX P4, PT, R19, R39, PT, P4 ;  /* 0x000000271300720c */ /* 0x000fc80003f86140 */
[----:B------:R-:W-:Y:S01]  /*49b0*/  SEL R21, R21, R20, P4 ;  /* 0x0000001415157207 */ /* 0x000fe20002000000 */
[----:B------:R-:W-:Y:S01]  /*49c0*/  IMAD.X R20, R19, 0x1, ~R39, P3 ;  /* 0x0000000113147824 */ /* 0x000fe200018e0e27 */
[----:B------:R-:W-:Y:S02]  /*49d0*/  SEL R34, R34, R27, P4 ;  /* 0x0000001b22227207 */ /* 0x000fe40002000000 */
[----:B------:R-:W-:Y:S01]  /*49e0*/  ISETP.GE.U32.AND P0, PT, R21, R38, PT ;  /* 0x000000261500720c */ /* 0x000fe20003f06070 */
[----:B------:R-:W-:Y:S01]  /*49f0*/  IMAD.X R21, RZ, RZ, R26, P2 ;  /* 0x000000ffff157224 */ /* 0x000fe200010e061a */
[----:B------:R-:W-:Y:S02]  /*4a00*/  SEL R19, R20, R19, P4 ;  /* 0x0000001314137207 */ /* 0x000fe40002000000 */
[----:B------:R-:W-:Y:S02]  /*4a10*/  IADD3 R27, P2, R34, 0x1, RZ ;  /* 0x00000001221b7810 */ /* 0x000fe40007f5e0ff */
[----:B------:R-:W-:Y:S01]  /*4a20*/  SEL R21, R21, R26, P4 ;  /* 0x0000001a15157207 */ /* 0x000fe20002000000 */
[----:B------:R-:W-:Y:S01]  /*4a30*/  IMAD.MOV.U32 R26, RZ, RZ, R22 ;  /* 0x000000ffff1a7224 */ /* 0x000fe200078e0016 */
[----:B------:R-:W-:-:S02]  /*4a40*/  ISETP.GE.U32.AND.EX P0, PT, R19, R39, PT, P0 ;  /* 0x000000271300720c */ /* 0x000fc40003f06100 */
[----:B------:R-:W-:Y:S02]  /*4a50*/  IADD3.X R20, RZ, R21, RZ, P2, !PT ;  /* 0x00000015ff147210 */ /* 0x000fe400017fe4ff */
[----:B------:R-:W-:Y:S02]  /*4a60*/  SEL R27, R27, R34, P0 ;  /* 0x000000221b1b7207 */ /* 0x000fe40000000000 */
[----:B------:R-:W-:Y:S02]  /*4a70*/  LOP3.LUT R19, R23, R17, RZ, 0x3c, !PT ;  /* 0x0000001117137212 */ /* 0x000fe400078e3cff */
[----:B------:R-:W-:Y:S02]  /*4a80*/  SEL R21, R20, R21, P0 ;  /* 0x0000001514157207 */ /* 0x000fe40000000000 */
[----:B------:R-:W-:Y:S02]  /*4a90*/  IADD3 R20, P2, RZ, -R27, RZ ;  /* 0x8000001bff147210 */ /* 0x000fe40007f5e0ff */
[----:B------:R-:W-:-:S02]  /*4aa0*/  ISETP.GE.AND P3, PT, R19, RZ, PT ;  /* 0x000000ff1300720c */ /* 0x000fc40003f66270 */
[----:B------:R-:W-:Y:S01]  /*4ab0*/  ISETP.NE.U32.AND P0, PT, R24, RZ, PT ;  /* 0x000000ff1800720c */ /* 0x000fe20003f05070 */
[----:B------:R-:W-:Y:S01]  /*4ac0*/  IMAD.X R24, RZ, RZ, ~R21, P2 ;  /* 0x000000ffff187224 */ /* 0x000fe200010e0e15 */
[----:B------:R-:W-:Y:S01]  /*4ad0*/  SEL R20, R20, R27, !P3 ;  /* 0x0000001b14147207 */ /* 0x000fe20005800000 */
[----:B------:R-:W-:Y:S01]  /*4ae0*/  IMAD.MOV.U32 R27, RZ, RZ, 0x0 ;  /* 0x00000000ff1b7424 */ /* 0x000fe200078e00ff */
[----:B------:R-:W-:Y:S02]  /*4af0*/  ISETP.NE.AND.EX P0, PT, R23, RZ, PT, P0 ;  /* 0x000000ff1700720c */ /* 0x000fe40003f05300 */
[----:B------:R-:W-:Y:S02]  /*4b00*/  SEL R24, R24, R21, !P3 ;  /* 0x0000001518187207 */ /* 0x000fe40005800000 */
[----:B------:R-:W-:Y:S02]  /*4b10*/  SEL R20, R20, 0xffffffff, P0 ;  /* 0xffffffff14147807 */ /* 0x000fe40000000000 */
[----:B------:R-:W-:Y:S01]  /*4b20*/  SEL R21, R24, 0xffffffff, P0 ;  /* 0xffffffff18157807 */ /* 0x000fe20000000000 */
[----:B------:R-:W-:Y:S06]  /*4b30*/  RET.REL.NODEC R26 `(_ZN5flash32flash_fwd_splitkv_combine_kernelI23Flash_fwd_kernel_traitsILi192ELi64ELi64ELi4ELb0ELb0EN7cutlass10bfloat16_tE19Flash_kernel_traitsILi192ELi64ELi64ELi4ES3_EELi8ELi4ELb0EEEvNS_16Flash_fwd_paramsE) ;  /* 0xffffb4c01a007950 */ /* 0x000fec0003c3ffff */
.L_x_185:
        /* <DEDUP_REMOVED lines=12> */
.L_x_7771:


//--------------------- .text._ZN5flash32flash_fwd_splitkv_combine_kernelI23Flash_fwd_kernel_traitsILi192ELi64ELi64ELi4ELb0ELb0EN7cutlass10bfloat16_tE19Flash_kernel_traitsILi192ELi64ELi64ELi4ES3_EELi8ELi3ELb0EEEvNS_16Flash_fwd_paramsE --------------------------
	.section	.text._ZN5flash32flash_fwd_splitkv_combine_kernelI23Flash_fwd_kernel_traitsILi192ELi64ELi64ELi4ELb0ELb0EN7cutlass10bfloat16_tE19Flash_kernel_traitsILi192ELi64ELi64ELi4ES3_EELi8ELi3ELb0EEEvNS_16Flash_fwd_paramsE,"ax",@progbits
	.sectioninfo	@"SHI_REGISTERS=54"
	.align	128
        .global         _ZN5flash32flash_fwd_splitkv_combine_kernelI23Flash_fwd_kernel_traitsILi192ELi64ELi64ELi4ELb0ELb0EN7cutlass10bfloat16_tE19Flash_kernel_traitsILi192ELi64ELi64ELi4ES3_EELi8ELi3ELb0EEEvNS_16Flash_fwd_paramsE
        .type           _ZN5flash32flash_fwd_splitkv_combine_kernelI23Flash_fwd_kernel_traitsILi192ELi64ELi64ELi4ELb0ELb0EN7cutlass10bfloat16_tE19Flash_kernel_traitsILi192ELi64ELi64ELi4ES3_EELi8ELi3ELb0EEEvNS_16Flash_fwd_paramsE,@function
        .size           _ZN5flash32flash_fwd_splitkv_combine_kernelI23Flash_fwd_kernel_traitsILi192ELi64ELi64ELi4ELb0ELb0EN7cutlass10bfloat16_tE19Flash_kernel_traitsILi192ELi64ELi64ELi4ES3_EELi8ELi3ELb0EEEvNS_16Flash_fwd_paramsE,(.L_x_7772 - _ZN5flash32flash_fwd_splitkv_combine_kernelI23Flash_fwd_kernel_traitsILi192ELi64ELi64ELi4ELb0ELb0EN7cutlass10bfloat16_tE19Flash_kernel_traitsILi192ELi64ELi64ELi4ES3_EELi8ELi3ELb0EEEvNS_16Flash_fwd_paramsE)
        .other          _ZN5flash32flash_fwd_splitkv_combine_kernelI23Flash_fwd_kernel_traitsILi192ELi64ELi64ELi4ELb0ELb0EN7cutlass10bfloat16_tE19Flash_kernel_traitsILi192ELi64ELi64ELi4ES3_EELi8ELi3ELb0EEEvNS_16Flash_fwd_paramsE,@"STO_CUDA_ENTRY STV_DEFAULT"
_ZN5flash32flash_fwd_splitkv_combine_kernelI23Flash_fwd_kernel_traitsILi192ELi64ELi64ELi4ELb0ELb0EN7cutlass10bfloat16_tE19Flash_kernel_traitsILi192ELi64ELi64ELi4ES3_EELi8ELi3ELb0EEEvNS_16Flash_fwd_paramsE:
.text._ZN5flash32flash_fwd_splitkv_combine_kernelI23Flash_fwd_kernel_traitsILi192ELi64ELi64ELi4ELb0ELb0EN7cutlass10bfloat16_tE19Flash_kernel_traitsILi192ELi64ELi64ELi4ES3_EELi8ELi3ELb0EEEvNS_16Flash_fwd_paramsE:
        /* <DEDUP_REMOVED lines=23> */
[----:B------:R-:W-:Y:S05]  /*0170*/  CALL.REL.NOINC `($__internal_4_$__cuda_sm20_div_s64) ;  /* 0x0000444000007944 */ /* 0x000fea0003c00000 */
[----:B------:R-:W-:Y:S01]  /*0180*/  MOV R24, R0 ;  /* 0x0000000000187202 */ /* 0x000fe20000000f00 */
[----:B------:R-:W-:Y:S05]  /*0190*/  BRA `(.L_x_187) ;  /* 0x0000013000007947 */ /* 0x000fea0003800000 */
.L_x_186:
        /* <DEDUP_REMOVED lines=19> */
.L_x_187:
        /* <DEDUP_REMOVED lines=8> */
[----:B------:R-:W-:Y:S02]  /*0350*/  MOV R21, R25 ;  /* 0x0000001900157202 */ /* 0x000fe40000000f00 */
[----:B------:R-:W-:Y:S02]  /*0360*/  MOV R20, 0x380 ;  /* 0x0000038000147802 */ /* 0x000fe40000000f00 */
[----:B------:R-:W-:Y:S05]  /*0370*/  CALL.REL.NOINC `($__internal_4_$__cuda_sm20_div_s64) ;  /* 0x0000424000007944 */ /* 0x000fea0003c00000 */
[----:B------:R-:W-:Y:S02]  /*0380*/  MOV R28, R0 ;  /* 0x00000000001c7202 */ /* 0x000fe40000000f00 */
[----:B------:R-:W-:Y:S01]  /*0390*/  MOV R29, R25 ;  /* 0x00000019001d7202 */ /* 0x000fe20000000f00 */
[----:B------:R-:W-:Y:S05]  /*03a0*/  BRA `(.L_x_190) ;  /* 0x0000013000007947 */ /* 0x000fea0003800000 */
.L_x_189:
        /* <DEDUP_REMOVED lines=19> */
.L_x_190:
[----:B------:R-:W-:Y:S05]  /*04e0*/  BSYNC B0 ;  /* 0x0000000000007941 */ /* 0x000fea0003800000 */
.L_x_188:
        /* <DEDUP_REMOVED lines=44> */
.L_x_192:
        /* <DEDUP_REMOVED lines=19> */
.L_x_193:
[----:B------:R-:W-:Y:S05]  /*08e0*/  BSYNC B0 ;  /* 0x0000000000007941 */ /* 0x000fea0003800000 */
.L_x_191:
        /* <DEDUP_REMOVED lines=38> */
[----:B------:R-:W-:-:S03]  /*0b50*/  IMAD.MOV R0, RZ, RZ, -R0 ;  /* 0x000000ffff007224 */ /* 0x000fc600078e0a00 */
[----:B------:R-:W-:Y:S02]  /*0b60*/  IABS R2, R8 ;  /* 0x0000000800027213 */ /* 0x000fe40000000000 */
        /* <DEDUP_REMOVED lines=30> */
[----:B------:R-:W-:Y:S02]  /*0d50*/  MOV R20, 0xd70 ;  /* 0x00000d7000147802 */ /* 0x000fe40000000f00 */
[----:B------:R-:W-:Y:S05]  /*0d60*/  CALL.REL.NOINC `($__internal_4_$__cuda_sm20_div_s64) ;  /* 0x0000385000007944 */ /* 0x000fea0003c00000 */
[----:B------:R-:W-:Y:S02]  /*0d70*/  MOV R32, R0 ;  /* 0x0000000000207202 */ /* 0x000fe40000000f00 */
[----:B------:R-:W-:Y:S01]  /*0d80*/  MOV R33, R25 ;  /* 0x0000001900217202 */ /* 0x000fe20000000f00 */
[----:B------:R-:W-:Y:S05]  /*0d90*/  BRA `(.L_x_196) ;  /* 0x0000013000007947 */ /* 0x000fea0003800000 */
.L_x_195:
        /* <DEDUP_REMOVED lines=19> */
.L_x_196:
[----:B------:R-:W-:Y:S05]  /*0ed0*/  BSYNC B0 ;  /* 0x0000000000007941 */ /* 0x000fea0003800000 */
.L_x_194:
        /* <DEDUP_REMOVED lines=15> */
[----:B------:R-:W-:-:S05]  /*0fd0*/  IMAD R0, R13, R0, R2 ;  /* 0x000000000d007224 */ /* 0x000fca00078e0202 */
[----:B------:R-:W-:-:S13]  /*0fe0*/  ISETP.GT.U32.AND P1, PT, R11, R0, PT ;  /* 0x000000000b00720c */ /* 0x000fda0003f24070 */
[----:B------:R-:W-:Y:S01]  /*0ff0*/  @!P1 IMAD.IADD R0, R0, 0x1, -R11 ;  /* 0x0000000100009824 */ /* 0x000fe200078e0a0b */
[----:B------:R-:W-:Y:S02]  /*1000*/  @!P1 IADD3 R13, R13, 0x1, RZ ;  /* 0x000000010d0d9810 */ /* 0x000fe40007ffe0ff */
[----:B------:R-:W-:Y:S02]  /*1010*/  ISETP.NE.AND P1, PT, R5, RZ, PT ;  /* 0x000000ff0500720c */ /* 0x000fe40003f25270 */
[-C--:B------:R-:W-:Y:S02]  /*1020*/  ISETP.GE.U32.AND P2, PT, R0, R11.reuse, PT ;  /* 0x0000000b0000720c */ /* 0x080fe40003f46070 */
[----:B------:R-:W-:-:S04]  /*1030*/  LOP3.LUT R0, R10, R11, RZ, 0x3c, !PT ;  /* 0x0000000b0a007212 */ /* 0x000fc800078e3cff */
[----:B------:R-:W-:-:S07]  /*1040*/  ISETP.GE.AND P0, PT, R0, RZ, PT ;  /* 0x000000ff0000720c */ /* 0x000fce0003f06270 */
        /* <DEDUP_REMOVED lines=20> */
.L_x_198:
        /* <DEDUP_REMOVED lines=19> */
.L_x_199:
[----:B------:R-:W-:Y:S05]  /*12c0*/  BSYNC B0 ;  /* 0x0000000000007941 */ /* 0x000fea0003800000 */
.L_x_197:
[----:B------:R-:W-:Y:S01]  /*12d0*/  IABS R6, c[0x0][0x214] ;  /* 0x0000850000067a13 */ /* 0x000fe20000000000 */
[----:B------:R-:W-:Y:S01]  /*12e0*/  IMAD.MOV.U32 R26, RZ, RZ, RZ ;  /* 0x000000ffff1a7224 */ /* 0x000fe200078e00ff */
[----:B------:R-:W-:Y:S01]  /*12f0*/  ISETP.GT.AND P3, PT, R5, RZ, PT ;  /* 0x000000ff0500720c */ /* 0x000fe20003f64270 */
[----:B------:R-:W-:Y:S01]  /*1300*/  ULDC.U8 UR4, c[0x0][0x329] ;  /* 0x0000ca4000047ab9 */ /* 0x000fe20000000000 */
[----:B------:R-:W0:Y:S01]  /*1310*/  I2F.RP R11, R6 ;  /* 0x00000006000b7306 */ /* 0x000e220000209400 */
[----:B------:R-:W-:Y:S01]  /*1320*/  ULDC.64 UR10, c[0x0][0x118] ;  /* 0x00004600000a7ab9 */ /* 0x000fe20000000a00 */
[----:B------:R-:W-:Y:S06]  /*1330*/  BSSY B0, `(.L_x_200) ;  /* 0x000007f000007945 */ /* 0x000fec0003800000 */
        /* <DEDUP_REMOVED lines=9> */
[----:B------:R-:W-:-:S03]  /*13d0*/  ISETP.GE.AND P1, PT, R10, RZ, PT ;  /* 0x000000ff0a00720c */ /* 0x000fc60003f26270 */
[----:B------:R-:W-:-:S04]  /*13e0*/  IMAD.HI.U32 R2, R2, R0, RZ ;  /* 0x0000000002027227 */ /* 0x000fc800078e00ff */
[----:B------:R-:W-:-:S04]  /*13f0*/  IMAD.MOV R11, RZ, RZ, -R2 ;  /* 0x000000ffff0b7224 */ /* 0x000fc800078e0a02 */
[C---:B------:R-:W-:Y:S01]  /*1400*/  IMAD R11, R6.reuse, R11, R0 ;  /* 0x0000000b060b7224 */ /* 0x040fe200078e0200 */
[----:B------:R-:W-:Y:S02]  /*1410*/  SHF.R.S32.HI R0, RZ, 0x1f, R5 ;  /* 0x0000001fff007819 */ /* 0x000fe40000011405 */
[----:B------:R-:W-:Y:S02]  /*1420*/  LEA.HI.SX32 R5, R5, 0x1, 0x1 ;  /* 0x0000000105057811 */ /* 0x000fe400078f0aff */
[----:B------:R-:W-:Y:S01]  /*1430*/  ISETP.GT.U32.AND P0, PT, R6, R11, PT ;  /* 0x0000000b0600720c */ /* 0x000fe20003f04070 */
[----:B------:R-:W-:-:S12]  /*1440*/  @!P3 IMAD.MOV R5, RZ, RZ, R0 ;  /* 0x000000ffff05b224 */ /* 0x000fd800078e0200 */
[----:B------:R-:W-:Y:S01]  /*1450*/  @!P0 IMAD.IADD R11, R11, 0x1, -R6 ;  /* 0x000000010b0b8824 */ /* 0x000fe200078e0a06 */
[----:B------:R-:W-:Y:S02]  /*1460*/  @!P0 IADD3 R2, R2, 0x1, RZ ;  /* 0x0000000102028810 */ /* 0x000fe40007ffe0ff */
[----:B------:R-:W-:Y:S02]  /*1470*/  ISETP.NE.AND P0, PT, RZ, c[0x0][0x214], PT ;  /* 0x00008500ff007a0c */ /* 0x000fe40003f05270 */
[----:B------:R-:W-:-:S13]  /*1480*/  ISETP.GE.U32.AND P2, PT, R11, R6, PT ;  /* 0x000000060b00720c */ /* 0x000fda0003f46070 */
[----:B------:R-:W-:-:S05]  /*1490*/  @P2 IADD3 R2, R2, 0x1, RZ ;  /* 0x0000000102022810 */ /* 0x000fca0007ffe0ff */
[----:B------:R-:W-:Y:S01]  /*14a0*/  @!P1 IMAD.MOV R2, RZ, RZ, -R2 ;  /* 0x000000ffff029224 */ /* 0x000fe200078e0a02 */
[----:B------:R-:W-:-:S05]  /*14b0*/  @!P0 LOP3.LUT R2, RZ, c[0x0][0x214], RZ, 0x33, !PT ;  /* 0x00008500ff028a12 */ /* 0x000fca00078e33ff */
[----:B------:R-:W-:Y:S01]  /*14c0*/  IMAD R5, R5, R2, RZ ;  /* 0x0000000205057224 */ /* 0x000fe200078e02ff */
[----:B------:R-:W-:-:S04]  /*14d0*/  IABS R2, c[0x0][0x1c0] ;  /* 0x0000700000027a13 */ /* 0x000fc80000000000 */
[----:B------:R-:W0:Y:S01]  /*14e0*/  I2F.U32.RP R10, R2 ;  /* 0x00000002000a7306 */ /* 0x000e220000209000 */
[----:B------:R-:W-:-:S05]  /*14f0*/  IABS R6, R5 ;  /* 0x0000000500067213 */ /* 0x000fca0000000000 */
[----:B------:R-:W-:Y:S02]  /*1500*/  IMAD.IADD R9, R9, 0x1, R6 ;  /* 0x0000000109097824 */ /* 0x000fe400078e0206 */
[----:B------:R-:W1:Y:S08]  /*1510*/  I2F.RP R20, R6 ;  /* 0x0000000600147306 */ /* 0x000e700000209400 */
[----:B0-----:R-:W0:Y:S08]  /*1520*/  MUFU.RCP R22, R10 ;  /* 0x0000000a00167308 */ /* 0x001e300000001000 */
[----:B-1----:R-:W1:Y:S01]  /*1530*/  MUFU.RCP R0, R20 ;  /* 0x0000001400007308 */ /* 0x002e620000001000 */
[----:B0-----:R-:W-:-:S07]  /*1540*/  IADD3 R22, R22, 0xffffffe, RZ ;  /* 0x0ffffffe16167810 */ /* 0x001fce0007ffe0ff */
[----:B------:R-:W0:Y:S01]  /*1550*/  F2I.FTZ.U32.TRUNC.NTZ R23, R22 ;  /* 0x0000001600177305 */ /* 0x000e22000021f000 */
[----:B-1----:R-:W-:-:S07]  /*1560*/  IADD3 R0, R0, 0xffffffe, RZ ;  /* 0x0ffffffe00007810 */ /* 0x002fce0007ffe0ff */
[----:B------:R-:W1:Y:S01]  /*1570*/  F2I.FTZ.U32.TRUNC.NTZ R27, R0 ;  /* 0x00000000001b7305 */ /* 0x000e62000021f000 */
[----:B0-----:R-:W-:Y:S02]  /*1580*/  IMAD.MOV R11, RZ, RZ, -R23 ;  /* 0x000000ffff0b7224 */ /* 0x001fe400078e0a17 */
[----:B------:R-:W-:Y:S02]  /*1590*/  IMAD.MOV.U32 R22, RZ, RZ, RZ ;  /* 0x000000ffff167224 */ /* 0x000fe400078e00ff */
[----:B------:R-:W-:Y:S02]  /*15a0*/  IMAD R20, R11, R2, RZ ;  /* 0x000000020b147224 */ /* 0x000fe400078e02ff */
[----:B-1----:R-:W-:Y:S01]  /*15b0*/  IMAD.MOV R21, RZ, RZ, -R27 ;  /* 0x000000ffff157224 */ /* 0x002fe200078e0a1b */
[----:B------:R-:W-:Y:S01]  /*15c0*/  IABS R0, c[0x0][0x1c0] ;  /* 0x0000700000007a13 */ /* 0x000fe20000000000 */
[----:B------:R-:W-:Y:S01]  /*15d0*/  IMAD.HI.U32 R20, R23, R20, R22 ;  /* 0x0000001417147227 */ /* 0x000fe200078e0016 */
[----:B------:R-:W-:-:S02]  /*15e0*/  IABS R23, R8 ;  /* 0x0000000800177213 */ /* 0x000fc40000000000 */
[----:B------:R-:W-:Y:S01]  /*15f0*/  LOP3.LUT R8, R8, c[0x0][0x1c0], RZ, 0x3c, !PT ;  /* 0x0000700008087a12 */ /* 0x000fe200078e3cff */
[----:B------:R-:W-:Y:S01]  /*1600*/  IMAD R12, R21, R6, RZ ;  /* 0x00000006150c7224 */ /* 0x000fe200078e02ff */
[----:B------:R-:W-:Y:S01]  /*1610*/  IABS R21, R9 ;  /* 0x0000000900157213 */ /* 0x000fe20000000000 */
[----:B------:R-:W-:Y:S02]  /*1620*/  IMAD.MOV R0, RZ, RZ, -R0 ;  /* 0x000000ffff007224 */ /* 0x000fe400078e0a00 */
[----:B------:R-:W-:Y:S01]  /*1630*/  IMAD.HI.U32 R12, R27, R12, R26 ;  /* 0x0000000c1b0c7227 */ /* 0x000fe200078e001a */
[----:B------:R-:W-:-:S03]  /*1640*/  IABS R27, R5 ;  /* 0x00000005001b7213 */ /* 0x000fc60000000000 */
[----:B------:R-:W-:-:S04]  /*1650*/  IMAD.HI.U32 R10, R20, R23, RZ ;  /* 0x00000017140a7227 */ /* 0x000fc800078e00ff */
[----:B------:R-:W-:Y:S02]  /*1660*/  IMAD R23, R10, R0, R23 ;  /* 0x000000000a177224 */ /* 0x000fe400078e0217 */
[----:B------:R-:W-:Y:S02]  /*1670*/  IMAD.MOV R27, RZ, RZ, -R27 ;  /* 0x000000ffff1b7224 */ /* 0x000fe400078e0a1b */
[----:B------:R-:W-:Y:S01]  /*1680*/  IMAD.HI.U32 R12, R12, R21, RZ ;  /* 0x000000150c0c7227 */ /* 0x000fe200078e00ff */
[----:B------:R-:W-:-:S03]  /*1690*/  ISETP.GT.U32.AND P3, PT, R2, R23, PT ;  /* 0x000000170200720c */ /* 0x000fc60003f64070 */
[----:B------:R-:W-:Y:S02]  /*16a0*/  IMAD R27, R12, R27, R21 ;  /* 0x0000001b0c1b7224 */ /* 0x000fe400078e0215 */
[----:B------:R-:W-:-:S03]  /*16b0*/  IMAD.HI.U32 R11, R20, R21, RZ ;  /* 0x00000015140b7227 */ /* 0x000fc600078e00ff */
[----:B------:R-:W-:Y:S01]  /*16c0*/  ISETP.GT.U32.AND P0, PT, R6, R27, PT ;  /* 0x0000001b0600720c */ /* 0x000fe20003f04070 */
[----:B------:R-:W-:Y:S01]  /*16d0*/  IMAD R21, R11, R0, R21 ;  /* 0x000000000b157224 */ /* 0x000fe200078e0215 */
[C---:B------:R-:W-:Y:S02]  /*16e0*/  LOP3.LUT R0, R9.reuse, R6, RZ, 0x3c, !PT ;  /* 0x0000000609007212 */ /* 0x040fe400078e3cff */
[----:B------:R-:W-:Y:S01]  /*16f0*/  LOP3.LUT R9, R9, c[0x0][0x1c0], RZ, 0x3c, !PT ;  /* 0x0000700009097a12 */ /* 0x000fe200078e3cff */
[----:B------:R-:W-:Y:S01]  /*1700*/  @!P3 IMAD.IADD R23, R23, 0x1, -R2 ;  /* 0x000000011717b824 */ /* 0x000fe200078e0a02 */
[----:B------:R-:W-:Y:S02]  /*1710*/  ISETP.GT.U32.AND P1, PT, R2, R21, PT ;  /* 0x000000150200720c */ /* 0x000fe40003f24070 */
[----:B------:R-:W-:Y:S02]  /*1720*/  ISETP.GE.AND P4, PT, R0, RZ, PT ;  /* 0x000000ff0000720c */ /* 0x000fe40003f86270 */
[----:B------:R-:W-:Y:S01]  /*1730*/  ISETP.GE.U32.AND P6, PT, R23, R2, PT ;  /* 0x000000021700720c */ /* 0x000fe20003fc6070 */
[----:B------:R-:W0:Y:S01]  /*1740*/  S2R R0, SR_TID.X ;  /* 0x0000000000007919 */ /* 0x000e220000002100 */
[----:B------:R-:W-:Y:S01]  /*1750*/  @!P3 IADD3 R10, R10, 0x1, RZ ;  /* 0x000000010a0ab810 */ /* 0x000fe20007ffe0ff */
[----:B------:R-:W-:Y:S01]  /*1760*/  @!P0 IMAD.IADD R27, R27, 0x1, -R6 ;  /* 0x000000011b1b8824 */ /* 0x000fe200078e0a06 */
[----:B------:R-:W-:-:S02]  /*1770*/  @!P0 IADD3 R12, R12, 0x1, RZ ;  /* 0x000000010c0c8810 */ /* 0x000fc40007ffe0ff */
[----:B------:R-:W-:Y:S01]  /*1780*/  ISETP.GE.AND P0, PT, R8, RZ, PT ;  /* 0x000000ff0800720c */ /* 0x000fe20003f06270 */
[----:B------:R-:W-:Y:S01]  /*1790*/  IMAD.MOV.U32 R8, RZ, RZ, c[0x0][0x214] ;  /* 0x00008500ff087624 */ /* 0x000fe200078e00ff */
[----:B------:R-:W-:Y:S01]  /*17a0*/  ISETP.GE.U32.AND P2, PT, R27, R6, PT ;  /* 0x000000061b00720c */ /* 0x000fe20003f46070 */
[----:B------:R-:W-:Y:S01]  /*17b0*/  @!P1 IMAD.IADD R21, R21, 0x1, -R2 ;  /* 0x0000000115159824 */ /* 0x000fe200078e0a02 */
[----:B------:R-:W-:Y:S02]  /*17c0*/  ISETP.GT.AND P3, PT, R4, RZ, PT ;  /* 0x000000ff0400720c */ /* 0x000fe40003f64270 */
[----:B------:R-:W-:Y:S02]  /*17d0*/  @!P1 IADD3 R11, R11, 0x1, RZ ;  /* 0x000000010b0b9810 */ /* 0x000fe40007ffe0ff */
[----:B------:R-:W-:Y:S02]  /*17e0*/  ISETP.GE.U32.AND P5, PT, R21, R2, PT ;  /* 0x000000021500720c */ /* 0x000fe40003fa6070 */
[----:B------:R-:W-:-:S02]  /*17f0*/  @P6 IADD3 R10, R10, 0x1, RZ ;  /* 0x000000010a0a6810 */ /* 0x000fc40007ffe0ff */
[----:B------:R-:W-:Y:S02]  /*1800*/  ISETP.NE.AND P6, PT, R5, RZ, PT ;  /* 0x000000ff0500720c */ /* 0x000fe40003fc5270 */
[----:B------:R-:W-:Y:S01]  /*1810*/  SHF.R.S32.HI R2, RZ, 0x1f, R4 ;  /* 0x0000001fff027819 */ /* 0x000fe20000011404 */
[----:B------:R-:W-:Y:S01]  /*1820*/  IMAD.MOV.U32 R20, RZ, RZ, R10 ;  /* 0x000000ffff147224 */ /* 0x000fe200078e000a */
[----:B------:R-:W-:Y:S02]  /*1830*/  @P2 IADD3 R12, R12, 0x1, RZ ;  /* 0x000000010c0c2810 */ /* 0x000fe40007ffe0ff */
[----:B------:R-:W-:Y:S01]  /*1840*/  ISETP.GE.AND P2, PT, R9, RZ, PT ;  /* 0x000000ff0900720c */ /* 0x000fe20003f46270 */
[----:B------:R-:W-:Y:S01]  /*1850*/  @!P0 IMAD.MOV R20, RZ, RZ, -R20 ;  /* 0x000000ffff148224 */ /* 0x000fe200078e0a14 */
[----:B0-----:R-:W-:Y:S01]  /*1860*/  SHF.R.S32.HI R23, RZ, 0x1f, R0 ;  /* 0x0000001fff177819 */ /* 0x001fe20000011400 */
[----:B------:R-:W-:Y:S01]  /*1870*/  @!P4 IMAD.MOV R12, RZ, RZ, -R12 ;  /* 0x000000ffff0cc224 */ /* 0x000fe200078e0a0c */
[----:B------:R-:W-:-:S02]  /*1880*/  ISETP.NE.AND P4, PT, RZ, c[0x0][0x1c0], PT ;  /* 0x00007000ff007a0c */ /* 0x000fc40003f85270 */
[----:B------:R-:W-:Y:S02]  /*1890*/  LOP3.LUT R9, RZ, c[0x0][0x1c0], RZ, 0x33, !PT ;  /* 0x00007000ff097a12 */ /* 0x000fe400078e33ff */
[----:B------:R-:W-:Y:S02]  /*18a0*/  @P5 IADD3 R11, R11, 0x1, RZ ;  /* 0x000000010b0b5810 */ /* 0x000fe40007ffe0ff */
[----:B------:R-:W-:Y:S02]  /*18b0*/  @!P6 LOP3.LUT R12, RZ, R6, RZ, 0x33, !PT ;  /* 0x00000006ff0ce212 */ /* 0x000fe400078e33ff */
[----:B------:R-:W-:Y:S02]  /*18c0*/  LEA.HI R6, R23, R0, RZ, 0x3 ;  /* 0x0000000017067211 */ /* 0x000fe400078f18ff */
[----:B------:R-:W-:Y:S01]  /*18d0*/  SEL R21, R9, R20, !P4 ;  /* 0x0000001409157207 */ /* 0x000fe20006000000 */
[----:B------:R-:W-:Y:S01]  /*18e0*/  IMAD.MOV.U32 R20, RZ, RZ, R11 ;  /* 0x000000ffff147224 */ /* 0x000fe200078e000b */
[----:B------:R-:W-:Y:S01]  /*18f0*/  LEA.HI.SX32 R10, R4, 0x1, 0x1 ;  /* 0x00000001040a7811 */ /* 0x000fe200078f0aff */
[----:B------:R-:W-:Y:S01]  /*1900*/  @!P3 IMAD.MOV R10, RZ, RZ, R2 ;  /* 0x000000ffff0ab224 */ /* 0x000fe200078e0202 */
[----:B------:R-:W-:Y:S01]  /*1910*/  ISETP.LT.U32.AND P0, PT, R24, R12, PT ;  /* 0x0000000c1800720c */ /* 0x000fe20003f01070 */
[----:B------:R-:W-:Y:S01]  /*1920*/  @!P2 IMAD.MOV R20, RZ, RZ, -R20 ;  /* 0x000000ffff14a224 */ /* 0x000fe200078e0a14 */
[----:B------:R-:W-:-:S02]  /*1930*/  SHF.R.S32.HI R11, RZ, 0x1f, R12 ;  /* 0x0000001fff0b7819 */ /* 0x000fc4000001140c */
[----:B------:R-:W-:Y:S02]  /*1940*/  ISETP.NE.AND P1, PT, RZ, UR4, PT ;  /* 0x00000004ff007c0c */ /* 0x000fe4000bf25270 */
[----:B------:R-:W-:Y:S02]  /*1950*/  SHF.R.S32.HI R2, RZ, 0x3, R6 ;  /* 0x00000003ff027819 */ /* 0x000fe40000011406 */
[-C--:B------:R-:W-:Y:S02]  /*1960*/  ISETP.LT.AND.EX P2, PT, R25, R11.reuse, PT, P0 ;  /* 0x0000000b1900720c */ /* 0x080fe40003f41300 */
[----:B------:R-:W-:Y:S02]  /*1970*/  SEL R8, R8, 0x1, !P1 ;  /* 0x0000000108087807 */ /* 0x000fe40004800000 */
[----:B------:R-:W-:Y:S02]  /*1980*/  ISETP.GE.AND P0, PT, R2, c[0x0][0x314], PT ;  /* 0x0000c50002007a0c */ /* 0x000fe40003f06270 */
[----:B------:R-:W-:Y:S01]  /*1990*/  SEL R9, R9, R20, !P4 ;  /* 0x0000001409097207 */ /* 0x000fe20006000000 */
[----:B------:R-:W-:Y:S01]  /*19a0*/  IMAD R21, R21, R8, RZ ;  /* 0x0000000815157224 */ /* 0x000fe200078e02ff */
[----:B------:R-:W-:Y:S01]  /*19b0*/  SEL R12, R24, R12, P2 ;  /* 0x0000000c180c7207 */ /* 0x000fe20001000000 */
[----:B------:R-:W-:Y:S01]  /*19c0*/  IMAD.MOV.U32 R20, RZ, RZ, -0x800000 ;  /* 0xff800000ff147424 */ /* 0x000fe200078e00ff */
[----:B------:R-:W-:Y:S01]  /*19d0*/  SEL R11, R25, R11, P2 ;  /* 0x0000000b190b7207 */ /* 0x000fe20001000000 */
[----:B------:R-:W-:Y:S01]  /*19e0*/  IMAD R10, R10, R21, RZ ;  /* 0x000000150a0a7224 */ /* 0x000fe200078e02ff */
[----:B------:R-:W-:-:S05]  /*19f0*/  LOP3.LUT R21, R6, 0xfffffff8, RZ, 0xc0, !PT ;  /* 0xfffffff806157812 */ /* 0x000fca00078ec0ff */
[----:B------:R-:W-:Y:S01]  /*1a00*/  IMAD.IADD R23, R0, 0x1, -R21 ;  /* 0x0000000100177824 */ /* 0x000fe200078e0a15 */
        /* <DEDUP_REMOVED lines=17> */
.L_x_201:
[----:B------:R-:W-:Y:S05]  /*1b20*/  BSYNC B0 ;  /* 0x0000000000007941 */ /* 0x000fea0003800000 */
.L_x_200:
[C---:B------:R-:W-:Y:S01]  /*1b30*/  ISETP.GT.AND P0, PT, R0.reuse, 0x3f, PT ;  /* 0x0000003f0000780c */ /* 0x040fe20003f04270 */
[----:B------:R-:W-:Y:S01]  /*1b40*/  IMAD.MOV.U32 R29, RZ, RZ, -0x800000 ;  /* 0xff800000ff1d7424 */ /* 0x000fe200078e00ff */
[C---:B------:R-:W-:Y:S01]  /*1b50*/  LOP3.LUT P2, RZ, R0.reuse, 0x7, RZ, 0xc0, !PT ;  /* 0x0000000700ff7812 */ /* 0x040fe2000784c0ff */
[----:B------:R-:W-:Y:S01]  /*1b60*/  IMAD R9, R9, R8, RZ ;  /* 0x0000000809097224 */ /* 0x000fe200078e02ff */
[----:B------:R-:W-:Y:S01]  /*1b70*/  ISETP.GT.AND P3, PT, R5, RZ, PT ;  /* 0x000000ff0500720c */ /* 0x000fe20003f64270 */
[----:B------:R-:W-:Y:S01]  /*1b80*/  BSSY B1, `(.L_x_202) ;  /* 0x00001e9000017945 */ /* 0x000fe20003800000 */
[----:B------:R-:W-:Y:S01]  /*1b90*/  ISETP.GT.OR P2, PT, R0, 0x3f, P2 ;  /* 0x0000003f0000780c */ /* 0x000fe20001744670 */
[----:B------:R-:W-:-:S06]  /*1ba0*/  IMAD.MOV.U32 R28, RZ, RZ, 0x7f800000 ;  /* 0x7f800000ff1c7424 */ /* 0x000fcc00078e00ff */
[----:B------:R-:W-:Y:S02]  /*1bb0*/  @!P0 IMAD R21, R2, 0x9, R23 ;  /* 0x0000000902158824 */ /* 0x000fe400078e0217 */
[----:B------:R-:W-:-:S03]  /*1bc0*/  IMAD R23, R23, 0x9, R2 ;  /* 0x0000000917177824 */ /* 0x000fc600078e0202 */
[----:B-----5:R-:W-:Y:S04]  /*1bd0*/  @!P0 STS [R21.X4], R20 ;  /* 0x0000001415008388 */ /* 0x020fe80000004800 */
[----:B------:R-:W-:Y:S06]  /*1be0*/  BAR.SYNC.DEFER_BLOCKING 0x0 ;  /* 0x0000000000007b1d */ /* 0x000fec0000010000 */
[----:B------:R-:W1:Y:S04]  /*1bf0*/  @!P0 LDS R29, [R23.X4] ;  /* 0x00000000171d8984 */ /* 0x000e680000004800 */
[----:B-1----:R-:W1:Y:S02]  /*1c00*/  SHFL.BFLY PT, R22, R29, 0x4, 0x1f ;  /* 0x0c801f001d167f89 */ /* 0x002e6400000e0000 */
[----:B-1----:R-:W-:-:S05]  /*1c10*/  FMNMX.FTZ R22, R22, R29, !PT ;  /* 0x0000001d16167209 */ /* 0x002fca0007810000 */
[----:B------:R-:W1:Y:S02]  /*1c20*/  SHFL.BFLY PT, R31, R22, 0x2, 0x1f ;  /* 0x0c401f00161f7f89 */ /* 0x000e6400000e0000 */
[----:B-1----:R-:W-:Y:S02]  /*1c30*/  FMNMX.FTZ R31, R22, R31, !PT ;  /* 0x0000001f161f7209 */ /* 0x002fe40007810000 */
[----:B------:R-:W-:-:S03]  /*1c40*/  SHF.R.S32.HI R22, RZ, 0x1f, R5 ;  /* 0x0000001fff167819 */ /* 0x000fc60000011405 */
[----:B------:R-:W1:Y:S02]  /*1c50*/  SHFL.BFLY PT, R6, R31, 0x1, 0x1f ;  /* 0x0c201f001f067f89 */ /* 0x000e6400000e0000 */
[----:B-1----:R-:W-:-:S04]  /*1c60*/  FMNMX.FTZ R6, R31, R6, !PT ;  /* 0x000000061f067209 */ /* 0x002fc80007810000 */
[----:B------:R-:W-:-:S04]  /*1c70*/  FSETP.NEU.FTZ.AND P0, PT, R6, -INF , PT ;  /* 0xff8000000600780b */ /* 0x000fc80003f1d000 */
[----:B------:R-:W-:-:S05]  /*1c80*/  FSEL R6, R6, RZ, P0 ;  /* 0x000000ff06067208 */ /* 0x000fca0000000000 */
[----:B0-----:R-:W-:-:S04]  /*1c90*/  FADD.FTZ R27, -R6, R29 ;  /* 0x0000001d061b7221 */ /* 0x001fc80000010100 */
[----:B------:R-:W-:-:S06]  /*1ca0*/  FMUL.FTZ R27, R27, 1.4426950216293334961 ;  /* 0x3fb8aa3b1b1b7820 */ /* 0x000fcc0000410000 */
[----:B------:R-:W0:Y:S02]  /*1cb0*/  MUFU.EX2 R27, R27 ;  /* 0x0000001b001b7308 */ /* 0x000e240000000800 */
[----:B0-----:R-:W0:Y:S02]  /*1cc0*/  SHFL.BFLY PT, R24, R27, 0x4, 0x1f ;  /* 0x0c801f001b187f89 */ /* 0x001e2400000e0000 */
[----:B0-----:R-:W-:-:S05]  /*1cd0*/  FADD.FTZ R24, R27, R24 ;  /* 0x000000181b187221 */ /* 0x001fca0000010000 */
[----:B------:R-:W0:Y:S02]  /*1ce0*/  SHFL.BFLY PT, R25, R24, 0x2, 0x1f ;  /* 0x0c401f0018197f89 */ /* 0x000e2400000e0000 */
[----:B0-----:R-:W-:-:S05]  /*1cf0*/  FADD.FTZ R25, R24, R25 ;  /* 0x0000001918197221 */ /* 0x001fca0000010000 */
[----:B------:R-:W0:Y:S02]  /*1d00*/  SHFL.BFLY PT, R20, R25, 0x1, 0x1f ;  /* 0x0c201f0019147f89 */ /* 0x000e2400000e0000 */
[----:B0-----:R-:W-:Y:S01]  /*1d10*/  FADD.FTZ R21, R25, R20 ;  /* 0x0000001419157221 */ /* 0x001fe20000010000 */
[----:B------:R-:W-:Y:S02]  /*1d20*/  LEA.HI.SX32 R20, R5, 0x1, 0x1 ;  /* 0x0000000105147811 */ /* 0x000fe400078f0aff */
[----:B------:R-:W-:Y:S02]  /*1d30*/  @!P3 IADD3 R20, R22, RZ, RZ ;  /* 0x000000ff1614b210 */ /* 0x000fe40007ffe0ff */
[----:B------:R-:W-:-:S03]  /*1d40*/  FSETP.NE.FTZ.AND P0, PT, R21, RZ, PT ;  /* 0x000000ff1500720b */ /* 0x000fc60003f15000 */
[----:B------:R-:W-:-:S10]  /*1d50*/  IMAD R9, R9, R20, RZ ;  /* 0x0000001409097224 */ /* 0x000fd400078e02ff */
[----:B------:R-:W0:Y:S02]  /*1d60*/  @P0 MUFU.LG2 R21, R21 ;  /* 0x0000001500150308 */ /* 0x000e240000000c00 */
[----:B0-----:R-:W-:Y:S01]  /*1d70*/  @P0 FFMA.FTZ R28, R21, 0.69314718246459960938, R6 ;  /* 0x3f317218151c0823 */ /* 0x001fe20000010006 */
[----:B------:R-:W-:Y:S05]  /*1d80*/  @P2 BRA `(.L_x_203) ;  /* 0x00001c8000002947 */ /* 0x000fea0003800000 */
[----:B------:R-:W-:Y:S01]  /*1d90*/  ULDC.U8 UR4, c[0x0][0x328] ;  /* 0x0000ca0000047ab9 */ /* 0x000fe20000000000 */
[C---:B------:R-:W-:Y:S02]  /*1da0*/  IADD3 R34, P0, R2.reuse, UR8, RZ ;  /* 0x0000000802227c10 */ /* 0x040fe4000ff1e0ff */
        /* <DEDUP_REMOVED lines=35> */
[-C--:B------:R-:W-:Y:S02]  /*1fe0*/  IADD3 R27, P0, RZ, -R0.reuse, RZ ;  /* 0x80000000ff1b7210 */ /* 0x080fe40007f1e0ff */
[----:B------:R-:W-:Y:S02]  /*1ff0*/  MOV R40, R0 ;  /* 0x0000000000287202 */ /* 0x000fe40000000f00 */
[----:B------:R-:W-:Y:S01]  /*2000*/  IADD3.X R21, RZ, ~R25, RZ, P0, !PT ;  /* 0x80000019ff157210 */ /* 0x000fe200007fe4ff */
[----:B------:R-:W-:Y:S01]  /*2010*/  IMAD.WIDE.U32 R34, R36, R27, R34 ;  /* 0x0000001b24227225 */ /* 0x000fe200078e0022 */
[----:B------:R-:W-:-:S03]  /*2020*/  MOV R41, R25 ;  /* 0x0000001900297202 */ /* 0x000fc60000000f00 */
[----:B------:R-:W-:Y:S01]  /*2030*/  IMAD R21, R21, R36, RZ ;  /* 0x0000002415157224 */ /* 0x000fe200078e02ff */
[----:B------:R-:W-:-:S03]  /*2040*/  MOV R26, R34 ;  /* 0x00000022001a7202 */ /* 0x000fc60000000f00 */
[----:B------:R-:W-:-:S05]  /*2050*/  IMAD R21, R6, R27, R21 ;  /* 0x0000001b06157224 */ /* 0x000fca00078e0215 */
[----:B------:R-:W-:Y:S01]  /*2060*/  IADD3 R21, R35, R21, RZ ;  /* 0x0000001523157210 */ /* 0x000fe20007ffe0ff */
[----:B------:R-:W-:Y:S05]  /*2070*/  BRA `(.L_x_207) ;  /* 0x0000016000007947 */ /* 0x000fea0003800000 */
.L_x_206:
        /* <DEDUP_REMOVED lines=22> */
.L_x_207:
[----:B------:R-:W-:Y:S05]  /*21e0*/  BSYNC B0 ;  /* 0x0000000000007941 */ /* 0x000fea0003800000 */
.L_x_205:
        /* <DEDUP_REMOVED lines=8> */
[----:B------:R-:W-:Y:S05]  /*2270*/  CALL.REL.NOINC `($__internal_4_$__cuda_sm20_div_s64) ;  /* 0x0000234000007944 */ /* 0x000fea0003c00000 */
[----:B------:R-:W-:Y:S02]  /*2280*/  IADD3 R2, P0, RZ, -R0, RZ ;  /* 0x80000000ff027210 */ /* 0x000fe40007f1e0ff */
[----:B------:R-:W-:Y:S02]  /*2290*/  MOV R20, R26 ;  /* 0x0000001a00147202 */ /* 0x000fe40000000f00 */
[-C--:B------:R-:W-:Y:S02]  /*22a0*/  IADD3.X R27, RZ, ~R25.reuse, RZ, P0, !PT ;  /* 0x80000019ff1b7210 */ /* 0x080fe400007fe4ff */
[----:B------:R-:W-:Y:S02]  /*22b0*/  MOV R34, R0 ;  /* 0x0000000000227202 */ /* 0x000fe40000000f00 */
[----:B------:R-:W-:Y:S01]  /*22c0*/  MOV R35, R25 ;  /* 0x0000001900237202 */ /* 0x000fe20000000f00 */
[----:B------:R-:W-:-:S02]  /*22d0*/  IMAD R27, R27, R30, RZ ;  /* 0x0000001e1b1b7224 */ /* 0x000fc400078e02ff */
[----:B------:R-:W-:-:S04]  /*22e0*/  IMAD.WIDE.U32 R30, R30, R2, R20 ;  /* 0x000000021e1e7225 */ /* 0x000fc800078e0014 */
[----:B------:R-:W-:-:S05]  /*22f0*/  IMAD R3, R3, R2, R27 ;  /* 0x0000000203037224 */ /* 0x000fca00078e021b */
[----:B------:R-:W-:Y:S01]  /*2300*/  IADD3 R3, R31, R3, RZ ;  /* 0x000000031f037210 */ /* 0x000fe20007ffe0ff */
[----:B------:R-:W-:Y:S05]  /*2310*/  BRA `(.L_x_210) ;  /* 0x0000016000007947 */ /* 0x000fea0003800000 */
.L_x_209:
        /* <DEDUP_REMOVED lines=22> */
.L_x_210:
[----:B------:R-:W-:Y:S05]  /*2480*/  BSYNC B0 ;  /* 0x0000000000007941 */ /* 0x000fea0003800000 */
.L_x_208:
        /* <DEDUP_REMOVED lines=11> */
[----:B------:R-:W-:Y:S05]  /*2540*/  CALL.REL.NOINC `($__internal_4_$__cuda_sm20_div_s64) ;  /* 0x0000207000007944 */ /* 0x000fea0003c00000 */
[-C--:B------:R-:W-:Y:S02]  /*2550*/  IADD3 R2, P0, RZ, -R0.reuse, RZ ;  /* 0x80000000ff027210 */ /* 0x080fe40007f1e0ff */
[----:B------:R-:W-:Y:S02]  /*2560*/  MOV R24, R0 ;  /* 0x0000000000187202 */ /* 0x000fe40000000f00 */
[----:B------:R-:W-:Y:S01]  /*2570*/  IADD3.X R21, RZ, ~R25, RZ, P0, !PT ;  /* 0x80000019ff157210 */ /* 0x000fe200007fe4ff */
[----:B------:R-:W-:-:S04]  /*2580*/  IMAD.WIDE.U32 R34, R8, R2, R34 ;  /* 0x0000000208227225 */ /* 0x000fc800078e0022 */
[----:B------:R-:W-:Y:S01]  /*2590*/  IMAD R21, R21, R8, RZ ;  /* 0x0000000815157224 */ /* 0x000fe200078e02ff */
[----:B------:R-:W-:-:S03]  /*25a0*/  MOV R8, R34 ;  /* 0x0000002200087202 */ /* 0x000fc60000000f00 */
[----:B------:R-:W-:-:S05]  /*25b0*/  IMAD R2, R7, R2, R21 ;  /* 0x0000000207027224 */ /* 0x000fca00078e0215 */
[----:B------:R-:W-:Y:S01]  /*25c0*/  IADD3 R2, R35, R2, RZ ;  /* 0x0000000223027210 */ /* 0x000fe20007ffe0ff */
[----:B------:R-:W-:Y:S05]  /*25d0*/  BRA `(.L_x_213) ;  /* 0x0000016000007947 */ /* 0x000fea0003800000 */
.L_x_212:
[----:B------:R-:W0:Y:S01]  /*25e0*/  I2F.U32.RP R2, R8 ;  /* 0x0000000800027306 */ /* 0x000e220000209000 */
[----:B------:R-:W-:Y:S01]  /*25f0*/  ISETP.NE.U32.AND P0, PT, R8, RZ, PT ;  /* 0x000000ff0800720c */ /* 0x000fe20003f05070 */
[----:B------:R-:W-:-:S06]  /*2600*/  IMAD.MOV.U32 R25, RZ, RZ, RZ ;  /* 0x000000ffff197224 */ /* 0x000fcc00078e00ff */
[----:B0-----:R-:W0:Y:S02]  /*2610*/  MUFU.RCP R6, R2 ;  /* 0x0000000200067308 */ /* 0x001e240000001000 */
[----:B0-----:R-:W-:Y:S02]  /*2620*/  IADD3 R6, R6, 0xffffffe, RZ ;  /* 0x0ffffffe06067810 */ /* 0x001fe40007ffe0ff */
[----:B------:R-:W-:-:S04]  /*2630*/  MOV R2, RZ ;  /* 0x000000ff00027202 */ /* 0x000fc80000000f00 */
        /* <DEDUP_REMOVED lines=16> */
.L_x_213:
[----:B------:R-:W-:Y:S05]  /*2740*/  BSYNC B0 ;  /* 0x0000000000007941 */ /* 0x000fea0003800000 */
.L_x_211:
        /* <DEDUP_REMOVED lines=8> */
[----:B------:R-:W-:Y:S01]  /*27d0*/  IMAD.WIDE.U32 R32, R20, R17, RZ ;  /* 0x0000001114207225 */ /* 0x000fe200078e00ff */
[----:B------:R-:W-:Y:S02]  /*27e0*/  USEL UR5, UR5, 0x1, !UP0 ;  /* 0x0000000105057887 */ /* 0x000fe4000c000000 */
[----:B------:R-:W-:Y:S01]  /*27f0*/  IADD3 R0, R21, R7, RZ ;  /* 0x0000000715007210 */ /* 0x000fe20007ffe0ff */
[----:B------:R-:W-:Y:S01]  /*2800*/  IMAD R3, R3, R26, RZ ;  /* 0x0000001a03037224 */ /* 0x000fe200078e02ff */
[----:B------:R-:W-:Y:S01]  /*2810*/  SHF.R.S32.HI R7, RZ, 0x1f, R26 ;  /* 0x0000001fff077819 */ /* 0x000fe2000001141a */
[----:B------:R-:W-:Y:S01]  /*2820*/  USHF.R.S32.HI UR9, URZ, 0x1f, UR4 ;  /* 0x0000001f3f097899 */ /* 0x000fe20008011404 */
[----:B------:R-:W-:Y:S01]  /*2830*/  IMAD.WIDE.U32 R36, R8, UR4, RZ ;  /* 0x0000000408247c25 */ /* 0x000fe2000f8e00ff */
[----:B------:R-:W-:-:S03]  /*2840*/  USHF.R.S32.HI UR6, URZ, 0x1f, UR5 ;  /* 0x0000001f3f067899 */ /* 0x000fc60008011405 */
[----:B------:R-:W-:Y:S02]  /*2850*/  IMAD R21, R0, R17, RZ ;  /* 0x0000001100157224 */ /* 0x000fe400078e02ff */
[----:B------:R-:W-:Y:S02]  /*2860*/  IMAD R3, R7, R30, R3 ;  /* 0x0000001e07037224 */ /* 0x000fe400078e0203 */
[----:B------:R-:W-:Y:S02]  /*2870*/  IMAD R21, R16, R20, R21 ;  /* 0x0000001410157224 */ /* 0x000fe400078e0215 */
[----:B------:R-:W-:Y:S02]  /*2880*/  IMAD R7, R2, UR4, RZ ;  /* 0x0000000402077c24 */ /* 0x000fe4000f8e02ff */
[----:B------:R-:W-:Y:S01]  /*2890*/  IMAD.WIDE.U32 R30, R30, R26, RZ ;  /* 0x0000001a1e1e7225 */ /* 0x000fe200078e00ff */
[----:B------:R-:W-:-:S03]  /*28a0*/  IADD3 R6, R33, R21, RZ ;  /* 0x0000001521067210 */ /* 0x000fc60007ffe0ff */
[----:B------:R-:W-:Y:S01]  /*28b0*/  IMAD R21, R25, UR5, RZ ;  /* 0x0000000519157c24 */ /* 0x000fe2000f8e02ff */
[----:B------:R-:W-:Y:S01]  /*28c0*/  LOP3.LUT R0, R41, R6, RZ, 0xfc, !PT ;  /* 0x0000000629007212 */ /* 0x000fe200078efcff */
[----:B------:R-:W-:Y:S01]  /*28d0*/  IMAD R7, R8, UR9, R7 ;  /* 0x0000000908077c24 */ /* 0x000fe2000f8e0207 */
[----:B------:R-:W-:Y:S01]  /*28e0*/  IADD3 R3, R31, R3, RZ ;  /* 0x000000031f037210 */ /* 0x000fe20007ffe0ff */
[----:B------:R-:W-:Y:S01]  /*28f0*/  IMAD R21, R24, UR6, R21 ;  /* 0x0000000618157c24 */ /* 0x000fe2000f8e0215 */
[----:B------:R-:W-:Y:S01]  /*2900*/  ISETP.NE.U32.AND P0, PT, R0, RZ, PT ;  /* 0x000000ff0000720c */ /* 0x000fe20003f05070 */
[----:B------:R-:W-:Y:S01]  /*2910*/  IMAD.WIDE.U32 R34, R24, UR5, RZ ;  /* 0x0000000518227c25 */ /* 0x000fe2000f8e00ff */
[----:B------:R-:W-:-:S03]  /*2920*/  IADD3 R7, R37, R7, RZ ;  /* 0x0000000725077210 */ /* 0x000fc60007ffe0ff */
        /* <DEDUP_REMOVED lines=11> */
[----:B------:R-:W-:Y:S02]  /*29e0*/  IADD3.X R21, RZ, ~R25, RZ, P0, !PT ;  /* 0x80000019ff157210 */ /* 0x000fe400007fe4ff */
[----:B------:R-:W-:Y:S01]  /*29f0*/  MOV R39, R41 ;  /* 0x0000002900277202 */ /* 0x000fe20000000f00 */
[----:B------:R-:W-:Y:S01]  /*2a00*/  IMAD.MOV.U32 R41, RZ, RZ, R25 ;  /* 0x000000ffff297224 */ /* 0x000fe200078e0019 */
[----:B------:R-:W-:Y:S01]  /*2a10*/  MOV R40, R0 ;  /* 0x0000000000287202 */ /* 0x000fe20000000f00 */
[----:B------:R-:W-:-:S02]  /*2a20*/  IMAD R21, R21, R32, RZ ;  /* 0x0000002015157224 */ /* 0x000fc400078e02ff */
[----:B------:R-:W-:-:S04]  /*2a30*/  IMAD.WIDE.U32 R32, R27, R32, R38 ;  /* 0x000000201b207225 */ /* 0x000fc800078e0026 */
[----:B------:R-:W-:-:S04]  /*2a40*/  IMAD R21, R6, R27, R21 ;  /* 0x0000001b06157224 */ /* 0x000fc800078e0215 */
[----:B------:R-:W-:Y:S01]  /*2a50*/  IMAD.IADD R21, R33, 0x1, R21 ;  /* 0x0000000121157824 */ /* 0x000fe200078e0215 */
[----:B------:R-:W-:Y:S05]  /*2a60*/  BRA `(.L_x_216) ;  /* 0x0000017000007947 */ /* 0x000fea0003800000 */
.L_x_215:
        /* <DEDUP_REMOVED lines=23> */
.L_x_216:
[----:B------:R-:W-:Y:S05]  /*2be0*/  BSYNC B0 ;  /* 0x0000000000007941 */ /* 0x000fea0003800000 */
.L_x_214:
        /* <DEDUP_REMOVED lines=11> */
[-C--:B------:R-:W-:Y:S02]  /*2ca0*/  IADD3.X R2, RZ, ~R25.reuse, RZ, P0, !PT ;  /* 0x80000019ff027210 */ /* 0x080fe400007fe4ff */
[----:B------:R-:W-:Y:S01]  /*2cb0*/  MOV R44, R0 ;  /* 0x00000000002c7202 */ /* 0x000fe20000000f00 */
[----:B------:R-:W-:Y:S01]  /*2cc0*/  IMAD.WIDE.U32 R32, R19, R6, R32 ;  /* 0x0000000613207225 */ /* 0x000fe200078e0020 */
[----:B------:R-:W-:-:S03]  /*2cd0*/  MOV R45, R25 ;  /* 0x00000019002d7202 */ /* 0x000fc60000000f00 */
[----:B------:R-:W-:-:S04]  /*2ce0*/  IMAD R27, R2, R19, RZ ;  /* 0x00000013021b7224 */ /* 0x000fc800078e02ff */
[----:B------:R-:W-:-:S05]  /*2cf0*/  IMAD R18, R18, R6, R27 ;  /* 0x0000000612127224 */ /* 0x000fca00078e021b */
[----:B------:R-:W-:Y:S01]  /*2d00*/  IADD3 R18, R33, R18, RZ ;  /* 0x0000001221127210 */ /* 0x000fe20007ffe0ff */
[----:B------:R-:W-:Y:S05]  /*2d10*/  BRA `(.L_x_219) ;  /* 0x0000016000007947 */ /* 0x000fea0003800000 */
.L_x_218:
[----:B------:R-:W0:Y:S01]  /*2d20*/  I2F.U32.RP R6, R19 ;  /* 0x0000001300067306 */ /* 0x000e220000209000 */
[----:B------:R-:W-:Y:S01]  /*2d30*/  HFMA2.MMA R20, -RZ, RZ, 0, 0 ;  /* 0x00000000ff147435 */ /* 0x000fe200000001ff */
[----:B------:R-:W-:Y:S01]  /*2d40*/  ISETP.NE.U32.AND P0, PT, R19, RZ, PT ;  /* 0x000000ff1300720c */ /* 0x000fe20003f05070 */
[----:B------:R-:W-:Y:S01]  /*2d50*/  IMAD.MOV.U32 R45, RZ, RZ, RZ ;  /* 0x000000ffff2d7224 */ /* 0x000fe200078e00ff */
[----:B------:R-:W-:-:S04]  /*2d60*/  MOV R18, RZ ;  /* 0x000000ff00127202 */ /* 0x000fc80000000f00 */
        /* <DEDUP_REMOVED lines=17> */
.L_x_219:
[----:B------:R-:W-:Y:S05]  /*2e80*/  BSYNC B0 ;  /* 0x0000000000007941 */ /* 0x000fea0003800000 */
.L_x_217:
        /* <DEDUP_REMOVED lines=21> */
.L_x_221:
        /* <DEDUP_REMOVED lines=23> */
.L_x_222:
[----:B------:R-:W-:Y:S05]  /*3150*/  BSYNC B0 ;  /* 0x0000000000007941 */ /* 0x000fea0003800000 */
.L_x_220:
[----:B------:R-:W-:Y:S01]  /*3160*/  LOP3.LUT R6, R41, R13, RZ, 0xfc, !PT ;  /* 0x0000000d29067212 */ /* 0x000fe200078efcff */
[----:B------:R-:W-:Y:S01]  /*3170*/  IMAD R33, R26, c[0x0][0x214], RZ ;  /* 0x000085001a217a24 */ /* 0x000fe200078e02ff */
[----:B------:R-:W-:Y:S01]  /*3180*/  SHF.R.S32.HI R0, RZ, 0x1f, R10 ;  /* 0x0000001fff007819 */ /* 0x000fe2000001140a */
[----:B------:R-:W-:Y:S01]  /*3190*/  IMAD R17, R25, R10, RZ ;  /* 0x0000000a19117224 */ /* 0x000fe200078e02ff */
[----:B------:R-:W-:Y:S01]  /*31a0*/  ISETP.NE.U32.AND P0, PT, R6, RZ, PT ;  /* 0x000000ff0600720c */ /* 0x000fe20003f05070 */
[----:B------:R-:W-:Y:S01]  /*31b0*/  IMAD R19, R19, R4, RZ ;  /* 0x0000000413137224 */ /* 0x000fe200078e02ff */
[----:B------:R-:W-:Y:S01]  /*31c0*/  SHF.R.S32.HI R25, RZ, 0x1f, R4 ;  /* 0x0000001fff197819 */ /* 0x000fe20000011404 */
[----:B------:R-:W-:Y:S01]  /*31d0*/  IMAD R17, R0, R24, R17 ;  /* 0x0000001800117224 */ /* 0x000fe200078e0211 */
[----:B------:R-:W-:Y:S01]  /*31e0*/  SHF.R.S32.HI R21, RZ, 0x1f, R33 ;  /* 0x0000001fff157819 */ /* 0x000fe20000011421 */
[----:B------:R-:W-:Y:S01]  /*31f0*/  IMAD R0, R18, R33, RZ ;  /* 0x0000002112007224 */ /* 0x000fe200078e02ff */
[----:B------:R-:W-:Y:S01]  /*3200*/  BSSY B0, `(.L_x_223) ;  /* 0x0000033000007945 */ /* 0x000fe20003800000 */
[----:B------:R-:W-:-:S02]  /*3210*/  IMAD R25, R25, R2, R19 ;  /* 0x0000000219197224 */ /* 0x000fc400078e0213 */
[----:B------:R-:W-:Y:S02]  /*3220*/  IMAD R21, R21, R32, R0 ;  /* 0x0000002015157224 */ /* 0x000fe400078e0200 */
[----:B------:R-:W-:-:S04]  /*3230*/  IMAD.WIDE.U32 R44, R24, R10, RZ ;  /* 0x0000000a182c7225 */ /* 0x000fc800078e00ff */
[----:B------:R-:W-:Y:S01]  /*3240*/  IMAD.WIDE.U32 R18, R2, R4, RZ ;  /* 0x0000000402127225 */ /* 0x000fe200078e00ff */
[----:B------:R-:W-:-:S03]  /*3250*/  IADD3 R17, R45, R17, RZ ;  /* 0x000000112d117210 */ /* 0x000fc60007ffe0ff */
        /* <DEDUP_REMOVED lines=13> */
[----:B------:R-:W-:-:S02]  /*3330*/  IADD3.X R21, RZ, ~R25, RZ, P0, !PT ;  /* 0x80000019ff157210 */ /* 0x000fc400007fe4ff */
        /* <DEDUP_REMOVED lines=8> */
.L_x_224:
[----:B------:R-:W0:Y:S01]  /*33c0*/  I2F.U32.RP R6, R14 ;  /* 0x0000000e00067306 */ /* 0x000e220000209000 */
[----:B------:R-:W-:Y:S01]  /*33d0*/  IMAD.MOV.U32 R20, RZ, RZ, RZ ;  /* 0x000000ffff147224 */ /* 0x000fe200078e00ff */
[----:B------:R-:W-:Y:S01]  /*33e0*/  ISETP.NE.U32.AND P0, PT, R14, RZ, PT ;  /* 0x000000ff0e00720c */ /* 0x000fe20003f05070 */
[----:B------:R-:W-:-:S05]  /*33f0*/  IMAD.MOV.U32 R41, RZ, RZ, RZ ;  /* 0x000000ffff297224 */ /* 0x000fca00078e00ff */
        /* <DEDUP_REMOVED lines=18> */
[----:B------:R-:W-:Y:S02]  /*3520*/  MOV R40, R0 ;  /* 0x0000000000287202 */ /* 0x000fe40000000f00 */
.L_x_225:
[----:B------:R-:W-:Y:S05]  /*3530*/  BSYNC B0 ;  /* 0x0000000000007941 */ /* 0x000fea0003800000 */
.L_x_223:
        /* <DEDUP_REMOVED lines=23> */
[----:B------:R-:W-:-:S03]  /*36b0*/  MOV R27, R41 ;  /* 0x00000029001b7202 */ /* 0x000fc60000000f00 */
[----:B------:R-:W-:Y:S02]  /*36c0*/  IMAD R21, R21, R12, RZ ;  /* 0x0000000c15157224 */ /* 0x000fe400078e02ff */
[----:B------:R-:W-:-:S04]  /*36d0*/  IMAD.WIDE.U32 R26, R12, R2, R26 ;  /* 0x000000020c1a7225 */ /* 0x000fc800078e001a */
[----:B------:R-:W-:Y:S02]  /*36e0*/  IMAD R2, R11, R2, R21 ;  /* 0x000000020b027224 */ /* 0x000fe400078e0215 */
[----:B------:R-:W-:-:S03]  /*36f0*/  IMAD.MOV.U32 R12, RZ, RZ, R26 ;  /* 0x000000ffff0c7224 */ /* 0x000fc600078e001a */
[----:B------:R-:W-:Y:S01]  /*3700*/  IADD3 R2, R27, R2, RZ ;  /* 0x000000021b027210 */ /* 0x000fe20007ffe0ff */
[----:B------:R-:W-:Y:S05]  /*3710*/  BRA `(.L_x_228) ;  /* 0x0000017000007947 */ /* 0x000fea0003800000 */
.L_x_227:
        /* <DEDUP_REMOVED lines=23> */
.L_x_228:
[----:B------:R-:W-:Y:S05]  /*3890*/  BSYNC B0 ;  /* 0x0000000000007941 */ /* 0x000fea0003800000 */
.L_x_226:
[----:B------:R-:W-:Y:S02]  /*38a0*/  IADD3 R31, P1, P0, R36, R34, R30 ;  /* 0x00000022241f7210 */ /* 0x000fe4000783e01e */
[----:B------:R-:W-:Y:S02]  /*38b0*/  SHF.R.S32.HI R0, RZ, 0x1f, R9 ;  /* 0x0000001fff007819 */ /* 0x000fe40000011409 */
[----:B------:R-:W-:Y:S02]  /*38c0*/  IADD3 R31, P3, P2, R44, R31, R32 ;  /* 0x0000001f2c1f7210 */ /* 0x000fe40007a7e020 */
[----:B------:R-:W-:Y:S02]  /*38d0*/  IADD3.X R3, R7, R8, R3, P1, P0 ;  /* 0x0000000807037210 */ /* 0x000fe40000fe0403 */
[----:B------:R-:W-:Y:S02]  /*38e0*/  IADD3 R18, P1, P0, R46, R31, R18 ;  /* 0x0000001f2e127210 */ /* 0x000fe4000783e012 */
[----:B------:R-:W-:Y:S01]  /*38f0*/  IADD3.X R4, R17, R3, R4, P3, P2 ;  /* 0x0000000311047210 */ /* 0x000fe20001fe4404 */
[----:B------:R-:W-:-:S03]  /*3900*/  IMAD R3, R25, R9, RZ ;  /* 0x0000000919037224 */ /* 0x000fc600078e02ff */
[----:B------:R-:W-:Y:S01]  /*3910*/  IADD3.X R19, R13, R4, R10, P1, P0 ;  /* 0x000000040d137210 */ /* 0x000fe20000fe040a */
[-C--:B------:R-:W-:Y:S02]  /*3920*/  IMAD R0, R0, R24.reuse, R3 ;  /* 0x0000001800007224 */ /* 0x080fe400078e0203 */
[----:B------:R-:W-:Y:S01]  /*3930*/  IMAD R3, R2, R5, RZ ;  /* 0x0000000502037224 */ /* 0x000fe200078e02ff */
[----:B------:R-:W-:Y:S01]  /*3940*/  SHF.R.S32.HI R2, RZ, 0x1f, R5 ;  /* 0x0000001fff027819 */ /* 0x000fe20000011405 */
        /* <DEDUP_REMOVED lines=9> */
.L_x_204:
[----:B------:R-:W-:-:S04]  /*39e0*/  LEA R2, P0, R34, c[0x0][0x200], 0x2 ;  /* 0x0000800022027a11 */ /* 0x000fc800078010ff */
[----:B------:R-:W-:-:S05]  /*39f0*/  LEA.HI.X R3, R34, c[0x0][0x204], R35, 0x2, P0 ;  /* 0x0000810022037a11 */ /* 0x000fca00000f1423 */
[----:B------:R0:W-:Y:S04]  /*3a00*/  STG.E [R2.64], R28 ;  /* 0x0000001c02007986 */ /* 0x0001e8000c10190a */
.L_x_203:
[----:B------:R-:W-:Y:S05]  /*3a10*/  BSYNC B1 ;  /* 0x0000000000017941 */ /* 0x000fea0003800000 */
.L_x_202:
[----:B------:R-:W1:Y:S01]  /*3a20*/  S2R R34, SR_TID.X ;  /* 0x0000000000227919 */ /* 0x000e620000002100 */
[----:B0-----:R-:W-:Y:S01]  /*3a30*/  IMAD.MOV.U32 R2, RZ, RZ, c[0x0][0x314] ;  /* 0x0000c500ff027624 */ /* 0x001fe200078e00ff */
[----:B------:R-:W-:Y:S01]  /*3a40*/  CS2R R10, SRZ ;  /* 0x00000000000a7805 */ /* 0x000fe2000001ff00 */
[----:B------:R-:W-:Y:S01]  /*3a50*/  IMAD.MOV.U32 R13, RZ, RZ, RZ ;  /* 0x000000ffff0d7224 */ /* 0x000fe200078e00ff */
[----:B------:R-:W-:Y:S01]  /*3a60*/  CS2R R8, SRZ ;  /* 0x0000000000087805 */ /* 0x000fe2000001ff00 */
[----:B------:R-:W-:Y:S01]  /*3a70*/  CS2R R6, SRZ ;  /* 0x0000000000067805 */ /* 0x000fe2000001ff00 */
[----:B------:R-:W-:Y:S01]  /*3a80*/  ISETP.GE.AND P0, PT, R2, 0x1, PT ;  /* 0x000000010200780c */ /* 0x000fe20003f06270 */
[----:B------:R-:W-:Y:S01]  /*3a90*/  CS2R R4, SRZ ;  /* 0x0000000000047805 */ /* 0x000fe2000001ff00 */
[----:B-1----:R-:W-:-:S04]  /*3aa0*/  SHF.R.S32.HI R33, RZ, 0x1f, R34 ;  /* 0x0000001fff217819 */ /* 0x002fc80000011422 */
[CC--:B------:R-:W-:Y:S02]  /*3ab0*/  LEA.HI R3, R33.reuse, R34.reuse, RZ, 0x3 ;  /* 0x0000002221037211 */ /* 0x0c0fe400078f18ff */
[----:B------:R-:W-:Y:S02]  /*3ac0*/  LEA.HI R33, R33, R34, RZ, 0x4 ;  /* 0x0000002221217211 */ /* 0x000fe400078f20ff */
[----:B------:R-:W-:-:S05]  /*3ad0*/  LOP3.LUT R3, R3, 0xfffffff8, RZ, 0xc0, !PT ;  /* 0xfffffff803037812 */ /* 0x000fca00078ec0ff */
[----:B------:R-:W-:Y:S01]  /*3ae0*/  IMAD.IADD R0, R34, 0x1, -R3 ;  /* 0x0000000122007824 */ /* 0x000fe200078e0a03 */
[----:B------:R-:W-:Y:S02]  /*3af0*/  LOP3.LUT R3, R33, 0x3ffffff0, RZ, 0xc0, !PT ;  /* 0x3ffffff021037812 */ /* 0x000fe400078ec0ff */
[----:B------:R-:W-:Y:S02]  /*3b00*/  SHF.R.S32.HI R33, RZ, 0x4, R33 ;  /* 0x00000004ff217819 */ /* 0x000fe40000011421 */
[----:B------:R-:W-:-:S04]  /*3b10*/  ISETP.GE.AND P1, PT, R0, c[0x0][0x314], PT ;  /* 0x0000c50000007a0c */ /* 0x000fc80003f26270 */
[C---:B------:R-:W-:Y:S01]  /*3b20*/  ISETP.GT.OR P1, PT, R34.reuse, 0x3f, P1 ;  /* 0x0000003f2200780c */ /* 0x040fe20000f24670 */
[----:B------:R-:W-:Y:S02]  /*3b30*/  IMAD.IADD R34, R34, 0x1, -R3 ;  /* 0x0000000122227824 */ /* 0x000fe400078e0a03 */
[----:B------:R-:W-:Y:S02]  /*3b40*/  CS2R R2, SRZ ;  /* 0x0000000000027805 */ /* 0x000fe4000001ff00 */
[----:B------:R-:W-:-:S05]  /*3b50*/  IMAD.SHL.U32 R34, R34, 0x4, RZ ;  /* 0x0000000422227824 */ /* 0x000fca00078e00ff */
[C---:B------:R-:W-:Y:S02]  /*3b60*/  IADD3 R32, R34.reuse, 0x40, RZ ;  /* 0x0000004022207810 */ /* 0x040fe40007ffe0ff */
[----:B------:R-:W-:Y:S01]  /*3b70*/  IADD3 R31, R34, 0x80, RZ ;  /* 0x00000080221f7810 */ /* 0x000fe20007ffe0ff */
[----:B------:R-:W-:-:S04]  /*3b80*/  @!P1 FADD.FTZ R0, -R28, R29 ;  /* 0x0000001d1c009221 */ /* 0x000fc80000010100 */
[----:B------:R-:W-:-:S06]  /*3b90*/  @!P1 FMUL.FTZ R0, R0, 1.4426950216293334961 ;  /* 0x3fb8aa3b00009820 */ /* 0x000fcc0000410000 */
[----:B------:R-:W0:Y:S02]  /*3ba0*/  @!P1 MUFU.EX2 R0, R0 ;  /* 0x0000000000009308 */ /* 0x000e240000000800 */
[----:B0-----:R0:W-:Y:S02]  /*3bb0*/  @!P1 STS [R23.X4], R0 ;  /* 0x0000000017009388 */ /* 0x0011e40000004800 */
[----:B0-----:R-:W-:Y:S02]  /*3bc0*/  IMAD.MOV.U32 R0, RZ, RZ, RZ ;  /* 0x000000ffff007224 */ /* 0x001fe400078e00ff */
[----:B------:R-:W-:Y:S06]  /*3bd0*/  BAR.SYNC.DEFER_BLOCKING 0x0 ;  /* 0x0000000000007b1d */ /* 0x000fec0000010000 */
[----:B------:R-:W-:Y:S05]  /*3be0*/  @!P0 BRA `(.L_x_229) ;  /* 0x0000039000008947 */ /* 0x000fea0003800000 */
[----:B------:R-:W-:Y:S01]  /*3bf0*/  ULDC UR5, c[0x0][0x22c] ;  /* 0x00008b0000057ab9 */ /* 0x000fe20000000800 */
[----:B------:R-:W-:Y:S01]  /*3c00*/  IMAD R29, R33, 0xc0, R34 ;  /* 0x000000c0211d7824 */ /* 0x000fe200078e0222 */
        /* <DEDUP_REMOVED lines=20> */
[----:B------:R-:W-:Y:S02]  /*3d50*/  IMAD.X R29, RZ, RZ, R29, P0 ;  /* 0x000000ffff1d7224 */ /* 0x000fe400000e061d */
.L_x_232:
        /* <DEDUP_REMOVED lines=14> */
.L_x_231:
[----:B------:R-:W-:Y:S05]  /*3e40*/  BSYNC B0 ;  /* 0x0000000000007941 */ /* 0x000fea0003800000 */
.L_x_230:
        /* <DEDUP_REMOVED lines=19> */
.L_x_229:
        /* <DEDUP_REMOVED lines=100> */
        .weak           $__internal_4_$__cuda_sm20_div_s64
        .type           $__internal_4_$__cuda_sm20_div_s64,@function
        .size           $__internal_4_$__cuda_sm20_div_s64,(.L_x_7772 - $__internal_4_$__cuda_sm20_div_s64)
$__internal_4_$__cuda_sm20_div_s64:
        /* <DEDUP_REMOVED lines=30> */
[----:B------:R-:W-:-:S06]  /*47a0*/  IMAD.WIDE.U32 R42, P0, R43, R0, R42 ;  /* 0x000000002b2a7225 */ /* 0x000fcc000780002a */
[----:B------:R-:W-:-:S04]  /*47b0*/  IMAD.HI.U32 R25, P4, R27, R2, R42 ;  /* 0x000000021b197227 */ /* 0x000fc8000788002a */
[----:B------:R-:W-:-:S04]  /*47c0*/  IMAD.HI.U32 R2, R27, R0, RZ ;  /* 0x000000001b027227 */ /* 0x000fc800078e00ff */
[----:B------:R-:W-:Y:S02]  /*47d0*/  IMAD R0, R27, R0, RZ ;  /* 0x000000001b007224 */ /* 0x000fe400078e02ff */
[----:B------:R-:W-:Y:S01]  /*47e0*/  IMAD.X R2, R2, 0x1, R27, P0 ;  /* 0x0000000102027824 */ /* 0x000fe200000e061b */
[-C--:B------:R-:W-:Y:S01]  /*47f0*/  IADD3 R27, P0, RZ, -R24.reuse, RZ ;  /* 0x80000018ff1b7210 */ /* 0x080fe20007f1e0ff */
[----:B------:R-:W-:Y:S01]  /*4800*/  IMAD.MOV.U32 R43, RZ, RZ, RZ ;  /* 0x000000ffff2b7224 */ /* 0x000fe200078e00ff */
[----:B------:R-:W-:Y:S02]  /*4810*/  IADD3 R25, P3, R0, R25, RZ ;  /* 0x0000001900197210 */ /* 0x000fe40007f7e0ff */
[----:B------:R-:W-:Y:S01]  /*4820*/  SEL R24, R27, R24, !P2 ;  /* 0x000000181b187207 */ /* 0x000fe20005000000 */
[----:B------:R-:W-:Y:S01]  /*4830*/  IMAD.X R0, RZ, RZ, ~R21, P0 ;  /* 0x000000ffff007224 */ /* 0x000fe200000e0e15 */
[----:B------:R-:W-:-:S03]  /*4840*/  IADD3.X R27, RZ, RZ, R2, P3, P4 ;  /* 0x000000ffff1b7210 */ /* 0x000fc60001fe8402 */
[----:B------:R-:W-:Y:S01]  /*4850*/  IMAD.HI.U32 R42, R25, R24, RZ ;  /* 0x00000018192a7227 */ /* 0x000fe200078e00ff */
[----:B------:R-:W-:-:S05]  /*4860*/  SEL R0, R0, R21, !P2 ;  /* 0x0000001500007207 */ /* 0x000fca0005000000 */
[----:B------:R-:W-:-:S04]  /*4870*/  IMAD.WIDE.U32 R42, R25, R0, R42 ;  /* 0x00000000192a7225 */ /* 0x000fc800078e002a */
[C---:B------:R-:W-:Y:S02]  /*4880*/  IMAD R25, R27.reuse, R0, RZ ;  /* 0x000000001b197224 */ /* 0x040fe400078e02ff */
[----:B------:R-:W-:-:S05]  /*4890*/  IMAD.HI.U32 R2, P0, R27, R24, R42 ;  /* 0x000000181b027227 */ /* 0x000fca000780002a */
[----:B------:R-:W-:Y:S01]  /*48a0*/  IADD3 R25, P2, R25, R2, RZ ;  /* 0x0000000219197210 */ /* 0x000fe20007f5e0ff */
[----:B------:R-:W-:-:S04]  /*48b0*/  IMAD.HI.U32 R2, R27, R0, RZ ;  /* 0x000000001b027227 */ /* 0x000fc800078e00ff */
[----:B------:R-:W-:Y:S01]  /*48c0*/  IMAD.WIDE.U32 R42, R25, R38, RZ ;  /* 0x00000026192a7225 */ /* 0x000fe200078e00ff */
[----:B------:R-:W-:-:S03]  /*48d0*/  IADD3.X R2, R2, RZ, RZ, P0, !PT ;  /* 0x000000ff02027210 */ /* 0x000fc600007fe4ff */
[C---:B------:R-:W-:Y:S01]  /*48e0*/  IMAD R43, R25.reuse, R39, R43 ;  /* 0x00000027192b7224 */ /* 0x040fe200078e022b */
[----:B------:R-:W-:Y:S01]  /*48f0*/  IADD3 R27, P0, -R42, R24, RZ ;  /* 0x000000182a1b7210 */ /* 0x000fe20007f1e1ff */
[----:B------:R-:W-:Y:S01]  /*4900*/  IMAD.X R2, RZ, RZ, R2, P2 ;  /* 0x000000ffff027224 */ /* 0x000fe200010e0602 */
[----:B------:R-:W-:Y:S02]  /*4910*/  IADD3 R24, P2, R25, 0x1, RZ ;  /* 0x0000000119187810 */ /* 0x000fe40007f5e0ff */
[-C--:B------:R-:W-:Y:S01]  /*4920*/  ISETP.GE.U32.AND P4, PT, R27, R38.reuse, PT ;  /* 0x000000261b00720c */ /* 0x080fe20003f86070 */
[----:B------:R-:W-:-:S04]  /*4930*/  IMAD R43, R2, R38, R43 ;  /* 0x00000026022b7224 */ /* 0x000fc800078e022b */
[----:B------:R-:W-:Y:S01]  /*4940*/  IMAD.X R43, R0, 0x1, ~R43, P0 ;  /* 0x00000001002b7824 */ /* 0x000fe200000e0e2b */
[----:B------:R-:W-:-:S04]  /*4950*/  IADD3 R0, P3, R27, -R38, RZ ;  /* 0x800000261b007210 */ /* 0x000fc80007f7e0ff */
        /* <DEDUP_REMOVED lines=25> */
[----:B------:R-:W-:Y:S06]  /*4af0*/  RET.REL.NODEC R38 `(_ZN5flash32flash_fwd_splitkv_combine_kernelI23Flash_fwd_kernel_traitsILi192ELi64ELi64ELi4ELb0ELb0EN7cutlass10bfloat16_tE19Flash_kernel_traitsILi192ELi64ELi64ELi4ES3_EELi8ELi3ELb0EEEvNS_16Flash_fwd_paramsE) ;  /* 0xffffb50026007950 */ /* 0x000fec0003c3ffff */
.L_x_233:
        /* <DEDUP_REMOVED lines=16> */
.L_x_7772:


//--------------------- .text._ZN5flash32flash_fwd_splitkv_combine_kernelI23Flash_fwd_kernel_traitsILi192ELi64ELi64ELi4ELb0ELb0EN7cutlass10bfloat16_tE19Flash_kernel_traitsILi192ELi64ELi64ELi4ES3_EELi8ELi2ELb0EEEvNS_16Flash_fwd_paramsE --------------------------
	.section	.text._ZN5flash32flash_fwd_splitkv_combine_kernelI23Flash_fwd_kernel_traitsILi192ELi64ELi64ELi4ELb0ELb0EN7cutlass10bfloat16_tE19Flash_kernel_traitsILi192ELi64ELi64ELi4ES3_EELi8ELi2ELb0EEEvNS_16Flash_fwd_paramsE,"ax",@progbits
	.sectioninfo	@"SHI_REGISTERS=54"
	.align	128
        .global         _ZN5flash32flash_fwd_splitkv_combine_kernelI23Flash_fwd_kernel_traitsILi192ELi64ELi64ELi4ELb0ELb0EN7cutlass10bfloat16_tE19Flash_kernel_traitsILi192ELi64ELi64ELi4ES3_EELi8ELi2ELb0EEEvNS_16Flash_fwd_paramsE
        .type           _ZN5flash32flash_fwd_splitkv_combine_kernelI23Flash_fwd_kernel_traitsILi192ELi64ELi64ELi4ELb0ELb0EN7cutlass10bfloat16_tE19Flash_kernel_traitsILi192ELi64ELi64ELi4ES3_EELi8ELi2ELb0EEEvNS_16Flash_fwd_paramsE,@function
        .size           _ZN5flash32flash_fwd_splitkv_combine_kernelI23Flash_fwd_kernel_traitsILi192ELi64ELi64ELi4ELb0ELb0EN7cutlass10bfloat16_tE19Flash_kernel_traitsILi192ELi64ELi64ELi4ES3_EELi8ELi2ELb0EEEvNS_16Flash_fwd_paramsE,(.L_x_7773 - _ZN5flash32flash_fwd_splitkv_combine_kernelI23Flash_fwd_kernel_traitsILi192ELi64ELi64ELi4ELb0ELb0EN7cutlass10bfloat16_tE19Flash_kernel_traitsILi192ELi64ELi64ELi4ES3_EELi8ELi2ELb0EEEvNS_16Flash_fwd_paramsE)
        .other          _ZN5flash32flash_fwd_splitkv_combine_kernelI23Flash_fwd_kernel_traitsILi192ELi64ELi64ELi4ELb0ELb0EN7cutlass10bfloat16_tE19Flash_kernel_traitsILi192ELi64ELi64ELi4ES3_EELi8ELi2ELb0EEEvNS_16Flash_fwd_paramsE,@"STO_CUDA_ENTRY STV_DEFAULT"
_ZN5flash32flash_fwd_splitkv_combine_kernelI23Flash_fwd_kernel_traitsILi192ELi64ELi64ELi4ELb0ELb0EN7cutlass10bfloat16_tE19Flash_kernel_traitsILi192ELi64ELi64ELi4ES3_EELi8ELi2ELb0EEEvNS_16Flash_fwd_paramsE:
.text._ZN5flash32flash_fwd_splitkv_combine_kernelI23Flash_fwd_kernel_traitsILi192ELi64ELi64ELi4ELb0ELb0EN7cutlass10bfloat16_tE19Flash_kernel_traitsILi192ELi64ELi64ELi4ES3_EELi8ELi2ELb0EEEvNS_16Flash_fwd_paramsE:
        /* <DEDUP_REMOVED lines=23> */
[----:B------:R-:W-:Y:S05]  /*0170*/  CALL.REL.NOINC `($__internal_5_$__cuda_sm20_div_s64) ;  /* 0x0000441000007944 */ /* 0x000fea0003c00000 */
[----:B------:R-:W-:Y:S05]  /*0180*/  BRA `(.L_x_235) ;  /* 0x0000013000007947 */ /* 0x000fea0003800000 */
.L_x_234:
        /* <DEDUP_REMOVED lines=19> */
.L_x_235:
        /* <DEDUP_REMOVED lines=12> */
[----:B------:R-:W-:Y:S05]  /*0380*/  CALL.REL.NOINC `($__internal_5_$__cuda_sm20_div_s64) ;  /* 0x0000420000007944 */ /* 0x000fea0003c00000 */
[----:B------:R-:W-:Y:S02]  /*0390*/  MOV R8, R20 ;  /* 0x0000001400087202 */ /* 0x000fe40000000f00 */
[----:B------:R-:W-:Y:S01]  /*03a0*/  MOV R9, R21 ;  /* 0x0000001500097202 */ /* 0x000fe20000000f00 */
[----:B------:R-:W-:Y:S05]  /*03b0*/  BRA `(.L_x_238) ;  /* 0x0000013000007947 */ /* 0x000fea0003800000 */
.L_x_237:
        /* <DEDUP_REMOVED lines=19> */
.L_x_238:
[----:B------:R-:W-:Y:S05]  /*04f0*/  BSYNC B0 ;  /* 0x0000000000007941 */ /* 0x000fea0003800000 */
.L_x_236:
[----:B------:R-:W-:Y:S01]  /*0500*/  IABS R7, c[0x0][0x214] ;  /* 0x0000850000077a13 */ /* 0x000fe20000000000 */
[----:B------:R-:W-:Y:S01]  /*0510*/  IMAD.MOV.U32 R2, RZ, RZ, c[0x0][0x214] ;  /* 0x00008500ff027624 */ /* 0x000fe200078e00ff */
[----:B------:R-:W-:Y:S01]  /*0520*/  BSSY B0, `(.L_x_239) ;  /* 0x000003b000007945 */ /* 0x000fe20003800000 */
[----:B------:R-:W-:Y:S01]  /*0530*/  IMAD.MOV.U32 R10, RZ, RZ, RZ ;  /* 0x000000ffff0a7224 */ /* 0x000fe200078e00ff */
[----:B------:R-:W0:Y:S02]  /*0540*/  I2F.RP R13, R7 ;  /* 0x00000007000d7306 */ /* 0x000e240000209400 */
[----:B------:R-:W-:-:S04]  /*0550*/  IADD3 R2, R7, -0x1, R2 ;  /* 0xffffffff07027810 */ /* 0x000fc80007ffe002 */
[----:B------:R-:W-:Y:S02]  /*0560*/  IABS R4, R2 ;  /* 0x0000000200047213 */ /* 0x000fe40000000000 */
[----:B0-----:R-:W0:Y:S02]  /*0570*/  MUFU.RCP R12, R13 ;  /* 0x0000000d000c7308 */ /* 0x001e240000001000 */
[----:B0-----:R-:W-:-:S06]  /*0580*/  IADD3 R12, R12, 0xffffffe, RZ ;  /* 0x0ffffffe0c0c7810 */ /* 0x001fcc0007ffe0ff */
[----:B------:R-:W0:Y:S02]  /*0590*/  F2I.FTZ.U32.TRUNC.NTZ R11, R12 ;  /* 0x0000000c000b7305 */ /* 0x000e24000021f000 */
[----:B0-----:R-:W-:-:S04]  /*05a0*/  IMAD.MOV R6, RZ, RZ, -R11 ;  /* 0x000000ffff067224 */ /* 0x001fc800078e0a0b */
        /* <DEDUP_REMOVED lines=31> */
.L_x_240:
        /* <DEDUP_REMOVED lines=19> */
.L_x_241:
[----:B------:R-:W-:Y:S05]  /*08d0*/  BSYNC B0 ;  /* 0x0000000000007941 */ /* 0x000fea0003800000 */
.L_x_239:
        /* <DEDUP_REMOVED lines=74> */
[----:B------:R-:W-:Y:S02]  /*0d80*/  MOV R32, R20 ;  /* 0x0000001400207202 */ /* 0x000fe40000000f00 */
[----:B------:R-:W-:Y:S01]  /*0d90*/  MOV R33, R21 ;  /* 0x0000001500217202 */ /* 0x000fe20000000f00 */
[----:B------:R-:W-:Y:S05]  /*0da0*/  BRA `(.L_x_244) ;  /* 0x0000013000007947 */ /* 0x000fea0003800000 */
.L_x_243:
        /* <DEDUP_REMOVED lines=19> */
.L_x_244:
[----:B------:R-:W-:Y:S05]  /*0ee0*/  BSYNC B0 ;  /* 0x0000000000007941 */ /* 0x000fea0003800000 */
.L_x_242:
[-C--:B------:R-:W-:Y:S01]  /*0ef0*/  IABS R18, R3.reuse ;  /* 0x0000000300127213 */ /* 0x080fe20000000000 */
[----:B------:R-:W-:Y:S01]  /*0f00*/  IMAD.MOV.U32 R7, RZ, RZ, 0x1 ;  /* 0x00000001ff077424 */ /* 0x000fe200078e00ff */
[----:B------:R-:W-:Y:S01]  /*0f10*/  IABS R10, R3 ;  /* 0x00000003000a7213 */ /* 0x000fe20000000000 */
[----:B------:R-:W-:Y:S01]  /*0f20*/  BSSY B0, `(.L_x_245) ;  /* 0x000003a000007945 */ /* 0x000fe20003800000 */
[----:B------:R-:W0:Y:S02]  /*0f30*/  I2F.RP R19, R18 ;  /* 0x0000001200137306 */ /* 0x000e240000209400 */
[----:B------:R-:W-:Y:S01]  /*0f40*/  IADD3 R7, R18, c[0x0][0x214], -R7 ;  /* 0x0000850012077a10 */ /* 0x000fe20007ffe807 */
        /* <DEDUP_REMOVED lines=36> */
.L_x_246:
        /* <DEDUP_REMOVED lines=19> */
.L_x_247:
[----:B------:R-:W-:Y:S05]  /*12c0*/  BSYNC B0 ;  /* 0x0000000000007941 */ /* 0x000fea0003800000 */
.L_x_245:
        /* <DEDUP_REMOVED lines=131> */
.L_x_249:
[----:B------:R-:W-:Y:S05]  /*1b00*/  BSYNC B0 ;  /* 0x0000000000007941 */ /* 0x000fea0003800000 */
.L_x_248:
        /* <DEDUP_REMOVED lines=11> */
[----:B------:R-:W-:-:S05]  /*1bc0*/  @!P0 LOP3.LUT R22, R22, 0xfffffffc, RZ, 0xc0, !PT ;  /* 0xfffffffc16168812 */ /* 0x000fca00078ec0ff */
[----:B------:R-:W-:-:S04]  /*1bd0*/  @!P0 IMAD.IADD R21, R17, 0x1, -R22 ;  /* 0x0000000111158824 */ /* 0x000fc800078e0a16 */
[----:B------:R-:W-:Y:S01]  /*1be0*/  @!P0 IMAD R21, R21, 0x24, R22 ;  /* 0x0000002415158824 */ /* 0x000fe200078e0216 */
[----:B------:R-:W-:Y:S01]  /*1bf0*/  BAR.SYNC.DEFER_BLOCKING 0x0 ;  /* 0x0000000000007b1d */ /* 0x000fe20000010000 */
[----:B------:R-:W-:-:S05]  /*1c00*/  SHF.R.S32.HI R22, RZ, 0x1f, R3 ;  /* 0x0000001fff167819 */ /* 0x000fca0000011403 */
[----:B------:R-:W1:Y:S04]  /*1c10*/  @!P0 LDS R29, [R21] ;  /* 0x00000000151d8984 */ /* 0x000e680000000800 */
[----:B-1----:R-:W1:Y:S02]  /*1c20*/  SHFL.BFLY PT, R18, R29, 0x2, 0x1f ;  /* 0x0c401f001d127f89 */ /* 0x002e6400000e0000 */
[----:B-1----:R-:W-:-:S05]  /*1c30*/  FMNMX.FTZ R25, R18, R29, !PT ;  /* 0x0000001d12197209 */ /* 0x002fca0007810000 */
[----:B------:R-:W1:Y:S02]  /*1c40*/  SHFL.BFLY PT, R18, R25, 0x1, 0x1f ;  /* 0x0c201f0019127f89 */ /* 0x000e6400000e0000 */
[----:B-1----:R-:W-:-:S04]  /*1c50*/  FMNMX.FTZ R18, R25, R18, !PT ;  /* 0x0000001219127209 */ /* 0x002fc80007810000 */
[----:B------:R-:W-:-:S04]  /*1c60*/  FSETP.NEU.FTZ.AND P0, PT, R18, -INF , PT ;  /* 0xff8000001200780b */ /* 0x000fc80003f1d000 */
[----:B------:R-:W-:-:S05]  /*1c70*/  FSEL R18, R18, RZ, P0 ;  /* 0x000000ff12127208 */ /* 0x000fca0000000000 */
[----:B------:R-:W-:-:S04]  /*1c80*/  FADD.FTZ R24, -R18, R29 ;  /* 0x0000001d12187221 */ /* 0x000fc80000010100 */
[----:B------:R-:W-:-:S06]  /*1c90*/  FMUL.FTZ R24, R24, 1.4426950216293334961 ;  /* 0x3fb8aa3b18187820 */ /* 0x000fcc0000410000 */
[----:B------:R-:W1:Y:S02]  /*1ca0*/  MUFU.EX2 R24, R24 ;  /* 0x0000001800187308 */ /* 0x000e640000000800 */
[----:B-1----:R-:W1:Y:S02]  /*1cb0*/  SHFL.BFLY PT, R23, R24, 0x2, 0x1f ;  /* 0x0c401f0018177f89 */ /* 0x002e6400000e0000 */
[----:B-1----:R-:W-:-:S05]  /*1cc0*/  FADD.FTZ R23, R24, R23 ;  /* 0x0000001718177221 */ /* 0x002fca0000010000 */
[----:B------:R-:W1:Y:S02]  /*1cd0*/  SHFL.BFLY PT, R20, R23, 0x1, 0x1f ;  /* 0x0c201f0017147f89 */ /* 0x000e6400000e0000 */
[----:B-1----:R-:W-:Y:S01]  /*1ce0*/  FADD.FTZ R21, R23, R20 ;  /* 0x0000001417157221 */ /* 0x002fe20000010000 */
[----:B------:R-:W-:Y:S01]  /*1cf0*/  LEA.HI.SX32 R20, R3, 0x1, 0x1 ;  /* 0x0000000103147811 */ /* 0x000fe200078f0aff */
[----:B------:R-:W-:-:S03]  /*1d00*/  @!P3 IMAD.MOV R20, RZ, RZ, R22 ;  /* 0x000000ffff14b224 */ /* 0x000fc600078e0216 */
[----:B------:R-:W-:Y:S01]  /*1d10*/  FSETP.NE.FTZ.AND P0, PT, R21, RZ, PT ;  /* 0x000000ff1500720b */ /* 0x000fe20003f15000 */
[----:B------:R-:W-:-:S12]  /*1d20*/  IMAD R6, R19, R20, RZ ;  /* 0x0000001413067224 */ /* 0x000fd800078e02ff */
[----:B------:R-:W1:Y:S02]  /*1d30*/  @P0 MUFU.LG2 R21, R21 ;  /* 0x0000001500150308 */ /* 0x000e640000000c00 */
[----:B-1----:R-:W-:Y:S01]  /*1d40*/  @P0 FFMA.FTZ R28, R21, 0.69314718246459960938, R18 ;  /* 0x3f317218151c0823 */ /* 0x002fe20000010012 */
        /* <DEDUP_REMOVED lines=39> */
[----:B0-----:R-:W-:Y:S05]  /*1fc0*/  CALL.REL.NOINC `($__internal_5_$__cuda_sm20_div_s64) ;  /* 0x000025c000007944 */ /* 0x001fea0003c00000 */
        /* <DEDUP_REMOVED lines=10> */
.L_x_254:
[----:B------:R-:W1:Y:S01]  /*2070*/  I2F.U32.RP R20, R40 ;  /* 0x0000002800147306 */ /* 0x000e620000209000 */
[----:B------:R-:W-:Y:S01]  /*2080*/  ISETP.NE.U32.AND P0, PT, R40, RZ, PT ;  /* 0x000000ff2800720c */ /* 0x000fe20003f05070 */
[----:B------:R-:W-:-:S06]  /*2090*/  IMAD.MOV.U32 R43, RZ, RZ, RZ ;  /* 0x000000ffff2b7224 */ /* 0x000fcc00078e00ff */
[----:B-1----:R-:W1:Y:S02]  /*20a0*/  MUFU.RCP R18, R20 ;  /* 0x0000001400127308 */ /* 0x002e640000001000 */
[----:B-1----:R-:W-:-:S06]  /*20b0*/  IADD3 R18, R18, 0xffffffe, RZ ;  /* 0x0ffffffe12127810 */ /* 0x002fcc0007ffe0ff */
[----:B------:R1:W2:Y:S02]  /*20c0*/  F2I.FTZ.U32.TRUNC.NTZ R19, R18 ;  /* 0x0000001200137305 */ /* 0x0002a4000021f000 */
[----:B-1----:R-:W-:Y:S01]  /*20d0*/  HFMA2.MMA R18, -RZ, RZ, 0, 0 ;  /* 0x00000000ff127435 */ /* 0x002fe200000001ff */
[----:B--2---:R-:W-:-:S04]  /*20e0*/  IMAD.MOV R17, RZ, RZ, -R19 ;  /* 0x000000ffff117224 */ /* 0x004fc800078e0a13 */
        /* <DEDUP_REMOVED lines=14> */
.L_x_255:
[----:B------:R-:W-:Y:S05]  /*21d0*/  BSYNC B0 ;  /* 0x0000000000007941 */ /* 0x000fea0003800000 */
.L_x_253:
[----:B------:R-:W-:Y:S01]  /*21e0*/  LOP3.LUT R19, R17, R0, RZ, 0xfc, !PT ;  /* 0x0000000011137212 */ /* 0x000fe200078efcff */
[----:B------:R-:W-:Y:S03]  /*21f0*/  BSSY B0, `(.L_x_256) ;  /* 0x0000028000007945 */ /* 0x000fe60003800000 */
[----:B------:R-:W-:-:S13]  /*2200*/  ISETP.NE.U32.AND P0, PT, R19, RZ, PT ;  /* 0x000000ff1300720c */ /* 0x000fda0003f05070 */
[----:B------:R-:W-:Y:S05]  /*2210*/  @!P0 BRA `(.L_x_257) ;  /* 0x000000f000008947 */ /* 0x000fea0003800000 */
[----:B------:R-:W-:Y:S01]  /*2220*/  IMAD.MOV.U32 R24, RZ, RZ, R30 ;  /* 0x000000ffff187224 */ /* 0x000fe200078e001e */
[----:B------:R-:W-:Y:S02]  /*2230*/  MOV R23, R0 ;  /* 0x0000000000177202 */ /* 0x000fe40000000f00 */
[----:B------:R-:W-:Y:S02]  /*2240*/  MOV R22, 0x2260 ;  /* 0x0000226000167802 */ /* 0x000fe40000000f00 */
[----:B0-----:R-:W-:Y:S05]  /*2250*/  CALL.REL.NOINC `($__internal_5_$__cuda_sm20_div_s64) ;  /* 0x0000233000007944 */ /* 0x001fea0003c00000 */
        /* <DEDUP_REMOVED lines=11> */
.L_x_257:
        /* <DEDUP_REMOVED lines=22> */
.L_x_258:
[----:B------:R-:W-:Y:S05]  /*2470*/  BSYNC B0 ;  /* 0x0000000000007941 */ /* 0x000fea0003800000 */
.L_x_256:
        /* <DEDUP_REMOVED lines=11> */
[----:B0-----:R-:W-:Y:S05]  /*2530*/  CALL.REL.NOINC `($__internal_5_$__cuda_sm20_div_s64) ;  /* 0x0000205000007944 */ /* 0x001fea0003c00000 */
[----:B------:R-:W-:-:S04]  /*2540*/  IADD3 R17, P0, RZ, -R20, RZ ;  /* 0x80000014ff117210 */ /* 0x000fc80007f1e0ff */
[----:B------:R-:W-:Y:S01]  /*2550*/  IADD3.X R18, RZ, ~R21, RZ, P0, !PT ;  /* 0x80000015ff127210 */ /* 0x000fe200007fe4ff */
[----:B------:R-:W-:-:S04]  /*2560*/  IMAD.WIDE.U32 R36, R5, R17, R36 ;  /* 0x0000001105247225 */ /* 0x000fc800078e0024 */
[----:B------:R-:W-:-:S04]  /*2570*/  IMAD R18, R18, R5, RZ ;  /* 0x0000000512127224 */ /* 0x000fc800078e02ff */
[----:B------:R-:W-:-:S05]  /*2580*/  IMAD R4, R4, R17, R18 ;  /* 0x0000001104047224 */ /* 0x000fca00078e0212 */
[----:B------:R-:W-:Y:S01]  /*2590*/  IADD3 R4, R37, R4, RZ ;  /* 0x0000000425047210 */ /* 0x000fe20007ffe0ff */
[----:B------:R-:W-:Y:S05]  /*25a0*/  BRA `(.L_x_261) ;  /* 0x0000016000007947 */ /* 0x000fea0003800000 */
.L_x_260:
        /* <DEDUP_REMOVED lines=22> */
.L_x_261:
[----:B------:R-:W-:Y:S05]  /*2710*/  BSYNC B0 ;  /* 0x0000000000007941 */ /* 0x000fea0003800000 */
.L_x_259:
        /* <DEDUP_REMOVED lines=38> */
[----:B0-----:R-:W-:Y:S05]  /*2980*/  CALL.REL.NOINC `($__internal_5_$__cuda_sm20_div_s64) ;  /* 0x00001c0000007944 */ /* 0x001fea0003c00000 */
        /* <DEDUP_REMOVED lines=12> */
.L_x_263:
[----:B------:R-:W1:Y:S01]  /*2a50*/  I2F.U32.RP R20, R40 ;  /* 0x0000002800147306 */ /* 0x000e620000209000 */
[----:B------:R-:W-:Y:S01]  /*2a60*/  ISETP.NE.U32.AND P0, PT, R40, RZ, PT ;  /* 0x000000ff2800720c */ /* 0x000fe20003f05070 */
[----:B------:R-:W-:-:S06]  /*2a70*/  IMAD.MOV.U32 R41, RZ, RZ, RZ ;  /* 0x000000ffff297224 */ /* 0x000fcc00078e00ff */
[----:B-1----:R-:W1:Y:S02]  /*2a80*/  MUFU.RCP R18, R20 ;  /* 0x0000001400127308 */ /* 0x002e640000001000 */
[----:B-1----:R-:W-:-:S06]  /*2a90*/  IADD3 R18, R18, 0xffffffe, RZ ;  /* 0x0ffffffe12127810 */ /* 0x002fcc0007ffe0ff */
[----:B------:R-:W1:Y:S02]  /*2aa0*/  F2I.FTZ.U32.TRUNC.NTZ R19, R18 ;  /* 0x0000001200137305 */ /* 0x000e64000021f000 */
[----:B-1----:R-:W-:Y:S02]  /*2ab0*/  IMAD.MOV R17, RZ, RZ, -R19 ;  /* 0x000000ffff117224 */ /* 0x002fe400078e0a13 */
        /* <DEDUP_REMOVED lines=16> */
.L_x_264:
[----:B------:R-:W-:Y:S05]  /*2bc0*/  BSYNC B0 ;  /* 0x0000000000007941 */ /* 0x000fea0003800000 */
.L_x_262:
        /* <DEDUP_REMOVED lines=19> */
.L_x_266:
[----:B------:R-:W1:Y:S01]  /*2d00*/  I2F.U32.RP R20, R16 ;  /* 0x0000001000147306 */ /* 0x000e620000209000 */
[----:B------:R-:W-:Y:S01]  /*2d10*/  HFMA2.MMA R22, -RZ, RZ, 0, 0 ;  /* 0x00000000ff167435 */ /* 0x000fe200000001ff */
[----:B------:R-:W-:Y:S01]  /*2d20*/  ISETP.NE.U32.AND P0, PT, R16, RZ, PT ;  /* 0x000000ff1000720c */ /* 0x000fe20003f05070 */
[----:B------:R-:W-:-:S05]  /*2d30*/  IMAD.MOV.U32 R43, RZ, RZ, RZ ;  /* 0x000000ffff2b7224 */ /* 0x000fca00078e00ff */
[----:B-1----:R-:W1:Y:S02]  /*2d40*/  MUFU.RCP R19, R20 ;  /* 0x0000001400137308 */ /* 0x002e640000001000 */
[----:B-1----:R-:W-:-:S06]  /*2d50*/  IADD3 R19, R19, 0xffffffe, RZ ;  /* 0x0ffffffe13137810 */ /* 0x002fcc0007ffe0ff */
[----:B------:R-:W1:Y:S02]  /*2d60*/  F2I.FTZ.U32.TRUNC.NTZ R23, R19 ;  /* 0x0000001300177305 */ /* 0x000e64000021f000 */
[----:B-1----:R-:W-:-:S04]  /*2d70*/  IMAD.MOV R14, RZ, RZ, -R23 ;  /* 0x000000ffff0e7224 */ /* 0x002fc800078e0a17 */
        /* <DEDUP_REMOVED lines=14> */
.L_x_267:
[----:B------:R-:W-:Y:S05]  /*2e60*/  BSYNC B0 ;  /* 0x0000000000007941 */ /* 0x000fea0003800000 */
.L_x_265:
        /* <DEDUP_REMOVED lines=9> */
[----:B0-----:R-:W-:Y:S05]  /*2f00*/  CALL.REL.NOINC `($__internal_5_$__cuda_sm20_div_s64) ;  /* 0x0000168000007944 */ /* 0x001fea0003c00000 */
        /* <DEDUP_REMOVED lines=10> */
.L_x_269:
[----:B------:R-:W1:Y:S01]  /*2fb0*/  I2F.U32.RP R20, R13 ;  /* 0x0000000d00147306 */ /* 0x000e620000209000 */
[----:B------:R-:W-:Y:S01]  /*2fc0*/  IMAD.MOV.U32 R18, RZ, RZ, RZ ;  /* 0x000000ffff127224 */ /* 0x000fe200078e00ff */
[----:B------:R-:W-:Y:S01]  /*2fd0*/  ISETP.NE.U32.AND P0, PT, R13, RZ, PT ;  /* 0x000000ff0d00720c */ /* 0x000fe20003f05070 */
[----:B------:R-:W-:-:S05]  /*2fe0*/  IMAD.MOV.U32 R21, RZ, RZ, RZ ;  /* 0x000000ffff157224 */ /* 0x000fca00078e00ff */
[----:B-1----:R-:W1:Y:S02]  /*2ff0*/  MUFU.RCP R19, R20 ;  /* 0x0000001400137308 */ /* 0x002e640000001000 */
[----:B-1----:R-:W-:-:S06]  /*3000*/  IADD3 R19, R19, 0xffffffe, RZ ;  /* 0x0ffffffe13137810 */ /* 0x002fcc0007ffe0ff */
[----:B------:R-:W1:Y:S02]  /*3010*/  F2I.FTZ.U32.TRUNC.NTZ R19, R19 ;  /* 0x0000001300137305 */ /* 0x000e64000021f000 */
[----:B-1----:R-:W-:-:S04]  /*3020*/  IMAD.MOV R12, RZ, RZ, -R19 ;  /* 0x000000ffff0c7224 */ /* 0x002fc800078e0a13 */
        /* <DEDUP_REMOVED lines=15> */
.L_x_270:
[----:B------:R-:W-:Y:S05]  /*3120*/  BSYNC B0 ;  /* 0x0000000000007941 */ /* 0x000fea0003800000 */
.L_x_268:
        /* <DEDUP_REMOVED lines=25> */
[----:B0-----:R-:W-:Y:S05]  /*32c0*/  CALL.REL.NOINC `($__internal_5_$__cuda_sm20_div_s64) ;  /* 0x000012c000007944 */ /* 0x001fea0003c00000 */
        /* <DEDUP_REMOVED lines=12> */
.L_x_272:
        /* <DEDUP_REMOVED lines=23> */
.L_x_273:
[----:B------:R-:W-:Y:S05]  /*3500*/  BSYNC B0 ;  /* 0x0000000000007941 */ /* 0x000fea0003800000 */
.L_x_271:
        /* <DEDUP_REMOVED lines=29> */
.L_x_275:
        /* <DEDUP_REMOVED lines=23> */
.L_x_276:
[----:B------:R-:W-:Y:S05]  /*3850*/  BSYNC B0 ;  /* 0x0000000000007941 */ /* 0x000fea0003800000 */
.L_x_274:
        /* <DEDUP_REMOVED lines=20> */
.L_x_252:
[----:B------:R-:W-:-:S04]  /*39a0*/  LEA R2, P0, R36, c[0x0][0x200], 0x2 ;  /* 0x0000800024027a11 */ /* 0x000fc800078010ff */
[----:B------:R-:W-:-:S05]  /*39b0*/  LEA.HI.X R3, R36, c[0x0][0x204], R37, 0x2, P0 ;  /* 0x0000810024037a11 */ /* 0x000fca00000f1425 */
[----:B------:R1:W-:Y:S04]  /*39c0*/  STG.E [R2.64], R28 ;  /* 0x0000001c02007986 */ /* 0x0003e8000c10190a */
.L_x_251:
[----:B------:R-:W-:Y:S05]  /*39d0*/  BSYNC B1 ;  /* 0x0000000000017941 */ /* 0x000fea0003800000 */
.L_x_250:
[----:B------:R-:W2:Y:S01]  /*39e0*/  S2R R34, SR_TID.X ;  /* 0x0000000000227919 */ /* 0x000ea20000002100 */
[----:B------:R-:W-:Y:S01]  /*39f0*/  IMAD.MOV.U32 R13, RZ, RZ, RZ ;  /* 0x000000ffff0d7224 */ /* 0x000fe200078e00ff */
[----:B------:R-:W-:Y:S01]  /*3a00*/  CS2R R10, SRZ ;  /* 0x00000000000a7805 */ /* 0x000fe2000001ff00 */
[----:B------:R-:W-:Y:S01]  /*3a10*/  CS2R R8, SRZ ;  /* 0x0000000000087805 */ /* 0x000fe2000001ff00 */
[----:B------:R-:W-:Y:S01]  /*3a20*/  CS2R R6, SRZ ;  /* 0x0000000000067805 */ /* 0x000fe2000001ff00 */
[----:B--2---:R-:W-:-:S04]  /*3a30*/  SHF.R.S32.HI R33, RZ, 0x1f, R34 ;  /* 0x0000001fff217819 */ /* 0x004fc80000011422 */
[CC--:B-1----:R-:W-:Y:S02]  /*3a40*/  LEA.HI R3, R33.reuse, R34.reuse, RZ, 0x2 ;  /* 0x0000002221037211 */ /* 0x0c2fe400078f10ff */
[----:B------:R-:W-:Y:S02]  /*3a50*/  LEA.HI R33, R33, R34, RZ, 0x4 ;  /* 0x0000002221217211 */ /* 0x000fe400078f20ff */
[----:B------:R-:W-:Y:S02]  /*3a60*/  LOP3.LUT R3, R3, 0xfffffffc, RZ, 0xc0, !PT ;  /* 0xfffffffc03037812 */ /* 0x000fe400078ec0ff */
[----:B------:R-:W-:Y:S02]  /*3a70*/  LOP3.LUT R5, R33, 0x3ffffff0, RZ, 0xc0, !PT ;  /* 0x3ffffff021057812 */ /* 0x000fe400078ec0ff */
[----:B------:R-:W-:Y:S01]  /*3a80*/  SHF.R.S32.HI R33, RZ, 0x4, R33 ;  /* 0x00000004ff217819 */ /* 0x000fe20000011421 */
[----:B------:R-:W-:-:S05]  /*3a90*/  IMAD.IADD R0, R34, 0x1, -R3 ;  /* 0x0000000122007824 */ /* 0x000fca00078e0a03 */
[----:B------:R-:W-:-:S04]  /*3aa0*/  ISETP.GE.AND P1, PT, R0, c[0x0][0x314], PT ;  /* 0x0000c50000007a0c */ /* 0x000fc80003f26270 */
[C---:B------:R-:W-:Y:S01]  /*3ab0*/  ISETP.GT.OR P1, PT, R34.reuse, 0x1f, P1 ;  /* 0x0000001f2200780c */ /* 0x040fe20000f24670 */
[----:B------:R-:W-:Y:S02]  /*3ac0*/  IMAD.IADD R34, R34, 0x1, -R5 ;  /* 0x0000000122227824 */ /* 0x000fe400078e0a05 */
[----:B------:R-:W-:Y:S02]  /*3ad0*/  CS2R R4, SRZ ;  /* 0x0000000000047805 */ /* 0x000fe4000001ff00 */
[----:B------:R-:W-:-:S05]  /*3ae0*/  IMAD.SHL.U32 R34, R34, 0x4, RZ ;  /* 0x0000000422227824 */ /* 0x000fca00078e00ff */
[C---:B------:R-:W-:Y:S02]  /*3af0*/  IADD3 R32, R34.reuse, 0x40, RZ ;  /* 0x0000004022207810 */ /* 0x040fe40007ffe0ff */
[----:B------:R-:W-:Y:S01]  /*3b00*/  IADD3 R31, R34, 0x80, RZ ;  /* 0x00000080221f7810 */ /* 0x000fe20007ffe0ff */
[----:B------:R-:W-:Y:S02]  /*3b10*/  @!P1 FADD.FTZ R2, -R28, R29 ;  /* 0x0000001d1c029221 */ /* 0x000fe40000010100 */
[----:B------:R-:W-:Y:S02]  /*3b20*/  @!P1 IMAD R3, R0, 0x24, R3 ;  /* 0x0000002400039824 */ /* 0x000fe400078e0203 */
[----:B------:R-:W-:Y:S02]  /*3b30*/  @!P1 FMUL.FTZ R2, R2, 1.4426950216293334961 ;  /* 0x3fb8aa3b02029820 */ /* 0x000fe40000410000 */
[----:B------:R-:W-:-:S04]  /*3b40*/  IMAD.MOV.U32 R0, RZ, RZ, c[0x0][0x314] ;  /* 0x0000c500ff007624 */ /* 0x000fc800078e00ff */
[----:B------:R-:W1:Y:S01]  /*3b50*/  @!P1 MUFU.EX2 R2, R2 ;  /* 0x0000000200029308 */ /* 0x000e620000000800 */
[----:B------:R-:W-:Y:S01]  /*3b60*/  ISETP.GE.AND P0, PT, R0, 0x1, PT ;  /* 0x000000010000780c */ /* 0x000fe20003f06270 */
[----:B------:R-:W-:Y:S01]  /*3b70*/  IMAD.MOV.U32 R0, RZ, RZ, RZ ;  /* 0x000000ffff007224 */ /* 0x000fe200078e00ff */
[----:B-1----:R1:W-:Y:S02]  /*3b80*/  @!P1 STS [R3], R2 ;  /* 0x0000000203009388 */ /* 0x0023e40000000800 */
[----:B-1----:R-:W-:Y:S02]  /*3b90*/  CS2R R2, SRZ ;  /* 0x0000000000027805 */ /* 0x002fe4000001ff00 */
[----:B------:R-:W-:Y:S07]  /*3ba0*/  BAR.SYNC.DEFER_BLOCKING 0x0 ;  /* 0x0000000000007b1d */ /* 0x000fee0000010000 */
        /* <DEDUP_REMOVED lines=19> */
[----:B0-----:R-:W-:Y:S01]  /*3ce0*/  CS2R R26, SRZ ;  /* 0x00000000001a7805 */ /* 0x001fe2000001ff00 */
[----:B------:R-:W-:Y:S01]  /*3cf0*/  LEA.HI.X R29, R12, c[0x0][0x1dc], R29, 0x2, P0 ;  /* 0x000077000c1d7a11 */ /* 0x000fe200000f141d */
[----:B------:R-:W-:Y:S01]  /*3d00*/  IMAD.WIDE R36, R36, 0x4, RZ ;  /* 0x0000000424247825 */ /* 0x000fe200078e02ff */
[----:B------:R-:W-:-:S05]  /*3d10*/  IADD3 R28, P0, R28, 0x200, RZ ;  /* 0x000002001c1c7810 */ /* 0x000fca0007f1e0ff */
[----:B------:R-:W-:Y:S02]  /*3d20*/  IMAD.X R29, RZ, RZ, R29, P0 ;  /* 0x000000ffff1d7224 */ /* 0x000fe400000e061d */
.L_x_280:
        /* <DEDUP_REMOVED lines=14> */
.L_x_279:
[----:B------:R-:W-:Y:S05]  /*3e10*/  BSYNC B0 ;  /* 0x0000000000007941 */ /* 0x000fea0003800000 */
.L_x_278:
        /* <DEDUP_REMOVED lines=19> */
.L_x_277:
        /* <DEDUP_REMOVED lines=18> */
[----:B------:R-:W1:Y:S03]  /*4070*/  I2F.RP R4, R2 ;  /* 0x0000000200047306 */ /* 0x000e660000209400 */
[----:B------:R-:W-:-:S05]  /*4080*/  IMAD.MOV R11, RZ, RZ, -R11 ;  /* 0x000000ffff0b7224 */ /* 0x000fca00078e0a0b */
[----:B-1----:R-:W1:Y:S02]  /*4090*/  MUFU.RCP R14, R4 ;  /* 0x00000004000e7308 */ /* 0x002e640000001000 */
[----:B-1----:R-:W-:-:S06]  /*40a0*/  IADD3 R14, R14, 0xffffffe, RZ ;  /* 0x0ffffffe0e0e7810 */ /* 0x002fcc0007ffe0ff */
[----:B------:R-:W1:Y:S02]  /*40b0*/  F2I.FTZ.U32.TRUNC.NTZ R15, R14 ;  /* 0x0000000e000f7305 */ /* 0x000e64000021f000 */
[--C-:B-1----:R-:W-:Y:S02]  /*40c0*/  IMAD.MOV R0, RZ, RZ, -R15.reuse ;  /* 0x000000ffff007224 */ /* 0x102fe400078e0a0f */
[----:B------:R-:W-:Y:S02]  /*40d0*/  IMAD.MOV.U32 R14, RZ, RZ, RZ ;  /* 0x000000ffff0e7224 */ /* 0x000fe400078e00ff */
[----:B------:R-:W-:Y:S02]  /*40e0*/  IMAD R13, R0, R2, RZ ;  /* 0x00000002000d7224 */ /* 0x000fe400078e02ff */
[----:B------:R-:W1:Y:S02]  /*40f0*/  I2F.RP R0, R3 ;  /* 0x0000000300007306 */ /* 0x000e640000209400 */
[----:B------:R-:W-:-:S06]  /*4100*/  IMAD.HI.U32 R13, R15, R13, R14 ;  /* 0x0000000d0f0d7227 */ /* 0x000fcc00078e000e */
[----:B------:R-:W-:-:S04]  /*4110*/  IMAD.HI.U32 R4, R13, R10, RZ ;  /* 0x0000000a0d047227 */ /* 0x000fc800078e00ff */
[----:B------:R-:W-:Y:S01]  /*4120*/  IMAD R11, R4, R11, R10 ;  /* 0x0000000b040b7224 */ /* 0x000fe200078e020a */
[----:B-1----:R-:W1:Y:S04]  /*4130*/  MUFU.RCP R0, R0 ;  /* 0x0000000000007308 */ /* 0x002e680000001000 */
[----:B------:R-:W-:-:S13]  /*4140*/  ISETP.GT.U32.AND P1, PT, R2, R11, PT ;  /* 0x0000000b0200720c */ /* 0x000fda0003f24070 */
[----:B------:R-:W-:Y:S01]  /*4150*/  @!P1 IMAD.IADD R11, R11, 0x1, -R2 ;  /* 0x000000010b0b9824 */ /* 0x000fe200078e0a02 */
[----:B------:R-:W-:Y:S02]  /*4160*/  @!P1 IADD3 R4, R4, 0x1, RZ ;  /* 0x0000000104049810 */ /* 0x000fe40007ffe0ff */
[----:B-1----:R-:W-:Y:S02]  /*4170*/  IADD3 R14, R0, 0xffffffe, RZ ;  /* 0x0ffffffe000e7810 */ /* 0x002fe40007ffe0ff */
[----:B------:R-:W-:Y:S02]  /*4180*/  ISETP.GE.U32.AND P2, PT, R11, R2, PT ;  /* 0x000000020b00720c */ /* 0x000fe40003f46070 */
[----:B------:R-:W-:Y:S01]  /*4190*/  LOP3.LUT R2, R12, R5, RZ, 0x3c, !PT ;  /* 0x000000050c027212 */ /* 0x000fe200078e3cff */
[----:B------:R-:W1:Y:S01]  /*41a0*/  F2I.FTZ.U32.TRUNC.NTZ R15, R14 ;  /* 0x0000000e000f7305 */ /* 0x000e62000021f000 */
[----:B------:R-:W-:Y:S02]  /*41b0*/  ISETP.NE.AND P1, PT, R5, RZ, PT ;  /* 0x000000ff0500720c */ /* 0x000fe40003f25270 */
[----:B------:R-:W-:-:S07]  /*41c0*/  ISETP.GE.AND P0, PT, R2, RZ, PT ;  /* 0x000000ff0200720c */ /* 0x000fce0003f06270 */
[----:B------:R-:W-:-:S06]  /*41d0*/  @P2 IADD3 R4, R4, 0x1, RZ ;  /* 0x0000000104042810 */ /* 0x000fcc0007ffe0ff */
[----:B------:R-:W-:Y:S01]  /*41e0*/  @!P0 IMAD.MOV R4, RZ, RZ, -R4 ;  /* 0x000000ffff048224 */ /* 0x000fe200078e0a04 */
[-C--:B------:R-:W-:Y:S01]  /*41f0*/  @!P1 LOP3.LUT R4, RZ, R5.reuse, RZ, 0x33, !PT ;  /* 0x00000005ff049212 */ /* 0x080fe200078e33ff */
[----:B-1----:R-:W-:Y:S02]  /*4200*/  IMAD.MOV R2, RZ, RZ, -R15 ;  /* 0x000000ffff027224 */ /* 0x002fe400078e0a0f */
        /* <DEDUP_REMOVED lines=56> */
        .weak           $__internal_5_$__cuda_sm20_div_s64
        .type           $__internal_5_$__cuda_sm20_div_s64,@function
        .size           $__internal_5_$__cuda_sm20_div_s64,(.L_x_7773 - $__internal_5_$__cuda_sm20_div_s64)
$__internal_5_$__cuda_sm20_div_s64:
        /* <DEDUP_REMOVED lines=83> */
[----:B------:R-:W-:Y:S06]  /*4ac0*/  RET.REL.NODEC R26 `(_ZN5flash32flash_fwd_splitkv_combine_kernelI23Flash_fwd_kernel_traitsILi192ELi64ELi64ELi4ELb0ELb0EN7cutlass10bfloat16_tE19Flash_kernel_traitsILi192ELi64ELi64ELi4ES3_EELi8ELi2ELb0EEEvNS_16Flash_fwd_paramsE) ;  /* 0xffffb5301a007950 */ /* 0x000fec0003c3ffff */
.L_x_281:
        /* <DEDUP_REMOVED lines=11> */
.L_x_7773:


//--------------------- .text._ZN5flash32flash_fwd_splitkv_combine_kernelI23Flash_fwd_kernel_traitsILi192ELi64ELi64ELi4ELb0ELb0EN7cutlass10bfloat16_tE19Flash_kernel_traitsILi192ELi64ELi64ELi4ES3_EELi8ELi1ELb0EEEvNS_16Flash_fwd_paramsE --------------------------
	.section	.text._ZN5flash32flash_fwd_splitkv_combine_kernelI23Flash_fwd_kernel_traitsILi192ELi64ELi64ELi4ELb0ELb0EN7cutlass10bfloat16_tE19Flash_kernel_traitsILi192ELi64ELi64ELi4ES3_EELi8ELi1ELb0EEEvNS_16Flash_fwd_paramsE,"ax",@progbits
	.sectioninfo	@"SHI_REGISTERS=54"
	.align	128
        .global         _ZN5flash32flash_fwd_splitkv_combine_kernelI23Flash_fwd_kernel_traitsILi192ELi64ELi64ELi4ELb0ELb0EN7cutlass10bfloat16_tE19Flash_kernel_traitsILi192ELi64ELi64ELi4ES3_EELi8ELi1ELb0EEEvNS_16Flash_fwd_paramsE
        .type           _ZN5flash32flash_fwd_splitkv_combine_kernelI23Flash_fwd_kernel_traitsILi192ELi64ELi64ELi4ELb0ELb0EN7cutlass10bfloat16_tE19Flash_kernel_traitsILi192ELi64ELi64ELi4ES3_EELi8ELi1ELb0EEEvNS_16Flash_fwd_paramsE,@function
        .size           _ZN5flash32flash_fwd_splitkv_combine_kernelI23Flash_fwd_kernel_traitsILi192ELi64ELi64ELi4ELb0ELb0EN7cutlass10bfloat16_tE19Flash_kernel_traitsILi192ELi64ELi64ELi4ES3_EELi8ELi1ELb0EEEvNS_16Flash_fwd_paramsE,(.L_x_7774 - _ZN5flash32flash_fwd_splitkv_combine_kernelI23Flash_fwd_kernel_traitsILi192ELi64ELi64ELi4ELb0ELb0EN7cutlass10bfloat16_tE19Flash_kernel_traitsILi192ELi64ELi64ELi4ES3_EELi8ELi1ELb0EEEvNS_16Flash_fwd_paramsE)
        .other          _ZN5flash32flash_fwd_splitkv_combine_kernelI23Flash_fwd_kernel_traitsILi192ELi64ELi64ELi4ELb0ELb0EN7cutlass10bfloat16_tE19Flash_kernel_traitsILi192ELi64ELi64ELi4ES3_EELi8ELi1ELb0EEEvNS_16Flash_fwd_paramsE,@"STO_CUDA_ENTRY STV_DEFAULT"
_ZN5flash32flash_fwd_splitkv_combine_kernelI23Flash_fwd_kernel_traitsILi192ELi64ELi64ELi4ELb0ELb0EN7cutlass10bfloat16_tE19Flash_kernel_traitsILi192ELi64ELi64ELi4ES3_EELi8ELi1ELb0EEEvNS_16Flash_fwd_paramsE:
.text._ZN5flash32flash_fwd_splitkv_combine_kernelI23Flash_fwd_kernel_traitsILi192ELi64ELi64ELi4ELb0ELb0EN7cutlass10bfloat16_tE19Flash_kernel_traitsILi192ELi64ELi64ELi4ES3_EELi8ELi1ELb0EEEvNS_16Flash_fwd_paramsE:
        /* <DEDUP_REMOVED lines=23> */
[----:B------:R-:W-:Y:S05]  /*0170*/  CALL.REL.NOINC `($__internal_6_$__cuda_sm20_div_s64) ;  /* 0x0000443000007944 */ /* 0x000fea0003c00000 */
[----:B------:R-:W-:Y:S05]  /*0180*/  BRA `(.L_x_283) ;  /* 0x0000013000007947 */ /* 0x000fea0003800000 */
.L_x_282:
        /* <DEDUP_REMOVED lines=19> */
.L_x_283:
        /* <DEDUP_REMOVED lines=12> */
[----:B------:R-:W-:Y:S05]  /*0380*/  CALL.REL.NOINC `($__internal_6_$__cuda_sm20_div_s64) ;  /* 0x0000422000007944 */ /* 0x000fea0003c00000 */
[----:B------:R-:W-:Y:S02]  /*0390*/  MOV R8, R20 ;  /* 0x0000001400087202 */ /* 0x000fe40000000f00 */
[----:B------:R-:W-:Y:S01]  /*03a0*/  MOV R9, R21 ;  /* 0x0000001500097202 */ /* 0x000fe20000000f00 */
[----:B------:R-:W-:Y:S05]  /*03b0*/  BRA `(.L_x_286) ;  /* 0x0000013000007947 */ /* 0x000fea0003800000 */
.L_x_285:
        /* <DEDUP_REMOVED lines=19> */
.L_x_286:
[----:B------:R-:W-:Y:S05]  /*04f0*/  BSYNC B0 ;  /* 0x0000000000007941 */ /* 0x000fea0003800000 */
.L_x_284:
        /* <DEDUP_REMOVED lines=42> */
.L_x_288:
        /* <DEDUP_REMOVED lines=19> */
.L_x_289:
[----:B------:R-:W-:Y:S05]  /*08d0*/  BSYNC B0 ;  /* 0x0000000000007941 */ /* 0x000fea0003800000 */
.L_x_287:
        /* <DEDUP_REMOVED lines=74> */
[----:B------:R-:W-:Y:S02]  /*0d80*/  MOV R32, R20 ;  /* 0x0000001400207202 */ /* 0x000fe40000000f00 */
[----:B------:R-:W-:Y:S01]  /*0d90*/  MOV R33, R21 ;  /* 0x0000001500217202 */ /* 0x000fe20000000f00 */
[----:B------:R-:W-:Y:S05]  /*0da0*/  BRA `(.L_x_292) ;  /* 0x0000013000007947 */ /* 0x000fea0003800000 */
.L_x_291:
        /* <DEDUP_REMOVED lines=19> */
.L_x_292:
[----:B------:R-:W-:Y:S05]  /*0ee0*/  BSYNC B0 ;  /* 0x0000000000007941 */ /* 0x000fea0003800000 */
.L_x_290:
        /* <DEDUP_REMOVED lines=42> */
.L_x_294:
        /* <DEDUP_REMOVED lines=19> */
.L_x_295:
[----:B------:R-:W-:Y:S05]  /*12c0*/  BSYNC B0 ;  /* 0x0000000000007941 */ /* 0x000fea0003800000 */
.L_x_293:
        /* <DEDUP_REMOVED lines=20> */
[----:B------:R-:W-:Y:S01]  /*1410*/  @!P3 IMAD.MOV R3, RZ, RZ, R7 ;  /* 0x000000ffff03b224 */ /* 0x000fe200078e0207 */
[----:B------:R-:W-:Y:S01]  /*1420*/  IABS R7, c[0x0][0x1c0] ;  /* 0x0000700000077a13 */ /* 0x000fe20000000000 */
[----:B------:R-:W-:-:S05]  /*1430*/  IMAD R8, R17, R9, R8 ;  /* 0x0000000911087224 */ /* 0x000fca00078e0208 */
[----:B------:R-:W-:-:S13]  /*1440*/  ISETP.GT.U32.AND P0, PT, R17, R8, PT ;  /* 0x000000081100720c */ /* 0x000fda0003f04070 */
[----:B------:R-:W-:Y:S01]  /*1450*/  @!P0 IMAD.IADD R8, R8, 0x1, -R17 ;  /* 0x0000000108088824 */ /* 0x000fe200078e0a11 */
[----:B------:R-:W-:Y:S02]  /*1460*/  @!P0 IADD3 R18, R18, 0x1, RZ ;  /* 0x0000000112128810 */ /* 0x000fe40007ffe0ff */
[----:B------:R-:W-:Y:S02]  /*1470*/  ISETP.NE.AND P0, PT, RZ, c[0x0][0x214], PT ;  /* 0x00008500ff007a0c */ /* 0x000fe40003f05270 */
[----:B------:R-:W-:Y:S02]  /*1480*/  ISETP.GE.U32.AND P2, PT, R8, R17, PT ;  /* 0x000000110800720c */ /* 0x000fe40003f46070 */
[----:B------:R-:W0:Y:S11]  /*1490*/  I2F.U32.RP R17, R7 ;  /* 0x0000000700117306 */ /* 0x000e360000209000 */
        /* <DEDUP_REMOVED lines=8> */
[----:B0-----:R-:W-:Y:S02]  /*1520*/  IADD3 R24, R24, 0xffffffe, RZ ;  /* 0x0ffffffe18187810 */ /* 0x001fe40007ffe0ff */
[----:B------:R-:W-:-:S04]  /*1530*/  IABS R17, c[0x0][0x1c0] ;  /* 0x0000700000117a13 */ /* 0x000fc80000000000 */
[----:B------:R0:W-:Y:S01]  /*1540*/  F2I.FTZ.U32.TRUNC.NTZ R25, R24 ;  /* 0x0000001800197305 */ /* 0x0001e2000021f000 */
[----:B------:R-:W-:-:S07]  /*1550*/  IMAD.MOV R17, RZ, RZ, -R17 ;  /* 0x000000ffff117224 */ /* 0x000fce00078e0a11 */
[----:B-1----:R-:W1:Y:S01]  /*1560*/  MUFU.RCP R8, R26 ;  /* 0x0000001a00087308 */ /* 0x002e620000001000 */
[----:B0-----:R-:W-:Y:S01]  /*1570*/  IMAD.MOV.U32 R24, RZ, RZ, RZ ;  /* 0x000000ffff187224 */ /* 0x001fe200078e00ff */
[----:B-1----:R-:W-:Y:S01]  /*1580*/  IADD3 R22, R8, 0xffffffe, RZ ;  /* 0x0ffffffe08167810 */ /* 0x002fe20007ffe0ff */
[----:B------:R-:W-:Y:S01]  /*1590*/  IMAD.MOV R8, RZ, RZ, -R25 ;  /* 0x000000ffff087224 */ /* 0x000fe200078e0a19 */
[----:B------:R-:W-:-:S04]  /*15a0*/  IABS R26, R3 ;  /* 0x00000003001a7213 */ /* 0x000fc80000000000 */
[----:B------:R-:W0:Y:S01]  /*15b0*/  F2I.FTZ.U32.TRUNC.NTZ R23, R22 ;  /* 0x0000001600177305 */ /* 0x000e22000021f000 */
[----:B------:R-:W-:Y:S02]  /*15c0*/  IMAD.MOV R26, RZ, RZ, -R26 ;  /* 0x000000ffff1a7224 */ /* 0x000fe400078e0a1a */
[----:B0-----:R-:W-:Y:S02]  /*15d0*/  IMAD.MOV R18, RZ, RZ, -R23 ;  /* 0x000000ffff127224 */ /* 0x001fe400078e0a17 */
[----:B------:R-:W-:Y:S02]  /*15e0*/  IMAD.MOV.U32 R22, RZ, RZ, RZ ;  /* 0x000000ffff167224 */ /* 0x000fe400078e00ff */
[----:B------:R-:W-:-:S04]  /*15f0*/  IMAD R19, R18, R9, RZ ;  /* 0x0000000912137224 */ /* 0x000fc800078e02ff */
[----:B------:R-:W-:Y:S01]  /*1600*/  IMAD.HI.U32 R19, R23, R19, R22 ;  /* 0x0000001317137227 */ /* 0x000fe200078e0016 */
[----:B------:R-:W-:-:S03]  /*1610*/  IABS R22, R6 ;  /* 0x0000000600167213 */ /* 0x000fc60000000000 */
[----:B------:R-:W-:Y:S02]  /*1620*/  IMAD R23, R8, R7, RZ ;  /* 0x0000000708177224 */ /* 0x000fe400078e02ff */
[----:B------:R-:W-:-:S04]  /*1630*/  IMAD.HI.U32 R19, R19, R22, RZ ;  /* 0x0000001613137227 */ /* 0x000fc800078e00ff */
[----:B------:R-:W-:Y:S01]  /*1640*/  IMAD.HI.U32 R23, R25, R23, R24 ;  /* 0x0000001719177227 */ /* 0x000fe200078e0018 */
[----:B------:R-:W-:Y:S02]  /*1650*/  IABS R24, R4 ;  /* 0x0000000400187213 */ /* 0x000fe40000000000 */
[----:B------:R-:W-:Y:S01]  /*1660*/  LOP3.LUT R4, R4, c[0x0][0x1c0], RZ, 0x3c, !PT ;  /* 0x0000700004047a12 */ /* 0x000fe200078e3cff */
[----:B------:R-:W-:Y:S02]  /*1670*/  IMAD R26, R19, R26, R22 ;  /* 0x0000001a131a7224 */ /* 0x000fe400078e0216 */
[----:B------:R-:W-:-:S03]  /*1680*/  IMAD.HI.U32 R8, R23, R24, RZ ;  /* 0x0000001817087227 */ /* 0x000fc600078e00ff */
[----:B------:R-:W-:Y:S01]  /*1690*/  ISETP.GT.U32.AND P0, PT, R9, R26, PT ;  /* 0x0000001a0900720c */ /* 0x000fe20003f04070 */
[-C--:B------:R-:W-:Y:S02]  /*16a0*/  IMAD R24, R8, R17.reuse, R24 ;  /* 0x0000001108187224 */ /* 0x080fe400078e0218 */
[----:B------:R-:W-:Y:S01]  /*16b0*/  IMAD.HI.U32 R18, R23, R22, RZ ;  /* 0x0000001617127227 */ /* 0x000fe200078e00ff */
[----:B------:R-:W-:Y:S02]  /*16c0*/  LOP3.LUT R23, RZ, c[0x0][0x1c0], RZ, 0x33, !PT ;  /* 0x00007000ff177a12 */ /* 0x000fe400078e33ff */
[----:B------:R-:W-:Y:S01]  /*16d0*/  ISETP.GT.U32.AND P3, PT, R7, R24, PT ;  /* 0x000000180700720c */ /* 0x000fe20003f64070 */
[----:B------:R-:W-:Y:S01]  /*16e0*/  IMAD R22, R18, R17, R22 ;  /* 0x0000001112167224 */ /* 0x000fe200078e0216 */
[C---:B------:R-:W-:Y:S02]  /*16f0*/  LOP3.LUT R17, R6.reuse, R9, RZ, 0x3c, !PT ;  /* 0x0000000906117212 */ /* 0x040fe400078e3cff */
[----:B------:R-:W-:-:S02]  /*1700*/  LOP3.LUT R6, R6, c[0x0][0x1c0], RZ, 0x3c, !PT ;  /* 0x0000700006067a12 */ /* 0x000fc400078e3cff */
[----:B------:R-:W-:Y:S01]  /*1710*/  ISETP.GT.U32.AND P1, PT, R7, R22, PT ;  /* 0x000000160700720c */ /* 0x000fe20003f24070 */
[----:B------:R-:W-:Y:S01]  /*1720*/  @!P0 IMAD.IADD R26, R26, 0x1, -R9 ;  /* 0x000000011a1a8824 */ /* 0x000fe200078e0a09 */
[----:B------:R-:W-:Y:S02]  /*1730*/  ISETP.GE.AND P4, PT, R17, RZ, PT ;  /* 0x000000ff1100720c */ /* 0x000fe40003f86270 */
[----:B------:R-:W0:Y:S01]  /*1740*/  S2R R17, SR_TID.X ;  /* 0x0000000000117919 */ /* 0x000e220000002100 */
[----:B------:R-:W-:Y:S02]  /*1750*/  @!P0 IADD3 R19, R19, 0x1, RZ ;  /* 0x0000000113138810 */ /* 0x000fe40007ffe0ff */
[--C-:B------:R-:W-:Y:S01]  /*1760*/  @!P3 IMAD.IADD R24, R24, 0x1, -R7.reuse ;  /* 0x000000011818b824 */ /* 0x100fe200078e0a07 */
[----:B------:R-:W-:Y:S02]  /*1770*/  ISETP.GE.U32.AND P2, PT, R26, R9, PT ;  /* 0x000000091a00720c */ /* 0x000fe40003f46070 */
[----:B------:R-:W-:Y:S01]  /*1780*/  ISETP.GE.AND P0, PT, R4, RZ, PT ;  /* 0x000000ff0400720c */ /* 0x000fe20003f06270 */
[----:B------:R-:W-:Y:S01]  /*1790*/  IMAD.MOV.U32 R4, RZ, RZ, c[0x0][0x214] ;  /* 0x00008500ff047624 */ /* 0x000fe200078e00ff */
[----:B------:R-:W-:Y:S01]  /*17a0*/  ISETP.GE.U32.AND P6, PT, R24, R7, PT ;  /* 0x000000071800720c */ /* 0x000fe20003fc6070 */
[----:B------:R-:W-:Y:S01]  /*17b0*/  @!P1 IMAD.IADD R22, R22, 0x1, -R7 ;  /* 0x0000000116169824 */ /* 0x000fe200078e0a07 */
[----:B------:R-:W-:-:S02]  /*17c0*/  @!P3 IADD3 R8, R8, 0x1, RZ ;  /* 0x000000010808b810 */ /* 0x000fc40007ffe0ff */
[----:B------:R-:W-:Y:S02]  /*17d0*/  ISETP.GT.AND P3, PT, R2, RZ, PT ;  /* 0x000000ff0200720c */ /* 0x000fe40003f64270 */
[----:B------:R-:W-:Y:S02]  /*17e0*/  ISETP.GE.U32.AND P5, PT, R22, R7, PT ;  /* 0x000000071600720c */ /* 0x000fe40003fa6070 */
[----:B------:R-:W-:Y:S02]  /*17f0*/  @!P1 IADD3 R18, R18, 0x1, RZ ;  /* 0x0000000112129810 */ /* 0x000fe40007ffe0ff */
[----:B------:R-:W-:Y:S02]  /*1800*/  @P2 IADD3 R19, R19, 0x1, RZ ;  /* 0x0000000113132810 */ /* 0x000fe40007ffe0ff */
[----:B------:R-:W-:Y:S02]  /*1810*/  ISETP.GE.AND P2, PT, R6, RZ, PT ;  /* 0x000000ff0600720c */ /* 0x000fe40003f46270 */
[----:B------:R-:W-:Y:S01]  /*1820*/  @P6 IADD3 R8, R8, 0x1, RZ ;  /* 0x0000000108086810 */ /* 0x000fe20007ffe0ff */
[----:B------:R-:W-:Y:S01]  /*1830*/  @!P4 IMAD.MOV R19, RZ, RZ, -R19 ;  /* 0x000000ffff13c224 */ /* 0x000fe200078e0a13 */
[----:B------:R-:W-:-:S02]  /*1840*/  ISETP.NE.AND P6, PT, R3, RZ, PT ;  /* 0x000000ff0300720c */ /* 0x000fc40003fc5270 */
[----:B------:R-:W-:Y:S01]  /*1850*/  ISETP.NE.AND P4, PT, RZ, c[0x0][0x1c0], PT ;  /* 0x00007000ff007a0c */ /* 0x000fe20003f85270 */
[----:B------:R-:W-:Y:S01]  /*1860*/  IMAD.MOV.U32 R22, RZ, RZ, R8 ;  /* 0x000000ffff167224 */ /* 0x000fe200078e0008 */
[----:B------:R-:W-:Y:S02]  /*1870*/  ISETP.NE.AND P1, PT, RZ, UR4, PT ;  /* 0x00000004ff007c0c */ /* 0x000fe4000bf25270 */
[----:B0-----:R-:W-:Y:S01]  /*1880*/  SHF.R.S32.HI R8, RZ, 0x1f, R17 ;  /* 0x0000001fff087819 */ /* 0x001fe20000011411 */
[----:B------:R-:W-:Y:S01]  /*1890*/  @!P0 IMAD.MOV R22, RZ, RZ, -R22 ;  /* 0x000000ffff168224 */ /* 0x000fe200078e0a16 */
[----:B------:R-:W-:Y:S02]  /*18a0*/  SEL R4, R4, 0x1, !P1 ;  /* 0x0000000104047807 */ /* 0x000fe40004800000 */
[----:B------:R-:W-:Y:S02]  /*18b0*/  SHF.R.S32.HI R6, RZ, 0x1f, R2 ;  /* 0x0000001fff067819 */ /* 0x000fe40000011402 */
[----:B------:R-:W-:-:S02]  /*18c0*/  SEL R25, R23, R22, !P4 ;  /* 0x0000001617197207 */ /* 0x000fc40006000000 */
[----:B------:R-:W-:Y:S02]  /*18d0*/  @!P6 LOP3.LUT R19, RZ, R9, RZ, 0x33, !PT ;  /* 0x00000009ff13e212 */ /* 0x000fe400078e33ff */
[----:B------:R-:W-:Y:S01]  /*18e0*/  LEA.HI R8, R8, R17, RZ, 0x3 ;  /* 0x0000001108087211 */ /* 0x000fe200078f18ff */
[----:B------:R-:W-:Y:S01]  /*18f0*/  IMAD R22, R25, R4, RZ ;  /* 0x0000000419167224 */ /* 0x000fe200078e02ff */
[----:B------:R-:W-:Y:S02]  /*1900*/  @P5 IADD3 R18, R18, 0x1, RZ ;  /* 0x0000000112125810 */ /* 0x000fe40007ffe0ff */
[----:B------:R-:W-:Y:S01]  /*1910*/  LEA.HI.SX32 R7, R2, 0x1, 0x1 ;  /* 0x0000000102077811 */ /* 0x000fe200078f0aff */
[----:B------:R-:W-:Y:S01]  /*1920*/  @!P3 IMAD.MOV R7, RZ, RZ, R6 ;  /* 0x000000ffff07b224 */ /* 0x000fe200078e0206 */
[----:B------:R-:W-:Y:S01]  /*1930*/  ISETP.LT.U32.AND P0, PT, R20, R19, PT ;  /* 0x000000131400720c */ /* 0x000fe20003f01070 */
[----:B------:R-:W-:Y:S01]  /*1940*/  @!P2 IMAD.MOV R18, RZ, RZ, -R18 ;  /* 0x000000ffff12a224 */ /* 0x000fe200078e0a12 */
[----:B------:R-:W-:Y:S01]  /*1950*/  SHF.R.S32.HI R25, RZ, 0x1f, R19 ;  /* 0x0000001fff197819 */ /* 0x000fe20000011413 */
[----:B------:R-:W-:Y:S01]  /*1960*/  IMAD R7, R7, R22, RZ ;  /* 0x0000001607077224 */ /* 0x000fe200078e02ff */
[----:B------:R-:W-:-:S02]  /*1970*/  SHF.R.S32.HI R6, RZ, 0x3, R8 ;  /* 0x00000003ff067819 */ /* 0x000fc40000011408 */
[----:B------:R-:W-:Y:S02]  /*1980*/  ISETP.LT.AND.EX P2, PT, R21, R25, PT, P0 ;  /* 0x000000191500720c */ /* 0x000fe40003f41300 */
[----:B------:R-:W-:Y:S02]  /*1990*/  ISETP.GE.AND P0, PT, R6, c[0x0][0x314], PT ;  /* 0x0000c50006007a0c */ /* 0x000fe40003f06270 */
[----:B------:R-:W-:Y:S02]  /*19a0*/  SEL R23, R23, R18, !P4 ;  /* 0x0000001217177207 */ /* 0x000fe40006000000 */
[----:B------:R-:W-:Y:S02]  /*19b0*/  LOP3.LUT R18, R8, 0xfffffff8, RZ, 0xc0, !PT ;  /* 0xfffffff808127812 */ /* 0x000fe400078ec0ff */
[----:B------:R-:W-:Y:S01]  /*19c0*/  SEL R9, R20, R19, P2 ;  /* 0x0000001314097207 */ /* 0x000fe20001000000 */
[----:B------:R-:W-:Y:S01]  /*19d0*/  IMAD.MOV.U32 R19, RZ, RZ, -0x800000 ;  /* 0xff800000ff137424 */ /* 0x000fe200078e00ff */
[----:B------:R-:W-:Y:S01]  /*19e0*/  SEL R8, R21, R25, P2 ;  /* 0x0000001915087207 */ /* 0x000fe20001000000 */
[----:B------:R-:W-:-:S04]  /*19f0*/  IMAD.IADD R25, R17, 0x1, -R18 ;  /* 0x0000000111197824 */ /* 0x000fc800078e0a12 */
        /* <DEDUP_REMOVED lines=15> */
[----:B------:R-:W-:-:S06]  /*1af0*/  LEA.HI.X R19, R26, c[0x0][0x20c], R19, 0x2, P0 ;  /* 0x000083001a137a11 */ /* 0x000fcc00000f1413 */
[----:B------:R0:W5:Y:S03]  /*1b00*/  LDG.E R19, [R18.64] ;  /* 0x0000000a12137981 */ /* 0x000166000c1e1900 */
.L_x_297:
[----:B------:R-:W-:Y:S05]  /*1b10*/  BSYNC B0 ;  /* 0x0000000000007941 */ /* 0x000fea0003800000 */
.L_x_296:
[----:B------:R-:W-:Y:S01]  /*1b20*/  ISETP.GT.AND P0, PT, R17, 0xf, PT ;  /* 0x0000000f1100780c */ /* 0x000fe20003f04270 */
[----:B------:R-:W-:Y:S01]  /*1b30*/  IMAD.MOV.U32 R29, RZ, RZ, -0x800000 ;  /* 0xff800000ff1d7424 */ /* 0x000fe200078e00ff */
[----:B------:R-:W-:Y:S01]  /*1b40*/  ISETP.GT.AND P3, PT, R3, RZ, PT ;  /* 0x000000ff0300720c */ /* 0x000fe20003f64270 */
[----:B------:R-:W-:Y:S01]  /*1b50*/  IMAD R23, R23, R4, RZ ;  /* 0x0000000417177224 */ /* 0x000fe200078e02ff */
[----:B------:R-:W-:Y:S01]  /*1b60*/  BSSY B1, `(.L_x_298) ;  /* 0x00001e7000017945 */ /* 0x000fe20003800000 */
[----:B------:R-:W-:-:S08]  /*1b70*/  IMAD.MOV.U32 R28, RZ, RZ, 0x7f800000 ;  /* 0x7f800000ff1c7424 */ /* 0x000fd000078e00ff */
[----:B------:R-:W-:Y:S01]  /*1b80*/  @!P0 IMAD R6, R6, 0x9, R25 ;  /* 0x0000000906068824 */ /* 0x000fe200078e0219 */
[----:B0-----:R-:W-:-:S04]  /*1b90*/  @!P0 LEA.HI R18, R17, R17, RZ, 0x1 ;  /* 0x0000001111128211 */ /* 0x001fc800078f08ff */
[----:B-----5:R0:W-:Y:S01]  /*1ba0*/  @!P0 STS [R6.X4], R19 ;  /* 0x0000001306008388 */ /* 0x0201e20000004800 */
[C---:B------:R-:W-:Y:S01]  /*1bb0*/  @!P0 LOP3.LUT R20, R18.reuse, 0xfffffffe, RZ, 0xc0, !PT ;  /* 0xfffffffe12148812 */ /* 0x040fe200078ec0ff */
[----:B------:R-:W-:-:S04]  /*1bc0*/  @!P0 IMAD.SHL.U32 R18, R18, 0x2, RZ ;  /* 0x0000000212128824 */ /* 0x000fc800078e00ff */
[----:B------:R-:W-:Y:S01]  /*1bd0*/  @!P0 IMAD.IADD R21, R17, 0x1, -R20 ;  /* 0x0000000111158824 */ /* 0x000fe200078e0a14 */
[----:B------:R-:W-:-:S05]  /*1be0*/  @!P0 LOP3.LUT R18, R18, 0xfffffffc, RZ, 0xc0, !PT ;  /* 0xfffffffc12128812 */ /* 0x000fca00078ec0ff */
[----:B------:R-:W-:Y:S01]  /*1bf0*/  @!P0 IMAD R21, R21, 0x24, R18 ;  /* 0x0000002415158824 */ /* 0x000fe200078e0212 */
[----:B------:R-:W-:Y:S01]  /*1c00*/  BAR.SYNC.DEFER_BLOCKING 0x0 ;  /* 0x0000000000007b1d */ /* 0x000fe20000010000 */
[----:B0-----:R-:W-:-:S05]  /*1c10*/  LEA.HI.SX32 R6, R3, 0x1, 0x1 ;  /* 0x0000000103067811 */ /* 0x001fca00078f0aff */
[----:B------:R0:W1:Y:S02]  /*1c20*/  @!P0 LDS R29, [R21] ;  /* 0x00000000151d8984 */ /* 0x0000640000000800 */
[----:B0-----:R-:W-:-:S05]  /*1c30*/  SHF.R.S32.HI R21, RZ, 0x1f, R3 ;  /* 0x0000001fff157819 */ /* 0x001fca0000011403 */
[----:B------:R-:W-:-:S04]  /*1c40*/  @!P3 IMAD.MOV R6, RZ, RZ, R21 ;  /* 0x000000ffff06b224 */ /* 0x000fc800078e0215 */
[----:B------:R-:W-:Y:S01]  /*1c50*/  IMAD R6, R23, R6, RZ ;  /* 0x0000000617067224 */ /* 0x000fe200078e02ff */
[----:B-1----:R-:W0:Y:S02]  /*1c60*/  SHFL.BFLY PT, R18, R29, 0x1, 0x1f ;  /* 0x0c201f001d127f89 */ /* 0x002e2400000e0000 */
        /* <DEDUP_REMOVED lines=8> */
[----:B------:R-:W-:-:S04]  /*1cf0*/  LOP3.LUT R20, R17, 0x1, RZ, 0xc0, !PT ;  /* 0x0000000111147812 */ /* 0x000fc800078ec0ff */
[----:B------:R-:W-:Y:S02]  /*1d00*/  FSETP.NE.FTZ.AND P2, PT, R19, RZ, PT ;  /* 0x000000ff1300720b */ /* 0x000fe40003f55000 */
[----:B------:R-:W-:-:S04]  /*1d10*/  ISETP.NE.U32.AND P0, PT, R20, 0x1, PT ;  /* 0x000000011400780c */ /* 0x000fc80003f05070 */
[----:B------:R-:W-:-:S07]  /*1d20*/  ISETP.GT.OR P0, PT, R17, 0xf, !P0 ;  /* 0x0000000f1100780c */ /* 0x000fce0004704670 */
[----:B------:R-:W0:Y:S02]  /*1d30*/  @P2 MUFU.LG2 R19, R19 ;  /* 0x0000001300132308 */ /* 0x000e240000000c00 */
[----:B0-----:R-:W-:-:S04]  /*1d40*/  @P2 FFMA.FTZ R28, R19, 0.69314718246459960938, R18 ;  /* 0x3f317218131c2823 */ /* 0x001fc80000010012 */
        /* <DEDUP_REMOVED lines=50> */
.L_x_302:
        /* <DEDUP_REMOVED lines=22> */
.L_x_303:
[----:B------:R-:W-:Y:S05]  /*21d0*/  BSYNC B0 ;  /* 0x0000000000007941 */ /* 0x000fea0003800000 */
.L_x_301:
[----:B------:R-:W-:Y:S01]  /*21e0*/  LOP3.LUT R19, R17, R0, RZ, 0xfc, !PT ;  /* 0x0000000011137212 */ /* 0x000fe200078efcff */
[----:B------:R-:W-:Y:S03]  /*21f0*/  BSSY B0, `(.L_x_304) ;  /* 0x0000028000007945 */ /* 0x000fe60003800000 */
[----:B------:R-:W-:-:S13]  /*2200*/  ISETP.NE.U32.AND P0, PT, R19, RZ, PT ;  /* 0x000000ff1300720c */ /* 0x000fda0003f05070 */
[----:B------:R-:W-:Y:S05]  /*2210*/  @!P0 BRA `(.L_x_305) ;  /* 0x000000f000008947 */ /* 0x000fea0003800000 */
[----:B------:R-:W-:Y:S01]  /*2220*/  IMAD.MOV.U32 R24, RZ, RZ, R30 ;  /* 0x000000ffff187224 */ /* 0x000fe200078e001e */
[----:B------:R-:W-:Y:S02]  /*2230*/  MOV R23, R0 ;  /* 0x0000000000177202 */ /* 0x000fe40000000f00 */
[----:B------:R-:W-:Y:S02]  /*2240*/  MOV R22, 0x2260 ;  /* 0x0000226000167802 */ /* 0x000fe40000000f00 */
[----:B------:R-:W-:Y:S05]  /*2250*/  CALL.REL.NOINC `($__internal_6_$__cuda_sm20_div_s64) ;  /* 0x0000235000007944 */ /* 0x000fea0003c00000 */
        /* <DEDUP_REMOVED lines=11> */
.L_x_305:
        /* <DEDUP_REMOVED lines=22> */
.L_x_306:
[----:B------:R-:W-:Y:S05]  /*2470*/  BSYNC B0 ;  /* 0x0000000000007941 */ /* 0x000fea0003800000 */
.L_x_304:
        /* <DEDUP_REMOVED lines=11> */
[----:B------:R-:W-:Y:S05]  /*2530*/  CALL.REL.NOINC `($__internal_6_$__cuda_sm20_div_s64) ;  /* 0x0000207000007944 */ /* 0x000fea0003c00000 */
[----:B------:R-:W-:-:S04]  /*2540*/  IADD3 R17, P0, RZ, -R20, RZ ;  /* 0x80000014ff117210 */ /* 0x000fc80007f1e0ff */
[----:B------:R-:W-:Y:S01]  /*2550*/  IADD3.X R18, RZ, ~R21, RZ, P0, !PT ;  /* 0x80000015ff127210 */ /* 0x000fe200007fe4ff */
[----:B------:R-:W-:-:S04]  /*2560*/  IMAD.WIDE.U32 R36, R5, R17, R36 ;  /* 0x0000001105247225 */ /* 0x000fc800078e0024 */
[----:B------:R-:W-:-:S04]  /*2570*/  IMAD R18, R18, R5, RZ ;  /* 0x0000000512127224 */ /* 0x000fc800078e02ff */
[----:B------:R-:W-:-:S05]  /*2580*/  IMAD R4, R4, R17, R18 ;  /* 0x0000001104047224 */ /* 0x000fca00078e0212 */
[----:B------:R-:W-:Y:S01]  /*2590*/  IADD3 R4, R37, R4, RZ ;  /* 0x0000000425047210 */ /* 0x000fe20007ffe0ff */
[----:B------:R-:W-:Y:S05]  /*25a0*/  BRA `(.L_x_309) ;  /* 0x0000016000007947 */ /* 0x000fea0003800000 */
.L_x_308:
        /* <DEDUP_REMOVED lines=22> */
.L_x_309:
[----:B------:R-:W-:Y:S05]  /*2710*/  BSYNC B0 ;  /* 0x0000000000007941 */ /* 0x000fea0003800000 */
.L_x_307:
        /* <DEDUP_REMOVED lines=38> */
[----:B------:R-:W-:Y:S05]  /*2980*/  CALL.REL.NOINC `($__internal_6_$__cuda_sm20_div_s64) ;  /* 0x00001c2000007944 */ /* 0x000fea0003c00000 */
        /* <DEDUP_REMOVED lines=12> */
.L_x_311:
        /* <DEDUP_REMOVED lines=23> */
.L_x_312:
[----:B------:R-:W-:Y:S05]  /*2bc0*/  BSYNC B0 ;  /* 0x0000000000007941 */ /* 0x000fea0003800000 */
.L_x_310:
        /* <DEDUP_REMOVED lines=19> */
.L_x_314:
        /* <DEDUP_REMOVED lines=22> */
.L_x_315:
[----:B------:R-:W-:Y:S05]  /*2e60*/  BSYNC B0 ;  /* 0x0000000000007941 */ /* 0x000fea0003800000 */
.L_x_313:
        /* <DEDUP_REMOVED lines=20> */
.L_x_317:
        /* <DEDUP_REMOVED lines=23> */
.L_x_318:
[----:B------:R-:W-:Y:S05]  /*3120*/  BSYNC B0 ;  /* 0x0000000000007941 */ /* 0x000fea0003800000 */
.L_x_316:
        /* <DEDUP_REMOVED lines=25> */
[----:B------:R-:W-:Y:S05]  /*32c0*/  CALL.REL.NOINC `($__internal_6_$__cuda_sm20_div_s64) ;  /* 0x000012e000007944 */ /* 0x000fea0003c00000 */
        /* <DEDUP_REMOVED lines=12> */
.L_x_320:
        /* <DEDUP_REMOVED lines=23> */
.L_x_321:
[----:B------:R-:W-:Y:S05]  /*3500*/  BSYNC B0 ;  /* 0x0000000000007941 */ /* 0x000fea0003800000 */
.L_x_319:
        /* <DEDUP_REMOVED lines=29> */
.L_x_323:
        /* <DEDUP_REMOVED lines=23> */
.L_x_324:
[----:B------:R-:W-:Y:S05]  /*3850*/  BSYNC B0 ;  /* 0x0000000000007941 */ /* 0x000fea0003800000 */
.L_x_322:
        /* <DEDUP_REMOVED lines=20> */
.L_x_300:
[----:B------:R-:W-:-:S04]  /*39a0*/  LEA R2, P0, R36, c[0x0][0x200], 0x2 ;  /* 0x0000800024027a11 */ /* 0x000fc800078010ff */
[----:B------:R-:W-:-:S05]  /*39b0*/  LEA.HI.X R3, R36, c[0x0][0x204], R37, 0x2, P0 ;  /* 0x0000810024037a11 */ /* 0x000fca00000f1425 */
[----:B------:R0:W-:Y:S04]  /*39c0*/  STG.E [R2.64], R28 ;  /* 0x0000001c02007986 */ /* 0x0001e8000c10190a */
.L_x_299:
[----:B------:R-:W-:Y:S05]  /*39d0*/  BSYNC B1 ;  /* 0x0000000000017941 */ /* 0x000fea0003800000 */
.L_x_298:
[----:B------:R-:W1:Y:S01]  /*39e0*/  S2R R34, SR_TID.X ;  /* 0x0000000000227919 */ /* 0x000e620000002100 */
[----:B------:R-:W-:Y:S01]  /*39f0*/  IMAD.MOV.U32 R13, RZ, RZ, RZ ;  /* 0x000000ffff0d7224 */ /* 0x000fe200078e00ff */
[----:B------:R-:W-:Y:S01]  /*3a00*/  CS2R R10, SRZ ;  /* 0x00000000000a7805 */ /* 0x000fe2000001ff00 */
[----:B------:R-:W-:Y:S01]  /*3a10*/  CS2R R8, SRZ ;  /* 0x0000000000087805 */ /* 0x000fe2000001ff00 */
[----:B------:R-:W-:Y:S01]  /*3a20*/  CS2R R6, SRZ ;  /* 0x0000000000067805 */ /* 0x000fe2000001ff00 */
[-C--:B01----:R-:W-:Y:S02]  /*3a30*/  LEA.HI R2, R34, R34.reuse, RZ, 0x1 ;  /* 0x0000002222027211 */ /* 0x083fe400078f08ff */
[----:B------:R-:W-:Y:S02]  /*3a40*/  SHF.R.S32.HI R33, RZ, 0x1f, R34 ;  /* 0x0000001fff217819 */ /* 0x000fe40000011422 */
[----:B------:R-:W-:Y:S02]  /*3a50*/  LOP3.LUT R3, R2, 0xfffffffe, RZ, 0xc0, !PT ;  /* 0xfffffffe02037812 */ /* 0x000fe400078ec0ff */
[----:B------:R-:W-:-:S03]  /*3a60*/  LEA.HI R33, R33, R34, RZ, 0x4 ;  /* 0x0000002221217211 */ /* 0x000fc600078f20ff */
[----:B------:R-:W-:-:S05]  /*3a70*/  IMAD.IADD R0, R34, 0x1, -R3 ;  /* 0x0000000122007824 */ /* 0x000fca00078e0a03 */
[----:B------:R-:W-:-:S04]  /*3a80*/  ISETP.GE.AND P1, PT, R0, c[0x0][0x314], PT ;  /* 0x0000c50000007a0c */ /* 0x000fc80003f26270 */
[----:B------:R-:W-:-:S13]  /*3a90*/  ISETP.GT.OR P1, PT, R34, 0xf, P1 ;  /* 0x0000000f2200780c */ /* 0x000fda0000f24670 */
[----:B------:R-:W-:Y:S02]  /*3aa0*/  @!P1 FADD.FTZ R3, -R28, R29 ;  /* 0x0000001d1c039221 */ /* 0x000fe40000010100 */
[----:B------:R-:W-:Y:S02]  /*3ab0*/  @!P1 IMAD.SHL.U32 R5, R2, 0x2, RZ ;  /* 0x0000000202059824 */ /* 0x000fe400078e00ff */
[----:B------:R-:W-:Y:S02]  /*3ac0*/  @!P1 FMUL.FTZ R3, R3, 1.4426950216293334961 ;  /* 0x3fb8aa3b03039820 */ /* 0x000fe40000410000 */
[----:B------:R-:W-:Y:S01]  /*3ad0*/  IMAD.MOV.U32 R2, RZ, RZ, c[0x0][0x314] ;  /* 0x0000c500ff027624 */ /* 0x000fe200078e00ff */
[----:B------:R-:W-:-:S03]  /*3ae0*/  @!P1 LOP3.LUT R5, R5, 0xfffffffc, RZ, 0xc0, !PT ;  /* 0xfffffffc05059812 */ /* 0x000fc600078ec0ff */
[----:B------:R-:W0:Y:S01]  /*3af0*/  @!P1 MUFU.EX2 R3, R3 ;  /* 0x0000000300039308 */ /* 0x000e220000000800 */
[----:B------:R-:W-:Y:S01]  /*3b00*/  ISETP.GE.AND P0, PT, R2, 0x1, PT ;  /* 0x000000010200780c */ /* 0x000fe20003f06270 */
[----:B------:R-:W-:Y:S01]  /*3b10*/  @!P1 IMAD R0, R0, 0x24, R5 ;  /* 0x0000002400009824 */ /* 0x000fe200078e0205 */
[----:B------:R-:W-:Y:S02]  /*3b20*/  LOP3.LUT R5, R33, 0x3ffffff0, RZ, 0xc0, !PT ;  /* 0x3ffffff021057812 */ /* 0x000fe400078ec0ff */
[----:B------:R-:W-:-:S03]  /*3b30*/  SHF.R.S32.HI R33, RZ, 0x4, R33 ;  /* 0x00000004ff217819 */ /* 0x000fc60000011421 */
[----:B------:R-:W-:Y:S02]  /*3b40*/  IMAD.IADD R34, R34, 0x1, -R5 ;  /* 0x0000000122227824 */ /* 0x000fe400078e0a05 */
[----:B------:R-:W-:Y:S02]  /*3b50*/  CS2R R4, SRZ ;  /* 0x0000000000047805 */ /* 0x000fe4000001ff00 */
[----:B------:R-:W-:Y:S01]  /*3b60*/  IMAD.SHL.U32 R34, R34, 0x4, RZ ;  /* 0x0000000422227824 */ /* 0x000fe200078e00ff */
[----:B0-----:R0:W-:Y:S04]  /*3b70*/  @!P1 STS [R0], R3 ;  /* 0x0000000300009388 */ /* 0x0011e80000000800 */
[C---:B------:R-:W-:Y:S02]  /*3b80*/  IADD3 R32, R34.reuse, 0x40, RZ ;  /* 0x0000004022207810 */ /* 0x040fe40007ffe0ff */
[----:B------:R-:W-:Y:S01]  /*3b90*/  IADD3 R31, R34, 0x80, RZ ;  /* 0x00000080221f7810 */ /* 0x000fe20007ffe0ff */
[----:B0-----:R-:W-:Y:S01]  /*3ba0*/  CS2R R2, SRZ ;  /* 0x0000000000027805 */ /* 0x001fe2000001ff00 */
[----:B------:R-:W-:Y:S01]  /*3bb0*/  IMAD.MOV.U32 R0, RZ, RZ, RZ ;  /* 0x000000ffff007224 */ /* 0x000fe200078e00ff */
        /* <DEDUP_REMOVED lines=25> */
.L_x_328:
        /* <DEDUP_REMOVED lines=14> */
.L_x_327:
[----:B------:R-:W-:Y:S05]  /*3e30*/  BSYNC B0 ;  /* 0x0000000000007941 */ /* 0x000fea0003800000 */
.L_x_326:
        /* <DEDUP_REMOVED lines=19> */
.L_x_325:
        /* <DEDUP_REMOVED lines=100> */
        .weak           $__internal_6_$__cuda_sm20_div_s64
        .type           $__internal_6_$__cuda_sm20_div_s64,@function
        .size           $__internal_6_$__cuda_sm20_div_s64,(.L_x_7774 - $__internal_6_$__cuda_sm20_div_s64)
$__internal_6_$__cuda_sm20_div_s64:
        /* <DEDUP_REMOVED lines=83> */
[----:B------:R-:W-:Y:S06]  /*4ae0*/  RET.REL.NODEC R26 `(_ZN5flash32flash_fwd_splitkv_combine_kernelI23Flash_fwd_kernel_traitsILi192ELi64ELi64ELi4ELb0ELb0EN7cutlass10bfloat16_tE19Flash_kernel_traitsILi192ELi64ELi64ELi4ES3_EELi8ELi1ELb0EEEvNS_16Flash_fwd_paramsE) ;  /* 0xffffb5101a007950 */ /* 0x000fec0003c3ffff */
.L_x_329:
        /* <DEDUP_REMOVED lines=9> */
.L_x_7774:


//--------------------- .text._ZN5flash32flash_fwd_splitkv_combine_kernelI23Flash_fwd_kernel_traitsILi192ELi64ELi64ELi4ELb0ELb0EN7cutlass10bfloat16_tE19Flash_kernel_traitsILi192ELi64ELi64ELi4ES3_EELi8ELi7ELb1EEEvNS_16Flash_fwd_paramsE --------------------------
	.section	.text._ZN5flash32flash_fwd_splitkv_combine_kernelI23Flash_fwd_kernel_traitsILi192ELi64ELi64ELi4ELb0ELb0EN7cutlass10bfloat16_tE19Flash_kernel_traitsILi192ELi64ELi64ELi4ES3_EELi8ELi7ELb1EEEvNS_16Flash_fwd_paramsE,"ax",@progbits
	.sectioninfo	@"SHI_REGISTERS=62"
	.align	128
        .global         _ZN5flash32flash_fwd_splitkv_combine_kernelI23Flash_fwd_kernel_traitsILi192ELi64ELi64ELi4ELb0ELb0EN7cutlass10bfloat16_tE19Flash_kernel_traitsILi192ELi64ELi64ELi4ES3_EELi8ELi7ELb1EEEvNS_16Flash_fwd_paramsE
        .type           _ZN5flash32flash_fwd_splitkv_combine_kernelI23Flash_fwd_kernel_traitsILi192ELi64ELi64ELi4ELb0ELb0EN7cutlass10bfloat16_tE19Flash_kernel_traitsILi192ELi64ELi64ELi4ES3_EELi8ELi7ELb1EEEvNS_16Flash_fwd_paramsE,@function
        .size           _ZN5flash32flash_fwd_splitkv_combine_kernelI23Flash_fwd_kernel_traitsILi192ELi64ELi64ELi4ELb0ELb0EN7cutlass10bfloat16_tE19Flash_kernel_traitsILi192ELi64ELi64ELi4ES3_EELi8ELi7ELb1EEEvNS_16Flash_fwd_paramsE,(.L_x_7775 - _ZN5flash32flash_fwd_splitkv_combine_kernelI23Flash_fwd_kernel_traitsILi192ELi64ELi64ELi4ELb0ELb0EN7cutlass10bfloat16_tE19Flash_kernel_traitsILi192ELi64ELi64ELi4ES3_EELi8ELi7ELb1EEEvNS_16Flash_fwd_paramsE)
        .other          _ZN5flash32flash_fwd_splitkv_combine_kernelI23Flash_fwd_kernel_traitsILi192ELi64ELi64ELi4ELb0ELb0EN7cutlass10bfloat16_tE19Flash_kernel_traitsILi192ELi64ELi64ELi4ES3_EELi8ELi7ELb1EEEvNS_16Flash_fwd_paramsE,@"STO_CUDA_ENTRY STV_DEFAULT"
_ZN5flash32flash_fwd_splitkv_combine_kernelI23Flash_fwd_kernel_traitsILi192ELi64ELi64ELi4ELb0ELb0EN7cutlass10bfloat16_tE19Flash_kernel_traitsILi192ELi64ELi64ELi4ES3_EELi8ELi7ELb1EEEvNS_16Flash_fwd_paramsE:
.text._ZN5flash32flash_fwd_splitkv_combine_kernelI23Flash_fwd_kernel_traitsILi192ELi64ELi64ELi4ELb0ELb0EN7cutlass10bfloat16_tE19Flash_kernel_traitsILi192ELi64ELi64ELi4ES3_EELi8ELi7ELb1EEEvNS_16Flash_fwd_paramsE:
        /* <DEDUP_REMOVED lines=23> */
[----:B------:R-:W-:Y:S05]  /*0170*/  CALL.REL.NOINC `($__internal_7_$__cuda_sm20_div_s64) ;  /* 0x0000579000007944 */ /* 0x000fea0003c00000 */
[----:B------:R-:W-:Y:S02]  /*0180*/  MOV R8, R0 ;  /* 0x0000000000087202 */ /* 0x000fe40000000f00 */
[----:B------:R-:W-:Y:S01]  /*0190*/  MOV R9, R21 ;  /* 0x0000001500097202 */ /* 0x000fe20000000f00 */
[----:B------:R-:W-:Y:S05]  /*01a0*/  BRA `(.L_x_331) ;  /* 0x0000013000007947 */ /* 0x000fea0003800000 */
.L_x_330:
        /* <DEDUP_REMOVED lines=19> */
.L_x_331:
        /* <DEDUP_REMOVED lines=17> */
.L_x_333:
        /* <DEDUP_REMOVED lines=20> */
.L_x_334:
[----:B------:R-:W-:Y:S05]  /*0530*/  BSYNC B0 ;  /* 0x0000000000007941 */ /* 0x000fea0003800000 */
.L_x_332:
        /* <DEDUP_REMOVED lines=57> */
.L_x_336:
        /* <DEDUP_REMOVED lines=19> */
.L_x_337:
[----:B------:R-:W-:Y:S05]  /*0a00*/  BSYNC B0 ;  /* 0x0000000000007941 */ /* 0x000fea0003800000 */
.L_x_335:
        /* <DEDUP_REMOVED lines=107> */
.L_x_339:
        /* <DEDUP_REMOVED lines=19> */
.L_x_340:
[----:B------:R-:W-:Y:S05]  /*11f0*/  BSYNC B0 ;  /* 0x0000000000007941 */ /* 0x000fea0003800000 */
.L_x_338:
        /* <DEDUP_REMOVED lines=163> */
[----:B------:R-:W-:Y:S05]  /*1c30*/  CALL.REL.NOINC `($__internal_7_$__cuda_sm20_div_s64) ;  /* 0x00003cd000007944 */ /* 0x000fea0003c00000 */
[----:B------:R-:W-:Y:S02]  /*1c40*/  MOV R42, R0 ;  /* 0x00000000002a7202 */ /* 0x000fe40000000f00 */
[----:B------:R-:W-:Y:S01]  /*1c50*/  MOV R43, R21 ;  /* 0x00000015002b7202 */ /* 0x000fe20000000f00 */
[----:B------:R-:W-:Y:S05]  /*1c60*/  BRA `(.L_x_343) ;  /* 0x0000013000007947 */ /* 0x000fea0003800000 */
.L_x_342:
        /* <DEDUP_REMOVED lines=19> */
.L_x_343:
[----:B------:R-:W-:Y:S05]  /*1da0*/  BSYNC B0 ;  /* 0x0000000000007941 */ /* 0x000fea0003800000 */
.L_x_341:
        /* <DEDUP_REMOVED lines=205> */
.L_x_348:
        /* <DEDUP_REMOVED lines=21> */
.L_x_349:
[----:B------:R-:W-:Y:S05]  /*2bd0*/  BSYNC B0 ;  /* 0x0000000000007941 */ /* 0x000fea0003800000 */
.L_x_347:
        /* <DEDUP_REMOVED lines=8> */
[----:B------:R-:W-:Y:S05]  /*2c60*/  CALL.REL.NOINC `($__internal_7_$__cuda_sm20_div_s64) ;  /* 0x00002ca000007944 */ /* 0x000fea0003c00000 */
        /* <DEDUP_REMOVED lines=12> */
.L_x_351:
        /* <DEDUP_REMOVED lines=22> */
.L_x_352:
[----:B------:R-:W-:Y:S05]  /*2e90*/  BSYNC B0 ;  /* 0x0000000000007941 */ /* 0x000fea0003800000 */
.L_x_350:
        /* <DEDUP_REMOVED lines=11> */
[----:B------:R-:W-:Y:S05]  /*2f50*/  CALL.REL.NOINC `($__internal_7_$__cuda_sm20_div_s64) ;  /* 0x000029b000007944 */ /* 0x000fea0003c00000 */
        /* <DEDUP_REMOVED lines=11> */
.L_x_354:
        /* <DEDUP_REMOVED lines=22> */
.L_x_355:
[----:B------:R-:W-:Y:S05]  /*3170*/  BSYNC B0 ;  /* 0x0000000000007941 */ /* 0x000fea0003800000 */
.L_x_353:
        /* <DEDUP_REMOVED lines=52> */
.L_x_357:
        /* <DEDUP_REMOVED lines=22> */
.L_x_358:
[----:B------:R-:W-:Y:S05]  /*3620*/  BSYNC B0 ;  /* 0x0000000000007941 */ /* 0x000fea0003800000 */
.L_x_356:
        /* <DEDUP_REMOVED lines=22> */
.L_x_360:
        /* <DEDUP_REMOVED lines=22> */
.L_x_361:
[----:B------:R-:W-:Y:S05]  /*38f0*/  BSYNC B0 ;  /* 0x0000000000007941 */ /* 0x000fea0003800000 */
.L_x_359:
        /* <DEDUP_REMOVED lines=21> */
.L_x_363:
        /* <DEDUP_REMOVED lines=23> */
.L_x_364:
[----:B------:R-:W-:Y:S05]  /*3bc0*/  BSYNC B0 ;  /* 0x0000000000007941 */ /* 0x000fea0003800000 */
.L_x_362:
        /* <DEDUP_REMOVED lines=38> */
.L_x_366:
        /* <DEDUP_REMOVED lines=23> */
.L_x_367:
[----:B------:R-:W-:Y:S05]  /*3fa0*/  BSYNC B0 ;  /* 0x0000000000007941 */ /* 0x000fea0003800000 */
.L_x_365:
        /* <DEDUP_REMOVED lines=31> */
.L_x_369:
        /* <DEDUP_REMOVED lines=23> */
.L_x_370:
[----:B------:R-:W-:Y:S05]  /*4310*/  BSYNC B0 ;  /* 0x0000000000007941 */ /* 0x000fea0003800000 */
.L_x_368:
        /* <DEDUP_REMOVED lines=20> */
.L_x_346:
[----:B------:R-:W-:-:S04]  /*4460*/  LEA R2, P0, R44, c[0x0][0x200], 0x2 ;  /* 0x000080002c027a11 */ /* 0x000fc800078010ff */
[----:B------:R-:W-:-:S05]  /*4470*/  LEA.HI.X R3, R44, c[0x0][0x204], R45, 0x2, P0 ;  /* 0x000081002c037a11 */ /* 0x000fca00000f142d */
[----:B------:R0:W-:Y:S04]  /*4480*/  STG.E [R2.64], R30 ;  /* 0x0000001e02007986 */ /* 0x0001e8000c101908 */
.L_x_345:
[----:B------:R-:W-:Y:S05]  /*4490*/  BSYNC B1 ;  /* 0x0000000000017941 */ /* 0x000fea0003800000 */
.L_x_344:
[C---:B------:R-:W-:Y:S01]  /*44a0*/  IADD3 R0, R39.reuse, 0x10, RZ ;  /* 0x0000001027007810 */ /* 0x040fe20007ffe0ff */
[----:B------:R-:W-:Y:S01]  /*44b0*/  IMAD.MOV.U32 R29, RZ, RZ, c[0x0][0x314] ;  /* 0x0000c500ff1d7624 */ /* 0x000fe200078e00ff */
[C---:B------:R-:W-:Y:S01]  /*44c0*/  ISETP.GE.OR P5, PT, R39.reuse, c[0x0][0x314], P6 ;  /* 0x0000c50027007a0c */ /* 0x040fe200037a6670 */
[----:B0-----:R-:W-:Y:S01]  /*44d0*/  CS2R R4, SRZ ;  /* 0x0000000000047805 */ /* 0x001fe2000001ff00 */
[----:B------:R-:W-:Y:S01]  /*44e0*/  ISETP.GE.OR P0, PT, R0, c[0x0][0x314], P6 ;  /* 0x0000c50000007a0c */ /* 0x000fe20003706670 */
[----:B------:R-:W-:Y:S01]  /*44f0*/  CS2R R6, SRZ ;  /* 0x0000000000067805 */ /* 0x000fe2000001ff00 */
[----:B------:R-:W-:Y:S01]  /*4500*/  IADD3 R0, R39, 0x20, RZ ;  /* 0x0000002027007810 */ /* 0x000fe20007ffe0ff */
[----:B------:R-:W-:Y:S01]  /*4510*/  CS2R R8, SRZ ;  /* 0x0000000000087805 */ /* 0x000fe2000001ff00 */
[----:B------:R-:W-:Y:S01]  /*4520*/  CS2R R10, SRZ ;  /* 0x00000000000a7805 */ /* 0x000fe2000001ff00 */
[----:B------:R-:W-:Y:S02]  /*4530*/  MOV R12, RZ ;  /* 0x000000ff000c7202 */ /* 0x000fe40000000f00 */
[----:B------:R-:W-:-:S02]  /*4540*/  ISETP.GE.OR P4, PT, R0, c[0x0][0x314], P6 ;  /* 0x0000c50000007a0c */ /* 0x000fc40003786670 */
[----:B------:R-:W-:Y:S02]  /*4550*/  IADD3 R0, R39, 0x30, RZ ;  /* 0x0000003027007810 */ /* 0x000fe40007ffe0ff */
[C---:B------:R-:W-:Y:S02]  /*4560*/  @!P5 FADD.FTZ R37, -R30.reuse, R37 ;  /* 0x000000251e25d221 */ /* 0x040fe40000010100 */
[----:B------:R-:W-:Y:S01]  /*4570*/  @!P0 FADD.FTZ R2, -R30, R38 ;  /* 0x000000261e028221 */ /* 0x000fe20000010100 */
[----:B------:R-:W-:Y:S01]  /*4580*/  ISETP.GE.OR P3, PT, R0, c[0x0][0x314], P6 ;  /* 0x0000c50000007a0c */ /* 0x000fe20003766670 */
[----:B------:R-:W-:Y:S01]  /*4590*/  @!P5 FMUL.FTZ R37, R37, 1.4426950216293334961 ;  /* 0x3fb8aa3b2525d820 */ /* 0x000fe20000410000 */
[----:B------:R-:W-:Y:S01]  /*45a0*/  IADD3 R0, R39, 0x40, RZ ;  /* 0x0000004027007810 */ /* 0x000fe20007ffe0ff */
[----:B------:R-:W-:-:S03]  /*45b0*/  @!P0 FMUL.FTZ R2, R2, 1.4426950216293334961 ;  /* 0x3fb8aa3b02028820 */ /* 0x000fc60000410000 */
        /* <DEDUP_REMOVED lines=8> */
[----:B------:R-:W-:Y:S01]  /*4640*/  @!P3 FMUL.FTZ R36, R36, 1.4426950216293334961 ;  /* 0x3fb8aa3b2424b820 */ /* 0x000fe20000410000 */
[----:B------:R-:W1:Y:S01]  /*4650*/  @!P5 MUFU.EX2 R37, R37 ;  /* 0x000000250025d308 */ /* 0x000e620000000800 */
[----:B------:R-:W-:-:S04]  /*4660*/  @!P2 FADD.FTZ R33, -R30, R33 ;  /* 0x000000211e21a221 */ /* 0x000fc80000010100 */
[----:B------:R-:W-:Y:S01]  /*4670*/  @!P2 FMUL.FTZ R33, R33, 1.4426950216293334961 ;  /* 0x3fb8aa3b2121a820 */ /* 0x000fe20000410000 */
[----:B0-----:R0:W-:Y:S01]  /*4680*/  @!P0 STS [R25.X4+0x240], R2 ;  /* 0x0002400219008388 */ /* 0x0011e20000004800 */
[----:B------:R-:W-:Y:S01]  /*4690*/  ISETP.GE.OR P0, PT, R0, c[0x0][0x314], P6 ;  /* 0x0000c50000007a0c */ /* 0x000fe20003706670 */
[----:B------:R-:W-:Y:S01]  /*46a0*/  @!P1 FADD.FTZ R34, -R30, R34 ;  /* 0x000000221e229221 */ /* 0x000fe20000010100 */
[C---:B------:R-:W-:Y:S01]  /*46b0*/  IADD3 R0, R39.reuse, 0x70, RZ ;  /* 0x0000007027007810 */ /* 0x040fe20007ffe0ff */
[----:B------:R-:W2:Y:S01]  /*46c0*/  @!P4 MUFU.EX2 R35, R35 ;  /* 0x000000230023c308 */ /* 0x000ea20000000800 */
[----:B------:R-:W-:Y:S02]  /*46d0*/  IMAD.SHL.U32 R39, R39, 0x4, RZ ;  /* 0x0000000427277824 */ /* 0x000fe400078e00ff */
[----:B------:R-:W-:Y:S01]  /*46e0*/  ISETP.GE.OR P6, PT, R0, c[0x0][0x314], P6 ;  /* 0x0000c50000007a0c */ /* 0x000fe200037c6670 */
[----:B------:R-:W-:Y:S01]  /*46f0*/  @!P1 FMUL.FTZ R34, R34, 1.4426950216293334961 ;  /* 0x3fb8aa3b22229820 */ /* 0x000fe20000410000 */
[----:B-1----:R-:W-:Y:S03]  /*4700*/  @!P5 STS [R25.X4], R37 ;  /* 0x000000251900d388 */ /* 0x002fe60000004800 */
[----:B------:R-:W1:Y:S02]  /*4710*/  @!P3 MUFU.EX2 R36, R36 ;  /* 0x000000240024b308 */ /* 0x000e640000000800 */
[----:B------:R-:W-:-:S04]  /*4720*/  @!P0 FADD.FTZ R31, -R30, R31 ;  /* 0x0000001f1e1f8221 */ /* 0x000fc80000010100 */
[----:B------:R-:W-:Y:S02]  /*4730*/  @!P0 FMUL.FTZ R31, R31, 1.4426950216293334961 ;  /* 0x3fb8aa3b1f1f8820 */ /* 0x000fe40000410000 */
[----:B------:R-:W-:Y:S01]  /*4740*/  @!P6 FADD.FTZ R30, -R30, R32 ;  /* 0x000000201e1ee221 */ /* 0x000fe20000010100 */
[----:B------:R-:W3:Y:S01]  /*4750*/  @!P2 MUFU.EX2 R33, R33 ;  /* 0x000000210021a308 */ /* 0x000ee20000000800 */
[----:B--2---:R-:W-:Y:S02]  /*4760*/  @!P4 STS [R25.X4+0x480], R35 ;  /* 0x000480231900c388 */ /* 0x004fe40000004800 */
[----:B------:R-:W-:Y:S01]  /*4770*/  @!P6 FMUL.FTZ R0, R30, 1.4426950216293334961 ;  /* 0x3fb8aa3b1e00e820 */ /* 0x000fe20000410000 */
[----:B0-----:R-:W-:Y:S01]  /*4780*/  CS2R R2, SRZ ;  /* 0x0000000000027805 */ /* 0x001fe2000001ff00 */
[----:B-1----:R-:W-:Y:S03]  /*4790*/  @!P3 STS [R25.X4+0x6c0], R36 ;  /* 0x0006c0241900b388 */ /* 0x002fe60000004800 */
[----:B------:R-:W0:Y:S08]  /*47a0*/  @!P0 MUFU.EX2 R31, R31 ;  /* 0x0000001f001f8308 */ /* 0x000e300000000800 */
[----:B------:R-:W1:Y:S01]  /*47b0*/  @!P1 MUFU.EX2 R34, R34 ;  /* 0x0000002200229308 */ /* 0x000e620000000800 */
[----:B---3--:R-:W-:Y:S07]  /*47c0*/  @!P2 STS [R25.X4+0x900], R33 ;  /* 0x000900211900a388 */ /* 0x008fee0000004800 */
[----:B------:R-:W2:Y:S01]  /*47d0*/  @!P6 MUFU.EX2 R0, R0 ;  /* 0x000000000000e308 */ /* 0x000ea20000000800 */
[----:B0-----:R-:W-:Y:S01]  /*47e0*/  @!P0 STS [R25.X4+0xd80], R31 ;  /* 0x000d801f19008388 */ /* 0x001fe20000004800 */
[----:B------:R-:W-:-:S03]  /*47f0*/  ISETP.GE.AND P0, PT, R29, 0x1, PT ;  /* 0x000000011d00780c */ /* 0x000fc60003f06270 */
[----:B-1----:R-:W-:Y:S04]  /*4800*/  @!P1 STS [R25.X4+0xb40], R34 ;  /* 0x000b402219009388 */ /* 0x002fe80000004800 */
[----:B--2---:R0:W-:Y:S02]  /*4810*/  @!P6 STS [R25.X4+0xfc0], R0 ;  /* 0x000fc0001900e388 */ /* 0x0041e40000004800 */
[----:B0-----:R-:W-:Y:S02]  /*4820*/  HFMA2.MMA R0, -RZ, RZ, 0, 0 ;  /* 0x00000000ff007435 */ /* 0x001fe400000001ff */
[----:B------:R-:W-:Y:S06]  /*4830*/  BAR.SYNC.DEFER_BLOCKING 0x0 ;  /* 0x0000000000007b1d */ /* 0x000fec0000010000 */
[----:B------:R-:W-:Y:S05]  /*4840*/  @!P0 BRA `(.L_x_371) ;  /* 0x00000ad000008947 */ /* 0x000fea0003800000 */
[----:B------:R-:W-:Y:S01]  /*4850*/  ULDC UR5, c[0x0][0x22c] ;  /* 0x00008b0000057ab9 */ /* 0x000fe20000000800 */
[----:B------:R-:W-:Y:S01]  /*4860*/  IMAD R35, R15, 0xc0, R39 ;  /* 0x000000c00f237824 */ /* 0x000fe200078e0227 */
[----:B------:R-:W-:Y:S01]  /*4870*/  UIMAD UR5, UR7, UR5, URZ ;  /* 0x00000005070572a4 */ /* 0x000fe2000f8e023f */
[----:B------:R-:W-:Y:S01]  /*4880*/  ISETP.GT.AND P1, PT, R29, 0x3, PT ;  /* 0x000000031d00780c */ /* 0x000fe20003f24270 */
[C---:B------:R-:W-:Y:S01]  /*4890*/  IMAD R32, R28.reuse, c[0x0][0x22c], RZ ;  /* 0x00008b001c207a24 */ /* 0x040fe200078e02ff */
[----:B------:R-:W-:Y:S01]  /*48a0*/  PLOP3.LUT P4, PT, PT, PT, PT, 0x80, 0x0 ;  /* 0x000000000000781c */ /* 0x000fe20003f8f070 */
[----:B------:R-:W-:Y:S01]  /*48b0*/  USHF.R.S32.HI UR4, URZ, 0x1f, UR5 ;  /* 0x0000001f3f047899 */ /* 0x000fe20008011405 */
[----:B------:R-:W-:Y:S01]  /*48c0*/  IMAD.SHL.U32 R14, R15, 0x4, RZ ;  /* 0x000000040f0e7824 */ /* 0x000fe200078e00ff */
[C---:B------:R-:W-:Y:S01]  /*48d0*/  IADD3 R0, P0, R35.reuse, UR5, RZ ;  /* 0x0000000523007c10 */ /* 0x040fe2000ff1e0ff */
[----:B------:R-:W-:Y:S01]  /*48e0*/  IMAD.MOV.U32 R30, RZ, RZ, RZ ;  /* 0x000000ffff1e7224 */ /* 0x000fe200078e00ff */
[----:B------:R-:W-:Y:S01]  /*48f0*/  IADD3 R31, R28, -UR7, RZ ;  /* 0x800000071c1f7c10 */ /* 0x000fe2000fffe0ff */
[----:B------:R-:W-:Y:S01]  /*4900*/  CS2R R16, SRZ ;  /* 0x0000000000107805 */ /* 0x000fe2000001ff00 */
[----:B------:R-:W-:Y:S01]  /*4910*/  LEA.HI.X.SX32 R35, R35, UR4, 0x1, P0 ;  /* 0x0000000423237c11 */ /* 0x000fe200080f0eff */
[----:B------:R-:W-:Y:S01]  /*4920*/  CS2R R18, SRZ ;  /* 0x0000000000127805 */ /* 0x000fe2000001ff00 */
[C---:B------:R-:W-:Y:S01]  /*4930*/  LEA R34, P0, R0.reuse, c[0x0][0x1d8], 0x2 ;  /* 0x0000760000227a11 */ /* 0x040fe200078010ff */
[----:B------:R-:W-:Y:S01]  /*4940*/  CS2R R20, SRZ ;  /* 0x0000000000147805 */ /* 0x000fe2000001ff00 */
[----:B------:R-:W-:Y:S01]  /*4950*/  CS2R R22, SRZ ;  /* 0x0000000000167805 */ /* 0x000fe2000001ff00 */
[----:B------:R-:W-:Y:S01]  /*4960*/  CS2R R24, SRZ ;  /* 0x0000000000187805 */ /* 0x000fe2000001ff00 */
[----:B------:R-:W-:Y:S01]  /*4970*/  LEA.HI.X R35, R0, c[0x0][0x1dc], R35, 0x2, P0 ;  /* 0x0000770000237a11 */ /* 0x000fe200000f1423 */
[----:B------:R-:W-:Y:S01]  /*4980*/  IMAD.MOV.U32 R0, RZ, RZ, RZ ;  /* 0x000000ffff007224 */ /* 0x000fe200078e00ff */
[----:B------:R-:W-:Y:S01]  /*4990*/  IADD3 R34, P0, R34, 0x200, RZ ;  /* 0x0000020022227810 */ /* 0x000fe20007f1e0ff */
[----:B------:R-:W-:Y:S01]  /*49a0*/  CS2R R26, SRZ ;  /* 0x00000000001a7805 */ /* 0x000fe2000001ff00 */
[----:B------:R-:W-:-:S04]  /*49b0*/  IMAD.WIDE R32, R32, 0x4, RZ ;  /* 0x0000000420207825 */ /* 0x000fc800078e02ff */
[----:B------:R-:W-:Y:S01]  /*49c0*/  IMAD.X R35, RZ, RZ, R35, P0 ;  /* 0x000000ffff237224 */ /* 0x000fe200000e0623 */
[----:B------:R-:W-:Y:S05]  /*49d0*/  @!P1 BRA `(.L_x_372) ;  /* 0x0000051000009947 */ /* 0x000fea0003800000 */
[----:B------:R-:W-:Y:S02]  /*49e0*/  PLOP3.LUT P4, PT, PT, PT, PT, 0x8, 0x0 ;  /* 0x000000000000781c */ /* 0x000fe40003f8e170 */
[CC--:B------:R-:W-:Y:S02]  /*49f0*/  ISETP.GE.AND P3, PT, R15.reuse, R31.reuse, PT ;  /* 0x0000001f0f00720c */ /* 0x0c0fe40003f66270 */
[----:B------:R-:W-:Y:S02]  /*4a00*/  ISETP.GE.AND P0, PT, R15, R31, PT ;  /* 0x0000001f0f00720c */ /* 0x000fe40003f06270 */
[----:B------:R-:W-:-:S09]  /*4a10*/  IADD3 R29, R29, -0x3, RZ ;  /* 0xfffffffd1d1d7810 */ /* 0x000fd20007ffe0ff */
.L_x_373:
[----:B------:R0:W2:Y:S01]  /*4a20*/  @!P3 LDG.E.128 R16, [R34.64+-0x200] ;  /* 0xfffe00082210b981 */ /* 0x0000a2000c1e1d00 */
[----:B------:R-:W-:Y:S02]  /*4a30*/  IADD3 R36, P1, R32, R34, RZ ;  /* 0x0000002220247210 */ /* 0x000fe40007f3e0ff */
[----:B------:R-:W-:Y:S01]  /*4a40*/  IADD3 R30, R30, 0x4, RZ ;  /* 0x000000041e1e7810 */ /* 0x000fe20007ffe0ff */
[----:B------:R0:W3:Y:S01]  /*4a50*/  @!P3 LDG.E.128 R20, [R34.64+-0x100] ;  /* 0xffff00082214b981 */ /* 0x0000e2000c1e1d00 */
[C---:B------:R-:W-:Y:S02]  /*4a60*/  IADD3.X R37, R33.reuse, R35, RZ, P1, !PT ;  /* 0x0000002321257210 */ /* 0x040fe40000ffe4ff */
[----:B------:R-:W-:Y:S01]  /*4a70*/  ISETP.GE.AND P2, PT, R30, R29, PT ;  /* 0x0000001d1e00720c */ /* 0x000fe20003f46270 */
[----:B------:R0:W4:Y:S01]  /*4a80*/  @!P3 LDG.E.128 R24, [R34.64] ;  /* 0x000000082218b981 */ /* 0x000122000c1e1d00 */
[----:B------:R-:W-:Y:S03]  /*4a90*/  PLOP3.LUT P3, PT, P0, PT, PT, 0x80, 0x0 ;  /* 0x000000000000781c */ /* 0x000fe6000076f070 */
[----:B------:R-:W2:Y:S01]  /*4aa0*/  LDS R13, [R14] ;  /* 0x000000000e0d7984 */ /* 0x000ea20000000800 */
[C---:B0-----:R-:W-:Y:S04]  /*4ab0*/  IADD3 R34, P1, R32.reuse, R36, RZ ;  /* 0x0000002420227210 */ /* 0x041fe80007f3e0ff */
[----:B------:R-:W-:Y:S01]  /*4ac0*/  IADD3.X R35, R33, R37, RZ, P1, !PT ;  /* 0x0000002521237210 */ /* 0x000fe20000ffe4ff */
[C---:B--2---:R-:W-:Y:S02]  /*4ad0*/  FFMA.FTZ R12, R13.reuse, R16, R12 ;  /* 0x000000100d0c7223 */ /* 0x044fe4000001000c */
[C---:B------:R-:W-:Y:S02]  /*4ae0*/  FFMA.FTZ R11, R13.reuse, R17, R11 ;  /* 0x000000110d0b7223 */ /* 0x040fe4000001000b */
[C---:B------:R-:W-:Y:S02]  /*4af0*/  FFMA.FTZ R10, R13.reuse, R18, R10 ;  /* 0x000000120d0a7223 */ /* 0x040fe4000001000a */
[C---:B------:R-:W-:Y:S02]  /*4b00*/  FFMA.FTZ R9, R13.reuse, R19, R9 ;  /* 0x000000130d097223 */ /* 0x040fe40000010009 */
[C---:B---3--:R-:W-:Y:S01]  /*4b10*/  FFMA.FTZ R8, R13.reuse, R20, R8 ;  /* 0x000000140d087223 */ /* 0x048fe20000010008 */
[----:B------:R-:W2:Y:S01]  /*4b20*/  @!P3 LDG.E.128 R16, [R36.64+-0x200] ;  /* 0xfffe00082410b981 */ /* 0x000ea2000c1e1d00 */
[C---:B------:R-:W-:Y:S02]  /*4b30*/  FFMA.FTZ R7, R13.reuse, R21, R7 ;  /* 0x000000150d077223 */ /* 0x040fe40000010007 */
[C---:B------:R-:W-:Y:S02]  /*4b40*/  FFMA.FTZ R6, R13.reuse, R22, R6 ;  /* 0x000000160d067223 */ /* 0x040fe40000010006 */
[C---:B------:R-:W-:Y:S02]  /*4b50*/  FFMA.FTZ R5, R13.reuse, R23, R5 ;  /* 0x000000170d057223 */ /* 0x040fe40000010005 */
[C---:B----4-:R-:W-:Y:S01]  /*4b60*/  FFMA.FTZ R4, R13.reuse, R24, R4 ;  /* 0x000000180d047223 */ /* 0x050fe20000010004 */
[----:B------:R-:W3:Y:S01]  /*4b70*/  @!P3 LDG.E.128 R20, [R36.64+-0x100] ;  /* 0xffff00082414b981 */ /* 0x000ee2000c1e1d00 */
[C---:B------:R-:W-:Y:S02]  /*4b80*/  FFMA.FTZ R3, R13.reuse, R25, R3 ;  /* 0x000000190d037223 */ /* 0x040fe40000010003 */
[C---:B------:R-:W-:Y:S02]  /*4b90*/  FFMA.FTZ R2, R13.reuse, R26, R2 ;  /* 0x0000001a0d027223 */ /* 0x040fe40000010002 */
[----:B------:R-:W-:Y:S02]  /*4ba0*/  FFMA.FTZ R0, R13, R27, R0 ;  /* 0x0000001b0d007223 */ /* 0x000fe40000010000 */
[----:B------:R-:W4:Y:S04]  /*4bb0*/  @!P3 LDG.E.128 R24, [R36.64] ;  /* 0x000000082418b981 */ /* 0x000f28000c1e1d00 */
[----:B------:R-:W2:Y:S02]  /*4bc0*/  LDS R13, [R14+0x24] ;  /* 0x000024000e0d7984 */ /* 0x000ea40000000800 */
[C---:B--2---:R-:W-:Y:S02]  /*4bd0*/  FFMA.FTZ R12, R13.reuse, R16, R12 ;  /* 0x000000100d0c7223 */ /* 0x044fe4000001000c */
[C---:B------:R-:W-:Y:S02]  /*4be0*/  FFMA.FTZ R11, R13.reuse, R17, R11 ;  /* 0x000000110d0b7223 */ /* 0x040fe4000001000b */
[C---:B------:R-:W-:Y:S02]  /*4bf0*/  FFMA.FTZ R10, R13.reuse, R18, R10 ;  /* 0x000000120d0a7223 */ /* 0x040fe4000001000a */
[C---:B------:R-:W-:Y:S02]  /*4c00*/  FFMA.FTZ R9, R13.reuse, R19, R9 ;  /* 0x000000130d097223 */ /* 0x040fe40000010009 */
[C---:B---3--:R-:W-:Y:S01]  /*4c10*/  FFMA.FTZ R8, R13.reuse, R20, R8 ;  /* 0x000000140d087223 */ /* 0x048fe20000010008 */
[----:B------:R0:W2:Y:S01]  /*4c20*/  @!P3 LDG.E.128 R16, [R34.64+-0x200] ;  /* 0xfffe00082210b981 */ /* 0x0000a2000c1e1d00 */
[C---:B------:R-:W-:Y:S02]  /*4c30*/  FFMA.FTZ R7, R13.reuse, R21, R7 ;  /* 0x000000150d077223 */ /* 0x040fe40000010007 */
[C---:B------:R-:W-:Y:S02]  /*4c40*/  FFMA.FTZ R6, R13.reuse, R22, R6 ;  /* 0x000000160d067223 */ /* 0x040fe40000010006 */
[C---:B------:R-:W-:Y:S02]  /*4c50*/  FFMA.FTZ R5, R13.reuse, R23, R5 ;  /* 0x000000170d057223 */ /* 0x040fe40000010005 */
[C---:B----4-:R-:W-:Y:S01]  /*4c60*/  FFMA.FTZ R4, R13.reuse, R24, R4 ;  /* 0x000000180d047223 */ /* 0x050fe20000010004 */
[----:B------:R0:W3:Y:S01]  /*4c70*/  @!P3 LDG.E.128 R20, [R34.64+-0x100] ;  /* 0xffff00082214b981 */ /* 0x0000e2000c1e1d00 */
[C---:B------:R-:W-:Y:S02]  /*4c80*/  FFMA.FTZ R3, R13.reuse, R25, R3 ;  /* 0x000000190d037223 */ /* 0x040fe40000010003 */
[C---:B------:R-:W-:Y:S02]  /*4c90*/  FFMA.FTZ R2, R13.reuse, R26, R2 ;  /* 0x0000001a0d027223 */ /* 0x040fe40000010002 */
[----:B------:R-:W-:Y:S02]  /*4ca0*/  FFMA.FTZ R0, R13, R27, R0 ;  /* 0x0000001b0d007223 */ /* 0x000fe40000010000 */
[----:B------:R0:W4:Y:S04]  /*4cb0*/  @!P3 LDG.E.128 R24, [R34.64] ;  /* 0x000000082218b981 */ /* 0x000128000c1e1d00 */
[----:B------:R-:W2:Y:S01]  /*4cc0*/  LDS R13, [R14+0x48] ;  /* 0x000048000e0d7984 */ /* 0x000ea20000000800 */
[C---:B0-----:R-:W-:Y:S04]  /*4cd0*/  IADD3 R34, P1, R32.reuse, R34, RZ ;  /* 0x0000002220227210 */ /* 0x041fe80007f3e0ff */
[----:B------:R-:W-:Y:S01]  /*4ce0*/  IADD3.X R35, R33, R35, RZ, P1, !PT ;  /* 0x0000002321237210 */ /* 0x000fe20000ffe4ff */
        /* <DEDUP_REMOVED lines=15> */
[----:B------:R1:W2:Y:S01]  /*4de0*/  LDS R13, [R14+0x6c] ;  /* 0x00006c000e0d7984 */ /* 0x0002a20000000800 */
[----:B0-----:R-:W-:Y:S02]  /*4df0*/  IADD3 R34, P1, R32, R34, RZ ;  /* 0x0000002220227210 */ /* 0x001fe40007f3e0ff */
[----:B-1----:R-:W-:Y:S02]  /*4e00*/  IADD3 R14, R14, 0x90, RZ ;  /* 0x000000900e0e7810 */ /* 0x002fe40007ffe0ff */
[----:B------:R-:W-:Y:S01]  /*4e10*/  IADD3.X R35, R33, R35, RZ, P1, !PT ;  /* 0x0000002321237210 */ /* 0x000fe20000ffe4ff */
[C---:B--2---:R-:W-:Y:S02]  /*4e20*/  FFMA.FTZ R12, R13.reuse, R16, R12 ;  /* 0x000000100d0c7223 */ /* 0x044fe4000001000c */
[C---:B------:R-:W-:Y:S02]  /*4e30*/  FFMA.FTZ R11, R13.reuse, R17, R11 ;  /* 0x000000110d0b7223 */ /* 0x040fe4000001000b */
[C---:B------:R-:W-:Y:S02]  /*4e40*/  FFMA.FTZ R10, R13.reuse, R18, R10 ;  /* 0x000000120d0a7223 */ /* 0x040fe4000001000a */
[C---:B------:R-:W-:Y:S02]  /*4e50*/  FFMA.FTZ R9, R13.reuse, R19, R9 ;  /* 0x000000130d097223 */ /* 0x040fe40000010009 */
[C---:B---3--:R-:W-:Y:S02]  /*4e60*/  FFMA.FTZ R8, R13.reuse, R20, R8 ;  /* 0x000000140d087223 */ /* 0x048fe40000010008 */
[C---:B------:R-:W-:Y:S02]  /*4e70*/  FFMA.FTZ R7, R13.reuse, R21, R7 ;  /* 0x000000150d077223 */ /* 0x040fe40000010007 */
[C---:B------:R-:W-:Y:S02]  /*4e80*/  FFMA.FTZ R6, R13.reuse, R22, R6 ;  /* 0x000000160d067223 */ /* 0x040fe40000010006 */
[C---:B------:R-:W-:Y:S02]  /*4e90*/  FFMA.FTZ R5, R13.reuse, R23, R5 ;  /* 0x000000170d057223 */ /* 0x040fe40000010005 */
[C---:B----4-:R-:W-:Y:S02]  /*4ea0*/  FFMA.FTZ R4, R13.reuse, R24, R4 ;  /* 0x000000180d047223 */ /* 0x050fe40000010004 */
[C---:B------:R-:W-:Y:S02]  /*4eb0*/  FFMA.FTZ R3, R13.reuse, R25, R3 ;  /* 0x000000190d037223 */ /* 0x040fe40000010003 */
[C---:B------:R-:W-:Y:S02]  /*4ec0*/  FFMA.FTZ R2, R13.reuse, R26, R2 ;  /* 0x0000001a0d027223 */ /* 0x040fe40000010002 */
[----:B------:R-:W-:Y:S01]  /*4ed0*/  FFMA.FTZ R0, R13, R27, R0 ;  /* 0x0000001b0d007223 */ /* 0x000fe20000010000 */
[----:B------:R-:W-:-:S05]  /*4ee0*/  @!P2 BRA `(.L_x_373) ;  /* 0xfffffb300000a947 */ /* 0x000fca000383ffff */
.L_x_372:
[----:B------:R-:W-:-:S04]  /*4ef0*/  IADD3 R13, -R30, c[0x0][0x314], RZ ;  /* 0x0000c5001e0d7a10 */ /* 0x000fc80007ffe1ff */
[----:B------:R-:W-:-:S13]  /*4f00*/  ISETP.GT.AND P0, PT, R13, 0x1, PT ;  /* 0x000000010d00780c */ /* 0x000fda0003f04270 */
[----:B------:R-:W-:Y:S05]  /*4f10*/  @!P0 BRA `(.L_x_374) ;  /* 0x000002a000008947 */ /* 0x000fea0003800000 */
[----:B------:R-:W-:Y:S01]  /*4f20*/  ISETP.GE.AND P0, PT, R15, R31, PT ;  /* 0x0000001f0f00720c */ /* 0x000fe20003f06270 */
[----:B------:R-:W0:-:S12]  /*4f30*/  LDS R13, [R14] ;  /* 0x000000000e0d7984 */ /* 0x000e180000000800 */
[----:B------:R1:W0:Y:S04]  /*4f40*/  @!P0 LDG.E.128 R16, [R34.64+-0x200] ;  /* 0xfffe000822108981 */ /* 0x000228000c1e1d00 */
[----:B------:R1:W2:Y:S04]  /*4f50*/  @!P0 LDG.E.128 R20, [R34.64+-0x100] ;  /* 0xffff000822148981 */ /* 0x0002a8000c1e1d00 */
[----:B------:R1:W3:Y:S02]  /*4f60*/  @!P0 LDG.E.128 R24, [R34.64] ;  /* 0x0000000822188981 */ /* 0x0002e4000c1e1d00 */
[----:B-1----:R-:W-:-:S04]  /*4f70*/  IADD3 R34, P1, R32, R34, RZ ;  /* 0x0000002220227210 */ /* 0x002fc80007f3e0ff */
[----:B------:R-:W-:Y:S01]  /*4f80*/  IADD3.X R35, R33, R35, RZ, P1, !PT ;  /* 0x0000002321237210 */ /* 0x000fe20000ffe4ff */
[-C--:B0-----:R-:W-:Y:S02]  /*4f90*/  FFMA.FTZ R12, R16, R13.reuse, R12 ;  /* 0x0000000d100c7223 */ /* 0x081fe4000001000c */
[-C--:B------:R-:W-:Y:S02]  /*4fa0*/  FFMA.FTZ R11, R17, R13.reuse, R11 ;  /* 0x0000000d110b7223 */ /* 0x080fe4000001000b */
[-C--:B------:R-:W-:Y:S02]  /*4fb0*/  FFMA.FTZ R10, R18, R13.reuse, R10 ;  /* 0x0000000d120a7223 */ /* 0x080fe4000001000a */
[-C--:B------:R-:W-:Y:S02]  /*4fc0*/  FFMA.FTZ R9, R19, R13.reuse, R9 ;  /* 0x0000000d13097223 */ /* 0x080fe40000010009 */
[-C--:B--2---:R-:W-:Y:S01]  /*4fd0*/  FFMA.FTZ R8, R20, R13.reuse, R8 ;  /* 0x0000000d14087223 */ /* 0x084fe20000010008 */
[----:B------:R0:W2:Y:S01]  /*4fe0*/  @!P0 LDG.E.128 R16, [R34.64+-0x200] ;  /* 0xfffe000822108981 */ /* 0x0000a2000c1e1d00 */
[----:B------:R-:W-:-:S02]  /*4ff0*/  FFMA.FTZ R7, R21, R13, R7 ;  /* 0x0000000d15077223 */ /* 0x000fc40000010007 */
[-C--:B------:R-:W-:Y:S02]  /*5000*/  FFMA.FTZ R6, R22, R13.reuse, R6 ;  /* 0x0000000d16067223 */ /* 0x080fe40000010006 */
[-C--:B------:R-:W-:Y:S02]  /*5010*/  FFMA.FTZ R5, R23, R13.reuse, R5 ;  /* 0x0000000d17057223 */ /* 0x080fe40000010005 */
[-C--:B---3--:R-:W-:Y:S01]  /*5020*/  FFMA.FTZ R4, R24, R13.reuse, R4 ;  /* 0x0000000d18047223 */ /* 0x088fe20000010004 */
[----:B------:R0:W3:Y:S01]  /*5030*/  @!P0 LDG.E.128 R20, [R34.64+-0x100] ;  /* 0xffff000822148981 */ /* 0x0000e2000c1e1d00 */
[-C--:B------:R-:W-:Y:S02]  /*5040*/  FFMA.FTZ R3, R25, R13.reuse, R3 ;  /* 0x0000000d19037223 */ /* 0x080fe40000010003 */
[-C--:B------:R-:W-:Y:S02]  /*5050*/  FFMA.FTZ R2, R26, R13.reuse, R2 ;  /* 0x0000000d1a027223 */ /* 0x080fe40000010002 */
[----:B------:R-:W-:-:S02]  /*5060*/  FFMA.FTZ R0, R27, R13, R0 ;  /* 0x0000000d1b007223 */ /* 0x000fc40000010000 */
[----:B------:R0:W4:Y:S04]  /*5070*/  @!P0 LDG.E.128 R24, [R34.64] ;  /* 0x0000000822188981 */ /* 0x000128000c1e1d00 */
[----:B------:R1:W2:Y:S01]  /*5080*/  LDS R13, [R14+0x24] ;  /* 0x000024000e0d7984 */ /* 0x0002a20000000800 */
[----:B------:R-:W-:Y:S02]  /*5090*/  IADD3 R30, R30, 0x1, RZ ;  /* 0x000000011e1e7810 */ /* 0x000fe40007ffe0ff */
[----:B------:R-:W-:Y:S02]  /*50a0*/  PLOP3.LUT P4, PT, PT, PT, PT, 0x8, 0x0 ;  /* 0x000000000000781c */ /* 0x000fe40003f8e170 */
[----:B------:R-:W-:Y:S02]  /*50b0*/  IADD3 R30, R30, 0x1, RZ ;  /* 0x000000011e1e7810 */ /* 0x000fe40007ffe0ff */
[----:B0-----:R-:W-:-:S02]  /*50c0*/  IADD3 R34, P0, R32, R34, RZ ;  /* 0x0000002220227210 */ /* 0x001fc40007f1e0ff */
[----:B-1----:R-:W-:Y:S02]  /*50d0*/  IADD3 R14, R14, 0x24, RZ ;  /* 0x000000240e0e7810 */ /* 0x002fe40007ffe0ff */
[----:B------:R-:W-:Y:S02]  /*50e0*/  IADD3.X R35, R33, R35, RZ, P0, !PT ;  /* 0x0000002321237210 */ /* 0x000fe400007fe4ff */
[----:B------:R-:W-:Y:S01]  /*50f0*/  IADD3 R14, R14, 0x24, RZ ;  /* 0x000000240e0e7810 */ /* 0x000fe20007ffe0ff */
[-C--:B--2---:R-:W-:Y:S02]  /*5100*/  FFMA.FTZ R12, R16, R13.reuse, R12 ;  /* 0x0000000d100c7223 */ /* 0x084fe4000001000c */
[-C--:B------:R-:W-:Y:S02]  /*5110*/  FFMA.FTZ R11, R17, R13.reuse, R11 ;  /* 0x0000000d110b7223 */ /* 0x080fe4000001000b */
[-C--:B------:R-:W-:Y:S02]  /*5120*/  FFMA.FTZ R10, R18, R13.reuse, R10 ;  /* 0x0000000d120a7223 */ /* 0x080fe4000001000a */
[----:B------:R-:W-:-:S02]  /*5130*/  FFMA.FTZ R9, R19, R13, R9 ;  /* 0x0000000d13097223 */ /* 0x000fc40000010009 */
[-C--:B---3--:R-:W-:Y:S02]  /*5140*/  FFMA.FTZ R8, R20, R13.reuse, R8 ;  /* 0x0000000d14087223 */ /* 0x088fe40000010008 */
[-C--:B------:R-:W-:Y:S02]  /*5150*/  FFMA.FTZ R7, R21, R13.reuse, R7 ;  /* 0x0000000d15077223 */ /* 0x080fe40000010007 */
[-C--:B------:R-:W-:Y:S02]  /*5160*/  FFMA.FTZ R6, R22, R13.reuse, R6 ;  /* 0x0000000d16067223 */ /* 0x080fe40000010006 */
[-C--:B------:R-:W-:Y:S02]  /*5170*/  FFMA.FTZ R5, R23, R13.reuse, R5 ;  /* 0x0000000d17057223 */ /* 0x080fe40000010005 */
[-C--:B----4-:R-:W-:Y:S02]  /*5180*/  FFMA.FTZ R4, R24, R13.reuse, R4 ;  /* 0x0000000d18047223 */ /* 0x090fe40000010004 */
[----:B------:R-:W-:-:S02]  /*5190*/  FFMA.FTZ R3, R25, R13, R3 ;  /* 0x0000000d19037223 */ /* 0x000fc40000010003 */
[-C--:B------:R-:W-:Y:S02]  /*51a0*/  FFMA.FTZ R2, R26, R13.reuse, R2 ;  /* 0x0000000d1a027223 */ /* 0x080fe40000010002 */
[----:B------:R-:W-:Y:S02]  /*51b0*/  FFMA.FTZ R0, R27, R13, R0 ;  /* 0x0000000d1b007223 */ /* 0x000fe40000010000 */
.L_x_374:
[----:B------:R-:W-:-:S13]  /*51c0*/  ISETP.LT.OR P4, PT, R30, c[0x0][0x314], P4 ;  /* 0x0000c5001e007a0c */ /* 0x000fda0002781670 */
[----:B------:R-:W-:Y:S05]  /*51d0*/  @!P4 BRA `(.L_x_371) ;  /* 0x000001400000c947 */ /* 0x000fea0003800000 */
[----:B------:R-:W-:Y:S01]  /*51e0*/  ISETP.GE.AND P0, PT, R15, R31, PT ;  /* 0x0000001f0f00720c */ /* 0x000fe20003f06270 */
[----:B------:R-:W-:-:S12]  /*51f0*/  BSSY B0, `(.L_x_375) ;  /* 0x0000005000007945 */ /* 0x000fd80003800000 */
[----:B------:R-:W-:Y:S05]  /*5200*/  @P0 BRA `(.L_x_376) ;  /* 0x0000003000000947 */ /* 0x000fea0003800000 */
[----:B------:R0:W5:Y:S04]  /*5210*/  LDG.E.128 R16, [R34.64+-0x200] ;  /* 0xfffe000822107981 */ /* 0x000168000c1e1d00 */
[----:B------:R0:W5:Y:S04]  /*5220*/  LDG.E.128 R20, [R34.64+-0x100] ;  /* 0xffff000822147981 */ /* 0x000168000c1e1d00 */
[----:B------:R0:W5:Y:S02]  /*5230*/  LDG.E.128 R24, [R34.64] ;  /* 0x0000000822187981 */ /* 0x000164000c1e1d00 */
.L_x_376:
[----:B------:R-:W-:Y:S05]  /*5240*/  BSYNC B0 ;  /* 0x0000000000007941 */ /* 0x000fea0003800000 */
.L_x_375:
[----:B------:R-:W1:Y:S02]  /*5250*/  LDS R14, [R14] ;  /* 0x000000000e0e7984 */ /* 0x000e640000000800 */
[----:B-1---5:R-:W-:-:S02]  /*5260*/  FFMA.FTZ R12, R14, R16, R12 ;  /* 0x000000100e0c7223 */ /* 0x022fc4000001000c */
[C---:B------:R-:W-:Y:S02]  /*5270*/  FFMA.FTZ R11, R14.reuse, R17, R11 ;  /* 0x000000110e0b7223 */ /* 0x040fe4000001000b */
[C---:B------:R-:W-:Y:S02]  /*5280*/  FFMA.FTZ R10, R14.reuse, R18, R10 ;  /* 0x000000120e0a7223 */ /* 0x040fe4000001000a */
[C---:B------:R-:W-:Y:S02]  /*5290*/  FFMA.FTZ R9, R14.reuse, R19, R9 ;  /* 0x000000130e097223 */ /* 0x040fe40000010009 */
[C---:B------:R-:W-:Y:S02]  /*52a0*/  FFMA.FTZ R8, R14.reuse, R20, R8 ;  /* 0x000000140e087223 */ /* 0x040fe40000010008 */
[C---:B------:R-:W-:Y:S02]  /*52b0*/  FFMA.FTZ R7, R14.reuse, R21, R7 ;  /* 0x000000150e077223 */ /* 0x040fe40000010007 */
[----:B------:R-:W-:-:S02]  /*52c0*/  FFMA.FTZ R6, R14, R22, R6 ;  /* 0x000000160e067223 */ /* 0x000fc40000010006 */
[C---:B------:R-:W-:Y:S02]  /*52d0*/  FFMA.FTZ R5, R14.reuse, R23, R5 ;  /* 0x000000170e057223 */ /* 0x040fe40000010005 */
[C---:B------:R-:W-:Y:S02]  /*52e0*/  FFMA.FTZ R4, R14.reuse, R24, R4 ;  /* 0x000000180e047223 */ /* 0x040fe40000010004 */
[C---:B------:R-:W-:Y:S02]  /*52f0*/  FFMA.FTZ R3, R14.reuse, R25, R3 ;  /* 0x000000190e037223 */ /* 0x040fe40000010003 */
[C---:B------:R-:W-:Y:S02]  /*5300*/  FFMA.FTZ R2, R14.reuse, R26, R2 ;  /* 0x0000001a0e027223 */ /* 0x040fe40000010002 */
[----:B------:R-:W-:Y:S02]  /*5310*/  FFMA.FTZ R0, R14, R27, R0 ;  /* 0x0000001b0e007223 */ /* 0x000fe40000010000 */
.L_x_371:
[----:B------:R-:W-:Y:S02]  /*5320*/  IADD3 R15, R15, UR7, RZ ;  /* 0x000000070f0f7c10 */ /* 0x000fe4000fffe0ff */
[----:B------:R-:W-:-:S02]  /*5330*/  F2FP.BF16.PACK_AB R13, R9, R10 ;  /* 0x0000000a090d723e */ /* 0x000fc400000010ff */
[----:B------:R-:W-:Y:S02]  /*5340*/  ISETP.GE.AND P0, PT, R15, R28, PT ;  /* 0x0000001c0f00720c */ /* 0x000fe40003f06270 */
[----:B------:R-:W-:Y:S02]  /*5350*/  F2FP.BF16.PACK_AB R9, R5, R6 ;  /* 0x000000060509723e */ /* 0x000fe400000010ff */
[----:B------:R-:W-:Y:S02]  /*5360*/  F2FP.BF16.PACK_AB R12, R11, R12 ;  /* 0x0000000c0b0c723e */ /* 0x000fe400000010ff */
[----:B------:R-:W-:Y:S02]  /*5370*/  F2FP.BF16.PACK_AB R8, R7, R8 ;  /* 0x000000080708723e */ /* 0x000fe400000010ff */
[----:B------:R-:W-:Y:S02]  /*5380*/  F2FP.BF16.PACK_AB R4, R3, R4 ;  /* 0x000000040304723e */ /* 0x000fe400000010ff */
        /* <DEDUP_REMOVED lines=32> */
[----:B------:R-:W-:Y:S01]  /*5590*/  @!P1 LOP3.LUT R7, RZ, R6, RZ, 0x33, !PT ;  /* 0x00000006ff079212 */ /* 0x000fe200078e33ff */
[----:B-1----:R-:W-:-:S04]  /*55a0*/  IMAD.MOV R2, RZ, RZ, -R17 ;  /* 0x000000ffff027224 */ /* 0x002fc800078e0a11 */
        /* <DEDUP_REMOVED lines=8> */
[----:B------:R-:W-:Y:S02]  /*5630*/  ISETP.GE.AND P1, PT, R10, RZ, PT ;  /* 0x000000ff0a00720c */ /* 0x000fe40003f26270 */
[----:B------:R-:W-:Y:S01]  /*5640*/  IADD3 R10, R39, 0x80, RZ ;  /* 0x00000080270a7810 */ /* 0x000fe20007ffe0ff */
        /* <DEDUP_REMOVED lines=13> */
[----:B------:R-:W-:-:S04]  /*5720*/  @!P0 LOP3.LUT R11, RZ, c[0x0][0x214], RZ, 0x33, !PT ;  /* 0x00008500ff0b8a12 */ /* 0x000fc800078e33ff */
[----:B------:R-:W-:Y:S01]  /*5730*/  SHF.R.S32.HI R2, RZ, 0x1f, R11 ;  /* 0x0000001fff027819 */ /* 0x000fe2000001140b */
[C---:B------:R-:W-:Y:S02]  /*5740*/  IMAD R6, R11.reuse, c[0x0][0x214], R6 ;  /* 0x000085000b067a24 */ /* 0x040fe400078e0206 */
[----:B------:R-:W-:-:S04]  /*5750*/  IMAD.WIDE.U32 R16, R11, c[0x0][0x1f0], R16 ;  /* 0x00007c000b107a25 */ /* 0x000fc800078e0010 */
[----:B------:R-:W-:Y:S02]  /*5760*/  IMAD.IADD R6, R15, 0x1, -R6 ;  /* 0x000000010f067824 */ /* 0x000fe400078e0a06 */
[----:B------:R-:W-:Y:S02]  /*5770*/  IMAD R2, R2, c[0x0][0x1f0], RZ ;  /* 0x00007c0002027a24 */ /* 0x000fe400078e02ff */
[----:B------:R-:W-:Y:S01]  /*5780*/  IMAD.MOV.U32 R14, RZ, RZ, R16 ;  /* 0x000000ffff0e7224 */ /* 0x000fe200078e0010 */
[----:B------:R-:W-:Y:S01]  /*5790*/  SHF.R.S32.HI R7, RZ, 0x1f, R6 ;  /* 0x0000001fff077819 */ /* 0x000fe20000011406 */
[----:B------:R-:W-:-:S04]  /*57a0*/  IMAD R2, R11, c[0x0][0x1f4], R2 ;  /* 0x00007d000b027a24 */ /* 0x000fc800078e0202 */
[----:B------:R-:W-:Y:S02]  /*57b0*/  IMAD.IADD R15, R17, 0x1, R2 ;  /* 0x00000001110f7824 */ /* 0x000fe400078e0202 */
[----:B------:R-:W-:Y:S02]  /*57c0*/  IMAD R7, R7, c[0x0][0x1e8], RZ ;  /* 0x00007a0007077a24 */ /* 0x000fe400078e02ff */
[----:B------:R-:W-:-:S04]  /*57d0*/  IMAD.WIDE.U32 R14, R6, c[0x0][0x1e8], R14 ;  /* 0x00007a00060e7a25 */ /* 0x000fc800078e000e */
[----:B------:R-:W-:Y:S01]  /*57e0*/  IMAD R7, R6, c[0x0][0x1ec], R7 ;  /* 0x00007b0006077a24 */ /* 0x000fe200078e0207 */
[C---:B------:R-:W-:Y:S02]  /*57f0*/  IADD3 R6, R39.reuse, 0x40, RZ ;  /* 0x0000004027067810 */ /* 0x040fe40007ffe0ff */
[-C--:B------:R-:W-:Y:S01]  /*5800*/  IADD3 R0, P2, R39, R14.reuse, RZ ;  /* 0x0000000e27007210 */ /* 0x080fe20007f5e0ff */
[----:B------:R-:W-:Y:S01]  /*5810*/  IMAD.IADD R7, R15, 0x1, R7 ;  /* 0x000000010f077824 */ /* 0x000fe200078e0207 */
[-C--:B------:R-:W-:Y:S02]  /*5820*/  IADD3 R2, P1, R6, R14.reuse, RZ ;  /* 0x0000000e06027210 */ /* 0x080fe40007f3e0ff */
[----:B------:R-:W-:Y:S02]  /*5830*/  IADD3 R3, P0, R10, R14, RZ ;  /* 0x0000000e0a037210 */ /* 0x000fe40007f1e0ff */
[-C--:B------:R-:W-:Y:S02]  /*5840*/  LEA.HI.X.SX32 R39, R39, R7.reuse, 0x1, P2 ;  /* 0x0000000727277211 */ /* 0x080fe400010f0eff */
[----:B------:R-:W-:-:S02]  /*5850*/  LEA.HI.X.SX32 R6, R6, R7, 0x1, P1 ;  /* 0x0000000706067211 */ /* 0x000fc400008f0eff */
[----:B------:R-:W-:Y:S02]  /*5860*/  LEA R16, P2, R0, c[0x0][0x1d0], 0x1 ;  /* 0x0000740000107a11 */ /* 0x000fe400078408ff */
[----:B------:R-:W-:Y:S02]  /*5870*/  LEA.HI.X.SX32 R7, R10, R7, 0x1, P0 ;  /* 0x000000070a077211 */ /* 0x000fe400000f0eff */
[----:B------:R-:W-:Y:S02]  /*5880*/  LEA R14, P1, R2, c[0x0][0x1d0], 0x1 ;  /* 0x00007400020e7a11 */ /* 0x000fe400078208ff */
[----:B------:R-:W-:Y:S02]  /*5890*/  LEA R10, P0, R3, c[0x0][0x1d0], 0x1 ;  /* 0x00007400030a7a11 */ /* 0x000fe400078008ff */
[----:B------:R-:W-:Y:S02]  /*58a0*/  LEA.HI.X R17, R0, c[0x0][0x1d4], R39, 0x1, P2 ;  /* 0x0000750000117a11 */ /* 0x000fe400010f0c27 */
[----:B------:R-:W-:-:S02]  /*58b0*/  LEA.HI.X R15, R2, c[0x0][0x1d4], R6, 0x1, P1 ;  /* 0x00007500020f7a11 */ /* 0x000fc400008f0c06 */
[----:B------:R-:W-:Y:S01]  /*58c0*/  LEA.HI.X R11, R3, c[0x0][0x1d4], R7, 0x1, P0 ;  /* 0x00007500030b7a11 */ /* 0x000fe200000f0c07 */
[----:B------:R-:W-:Y:S04]  /*58d0*/  STG.E.64 [R16.64], R12 ;  /* 0x0000000c10007986 */ /* 0x000fe8000c101b08 */
[----:B------:R-:W-:Y:S04]  /*58e0*/  STG.E.64 [R14.64], R8 ;  /* 0x000000080e007986 */ /* 0x000fe8000c101b08 */
[----:B------:R-:W-:Y:S01]  /*58f0*/  STG.E.64 [R10.64], R4 ;  /* 0x000000040a007986 */ /* 0x000fe2000c101b08 */
[----:B------:R-:W-:Y:S05]  /*5900*/  EXIT ;  /* 0x000000000000794d */ /* 0x000fea0003800000 */
        .weak           $__internal_7_$__cuda_sm20_div_s64
        .type           $__internal_7_$__cuda_sm20_div_s64,@function
        .size           $__internal_7_$__cuda_sm20_div_s64,(.L_x_7775 - $__internal_7_$__cuda_sm20_div_s64)
$__internal_7_$__cuda_sm20_div_s64:
        /* <DEDUP_REMOVED lines=82> */
[----:B------:R-:W-:Y:S06]  /*5e30*/  RET.REL.NODEC R22 `(_ZN5flash32flash_fwd_splitkv_combine_kernelI23Flash_fwd_kernel_traitsILi192ELi64ELi64ELi4ELb0ELb0EN7cutlass10bfloat16_tE19Flash_kernel_traitsILi192ELi64ELi64ELi4ES3_EELi8ELi7ELb1EEEvNS_16Flash_fwd_paramsE) ;  /* 0xffffa1c016007950 */ /* 0x000fec0003c3ffff */
.L_x_377:
        /* <DEDUP_REMOVED lines=12> */
.L_x_7775:


//--------------------- .text._ZN5flash32flash_fwd_splitkv_combine_kernelI23Flash_fwd_kernel_traitsILi192ELi64ELi64ELi4ELb0ELb0EN7cutlass10bfloat16_tE19Flash_kernel_traitsILi192ELi64ELi64ELi4ES3_EELi8ELi6ELb1EEEvNS_16Flash_fwd_paramsE --------------------------
	.section	.text._ZN5flash32flash_fwd_splitkv_combine_kernelI23Flash_fwd_kernel_traitsILi192ELi64ELi64ELi4ELb0ELb0EN7cutlass10bfloat16_tE19Flash_kernel_traitsILi192ELi64ELi64ELi4ES3_EELi8ELi6ELb1EEEvNS_16Flash_fwd_paramsE,"ax",@progbits
	.sectioninfo	@"SHI_REGISTERS=64"
	.align	128
        .global         _ZN5flash32flash_fwd_splitkv_combine_kernelI23Flash_fwd_kernel_traitsILi192ELi64ELi64ELi4ELb0ELb0EN7cutlass10bfloat16_tE19Flash_kernel_traitsILi192ELi64ELi64ELi4ES3_EELi8ELi6ELb1EEEvNS_16Flash_fwd_paramsE
        .type           _ZN5flash32flash_fwd_splitkv_combine_kernelI23Flash_fwd_kernel_traitsILi192ELi64ELi64ELi4ELb0ELb0EN7cutlass10bfloat16_tE19Flash_kernel_traitsILi192ELi64ELi64ELi4ES3_EELi8ELi6ELb1EEEvNS_16Flash_fwd_paramsE,@function
        .size           _ZN5flash32flash_fwd_splitkv_combine_kernelI23Flash_fwd_kernel_traitsILi192ELi64ELi64ELi4ELb0ELb0EN7cutlass10bfloat16_tE19Flash_kernel_traitsILi192ELi64ELi64ELi4ES3_EELi8ELi6ELb1EEEvNS_16Flash_fwd_paramsE,(.L_x_7776 - _ZN5flash32flash_fwd_splitkv_combine_kernelI23Flash_fwd_kernel_traitsILi192ELi64ELi64ELi4ELb0ELb0EN7cutlass10bfloat16_tE19Flash_kernel_traitsILi192ELi64ELi64ELi4ES3_EELi8ELi6ELb1EEEvNS_16Flash_fwd_paramsE)
        .other          _ZN5flash32flash_fwd_splitkv_combine_kernelI23Flash_fwd_kernel_traitsILi192ELi64ELi64ELi4ELb0ELb0EN7cutlass10bfloat16_tE19Flash_kernel_traitsILi192ELi64ELi64ELi4ES3_EELi8ELi6ELb1EEEvNS_16Flash_fwd_paramsE,@"STO_CUDA_ENTRY STV_DEFAULT"
_ZN5flash32flash_fwd_splitkv_combine_kernelI23Flash_fwd_kernel_traitsILi192ELi64ELi64ELi4ELb0ELb0EN7cutlass10bfloat16_tE19Flash_kernel_traitsILi192ELi64ELi64ELi4ES3_EELi8ELi6ELb1EEEvNS_16Flash_fwd_paramsE:
.text._ZN5flash32flash_fwd_splitkv_combine_kernelI23Flash_fwd_kernel_traitsILi192ELi64ELi64ELi4ELb0ELb0EN7cutlass10bfloat16_tE19Flash_kernel_traitsILi192ELi64ELi64ELi4ES3_EELi8ELi6ELb1EEEvNS_16Flash_fwd_paramsE:
        /* <DEDUP_REMOVED lines=23> */
[----:B------:R-:W-:Y:S05]  /*0170*/  CALL.REL.NOINC `($__internal_8_$__cuda_sm20_div_s64) ;  /* 0x00004f4000007944 */ /* 0x000fea0003c00000 */
[----:B------:R-:W-:Y:S05]  /*0180*/  BRA `(.L_x_379) ;  /* 0x0000013000007947 */ /* 0x000fea0003800000 */
.L_x_378:
        /* <DEDUP_REMOVED lines=19> */
.L_x_379:
        /* <DEDUP_REMOVED lines=11> */
[----:B------:R-:W-:Y:S05]  /*0370*/  CALL.REL.NOINC `($__internal_8_$__cuda_sm20_div_s64) ;  /* 0x00004d4000007944 */ /* 0x000fea0003c00000 */
[----:B------:R-:W-:Y:S02]  /*0380*/  MOV R32, R20 ;  /* 0x0000001400207202 */ /* 0x000fe40000000f00 */
[----:B------:R-:W-:Y:S01]  /*0390*/  MOV R33, R21 ;  /* 0x0000001500217202 */ /* 0x000fe20000000f00 */
[----:B------:R-:W-:Y:S05]  /*03a0*/  BRA `(.L_x_382) ;  /* 0x0000013000007947 */ /* 0x000fea0003800000 */
.L_x_381:
        /* <DEDUP_REMOVED lines=19> */
.L_x_382:
[----:B------:R-:W-:Y:S05]  /*04e0*/  BSYNC B0 ;  /* 0x0000000000007941 */ /* 0x000fea0003800000 */
.L_x_380:
        /* <DEDUP_REMOVED lines=54> */
[----:B------:R-:W-:Y:S02]  /*0850*/  MOV R8, R20 ;  /* 0x0000001400087202 */ /* 0x000fe40000000f00 */
[----:B------:R-:W-:Y:S01]  /*0860*/  MOV R9, R21 ;  /* 0x0000001500097202 */ /* 0x000fe20000000f00 */
[----:B------:R-:W-:Y:S05]  /*0870*/  BRA `(.L_x_385) ;  /* 0x0000013000007947 */ /* 0x000fea0003800000 */
.L_x_384:
        /* <DEDUP_REMOVED lines=19> */
.L_x_385:
[----:B------:R-:W-:Y:S05]  /*09b0*/  BSYNC B0 ;  /* 0x0000000000007941 */ /* 0x000fea0003800000 */
.L_x_383:
        /* <DEDUP_REMOVED lines=104> */
.L_x_387:
        /* <DEDUP_REMOVED lines=19> */
.L_x_388:
[----:B------:R-:W-:Y:S05]  /*1170*/  BSYNC B0 ;  /* 0x0000000000007941 */ /* 0x000fea0003800000 */
.L_x_386:
        /* <DEDUP_REMOVED lines=107> */
.L_x_390:
        /* <DEDUP_REMOVED lines=19> */
.L_x_391:
[----:B------:R-:W-:Y:S05]  /*1960*/  BSYNC B0 ;  /* 0x0000000000007941 */ /* 0x000fea0003800000 */
.L_x_389:
        /* <DEDUP_REMOVED lines=165> */
[----:B------:R-:W-:Y:S05]  /*23c0*/  CALL.REL.NOINC `($__internal_8_$__cuda_sm20_div_s64) ;  /* 0x00002cf000007944 */ /* 0x000fea0003c00000 */
        /* <DEDUP_REMOVED lines=10> */
.L_x_396:
        /* <DEDUP_REMOVED lines=22> */
.L_x_397:
[----:B------:R-:W-:Y:S05]  /*25d0*/  BSYNC B0 ;  /* 0x0000000000007941 */ /* 0x000fea0003800000 */
.L_x_395:
[----:B------:R-:W-:Y:S01]  /*25e0*/  LOP3.LUT R19, R17, R0, RZ, 0xfc, !PT ;  /* 0x0000000011137212 */ /* 0x000fe200078efcff */
[----:B------:R-:W-:Y:S03]  /*25f0*/  BSSY B0, `(.L_x_398) ;  /* 0x0000028000007945 */ /* 0x000fe60003800000 */
[----:B------:R-:W-:-:S13]  /*2600*/  ISETP.NE.U32.AND P0, PT, R19, RZ, PT ;  /* 0x000000ff1300720c */ /* 0x000fda0003f05070 */
[----:B------:R-:W-:Y:S05]  /*2610*/  @!P0 BRA `(.L_x_399) ;  /* 0x000000f000008947 */ /* 0x000fea0003800000 */
[----:B------:R-:W-:Y:S01]  /*2620*/  IMAD.MOV.U32 R26, RZ, RZ, R27 ;  /* 0x000000ffff1a7224 */ /* 0x000fe200078e001b */
[----:B------:R-:W-:Y:S02]  /*2630*/  MOV R23, R0 ;  /* 0x0000000000177202 */ /* 0x000fe40000000f00 */
[----:B------:R-:W-:Y:S02]  /*2640*/  MOV R24, 0x2660 ;  /* 0x0000266000187802 */ /* 0x000fe40000000f00 */
[----:B------:R-:W-:Y:S05]  /*2650*/  CALL.REL.NOINC `($__internal_8_$__cuda_sm20_div_s64) ;  /* 0x00002a6000007944 */ /* 0x000fea0003c00000 */
        /* <DEDUP_REMOVED lines=11> */
.L_x_399:
        /* <DEDUP_REMOVED lines=22> */
.L_x_400:
[----:B------:R-:W-:Y:S05]  /*2870*/  BSYNC B0 ;  /* 0x0000000000007941 */ /* 0x000fea0003800000 */
.L_x_398:
        /* <DEDUP_REMOVED lines=11> */
[----:B------:R-:W-:Y:S05]  /*2930*/  CALL.REL.NOINC `($__internal_8_$__cuda_sm20_div_s64) ;  /* 0x0000278000007944 */ /* 0x000fea0003c00000 */
[----:B------:R-:W-:-:S04]  /*2940*/  IADD3 R17, P0, RZ, -R20, RZ ;  /* 0x80000014ff117210 */ /* 0x000fc80007f1e0ff */
[----:B------:R-:W-:Y:S01]  /*2950*/  IADD3.X R18, RZ, ~R21, RZ, P0, !PT ;  /* 0x80000015ff127210 */ /* 0x000fe200007fe4ff */
[----:B------:R-:W-:-:S04]  /*2960*/  IMAD.WIDE.U32 R42, R5, R17, R42 ;  /* 0x00000011052a7225 */ /* 0x000fc800078e002a */
[----:B------:R-:W-:-:S04]  /*2970*/  IMAD R18, R18, R5, RZ ;  /* 0x0000000512127224 */ /* 0x000fc800078e02ff */
[----:B------:R-:W-:-:S05]  /*2980*/  IMAD R4, R4, R17, R18 ;  /* 0x0000001104047224 */ /* 0x000fca00078e0212 */
[----:B------:R-:W-:Y:S01]  /*2990*/  IADD3 R4, R43, R4, RZ ;  /* 0x000000042b047210 */ /* 0x000fe20007ffe0ff */
[----:B------:R-:W-:Y:S05]  /*29a0*/  BRA `(.L_x_403) ;  /* 0x0000016000007947 */ /* 0x000fea0003800000 */
.L_x_402:
        /* <DEDUP_REMOVED lines=22> */
.L_x_403:
[----:B------:R-:W-:Y:S05]  /*2b10*/  BSYNC B0 ;  /* 0x0000000000007941 */ /* 0x000fea0003800000 */
.L_x_401:
        /* <DEDUP_REMOVED lines=38> */
[----:B------:R-:W-:Y:S05]  /*2d80*/  CALL.REL.NOINC `($__internal_8_$__cuda_sm20_div_s64) ;  /* 0x0000233000007944 */ /* 0x000fea0003c00000 */
        /* <DEDUP_REMOVED lines=12> */
.L_x_405:
        /* <DEDUP_REMOVED lines=23> */
.L_x_406:
[----:B------:R-:W-:Y:S05]  /*2fc0*/  BSYNC B0 ;  /* 0x0000000000007941 */ /* 0x000fea0003800000 */
.L_x_404:
        /* <DEDUP_REMOVED lines=19> */
.L_x_408:
        /* <DEDUP_REMOVED lines=22> */
.L_x_409:
[----:B------:R-:W-:Y:S05]  /*3260*/  BSYNC B0 ;  /* 0x0000000000007941 */ /* 0x000fea0003800000 */
.L_x_407:
        /* <DEDUP_REMOVED lines=19> */
.L_x_411:
        /* <DEDUP_REMOVED lines=23> */
.L_x_412:
[----:B------:R-:W-:Y:S05]  /*3510*/  BSYNC B0 ;  /* 0x0000000000007941 */ /* 0x000fea0003800000 */
.L_x_410:
        /* <DEDUP_REMOVED lines=25> */
[----:B------:R-:W-:Y:S05]  /*36b0*/  CALL.REL.NOINC `($__internal_8_$__cuda_sm20_div_s64) ;  /* 0x00001a0000007944 */ /* 0x000fea0003c00000 */
        /* <DEDUP_REMOVED lines=12> */
.L_x_414:
        /* <DEDUP_REMOVED lines=23> */
.L_x_415:
[----:B------:R-:W-:Y:S05]  /*38f0*/  BSYNC B0 ;  /* 0x0000000000007941 */ /* 0x000fea0003800000 */
.L_x_413:
        /* <DEDUP_REMOVED lines=29> */
.L_x_417:
        /* <DEDUP_REMOVED lines=23> */
.L_x_418:
[----:B------:R-:W-:Y:S05]  /*3c40*/  BSYNC B0 ;  /* 0x0000000000007941 */ /* 0x000fea0003800000 */
.L_x_416:
        /* <DEDUP_REMOVED lines=20> */
.L_x_394:
[----:B------:R-:W-:-:S04]  /*3d90*/  LEA R2, P0, R38, c[0x0][0x200], 0x2 ;  /* 0x0000800026027a11 */ /* 0x000fc800078010ff */
[----:B------:R-:W-:-:S05]  /*3da0*/  LEA.HI.X R3, R38, c[0x0][0x204], R39, 0x2, P0 ;  /* 0x0000810026037a11 */ /* 0x000fca00000f1427 */
[----:B------:R0:W-:Y:S04]  /*3db0*/  STG.E [R2.64], R30 ;  /* 0x0000001e02007986 */ /* 0x0001e8000c101908 */
.L_x_393:
[----:B------:R-:W-:Y:S05]  /*3dc0*/  BSYNC B1 ;  /* 0x0000000000017941 */ /* 0x000fea0003800000 */
.L_x_392:
[C---:B------:R-:W-:Y:S01]  /*3dd0*/  IADD3 R0, R34.reuse, 0x10, RZ ;  /* 0x0000001022007810 */ /* 0x040fe20007ffe0ff */
[----:B------:R-:W-:Y:S01]  /*3de0*/  IMAD.MOV.U32 R29, RZ, RZ, c[0x0][0x314] ;  /* 0x0000c500ff1d7624 */ /* 0x000fe200078e00ff */
[----:B------:R-:W-:Y:S01]  /*3df0*/  ISETP.GE.OR P2, PT, R34, c[0x0][0x314], P6 ;  /* 0x0000c50022007a0c */ /* 0x000fe20003746670 */
[----:B0-----:R-:W-:Y:S01]  /*3e00*/  CS2R R2, SRZ ;  /* 0x0000000000027805 */ /* 0x001fe2000001ff00 */
[----:B------:R-:W-:Y:S01]  /*3e10*/  ISETP.GE.OR P1, PT, R0, c[0x0][0x314], P6 ;  /* 0x0000c50000007a0c */ /* 0x000fe20003726670 */
[----:B------:R-:W-:Y:S01]  /*3e20*/  CS2R R4, SRZ ;  /* 0x0000000000047805 */ /* 0x000fe2000001ff00 */
[----:B------:R-:W-:Y:S02]  /*3e30*/  IADD3 R0, R34, 0x20, RZ ;  /* 0x0000002022007810 */ /* 0x000fe40007ffe0ff */
[----:B------:R-:W-:Y:S02]  /*3e40*/  MOV R12, RZ ;  /* 0x000000ff000c7202 */ /* 0x000fe40000000f00 */
[----:B------:R-:W-:-:S02]  /*3e50*/  ISETP.GE.OR P0, PT, R0, c[0x0][0x314], P6 ;  /* 0x0000c50000007a0c */ /* 0x000fc40003706670 */
[C---:B------:R-:W-:Y:S01]  /*3e60*/  IADD3 R0, R34.reuse, 0x30, RZ ;  /* 0x0000003022007810 */ /* 0x040fe20007ffe0ff */
[----:B------:R-:W-:Y:S02]  /*3e70*/  IMAD.SHL.U32 R34, R34, 0x4, RZ ;  /* 0x0000000422227824 */ /* 0x000fe400078e00ff */
[----:B------:R-:W-:Y:S01]  /*3e80*/  @!P2 FADD.FTZ R37, -R30, R37 ;  /* 0x000000251e25a221 */ /* 0x000fe20000010100 */
[----:B------:R-:W-:Y:S01]  /*3e90*/  ISETP.GE.OR P6, PT, R0, c[0x0][0x314], P6 ;  /* 0x0000c50000007a0c */ /* 0x000fe200037c6670 */
[----:B------:R-:W-:Y:S01]  /*3ea0*/  @!P1 FADD.FTZ R32, -R30, R32 ;  /* 0x000000201e209221 */ /* 0x000fe20000010100 */
[----:B------:R-:W-:Y:S01]  /*3eb0*/  HFMA2.MMA R0, -RZ, RZ, 0, 0 ;  /* 0x00000000ff007435 */ /* 0x000fe200000001ff */
        /* <DEDUP_REMOVED lines=12> */
[----:B------:R-:W-:-:S03]  /*3f80*/  ISETP.GE.AND P0, PT, R29, 0x1, PT ;  /* 0x000000011d00780c */ /* 0x000fc60003f06270 */
[----:B--2---:R-:W-:Y:S04]  /*3f90*/  @!P1 STS [R25.X4+0x240], R32 ;  /* 0x0002402019009388 */ /* 0x004fe80000004800 */
[----:B---3--:R2:W-:Y:S01]  /*3fa0*/  @!P6 STS [R25.X4+0x6c0], R10 ;  /* 0x0006c00a1900e388 */ /* 0x0085e20000004800 */
[----:B0-----:R-:W-:Y:S01]  /*3fb0*/  CS2R R6, SRZ ;  /* 0x0000000000067805 */ /* 0x001fe2000001ff00 */
[----:B-1----:R-:W-:Y:S01]  /*3fc0*/  CS2R R8, SRZ ;  /* 0x0000000000087805 */ /* 0x002fe2000001ff00 */
[----:B--2---:R-:W-:Y:S01]  /*3fd0*/  CS2R R10, SRZ ;  /* 0x00000000000a7805 */ /* 0x004fe2000001ff00 */
        /* <DEDUP_REMOVED lines=31> */
.L_x_421:
        /* <DEDUP_REMOVED lines=45> */
[----:B0-----:R-:W-:Y:S04]  /*44a0*/  IADD3 R40, P1, R36, R38, RZ ;  /* 0x0000002624287210 */ /* 0x001fe80007f3e0ff */
        /* <DEDUP_REMOVED lines=16> */
[----:B------:R0:W2:Y:S02]  /*45b0*/  LDS R13, [R14+0x6c] ;  /* 0x00006c000e0d7984 */ /* 0x0000a40000000800 */
[----:B0-----:R-:W-:Y:S01]  /*45c0*/  IADD3 R14, R14, 0x90, RZ ;  /* 0x000000900e0e7810 */ /* 0x001fe20007ffe0ff */
        /* <DEDUP_REMOVED lines=13> */
.L_x_420:
[----:B------:R-:W-:-:S04]  /*46a0*/  IADD3 R13, -R30, c[0x0][0x314], RZ ;  /* 0x0000c5001e0d7a10 */ /* 0x000fc80007ffe1ff */
[----:B------:R-:W-:-:S13]  /*46b0*/  ISETP.GT.AND P0, PT, R13, 0x1, PT ;  /* 0x000000010d00780c */ /* 0x000fda0003f04270 */
[----:B------:R-:W-:Y:S05]  /*46c0*/  @!P0 BRA `(.L_x_422) ;  /* 0x000002a000008947 */ /* 0x000fea0003800000 */
[----:B------:R-:W-:Y:S01]  /*46d0*/  ISETP.GE.AND P0, PT, R15, R32, PT ;  /* 0x000000200f00720c */ /* 0x000fe20003f06270 */
[----:B------:R-:W0:-:S12]  /*46e0*/  LDS R43, [R14] ;  /* 0x000000000e2b7984 */ /* 0x000e180000000800 */
[----:B------:R-:W0:Y:S04]  /*46f0*/  @!P0 LDG.E.128 R16, [R40.64+-0x200] ;  /* 0xfffe000828108981 */ /* 0x000e28000c1e1d00 */
[----:B------:R-:W2:Y:S04]  /*4700*/  @!P0 LDG.E.128 R20, [R40.64+-0x100] ;  /* 0xffff000828148981 */ /* 0x000ea8000c1e1d00 */
[----:B------:R-:W3:Y:S01]  /*4710*/  @!P0 LDG.E.128 R24, [R40.64] ;  /* 0x0000000828188981 */ /* 0x000ee2000c1e1d00 */
[----:B------:R-:W-:-:S04]  /*4720*/  IADD3 R50, P1, R36, R40, RZ ;  /* 0x0000002824327210 */ /* 0x000fc80007f3e0ff */
[----:B------:R-:W-:Y:S01]  /*4730*/  IADD3.X R51, R37, R41, RZ, P1, !PT ;  /* 0x0000002925337210 */ /* 0x000fe20000ffe4ff */
[-C--:B0-----:R-:W-:Y:S02]  /*4740*/  FFMA.FTZ R39, R16, R43.reuse, R12 ;  /* 0x0000002b10277223 */ /* 0x081fe4000001000c */
[-C--:B------:R-:W-:Y:S02]  /*4750*/  FFMA.FTZ R48, R17, R43.reuse, R11 ;  /* 0x0000002b11307223 */ /* 0x080fe4000001000b */
[-C--:B------:R-:W-:Y:S02]  /*4760*/  FFMA.FTZ R35, R18, R43.reuse, R10 ;  /* 0x0000002b12237223 */ /* 0x080fe4000001000a */
[-C--:B------:R-:W-:Y:S02]  /*4770*/  FFMA.FTZ R46, R19, R43.reuse, R9 ;  /* 0x0000002b132e7223 */ /* 0x080fe40000010009 */
[-C--:B--2---:R-:W-:Y:S01]  /*4780*/  FFMA.FTZ R33, R20, R43.reuse, R8 ;  /* 0x0000002b14217223 */ /* 0x084fe20000010008 */
[----:B------:R-:W2:Y:S01]  /*4790*/  @!P0 LDG.E.128 R16, [R50.64+-0x200] ;  /* 0xfffe000832108981 */ /* 0x000ea2000c1e1d00 */
[----:B------:R-:W-:-:S02]  /*47a0*/  FFMA.FTZ R44, R21, R43, R7 ;  /* 0x0000002b152c7223 */ /* 0x000fc40000010007 */
[-C--:B------:R-:W-:Y:S02]  /*47b0*/  FFMA.FTZ R31, R22, R43.reuse, R6 ;  /* 0x0000002b161f7223 */ /* 0x080fe40000010006 */
[-C--:B------:R-:W-:Y:S02]  /*47c0*/  FFMA.FTZ R42, R23, R43.reuse, R5 ;  /* 0x0000002b172a7223 */ /* 0x080fe40000010005 */
[-C--:B---3--:R-:W-:Y:S01]  /*47d0*/  FFMA.FTZ R29, R24, R43.reuse, R4 ;  /* 0x0000002b181d7223 */ /* 0x088fe20000010004 */
[----:B------:R-:W3:Y:S01]  /*47e0*/  @!P0 LDG.E.128 R20, [R50.64+-0x100] ;  /* 0xffff000832148981 */ /* 0x000ee2000c1e1d00 */
[-C--:B------:R-:W-:Y:S02]  /*47f0*/  FFMA.FTZ R38, R25, R43.reuse, R3 ;  /* 0x0000002b19267223 */ /* 0x080fe40000010003 */
[-C--:B------:R-:W-:Y:S02]  /*4800*/  FFMA.FTZ R13, R26, R43.reuse, R2 ;  /* 0x0000002b1a0d7223 */ /* 0x080fe40000010002 */
[----:B------:R-:W-:-:S02]  /*4810*/  FFMA.FTZ R0, R27, R43, R0 ;  /* 0x0000002b1b007223 */ /* 0x000fc40000010000 */
[----:B------:R-:W4:Y:S04]  /*4820*/  @!P0 LDG.E.128 R24, [R50.64] ;  /* 0x0000000832188981 */ /* 0x000f28000c1e1d00 */
[----:B------:R0:W2:Y:S01]  /*4830*/  LDS R43, [R14+0x24] ;  /* 0x000024000e2b7984 */ /* 0x0000a20000000800 */
[----:B------:R-:W-:Y:S02]  /*4840*/  IADD3 R40, P0, R36, R50, RZ ;  /* 0x0000003224287210 */ /* 0x000fe40007f1e0ff */
[----:B------:R-:W-:Y:S02]  /*4850*/  IADD3 R30, R30, 0x1, RZ ;  /* 0x000000011e1e7810 */ /* 0x000fe40007ffe0ff */
[----:B------:R-:W-:Y:S02]  /*4860*/  IADD3 R36, R14, 0x24, RZ ;  /* 0x000000240e247810 */ /* 0x000fe40007ffe0ff */
[----:B------:R-:W-:-:S02]  /*4870*/  IADD3.X R41, R37, R51, RZ, P0, !PT ;  /* 0x0000003325297210 */ /* 0x000fc400007fe4ff */
[----:B------:R-:W-:Y:S02]  /*4880*/  PLOP3.LUT P4, PT, PT, PT, PT, 0x8, 0x0 ;  /* 0x000000000000781c */ /* 0x000fe40003f8e170 */
[----:B------:R-:W-:Y:S02]  /*4890*/  IADD3 R30, R30, 0x1, RZ ;  /* 0x000000011e1e7810 */ /* 0x000fe40007ffe0ff */
[----:B0-----:R-:W-:Y:S01]  /*48a0*/  IADD3 R14, R36, 0x24, RZ ;  /* 0x00000024240e7810 */ /* 0x001fe20007ffe0ff */
        /* <DEDUP_REMOVED lines=12> */
.L_x_422:
        /* <DEDUP_REMOVED lines=8> */
.L_x_424:
[----:B------:R-:W-:Y:S05]  /*49f0*/  BSYNC B0 ;  /* 0x0000000000007941 */ /* 0x000fea0003800000 */
.L_x_423:
        /* <DEDUP_REMOVED lines=13> */
.L_x_419:
        /* <DEDUP_REMOVED lines=20> */
[----:B-1----:R-:W-:Y:S02]  /*4c10*/  IMAD.MOV R0, RZ, RZ, -R17 ;  /* 0x000000ffff007224 */ /* 0x002fe400078e0a11 */
[----:B------:R-:W-:Y:S02]  /*4c20*/  IMAD.MOV.U32 R16, RZ, RZ, RZ ;  /* 0x000000ffff107224 */ /* 0x000fe400078e00ff */
[----:B------:R-:W-:-:S04]  /*4c30*/  IMAD R0, R0, R10, RZ ;  /* 0x0000000a00007224 */ /* 0x000fc800078e02ff */
[----:B------:R-:W-:-:S06]  /*4c40*/  IMAD.HI.U32 R0, R17, R0, R16 ;  /* 0x0000000011007227 */ /* 0x000fcc00078e0010 */
[----:B------:R-:W-:Y:S02]  /*4c50*/  IMAD.HI.U32 R7, R0, R11, RZ ;  /* 0x0000000b00077227 */ /* 0x000fe400078e00ff */
[----:B------:R-:W1:Y:S02]  /*4c60*/  I2F.RP R0, R3 ;  /* 0x0000000300007306 */ /* 0x000e640000209400 */
[----:B------:R-:W-:Y:S01]  /*4c70*/  IMAD R11, R7, R2, R11 ;  /* 0x00000002070b7224 */ /* 0x000fe200078e020b */
[----:B------:R-:W-:-:S04]  /*4c80*/  LOP3.LUT R2, R15, R6, RZ, 0x3c, !PT ;  /* 0x000000060f027212 */ /* 0x000fc800078e3cff */
[----:B------:R-:W-:Y:S02]  /*4c90*/  ISETP.GT.U32.AND P1, PT, R10, R11, PT ;  /* 0x0000000b0a00720c */ /* 0x000fe40003f24070 */
[----:B------:R-:W-:Y:S01]  /*4ca0*/  ISETP.GE.AND P0, PT, R2, RZ, PT ;  /* 0x000000ff0200720c */ /* 0x000fe20003f06270 */
[----:B-1----:R-:W1:Y:S10]  /*4cb0*/  MUFU.RCP R0, R0 ;  /* 0x0000000000007308 */ /* 0x002e740000001000 */
[----:B------:R-:W-:Y:S01]  /*4cc0*/  @!P1 IMAD.IADD R11, R11, 0x1, -R10 ;  /* 0x000000010b0b9824 */ /* 0x000fe200078e0a0a */
[----:B------:R-:W-:-:S02]  /*4cd0*/  @!P1 IADD3 R7, R7, 0x1, RZ ;  /* 0x0000000107079810 */ /* 0x000fc40007ffe0ff */
[----:B------:R-:W-:Y:S02]  /*4ce0*/  ISETP.NE.AND P1, PT, R6, RZ, PT ;  /* 0x000000ff0600720c */ /* 0x000fe40003f25270 */
[----:B------:R-:W-:Y:S02]  /*4cf0*/  ISETP.GE.U32.AND P2, PT, R11, R10, PT ;  /* 0x0000000a0b00720c */ /* 0x000fe40003f46070 */
[----:B-1----:R-:W-:-:S04]  /*4d00*/  IADD3 R16, R0, 0xffffffe, RZ ;  /* 0x0ffffffe00107810 */ /* 0x002fc80007ffe0ff */
[----:B------:R-:W1:Y:S07]  /*4d10*/  F2I.FTZ.U32.TRUNC.NTZ R17, R16 ;  /* 0x0000001000117305 */ /* 0x000e6e000021f000 */
[----:B------:R-:W-:-:S05]  /*4d20*/  @P2 IADD3 R7, R7, 0x1, RZ ;  /* 0x0000000107072810 */ /* 0x000fca0007ffe0ff */
[----:B------:R-:W-:Y:S01]  /*4d30*/  @!P0 IMAD.MOV R7, RZ, RZ, -R7 ;  /* 0x000000ffff078224 */ /* 0x000fe200078e0a07 */
[----:B------:R-:W-:-:S05]  /*4d40*/  @!P1 LOP3.LUT R7, RZ, R6, RZ, 0x33, !PT ;  /* 0x00000006ff079212 */ /* 0x000fca00078e33ff */
[----:B------:R-:W-:Y:S02]  /*4d50*/  IMAD R6, R7, R6, RZ ;  /* 0x0000000607067224 */ /* 0x000fe400078e02ff */
[--C-:B-1----:R-:W-:Y:S02]  /*4d60*/  IMAD.MOV R2, RZ, RZ, -R17.reuse ;  /* 0x000000ffff027224 */ /* 0x102fe400078e0a11 */
[----:B------:R-:W-:Y:S02]  /*4d70*/  IMAD.IADD R10, R15, 0x1, -R6 ;  /* 0x000000010f0a7824 */ /* 0x000fe400078e0a06 */
[----:B------:R-:W-:Y:S02]  /*4d80*/  IMAD R2, R2, R3, RZ ;  /* 0x0000000302027224 */ /* 0x000fe400078e02ff */
[----:B------:R-:W-:Y:S01]  /*4d90*/  IMAD.MOV.U32 R16, RZ, RZ, RZ ;  /* 0x000000ffff107224 */ /* 0x000fe200078e00ff */
[----:B------:R-:W-:Y:S02]  /*4da0*/  IABS R0, R10 ;  /* 0x0000000a00007213 */ /* 0x000fe40000000000 */
[----:B------:R-:W-:Y:S01]  /*4db0*/  LOP3.LUT R10, R10, c[0x0][0x214], RZ, 0x3c, !PT ;  /* 0x000085000a0a7a12 */ /* 0x000fe200078e3cff */
[----:B------:R-:W-:-:S03]  /*4dc0*/  IMAD.HI.U32 R2, R17, R2, R16 ;  /* 0x0000000211027227 */ /* 0x000fc600078e0010 */
[----:B------:R-:W-:Y:S01]  /*4dd0*/  ISETP.GE.AND P1, PT, R10, RZ, PT ;  /* 0x000000ff0a00720c */ /* 0x000fe20003f26270 */
[----:B------:R-:W-:Y:S01]  /*4de0*/  IMAD.WIDE.U32 R16, R7, c[0x0][0x1e0], RZ ;  /* 0x0000780007107a25 */ /* 0x000fe200078e00ff */
[----:B------:R-:W-:-:S03]  /*4df0*/  IADD3 R10, R34, 0x40, RZ ;  /* 0x00000040220a7810 */ /* 0x000fc60007ffe0ff */
        /* <DEDUP_REMOVED lines=44> */
        .weak           $__internal_8_$__cuda_sm20_div_s64
        .type           $__internal_8_$__cuda_sm20_div_s64,@function
        .size           $__internal_8_$__cuda_sm20_div_s64,(.L_x_7776 - $__internal_8_$__cuda_sm20_div_s64)
$__internal_8_$__cuda_sm20_div_s64:
        /* <DEDUP_REMOVED lines=83> */
[----:B------:R-:W-:Y:S06]  /*55f0*/  RET.REL.NODEC R44 `(_ZN5flash32flash_fwd_splitkv_combine_kernelI23Flash_fwd_kernel_traitsILi192ELi64ELi64ELi4ELb0ELb0EN7cutlass10bfloat16_tE19Flash_kernel_traitsILi192ELi64ELi64ELi4ES3_EELi8ELi6ELb1EEEvNS_16Flash_fwd_paramsE) ;  /* 0xffffaa002c007950 */ /* 0x000fec0003c3ffff */
.L_x_425:
        /* <DEDUP_REMOVED lines=16> */
.L_x_7776:


//--------------------- .text._ZN5flash32flash_fwd_splitkv_combine_kernelI23Flash_fwd_kernel_traitsILi192ELi64ELi64ELi4ELb0ELb0EN7cutlass10bfloat16_tE19Flash_kernel_traitsILi192ELi64ELi64ELi4ES3_EELi8ELi5ELb1EEEvNS_16Flash_fwd_paramsE --------------------------
	.section	.text._ZN5flash32flash_fwd_splitkv_combine_kernelI23Flash_fwd_kernel_traitsILi192ELi64ELi64ELi4ELb0ELb0EN7cutlass10bfloat16_tE19Flash_kernel_traitsILi192ELi64ELi64ELi4ES3_EELi8ELi5ELb1EEEvNS_16Flash_fwd_paramsE,"ax",@progbits
	.sectioninfo	@"SHI_REGISTERS=62"
	.align	128
        .global         _ZN5flash32flash_fwd_splitkv_combine_kernelI23Flash_fwd_kernel_traitsILi192ELi64ELi64ELi4ELb0ELb0EN7cutlass10bfloat16_tE19Flash_kernel_traitsILi192ELi64ELi64ELi4ES3_EELi8ELi5ELb1EEEvNS_16Flash_fwd_paramsE
        .type           _ZN5flash32flash_fwd_splitkv_combine_kernelI23Flash_fwd_kernel_traitsILi192ELi64ELi64ELi4ELb0ELb0EN7cutlass10bfloat16_tE19Flash_kernel_traitsILi192ELi64ELi64ELi4ES3_EELi8ELi5ELb1EEEvNS_16Flash_fwd_paramsE,@function
        .size           _ZN5flash32flash_fwd_splitkv_combine_kernelI23Flash_fwd_kernel_traitsILi192ELi64ELi64ELi4ELb0ELb0EN7cutlass10bfloat16_tE19Flash_kernel_traitsILi192ELi64ELi64ELi4ES3_EELi8ELi5ELb1EEEvNS_16Flash_fwd_paramsE,(.L_x_7777 - _ZN5flash32flash_fwd_splitkv_combine_kernelI23Flash_fwd_kernel_traitsILi192ELi64ELi64ELi4ELb0ELb0EN7cutlass10bfloat16_tE19Flash_kernel_traitsILi192ELi64ELi64ELi4ES3_EELi8ELi5ELb1EEEvNS_16Flash_fwd_paramsE)
        .other          _ZN5flash32flash_fwd_splitkv_combine_kernelI23Flash_fwd_kernel_traitsILi192ELi64ELi64ELi4ELb0ELb0EN7cutlass10bfloat16_tE19Flash_kernel_traitsILi192ELi64ELi64ELi4ES3_EELi8ELi5ELb1EEEvNS_16Flash_fwd_paramsE,@"STO_CUDA_ENTRY STV_DEFAULT"
_ZN5flash32flash_fwd_splitkv_combine_kernelI23Flash_fwd_kernel_traitsILi192ELi64ELi64ELi4ELb0ELb0EN7cutlass10bfloat16_tE19Flash_kernel_traitsILi192ELi64ELi64ELi4ES3_EELi8ELi5ELb1EEEvNS_16Flash_fwd_paramsE:
.text._ZN5flash32flash_fwd_splitkv_combine_kernelI23Flash_fwd_kernel_traitsILi192ELi64ELi64ELi4ELb0ELb0EN7cutlass10bfloat16_tE19Flash_kernel_traitsILi192ELi64ELi64ELi4ES3_EELi8ELi5ELb1EEEvNS_16Flash_fwd_paramsE:
        /* <DEDUP_REMOVED lines=23> */
[----:B------:R-:W-:Y:S05]  /*0170*/  CALL.REL.NOINC `($__internal_9_$__cuda_sm20_div_s64) ;  /* 0x00004bf000007944 */ /* 0x000fea0003c00000 */
[----:B------:R-:W-:Y:S05]  /*0180*/  BRA `(.L_x_427) ;  /* 0x0000013000007947 */ /* 0x000fea0003800000 */
.L_x_426:
        /* <DEDUP_REMOVED lines=19> */
.L_x_427:
        /* <DEDUP_REMOVED lines=11> */
[----:B------:R-:W-:Y:S05]  /*0370*/  CALL.REL.NOINC `($__internal_9_$__cuda_sm20_div_s64) ;  /* 0x000049f000007944 */ /* 0x000fea0003c00000 */
[----:B------:R-:W-:Y:S02]  /*0380*/  MOV R8, R20 ;  /* 0x0000001400087202 */ /* 0x000fe40000000f00 */
[----:B------:R-:W-:Y:S01]  /*0390*/  MOV R9, R21 ;  /* 0x0000001500097202 */ /* 0x000fe20000000f00 */
[----:B------:R-:W-:Y:S05]  /*03a0*/  BRA `(.L_x_430) ;  /* 0x0000013000007947 */ /* 0x000fea0003800000 */
.L_x_429:
        /* <DEDUP_REMOVED lines=19> */
.L_x_430:
[----:B------:R-:W-:Y:S05]  /*04e0*/  BSYNC B0 ;  /* 0x0000000000007941 */ /* 0x000fea0003800000 */
.L_x_428:
        /* <DEDUP_REMOVED lines=42> */
.L_x_432:
        /* <DEDUP_REMOVED lines=19> */
.L_x_433:
[----:B------:R-:W-:Y:S05]  /*08c0*/  BSYNC B0 ;  /* 0x0000000000007941 */ /* 0x000fea0003800000 */
.L_x_431:
        /* <DEDUP_REMOVED lines=74> */
[----:B------:R-:W-:Y:S02]  /*0d70*/  MOV R40, R20 ;  /* 0x0000001400287202 */ /* 0x000fe40000000f00 */
[----:B------:R-:W-:Y:S01]  /*0d80*/  MOV R41, R21 ;  /* 0x0000001500297202 */ /* 0x000fe20000000f00 */
[----:B------:R-:W-:Y:S05]  /*0d90*/  BRA `(.L_x_436) ;  /* 0x0000013000007947 */ /* 0x000fea0003800000 */
.L_x_435:
        /* <DEDUP_REMOVED lines=19> */
.L_x_436:
[----:B------:R-:W-:Y:S05]  /*0ed0*/  BSYNC B0 ;  /* 0x0000000000007941 */ /* 0x000fea0003800000 */
.L_x_434:
        /* <DEDUP_REMOVED lines=41> */
.L_x_438:
        /* <DEDUP_REMOVED lines=19> */
.L_x_439:
[----:B------:R-:W-:Y:S05]  /*12a0*/  BSYNC B0 ;  /* 0x0000000000007941 */ /* 0x000fea0003800000 */
.L_x_437:
        /* <DEDUP_REMOVED lines=232> */
[----:B------:R-:W-:Y:S05]  /*2130*/  CALL.REL.NOINC `($__internal_9_$__cuda_sm20_div_s64) ;  /* 0x00002c3000007944 */ /* 0x000fea0003c00000 */
        /* <DEDUP_REMOVED lines=10> */
.L_x_444:
        /* <DEDUP_REMOVED lines=22> */
.L_x_445:
[----:B------:R-:W-:Y:S05]  /*2340*/  BSYNC B0 ;  /* 0x0000000000007941 */ /* 0x000fea0003800000 */
.L_x_443:
[----:B------:R-:W-:Y:S01]  /*2350*/  LOP3.LUT R19, R17, R0, RZ, 0xfc, !PT ;  /* 0x0000000011137212 */ /* 0x000fe200078efcff */
[----:B------:R-:W-:Y:S03]  /*2360*/  BSSY B0, `(.L_x_446) ;  /* 0x0000028000007945 */ /* 0x000fe60003800000 */
[----:B------:R-:W-:-:S13]  /*2370*/  ISETP.NE.U32.AND P0, PT, R19, RZ, PT ;  /* 0x000000ff1300720c */ /* 0x000fda0003f05070 */
[----:B------:R-:W-:Y:S05]  /*2380*/  @!P0 BRA `(.L_x_447) ;  /* 0x000000f000008947 */ /* 0x000fea0003800000 */
[----:B------:R-:W-:Y:S01]  /*2390*/  IMAD.MOV.U32 R26, RZ, RZ, R29 ;  /* 0x000000ffff1a7224 */ /* 0x000fe200078e001d */
[----:B------:R-:W-:Y:S02]  /*23a0*/  MOV R25, R0 ;  /* 0x0000000000197202 */ /* 0x000fe40000000f00 */
[----:B------:R-:W-:Y:S02]  /*23b0*/  MOV R24, 0x23d0 ;  /* 0x000023d000187802 */ /* 0x000fe40000000f00 */
[----:B------:R-:W-:Y:S05]  /*23c0*/  CALL.REL.NOINC `($__internal_9_$__cuda_sm20_div_s64) ;  /* 0x000029a000007944 */ /* 0x000fea0003c00000 */
        /* <DEDUP_REMOVED lines=11> */
.L_x_447:
        /* <DEDUP_REMOVED lines=22> */
.L_x_448:
[----:B------:R-:W-:Y:S05]  /*25e0*/  BSYNC B0 ;  /* 0x0000000000007941 */ /* 0x000fea0003800000 */
.L_x_446:
        /* <DEDUP_REMOVED lines=11> */
[----:B------:R-:W-:Y:S05]  /*26a0*/  CALL.REL.NOINC `($__internal_9_$__cuda_sm20_div_s64) ;  /* 0x000026c000007944 */ /* 0x000fea0003c00000 */
[----:B------:R-:W-:-:S04]  /*26b0*/  IADD3 R17, P0, RZ, -R20, RZ ;  /* 0x80000014ff117210 */ /* 0x000fc80007f1e0ff */
[----:B------:R-:W-:Y:S01]  /*26c0*/  IADD3.X R18, RZ, ~R21, RZ, P0, !PT ;  /* 0x80000015ff127210 */ /* 0x000fe200007fe4ff */
[----:B------:R-:W-:-:S04]  /*26d0*/  IMAD.WIDE.U32 R42, R5, R17, R42 ;  /* 0x00000011052a7225 */ /* 0x000fc800078e002a */
[----:B------:R-:W-:-:S04]  /*26e0*/  IMAD R18, R18, R5, RZ ;  /* 0x0000000512127224 */ /* 0x000fc800078e02ff */
[----:B------:R-:W-:-:S05]  /*26f0*/  IMAD R4, R4, R17, R18 ;  /* 0x0000001104047224 */ /* 0x000fca00078e0212 */
[----:B------:R-:W-:Y:S01]  /*2700*/  IADD3 R4, R43, R4, RZ ;  /* 0x000000042b047210 */ /* 0x000fe20007ffe0ff */
[----:B------:R-:W-:Y:S05]  /*2710*/  BRA `(.L_x_451) ;  /* 0x0000016000007947 */ /* 0x000fea0003800000 */
.L_x_450:
        /* <DEDUP_REMOVED lines=22> */
.L_x_451:
[----:B------:R-:W-:Y:S05]  /*2880*/  BSYNC B0 ;  /* 0x0000000000007941 */ /* 0x000fea0003800000 */
.L_x_449:
        /* <DEDUP_REMOVED lines=38> */
[----:B------:R-:W-:Y:S05]  /*2af0*/  CALL.REL.NOINC `($__internal_9_$__cuda_sm20_div_s64) ;  /* 0x0000227000007944 */ /* 0x000fea0003c00000 */
        /* <DEDUP_REMOVED lines=12> */
.L_x_453:
        /* <DEDUP_REMOVED lines=23> */
.L_x_454:
[----:B------:R-:W-:Y:S05]  /*2d30*/  BSYNC B0 ;  /* 0x0000000000007941 */ /* 0x000fea0003800000 */
.L_x_452:
        /* <DEDUP_REMOVED lines=19> */
.L_x_456:
        /* <DEDUP_REMOVED lines=22> */
.L_x_457:
[----:B------:R-:W-:Y:S05]  /*2fd0*/  BSYNC B0 ;  /* 0x0000000000007941 */ /* 0x000fea0003800000 */
.L_x_455:
        /* <DEDUP_REMOVED lines=19> */
.L_x_459:
        /* <DEDUP_REMOVED lines=23> */
.L_x_460:
[----:B------:R-:W-:Y:S05]  /*3280*/  BSYNC B0 ;  /* 0x0000000000007941 */ /* 0x000fea0003800000 */
.L_x_458:
        /* <DEDUP_REMOVED lines=25> */
[----:B------:R-:W-:Y:S05]  /*3420*/  CALL.REL.NOINC `($__internal_9_$__cuda_sm20_div_s64) ;  /* 0x0000194000007944 */ /* 0x000fea0003c00000 */
        /* <DEDUP_REMOVED lines=12> */
.L_x_462:
        /* <DEDUP_REMOVED lines=23> */
.L_x_463:
[----:B------:R-:W-:Y:S05]  /*3660*/  BSYNC B0 ;  /* 0x0000000000007941 */ /* 0x000fea0003800000 */
.L_x_461:
        /* <DEDUP_REMOVED lines=29> */
.L_x_465:
        /* <DEDUP_REMOVED lines=23> */
.L_x_466:
[----:B------:R-:W-:Y:S05]  /*39b0*/  BSYNC B0 ;  /* 0x0000000000007941 */ /* 0x000fea0003800000 */
.L_x_464:
        /* <DEDUP_REMOVED lines=20> */
.L_x_442:
[----:B------:R-:W-:-:S04]  /*3b00*/  LEA R2, P0, R38, c[0x0][0x200], 0x2 ;  /* 0x0000800026027a11 */ /* 0x000fc800078010ff */
[----:B------:R-:W-:-:S05]  /*3b10*/  LEA.HI.X R3, R38, c[0x0][0x204], R39, 0x2, P0 ;  /* 0x0000810026037a11 */ /* 0x000fca00000f1427 */
[----:B------:R0:W-:Y:S04]  /*3b20*/  STG.E [R2.64], R31 ;  /* 0x0000001f02007986 */ /* 0x0001e8000c10190a */
.L_x_441:
[----:B------:R-:W-:Y:S05]  /*3b30*/  BSYNC B1 ;  /* 0x0000000000017941 */ /* 0x000fea0003800000 */
.L_x_440:
[C---:B------:R-:W-:Y:S01]  /*3b40*/  ISETP.GE.OR P0, PT, R36.reuse, c[0x0][0x314], P2 ;  /* 0x0000c50024007a0c */ /* 0x040fe20001706670 */
[----:B------:R-:W-:Y:S01]  /*3b50*/  IMAD.MOV.U32 R29, RZ, RZ, c[0x0][0x314] ;  /* 0x0000c500ff1d7624 */ /* 0x000fe200078e00ff */
[C---:B------:R-:W-:Y:S01]  /*3b60*/  IADD3 R0, R36.reuse, 0x10, RZ ;  /* 0x0000001024007810 */ /* 0x040fe20007ffe0ff */
[----:B------:R-:W-:Y:S01]  /*3b70*/  IMAD.SHL.U32 R36, R36, 0x4, RZ ;  /* 0x0000000424247824 */ /* 0x000fe200078e00ff */
[----:B0-----:R-:W-:Y:S01]  /*3b80*/  CS2R R2, SRZ ;  /* 0x0000000000027805 */ /* 0x001fe2000001ff00 */
[----:B------:R-:W-:Y:S01]  /*3b90*/  CS2R R6, SRZ ;  /* 0x0000000000067805 */ /* 0x000fe2000001ff00 */
[----:B------:R-:W-:Y:S01]  /*3ba0*/  ISETP.GE.OR P2, PT, R0, c[0x0][0x314], P2 ;  /* 0x0000c50000007a0c */ /* 0x000fe20001746670 */
[----:B------:R-:W-:Y:S01]  /*3bb0*/  HFMA2.MMA R0, -RZ, RZ, 0, 0 ;  /* 0x00000000ff007435 */ /* 0x000fe200000001ff */
[----:B------:R-:W-:-:S05]  /*3bc0*/  MOV R12, RZ ;  /* 0x000000ff000c7202 */ /* 0x000fca0000000f00 */
[----:B------:R-:W-:-:S04]  /*3bd0*/  @!P0 FADD.FTZ R4, -R31, R34 ;  /* 0x000000221f048221 */ /* 0x000fc80000010100 */
[----:B------:R-:W-:Y:S02]  /*3be0*/  @!P0 FMUL.FTZ R4, R4, 1.4426950216293334961 ;  /* 0x3fb8aa3b04048820 */ /* 0x000fe40000410000 */
[----:B------:R-:W-:Y:S02]  /*3bf0*/  @!P2 FADD.FTZ R31, -R31, R33 ;  /* 0x000000211f1fa221 */ /* 0x000fe40000010100 */
[----:B------:R-:W0:Y:S02]  /*3c00*/  @!P0 MUFU.EX2 R8, R4 ;  /* 0x0000000400088308 */ /* 0x000e240000000800 */
[----:B------:R-:W-:-:S06]  /*3c10*/  @!P2 FMUL.FTZ R10, R31, 1.4426950216293334961 ;  /* 0x3fb8aa3b1f0aa820 */ /* 0x000fcc0000410000 */
[----:B------:R-:W1:Y:S01]  /*3c20*/  @!P2 MUFU.EX2 R10, R10 ;  /* 0x0000000a000aa308 */ /* 0x000e620000000800 */
[----:B0-----:R0:W-:Y:S01]  /*3c30*/  @!P0 STS [R27.X4], R8 ;  /* 0x000000081b008388 */ /* 0x0011e20000004800 */
[----:B------:R-:W-:Y:S01]  /*3c40*/  ISETP.GE.AND P0, PT, R29, 0x1, PT ;  /* 0x000000011d00780c */ /* 0x000fe20003f06270 */
[----:B------:R-:W-:Y:S02]  /*3c50*/  CS2R R4, SRZ ;  /* 0x0000000000047805 */ /* 0x000fe4000001ff00 */
[----:B-1----:R1:W-:Y:S01]  /*3c60*/  @!P2 STS [R27.X4+0x240], R10 ;  /* 0x0002400a1b00a388 */ /* 0x0023e20000004800 */
[----:B0-----:R-:W-:Y:S01]  /*3c70*/  CS2R R8, SRZ ;  /* 0x0000000000087805 */ /* 0x001fe2000001ff00 */
[----:B-1----:R-:W-:Y:S02]  /*3c80*/  CS2R R10, SRZ ;  /* 0x00000000000a7805 */ /* 0x002fe4000001ff00 */
        /* <DEDUP_REMOVED lines=31> */
.L_x_469:
        /* <DEDUP_REMOVED lines=77> */
.L_x_468:
        /* <DEDUP_REMOVED lines=45> */
.L_x_470:
        /* <DEDUP_REMOVED lines=8> */
.L_x_472:
[----:B------:R-:W-:Y:S05]  /*46a0*/  BSYNC B0 ;  /* 0x0000000000007941 */ /* 0x000fea0003800000 */
.L_x_471:
        /* <DEDUP_REMOVED lines=13> */
.L_x_467:
        /* <DEDUP_REMOVED lines=95> */
        .weak           $__internal_9_$__cuda_sm20_div_s64
        .type           $__internal_9_$__cuda_sm20_div_s64,@function
        .size           $__internal_9_$__cuda_sm20_div_s64,(.L_x_7777 - $__internal_9_$__cuda_sm20_div_s64)
$__internal_9_$__cuda_sm20_div_s64:
        /* <DEDUP_REMOVED lines=83> */
[----:B------:R-:W-:Y:S06]  /*52a0*/  RET.REL.NODEC R22 `(_ZN5flash32flash_fwd_splitkv_combine_kernelI23Flash_fwd_kernel_traitsILi192ELi64ELi64ELi4ELb0ELb0EN7cutlass10bfloat16_tE19Flash_kernel_traitsILi192ELi64ELi64ELi4ES3_EELi8ELi5ELb1EEEvNS_16Flash_fwd_paramsE) ;  /* 0xffffad5016007950 */ /* 0x000fec0003c3ffff */
.L_x_473:
        /* <DEDUP_REMOVED lines=13> */
.L_x_7777:


//--------------------- .text._ZN5flash32flash_fwd_splitkv_combine_kernelI23Flash_fwd_kernel_traitsILi192ELi64ELi64ELi4ELb0ELb0EN7cutlass10bfloat16_tE19Flash_kernel_traitsILi192ELi64ELi64ELi4ES3_EELi8ELi4ELb1EEEvNS_16Flash_fwd_paramsE --------------------------
	.section	.text._ZN5flash32flash_fwd_splitkv_combine_kernelI23Flash_fwd_kernel_traitsILi192ELi64ELi64ELi4ELb0ELb0EN7cutlass10bfloat16_tE19Flash_kernel_traitsILi192ELi64ELi64ELi4ES3_EELi8ELi4ELb1EEEvNS_16Flash_fwd_paramsE,"ax",@progbits
	.sectioninfo	@"SHI_REGISTERS=54"
	.align	128
        .global         _ZN5flash32flash_fwd_splitkv_combine_kernelI23Flash_fwd_kernel_traitsILi192ELi64ELi64ELi4ELb0ELb0EN7cutlass10bfloat16_tE19Flash_kernel_traitsILi192ELi64ELi64ELi4ES3_EELi8ELi4ELb1EEEvNS_16Flash_fwd_paramsE
        .type           _ZN5flash32flash_fwd_splitkv_combine_kernelI23Flash_fwd_kernel_traitsILi192ELi64ELi64ELi4ELb0ELb0EN7cutlass10bfloat16_tE19Flash_kernel_traitsILi192ELi64ELi64ELi4ES3_EELi8ELi4ELb1EEEvNS_16Flash_fwd_paramsE,@function
        .size           _ZN5flash32flash_fwd_splitkv_combine_kernelI23Flash_fwd_kernel_traitsILi192ELi64ELi64ELi4ELb0ELb0EN7cutlass10bfloat16_tE19Flash_kernel_traitsILi192ELi64ELi64ELi4ES3_EELi8ELi4ELb1EEEvNS_16Flash_fwd_paramsE,(.L_x_7778 - _ZN5flash32flash_fwd_splitkv_combine_kernelI23Flash_fwd_kernel_traitsILi192ELi64ELi64ELi4ELb0ELb0EN7cutlass10bfloat16_tE19Flash_kernel_traitsILi192ELi64ELi64ELi4ES3_EELi8ELi4ELb1EEEvNS_16Flash_fwd_paramsE)
        .other          _ZN5flash32flash_fwd_splitkv_combine_kernelI23Flash_fwd_kernel_traitsILi192ELi64ELi64ELi4ELb0ELb0EN7cutlass10bfloat16_tE19Flash_kernel_traitsILi192ELi64ELi64ELi4ES3_EELi8ELi4ELb1EEEvNS_16Flash_fwd_paramsE,@"STO_CUDA_ENTRY STV_DEFAULT"
_ZN5flash32flash_fwd_splitkv_combine_kernelI23Flash_fwd_kernel_traitsILi192ELi64ELi64ELi4ELb0ELb0EN7cutlass10bfloat16_tE19Flash_kernel_traitsILi192ELi64ELi64ELi4ES3_EELi8ELi4ELb1EEEvNS_16Flash_fwd_paramsE:
.text._ZN5flash32flash_fwd_splitkv_combine_kernelI23Flash_fwd_kernel_traitsILi192ELi64ELi64ELi4ELb0ELb0EN7cutlass10bfloat16_tE19Flash_kernel_traitsILi192ELi64ELi64ELi4ES3_EELi8ELi4ELb1EEEvNS_16Flash_fwd_paramsE:
[----:B------:R-:W-:Y:S02]  /*0000*/  MOV R1, c[0x0][0x28] ;  /* 0x00000a0000017a02 */ /* 0x000fe40000000f00 */
[----:B------:R-:W-:Y:S01]  /*0010*/  ULDC UR6, c[0x0][0x1c0] ;  /* 0x0000700000067ab9 */ /* 0x000fe20000000800 */
[----:B------:R-:W0:Y:S01]  /*0020*/  S2UR UR11, SR_CTAID.X ;  /* 0x00000000000b79c3 */ /* 0x000e220000002500 */
[----:B------:R-:W-:Y:S02]  /*0030*/  ULDC.64 UR4, c[0x0][0x210] ;  /* 0x0000840000047ab9 */ /* 0x000fe40000000a00 */
[----:B------:R-:W-:Y:S02]  /*0040*/  UIMAD UR4, UR6, UR4, URZ ;  /* 0x00000004060472a4 */ /* 0x000fe4000f8e023f */
[----:B------:R-:W-:Y:S02]  /*0050*/  USHF.R.S32.HI UR7, URZ, 0x1f, UR5 ;  /* 0x0000001f3f077899 */ /* 0x000fe40008011405 */
[----:B------:R-:W-:-:S04]  /*0060*/  UIMAD UR12, UR4, UR5, URZ ;  /* 0x00000005040c72a4 */ /* 0x000fc8000f8e023f */
[----:B------:R-:W-:Y:S02]  /*0070*/  USHF.R.S32.HI UR10, URZ, 0x1f, UR12 ;  /* 0x0000001f3f0a7899 */ /* 0x000fe4000801140c */
[----:B------:R-:W-:-:S04]  /*0080*/  UISETP.LT.U32.AND UP0, UPT, UR12, UR5, UPT ;  /* 0x000000050c00728c */ /* 0x000fc8000bf01070 */
[----:B------:R-:W-:-:S04]  /*0090*/  UISETP.LT.AND.EX UP0, UPT, UR10, UR7, UPT, UP0 ;  /* 0x000000070a00728c */ /* 0x000fc8000bf01300 */
[----:B------:R-:W-:Y:S02]  /*00a0*/  USEL UR7, UR10, UR7, UP0 ;  /* 0x000000070a077287 */ /* 0x000fe40008000000 */
[----:B------:R-:W-:Y:S02]  /*00b0*/  USEL UR8, UR12, UR5, UP0 ;  /* 0x000000050c087287 */ /* 0x000fe40008000000 */
[----:B------:R-:W-:Y:S02]  /*00c0*/  ULOP3.LUT UR4, UR10, UR7, URZ, 0xfc, !UPT ;  /* 0x000000070a047292 */ /* 0x000fe4000f8efc3f */
[----:B0-----:R-:W-:Y:S02]  /*00d0*/  USHF.L.U32 UR11, UR11, 0x3, URZ ;  /* 0x000000030b0b7899 */ /* 0x001fe4000800063f */
[----:B------:R-:W-:Y:S02]  /*00e0*/  USHF.R.S32.HI UR5, URZ, 0x1f, UR6 ;  /* 0x0000001f3f057899 */ /* 0x000fe40008011406 */
[----:B------:R-:W-:Y:S01]  /*00f0*/  ISETP.NE.U32.AND P0, PT, RZ, UR4, PT ;  /* 0x00000004ff007c0c */ /* 0x000fe2000bf05070 */
[----:B------:R-:W-:-:S12]  /*0100*/  USHF.R.S32.HI UR9, URZ, 0x1f, UR11 ;  /* 0x0000001f3f097899 */ /* 0x000fd8000801140b */
[----:B------:R-:W-:Y:S05]  /*0110*/  @!P0 BRA `(.L_x_474) ;  /* 0x0000007000008947 */ /* 0x000fea0003800000 */
[----:B------:R-:W-:Y:S01]  /*0120*/  IMAD.U32 R26, RZ, RZ, UR12 ;  /* 0x0000000cff1a7e24 */ /* 0x000fe2000f8e00ff */
[----:B------:R-:W-:Y:S01]  /*0130*/  MOV R24, UR8 ;  /* 0x0000000800187c02 */ /* 0x000fe20008000f00 */
[----:B------:R-:W-:Y:S01]  /*0140*/  IMAD.U32 R17, RZ, RZ, UR10 ;  /* 0x0000000aff117e24 */ /* 0x000fe2000f8e00ff */
[----:B------:R-:W-:Y:S02]  /*0150*/  MOV R23, UR7 ;  /* 0x0000000700177c02 */ /* 0x000fe40008000f00 */
[----:B------:R-:W-:Y:S02]  /*0160*/  MOV R22, 0x180 ;  /* 0x0000018000167802 */ /* 0x000fe40000000f00 */
[----:B------:R-:W-:Y:S05]  /*0170*/  CALL.REL.NOINC `($__internal_10_$__cuda_sm20_div_s64) ;  /* 0x00004bb000007944 */ /* 0x000fea0003c00000 */
[----:B------:R-:W-:Y:S05]  /*0180*/  BRA `(.L_x_475) ;  /* 0x0000018000007947 */ /* 0x000fea0003800000 */
.L_x_474:
[----:B------:R-:W0:Y:S01]  /*0190*/  I2F.U32.RP R2, UR8 ;  /* 0x0000000800027d06 */ /* 0x000e220008209000 */
[----:B------:R-:W-:Y:S02]  /*01a0*/  UMOV UR14, URZ ;  /* 0x0000003f000e7c82 */ /* 0x000fe40008000000 */
[----:B------:R-:W-:-:S05]  /*01b0*/  UISETP.NE.U32.AND UP0, UPT, UR8, URZ, UPT ;  /* 0x0000003f0800728c */ /* 0x000fca000bf05070 */
[----:B0-----:R-:W0:Y:S02]  /*01c0*/  MUFU.RCP R0, R2 ;  /* 0x0000000200007308 */ /* 0x001e240000001000 */
[----:B0-----:R-:W-:-:S06]  /*01d0*/  IADD3 R0, R0, 0xffffffe, RZ ;  /* 0x0ffffffe00007810 */ /* 0x001fcc0007ffe0ff */
[----:B------:R-:W0:Y:S02]  /*01e0*/  F2I.FTZ.U32.TRUNC.NTZ R0, R0 ;  /* 0x0000000000007305 */ /* 0x000e24000021f000 */
[----:B0-----:R-:W0:Y:S02]  /*01f0*/  R2UR UR15, R0 ;  /* 0x00000000000f73c2 */ /* 0x001e2400000e0000 */
[----:B0-----:R-:W-:-:S04]  /*0200*/  UIADD3 UR4, URZ, -UR15, URZ ;  /* 0x8000000f3f047290 */ /* 0x001fc8000fffe03f */
[----:B------:R-:W-:-:S04]  /*0210*/  UIMAD UR4, UR4, UR8, URZ ;  /* 0x00000008040472a4 */ /* 0x000fc8000f8e023f */
[----:B------:R-:W-:-:S04]  /*0220*/  UIMAD.WIDE.U32 UR14, UR15, UR4, UR14 ;  /* 0x000000040f0e72a5 */ /* 0x000fc8000f8e000e */
[----:B------:R-:W-:-:S07]  /*0230*/  UIMAD.WIDE.U32 UR14, UR15, UR12, URZ ;  /* 0x0000000c0f0e72a5 */ /* 0x000fce000f8e003f */
[----:B------:R-:W-:Y:S02]  /*0240*/  UMOV UR6, UR15 ;  /* 0x0000000f00067c82 */ /* 0x000fe40008000000 */
[----:B------:R-:W-:Y:S02]  /*0250*/  UIADD3 UR4, -UR6, URZ, URZ ;  /* 0x0000003f06047290 */ /* 0x000fe4000fffe13f */
[----:B------:R-:W-:Y:S02]  /*0260*/  UMOV UR15, URZ ;  /* 0x0000003f000f7c82 */ /* 0x000fe40008000000 */
[----:B------:R-:W-:Y:S01]  /*0270*/  UIMAD UR4, UR8, UR4, UR12 ;  /* 0x00000004080472a4 */ /* 0x000fe2000f8e020c */
[----:B------:R-:W-:-:S03]  /*0280*/  MOV R19, UR15 ;  /* 0x0000000f00137c02 */ /* 0x000fc60008000f00 */
[----:B------:R-:W-:-:S11]  /*0290*/  UISETP.GE.U32.AND UP2, UPT, UR4, UR8, UPT ;  /* 0x000000080400728c */ /* 0x000fd6000bf46070 */
[----:B------:R-:W-:Y:S02]  /*02a0*/  @UP2 UIADD3 UR4, UR4, -UR8, URZ ;  /* 0x8000000804042290 */ /* 0x000fe4000fffe03f */
[----:B------:R-:W-:Y:S02]  /*02b0*/  @UP2 UIADD3 UR6, UR6, 0x1, URZ ;  /* 0x0000000106062890 */ /* 0x000fe4000fffe03f */
[----:B------:R-:W-:-:S11]  /*02c0*/  UISETP.GE.U32.AND UP1, UPT, UR4, UR8, UPT ;  /* 0x000000080400728c */ /* 0x000fd6000bf26070 */
[----:B------:R-:W-:Y:S02]  /*02d0*/  @UP1 UIADD3 UR6, UR6, 0x1, URZ ;  /* 0x0000000106061890 */ /* 0x000fe4000fffe03f */
[----:B------:R-:W-:-:S07]  /*02e0*/  @!UP0 ULOP3.LUT UR6, URZ, UR8, URZ, 0x33, !UPT ;  /* 0x000000083f068292 */ /* 0x000fce000f8e333f */
[----:B------:R-:W-:Y:S02]  /*02f0*/  UMOV UR14, UR6 ;  /* 0x00000006000e7c82 */ /* 0x000fe40008000000 */
[----:B------:R-:W-:-:S05]  /*0300*/  IMAD.U32 R18, RZ, RZ, UR14 ;  /* 0x0000000eff127e24 */ /* 0x000fca000f8e00ff */
.L_x_475:
[----:B------:R-:W-:Y:S01]  /*0310*/  ISETP.LT.U32.AND P0, PT, R18, c[0x0][0x1c0], PT ;  /* 0x0000700012007a0c */ /* 0x000fe20003f01070 */
[----:B------:R-:W-:Y:S03]  /*0320*/  BSSY B0, `(.L_x_476) ;  /* 0x0000021000007945 */ /* 0x000fe60003800000 */
[----:B------:R-:W-:-:S04]  /*0330*/  ISETP.LT.AND.EX P0, PT, R19, UR5, PT, P0 ;  /* 0x0000000513007c0c */ /* 0x000fc8000bf01300 */
[C---:B------:R-:W-:Y:S02]  /*0340*/  SEL R23, R19.reuse, UR5, P0 ;  /* 0x0000000513177c07 */ /* 0x040fe40008000000 */
[----:B------:R-:W-:Y:S02]  /*0350*/  SEL R24, R18, c[0x0][0x1c0], P0 ;  /* 0x0000700012187a07 */ /* 0x000fe40000000000 */
[----:B------:R-:W-:-:S04]  /*0360*/  LOP3.LUT R0, R19, R23, RZ, 0xfc, !PT ;  /* 0x0000001713007212 */ /* 0x000fc800078efcff */
[----:B------:R-:W-:-:S13]  /*0370*/  ISETP.NE.U32.AND P1, PT, R0, RZ, PT ;  /* 0x000000ff0000720c */ /* 0x000fda0003f25070 */
[----:B------:R-:W-:Y:S05]  /*0380*/  @!P1 BRA `(.L_x_477) ;  /* 0x0000007000009947 */ /* 0x000fea0003800000 */
[----:B------:R-:W-:Y:S01]  /*0390*/  IMAD.MOV.U32 R26, RZ, RZ, R18 ;  /* 0x000000ffff1a7224 */ /* 0x000fe200078e0012 */
[----:B------:R-:W-:Y:S02]  /*03a0*/  MOV R17, R19 ;  /* 0x0000001300117202 */ /* 0x000fe40000000f00 */
[----:B------:R-:W-:Y:S02]  /*03b0*/  MOV R22, 0x3d0 ;  /* 0x000003d000167802 */ /* 0x000fe40000000f00 */
[----:B------:R-:W-:Y:S05]  /*03c0*/  CALL.REL.NOINC `($__internal_10_$__cuda_sm20_div_s64) ;  /* 0x0000496000007944 */ /* 0x000fea0003c00000 */
[----:B------:R-:W-:Y:S02]  /*03d0*/  MOV R6, R18 ;  /* 0x0000001200067202 */ /* 0x000fe40000000f00 */
[----:B------:R-:W-:Y:S01]  /*03e0*/  MOV R7, R19 ;  /* 0x0000001300077202 */ /* 0x000fe20000000f00 */
[----:B------:R-:W-:Y:S05]  /*03f0*/  BRA `(.L_x_478) ;  /* 0x0000013000007947 */ /* 0x000fea0003800000 */
.L_x_477:
        /* <DEDUP_REMOVED lines=19> */
.L_x_478:
[----:B------:R-:W-:Y:S05]  /*0530*/  BSYNC B0 ;  /* 0x0000000000007941 */ /* 0x000fea0003800000 */
.L_x_476:
[----:B------:R-:W-:Y:S01]  /*0540*/  IABS R5, c[0x0][0x214] ;  /* 0x0000850000057a13 */ /* 0x000fe20000000000 */
[----:B------:R-:W-:Y:S01]  /*0550*/  ULDC UR6, c[0x0][0x214] ;  /* 0x0000850000067ab9 */ /* 0x000fe20000000800 */
[----:B------:R-:W-:Y:S01]  /*0560*/  BSSY B0, `(.L_x_479) ;  /* 0x000003c000007945 */ /* 0x000fe20003800000 */
[----:B------:R-:W-:Y:S01]  /*0570*/  UIADD3 UR6, UR6, -0x1, URZ ;  /* 0xffffffff06067890 */ /* 0x000fe2000fffe03f */
[----:B------:R-:W0:Y:S05]  /*0580*/  I2F.RP R4, R5 ;  /* 0x0000000500047306 */ /* 0x000e2a0000209400 */
[----:B------:R-:W-:-:S03]  /*0590*/  IADD3 R0, R5, UR6, RZ ;  /* 0x0000000605007c10 */ /* 0x000fc6000fffe0ff */
[----:B0-----:R-:W0:Y:S02]  /*05a0*/  MUFU.RCP R8, R4 ;  /* 0x0000000400087308 */ /* 0x001e240000001000 */
[----:B0-----:R-:W-:-:S06]  /*05b0*/  IADD3 R8, R8, 0xffffffe, RZ ;  /* 0x0ffffffe08087810 */ /* 0x001fcc0007ffe0ff */
[----:B------:R-:W0:Y:S02]  /*05c0*/  F2I.FTZ.U32.TRUNC.NTZ R9, R8 ;  /* 0x0000000800097305 */ /* 0x000e24000021f000 */
[----:B0-----:R-:W-:Y:S02]  /*05d0*/  IMAD.MOV R2, RZ, RZ, -R9 ;  /* 0x000000ffff027224 */ /* 0x001fe400078e0a09 */
[----:B------:R-:W-:Y:S02]  /*05e0*/  IMAD.MOV.U32 R8, RZ, RZ, RZ ;  /* 0x000000ffff087224 */ /* 0x000fe400078e00ff */
[----:B------:R-:W-:Y:S01]  /*05f0*/  IMAD R3, R2, R5, RZ ;  /* 0x0000000502037224 */ /* 0x000fe200078e02ff */
[----:B------:R-:W-:-:S03]  /*0600*/  IABS R2, R0 ;  /* 0x0000000000027213 */ /* 0x000fc60000000000 */
        /* <DEDUP_REMOVED lines=28> */
[----:B------:R-:W-:Y:S05]  /*07d0*/  CALL.REL.NOINC `($__internal_10_$__cuda_sm20_div_s64) ;  /* 0x0000455000007944 */ /* 0x000fea0003c00000 */
[----:B------:R-:W-:Y:S05]  /*07e0*/  BRA `(.L_x_481) ;  /* 0x0000013000007947 */ /* 0x000fea0003800000 */
.L_x_480:
        /* <DEDUP_REMOVED lines=19> */
.L_x_481:
[----:B------:R-:W-:Y:S05]  /*0920*/  BSYNC B0 ;  /* 0x0000000000007941 */ /* 0x000fea0003800000 */
.L_x_479:
[----:B------:R-:W-:Y:S01]  /*0930*/  IABS R4, c[0x0][0x214] ;  /* 0x0000850000047a13 */ /* 0x000fe20000000000 */
[----:B------:R-:W-:Y:S01]  /*0940*/  IMAD.MOV.U32 R8, RZ, RZ, RZ ;  /* 0x000000ffff087224 */ /* 0x000fe200078e00ff */
[----:B------:R-:W-:Y:S01]  /*0950*/  ULDC UR4, c[0x0][0x214] ;  /* 0x0000850000047ab9 */ /* 0x000fe20000000800 */
[----:B------:R-:W-:Y:S01]  /*0960*/  BSSY B0, `(.L_x_482) ;  /* 0x000005c000007945 */ /* 0x000fe20003800000 */
[----:B------:R-:W0:Y:S01]  /*0970*/  I2F.RP R10, R4 ;  /* 0x00000004000a7306 */ /* 0x000e220000209400 */
[----:B------:R-:W-:Y:S02]  /*0980*/  UISETP.LT.AND UP0, UPT, URZ, UR4, UPT ;  /* 0x000000043f00728c */ /* 0x000fe4000bf01270 */
[----:B------:R-:W-:Y:S02]  /*0990*/  USHF.R.S32.HI UR5, URZ, 0x1f, UR4 ;  /* 0x0000001f3f057899 */ /* 0x000fe40008011404 */
[----:B------:R-:W-:-:S07]  /*09a0*/  ULEA.HI.SX32 UR4, UR4, 0x1, 0x1 ;  /* 0x0000000104047891 */ /* 0x000fce000f8f0a3f */
[----:B------:R-:W-:Y:S01]  /*09b0*/  @!UP0 UIADD3 UR4, UR5, URZ, URZ ;  /* 0x0000003f05048290 */ /* 0x000fe2000fffe03f */
        /* <DEDUP_REMOVED lines=64> */
[----:B------:R-:W-:Y:S02]  /*0dc0*/  MOV R34, R18 ;  /* 0x0000001200227202 */ /* 0x000fe40000000f00 */
[----:B------:R-:W-:Y:S01]  /*0dd0*/  MOV R35, R19 ;  /* 0x0000001300237202 */ /* 0x000fe20000000f00 */
[----:B------:R-:W-:Y:S05]  /*0de0*/  BRA `(.L_x_484) ;  /* 0x0000013000007947 */ /* 0x000fea0003800000 */
.L_x_483:
        /* <DEDUP_REMOVED lines=19> */
.L_x_484:
[----:B------:R-:W-:Y:S05]  /*0f20*/  BSYNC B0 ;  /* 0x0000000000007941 */ /* 0x000fea0003800000 */
.L_x_482:
[-C--:B------:R-:W-:Y:S01]  /*0f30*/  IABS R16, R3.reuse ;  /* 0x0000000300107213 */ /* 0x080fe20000000000 */
[----:B------:R-:W-:Y:S01]  /*0f40*/  BSSY B0, `(.L_x_485) ;  /* 0x000003c000007945 */ /* 0x000fe20003800000 */
[----:B------:R-:W-:Y:S02]  /*0f50*/  IABS R8, R3 ;  /* 0x0000000300087213 */ /* 0x000fe40000000000 */
[----:B------:R-:W0:Y:S01]  /*0f60*/  I2F.RP R11, R16 ;  /* 0x00000010000b7306 */ /* 0x000e220000209400 */
[----:B------:R-:W-:Y:S02]  /*0f70*/  IADD3 R5, R16, UR6, RZ ;  /* 0x0000000610057c10 */ /* 0x000fe4000fffe0ff */
        /* <DEDUP_REMOVED lines=37> */
.L_x_486:
        /* <DEDUP_REMOVED lines=19> */
.L_x_487:
[----:B------:R-:W-:Y:S05]  /*1300*/  BSYNC B0 ;  /* 0x0000000000007941 */ /* 0x000fea0003800000 */
.L_x_485:
[----:B------:R-:W-:Y:S01]  /*1310*/  IABS R8, c[0x0][0x214] ;  /* 0x0000850000087a13 */ /* 0x000fe20000000000 */
[----:B------:R-:W-:Y:S01]  /*1320*/  ULDC.U8 UR4, c[0x0][0x329] ;  /* 0x0000ca4000047ab9 */ /* 0x000fe20000000000 */
[----:B------:R-:W-:Y:S01]  /*1330*/  ISETP.GT.AND P3, PT, R3, RZ, PT ;  /* 0x000000ff0300720c */ /* 0x000fe20003f64270 */
[----:B------:R-:W-:Y:S01]  /*1340*/  ULDC.64 UR14, c[0x0][0x118] ;  /* 0x00004600000e7ab9 */ /* 0x000fe20000000a00 */
[----:B------:R-:W0:Y:S01]  /*1350*/  I2F.RP R20, R8 ;  /* 0x0000000800147306 */ /* 0x000e220000209400 */
[----:B------:R-:W-:Y:S07]  /*1360*/  BSSY B0, `(.L_x_488) ;  /* 0x000007f000007945 */ /* 0x000fee0003800000 */
        /* <DEDUP_REMOVED lines=9> */
[----:B------:R-:W-:Y:S02]  /*1400*/  ISETP.GE.AND P1, PT, R5, RZ, PT ;  /* 0x000000ff0500720c */ /* 0x000fe40003f26270 */
[----:B------:R-:W-:Y:S01]  /*1410*/  SHF.R.S32.HI R5, RZ, 0x1f, R3 ;  /* 0x0000001fff057819 */ /* 0x000fe20000011403 */
[----:B------:R-:W-:-:S04]  /*1420*/  IMAD.HI.U32 R9, R7, R6, RZ ;  /* 0x0000000607097227 */ /* 0x000fc800078e00ff */
[----:B------:R-:W-:-:S04]  /*1430*/  IMAD.MOV R7, RZ, RZ, -R9 ;  /* 0x000000ffff077224 */ /* 0x000fc800078e0a09 */
[C---:B------:R-:W-:Y:S01]  /*1440*/  IMAD R7, R8.reuse, R7, R6 ;  /* 0x0000000708077224 */ /* 0x040fe200078e0206 */
[----:B------:R-:W-:Y:S01]  /*1450*/  LEA.HI.SX32 R6, R3, 0x1, 0x1 ;  /* 0x0000000103067811 */ /* 0x000fe200078f0aff */
[----:B------:R-:W-:Y:S01]  /*1460*/  @!P3 IMAD.MOV R6, RZ, RZ, R5 ;  /* 0x000000ffff06b224 */ /* 0x000fe200078e0205 */
[----:B------:R-:W-:Y:S02]  /*1470*/  IABS R5, c[0x0][0x1c0] ;  /* 0x0000700000057a13 */ /* 0x000fe40000000000 */
[----:B------:R-:W-:Y:S02]  /*1480*/  ISETP.GT.U32.AND P0, PT, R8, R7, PT ;  /* 0x000000070800720c */ /* 0x000fe40003f04070 */
[----:B------:R-:W0:Y:S11]  /*1490*/  I2F.U32.RP R17, R5 ;  /* 0x0000000500117306 */ /* 0x000e360000209000 */
[----:B------:R-:W-:Y:S01]  /*14a0*/  @!P0 IMAD.IADD R7, R7, 0x1, -R8 ;  /* 0x0000000107078824 */ /* 0x000fe200078e0a08 */
[----:B------:R-:W-:-:S02]  /*14b0*/  @!P0 IADD3 R9, R9, 0x1, RZ ;  /* 0x0000000109098810 */ /* 0x000fc40007ffe0ff */
[----:B------:R-:W-:Y:S02]  /*14c0*/  ISETP.NE.AND P0, PT, RZ, c[0x0][0x214], PT ;  /* 0x00008500ff007a0c */ /* 0x000fe40003f05270 */
[----:B------:R-:W-:Y:S01]  /*14d0*/  ISETP.GE.U32.AND P2, PT, R7, R8, PT ;  /* 0x000000080700720c */ /* 0x000fe20003f46070 */
[----:B0-----:R-:W0:-:S12]  /*14e0*/  MUFU.RCP R24, R17 ;  /* 0x0000001100187308 */ /* 0x001e180000001000 */
[----:B------:R-:W-:Y:S02]  /*14f0*/  @P2 IADD3 R9, R9, 0x1, RZ ;  /* 0x0000000109092810 */ /* 0x000fe40007ffe0ff */
[----:B0-----:R-:W-:-:S03]  /*1500*/  IADD3 R24, R24, 0xffffffe, RZ ;  /* 0x0ffffffe18187810 */ /* 0x001fc60007ffe0ff */
[----:B------:R-:W-:Y:S01]  /*1510*/  @!P1 IMAD.MOV R9, RZ, RZ, -R9 ;  /* 0x000000ffff099224 */ /* 0x000fe200078e0a09 */
[----:B------:R-:W-:Y:S01]  /*1520*/  @!P0 LOP3.LUT R9, RZ, c[0x0][0x214], RZ, 0x33, !PT ;  /* 0x00008500ff098a12 */ /* 0x000fe200078e33ff */
[----:B------:R0:W-:Y:S01]  /*1530*/  F2I.FTZ.U32.TRUNC.NTZ R25, R24 ;  /* 0x0000001800197305 */ /* 0x0001e2000021f000 */
[----:B------:R-:W-:-:S03]  /*1540*/  IABS R17, R0 ;  /* 0x0000000000117213 */ /* 0x000fc60000000000 */
[----:B------:R-:W-:Y:S01]  /*1550*/  IMAD R3, R6, R9, RZ ;  /* 0x0000000906037224 */ /* 0x000fe200078e02ff */
[----:B------:R-:W-:-:S04]  /*1560*/  LOP3.LUT R0, R0, c[0x0][0x1c0], RZ, 0x3c, !PT ;  /* 0x0000700000007a12 */ /* 0x000fc800078e3cff */
[----:B------:R-:W-:-:S04]  /*1570*/  IABS R7, R3 ;  /* 0x0000000300077213 */ /* 0x000fc80000000000 */
[----:B------:R-:W1:Y:S01]  /*1580*/  I2F.RP R16, R7 ;  /* 0x0000000700107306 */ /* 0x000e620000209400 */
[----:B0-----:R-:W-:-:S07]  /*1590*/  IMAD.MOV.U32 R24, RZ, RZ, RZ ;  /* 0x000000ffff187224 */ /* 0x001fce00078e00ff */
[----:B-1----:R-:W0:Y:S02]  /*15a0*/  MUFU.RCP R6, R16 ;  /* 0x0000001000067308 */ /* 0x002e240000001000 */
[----:B0-----:R-:W-:Y:S01]  /*15b0*/  IADD3 R20, R6, 0xffffffe, RZ ;  /* 0x0ffffffe06147810 */ /* 0x001fe20007ffe0ff */
[----:B------:R-:W-:Y:S02]  /*15c0*/  IMAD.MOV R6, RZ, RZ, -R25 ;  /* 0x000000ffff067224 */ /* 0x000fe400078e0a19 */
[----:B------:R-:W-:-:S03]  /*15d0*/  IMAD.IADD R16, R4, 0x1, R7 ;  /* 0x0000000104107824 */ /* 0x000fc600078e0207 */
[----:B------:R-:W0:Y:S01]  /*15e0*/  F2I.FTZ.U32.TRUNC.NTZ R21, R20 ;  /* 0x0000001400157305 */ /* 0x000e22000021f000 */
[----:B------:R-:W-:Y:S01]  /*15f0*/  IMAD R23, R6, R5, RZ ;  /* 0x0000000506177224 */ /* 0x000fe200078e02ff */
[----:B------:R-:W-:-:S03]  /*1600*/  IABS R22, R16 ;  /* 0x0000001000167213 */ /* 0x000fc60000000000 */
[----:B------:R-:W-:-:S06]  /*1610*/  IMAD.HI.U32 R23, R25, R23, R24 ;  /* 0x0000001719177227 */ /* 0x000fcc00078e0018 */
[----:B------:R-:W-:-:S04]  /*1620*/  IMAD.HI.U32 R6, R23, R17, RZ ;  /* 0x0000001117067227 */ /* 0x000fc800078e00ff */
[----:B------:R-:W-:-:S04]  /*1630*/  IMAD.HI.U32 R23, R23, R22, RZ ;  /* 0x0000001617177227 */ /* 0x000fc800078e00ff */
[----:B0-----:R-:W-:Y:S02]  /*1640*/  IMAD.MOV R8, RZ, RZ, -R21 ;  /* 0x000000ffff087224 */ /* 0x001fe400078e0a15 */
[----:B------:R-:W-:Y:S02]  /*1650*/  IMAD.MOV.U32 R20, RZ, RZ, RZ ;  /* 0x000000ffff147224 */ /* 0x000fe400078e00ff */
[----:B------:R-:W-:Y:S01]  /*1660*/  IMAD R9, R8, R7, RZ ;  /* 0x0000000708097224 */ /* 0x000fe200078e02ff */
[----:B------:R-:W-:-:S03]  /*1670*/  IABS R8, c[0x0][0x1c0] ;  /* 0x0000700000087a13 */ /* 0x000fc60000000000 */
[----:B------:R-:W-:Y:S01]  /*1680*/  IMAD.HI.U32 R9, R21, R9, R20 ;  /* 0x0000000915097227 */ /* 0x000fe200078e0014 */
[----:B------:R-:W-:-:S03]  /*1690*/  IABS R20, R3 ;  /* 0x0000000300147213 */ /* 0x000fc60000000000 */
[----:B------:R-:W-:Y:S02]  /*16a0*/  IMAD.MOV R8, RZ, RZ, -R8 ;  /* 0x000000ffff087224 */ /* 0x000fe400078e0a08 */
[----:B------:R-:W-:Y:S02]  /*16b0*/  IMAD.MOV R20, RZ, RZ, -R20 ;  /* 0x000000ffff147224 */ /* 0x000fe400078e0a14 */
[----:B------:R-:W-:-:S04]  /*16c0*/  IMAD.HI.U32 R9, R9, R22, RZ ;  /* 0x0000001609097227 */ /* 0x000fc800078e00ff */
[----:B------:R-:W-:Y:S01]  /*16d0*/  IMAD R4, R6, R8, R17 ;  /* 0x0000000806047224 */ /* 0x000fe200078e0211 */
[C---:B------:R-:W-:Y:S01]  /*16e0*/  LOP3.LUT R17, R16.reuse, R7, RZ, 0x3c, !PT ;  /* 0x0000000710117212 */ /* 0x040fe200078e3cff */
[--C-:B------:R-:W-:Y:S01]  /*16f0*/  IMAD R20, R9, R20, R22.reuse ;  /* 0x0000001409147224 */ /* 0x100fe200078e0216 */
[----:B------:R-:W-:Y:S01]  /*1700*/  LOP3.LUT R16, R16, c[0x0][0x1c0], RZ, 0x3c, !PT ;  /* 0x0000700010107a12 */ /* 0x000fe200078e3cff */
[----:B------:R-:W-:Y:S01]  /*1710*/  IMAD R8, R23, R8, R22 ;  /* 0x0000000817087224 */ /* 0x000fe200078e0216 */
[----:B------:R-:W-:Y:S02]  /*1720*/  ISETP.GT.U32.AND P3, PT, R5, R4, PT ;  /* 0x000000040500720c */ /* 0x000fe40003f64070 */
[----:B------:R-:W-:Y:S02]  /*1730*/  ISETP.GT.U32.AND P0, PT, R7, R20, PT ;  /* 0x000000140700720c */ /* 0x000fe40003f04070 */
[----:B------:R-:W-:Y:S02]  /*1740*/  ISETP.GT.U32.AND P1, PT, R5, R8, PT ;  /* 0x000000080500720c */ /* 0x000fe40003f24070 */
[----:B------:R-:W-:Y:S01]  /*1750*/  ISETP.GE.AND P4, PT, R17, RZ, PT ;  /* 0x000000ff1100720c */ /* 0x000fe20003f86270 */
[----:B------:R-:W-:-:S06]  /*1760*/  IMAD.MOV.U32 R17, RZ, RZ, c[0x0][0x214] ;  /* 0x00008500ff117624 */ /* 0x000fcc00078e00ff */
[----:B------:R-:W-:Y:S01]  /*1770*/  @!P3 IMAD.IADD R4, R4, 0x1, -R5 ;  /* 0x000000010404b824 */ /* 0x000fe200078e0a05 */
[----:B------:R-:W-:Y:S01]  /*1780*/  @!P3 IADD3 R6, R6, 0x1, RZ ;  /* 0x000000010606b810 */ /* 0x000fe20007ffe0ff */
[----:B------:R-:W-:Y:S01]  /*1790*/  @!P0 IMAD.IADD R20, R20, 0x1, -R7 ;  /* 0x0000000114148824 */ /* 0x000fe200078e0a07 */
[----:B------:R-:W-:Y:S01]  /*17a0*/  @!P0 IADD3 R9, R9, 0x1, RZ ;  /* 0x0000000109098810 */ /* 0x000fe20007ffe0ff */
[----:B------:R-:W-:Y:S01]  /*17b0*/  @!P1 IMAD.IADD R8, R8, 0x1, -R5 ;  /* 0x0000000108089824 */ /* 0x000fe200078e0a05 */
[----:B------:R-:W-:Y:S02]  /*17c0*/  ISETP.GE.U32.AND P6, PT, R4, R5, PT ;  /* 0x000000050400720c */ /* 0x000fe40003fc6070 */
[----:B------:R-:W0:Y:S01]  /*17d0*/  S2R R4, SR_TID.X ;  /* 0x0000000000047919 */ /* 0x000e220000002100 */
[----:B------:R-:W-:Y:S02]  /*17e0*/  ISETP.GE.U32.AND P2, PT, R20, R7, PT ;  /* 0x000000071400720c */ /* 0x000fe40003f46070 */
[----:B------:R-:W-:-:S02]  /*17f0*/  ISETP.GE.AND P0, PT, R0, RZ, PT ;  /* 0x000000ff0000720c */ /* 0x000fc40003f06270 */
[----:B------:R-:W-:Y:S02]  /*1800*/  ISETP.GT.AND P3, PT, R2, RZ, PT ;  /* 0x000000ff0200720c */ /* 0x000fe40003f64270 */
[----:B------:R-:W-:Y:S02]  /*1810*/  ISETP.GE.U32.AND P5, PT, R8, R5, PT ;  /* 0x000000050800720c */ /* 0x000fe40003fa6070 */
[----:B------:R-:W-:Y:S02]  /*1820*/  @!P1 IADD3 R23, R23, 0x1, RZ ;  /* 0x0000000117179810 */ /* 0x000fe40007ffe0ff */
[----:B------:R-:W-:Y:S02]  /*1830*/  @P6 IADD3 R6, R6, 0x1, RZ ;  /* 0x0000000106066810 */ /* 0x000fe40007ffe0ff */
[----:B------:R-:W-:Y:S02]  /*1840*/  ISETP.NE.AND P6, PT, R3, RZ, PT ;  /* 0x000000ff0300720c */ /* 0x000fe40003fc5270 */
[----:B------:R-:W-:Y:S01]  /*1850*/  @P2 IADD3 R9, R9, 0x1, RZ ;  /* 0x0000000109092810 */ /* 0x000fe20007ffe0ff */
[----:B------:R-:W-:Y:S01]  /*1860*/  @!P0 IMAD.MOV R6, RZ, RZ, -R6 ;  /* 0x000000ffff068224 */ /* 0x000fe200078e0a06 */
[----:B------:R-:W-:-:S02]  /*1870*/  ISETP.GE.AND P2, PT, R16, RZ, PT ;  /* 0x000000ff1000720c */ /* 0x000fc40003f46270 */
[----:B------:R-:W-:Y:S01]  /*1880*/  LOP3.LUT R0, RZ, c[0x0][0x1c0], RZ, 0x33, !PT ;  /* 0x00007000ff007a12 */ /* 0x000fe200078e33ff */
[----:B------:R-:W-:Y:S01]  /*1890*/  @!P4 IMAD.MOV R9, RZ, RZ, -R9 ;  /* 0x000000ffff09c224 */ /* 0x000fe200078e0a09 */
[----:B------:R-:W-:Y:S02]  /*18a0*/  ISETP.NE.AND P4, PT, RZ, c[0x0][0x1c0], PT ;  /* 0x00007000ff007a0c */ /* 0x000fe40003f85270 */
[----:B------:R-:W-:Y:S02]  /*18b0*/  SHF.R.S32.HI R8, RZ, 0x1f, R2 ;  /* 0x0000001fff087819 */ /* 0x000fe40000011402 */
[----:B------:R-:W-:Y:S02]  /*18c0*/  ISETP.NE.AND P1, PT, RZ, UR4, PT ;  /* 0x00000004ff007c0c */ /* 0x000fe4000bf25270 */
[----:B0-----:R-:W-:Y:S02]  /*18d0*/  SHF.R.S32.HI R5, RZ, 0x1f, R4 ;  /* 0x0000001fff057819 */ /* 0x001fe40000011404 */
[----:B------:R-:W-:Y:S01]  /*18e0*/  LEA.HI.SX32 R16, R2, 0x1, 0x1 ;  /* 0x0000000102107811 */ /* 0x000fe200078f0aff */
[----:B------:R-:W-:Y:S01]  /*18f0*/  @!P3 IMAD.MOV R16, RZ, RZ, R8 ;  /* 0x000000ffff10b224 */ /* 0x000fe200078e0208 */
[----:B------:R-:W-:-:S02]  /*1900*/  SEL R17, R17, 0x1, !P1 ;  /* 0x0000000111117807 */ /* 0x000fc40004800000 */
[----:B------:R-:W-:Y:S02]  /*1910*/  SEL R6, R0, R6, !P4 ;  /* 0x0000000600067207 */ /* 0x000fe40006000000 */
        /* <DEDUP_REMOVED lines=8> */
[----:B------:R-:W-:Y:S01]  /*19a0*/  SHF.R.S32.HI R6, RZ, 0x3, R8 ;  /* 0x00000003ff067819 */ /* 0x000fe20000011408 */
[----:B------:R-:W-:Y:S01]  /*19b0*/  IMAD.MOV.U32 R16, RZ, RZ, -0x800000 ;  /* 0xff800000ff107424 */ /* 0x000fe200078e00ff */
[----:B------:R-:W-:-:S02]  /*19c0*/  ISETP.LT.AND.EX P2, PT, R19, R21, PT, P0 ;  /* 0x000000151300720c */ /* 0x000fc40003f41300 */
[----:B------:R-:W-:Y:S02]  /*19d0*/  ISETP.GE.AND P0, PT, R6, c[0x0][0x314], PT ;  /* 0x0000c50006007a0c */ /* 0x000fe40003f06270 */
[----:B------:R-:W-:Y:S02]  /*19e0*/  SEL R0, R0, R23, !P4 ;  /* 0x0000001700007207 */ /* 0x000fe40006000000 */
[----:B------:R-:W-:Y:S02]  /*19f0*/  LOP3.LUT R23, R8, 0xfffffff8, RZ, 0xc0, !PT ;  /* 0xfffffff808177812 */ /* 0x000fe400078ec0ff */
[----:B------:R-:W-:Y:S02]  /*1a00*/  SEL R9, R18, R9, P2 ;  /* 0x0000000912097207 */ /* 0x000fe40001000000 */
[----:B------:R-:W-:Y:S01]  /*1a10*/  SEL R8, R19, R21, P2 ;  /* 0x0000001513087207 */ /* 0x000fe20001000000 */
[----:B------:R-:W-:-:S04]  /*1a20*/  IMAD.IADD R23, R4, 0x1, -R23 ;  /* 0x0000000104177824 */ /* 0x000fc800078e0a17 */
[----:B------:R-:W-:Y:S05]  /*1a30*/  @P0 BRA `(.L_x_489) ;  /* 0x0000011000000947 */ /* 0x000fea0003800000 */
[----:B------:R-:W-:Y:S01]  /*1a40*/  UIADD3 UR5, UP0, UR12, -UR11, URZ ;  /* 0x8000000b0c057290 */ /* 0x000fe2000ff1e03f */
[----:B------:R-:W-:-:S03]  /*1a50*/  SHF.R.S32.HI R19, RZ, 0x1f, R23 ;  /* 0x0000001fff137819 */ /* 0x000fc60000011417 */
[----:B------:R-:W-:Y:S02]  /*1a60*/  UIADD3.X UR4, UR10, ~UR9, URZ, UP0, !UPT ;  /* 0x800000090a047290 */ /* 0x000fe400087fe43f */
[----:B------:R-:W-:-:S04]  /*1a70*/  ISETP.LT.U32.AND P0, PT, R23, UR5, PT ;  /* 0x0000000517007c0c */ /* 0x000fc8000bf01070 */
[----:B------:R-:W-:-:S05]  /*1a80*/  IMAD.U32 R18, RZ, RZ, UR4 ;  /* 0x00000004ff127e24 */ /* 0x000fca000f8e00ff */
[----:B------:R-:W-:-:S13]  /*1a90*/  ISETP.GT.AND.EX P0, PT, R18, R19, PT, P0 ;  /* 0x000000131200720c */ /* 0x000fda0003f04300 */
[----:B------:R-:W-:Y:S05]  /*1aa0*/  @!P0 BRA `(.L_x_489) ;  /* 0x000000a000008947 */ /* 0x000fea0003800000 */
[----:B------:R-:W-:Y:S01]  /*1ab0*/  IADD3 R18, P0, R23, UR11, RZ ;  /* 0x0000000b17127c10 */ /* 0x000fe2000ff1e0ff */
[----:B------:R-:W-:Y:S01]  /*1ac0*/  IMAD R16, R6, UR10, RZ ;  /* 0x0000000a06107c24 */ /* 0x000fe2000f8e02ff */
[----:B------:R-:W-:Y:S02]  /*1ad0*/  SHF.R.S32.HI R21, RZ, 0x1f, R6 ;  /* 0x0000001fff157819 */ /* 0x000fe40000011406 */
[----:B------:R-:W-:-:S03]  /*1ae0*/  IADD3.X R19, R19, UR9, RZ, P0, !PT ;  /* 0x0000000913137c10 */ /* 0x000fc600087fe4ff */
[----:B------:R-:W-:Y:S02]  /*1af0*/  IMAD R16, R21, UR12, R16 ;  /* 0x0000000c15107c24 */ /* 0x000fe4000f8e0210 */
[----:B------:R-:W-:-:S04]  /*1b00*/  IMAD.WIDE.U32 R18, R6, UR12, R18 ;  /* 0x0000000c06127c25 */ /* 0x000fc8000f8e0012 */
[----:B------:R-:W-:Y:S01]  /*1b10*/  IMAD.IADD R16, R19, 0x1, R16 ;  /* 0x0000000113107824 */ /* 0x000fe200078e0210 */
[----:B------:R-:W-:-:S04]  /*1b20*/  LEA R20, P0, R18, c[0x0][0x208], 0x2 ;  /* 0x0000820012147a11 */ /* 0x000fc800078010ff */
[----:B------:R-:W-:-:S05]  /*1b30*/  LEA.HI.X R21, R18, c[0x0][0x20c], R16, 0x2, P0 ;  /* 0x0000830012157a11 */ /* 0x000fca00000f1410 */
[----:B------:R0:W5:Y:S04]  /*1b40*/  LDG.E R16, [R20.64] ;  /* 0x0000000e14107981 */ /* 0x000168000c1e1900 */
.L_x_489:
[----:B------:R-:W-:Y:S05]  /*1b50*/  BSYNC B0 ;  /* 0x0000000000007941 */ /* 0x000fea0003800000 */
.L_x_488:
        /* <DEDUP_REMOVED lines=19> */
[----:B0-----:R-:W0:Y:S02]  /*1c90*/  SHFL.BFLY PT, R20, R25, 0x4, 0x1f ;  /* 0x0c801f0019147f89 */ /* 0x001e2400000e0000 */
[----:B0-----:R-:W-:-:S05]  /*1ca0*/  FMNMX.FTZ R20, R25, R20, !PT ;  /* 0x0000001419147209 */ /* 0x001fca0007810000 */
[----:B------:R-:W0:Y:S02]  /*1cb0*/  SHFL.BFLY PT, R21, R20, 0x2, 0x1f ;  /* 0x0c401f0014157f89 */ /* 0x000e2400000e0000 */
        /* <DEDUP_REMOVED lines=31> */
[----:B------:R-:W-:Y:S01]  /*1eb0*/  ISETP.GE.U32.AND P2, PT, R32, UR12, PT ;  /* 0x0000000c20007c0c */ /* 0x000fe2000bf46070 */
[----:B------:R-:W-:-:S03]  /*1ec0*/  IMAD.MOV.U32 R5, RZ, RZ, c[0x0][0x1c0] ;  /* 0x00007000ff057624 */ /* 0x000fc600078e00ff */
[----:B------:R-:W-:Y:S02]  /*1ed0*/  ISETP.GE.AND.EX P2, PT, R33, UR10, PT, P2 ;  /* 0x0000000a21007c0c */ /* 0x000fe4000bf46320 */
        /* <DEDUP_REMOVED lines=13> */
[----:B------:R-:W-:Y:S02]  /*1fb0*/  IMAD R0, R0, UR8, RZ ;  /* 0x0000000800007c24 */ /* 0x000fe4000f8e02ff */
[----:B------:R-:W-:-:S04]  /*1fc0*/  IMAD.WIDE.U32 R18, R17, UR8, RZ ;  /* 0x0000000811127c25 */ /* 0x000fc8000f8e00ff */
[----:B------:R-:W-:Y:S02]  /*1fd0*/  IMAD R17, R17, UR7, R0 ;  /* 0x0000000711117c24 */ /* 0x000fe4000f8e0200 */
        /* <DEDUP_REMOVED lines=12> */
[----:B------:R-:W-:Y:S05]  /*20a0*/  CALL.REL.NOINC `($__internal_10_$__cuda_sm20_div_s64) ;  /* 0x00002c8000007944 */ /* 0x000fea0003c00000 */
[-C--:B------:R-:W-:Y:S02]  /*20b0*/  IADD3 R21, P0, RZ, -R18.reuse, RZ ;  /* 0x80000012ff157210 */ /* 0x080fe40007f1e0ff */
[----:B------:R-:W-:Y:S02]  /*20c0*/  MOV R42, R18 ;  /* 0x00000012002a7202 */ /* 0x000fe40000000f00 */
[----:B------:R-:W-:Y:S01]  /*20d0*/  IADD3.X R17, RZ, ~R19, RZ, P0, !PT ;  /* 0x80000013ff117210 */ /* 0x000fe200007fe4ff */
[----:B------:R-:W-:Y:S01]  /*20e0*/  IMAD.WIDE.U32 R32, R36, R21, R32 ;  /* 0x0000001524207225 */ /* 0x000fe200078e0020 */
[----:B------:R-:W-:-:S03]  /*20f0*/  MOV R43, R19 ;  /* 0x00000013002b7202 */ /* 0x000fc60000000f00 */
[----:B------:R-:W-:-:S04]  /*2100*/  IMAD R0, R17, R36, RZ ;  /* 0x0000002411007224 */ /* 0x000fc800078e02ff */
[----:B------:R-:W-:-:S05]  /*2110*/  IMAD R17, R23, R21, R0 ;  /* 0x0000001517117224 */ /* 0x000fca00078e0200 */
[----:B------:R-:W-:Y:S01]  /*2120*/  IADD3 R17, R33, R17, RZ ;  /* 0x0000001121117210 */ /* 0x000fe20007ffe0ff */
[----:B------:R-:W-:Y:S05]  /*2130*/  BRA `(.L_x_495) ;  /* 0x0000016000007947 */ /* 0x000fea0003800000 */
.L_x_494:
        /* <DEDUP_REMOVED lines=22> */
.L_x_495:
[----:B------:R-:W-:Y:S05]  /*22a0*/  BSYNC B0 ;  /* 0x0000000000007941 */ /* 0x000fea0003800000 */
.L_x_493:
[----:B------:R-:W-:Y:S01]  /*22b0*/  LOP3.LUT R0, R17, UR7, RZ, 0xfc, !PT ;  /* 0x0000000711007c12 */ /* 0x000fe2000f8efcff */
[----:B------:R-:W-:Y:S03]  /*22c0*/  BSSY B0, `(.L_x_496) ;  /* 0x0000028000007945 */ /* 0x000fe60003800000 */
[----:B------:R-:W-:-:S13]  /*22d0*/  ISETP.NE.U32.AND P0, PT, R0, RZ, PT ;  /* 0x000000ff0000720c */ /* 0x000fda0003f05070 */
[----:B------:R-:W-:Y:S05]  /*22e0*/  @!P0 BRA `(.L_x_497) ;  /* 0x000000f000008947 */ /* 0x000fea0003800000 */
[----:B------:R-:W-:Y:S01]  /*22f0*/  IMAD.MOV.U32 R26, RZ, RZ, R32 ;  /* 0x000000ffff1a7224 */ /* 0x000fe200078e0020 */
[----:B------:R-:W-:Y:S01]  /*2300*/  MOV R24, UR8 ;  /* 0x0000000800187c02 */ /* 0x000fe20008000f00 */
[----:B------:R-:W-:Y:S01]  /*2310*/  IMAD.U32 R23, RZ, RZ, UR7 ;  /* 0x00000007ff177e24 */ /* 0x000fe2000f8e00ff */
[----:B------:R-:W-:Y:S02]  /*2320*/  MOV R22, 0x2340 ;  /* 0x0000234000167802 */ /* 0x000fe40000000f00 */
[----:B------:R-:W-:Y:S05]  /*2330*/  CALL.REL.NOINC `($__internal_10_$__cuda_sm20_div_s64) ;  /* 0x000029f000007944 */ /* 0x000fea0003c00000 */
[-C--:B------:R-:W-:Y:S02]  /*2340*/  IADD3 R16, P0, RZ, -R18.reuse, RZ ;  /* 0x80000012ff107210 */ /* 0x080fe40007f1e0ff */
[----:B------:R-:W-:Y:S02]  /*2350*/  MOV R33, R17 ;  /* 0x0000001100217202 */ /* 0x000fe40000000f00 */
[-C--:B------:R-:W-:Y:S02]  /*2360*/  IADD3.X R0, RZ, ~R19.reuse, RZ, P0, !PT ;  /* 0x80000013ff007210 */ /* 0x080fe400007fe4ff */
[----:B------:R-:W-:Y:S01]  /*2370*/  MOV R36, R18 ;  /* 0x0000001200247202 */ /* 0x000fe20000000f00 */
[----:B------:R-:W-:Y:S01]  /*2380*/  IMAD.WIDE.U32 R32, R16, UR8, R32 ;  /* 0x0000000810207c25 */ /* 0x000fe2000f8e0020 */
[----:B------:R-:W-:-:S03]  /*2390*/  MOV R37, R19 ;  /* 0x0000001300257202 */ /* 0x000fc60000000f00 */
[----:B------:R-:W-:-:S04]  /*23a0*/  IMAD R21, R0, UR8, RZ ;  /* 0x0000000800157c24 */ /* 0x000fc8000f8e02ff */
[----:B------:R-:W-:-:S05]  /*23b0*/  IMAD R21, R16, UR7, R21 ;  /* 0x0000000710157c24 */ /* 0x000fca000f8e0215 */
[----:B------:R-:W-:Y:S01]  /*23c0*/  IADD3 R0, R33, R21, RZ ;  /* 0x0000001521007210 */ /* 0x000fe20007ffe0ff */
[----:B------:R-:W-:Y:S05]  /*23d0*/  BRA `(.L_x_498) ;  /* 0x0000016000007947 */ /* 0x000fea0003800000 */
.L_x_497:
[----:B------:R-:W0:Y:S01]  /*23e0*/  I2F.U32.RP R18, UR8 ;  /* 0x0000000800127d06 */ /* 0x000e220008209000 */
[----:B------:R-:W-:Y:S01]  /*23f0*/  ISETP.NE.U32.AND P0, PT, RZ, UR8, PT ;  /* 0x00000008ff007c0c */ /* 0x000fe2000bf05070 */
[----:B------:R-:W-:-:S06]  /*2400*/  IMAD.MOV.U32 R37, RZ, RZ, RZ ;  /* 0x000000ffff257224 */ /* 0x000fcc00078e00ff */
[----:B0-----:R-:W0:Y:S02]  /*2410*/  MUFU.RCP R16, R18 ;  /* 0x0000001200107308 */ /* 0x001e240000001000 */
[----:B0-----:R-:W-:-:S06]  /*2420*/  IADD3 R16, R16, 0xffffffe, RZ ;  /* 0x0ffffffe10107810 */ /* 0x001fcc0007ffe0ff */
[----:B------:R-:W0:Y:S02]  /*2430*/  F2I.FTZ.U32.TRUNC.NTZ R17, R16 ;  /* 0x0000001000117305 */ /* 0x000e24000021f000 */
[----:B0-----:R-:W-:Y:S02]  /*2440*/  IMAD.MOV R0, RZ, RZ, -R17 ;  /* 0x000000ffff007224 */ /* 0x001fe400078e0a11 */
[----:B------:R-:W-:Y:S02]  /*2450*/  IMAD.MOV.U32 R16, RZ, RZ, RZ ;  /* 0x000000ffff107224 */ /* 0x000fe400078e00ff */
[----:B------:R-:W-:-:S04]  /*2460*/  IMAD R0, R0, UR8, RZ ;  /* 0x0000000800007c24 */ /* 0x000fc8000f8e02ff */
[----:B------:R-:W-:Y:S01]  /*2470*/  IMAD.HI.U32 R17, R17, R0, R16 ;  /* 0x0000000011117227 */ /* 0x000fe200078e0010 */
[----:B------:R-:W-:-:S05]  /*2480*/  HFMA2.MMA R0, -RZ, RZ, 0, 0 ;  /* 0x00000000ff007435 */ /* 0x000fca00000001ff */
[----:B------:R-:W-:-:S05]  /*2490*/  IMAD.HI.U32 R36, R17, R32, RZ ;  /* 0x0000002011247227 */ /* 0x000fca00078e00ff */
[----:B------:R-:W-:-:S05]  /*24a0*/  IADD3 R17, -R36, RZ, RZ ;  /* 0x000000ff24117210 */ /* 0x000fca0007ffe1ff */
[----:B------:R-:W-:-:S05]  /*24b0*/  IMAD R17, R17, UR8, R32 ;  /* 0x0000000811117c24 */ /* 0x000fca000f8e0220 */
[----:B------:R-:W-:-:S13]  /*24c0*/  ISETP.GE.U32.AND P3, PT, R17, UR8, PT ;  /* 0x0000000811007c0c */ /* 0x000fda000bf66070 */
[----:B------:R-:W-:Y:S02]  /*24d0*/  @P3 IADD3 R17, R17, -UR8, RZ ;  /* 0x8000000811113c10 */ /* 0x000fe4000fffe0ff */
[----:B------:R-:W-:Y:S02]  /*24e0*/  @P3 IADD3 R36, R36, 0x1, RZ ;  /* 0x0000000124243810 */ /* 0x000fe40007ffe0ff */
[----:B------:R-:W-:-:S13]  /*24f0*/  ISETP.GE.U32.AND P2, PT, R17, UR8, PT ;  /* 0x0000000811007c0c */ /* 0x000fda000bf46070 */
[----:B------:R-:W-:Y:S02]  /*2500*/  @P2 IADD3 R36, R36, 0x1, RZ ;  /* 0x0000000124242810 */ /* 0x000fe40007ffe0ff */
[----:B------:R-:W-:-:S05]  /*2510*/  @!P0 LOP3.LUT R36, RZ, UR8, RZ, 0x33, !PT ;  /* 0x00000008ff248c12 */ /* 0x000fca000f8e33ff */
[----:B------:R-:W-:-:S04]  /*2520*/  IMAD.MOV R17, RZ, RZ, -R36 ;  /* 0x000000ffff117224 */ /* 0x000fc800078e0a24 */
[----:B------:R-:W-:Y:S02]  /*2530*/  IMAD R32, R17, UR8, R32 ;  /* 0x0000000811207c24 */ /* 0x000fe4000f8e0220 */
.L_x_498:
[----:B------:R-:W-:Y:S05]  /*2540*/  BSYNC B0 ;  /* 0x0000000000007941 */ /* 0x000fea0003800000 */
.L_x_496:
        /* <DEDUP_REMOVED lines=11> */
[----:B------:R-:W-:Y:S05]  /*2600*/  CALL.REL.NOINC `($__internal_10_$__cuda_sm20_div_s64) ;  /* 0x0000272000007944 */ /* 0x000fea0003c00000 */
[----:B------:R-:W-:-:S04]  /*2610*/  IADD3 R17, P0, RZ, -R18, RZ ;  /* 0x80000012ff117210 */ /* 0x000fc80007f1e0ff */
[----:B------:R-:W-:Y:S01]  /*2620*/  IADD3.X R16, RZ, ~R19, RZ, P0, !PT ;  /* 0x80000013ff107210 */ /* 0x000fe200007fe4ff */
[----:B------:R-:W-:-:S04]  /*2630*/  IMAD.WIDE.U32 R36, R5, R17, R36 ;  /* 0x0000001105247225 */ /* 0x000fc800078e0024 */
[----:B------:R-:W-:-:S04]  /*2640*/  IMAD R16, R16, R5, RZ ;  /* 0x0000000510107224 */ /* 0x000fc800078e02ff */
[----:B------:R-:W-:-:S05]  /*2650*/  IMAD R4, R4, R17, R16 ;  /* 0x0000001104047224 */ /* 0x000fca00078e0210 */
[----:B------:R-:W-:Y:S01]  /*2660*/  IADD3 R4, R37, R4, RZ ;  /* 0x0000000425047210 */ /* 0x000fe20007ffe0ff */
[----:B------:R-:W-:Y:S05]  /*2670*/  BRA `(.L_x_501) ;  /* 0x0000016000007947 */ /* 0x000fea0003800000 */
.L_x_500:
[----:B------:R-:W0:Y:S01]  /*2680*/  I2F.U32.RP R19, R5 ;  /* 0x0000000500137306 */ /* 0x000e220000209000 */
[----:B------:R-:W-:-:S07]  /*2690*/  ISETP.NE.U32.AND P0, PT, R5, RZ, PT ;  /* 0x000000ff0500720c */ /* 0x000fce0003f05070 */
[----:B0-----:R-:W0:Y:S02]  /*26a0*/  MUFU.RCP R16, R19 ;  /* 0x0000001300107308 */ /* 0x001e240000001000 */
[----:B0-----:R-:W-:Y:S01]  /*26b0*/  IADD3 R16, R16, 0xffffffe, RZ ;  /* 0x0ffffffe10107810 */ /* 0x001fe20007ffe0ff */
[----:B------:R-:W-:-:S05]  /*26c0*/  IMAD.MOV.U32 R19, RZ, RZ, RZ ;  /* 0x000000ffff137224 */ /* 0x000fca00078e00ff */
        /* <DEDUP_REMOVED lines=17> */
.L_x_501:
[----:B------:R-:W-:Y:S05]  /*27e0*/  BSYNC B0 ;  /* 0x0000000000007941 */ /* 0x000fea0003800000 */
.L_x_499:
        /* <DEDUP_REMOVED lines=38> */
[----:B------:R-:W-:Y:S05]  /*2a50*/  CALL.REL.NOINC `($__internal_10_$__cuda_sm20_div_s64) ;  /* 0x000022d000007944 */ /* 0x000fea0003c00000 */
        /* <DEDUP_REMOVED lines=12> */
.L_x_503:
        /* <DEDUP_REMOVED lines=23> */
.L_x_504:
[----:B------:R-:W-:Y:S05]  /*2c90*/  BSYNC B0 ;  /* 0x0000000000007941 */ /* 0x000fea0003800000 */
.L_x_502:
        /* <DEDUP_REMOVED lines=18> */
.L_x_506:
        /* <DEDUP_REMOVED lines=22> */
.L_x_507:
[----:B------:R-:W-:Y:S05]  /*2f20*/  BSYNC B0 ;  /* 0x0000000000007941 */ /* 0x000fea0003800000 */
.L_x_505:
        /* <DEDUP_REMOVED lines=20> */
.L_x_509:
[----:B------:R-:W0:Y:S01]  /*3070*/  I2F.U32.RP R19, R13 ;  /* 0x0000000d00137306 */ /* 0x000e220000209000 */
[----:B------:R-:W-:Y:S01]  /*3080*/  IMAD.MOV.U32 R20, RZ, RZ, RZ ;  /* 0x000000ffff147224 */ /* 0x000fe200078e00ff */
[----:B------:R-:W-:-:S06]  /*3090*/  ISETP.NE.U32.AND P0, PT, R13, RZ, PT ;  /* 0x000000ff0d00720c */ /* 0x000fcc0003f05070 */
[----:B0-----:R-:W0:Y:S02]  /*30a0*/  MUFU.RCP R17, R19 ;  /* 0x0000001300117308 */ /* 0x001e240000001000 */
[----:B0-----:R-:W-:Y:S01]  /*30b0*/  IADD3 R17, R17, 0xffffffe, RZ ;  /* 0x0ffffffe11117810 */ /* 0x001fe20007ffe0ff */
[----:B------:R-:W-:-:S05]  /*30c0*/  IMAD.MOV.U32 R19, RZ, RZ, RZ ;  /* 0x000000ffff137224 */ /* 0x000fca00078e00ff */
        /* <DEDUP_REMOVED lines=17> */
.L_x_510:
[----:B------:R-:W-:Y:S05]  /*31e0*/  BSYNC B0 ;  /* 0x0000000000007941 */ /* 0x000fea0003800000 */
.L_x_508:
[----:B------:R-:W-:Y:S01]  /*31f0*/  SHF.R.S32.HI R17, RZ, 0x1f, R7 ;  /* 0x0000001fff117819 */ /* 0x000fe20000011407 */
[-C--:B------:R-:W-:Y:S01]  /*3200*/  IMAD R12, R19, R7.reuse, RZ ;  /* 0x00000007130c7224 */ /* 0x080fe200078e02ff */
[----:B------:R-:W-:Y:S01]  /*3210*/  BSSY B0, `(.L_x_511) ;  /* 0x000003b000007945 */ /* 0x000fe20003800000 */
[----:B------:R-:W-:-:S04]  /*3220*/  IMAD.WIDE.U32 R42, R18, R7, RZ ;  /* 0x00000007122a7225 */ /* 0x000fc800078e00ff */
[----:B------:R-:W-:Y:S01]  /*3230*/  IMAD R7, R17, R18, R12 ;  /* 0x0000001211077224 */ /* 0x000fe200078e020c */
[----:B------:R-:W-:Y:S01]  /*3240*/  SHF.R.S32.HI R18, RZ, 0x1f, R2 ;  /* 0x0000001fff127819 */ /* 0x000fe20000011402 */
[----:B------:R-:W-:Y:S01]  /*3250*/  IMAD R17, R15, R2, RZ ;  /* 0x000000020f117224 */ /* 0x000fe200078e02ff */
[----:B------:R-:W-:Y:S01]  /*3260*/  LOP3.LUT R15, R41, R10, RZ, 0xfc, !PT ;  /* 0x0000000a290f7212 */ /* 0x000fe200078efcff */
[----:B------:R-:W-:Y:S01]  /*3270*/  IMAD R45, R25, c[0x0][0x214], RZ ;  /* 0x00008500192d7a24 */ /* 0x000fe200078e02ff */
[----:B------:R-:W-:Y:S01]  /*3280*/  IADD3 R7, R43, R7, RZ ;  /* 0x000000072b077210 */ /* 0x000fe20007ffe0ff */
[----:B------:R-:W-:Y:S01]  /*3290*/  IMAD R17, R18, R13, R17 ;  /* 0x0000000d12117224 */ /* 0x000fe200078e0211 */
[----:B------:R-:W-:Y:S01]  /*32a0*/  ISETP.NE.U32.AND P0, PT, R15, RZ, PT ;  /* 0x000000ff0f00720c */ /* 0x000fe20003f05070 */
[----:B------:R-:W-:Y:S01]  /*32b0*/  IMAD R12, R14, R45, RZ ;  /* 0x0000002d0e0c7224 */ /* 0x000fe200078e02ff */
[----:B------:R-:W-:Y:S01]  /*32c0*/  SHF.R.S32.HI R19, RZ, 0x1f, R45 ;  /* 0x0000001fff137819 */ /* 0x000fe2000001142d */
        /* <DEDUP_REMOVED lines=11> */
[----:B------:R-:W-:Y:S05]  /*3380*/  CALL.REL.NOINC `($__internal_10_$__cuda_sm20_div_s64) ;  /* 0x000019a000007944 */ /* 0x000fea0003c00000 */
        /* <DEDUP_REMOVED lines=12> */
.L_x_512:
        /* <DEDUP_REMOVED lines=23> */
.L_x_513:
[----:B------:R-:W-:Y:S05]  /*35c0*/  BSYNC B0 ;  /* 0x0000000000007941 */ /* 0x000fea0003800000 */
.L_x_511:
        /* <DEDUP_REMOVED lines=29> */
.L_x_515:
[----:B------:R-:W0:Y:S01]  /*37a0*/  I2F.U32.RP R17, R9 ;  /* 0x0000000900117306 */ /* 0x000e220000209000 */
[----:B------:R-:W-:Y:S01]  /*37b0*/  IMAD.MOV.U32 R18, RZ, RZ, RZ ;  /* 0x000000ffff127224 */ /* 0x000fe200078e00ff */
[----:B------:R-:W-:-:S06]  /*37c0*/  ISETP.NE.U32.AND P0, PT, R9, RZ, PT ;  /* 0x000000ff0900720c */ /* 0x000fcc0003f05070 */
        /* <DEDUP_REMOVED lines=20> */
.L_x_516:
[----:B------:R-:W-:Y:S05]  /*3910*/  BSYNC B0 ;  /* 0x0000000000007941 */ /* 0x000fea0003800000 */
.L_x_514:
        /* <DEDUP_REMOVED lines=20> */
.L_x_492:
[----:B------:R-:W-:-:S04]  /*3a60*/  LEA R2, P0, R32, c[0x0][0x200], 0x2 ;  /* 0x0000800020027a11 */ /* 0x000fc800078010ff */
[----:B------:R-:W-:-:S05]  /*3a70*/  LEA.HI.X R3, R32, c[0x0][0x204], R33, 0x2, P0 ;  /* 0x0000810020037a11 */ /* 0x000fca00000f1421 */
[----:B------:R0:W-:Y:S04]  /*3a80*/  STG.E [R2.64], R27 ;  /* 0x0000001b02007986 */ /* 0x0001e8000c10190e */
.L_x_491:
[----:B------:R-:W-:Y:S05]  /*3a90*/  BSYNC B1 ;  /* 0x0000000000017941 */ /* 0x000fea0003800000 */
.L_x_490:
[----:B------:R-:W1:Y:S01]  /*3aa0*/  S2R R0, SR_TID.X ;  /* 0x0000000000007919 */ /* 0x000e620000002100 */
[----:B------:R-:W-:Y:S01]  /*3ab0*/  IMAD.MOV.U32 R28, RZ, RZ, c[0x0][0x314] ;  /* 0x0000c500ff1c7624 */ /* 0x000fe200078e00ff */
[----:B------:R-:W-:Y:S01]  /*3ac0*/  CS2R R4, SRZ ;  /* 0x0000000000047805 */ /* 0x000fe2000001ff00 */
[----:B------:R-:W-:Y:S01]  /*3ad0*/  CS2R R6, SRZ ;  /* 0x0000000000067805 */ /* 0x000fe2000001ff00 */
[----:B------:R-:W-:Y:S01]  /*3ae0*/  CS2R R10, SRZ ;  /* 0x00000000000a7805 */ /* 0x000fe2000001ff00 */
[----:B------:R-:W-:Y:S01]  /*3af0*/  IMAD.MOV.U32 R12, RZ, RZ, RZ ;  /* 0x000000ffff0c7224 */ /* 0x000fe200078e00ff */
[----:B-1----:R-:W-:-:S04]  /*3b00*/  SHF.R.S32.HI R15, RZ, 0x1f, R0 ;  /* 0x0000001fff0f7819 */ /* 0x002fc80000011400 */
[----:B------:R-:W-:-:S04]  /*3b10*/  LEA.HI R15, R15, R0, RZ, 0x4 ;  /* 0x000000000f0f7211 */ /* 0x000fc800078f20ff */
[----:B0-----:R-:W-:Y:S02]  /*3b20*/  LOP3.LUT R3, R15, 0xfffffff0, RZ, 0xc0, !PT ;  /* 0xfffffff00f037812 */ /* 0x001fe400078ec0ff */
[----:B------:R-:W-:-:S03]  /*3b30*/  SHF.R.S32.HI R15, RZ, 0x4, R15 ;  /* 0x00000004ff0f7819 */ /* 0x000fc6000001140f */
[----:B------:R-:W-:Y:S02]  /*3b40*/  IMAD.IADD R14, R0, 0x1, -R3 ;  /* 0x00000001000e7824 */ /* 0x000fe400078e0a03 */
[----:B------:R-:W-:-:S03]  /*3b50*/  CS2R R2, SRZ ;  /* 0x0000000000027805 */ /* 0x000fc6000001ff00 */
[----:B------:R-:W-:-:S04]  /*3b60*/  ISETP.GE.AND P0, PT, R14, c[0x0][0x314], PT ;  /* 0x0000c5000e007a0c */ /* 0x000fc80003f06270 */
[----:B------:R-:W-:Y:S01]  /*3b70*/  ISETP.LT.AND P0, PT, R0, 0x80, !P0 ;  /* 0x000000800000780c */ /* 0x000fe20004701270 */
[----:B------:R-:W-:-:S12]  /*3b80*/  HFMA2.MMA R0, -RZ, RZ, 0, 0 ;  /* 0x00000000ff007435 */ /* 0x000fd800000001ff */
[----:B------:R-:W-:Y:S01]  /*3b90*/  @P0 FADD.FTZ R8, -R27, R30 ;  /* 0x0000001e1b080221 */ /* 0x000fe20000010100 */
[C---:B------:R-:W-:Y:S01]  /*3ba0*/  SHF.L.U32 R30, R14.reuse, 0x2, RZ ;  /* 0x000000020e1e7819 */ /* 0x040fe200000006ff */
[----:B------:R-:W-:Y:S02]  /*3bb0*/  @P0 IMAD R9, R14, 0x9, R15 ;  /* 0x000000090e090824 */ /* 0x000fe400078e020f */
[----:B------:R-:W-:-:S06]  /*3bc0*/  @P0 FMUL.FTZ R8, R8, 1.4426950216293334961 ;  /* 0x3fb8aa3b08080820 */ /* 0x000fcc0000410000 */
[----:B------:R-:W0:Y:S02]  /*3bd0*/  @P0 MUFU.EX2 R8, R8 ;  /* 0x0000000800080308 */ /* 0x000e240000000800 */
[----:B0-----:R0:W-:Y:S04]  /*3be0*/  @P0 STS [R9.X4], R8 ;  /* 0x0000000809000388 */ /* 0x0011e80000004800 */
[----:B------:R-:W-:Y:S01]  /*3bf0*/  BAR.SYNC.DEFER_BLOCKING 0x0 ;  /* 0x0000000000007b1d */ /* 0x000fe20000010000 */
[----:B------:R-:W-:Y:S01]  /*3c00*/  ISETP.GE.AND P0, PT, R28, 0x1, PT ;  /* 0x000000011c00780c */ /* 0x000fe20003f06270 */
[----:B0-----:R-:W-:-:S12]  /*3c10*/  CS2R R8, SRZ ;  /* 0x0000000000087805 */ /* 0x001fd8000001ff00 */
[----:B------:R-:W-:Y:S05]  /*3c20*/  @!P0 BRA `(.L_x_517) ;  /* 0x00000b1000008947 */ /* 0x000fea0003800000 */
[----:B------:R-:W-:Y:S01]  /*3c30*/  ULDC UR4, c[0x0][0x22c] ;  /* 0x00008b0000047ab9 */ /* 0x000fe20000000800 */
[C---:B------:R-:W-:Y:S01]  /*3c40*/  IMAD R35, R15.reuse, 0xc0, R30 ;  /* 0x000000c00f237824 */ /* 0x040fe200078e021e */
[----:B------:R-:W-:Y:S01]  /*3c50*/  UIMAD UR6, UR11, UR4, URZ ;  /* 0x000000040b0672a4 */ /* 0x000fe2000f8e023f */
[----:B------:R-:W-:Y:S01]  /*3c60*/  ISETP.GT.AND P1, PT, R28, 0x3, PT ;  /* 0x000000031c00780c */ /* 0x000fe20003f24270 */
[----:B------:R-:W-:Y:S01]  /*3c70*/  UIMAD UR8, UR12, UR4, URZ ;  /* 0x000000040c0872a4 */ /* 0x000fe2000f8e023f */
[----:B------:R-:W-:Y:S01]  /*3c80*/  IMAD.SHL.U32 R14, R15, 0x4, RZ ;  /* 0x000000040f0e7824 */ /* 0x000fe200078e00ff */
[----:B------:R-:W-:Y:S01]  /*3c90*/  USHF.R.S32.HI UR5, URZ, 0x1f, UR6 ;  /* 0x0000001f3f057899 */ /* 0x000fe20008011406 */
[----:B------:R-:W-:Y:S01]  /*3ca0*/  CS2R R16, SRZ ;  /* 0x0000000000107805 */ /* 0x000fe2000001ff00 */
[C---:B------:R-:W-:Y:S01]  /*3cb0*/  IADD3 R0, P0, R35.reuse, UR6, RZ ;  /* 0x0000000623007c10 */ /* 0x040fe2000ff1e0ff */
[----:B------:R-:W-:Y:S01]  /*3cc0*/  UIADD3 UR6, UR12, -UR11, URZ ;  /* 0x8000000b0c067290 */ /* 0x000fe2000fffe03f */
[----:B------:R-:W-:Y:S01]  /*3cd0*/  CS2R R18, SRZ ;  /* 0x0000000000127805 */ /* 0x000fe2000001ff00 */
[----:B------:R-:W-:Y:S01]  /*3ce0*/  UPLOP3.LUT UP1, UPT, UPT, UPT, UPT, 0x80, 0x0 ;  /* 0x000000000000789c */ /* 0x000fe20003f2f070 */
[----:B------:R-:W-:Y:S01]  /*3cf0*/  LEA.HI.X.SX32 R35, R35, UR5, 0x1, P0 ;  /* 0x0000000523237c11 */ /* 0x000fe200080f0eff */
[----:B------:R-:W-:Y:S01]  /*3d00*/  UIMAD.WIDE UR8, UR8, 0x4, URZ ;  /* 0x00000004080878a5 */ /* 0x000fe2000f8e023f */
[C---:B------:R-:W-:Y:S01]  /*3d10*/  LEA R34, P0, R0.reuse, c[0x0][0x1d8], 0x2 ;  /* 0x0000760000227a11 */ /* 0x040fe200078010ff */
[----:B------:R-:W-:Y:S01]  /*3d20*/  UMOV UR5, URZ ;  /* 0x0000003f00057c82 */ /* 0x000fe20008000000 */
[----:B------:R-:W-:Y:S01]  /*3d30*/  CS2R R20, SRZ ;  /* 0x0000000000147805 */ /* 0x000fe2000001ff00 */
[----:B------:R-:W-:Y:S01]  /*3d40*/  CS2R R22, SRZ ;  /* 0x0000000000167805 */ /* 0x000fe2000001ff00 */
[----:B------:R-:W-:Y:S01]  /*3d50*/  LEA.HI.X R35, R0, c[0x0][0x1dc], R35, 0x2, P0 ;  /* 0x0000770000237a11 */ /* 0x000fe200000f1423 */
[----:B------:R-:W-:Y:S01]  /*3d60*/  IMAD.MOV.U32 R0, RZ, RZ, RZ ;  /* 0x000000ffff007224 */ /* 0x000fe200078e00ff */
[----:B------:R-:W-:Y:S01]  /*3d70*/  IADD3 R34, P0, R34, 0x200, RZ ;  /* 0x0000020022227810 */ /* 0x000fe20007f1e0ff */
[----:B------:R-:W-:Y:S01]  /*3d80*/  CS2R R24, SRZ ;  /* 0x0000000000187805 */ /* 0x000fe2000001ff00 */
[----:B------:R-:W-:-:S03]  /*3d90*/  CS2R R26, SRZ ;  /* 0x00000000001a7805 */ /* 0x000fc6000001ff00 */
[----:B------:R-:W-:Y:S01]  /*3da0*/  IMAD.X R35, RZ, RZ, R35, P0 ;  /* 0x000000ffff237224 */ /* 0x000fe200000e0623 */
[----:B------:R-:W-:Y:S05]  /*3db0*/  @!P1 BRA `(.L_x_518) ;  /* 0x0000051000009947 */ /* 0x000fea0003800000 */
[C---:B------:R-:W-:Y:S01]  /*3dc0*/  ISETP.GE.AND P3, PT, R15.reuse, UR6, PT ;  /* 0x000000060f007c0c */ /* 0x040fe2000bf66270 */
[----:B------:R-:W-:Y:S01]  /*3dd0*/  UPLOP3.LUT UP1, UPT, UPT, UPT, UPT, 0x40, 0x0 ;  /* 0x000000000000789c */ /* 0x000fe20003f2e870 */
[----:B------:R-:W-:Y:S02]  /*3de0*/  ISETP.GE.AND P0, PT, R15, UR6, PT ;  /* 0x000000060f007c0c */ /* 0x000fe4000bf06270 */
[----:B------:R-:W-:-:S09]  /*3df0*/  IADD3 R28, R28, -0x3, RZ ;  /* 0xfffffffd1c1c7810 */ /* 0x000fd20007ffe0ff */
.L_x_519:
[----:B------:R0:W2:Y:S01]  /*3e00*/  @!P3 LDG.E.128 R16, [R34.64+-0x200] ;  /* 0xfffe000e2210b981 */ /* 0x0000a2000c1e1d00 */
[----:B------:R-:W-:Y:S01]  /*3e10*/  IADD3 R32, P1, R34, UR8, RZ ;  /* 0x0000000822207c10 */ /* 0x000fe2000ff3e0ff */
[----:B------:R-:W-:Y:S02]  /*3e20*/  UIADD3 UR5, UR5, 0x4, URZ ;  /* 0x0000000405057890 */ /* 0x000fe4000fffe03f */
[----:B------:R0:W3:Y:S01]  /*3e30*/  @!P3 LDG.E.128 R20, [R34.64+-0x100] ;  /* 0xffff000e2214b981 */ /* 0x0000e2000c1e1d00 */
[----:B------:R-:W-:Y:S03]  /*3e40*/  IADD3.X R33, R35, UR9, RZ, P1, !PT ;  /* 0x0000000923217c10 */ /* 0x000fe60008ffe4ff */
[----:B------:R0:W4:Y:S01]  /*3e50*/  @!P3 LDG.E.128 R24, [R34.64] ;  /* 0x0000000e2218b981 */ /* 0x000122000c1e1d00 */
[----:B------:R-:W-:Y:S02]  /*3e60*/  PLOP3.LUT P3, PT, P0, PT, PT, 0x80, 0x0 ;  /* 0x000000000000781c */ /* 0x000fe4000076f070 */
[----:B------:R-:W-:Y:S01]  /*3e70*/  ISETP.LE.AND P2, PT, R28, UR5, PT ;  /* 0x000000051c007c0c */ /* 0x000fe2000bf43270 */
[----:B------:R-:W2:Y:S01]  /*3e80*/  LDS R13, [R14] ;  /* 0x000000000e0d7984 */ /* 0x000ea20000000800 */
[----:B0-----:R-:W-:Y:S04]  /*3e90*/  IADD3 R34, P1, R32, UR8, RZ ;  /* 0x0000000820227c10 */ /* 0x001fe8000ff3e0ff */
[----:B------:R-:W-:Y:S01]  /*3ea0*/  IADD3.X R35, R33, UR9, RZ, P1, !PT ;  /* 0x0000000921237c10 */ /* 0x000fe20008ffe4ff */
        /* <DEDUP_REMOVED lines=66> */
.L_x_518:
[----:B------:R-:W-:Y:S02]  /*42d0*/  ULDC UR4, c[0x0][0x314] ;  /* 0x0000c50000047ab9 */ /* 0x000fe40000000800 */
[----:B------:R-:W-:-:S04]  /*42e0*/  UIADD3 UR4, -UR5, UR4, URZ ;  /* 0x0000000405047290 */ /* 0x000fc8000fffe13f */
[----:B------:R-:W-:-:S06]  /*42f0*/  UISETP.GT.AND UP0, UPT, UR4, 0x1, UPT ;  /* 0x000000010400788c */ /* 0x000fcc000bf04270 */
[----:B------:R-:W-:-:S13]  /*4300*/  PLOP3.LUT P0, PT, PT, PT, UP0, 0x80, 0x0 ;  /* 0x000000000000781c */ /* 0x000fda0003f0f008 */
[----:B------:R-:W-:Y:S05]  /*4310*/  @!P0 BRA `(.L_x_520) ;  /* 0x000002a000008947 */ /* 0x000fea0003800000 */
[----:B------:R-:W-:Y:S01]  /*4320*/  ISETP.GE.AND P0, PT, R15, UR6, PT ;  /* 0x000000060f007c0c */ /* 0x000fe2000bf06270 */
[----:B------:R-:W0:Y:S01]  /*4330*/  LDS R13, [R14] ;  /* 0x000000000e0d7984 */ /* 0x000e220000000800 */
[----:B------:R-:W-:-:S03]  /*4340*/  IADD3 R28, P1, R34, UR8, RZ ;  /* 0x00000008221c7c10 */ /* 0x000fc6000ff3e0ff */
[----:B------:R1:W2:Y:S08]  /*4350*/  LDS R43, [R14+0x24] ;  /* 0x000024000e2b7984 */ /* 0x0002b00000000800 */
[----:B------:R-:W0:Y:S04]  /*4360*/  @!P0 LDG.E.128 R20, [R34.64+-0x100] ;  /* 0xffff000e22148981 */ /* 0x000e28000c1e1d00 */
[----:B------:R3:W4:Y:S04]  /*4370*/  @!P0 LDG.E.128 R16, [R34.64+-0x200] ;  /* 0xfffe000e22108981 */ /* 0x000728000c1e1d00 */
[----:B------:R3:W5:Y:S01]  /*4380*/  @!P0 LDG.E.128 R24, [R34.64] ;  /* 0x0000000e22188981 */ /* 0x000762000c1e1d00 */
[----:B------:R-:W-:Y:S01]  /*4390*/  IADD3.X R29, R35, UR9, RZ, P1, !PT ;  /* 0x00000009231d7c10 */ /* 0x000fe20008ffe4ff */
[----:B0-----:R-:W-:-:S02]  /*43a0*/  FFMA.FTZ R37, R20, R13, R8 ;  /* 0x0000000d14257223 */ /* 0x001fc40000010008 */
[-C--:B------:R-:W-:Y:S02]  /*43b0*/  FFMA.FTZ R38, R21, R13.reuse, R7 ;  /* 0x0000000d15267223 */ /* 0x080fe40000010007 */
[-C--:B---3--:R-:W-:Y:S02]  /*43c0*/  FFMA.FTZ R35, R22, R13.reuse, R6 ;  /* 0x0000000d16237223 */ /* 0x088fe40000010006 */
[-C--:B------:R-:W-:Y:S02]  /*43d0*/  FFMA.FTZ R36, R23, R13.reuse, R5 ;  /* 0x0000000d17247223 */ /* 0x080fe40000010005 */
[-C--:B----4-:R-:W-:Y:S01]  /*43e0*/  FFMA.FTZ R41, R16, R13.reuse, R12 ;  /* 0x0000000d10297223 */ /* 0x090fe2000001000c */
[----:B------:R-:W2:Y:S01]  /*43f0*/  @!P0 LDG.E.128 R20, [R28.64+-0x100] ;  /* 0xffff000e1c148981 */ /* 0x000ea2000c1e1d00 */
[-C--:B------:R-:W-:Y:S02]  /*4400*/  FFMA.FTZ R42, R17, R13.reuse, R11 ;  /* 0x0000000d112a7223 */ /* 0x080fe4000001000b */
[----:B------:R-:W-:-:S02]  /*4410*/  FFMA.FTZ R39, R18, R13, R10 ;  /* 0x0000000d12277223 */ /* 0x000fc4000001000a */
[-C--:B------:R-:W-:Y:S02]  /*4420*/  FFMA.FTZ R40, R19, R13.reuse, R9 ;  /* 0x0000000d13287223 */ /* 0x080fe40000010009 */
[-C--:B-----5:R-:W-:Y:S01]  /*4430*/  FFMA.FTZ R33, R24, R13.reuse, R4 ;  /* 0x0000000d18217223 */ /* 0x0a0fe20000010004 */
[----:B------:R-:W3:Y:S01]  /*4440*/  @!P0 LDG.E.128 R16, [R28.64+-0x200] ;  /* 0xfffe000e1c108981 */ /* 0x000ee2000c1e1d00 */
[-C--:B------:R-:W-:Y:S02]  /*4450*/  FFMA.FTZ R32, R25, R13.reuse, R3 ;  /* 0x0000000d19207223 */ /* 0x080fe40000010003 */
[-C--:B------:R-:W-:Y:S02]  /*4460*/  FFMA.FTZ R31, R26, R13.reuse, R2 ;  /* 0x0000000d1a1f7223 */ /* 0x080fe40000010002 */
[----:B------:R-:W-:Y:S02]  /*4470*/  FFMA.FTZ R0, R27, R13, R0 ;  /* 0x0000000d1b007223 */ /* 0x000fe40000010000 */
[----:B------:R-:W4:Y:S01]  /*4480*/  @!P0 LDG.E.128 R24, [R28.64] ;  /* 0x0000000e1c188981 */ /* 0x000f22000c1e1d00 */
[----:B------:R-:W-:-:S02]  /*4490*/  IADD3 R13, R14, 0x24, RZ ;  /* 0x000000240e0d7810 */ /* 0x000fc40007ffe0ff */
[----:B------:R-:W-:Y:S01]  /*44a0*/  IADD3 R34, P0, R28, UR8, RZ ;  /* 0x000000081c227c10 */ /* 0x000fe2000ff1e0ff */
[----:B------:R-:W-:Y:S01]  /*44b0*/  UIADD3 UR5, UR5, 0x1, URZ ;  /* 0x0000000105057890 */ /* 0x000fe2000fffe03f */
[----:B-1----:R-:W-:Y:S01]  /*44c0*/  IADD3 R14, R13, 0x24, RZ ;  /* 0x000000240d0e7810 */ /* 0x002fe20007ffe0ff */
[----:B------:R-:W-:Y:S02]  /*44d0*/  UPLOP3.LUT UP1, UPT, UPT, UPT, UPT, 0x40, 0x0 ;  /* 0x000000000000789c */ /* 0x000fe40003f2e870 */
[----:B------:R-:W-:Y:S01]  /*44e0*/  UIADD3 UR5, UR5, 0x1, URZ ;  /* 0x0000000105057890 */ /* 0x000fe2000fffe03f */
[-C--:B--2---:R-:W-:Y:S01]  /*44f0*/  FFMA.FTZ R6, R22, R43.reuse, R35 ;  /* 0x0000002b16067223 */ /* 0x084fe20000010023 */
[----:B------:R-:W-:Y:S01]  /*4500*/  IADD3.X R35, R29, UR9, RZ, P0, !PT ;  /* 0x000000091d237c10 */ /* 0x000fe200087fe4ff */
[-C--:B------:R-:W-:Y:S02]  /*4510*/  FFMA.FTZ R8, R20, R43.reuse, R37 ;  /* 0x0000002b14087223 */ /* 0x080fe40000010025 */
[----:B------:R-:W-:-:S02]  /*4520*/  FFMA.FTZ R7, R21, R43, R38 ;  /* 0x0000002b15077223 */ /* 0x000fc40000010026 */
[-C--:B------:R-:W-:Y:S02]  /*4530*/  FFMA.FTZ R5, R23, R43.reuse, R36 ;  /* 0x0000002b17057223 */ /* 0x080fe40000010024 */
[-C--:B---3--:R-:W-:Y:S02]  /*4540*/  FFMA.FTZ R12, R16, R43.reuse, R41 ;  /* 0x0000002b100c7223 */ /* 0x088fe40000010029 */
[-C--:B------:R-:W-:Y:S02]  /*4550*/  FFMA.FTZ R11, R17, R43.reuse, R42 ;  /* 0x0000002b110b7223 */ /* 0x080fe4000001002a */
[-C--:B------:R-:W-:Y:S02]  /*4560*/  FFMA.FTZ R10, R18, R43.reuse, R39 ;  /* 0x0000002b120a7223 */ /* 0x080fe40000010027 */
[-C--:B------:R-:W-:Y:S02]  /*4570*/  FFMA.FTZ R9, R19, R43.reuse, R40 ;  /* 0x0000002b13097223 */ /* 0x080fe40000010028 */
[----:B----4-:R-:W-:-:S02]  /*4580*/  FFMA.FTZ R4, R24, R43, R33 ;  /* 0x0000002b18047223 */ /* 0x010fc40000010021 */
[-C--:B------:R-:W-:Y:S02]  /*4590*/  FFMA.FTZ R3, R25, R43.reuse, R32 ;  /* 0x0000002b19037223 */ /* 0x080fe40000010020 */
[-C--:B------:R-:W-:Y:S02]  /*45a0*/  FFMA.FTZ R2, R26, R43.reuse, R31 ;  /* 0x0000002b1a027223 */ /* 0x080fe4000001001f */
[----:B------:R-:W-:Y:S02]  /*45b0*/  FFMA.FTZ R0, R27, R43, R0 ;  /* 0x0000002b1b007223 */ /* 0x000fe40000010000 */
.L_x_520:
[----:B------:R-:W-:Y:S02]  /*45c0*/  ULDC UR4, c[0x0][0x314] ;  /* 0x0000c50000047ab9 */ /* 0x000fe40000000800 */
[----:B------:R-:W-:-:S06]  /*45d0*/  UISETP.LT.OR UP1, UPT, UR5, UR4, UP1 ;  /* 0x000000040500728c */ /* 0x000fcc0008f21670 */
[----:B------:R-:W-:-:S13]  /*45e0*/  PLOP3.LUT P0, PT, PT, PT, UP1, 0x80, 0x0 ;  /* 0x000000000000781c */ /* 0x000fda0003f0f018 */
[----:B------:R-:W-:Y:S05]  /*45f0*/  @!P0 BRA `(.L_x_517) ;  /* 0x0000014000008947 */ /* 0x000fea0003800000 */
[----:B------:R-:W-:Y:S01]  /*4600*/  ISETP.GE.AND P0, PT, R15, UR6, PT ;  /* 0x000000060f007c0c */ /* 0x000fe2000bf06270 */
[----:B------:R-:W-:-:S12]  /*4610*/  BSSY B0, `(.L_x_521) ;  /* 0x0000005000007945 */ /* 0x000fd80003800000 */
[----:B------:R-:W-:Y:S05]  /*4620*/  @P0 BRA `(.L_x_522) ;  /* 0x0000003000000947 */ /* 0x000fea0003800000 */
[----:B------:R0:W5:Y:S04]  /*4630*/  LDG.E.128 R16, [R34.64+-0x200] ;  /* 0xfffe000e22107981 */ /* 0x000168000c1e1d00 */
[----:B------:R0:W5:Y:S04]  /*4640*/  LDG.E.128 R20, [R34.64+-0x100] ;  /* 0xffff000e22147981 */ /* 0x000168000c1e1d00 */
[----:B------:R0:W5:Y:S02]  /*4650*/  LDG.E.128 R24, [R34.64] ;  /* 0x0000000e22187981 */ /* 0x000164000c1e1d00 */
.L_x_522:
[----:B------:R-:W-:Y:S05]  /*4660*/  BSYNC B0 ;  /* 0x0000000000007941 */ /* 0x000fea0003800000 */
.L_x_521:
        /* <DEDUP_REMOVED lines=13> */
.L_x_517:
[----:B------:R-:W-:Y:S02]  /*4740*/  IADD3 R15, R15, UR11, RZ ;  /* 0x0000000b0f0f7c10 */ /* 0x000fe4000fffe0ff */
[----:B------:R-:W-:-:S02]  /*4750*/  F2FP.BF16.PACK_AB R13, R9, R10 ;  /* 0x0000000a090d723e */ /* 0x000fc400000010ff */
[----:B------:R-:W-:Y:S02]  /*4760*/  ISETP.GE.AND P0, PT, R15, UR12, PT ;  /* 0x0000000c0f007c0c */ /* 0x000fe4000bf06270 */
        /* <DEDUP_REMOVED lines=92> */
        .weak           $__internal_10_$__cuda_sm20_div_s64
        .type           $__internal_10_$__cuda_sm20_div_s64,@function
        .size           $__internal_10_$__cuda_sm20_div_s64,(.L_x_7778 - $__internal_10_$__cuda_sm20_div_s64)
$__internal_10_$__cuda_sm20_div_s64:
        /* <DEDUP_REMOVED lines=32> */
[----:B------:R-:W-:-:S03]  /*4f30*/  SEL R19, R19, R26, !P2 ;  /* 0x0000001a13137207 */ /* 0x000fc60005000000 */
[C---:B------:R-:W-:Y:S02]  /*4f40*/  IMAD R21, R29.reuse, R20, RZ ;  /* 0x000000141d157224 */ /* 0x040fe400078e02ff */
[----:B------:R-:W-:-:S04]  /*4f50*/  IMAD.HI.U32 R18, P4, R29, R18, R48 ;  /* 0x000000121d127227 */ /* 0x000fc80007880030 */
[----:B------:R-:W-:Y:S01]  /*4f60*/  IMAD.HI.U32 R20, R29, R20, RZ ;  /* 0x000000141d147227 */ /* 0x000fe200078e00ff */
[----:B------:R-:W-:-:S03]  /*4f70*/  IADD3 R21, P3, R21, R18, RZ ;  /* 0x0000001215157210 */ /* 0x000fc60007f7e0ff */
[----:B------:R-:W-:Y:S02]  /*4f80*/  IMAD.X R18, RZ, RZ, ~R17, P0 ;  /* 0x000000ffff127224 */ /* 0x000fe400000e0e11 */
[----:B------:R-:W-:-:S03]  /*4f90*/  IMAD.HI.U32 R48, R21, R19, RZ ;  /* 0x0000001315307227 */ /* 0x000fc600078e00ff */
[----:B------:R-:W-:Y:S01]  /*4fa0*/  SEL R18, R18, R17, !P2 ;  /* 0x0000001112127207 */ /* 0x000fe20005000000 */
[----:B------:R-:W-:Y:S02]  /*4fb0*/  IMAD.X R29, R20, 0x1, R29, P5 ;  /* 0x00000001141d7824 */ /* 0x000fe400028e061d */
[----:B------:R-:W-:-:S03]  /*4fc0*/  IMAD.MOV.U32 R49, RZ, RZ, RZ ;  /* 0x000000ffff317224 */ /* 0x000fc600078e00ff */
[----:B------:R-:W-:Y:S01]  /*4fd0*/  IADD3.X R29, RZ, RZ, R29, P3, P4 ;  /* 0x000000ffff1d7210 */ /* 0x000fe20001fe841d */
        /* <DEDUP_REMOVED lines=20> */
[----:B------:R-:W-:Y:S02]  /*5120*/  ISETP.GE.U32.AND P0, PT, R20, R38, PT ;  /* 0x000000261400720c */ /* 0x000fe40003f06070 */
[----:B------:R-:W-:Y:S02]  /*5130*/  SEL R19, R19, R18, P3 ;  /* 0x0000001213137207 */ /* 0x000fe40001800000 */
[----:B------:R-:W-:Y:S02]  /*5140*/  SEL R21, R21, R26, P3 ;  /* 0x0000001a15157207 */ /* 0x000fe40001800000 */
[----:B------:R-:W-:-:S02]  /*5150*/  IADD3 R29, P2, R28, 0x1, RZ ;  /* 0x000000011c1d7810 */ /* 0x000fc40007f5e0ff */
[----:B------:R-:W-:Y:S02]  /*5160*/  ISETP.GE.U32.AND.EX P0, PT, R19, R39, PT, P0 ;  /* 0x000000271300720c */ /* 0x000fe40003f06100 */
[-C--:B------:R-:W-:Y:S02]  /*5170*/  IADD3.X R18, RZ, R21.reuse, RZ, P2, !PT ;  /* 0x00000015ff127210 */ /* 0x080fe400017fe4ff */
[----:B------:R-:W-:Y:S02]  /*5180*/  SEL R29, R29, R28, P0 ;  /* 0x0000001c1d1d7207 */ /* 0x000fe40000000000 */
[----:B------:R-:W-:Y:S02]  /*5190*/  SEL R21, R18, R21, P0 ;  /* 0x0000001512157207 */ /* 0x000fe40000000000 */
[----:B------:R-:W-:Y:S02]  /*51a0*/  IADD3 R18, P2, RZ, -R29, RZ ;  /* 0x8000001dff127210 */ /* 0x000fe40007f5e0ff */
[----:B------:R-:W-:-:S02]  /*51b0*/  LOP3.LUT R19, R23, R17, RZ, 0x3c, !PT ;  /* 0x0000001117137212 */ /* 0x000fc400078e3cff */
[----:B------:R-:W-:Y:S01]  /*51c0*/  ISETP.NE.U32.AND P0, PT, R24, RZ, PT ;  /* 0x000000ff1800720c */ /* 0x000fe20003f05070 */
[----:B------:R-:W-:Y:S01]  /*51d0*/  IMAD.X R20, RZ, RZ, ~R21, P2 ;  /* 0x000000ffff147224 */ /* 0x000fe200010e0e15 */
[----:B------:R-:W-:Y:S02]  /*51e0*/  ISETP.GE.AND P3, PT, R19, RZ, PT ;  /* 0x000000ff1300720c */ /* 0x000fe40003f66270 */
[----:B------:R-:W-:Y:S02]  /*51f0*/  ISETP.NE.AND.EX P0, PT, R23, RZ, PT, P0 ;  /* 0x000000ff1700720c */ /* 0x000fe40003f05300 */
[----:B------:R-:W-:Y:S01]  /*5200*/  SEL R20, R20, R21, !P3 ;  /* 0x0000001514147207 */ /* 0x000fe20005800000 */
[----:B------:R-:W-:Y:S01]  /*5210*/  IMAD.MOV.U32 R21, RZ, RZ, 0x0 ;  /* 0x00000000ff157424 */ /* 0x000fe200078e00ff */
[----:B------:R-:W-:Y:S02]  /*5220*/  SEL R18, R18, R29, !P3 ;  /* 0x0000001d12127207 */ /* 0x000fe40005800000 */
[----:B------:R-:W-:Y:S01]  /*5230*/  SEL R19, R20, 0xffffffff, P0 ;  /* 0xffffffff14137807 */ /* 0x000fe20000000000 */
[----:B------:R-:W-:Y:S01]  /*5240*/  IMAD.MOV.U32 R20, RZ, RZ, R22 ;  /* 0x000000ffff147224 */ /* 0x000fe200078e0016 */
[----:B------:R-:W-:-:S03]  /*5250*/  SEL R18, R18, 0xffffffff, P0 ;  /* 0xffffffff12127807 */ /* 0x000fc60000000000 */
[----:B------:R-:W-:Y:S05]  /*5260*/  RET.REL.NODEC R20 `(_ZN5flash32flash_fwd_splitkv_combine_kernelI23Flash_fwd_kernel_traitsILi192ELi64ELi64ELi4ELb0ELb0EN7cutlass10bfloat16_tE19Flash_kernel_traitsILi192ELi64ELi64ELi4ES3_EELi8ELi4ELb1EEEvNS_16Flash_fwd_paramsE) ;  /* 0xffffad9014007950 */ /* 0x000fea0003c3ffff */
.L_x_523:
        /* <DEDUP_REMOVED lines=9> */
.L_x_7778:


//--------------------- .text._ZN5flash32flash_fwd_splitkv_combine_kernelI23Flash_fwd_kernel_traitsILi192ELi64ELi64ELi4ELb0ELb0EN7cutlass10bfloat16_tE19Flash_kernel_traitsILi192ELi64ELi64ELi4ES3_EELi8ELi3ELb1EEEvNS_16Flash_fwd_paramsE --------------------------
	.section	.text._ZN5flash32flash_fwd_splitkv_combine_kernelI23Flash_fwd_kernel_traitsILi192ELi64ELi64ELi4ELb0ELb0EN7cutlass10bfloat16_tE19Flash_kernel_traitsILi192ELi64ELi64ELi4ES3_EELi8ELi3ELb1EEEvNS_16Flash_fwd_paramsE,"ax",@progbits
	.sectioninfo	@"SHI_REGISTERS=52"
	.align	128
        .global         _ZN5flash32flash_fwd_splitkv_combine_kernelI23Flash_fwd_kernel_traitsILi192ELi64ELi64ELi4ELb0ELb0EN7cutlass10bfloat16_tE19Flash_kernel_traitsILi192ELi64ELi64ELi4ES3_EELi8ELi3ELb1EEEvNS_16Flash_fwd_paramsE
        .type           _ZN5flash32flash_fwd_splitkv_combine_kernelI23Flash_fwd_kernel_traitsILi192ELi64ELi64ELi4ELb0ELb0EN7cutlass10bfloat16_tE19Flash_kernel_traitsILi192ELi64ELi64ELi4ES3_EELi8ELi3ELb1EEEvNS_16Flash_fwd_paramsE,@function
        .size           _ZN5flash32flash_fwd_splitkv_combine_kernelI23Flash_fwd_kernel_traitsILi192ELi64ELi64ELi4ELb0ELb0EN7cutlass10bfloat16_tE19Flash_kernel_traitsILi192ELi64ELi64ELi4ES3_EELi8ELi3ELb1EEEvNS_16Flash_fwd_paramsE,(.L_x_7779 - _ZN5flash32flash_fwd_splitkv_combine_kernelI23Flash_fwd_kernel_traitsILi192ELi64ELi64ELi4ELb0ELb0EN7cutlass10bfloat16_tE19Flash_kernel_traitsILi192ELi64ELi64ELi4ES3_EELi8ELi3ELb1EEEvNS_16Flash_fwd_paramsE)
        .other          _ZN5flash32flash_fwd_splitkv_combine_kernelI23Flash_fwd_kernel_traitsILi192ELi64ELi64ELi4ELb0ELb0EN7cutlass10bfloat16_tE19Flash_kernel_traitsILi192ELi64ELi64ELi4ES3_EELi8ELi3ELb1EEEvNS_16Flash_fwd_paramsE,@"STO_CUDA_ENTRY STV_DEFAULT"
_ZN5flash32flash_fwd_splitkv_combine_kernelI23Flash_fwd_kernel_traitsILi192ELi64ELi64ELi4ELb0ELb0EN7cutlass10bfloat16_tE19Flash_kernel_traitsILi192ELi64ELi64ELi4ES3_EELi8ELi3ELb1EEEvNS_16Flash_fwd_paramsE:
.text._ZN5flash32flash_fwd_splitkv_combine_kernelI23Flash_fwd_kernel_traitsILi192ELi64ELi64ELi4ELb0ELb0EN7cutlass10bfloat16_tE19Flash_kernel_traitsILi192ELi64ELi64ELi4ES3_EELi8ELi3ELb1EEEvNS_16Flash_fwd_paramsE:
        /* <DEDUP_REMOVED lines=23> */
[----:B------:R-:W-:Y:S05]  /*0170*/  CALL.REL.NOINC `($__internal_11_$__cuda_sm20_div_s64) ;  /* 0x00004b3000007944 */ /* 0x000fea0003c00000 */
[----:B------:R-:W-:Y:S05]  /*0180*/  BRA `(.L_x_525) ;  /* 0x0000018000007947 */ /* 0x000fea0003800000 */
.L_x_524:
        /* <DEDUP_REMOVED lines=24> */
.L_x_525:
        /* <DEDUP_REMOVED lines=11> */
[----:B------:R-:W-:Y:S05]  /*03c0*/  CALL.REL.NOINC `($__internal_11_$__cuda_sm20_div_s64) ;  /* 0x000048e000007944 */ /* 0x000fea0003c00000 */
[----:B------:R-:W-:Y:S02]  /*03d0*/  MOV R6, R18 ;  /* 0x0000001200067202 */ /* 0x000fe40000000f00 */
[----:B------:R-:W-:Y:S01]  /*03e0*/  MOV R7, R19 ;  /* 0x0000001300077202 */ /* 0x000fe20000000f00 */
[----:B------:R-:W-:Y:S05]  /*03f0*/  BRA `(.L_x_528) ;  /* 0x0000013000007947 */ /* 0x000fea0003800000 */
.L_x_527:
        /* <DEDUP_REMOVED lines=19> */
.L_x_528:
[----:B------:R-:W-:Y:S05]  /*0530*/  BSYNC B0 ;  /* 0x0000000000007941 */ /* 0x000fea0003800000 */
.L_x_526:
        /* <DEDUP_REMOVED lines=41> */
[----:B------:R-:W-:Y:S05]  /*07d0*/  CALL.REL.NOINC `($__internal_11_$__cuda_sm20_div_s64) ;  /* 0x000044d000007944 */ /* 0x000fea0003c00000 */
[----:B------:R-:W-:Y:S05]  /*07e0*/  BRA `(.L_x_531) ;  /* 0x0000013000007947 */ /* 0x000fea0003800000 */
.L_x_530:
        /* <DEDUP_REMOVED lines=19> */
.L_x_531:
[----:B------:R-:W-:Y:S05]  /*0920*/  BSYNC B0 ;  /* 0x0000000000007941 */ /* 0x000fea0003800000 */
.L_x_529:
        /* <DEDUP_REMOVED lines=73> */
[----:B------:R-:W-:Y:S02]  /*0dc0*/  MOV R32, R18 ;  /* 0x0000001200207202 */ /* 0x000fe40000000f00 */
[----:B------:R-:W-:Y:S01]  /*0dd0*/  MOV R33, R19 ;  /* 0x0000001300217202 */ /* 0x000fe20000000f00 */
[----:B------:R-:W-:Y:S05]  /*0de0*/  BRA `(.L_x_534) ;  /* 0x0000013000007947 */ /* 0x000fea0003800000 */
.L_x_533:
        /* <DEDUP_REMOVED lines=19> */
.L_x_534:
[----:B------:R-:W-:Y:S05]  /*0f20*/  BSYNC B0 ;  /* 0x0000000000007941 */ /* 0x000fea0003800000 */
.L_x_532:
        /* <DEDUP_REMOVED lines=42> */
.L_x_536:
        /* <DEDUP_REMOVED lines=19> */
.L_x_537:
[----:B------:R-:W-:Y:S05]  /*1300*/  BSYNC B0 ;  /* 0x0000000000007941 */ /* 0x000fea0003800000 */
.L_x_535:
        /* <DEDUP_REMOVED lines=28> */
[----:B------:R-:W-:Y:S02]  /*14d0*/  ISETP.GE.U32.AND P2, PT, R7, R8, PT ;  /* 0x000000080700720c */ /* 0x000fe40003f46070 */
[----:B0-----:R-:W0:Y:S11]  /*14e0*/  MUFU.RCP R8, R17 ;  /* 0x0000001100087308 */ /* 0x001e360000001000 */
[----:B------:R-:W-:-:S05]  /*14f0*/  @P2 IADD3 R9, R9, 0x1, RZ ;  /* 0x0000000109092810 */ /* 0x000fca0007ffe0ff */
[----:B------:R-:W-:Y:S01]  /*1500*/  @!P1 IMAD.MOV R9, RZ, RZ, -R9 ;  /* 0x000000ffff099224 */ /* 0x000fe200078e0a09 */
[----:B------:R-:W-:Y:S02]  /*1510*/  @!P0 LOP3.LUT R9, RZ, c[0x0][0x214], RZ, 0x33, !PT ;  /* 0x00008500ff098a12 */ /* 0x000fe400078e33ff */
[----:B0-----:R-:W-:-:S03]  /*1520*/  IADD3 R8, R8, 0xffffffe, RZ ;  /* 0x0ffffffe08087810 */ /* 0x001fc60007ffe0ff */
[----:B------:R-:W-:Y:S02]  /*1530*/  IMAD R3, R6, R9, RZ ;  /* 0x0000000906037224 */ /* 0x000fe400078e02ff */
[----:B------:R-:W0:Y:S03]  /*1540*/  F2I.FTZ.U32.TRUNC.NTZ R9, R8 ;  /* 0x0000000800097305 */ /* 0x000e26000021f000 */
[-C--:B------:R-:W-:Y:S02]  /*1550*/  IABS R7, R3.reuse ;  /* 0x0000000300077213 */ /* 0x080fe40000000000 */
[----:B------:R-:W-:-:S03]  /*1560*/  IABS R22, R3 ;  /* 0x0000000300167213 */ /* 0x000fc60000000000 */
[----:B------:R-:W1:Y:S02]  /*1570*/  I2F.RP R6, R7 ;  /* 0x0000000700067306 */ /* 0x000e640000209400 */
[----:B------:R-:W-:Y:S02]  /*1580*/  IMAD.MOV R22, RZ, RZ, -R22 ;  /* 0x000000ffff167224 */ /* 0x000fe400078e0a16 */
[--C-:B0-----:R-:W-:Y:S02]  /*1590*/  IMAD.MOV R24, RZ, RZ, -R9.reuse ;  /* 0x000000ffff187224 */ /* 0x101fe400078e0a09 */
[----:B------:R-:W-:Y:S02]  /*15a0*/  IMAD.MOV.U32 R8, RZ, RZ, RZ ;  /* 0x000000ffff087224 */ /* 0x000fe400078e00ff */
[----:B------:R-:W-:Y:S01]  /*15b0*/  IMAD R24, R24, R5, RZ ;  /* 0x0000000518187224 */ /* 0x000fe200078e02ff */
[----:B-1----:R-:W0:Y:S03]  /*15c0*/  MUFU.RCP R6, R6 ;  /* 0x0000000600067308 */ /* 0x002e260000001000 */
[----:B------:R-:W-:Y:S01]  /*15d0*/  IMAD.HI.U32 R24, R9, R24, R8 ;  /* 0x0000001809187227 */ /* 0x000fe200078e0008 */
[----:B------:R-:W-:-:S02]  /*15e0*/  IABS R9, R0 ;  /* 0x0000000000097213 */ /* 0x000fc40000000000 */
[----:B------:R-:W-:-:S03]  /*15f0*/  LOP3.LUT R0, R0, c[0x0][0x1c0], RZ, 0x3c, !PT ;  /* 0x0000700000007a12 */ /* 0x000fc600078e3cff */
[----:B------:R-:W-:Y:S01]  /*1600*/  IMAD.HI.U32 R8, R24, R9, RZ ;  /* 0x0000000918087227 */ /* 0x000fe200078e00ff */
[----:B0-----:R-:W-:-:S03]  /*1610*/  IADD3 R20, R6, 0xffffffe, RZ ;  /* 0x0ffffffe06147810 */ /* 0x001fc60007ffe0ff */
[----:B------:R-:W-:Y:S01]  /*1620*/  IMAD.IADD R6, R4, 0x1, R7 ;  /* 0x0000000104067824 */ /* 0x000fe200078e0207 */
[----:B------:R-:W-:Y:S01]  /*1630*/  IABS R4, c[0x0][0x1c0] ;  /* 0x0000700000047a13 */ /* 0x000fe20000000000 */
[----:B------:R-:W0:Y:S03]  /*1640*/  F2I.FTZ.U32.TRUNC.NTZ R21, R20 ;  /* 0x0000001400157305 */ /* 0x000e26000021f000 */
[----:B------:R-:W-:Y:S01]  /*1650*/  IABS R17, R6 ;  /* 0x0000000600117213 */ /* 0x000fe20000000000 */
[----:B------:R-:W-:Y:S02]  /*1660*/  IMAD.MOV R4, RZ, RZ, -R4 ;  /* 0x000000ffff047224 */ /* 0x000fe400078e0a04 */
[----:B0-----:R-:W-:Y:S02]  /*1670*/  IMAD.MOV R16, RZ, RZ, -R21 ;  /* 0x000000ffff107224 */ /* 0x001fe400078e0a15 */
[----:B------:R-:W-:-:S02]  /*1680*/  IMAD.MOV.U32 R20, RZ, RZ, RZ ;  /* 0x000000ffff147224 */ /* 0x000fc400078e00ff */
[----:B------:R-:W-:-:S04]  /*1690*/  IMAD R16, R16, R7, RZ ;  /* 0x0000000710107224 */ /* 0x000fc800078e02ff */
[----:B------:R-:W-:-:S04]  /*16a0*/  IMAD.HI.U32 R16, R21, R16, R20 ;  /* 0x0000001015107227 */ /* 0x000fc800078e0014 */
[----:B------:R-:W-:Y:S02]  /*16b0*/  IMAD R20, R8, R4, R9 ;  /* 0x0000000408147224 */ /* 0x000fe400078e0209 */
[----:B------:R-:W-:-:S03]  /*16c0*/  IMAD.HI.U32 R16, R16, R17, RZ ;  /* 0x0000001110107227 */ /* 0x000fc600078e00ff */
[----:B------:R-:W-:Y:S01]  /*16d0*/  ISETP.GT.U32.AND P3, PT, R5, R20, PT ;  /* 0x000000140500720c */ /* 0x000fe20003f64070 */
[----:B------:R-:W-:Y:S02]  /*16e0*/  IMAD R22, R16, R22, R17 ;  /* 0x0000001610167224 */ /* 0x000fe400078e0211 */
[----:B------:R-:W-:-:S03]  /*16f0*/  IMAD.HI.U32 R9, R24, R17, RZ ;  /* 0x0000001118097227 */ /* 0x000fc600078e00ff */
[----:B------:R-:W-:Y:S01]  /*1700*/  ISETP.GT.U32.AND P0, PT, R7, R22, PT ;  /* 0x000000160700720c */ /* 0x000fe20003f04070 */
[----:B------:R-:W-:Y:S01]  /*1710*/  IMAD R24, R9, R4, R17 ;  /* 0x0000000409187224 */ /* 0x000fe200078e0211 */
[C---:B------:R-:W-:Y:S02]  /*1720*/  LOP3.LUT R4, R6.reuse, R7, RZ, 0x3c, !PT ;  /* 0x0000000706047212 */ /* 0x040fe400078e3cff */
[----:B------:R-:W-:Y:S02]  /*1730*/  LOP3.LUT R6, R6, c[0x0][0x1c0], RZ, 0x3c, !PT ;  /* 0x0000700006067a12 */ /* 0x000fe400078e3cff */
[----:B------:R-:W-:Y:S01]  /*1740*/  ISETP.GT.U32.AND P1, PT, R5, R24, PT ;  /* 0x000000180500720c */ /* 0x000fe20003f24070 */
[----:B------:R-:W-:Y:S01]  /*1750*/  @!P3 IMAD.IADD R20, R20, 0x1, -R5 ;  /* 0x000000011414b824 */ /* 0x000fe200078e0a05 */
[----:B------:R-:W-:Y:S02]  /*1760*/  ISETP.GE.AND P4, PT, R4, RZ, PT ;  /* 0x000000ff0400720c */ /* 0x000fe40003f86270 */
[----:B------:R-:W0:Y:S01]  /*1770*/  S2R R4, SR_TID.X ;  /* 0x0000000000047919 */ /* 0x000e220000002100 */
[----:B------:R-:W-:-:S02]  /*1780*/  @!P3 IADD3 R8, R8, 0x1, RZ ;  /* 0x000000010808b810 */ /* 0x000fc40007ffe0ff */
[----:B------:R-:W-:Y:S01]  /*1790*/  @!P0 IMAD.IADD R22, R22, 0x1, -R7 ;  /* 0x0000000116168824 */ /* 0x000fe200078e0a07 */
[----:B------:R-:W-:Y:S02]  /*17a0*/  ISETP.GE.U32.AND P6, PT, R20, R5, PT ;  /* 0x000000051400720c */ /* 0x000fe40003fc6070 */
[----:B------:R-:W-:Y:S02]  /*17b0*/  @!P0 IADD3 R16, R16, 0x1, RZ ;  /* 0x0000000110108810 */ /* 0x000fe40007ffe0ff */
[----:B------:R-:W-:Y:S01]  /*17c0*/  ISETP.GE.U32.AND P2, PT, R22, R7, PT ;  /* 0x000000071600720c */ /* 0x000fe20003f46070 */
[----:B------:R-:W-:Y:S01]  /*17d0*/  @!P1 IMAD.IADD R24, R24, 0x1, -R5 ;  /* 0x0000000118189824 */ /* 0x000fe200078e0a05 */
[----:B------:R-:W-:Y:S02]  /*17e0*/  ISETP.GE.AND P0, PT, R0, RZ, PT ;  /* 0x000000ff0000720c */ /* 0x000fe40003f06270 */
[----:B------:R-:W-:Y:S02]  /*17f0*/  ISETP.GT.AND P3, PT, R2, RZ, PT ;  /* 0x000000ff0200720c */ /* 0x000fe40003f64270 */
[----:B------:R-:W-:Y:S01]  /*1800*/  ISETP.GE.U32.AND P5, PT, R24, R5, PT ;  /* 0x000000051800720c */ /* 0x000fe20003fa6070 */
[----:B------:R-:W-:Y:S01]  /*1810*/  IMAD.MOV.U32 R5, RZ, RZ, c[0x0][0x214] ;  /* 0x00008500ff057624 */ /* 0x000fe200078e00ff */
[----:B------:R-:W-:-:S02]  /*1820*/  @!P1 IADD3 R9, R9, 0x1, RZ ;  /* 0x0000000109099810 */ /* 0x000fc40007ffe0ff */
[----:B------:R-:W-:Y:S02]  /*1830*/  @P6 IADD3 R8, R8, 0x1, RZ ;  /* 0x0000000108086810 */ /* 0x000fe40007ffe0ff */
[----:B------:R-:W-:Y:S02]  /*1840*/  ISETP.NE.AND P6, PT, R3, RZ, PT ;  /* 0x000000ff0300720c */ /* 0x000fe40003fc5270 */
[----:B------:R-:W-:Y:S01]  /*1850*/  @P2 IADD3 R16, R16, 0x1, RZ ;  /* 0x0000000110102810 */ /* 0x000fe20007ffe0ff */
[----:B------:R-:W-:Y:S01]  /*1860*/  @!P0 IMAD.MOV R8, RZ, RZ, -R8 ;  /* 0x000000ffff088224 */ /* 0x000fe200078e0a08 */
[----:B------:R-:W-:Y:S02]  /*1870*/  ISETP.GE.AND P2, PT, R6, RZ, PT ;  /* 0x000000ff0600720c */ /* 0x000fe40003f46270 */
[----:B------:R-:W-:Y:S01]  /*1880*/  LOP3.LUT R6, RZ, c[0x0][0x1c0], RZ, 0x33, !PT ;  /* 0x00007000ff067a12 */ /* 0x000fe200078e33ff */
[----:B------:R-:W-:Y:S01]  /*1890*/  @!P4 IMAD.MOV R16, RZ, RZ, -R16 ;  /* 0x000000ffff10c224 */ /* 0x000fe200078e0a10 */
[----:B------:R-:W-:-:S02]  /*18a0*/  ISETP.NE.AND P4, PT, RZ, c[0x0][0x1c0], PT ;  /* 0x00007000ff007a0c */ /* 0x000fc40003f85270 */
[----:B------:R-:W-:Y:S02]  /*18b0*/  ISETP.NE.AND P1, PT, RZ, UR4, PT ;  /* 0x00000004ff007c0c */ /* 0x000fe4000bf25270 */
[----:B0-----:R-:W-:Y:S02]  /*18c0*/  SHF.R.S32.HI R21, RZ, 0x1f, R4 ;  /* 0x0000001fff157819 */ /* 0x001fe40000011404 */
[----:B------:R-:W-:Y:S02]  /*18d0*/  SHF.R.S32.HI R17, RZ, 0x1f, R2 ;  /* 0x0000001fff117819 */ /* 0x000fe40000011402 */
[----:B------:R-:W-:Y:S02]  /*18e0*/  SEL R5, R5, 0x1, !P1 ;  /* 0x0000000105057807 */ /* 0x000fe40004800000 */
[----:B------:R-:W-:Y:S02]  /*18f0*/  SEL R0, R6, R8, !P4 ;  /* 0x0000000806007207 */ /* 0x000fe40006000000 */
[----:B------:R-:W-:-:S02]  /*1900*/  @!P6 LOP3.LUT R16, RZ, R7, RZ, 0x33, !PT ;  /* 0x00000007ff10e212 */ /* 0x000fc400078e33ff */
[----:B------:R-:W-:Y:S01]  /*1910*/  LEA.HI R8, R21, R4, RZ, 0x3 ;  /* 0x0000000415087211 */ /* 0x000fe200078f18ff */
[----:B------:R-:W-:Y:S01]  /*1920*/  IMAD R7, R0, R5, RZ ;  /* 0x0000000500077224 */ /* 0x000fe200078e02ff */
[----:B------:R-:W-:Y:S01]  /*1930*/  LEA.HI.SX32 R20, R2, 0x1, 0x1 ;  /* 0x0000000102147811 */ /* 0x000fe200078f0aff */
[----:B------:R-:W-:Y:S01]  /*1940*/  @!P3 IMAD.MOV R20, RZ, RZ, R17 ;  /* 0x000000ffff14b224 */ /* 0x000fe200078e0211 */
        /* <DEDUP_REMOVED lines=9> */
[----:B------:R-:W-:Y:S02]  /*19e0*/  SEL R6, R6, R9, !P4 ;  /* 0x0000000906067207 */ /* 0x000fe40006000000 */
[----:B------:R-:W-:Y:S01]  /*19f0*/  SEL R8, R19, R17, P2 ;  /* 0x0000001113087207 */ /* 0x000fe20001000000 */
[----:B------:R-:W-:Y:S01]  /*1a00*/  IMAD.MOV.U32 R17, RZ, RZ, -0x800000 ;  /* 0xff800000ff117424 */ /* 0x000fe200078e00ff */
        /* <DEDUP_REMOVED lines=20> */
.L_x_539:
[----:B------:R-:W-:Y:S05]  /*1b50*/  BSYNC B0 ;  /* 0x0000000000007941 */ /* 0x000fea0003800000 */
.L_x_538:
[C---:B------:R-:W-:Y:S01]  /*1b60*/  ISETP.GT.AND P0, PT, R4.reuse, 0x3f, PT ;  /* 0x0000003f0400780c */ /* 0x040fe20003f04270 */
[----:B------:R-:W-:Y:S01]  /*1b70*/  IMAD.MOV.U32 R29, RZ, RZ, -0x800000 ;  /* 0xff800000ff1d7424 */ /* 0x000fe200078e00ff */
[----:B------:R-:W-:Y:S01]  /*1b80*/  LOP3.LUT P2, RZ, R4, 0x7, RZ, 0xc0, !PT ;  /* 0x0000000704ff7812 */ /* 0x000fe2000784c0ff */
[----:B0-----:R-:W-:Y:S01]  /*1b90*/  IMAD R23, R21, 0x9, R0 ;  /* 0x0000000915177824 */ /* 0x001fe200078e0200 */
[----:B------:R-:W-:Y:S01]  /*1ba0*/  ISETP.GT.AND P3, PT, R3, RZ, PT ;  /* 0x000000ff0300720c */ /* 0x000fe20003f64270 */
[----:B------:R-:W-:Y:S01]  /*1bb0*/  IMAD R5, R6, R5, RZ ;  /* 0x0000000506057224 */ /* 0x000fe200078e02ff */
[----:B------:R-:W-:Y:S01]  /*1bc0*/  ISETP.GT.OR P2, PT, R4, 0x3f, P2 ;  /* 0x0000003f0400780c */ /* 0x000fe20001744670 */
[----:B------:R-:W-:Y:S01]  /*1bd0*/  BSSY B1, `(.L_x_540) ;  /* 0x00001e2000017945 */ /* 0x000fe20003800000 */
[----:B------:R-:W-:-:S05]  /*1be0*/  IMAD.MOV.U32 R28, RZ, RZ, 0x7f800000 ;  /* 0x7f800000ff1c7424 */ /* 0x000fca00078e00ff */
[----:B------:R-:W-:-:S05]  /*1bf0*/  @!P0 IMAD R18, R0, 0x9, R21 ;  /* 0x0000000900128824 */ /* 0x000fca00078e0215 */
[----:B-----5:R-:W-:Y:S04]  /*1c00*/  @!P0 STS [R18.X4], R17 ;  /* 0x0000001112008388 */ /* 0x020fe80000004800 */
[----:B------:R-:W-:Y:S06]  /*1c10*/  BAR.SYNC.DEFER_BLOCKING 0x0 ;  /* 0x0000000000007b1d */ /* 0x000fec0000010000 */
[----:B------:R-:W0:Y:S04]  /*1c20*/  @!P0 LDS R29, [R23.X4] ;  /* 0x00000000171d8984 */ /* 0x000e280000004800 */
[----:B0-----:R-:W0:Y:S02]  /*1c30*/  SHFL.BFLY PT, R20, R29, 0x4, 0x1f ;  /* 0x0c801f001d147f89 */ /* 0x001e2400000e0000 */
[----:B0-----:R-:W-:-:S05]  /*1c40*/  FMNMX.FTZ R20, R20, R29, !PT ;  /* 0x0000001d14147209 */ /* 0x001fca0007810000 */
[----:B------:R-:W0:Y:S02]  /*1c50*/  SHFL.BFLY PT, R19, R20, 0x2, 0x1f ;  /* 0x0c401f0014137f89 */ /* 0x000e2400000e0000 */
[----:B0-----:R-:W-:-:S05]  /*1c60*/  FMNMX.FTZ R19, R20, R19, !PT ;  /* 0x0000001314137209 */ /* 0x001fca0007810000 */
[----:B------:R-:W0:Y:S02]  /*1c70*/  SHFL.BFLY PT, R16, R19, 0x1, 0x1f ;  /* 0x0c201f0013107f89 */ /* 0x000e2400000e0000 */
[----:B0-----:R-:W-:Y:S02]  /*1c80*/  FMNMX.FTZ R16, R19, R16, !PT ;  /* 0x0000001013107209 */ /* 0x001fe40007810000 */
[----:B------:R-:W-:Y:S02]  /*1c90*/  SHF.R.S32.HI R19, RZ, 0x1f, R3 ;  /* 0x0000001fff137819 */ /* 0x000fe40000011403 */
[----:B------:R-:W-:-:S04]  /*1ca0*/  FSETP.NEU.FTZ.AND P0, PT, R16, -INF , PT ;  /* 0xff8000001000780b */ /* 0x000fc80003f1d000 */
[----:B------:R-:W-:-:S05]  /*1cb0*/  FSEL R16, R16, RZ, P0 ;  /* 0x000000ff10107208 */ /* 0x000fca0000000000 */
[----:B------:R-:W-:-:S04]  /*1cc0*/  FADD.FTZ R18, -R16, R29 ;  /* 0x0000001d10127221 */ /* 0x000fc80000010100 */
[----:B------:R-:W-:-:S06]  /*1cd0*/  FMUL.FTZ R18, R18, 1.4426950216293334961 ;  /* 0x3fb8aa3b12127820 */ /* 0x000fcc0000410000 */
[----:B------:R-:W0:Y:S02]  /*1ce0*/  MUFU.EX2 R18, R18 ;  /* 0x0000001200127308 */ /* 0x000e240000000800 */
[----:B0-----:R-:W0:Y:S02]  /*1cf0*/  SHFL.BFLY PT, R21, R18, 0x4, 0x1f ;  /* 0x0c801f0012157f89 */ /* 0x001e2400000e0000 */
[----:B0-----:R-:W-:Y:S01]  /*1d00*/  FADD.FTZ R21, R18, R21 ;  /* 0x0000001512157221 */ /* 0x001fe20000010000 */
[----:B------:R-:W-:Y:S02]  /*1d10*/  LEA.HI.SX32 R18, R3, 0x1, 0x1 ;  /* 0x0000000103127811 */ /* 0x000fe400078f0aff */
[----:B------:R-:W-:Y:S02]  /*1d20*/  @!P3 IADD3 R18, R19, RZ, RZ ;  /* 0x000000ff1312b210 */ /* 0x000fe40007ffe0ff */
[----:B------:R-:W0:Y:S03]  /*1d30*/  SHFL.BFLY PT, R20, R21, 0x2, 0x1f ;  /* 0x0c401f0015147f89 */ /* 0x000e2600000e0000 */
[----:B------:R-:W-:-:S02]  /*1d40*/  IMAD R6, R5, R18, RZ ;  /* 0x0000001205067224 */ /* 0x000fc400078e02ff */
[----:B0-----:R-:W-:-:S05]  /*1d50*/  FADD.FTZ R20, R21, R20 ;  /* 0x0000001415147221 */ /* 0x001fca0000010000 */
[----:B------:R-:W0:Y:S02]  /*1d60*/  SHFL.BFLY PT, R17, R20, 0x1, 0x1f ;  /* 0x0c201f0014117f89 */ /* 0x000e2400000e0000 */
[----:B0-----:R-:W-:-:S05]  /*1d70*/  FADD.FTZ R17, R20, R17 ;  /* 0x0000001114117221 */ /* 0x001fca0000010000 */
[----:B------:R-:W-:-:S13]  /*1d80*/  FSETP.NE.FTZ.AND P0, PT, R17, RZ, PT ;  /* 0x000000ff1100720b */ /* 0x000fda0003f15000 */
        /* <DEDUP_REMOVED lines=39> */
[----:B------:R-:W-:Y:S05]  /*2000*/  CALL.REL.NOINC `($__internal_11_$__cuda_sm20_div_s64) ;  /* 0x00002ca000007944 */ /* 0x000fea0003c00000 */
        /* <DEDUP_REMOVED lines=9> */
.L_x_544:
        /* <DEDUP_REMOVED lines=22> */
.L_x_545:
[----:B------:R-:W-:Y:S05]  /*2200*/  BSYNC B0 ;  /* 0x0000000000007941 */ /* 0x000fea0003800000 */
.L_x_543:
        /* <DEDUP_REMOVED lines=8> */
[----:B------:R-:W-:Y:S05]  /*2290*/  CALL.REL.NOINC `($__internal_11_$__cuda_sm20_div_s64) ;  /* 0x00002a1000007944 */ /* 0x000fea0003c00000 */
        /* <DEDUP_REMOVED lines=10> */
.L_x_547:
        /* <DEDUP_REMOVED lines=22> */
.L_x_548:
[----:B------:R-:W-:Y:S05]  /*24a0*/  BSYNC B0 ;  /* 0x0000000000007941 */ /* 0x000fea0003800000 */
.L_x_546:
        /* <DEDUP_REMOVED lines=11> */
[----:B------:R-:W-:Y:S05]  /*2560*/  CALL.REL.NOINC `($__internal_11_$__cuda_sm20_div_s64) ;  /* 0x0000274000007944 */ /* 0x000fea0003c00000 */
[----:B------:R-:W-:-:S04]  /*2570*/  IADD3 R17, P0, RZ, -R18, RZ ;  /* 0x80000012ff117210 */ /* 0x000fc80007f1e0ff */
[----:B------:R-:W-:Y:S01]  /*2580*/  IADD3.X R16, RZ, ~R19, RZ, P0, !PT ;  /* 0x80000013ff107210 */ /* 0x000fe200007fe4ff */
[----:B------:R-:W-:-:S04]  /*2590*/  IMAD.WIDE.U32 R34, R5, R17, R34 ;  /* 0x0000001105227225 */ /* 0x000fc800078e0022 */
[----:B------:R-:W-:-:S04]  /*25a0*/  IMAD R16, R16, R5, RZ ;  /* 0x0000000510107224 */ /* 0x000fc800078e02ff */
[----:B------:R-:W-:-:S05]  /*25b0*/  IMAD R4, R4, R17, R16 ;  /* 0x0000001104047224 */ /* 0x000fca00078e0210 */
[----:B------:R-:W-:Y:S01]  /*25c0*/  IADD3 R4, R35, R4, RZ ;  /* 0x0000000423047210 */ /* 0x000fe20007ffe0ff */
[----:B------:R-:W-:Y:S05]  /*25d0*/  BRA `(.L_x_551) ;  /* 0x0000016000007947 */ /* 0x000fea0003800000 */
.L_x_550:
        /* <DEDUP_REMOVED lines=22> */
.L_x_551:
[----:B------:R-:W-:Y:S05]  /*2740*/  BSYNC B0 ;  /* 0x0000000000007941 */ /* 0x000fea0003800000 */
.L_x_549:
        /* <DEDUP_REMOVED lines=38> */
[----:B------:R-:W-:Y:S05]  /*29b0*/  CALL.REL.NOINC `($__internal_11_$__cuda_sm20_div_s64) ;  /* 0x000022f000007944 */ /* 0x000fea0003c00000 */
        /* <DEDUP_REMOVED lines=12> */
.L_x_553:
        /* <DEDUP_REMOVED lines=23> */
.L_x_554:
[----:B------:R-:W-:Y:S05]  /*2bf0*/  BSYNC B0 ;  /* 0x0000000000007941 */ /* 0x000fea0003800000 */
.L_x_552:
        /* <DEDUP_REMOVED lines=18> */
.L_x_556:
        /* <DEDUP_REMOVED lines=22> */
.L_x_557:
[----:B------:R-:W-:Y:S05]  /*2e80*/  BSYNC B0 ;  /* 0x0000000000007941 */ /* 0x000fea0003800000 */
.L_x_555:
        /* <DEDUP_REMOVED lines=20> */
.L_x_559:
        /* <DEDUP_REMOVED lines=23> */
.L_x_560:
[----:B------:R-:W-:Y:S05]  /*3140*/  BSYNC B0 ;  /* 0x0000000000007941 */ /* 0x000fea0003800000 */
.L_x_558:
        /* <DEDUP_REMOVED lines=25> */
[----:B------:R-:W-:Y:S05]  /*32e0*/  CALL.REL.NOINC `($__internal_11_$__cuda_sm20_div_s64) ;  /* 0x000019c000007944 */ /* 0x000fea0003c00000 */
        /* <DEDUP_REMOVED lines=12> */
.L_x_562:
        /* <DEDUP_REMOVED lines=23> */
.L_x_563:
[----:B------:R-:W-:Y:S05]  /*3520*/  BSYNC B0 ;  /* 0x0000000000007941 */ /* 0x000fea0003800000 */
.L_x_561:
        /* <DEDUP_REMOVED lines=29> */
.L_x_565:
        /* <DEDUP_REMOVED lines=23> */
.L_x_566:
[----:B------:R-:W-:Y:S05]  /*3870*/  BSYNC B0 ;  /* 0x0000000000007941 */ /* 0x000fea0003800000 */
.L_x_564:
        /* <DEDUP_REMOVED lines=20> */
.L_x_542:
[----:B------:R-:W-:-:S04]  /*39c0*/  LEA R2, P0, R30, c[0x0][0x200], 0x2 ;  /* 0x000080001e027a11 */ /* 0x000fc800078010ff */
[----:B------:R-:W-:-:S05]  /*39d0*/  LEA.HI.X R3, R30, c[0x0][0x204], R31, 0x2, P0 ;  /* 0x000081001e037a11 */ /* 0x000fca00000f141f */
[----:B------:R0:W-:Y:S04]  /*39e0*/  STG.E [R2.64], R28 ;  /* 0x0000001c02007986 */ /* 0x0001e8000c10190e */
.L_x_541:
[----:B------:R-:W-:Y:S05]  /*39f0*/  BSYNC B1 ;  /* 0x0000000000017941 */ /* 0x000fea0003800000 */
.L_x_540:
[----:B------:R-:W1:Y:S01]  /*3a00*/  S2R R0, SR_TID.X ;  /* 0x0000000000007919 */ /* 0x000e620000002100 */
[----:B------:R-:W-:Y:S01]  /*3a10*/  IMAD.MOV.U32 R15, RZ, RZ, c[0x0][0x314] ;  /* 0x0000c500ff0f7624 */ /* 0x000fe200078e00ff */
[----:B------:R-:W-:Y:S01]  /*3a20*/  CS2R R6, SRZ ;  /* 0x0000000000067805 */ /* 0x000fe2000001ff00 */
[----:B------:R-:W-:Y:S01]  /*3a30*/  CS2R R10, SRZ ;  /* 0x00000000000a7805 */ /* 0x000fe2000001ff00 */
[----:B------:R-:W-:Y:S01]  /*3a40*/  IMAD.MOV.U32 R12, RZ, RZ, RZ ;  /* 0x000000ffff0c7224 */ /* 0x000fe200078e00ff */
[----:B01----:R-:W-:-:S04]  /*3a50*/  SHF.R.S32.HI R3, RZ, 0x1f, R0 ;  /* 0x0000001fff037819 */ /* 0x003fc80000011400 */
[----:B------:R-:W-:-:S04]  /*3a60*/  LEA.HI R5, R3, R0, RZ, 0x3 ;  /* 0x0000000003057211 */ /* 0x000fc800078f18ff */
[----:B------:R-:W-:-:S05]  /*3a70*/  LOP3.LUT R5, R5, 0xfffffff8, RZ, 0xc0, !PT ;  /* 0xfffffff805057812 */ /* 0x000fca00078ec0ff */
[----:B------:R-:W-:Y:S02]  /*3a80*/  IMAD.IADD R2, R0, 0x1, -R5 ;  /* 0x0000000100027824 */ /* 0x000fe400078e0a05 */
[----:B------:R-:W-:-:S03]  /*3a90*/  CS2R R4, SRZ ;  /* 0x0000000000047805 */ /* 0x000fc6000001ff00 */
[----:B------:R-:W-:-:S04]  /*3aa0*/  ISETP.GE.AND P0, PT, R2, c[0x0][0x314], PT ;  /* 0x0000c50002007a0c */ /* 0x000fc80003f06270 */
[----:B------:R-:W-:-:S13]  /*3ab0*/  ISETP.GT.OR P0, PT, R0, 0x3f, P0 ;  /* 0x0000003f0000780c */ /* 0x000fda0000704670 */
[----:B------:R-:W-:Y:S01]  /*3ac0*/  @!P0 FADD.FTZ R8, -R28, R29 ;  /* 0x0000001d1c088221 */ /* 0x000fe20000010100 */
[----:B------:R-:W-:Y:S02]  /*3ad0*/  LEA.HI R28, R3, R0, RZ, 0x4 ;  /* 0x00000000031c7211 */ /* 0x000fe400078f20ff */
[----:B------:R-:W-:Y:S01]  /*3ae0*/  CS2R R2, SRZ ;  /* 0x0000000000027805 */ /* 0x000fe2000001ff00 */
[----:B------:R-:W-:Y:S01]  /*3af0*/  @!P0 FMUL.FTZ R8, R8, 1.4426950216293334961 ;  /* 0x3fb8aa3b08088820 */ /* 0x000fe20000410000 */
[----:B------:R-:W-:Y:S02]  /*3b00*/  LOP3.LUT R29, R28, 0x3ffffff0, RZ, 0xc0, !PT ;  /* 0x3ffffff01c1d7812 */ /* 0x000fe400078ec0ff */
[----:B------:R-:W-:-:S03]  /*3b10*/  SHF.R.S32.HI R28, RZ, 0x4, R28 ;  /* 0x00000004ff1c7819 */ /* 0x000fc6000001141c */
[----:B------:R-:W0:Y:S01]  /*3b20*/  @!P0 MUFU.EX2 R8, R8 ;  /* 0x0000000800088308 */ /* 0x000e220000000800 */
[----:B------:R-:W-:Y:S02]  /*3b30*/  IMAD.IADD R29, R0, 0x1, -R29 ;  /* 0x00000001001d7824 */ /* 0x000fe400078e0a1d */
[----:B------:R-:W-:Y:S02]  /*3b40*/  IMAD.MOV.U32 R0, RZ, RZ, RZ ;  /* 0x000000ffff007224 */ /* 0x000fe400078e00ff */
[----:B------:R-:W-:Y:S01]  /*3b50*/  IMAD.SHL.U32 R29, R29, 0x4, RZ ;  /* 0x000000041d1d7824 */ /* 0x000fe200078e00ff */
[----:B0-----:R0:W-:Y:S04]  /*3b60*/  @!P0 STS [R23.X4], R8 ;  /* 0x0000000817008388 */ /* 0x0011e80000004800 */
        /* <DEDUP_REMOVED lines=33> */
.L_x_569:
        /* <DEDUP_REMOVED lines=77> */
.L_x_568:
        /* <DEDUP_REMOVED lines=9> */
[----:B------:R-:W0:Y:S04]  /*42e0*/  @!P0 LDG.E.128 R24, [R32.64] ;  /* 0x0000000e20188981 */ /* 0x000e28000c1e1d00 */
[----:B------:R0:W3:Y:S04]  /*42f0*/  @!P0 LDG.E.128 R16, [R32.64+-0x200] ;  /* 0xfffe000e20108981 */ /* 0x0000e8000c1e1d00 */
[----:B------:R0:W4:Y:S01]  /*4300*/  @!P0 LDG.E.128 R20, [R32.64+-0x100] ;  /* 0xffff000e20148981 */ /* 0x000122000c1e1d00 */
[----:B------:R-:W-:Y:S01]  /*4310*/  IADD3.X R31, R33, UR9, RZ, P1, !PT ;  /* 0x00000009211f7c10 */ /* 0x000fe20008ffe4ff */
[----:B0-----:R-:W-:-:S02]  /*4320*/  FFMA.FTZ R33, R24, R13, R4 ;  /* 0x0000000d18217223 */ /* 0x001fc40000010004 */
[-C--:B------:R-:W-:Y:S02]  /*4330*/  FFMA.FTZ R34, R25, R13.reuse, R3 ;  /* 0x0000000d19227223 */ /* 0x080fe40000010003 */
[-C--:B------:R-:W-:Y:S02]  /*4340*/  FFMA.FTZ R15, R26, R13.reuse, R2 ;  /* 0x0000000d1a0f7223 */ /* 0x080fe40000010002 */
[-C--:B------:R-:W-:Y:S02]  /*4350*/  FFMA.FTZ R0, R27, R13.reuse, R0 ;  /* 0x0000000d1b007223 */ /* 0x080fe40000010000 */
[-C--:B---3--:R-:W-:Y:S01]  /*4360*/  FFMA.FTZ R41, R16, R13.reuse, R12 ;  /* 0x0000000d10297223 */ /* 0x088fe2000001000c */
[----:B------:R-:W2:Y:S01]  /*4370*/  @!P0 LDG.E.128 R24, [R30.64] ;  /* 0x0000000e1e188981 */ /* 0x000ea2000c1e1d00 */
[-C--:B------:R-:W-:Y:S02]  /*4380*/  FFMA.FTZ R42, R17, R13.reuse, R11 ;  /* 0x0000000d112a7223 */ /* 0x080fe4000001000b */
[----:B------:R-:W-:-:S02]  /*4390*/  FFMA.FTZ R39, R18, R13, R10 ;  /* 0x0000000d12277223 */ /* 0x000fc4000001000a */
[-C--:B------:R-:W-:Y:S02]  /*43a0*/  FFMA.FTZ R40, R19, R13.reuse, R9 ;  /* 0x0000000d13287223 */ /* 0x080fe40000010009 */
[-C--:B----4-:R-:W-:Y:S01]  /*43b0*/  FFMA.FTZ R37, R20, R13.reuse, R8 ;  /* 0x0000000d14257223 */ /* 0x090fe20000010008 */
[----:B------:R-:W3:Y:S01]  /*43c0*/  @!P0 LDG.E.128 R16, [R30.64+-0x200] ;  /* 0xfffe000e1e108981 */ /* 0x000ee2000c1e1d00 */
[-C--:B------:R-:W-:Y:S02]  /*43d0*/  FFMA.FTZ R38, R21, R13.reuse, R7 ;  /* 0x0000000d15267223 */ /* 0x080fe40000010007 */
[-C--:B------:R-:W-:Y:S02]  /*43e0*/  FFMA.FTZ R35, R22, R13.reuse, R6 ;  /* 0x0000000d16237223 */ /* 0x080fe40000010006 */
[----:B------:R-:W-:Y:S02]  /*43f0*/  FFMA.FTZ R36, R23, R13, R5 ;  /* 0x0000000d17247223 */ /* 0x000fe40000010005 */
[----:B------:R-:W4:Y:S01]  /*4400*/  @!P0 LDG.E.128 R20, [R30.64+-0x100] ;  /* 0xffff000e1e148981 */ /* 0x000f22000c1e1d00 */
        /* <DEDUP_REMOVED lines=19> */
.L_x_570:
        /* <DEDUP_REMOVED lines=10> */
.L_x_572:
[----:B------:R-:W-:Y:S05]  /*45e0*/  BSYNC B0 ;  /* 0x0000000000007941 */ /* 0x000fea0003800000 */
.L_x_571:
        /* <DEDUP_REMOVED lines=13> */
.L_x_567:
        /* <DEDUP_REMOVED lines=72> */
[----:B------:R-:W-:Y:S01]  /*4b40*/  IMAD.IADD R15, R15, 0x1, R11 ;  /* 0x000000010f0f7824 */ /* 0x000fe200078e020b */
[----:B------:R-:W-:Y:S01]  /*4b50*/  IADD3 R11, R29, 0x80, RZ ;  /* 0x000000801d0b7810 */ /* 0x000fe20007ffe0ff */
        /* <DEDUP_REMOVED lines=21> */
        .weak           $__internal_11_$__cuda_sm20_div_s64
        .type           $__internal_11_$__cuda_sm20_div_s64,@function
        .size           $__internal_11_$__cuda_sm20_div_s64,(.L_x_7779 - $__internal_11_$__cuda_sm20_div_s64)
$__internal_11_$__cuda_sm20_div_s64:
        /* <DEDUP_REMOVED lines=31> */
[----:B------:R-:W-:-:S06]  /*4ea0*/  IMAD.WIDE.U32 R40, P5, R41, R18, R40 ;  /* 0x0000001229287225 */ /* 0x000fcc00078a0028 */
[----:B------:R-:W-:-:S04]  /*4eb0*/  IMAD.HI.U32 R19, P4, R27, R20, R40 ;  /* 0x000000141b137227 */ /* 0x000fc80007880028 */
[CC--:B------:R-:W-:Y:S02]  /*4ec0*/  IMAD R20, R27.reuse, R18.reuse, RZ ;  /* 0x000000121b147224 */ /* 0x0c0fe400078e02ff */
[----:B------:R-:W-:-:S03]  /*4ed0*/  IMAD.HI.U32 R18, R27, R18, RZ ;  /* 0x000000121b127227 */ /* 0x000fc600078e00ff */
[----:B------:R-:W-:Y:S01]  /*4ee0*/  IADD3 R20, P3, R20, R19, RZ ;  /* 0x0000001314147210 */ /* 0x000fe20007f7e0ff */
[----:B------:R-:W-:Y:S01]  /*4ef0*/  IMAD.X R41, R18, 0x1, R27, P5 ;  /* 0x0000000112297824 */ /* 0x000fe200028e061b */
[----:B------:R-:W-:-:S04]  /*4f00*/  IADD3 R19, P0, RZ, -R26, RZ ;  /* 0x8000001aff137210 */ /* 0x000fc80007f1e0ff */
[----:B------:R-:W-:Y:S01]  /*4f10*/  SEL R19, R19, R26, !P2 ;  /* 0x0000001a13137207 */ /* 0x000fe20005000000 */
[----:B------:R-:W-:Y:S01]  /*4f20*/  IMAD.X R26, RZ, RZ, ~R17, P0 ;  /* 0x000000ffff1a7224 */ /* 0x000fe200000e0e11 */
[----:B------:R-:W-:-:S03]  /*4f30*/  IADD3.X R41, RZ, RZ, R41, P3, P4 ;  /* 0x000000ffff297210 */ /* 0x000fc60001fe8429 */
        /* <DEDUP_REMOVED lines=12> */
[CC--:B------:R-:W-:Y:S01]  /*5000*/  ISETP.GE.U32.AND P4, PT, R19.reuse, R36.reuse, PT ;  /* 0x000000241300720c */ /* 0x0c0fe20003f86070 */
[-C--:B------:R-:W-:Y:S01]  /*5010*/  IMAD R41, R26, R36.reuse, R41 ;  /* 0x000000241a297224 */ /* 0x080fe200078e0229 */
[----:B------:R-:W-:-:S03]  /*5020*/  IADD3 R20, P3, R19, -R36, RZ ;  /* 0x8000002413147210 */ /* 0x000fc60007f7e0ff */
[----:B------:R-:W-:-:S05]  /*5030*/  IMAD.X R18, R18, 0x1, ~R41, P0 ;  /* 0x0000000112127824 */ /* 0x000fca00000e0e29 */
[----:B------:R-:W-:-:S04]  /*5040*/  ISETP.GE.U32.AND.EX P4, PT, R18, R37, PT, P4 ;  /* 0x000000251200720c */ /* 0x000fc80003f86140 */
[----:B------:R-:W-:Y:S02]  /*5050*/  SEL R19, R20, R19, P4 ;  /* 0x0000001314137207 */ /* 0x000fe40002000000 */
[----:B------:R-:W-:Y:S02]  /*5060*/  IADD3 R20, P2, R27, 0x1, RZ ;  /* 0x000000011b147810 */ /* 0x000fe40007f5e0ff */
[----:B------:R-:W-:Y:S01]  /*5070*/  ISETP.GE.U32.AND P0, PT, R19, R36, PT ;  /* 0x000000241300720c */ /* 0x000fe20003f06070 */
[----:B------:R-:W-:Y:S01]  /*5080*/  IMAD.X R19, R18, 0x1, ~R37, P3 ;  /* 0x0000000112137824 */ /* 0x000fe200018e0e25 */
[----:B------:R-:W-:Y:S01]  /*5090*/  SEL R20, R20, R27, P4 ;  /* 0x0000001b14147207 */ /* 0x000fe20002000000 */
[----:B------:R-:W-:-:S03]  /*50a0*/  IMAD.X R27, RZ, RZ, R26, P2 ;  /* 0x000000ffff1b7224 */ /* 0x000fc600010e061a */
[----:B------:R-:W-:Y:S02]  /*50b0*/  SEL R19, R19, R18, P4 ;  /* 0x0000001213137207 */ /* 0x000fe40002000000 */
[----:B------:R-:W-:Y:S01]  /*50c0*/  SEL R27, R27, R26, P4 ;  /* 0x0000001a1b1b7207 */ /* 0x000fe20002000000 */
[----:B------:R-:W-:Y:S01]  /*50d0*/  IMAD.MOV.U32 R26, RZ, RZ, R22 ;  /* 0x000000ffff1a7224 */ /* 0x000fe200078e0016 */
[----:B------:R-:W-:Y:S02]  /*50e0*/  IADD3 R41, P2, R20, 0x1, RZ ;  /* 0x0000000114297810 */ /* 0x000fe40007f5e0ff */
[----:B------:R-:W-:Y:S02]  /*50f0*/  ISETP.GE.U32.AND.EX P0, PT, R19, R37, PT, P0 ;  /* 0x000000251300720c */ /* 0x000fe40003f06100 */
[----:B------:R-:W-:Y:S02]  /*5100*/  IADD3.X R18, RZ, R27, RZ, P2, !PT ;  /* 0x0000001bff127210 */ /* 0x000fe400017fe4ff */
[----:B------:R-:W-:-:S02]  /*5110*/  SEL R41, R41, R20, P0 ;  /* 0x0000001429297207 */ /* 0x000fc40000000000 */
[----:B------:R-:W-:Y:S02]  /*5120*/  SEL R27, R18, R27, P0 ;  /* 0x0000001b121b7207 */ /* 0x000fe40000000000 */
[----:B------:R-:W-:Y:S02]  /*5130*/  IADD3 R18, P2, RZ, -R41, RZ ;  /* 0x80000029ff127210 */ /* 0x000fe40007f5e0ff */
[----:B------:R-:W-:Y:S02]  /*5140*/  LOP3.LUT R19, R21, R17, RZ, 0x3c, !PT ;  /* 0x0000001115137212 */ /* 0x000fe400078e3cff */
[----:B------:R-:W-:Y:S01]  /*5150*/  ISETP.NE.U32.AND P0, PT, R24, RZ, PT ;  /* 0x000000ff1800720c */ /* 0x000fe20003f05070 */
[----:B------:R-:W-:Y:S01]  /*5160*/  IMAD.X R20, RZ, RZ, ~R27, P2 ;  /* 0x000000ffff147224 */ /* 0x000fe200010e0e1b */
[----:B------:R-:W-:Y:S02]  /*5170*/  ISETP.GE.AND P3, PT, R19, RZ, PT ;  /* 0x000000ff1300720c */ /* 0x000fe40003f66270 */
[----:B------:R-:W-:-:S02]  /*5180*/  ISETP.NE.AND.EX P0, PT, R21, RZ, PT, P0 ;  /* 0x000000ff1500720c */ /* 0x000fc40003f05300 */
[----:B------:R-:W-:Y:S01]  /*5190*/  SEL R20, R20, R27, !P3 ;  /* 0x0000001b14147207 */ /* 0x000fe20005800000 */
[----:B------:R-:W-:Y:S01]  /*51a0*/  IMAD.MOV.U32 R27, RZ, RZ, 0x0 ;  /* 0x00000000ff1b7424 */ /* 0x000fe200078e00ff */
[----:B------:R-:W-:Y:S02]  /*51b0*/  SEL R18, R18, R41, !P3 ;  /* 0x0000002912127207 */ /* 0x000fe40005800000 */
[----:B------:R-:W-:Y:S02]  /*51c0*/  SEL R19, R20, 0xffffffff, P0 ;  /* 0xffffffff14137807 */ /* 0x000fe40000000000 */
[----:B------:R-:W-:Y:S01]  /*51d0*/  SEL R18, R18, 0xffffffff, P0 ;  /* 0xffffffff12127807 */ /* 0x000fe20000000000 */
[----:B------:R-:W-:Y:S06]  /*51e0*/  RET.REL.NODEC R26 `(_ZN5flash32flash_fwd_splitkv_combine_kernelI23Flash_fwd_kernel_traitsILi192ELi64ELi64ELi4ELb0ELb0EN7cutlass10bfloat16_tE19Flash_kernel_traitsILi192ELi64ELi64ELi4ES3_EELi8ELi3ELb1EEEvNS_16Flash_fwd_paramsE) ;  /* 0xffffae101a007950 */ /* 0x000fec0003c3ffff */
.L_x_573:
        /* <DEDUP_REMOVED lines=9> */
.L_x_7779:


//--------------------- .text._ZN5flash32flash_fwd_splitkv_combine_kernelI23Flash_fwd_kernel_traitsILi192ELi64ELi64ELi4ELb0ELb0EN7cutlass10bfloat16_tE19Flash_kernel_traitsILi192ELi64ELi64ELi4ES3_EELi8ELi2ELb1EEEvNS_16Flash_fwd_paramsE --------------------------
	.section	.text._ZN5flash32flash_fwd_splitkv_combine_kernelI23Flash_fwd_kernel_traitsILi192ELi64ELi64ELi4ELb0ELb0EN7cutlass10bfloat16_tE19Flash_kernel_traitsILi192ELi64ELi64ELi4ES3_EELi8ELi2ELb1EEEvNS_16Flash_fwd_paramsE,"ax",@progbits
	.sectioninfo	@"SHI_REGISTERS=54"
	.align	128
        .global         _ZN5flash32flash_fwd_splitkv_combine_kernelI23Flash_fwd_kernel_traitsILi192ELi64ELi64ELi4ELb0ELb0EN7cutlass10bfloat16_tE19Flash_kernel_traitsILi192ELi64ELi64ELi4ES3_EELi8ELi2ELb1EEEvNS_16Flash_fwd_paramsE
        .type           _ZN5flash32flash_fwd_splitkv_combine_kernelI23Flash_fwd_kernel_traitsILi192ELi64ELi64ELi4ELb0ELb0EN7cutlass10bfloat16_tE19Flash_kernel_traitsILi192ELi64ELi64ELi4ES3_EELi8ELi2ELb1EEEvNS_16Flash_fwd_paramsE,@function
        .size           _ZN5flash32flash_fwd_splitkv_combine_kernelI23Flash_fwd_kernel_traitsILi192ELi64ELi64ELi4ELb0ELb0EN7cutlass10bfloat16_tE19Flash_kernel_traitsILi192ELi64ELi64ELi4ES3_EELi8ELi2ELb1EEEvNS_16Flash_fwd_paramsE,(.L_x_7780 - _ZN5flash32flash_fwd_splitkv_combine_kernelI23Flash_fwd_kernel_traitsILi192ELi64ELi64ELi4ELb0ELb0EN7cutlass10bfloat16_tE19Flash_kernel_traitsILi192ELi64ELi64ELi4ES3_EELi8ELi2ELb1EEEvNS_16Flash_fwd_paramsE)
        .other          _ZN5flash32flash_fwd_splitkv_combine_kernelI23Flash_fwd_kernel_traitsILi192ELi64ELi64ELi4ELb0ELb0EN7cutlass10bfloat16_tE19Flash_kernel_traitsILi192ELi64ELi64ELi4ES3_EELi8ELi2ELb1EEEvNS_16Flash_fwd_paramsE,@"STO_CUDA_ENTRY STV_DEFAULT"
_ZN5flash32flash_fwd_splitkv_combine_kernelI23Flash_fwd_kernel_traitsILi192ELi64ELi64ELi4ELb0ELb0EN7cutlass10bfloat16_tE19Flash_kernel_traitsILi192ELi64ELi64ELi4ES3_EELi8ELi2ELb1EEEvNS_16Flash_fwd_paramsE:
.text._ZN5flash32flash_fwd_splitkv_combine_kernelI23Flash_fwd_kernel_traitsILi192ELi64ELi64ELi4ELb0ELb0EN7cutlass10bfloat16_tE19Flash_kernel_traitsILi192ELi64ELi64ELi4ES3_EELi8ELi2ELb1EEEvNS_16Flash_fwd_paramsE:
        /* <DEDUP_REMOVED lines=23> */
[----:B------:R-:W-:Y:S05]  /*0170*/  CALL.REL.NOINC `($__internal_12_$__cuda_sm20_div_s64) ;  /* 0x00004b5000007944 */ /* 0x000fea0003c00000 */
[----:B------:R-:W-:Y:S05]  /*0180*/  BRA `(.L_x_575) ;  /* 0x0000018000007947 */ /* 0x000fea0003800000 */
.L_x_574:
        /* <DEDUP_REMOVED lines=24> */
.L_x_575:
        /* <DEDUP_REMOVED lines=11> */
[----:B------:R-:W-:Y:S05]  /*03c0*/  CALL.REL.NOINC `($__internal_12_$__cuda_sm20_div_s64) ;  /* 0x0000490000007944 */ /* 0x000fea0003c00000 */
[----:B------:R-:W-:Y:S02]  /*03d0*/  MOV R6, R18 ;  /* 0x0000001200067202 */ /* 0x000fe40000000f00 */
[----:B------:R-:W-:Y:S01]  /*03e0*/  MOV R7, R19 ;  /* 0x0000001300077202 */ /* 0x000fe20000000f00 */
[----:B------:R-:W-:Y:S05]  /*03f0*/  BRA `(.L_x_578) ;  /* 0x0000013000007947 */ /* 0x000fea0003800000 */
.L_x_577:
        /* <DEDUP_REMOVED lines=19> */
.L_x_578:
[----:B------:R-:W-:Y:S05]  /*0530*/  BSYNC B0 ;  /* 0x0000000000007941 */ /* 0x000fea0003800000 */
.L_x_576:
[----:B------:R-:W-:Y:S01]  /*0540*/  IABS R5, c[0x0][0x214] ;  /* 0x0000850000057a13 */ /* 0x000fe20000000000 */
[----:B------:R-:W-:Y:S01]  /*0550*/  IMAD.MOV.U32 R0, RZ, RZ, c[0x0][0x214] ;  /* 0x00008500ff007624 */ /* 0x000fe200078e00ff */
[----:B------:R-:W-:Y:S02]  /*0560*/  BSSY B0, `(.L_x_579) ;  /* 0x000003b000007945 */ /* 0x000fe40003800000 */
[----:B------:R-:W0:Y:S02]  /*0570*/  I2F.RP R10, R5 ;  /* 0x00000005000a7306 */ /* 0x000e240000209400 */
[----:B------:R-:W-:-:S06]  /*0580*/  IADD3 R0, R5, -0x1, R0 ;  /* 0xffffffff05007810 */ /* 0x000fcc0007ffe000 */
        /* <DEDUP_REMOVED lines=35> */
[----:B------:R-:W-:Y:S05]  /*07c0*/  CALL.REL.NOINC `($__internal_12_$__cuda_sm20_div_s64) ;  /* 0x0000450000007944 */ /* 0x000fea0003c00000 */
[----:B------:R-:W-:Y:S05]  /*07d0*/  BRA `(.L_x_581) ;  /* 0x0000013000007947 */ /* 0x000fea0003800000 */
.L_x_580:
        /* <DEDUP_REMOVED lines=19> */
.L_x_581:
[----:B------:R-:W-:Y:S05]  /*0910*/  BSYNC B0 ;  /* 0x0000000000007941 */ /* 0x000fea0003800000 */
.L_x_579:
        /* <DEDUP_REMOVED lines=73> */
[----:B------:R-:W-:Y:S02]  /*0db0*/  MOV R34, R18 ;  /* 0x0000001200227202 */ /* 0x000fe40000000f00 */
[----:B------:R-:W-:Y:S01]  /*0dc0*/  MOV R35, R19 ;  /* 0x0000001300237202 */ /* 0x000fe20000000f00 */
[----:B------:R-:W-:Y:S05]  /*0dd0*/  BRA `(.L_x_584) ;  /* 0x0000013000007947 */ /* 0x000fea0003800000 */
.L_x_583:
        /* <DEDUP_REMOVED lines=19> */
.L_x_584:
[----:B------:R-:W-:Y:S05]  /*0f10*/  BSYNC B0 ;  /* 0x0000000000007941 */ /* 0x000fea0003800000 */
.L_x_582:
[-C--:B------:R-:W-:Y:S01]  /*0f20*/  IABS R16, R3.reuse ;  /* 0x0000000300107213 */ /* 0x080fe20000000000 */
[----:B------:R-:W-:Y:S01]  /*0f30*/  IMAD.MOV.U32 R5, RZ, RZ, 0x1 ;  /* 0x00000001ff057424 */ /* 0x000fe200078e00ff */
[----:B------:R-:W-:Y:S01]  /*0f40*/  IABS R8, R3 ;  /* 0x0000000300087213 */ /* 0x000fe20000000000 */
[----:B------:R-:W-:Y:S01]  /*0f50*/  BSSY B0, `(.L_x_585) ;  /* 0x000003b000007945 */ /* 0x000fe20003800000 */
[----:B------:R-:W0:Y:S02]  /*0f60*/  I2F.RP R11, R16 ;  /* 0x00000010000b7306 */ /* 0x000e240000209400 */
[----:B------:R-:W-:Y:S01]  /*0f70*/  IADD3 R5, R16, c[0x0][0x214], -R5 ;  /* 0x0000850010057a10 */ /* 0x000fe20007ffe805 */
        /* <DEDUP_REMOVED lines=37> */
.L_x_586:
        /* <DEDUP_REMOVED lines=19> */
.L_x_587:
[----:B------:R-:W-:Y:S05]  /*1300*/  BSYNC B0 ;  /* 0x0000000000007941 */ /* 0x000fea0003800000 */
.L_x_585:
        /* <DEDUP_REMOVED lines=132> */
.L_x_589:
[----:B------:R-:W-:Y:S05]  /*1b50*/  BSYNC B0 ;  /* 0x0000000000007941 */ /* 0x000fea0003800000 */
.L_x_588:
        /* <DEDUP_REMOVED lines=14> */
[----:B------:R-:W-:Y:S06]  /*1c40*/  BAR.SYNC.DEFER_BLOCKING 0x0 ;  /* 0x0000000000007b1d */ /* 0x000fec0000010000 */
[----:B------:R1:W2:Y:S02]  /*1c50*/  @!P0 LDS R30, [R18] ;  /* 0x00000000121e8984 */ /* 0x0002a40000000800 */
[----:B-1----:R-:W-:Y:S02]  /*1c60*/  SHF.R.S32.HI R18, RZ, 0x1f, R3 ;  /* 0x0000001fff127819 */ /* 0x002fe40000011403 */
[----:B--2---:R-:W1:Y:S02]  /*1c70*/  SHFL.BFLY PT, R25, R30, 0x2, 0x1f ;  /* 0x0c401f001e197f89 */ /* 0x004e6400000e0000 */
[----:B-1----:R-:W-:-:S05]  /*1c80*/  FMNMX.FTZ R25, R25, R30, !PT ;  /* 0x0000001e19197209 */ /* 0x002fca0007810000 */
        /* <DEDUP_REMOVED lines=56> */
[----:B------:R-:W-:Y:S05]  /*2010*/  CALL.REL.NOINC `($__internal_12_$__cuda_sm20_div_s64) ;  /* 0x00002cb000007944 */ /* 0x000fea0003c00000 */
        /* <DEDUP_REMOVED lines=9> */
.L_x_594:
        /* <DEDUP_REMOVED lines=22> */
.L_x_595:
[----:B------:R-:W-:Y:S05]  /*2210*/  BSYNC B0 ;  /* 0x0000000000007941 */ /* 0x000fea0003800000 */
.L_x_593:
        /* <DEDUP_REMOVED lines=8> */
[----:B------:R-:W-:Y:S05]  /*22a0*/  CALL.REL.NOINC `($__internal_12_$__cuda_sm20_div_s64) ;  /* 0x00002a2000007944 */ /* 0x000fea0003c00000 */
        /* <DEDUP_REMOVED lines=10> */
.L_x_597:
        /* <DEDUP_REMOVED lines=22> */
.L_x_598:
[----:B------:R-:W-:Y:S05]  /*24b0*/  BSYNC B0 ;  /* 0x0000000000007941 */ /* 0x000fea0003800000 */
.L_x_596:
        /* <DEDUP_REMOVED lines=11> */
[----:B------:R-:W-:Y:S05]  /*2570*/  CALL.REL.NOINC `($__internal_12_$__cuda_sm20_div_s64) ;  /* 0x0000275000007944 */ /* 0x000fea0003c00000 */
[----:B------:R-:W-:-:S04]  /*2580*/  IADD3 R17, P0, RZ, -R18, RZ ;  /* 0x80000012ff117210 */ /* 0x000fc80007f1e0ff */
[----:B------:R-:W-:Y:S01]  /*2590*/  IADD3.X R16, RZ, ~R19, RZ, P0, !PT ;  /* 0x80000013ff107210 */ /* 0x000fe200007fe4ff */
[----:B------:R-:W-:-:S04]  /*25a0*/  IMAD.WIDE.U32 R36, R5, R17, R36 ;  /* 0x0000001105247225 */ /* 0x000fc800078e0024 */
[----:B------:R-:W-:-:S04]  /*25b0*/  IMAD R16, R16, R5, RZ ;  /* 0x0000000510107224 */ /* 0x000fc800078e02ff */
[----:B------:R-:W-:-:S05]  /*25c0*/  IMAD R4, R4, R17, R16 ;  /* 0x0000001104047224 */ /* 0x000fca00078e0210 */
[----:B------:R-:W-:Y:S01]  /*25d0*/  IADD3 R4, R37, R4, RZ ;  /* 0x0000000425047210 */ /* 0x000fe20007ffe0ff */
[----:B------:R-:W-:Y:S05]  /*25e0*/  BRA `(.L_x_601) ;  /* 0x0000016000007947 */ /* 0x000fea0003800000 */
.L_x_600:
        /* <DEDUP_REMOVED lines=22> */
.L_x_601:
[----:B------:R-:W-:Y:S05]  /*2750*/  BSYNC B0 ;  /* 0x0000000000007941 */ /* 0x000fea0003800000 */
.L_x_599:
        /* <DEDUP_REMOVED lines=38> */
[----:B------:R-:W-:Y:S05]  /*29c0*/  CALL.REL.NOINC `($__internal_12_$__cuda_sm20_div_s64) ;  /* 0x0000230000007944 */ /* 0x000fea0003c00000 */
        /* <DEDUP_REMOVED lines=12> */
.L_x_603:
        /* <DEDUP_REMOVED lines=23> */
.L_x_604:
[----:B------:R-:W-:Y:S05]  /*2c00*/  BSYNC B0 ;  /* 0x0000000000007941 */ /* 0x000fea0003800000 */
.L_x_602:
        /* <DEDUP_REMOVED lines=18> */
.L_x_606:
        /* <DEDUP_REMOVED lines=22> */
.L_x_607:
[----:B------:R-:W-:Y:S05]  /*2e90*/  BSYNC B0 ;  /* 0x0000000000007941 */ /* 0x000fea0003800000 */
.L_x_605:
        /* <DEDUP_REMOVED lines=20> */
.L_x_609:
        /* <DEDUP_REMOVED lines=23> */
.L_x_610:
[----:B------:R-:W-:Y:S05]  /*3150*/  BSYNC B0 ;  /* 0x0000000000007941 */ /* 0x000fea0003800000 */
.L_x_608:
        /* <DEDUP_REMOVED lines=25> */
[----:B------:R-:W-:Y:S05]  /*32f0*/  CALL.REL.NOINC `($__internal_12_$__cuda_sm20_div_s64) ;  /* 0x000019d000007944 */ /* 0x000fea0003c00000 */
        /* <DEDUP_REMOVED lines=12> */
.L_x_612:
        /* <DEDUP_REMOVED lines=23> */
.L_x_613:
[----:B------:R-:W-:Y:S05]  /*3530*/  BSYNC B0 ;  /* 0x0000000000007941 */ /* 0x000fea0003800000 */
.L_x_611:
        /* <DEDUP_REMOVED lines=29> */
.L_x_615:
        /* <DEDUP_REMOVED lines=23> */
.L_x_616:
[----:B------:R-:W-:Y:S05]  /*3880*/  BSYNC B0 ;  /* 0x0000000000007941 */ /* 0x000fea0003800000 */
.L_x_614:
        /* <DEDUP_REMOVED lines=20> */
.L_x_592:
[----:B------:R-:W-:-:S04]  /*39d0*/  LEA R2, P0, R32, c[0x0][0x200], 0x2 ;  /* 0x0000800020027a11 */ /* 0x000fc800078010ff */
[----:B------:R-:W-:-:S05]  /*39e0*/  LEA.HI.X R3, R32, c[0x0][0x204], R33, 0x2, P0 ;  /* 0x0000810020037a11 */ /* 0x000fca00000f1421 */
[----:B------:R0:W-:Y:S04]  /*39f0*/  STG.E [R2.64], R27 ;  /* 0x0000001b02007986 */ /* 0x0001e8000c10190e */
.L_x_591:
[----:B------:R-:W-:Y:S05]  /*3a00*/  BSYNC B1 ;  /* 0x0000000000017941 */ /* 0x000fea0003800000 */
.L_x_590:
[----:B------:R-:W1:Y:S01]  /*3a10*/  S2R R29, SR_TID.X ;  /* 0x00000000001d7919 */ /* 0x000e620000002100 */
[----:B------:R-:W-:Y:S01]  /*3a20*/  IMAD.MOV.U32 R15, RZ, RZ, c[0x0][0x314] ;  /* 0x0000c500ff0f7624 */ /* 0x000fe200078e00ff */
[----:B------:R-:W-:Y:S01]  /*3a30*/  CS2R R4, SRZ ;  /* 0x0000000000047805 */ /* 0x000fe2000001ff00 */
[----:B------:R-:W-:Y:S01]  /*3a40*/  CS2R R6, SRZ ;  /* 0x0000000000067805 */ /* 0x000fe2000001ff00 */
[----:B------:R-:W-:Y:S01]  /*3a50*/  CS2R R10, SRZ ;  /* 0x00000000000a7805 */ /* 0x000fe2000001ff00 */
[----:B------:R-:W-:Y:S01]  /*3a60*/  IMAD.MOV.U32 R12, RZ, RZ, RZ ;  /* 0x000000ffff0c7224 */ /* 0x000fe200078e00ff */
[----:B-1----:R-:W-:-:S04]  /*3a70*/  SHF.R.S32.HI R28, RZ, 0x1f, R29 ;  /* 0x0000001fff1c7819 */ /* 0x002fc8000001141d */
[CC--:B0-----:R-:W-:Y:S02]  /*3a80*/  LEA.HI R2, R28.reuse, R29.reuse, RZ, 0x2 ;  /* 0x0000001d1c027211 */ /* 0x0c1fe400078f10ff */
[----:B------:R-:W-:Y:S02]  /*3a90*/  LEA.HI R28, R28, R29, RZ, 0x4 ;  /* 0x0000001d1c1c7211 */ /* 0x000fe400078f20ff */
[----:B------:R-:W-:-:S05]  /*3aa0*/  LOP3.LUT R2, R2, 0xfffffffc, RZ, 0xc0, !PT ;  /* 0xfffffffc02027812 */ /* 0x000fca00078ec0ff */
[----:B------:R-:W-:-:S05]  /*3ab0*/  IMAD.IADD R0, R29, 0x1, -R2 ;  /* 0x000000011d007824 */ /* 0x000fca00078e0a02 */
[----:B------:R-:W-:-:S04]  /*3ac0*/  ISETP.GE.AND P0, PT, R0, c[0x0][0x314], PT ;  /* 0x0000c50000007a0c */ /* 0x000fc80003f06270 */
[----:B------:R-:W-:-:S13]  /*3ad0*/  ISETP.GT.OR P0, PT, R29, 0x1f, P0 ;  /* 0x0000001f1d00780c */ /* 0x000fda0000704670 */
[----:B------:R-:W-:Y:S02]  /*3ae0*/  @!P0 FADD.FTZ R8, -R27, R30 ;  /* 0x0000001e1b088221 */ /* 0x000fe40000010100 */
[----:B------:R-:W-:Y:S01]  /*3af0*/  @!P0 IMAD R9, R0, 0x24, R2 ;  /* 0x0000002400098824 */ /* 0x000fe200078e0202 */
[----:B------:R-:W-:Y:S01]  /*3b00*/  LOP3.LUT R0, R28, 0x3ffffff0, RZ, 0xc0, !PT ;  /* 0x3ffffff01c007812 */ /* 0x000fe200078ec0ff */
[----:B------:R-:W-:Y:S01]  /*3b10*/  @!P0 FMUL.FTZ R8, R8, 1.4426950216293334961 ;  /* 0x3fb8aa3b08088820 */ /* 0x000fe20000410000 */
[----:B------:R-:W-:Y:S01]  /*3b20*/  CS2R R2, SRZ ;  /* 0x0000000000027805 */ /* 0x000fe2000001ff00 */
[----:B------:R-:W-:Y:S02]  /*3b30*/  SHF.R.S32.HI R28, RZ, 0x4, R28 ;  /* 0x00000004ff1c7819 */ /* 0x000fe4000001141c */
[----:B------:R-:W-:Y:S02]  /*3b40*/  IMAD.IADD R29, R29, 0x1, -R0 ;  /* 0x000000011d1d7824 */ /* 0x000fe400078e0a00 */
[----:B------:R-:W0:Y:S01]  /*3b50*/  @!P0 MUFU.EX2 R8, R8 ;  /* 0x0000000800088308 */ /* 0x000e220000000800 */
[----:B------:R-:W-:-:S02]  /*3b60*/  IMAD.MOV.U32 R0, RZ, RZ, RZ ;  /* 0x000000ffff007224 */ /* 0x000fc400078e00ff */
[----:B------:R-:W-:Y:S01]  /*3b70*/  IMAD.SHL.U32 R29, R29, 0x4, RZ ;  /* 0x000000041d1d7824 */ /* 0x000fe200078e00ff */
[----:B0-----:R0:W-:Y:S04]  /*3b80*/  @!P0 STS [R9], R8 ;  /* 0x0000000809008388 */ /* 0x0011e80000000800 */
        /* <DEDUP_REMOVED lines=33> */
.L_x_619:
        /* <DEDUP_REMOVED lines=77> */
.L_x_618:
        /* <DEDUP_REMOVED lines=47> */
.L_x_620:
        /* <DEDUP_REMOVED lines=10> */
.L_x_622:
[----:B------:R-:W-:Y:S05]  /*4600*/  BSYNC B0 ;  /* 0x0000000000007941 */ /* 0x000fea0003800000 */
.L_x_621:
        /* <DEDUP_REMOVED lines=13> */
.L_x_617:
        /* <DEDUP_REMOVED lines=95> */
        .weak           $__internal_12_$__cuda_sm20_div_s64
        .type           $__internal_12_$__cuda_sm20_div_s64,@function
        .size           $__internal_12_$__cuda_sm20_div_s64,(.L_x_7780 - $__internal_12_$__cuda_sm20_div_s64)
$__internal_12_$__cuda_sm20_div_s64:
        /* <DEDUP_REMOVED lines=83> */
[----:B------:R-:W-:Y:S05]  /*5200*/  RET.REL.NODEC R20 `(_ZN5flash32flash_fwd_splitkv_combine_kernelI23Flash_fwd_kernel_traitsILi192ELi64ELi64ELi4ELb0ELb0EN7cutlass10bfloat16_tE19Flash_kernel_traitsILi192ELi64ELi64ELi4ES3_EELi8ELi2ELb1EEEvNS_16Flash_fwd_paramsE) ;  /* 0xffffadf014007950 */ /* 0x000fea0003c3ffff */
.L_x_623:
        /* <DEDUP_REMOVED lines=15> */
.L_x_7780:


//--------------------- .text._ZN5flash32flash_fwd_splitkv_combine_kernelI23Flash_fwd_kernel_traitsILi192ELi64ELi64ELi4ELb0ELb0EN7cutlass10bfloat16_tE19Flash_kernel_traitsILi192ELi64ELi64ELi4ES3_EELi8ELi1ELb1EEEvNS_16Flash_fwd_paramsE --------------------------
	.section	.text._ZN5flash32flash_fwd_splitkv_combine_kernelI23Flash_fwd_kernel_traitsILi192ELi64ELi64ELi4ELb0ELb0EN7cutlass10bfloat16_tE19Flash_kernel_traitsILi192ELi64ELi64ELi4ES3_EELi8ELi1ELb1EEEvNS_16Flash_fwd_paramsE,"ax",@progbits
	.sectioninfo	@"SHI_REGISTERS=54"
	.align	128
        .global         _ZN5flash32flash_fwd_splitkv_combine_kernelI23Flash_fwd_kernel_traitsILi192ELi64ELi64ELi4ELb0ELb0EN7cutlass10bfloat16_tE19Flash_kernel_traitsILi192ELi64ELi64ELi4ES3_EELi8ELi1ELb1EEEvNS_16Flash_fwd_paramsE
        .type           _ZN5flash32flash_fwd_splitkv_combine_kernelI23Flash_fwd_kernel_traitsILi192ELi64ELi64ELi4ELb0ELb0EN7cutlass10bfloat16_tE19Flash_kernel_traitsILi192ELi64ELi64ELi4ES3_EELi8ELi1ELb1EEEvNS_16Flash_fwd_paramsE,@function
        .size           _ZN5flash32flash_fwd_splitkv_combine_kernelI23Flash_fwd_kernel_traitsILi192ELi64ELi64ELi4ELb0ELb0EN7cutlass10bfloat16_tE19Flash_kernel_traitsILi192ELi64ELi64ELi4ES3_EELi8ELi1ELb1EEEvNS_16Flash_fwd_paramsE,(.L_x_7781 - _ZN5flash32flash_fwd_splitkv_combine_kernelI23Flash_fwd_kernel_traitsILi192ELi64ELi64ELi4ELb0ELb0EN7cutlass10bfloat16_tE19Flash_kernel_traitsILi192ELi64ELi64ELi4ES3_EELi8ELi1ELb1EEEvNS_16Flash_fwd_paramsE)
        .other          _ZN5flash32flash_fwd_splitkv_combine_kernelI23Flash_fwd_kernel_traitsILi192ELi64ELi64ELi4ELb0ELb0EN7cutlass10bfloat16_tE19Flash_kernel_traitsILi192ELi64ELi64ELi4ES3_EELi8ELi1ELb1EEEvNS_16Flash_fwd_paramsE,@"STO_CUDA_ENTRY STV_DEFAULT"
_ZN5flash32flash_fwd_splitkv_combine_kernelI23Flash_fwd_kernel_traitsILi192ELi64ELi64ELi4ELb0ELb0EN7cutlass10bfloat16_tE19Flash_kernel_traitsILi192ELi64ELi64ELi4ES3_EELi8ELi1ELb1EEEvNS_16Flash_fwd_paramsE:
.text._ZN5flash32flash_fwd_splitkv_combine_kernelI23Flash_fwd_kernel_traitsILi192ELi64ELi64ELi4ELb0ELb0EN7cutlass10bfloat16_tE19Flash_kernel_traitsILi192ELi64ELi64ELi4ES3_EELi8ELi1ELb1EEEvNS_16Flash_fwd_paramsE:
[----:B------:R-:W-:Y:S02]  /*0000*/  MOV R1, c[0x0][0x28] ;  /* 0x00000a0000017a02 */ /* 0x000fe40000000f00 */
[----:B------:R-:W-:Y:S01]  /*0010*/  ULDC UR9, c[0x0][0x1c0] ;  /* 0x0000700000097ab9 */ /* 0x000fe20000000800 */
[----:B------:R-:W0:Y:S01]  /*0020*/  S2UR UR10, SR_CTAID.X ;  /* 0x00000000000a79c3 */ /* 0x000e220000002500 */
[----:B------:R-:W-:Y:S02]  /*0030*/  ULDC.64 UR6, c[0x0][0x210] ;  /* 0x0000840000067ab9 */ /* 0x000fe40000000a00 */
[----:B------:R-:W-:Y:S02]  /*0040*/  UIMAD UR6, UR9, UR6, URZ ;  /* 0x00000006090672a4 */ /* 0x000fe4000f8e023f */
[----:B------:R-:W-:Y:S02]  /*0050*/  USHF.R.S32.HI UR5, URZ, 0x1f, UR7 ;  /* 0x0000001f3f057899 */ /* 0x000fe40008011407 */
[----:B------:R-:W-:Y:S02]  /*0060*/  UIMAD UR11, UR6, UR7, URZ ;  /* 0x00000007060b72a4 */ /* 0x000fe4000f8e023f */
[----:B------:R-:W-:-:S02]  /*0070*/  USHF.R.S32.HI UR9, URZ, 0x1f, UR9 ;  /* 0x0000001f3f097899 */ /* 0x000fc40008011409 */
[----:B------:R-:W-:Y:S02]  /*0080*/  USHF.R.S32.HI UR8, URZ, 0x1f, UR11 ;  /* 0x0000001f3f087899 */ /* 0x000fe4000801140b */
[----:B------:R-:W-:-:S04]  /*0090*/  UISETP.LT.U32.AND UP0, UPT, UR11, UR7, UPT ;  /* 0x000000070b00728c */ /* 0x000fc8000bf01070 */
[----:B------:R-:W-:-:S04]  /*00a0*/  UISETP.LT.AND.EX UP0, UPT, UR8, UR5, UPT, UP0 ;  /* 0x000000050800728c */ /* 0x000fc8000bf01300 */
[----:B------:R-:W-:Y:S02]  /*00b0*/  USEL UR5, UR8, UR5, UP0 ;  /* 0x0000000508057287 */ /* 0x000fe40008000000 */
[----:B------:R-:W-:Y:S02]  /*00c0*/  USEL UR6, UR11, UR7, UP0 ;  /* 0x000000070b067287 */ /* 0x000fe40008000000 */
[----:B------:R-:W-:Y:S02]  /*00d0*/  ULOP3.LUT UR4, UR8, UR5, URZ, 0xfc, !UPT ;  /* 0x0000000508047292 */ /* 0x000fe4000f8efc3f */
[----:B0-----:R-:W-:-:S04]  /*00e0*/  USHF.L.U32 UR10, UR10, 0x3, URZ ;  /* 0x000000030a0a7899 */ /* 0x001fc8000800063f */
        /* <DEDUP_REMOVED lines=8> */
[----:B------:R-:W-:Y:S05]  /*0170*/  CALL.REL.NOINC `($__internal_13_$__cuda_sm20_div_s64) ;  /* 0x00004bb000007944 */ /* 0x000fea0003c00000 */
[----:B------:R-:W-:Y:S05]  /*0180*/  BRA `(.L_x_625) ;  /* 0x0000017000007947 */ /* 0x000fea0003800000 */
.L_x_624:
        /* <DEDUP_REMOVED lines=21> */
[----:B------:R-:W-:-:S06]  /*02e0*/  @!UP0 ULOP3.LUT UR12, URZ, UR6, URZ, 0x33, !UPT ;  /* 0x000000063f0c8292 */ /* 0x000fcc000f8e333f */
[----:B------:R-:W-:-:S05]  /*02f0*/  IMAD.U32 R18, RZ, RZ, UR12 ;  /* 0x0000000cff127e24 */ /* 0x000fca000f8e00ff */
.L_x_625:
        /* <DEDUP_REMOVED lines=11> */
[----:B------:R-:W-:Y:S05]  /*03b0*/  CALL.REL.NOINC `($__internal_13_$__cuda_sm20_div_s64) ;  /* 0x0000497000007944 */ /* 0x000fea0003c00000 */
[----:B------:R-:W-:Y:S02]  /*03c0*/  MOV R8, R18 ;  /* 0x0000001200087202 */ /* 0x000fe40000000f00 */
[----:B------:R-:W-:Y:S01]  /*03d0*/  MOV R9, R19 ;  /* 0x0000001300097202 */ /* 0x000fe20000000f00 */
[----:B------:R-:W-:Y:S05]  /*03e0*/  BRA `(.L_x_628) ;  /* 0x0000013000007947 */ /* 0x000fea0003800000 */
.L_x_627:
        /* <DEDUP_REMOVED lines=19> */
.L_x_628:
[----:B------:R-:W-:Y:S05]  /*0520*/  BSYNC B0 ;  /* 0x0000000000007941 */ /* 0x000fea0003800000 */
.L_x_626:
[----:B------:R-:W-:Y:S01]  /*0530*/  IABS R5, c[0x0][0x214] ;  /* 0x0000850000057a13 */ /* 0x000fe20000000000 */
[----:B------:R-:W-:Y:S01]  /*0540*/  IMAD.MOV.U32 R0, RZ, RZ, c[0x0][0x214] ;  /* 0x00008500ff007624 */ /* 0x000fe200078e00ff */
[----:B------:R-:W-:Y:S01]  /*0550*/  BSSY B0, `(.L_x_629) ;  /* 0x000003b000007945 */ /* 0x000fe20003800000 */
[----:B------:R-:W-:Y:S01]  /*0560*/  IMAD.MOV.U32 R6, RZ, RZ, RZ ;  /* 0x000000ffff067224 */ /* 0x000fe200078e00ff */
[----:B------:R-:W0:Y:S02]  /*0570*/  I2F.RP R10, R5 ;  /* 0x00000005000a7306 */ /* 0x000e240000209400 */
[----:B------:R-:W-:-:S06]  /*0580*/  IADD3 R0, R5, -0x1, R0 ;  /* 0xffffffff05007810 */ /* 0x000fcc0007ffe000 */
[----:B0-----:R-:W0:Y:S02]  /*0590*/  MUFU.RCP R7, R10 ;  /* 0x0000000a00077308 */ /* 0x001e240000001000 */
[----:B0-----:R-:W-:-:S06]  /*05a0*/  IADD3 R7, R7, 0xffffffe, RZ ;  /* 0x0ffffffe07077810 */ /* 0x001fcc0007ffe0ff */
[----:B------:R-:W0:Y:S02]  /*05b0*/  F2I.FTZ.U32.TRUNC.NTZ R7, R7 ;  /* 0x0000000700077305 */ /* 0x000e24000021f000 */
[----:B0-----:R-:W-:-:S04]  /*05c0*/  IMAD.MOV R2, RZ, RZ, -R7 ;  /* 0x000000ffff027224 */ /* 0x001fc800078e0a07 */
        /* <DEDUP_REMOVED lines=30> */
[----:B------:R-:W-:Y:S05]  /*07b0*/  CALL.REL.NOINC `($__internal_13_$__cuda_sm20_div_s64) ;  /* 0x0000457000007944 */ /* 0x000fea0003c00000 */
[----:B------:R-:W-:Y:S05]  /*07c0*/  BRA `(.L_x_631) ;  /* 0x0000013000007947 */ /* 0x000fea0003800000 */
.L_x_630:
        /* <DEDUP_REMOVED lines=19> */
.L_x_631:
[----:B------:R-:W-:Y:S05]  /*0900*/  BSYNC B0 ;  /* 0x0000000000007941 */ /* 0x000fea0003800000 */
.L_x_629:
        /* <DEDUP_REMOVED lines=22> */
[----:B------:R-:W-:Y:S01]  /*0a70*/  IMAD R3, R4, R3, R5 ;  /* 0x0000000304037224 */ /* 0x000fe200078e0205 */
[C---:B------:R-:W-:Y:S01]  /*0a80*/  IADD3 R5, R0.reuse, -0x1, RZ ;  /* 0xffffffff00057810 */ /* 0x040fe20007ffe0ff */
[----:B------:R-:W-:-:S03]  /*0a90*/  IMAD R0, R0, c[0x0][0x214], RZ ;  /* 0x0000850000007a24 */ /* 0x000fc600078e02ff */
[----:B------:R-:W-:-:S13]  /*0aa0*/  ISETP.GT.U32.AND P1, PT, R4, R3, PT ;  /* 0x000000030400720c */ /* 0x000fda0003f24070 */
[----:B------:R-:W-:Y:S01]  /*0ab0*/  @!P1 IMAD.IADD R3, R3, 0x1, -R4 ;  /* 0x0000000103039824 */ /* 0x000fe200078e0a04 */
[----:B------:R-:W-:Y:S02]  /*0ac0*/  @!P1 IADD3 R2, R2, 0x1, RZ ;  /* 0x0000000102029810 */ /* 0x000fe40007ffe0ff */
[----:B------:R-:W-:Y:S02]  /*0ad0*/  ISETP.NE.AND P1, PT, RZ, c[0x0][0x214], PT ;  /* 0x00008500ff007a0c */ /* 0x000fe40003f25270 */
[----:B------:R-:W-:-:S13]  /*0ae0*/  ISETP.GE.U32.AND P0, PT, R3, R4, PT ;  /* 0x000000040300720c */ /* 0x000fda0003f06070 */
        /* <DEDUP_REMOVED lines=43> */
[----:B------:R-:W-:Y:S02]  /*0da0*/  MOV R34, R18 ;  /* 0x0000001200227202 */ /* 0x000fe40000000f00 */
[----:B------:R-:W-:Y:S01]  /*0db0*/  MOV R35, R19 ;  /* 0x0000001300237202 */ /* 0x000fe20000000f00 */
[----:B------:R-:W-:Y:S05]  /*0dc0*/  BRA `(.L_x_634) ;  /* 0x0000013000007947 */ /* 0x000fea0003800000 */
.L_x_633:
        /* <DEDUP_REMOVED lines=19> */
.L_x_634:
[----:B------:R-:W-:Y:S05]  /*0f00*/  BSYNC B0 ;  /* 0x0000000000007941 */ /* 0x000fea0003800000 */
.L_x_632:
        /* <DEDUP_REMOVED lines=42> */
.L_x_636:
        /* <DEDUP_REMOVED lines=19> */
.L_x_637:
[----:B------:R-:W-:Y:S05]  /*12e0*/  BSYNC B0 ;  /* 0x0000000000007941 */ /* 0x000fea0003800000 */
.L_x_635:
        /* <DEDUP_REMOVED lines=16> */
[----:B------:R-:W-:Y:S01]  /*13f0*/  IABS R6, c[0x0][0x1c0] ;  /* 0x0000700000067a13 */ /* 0x000fe20000000000 */
[----:B------:R-:W-:-:S03]  /*1400*/  IMAD.HI.U32 R9, R7, R4, RZ ;  /* 0x0000000407097227 */ /* 0x000fc600078e00ff */
[----:B------:R-:W0:Y:S01]  /*1410*/  I2F.U32.RP R17, R6 ;  /* 0x0000000600117306 */ /* 0x000e220000209000 */
[----:B------:R-:W-:-:S04]  /*1420*/  IMAD.MOV R7, RZ, RZ, -R9 ;  /* 0x000000ffff077224 */ /* 0x000fc800078e0a09 */
[----:B------:R-:W-:Y:S01]  /*1430*/  IMAD R7, R8, R7, R4 ;  /* 0x0000000708077224 */ /* 0x000fe200078e0204 */
[----:B------:R-:W-:Y:S02]  /*1440*/  SHF.R.S32.HI R4, RZ, 0x1f, R0 ;  /* 0x0000001fff047819 */ /* 0x000fe40000011400 */
[----:B------:R-:W-:Y:S02]  /*1450*/  LEA.HI.SX32 R0, R0, 0x1, 0x1 ;  /* 0x0000000100007811 */ /* 0x000fe400078f0aff */
[----:B------:R-:W-:Y:S01]  /*1460*/  ISETP.GT.U32.AND P0, PT, R8, R7, PT ;  /* 0x000000070800720c */ /* 0x000fe20003f04070 */
[----:B------:R-:W-:Y:S01]  /*1470*/  @!P3 IMAD.MOV R0, RZ, RZ, R4 ;  /* 0x000000ffff00b224 */ /* 0x000fe200078e0204 */
[----:B0-----:R-:W0:Y:S11]  /*1480*/  MUFU.RCP R24, R17 ;  /* 0x0000001100187308 */ /* 0x001e360000001000 */
[----:B------:R-:W-:Y:S01]  /*1490*/  @!P0 IMAD.IADD R7, R7, 0x1, -R8 ;  /* 0x0000000107078824 */ /* 0x000fe200078e0a08 */
[----:B------:R-:W-:-:S02]  /*14a0*/  @!P0 IADD3 R9, R9, 0x1, RZ ;  /* 0x0000000109098810 */ /* 0x000fc40007ffe0ff */
[----:B------:R-:W-:Y:S02]  /*14b0*/  ISETP.NE.AND P0, PT, RZ, c[0x0][0x214], PT ;  /* 0x00008500ff007a0c */ /* 0x000fe40003f05270 */
[----:B------:R-:W-:Y:S02]  /*14c0*/  ISETP.GE.U32.AND P2, PT, R7, R8, PT ;  /* 0x000000080700720c */ /* 0x000fe40003f46070 */
[----:B0-----:R-:W-:-:S04]  /*14d0*/  IADD3 R24, R24, 0xffffffe, RZ ;  /* 0x0ffffffe18187810 */ /* 0x001fc80007ffe0ff */
[----:B------:R-:W0:Y:S07]  /*14e0*/  F2I.FTZ.U32.TRUNC.NTZ R25, R24 ;  /* 0x0000001800197305 */ /* 0x000e2e000021f000 */
[----:B------:R-:W-:-:S05]  /*14f0*/  @P2 IADD3 R9, R9, 0x1, RZ ;  /* 0x0000000109092810 */ /* 0x000fca0007ffe0ff */
[----:B------:R-:W-:Y:S01]  /*1500*/  @!P1 IMAD.MOV R9, RZ, RZ, -R9 ;  /* 0x000000ffff099224 */ /* 0x000fe200078e0a09 */
[----:B------:R-:W-:-:S05]  /*1510*/  @!P0 LOP3.LUT R9, RZ, c[0x0][0x214], RZ, 0x33, !PT ;  /* 0x00008500ff098a12 */ /* 0x000fca00078e33ff */
[----:B------:R-:W-:Y:S02]  /*1520*/  IMAD R0, R0, R9, RZ ;  /* 0x0000000900007224 */ /* 0x000fe400078e02ff */
[----:B0-----:R-:W-:Y:S02]  /*1530*/  IMAD.MOV R7, RZ, RZ, -R25 ;  /* 0x000000ffff077224 */ /* 0x001fe400078e0a19 */
[----:B------:R-:W-:Y:S01]  /*1540*/  IMAD.MOV.U32 R24, RZ, RZ, RZ ;  /* 0x000000ffff187224 */ /* 0x000fe200078e00ff */
[-C--:B------:R-:W-:Y:S02]  /*1550*/  IABS R8, R0.reuse ;  /* 0x0000000000087213 */ /* 0x080fe40000000000 */
[----:B------:R-:W-:Y:S02]  /*1560*/  IABS R23, R0 ;  /* 0x0000000000177213 */ /* 0x000fe40000000000 */
[----:B------:R-:W0:Y:S01]  /*1570*/  I2F.RP R22, R8 ;  /* 0x0000000800167306 */ /* 0x000e220000209400 */
[----:B------:R-:W-:-:S02]  /*1580*/  IMAD.IADD R5, R5, 0x1, R8 ;  /* 0x0000000105057824 */ /* 0x000fc400078e0208 */
[----:B------:R-:W-:-:S03]  /*1590*/  IMAD.MOV R23, RZ, RZ, -R23 ;  /* 0x000000ffff177224 */ /* 0x000fc600078e0a17 */
[----:B------:R-:W-:Y:S02]  /*15a0*/  IABS R17, R5 ;  /* 0x0000000500117213 */ /* 0x000fe40000000000 */
[----:B0-----:R-:W0:Y:S02]  /*15b0*/  MUFU.RCP R4, R22 ;  /* 0x0000001600047308 */ /* 0x001e240000001000 */
[----:B0-----:R-:W-:-:S06]  /*15c0*/  IADD3 R4, R4, 0xffffffe, RZ ;  /* 0x0ffffffe04047810 */ /* 0x001fcc0007ffe0ff */
[----:B------:R-:W0:Y:S02]  /*15d0*/  F2I.FTZ.U32.TRUNC.NTZ R21, R4 ;  /* 0x0000000400157305 */ /* 0x000e24000021f000 */
[----:B0-----:R-:W-:Y:S01]  /*15e0*/  IMAD.MOV R9, RZ, RZ, -R21 ;  /* 0x000000ffff097224 */ /* 0x001fe200078e0a15 */
[----:B------:R-:W-:-:S03]  /*15f0*/  IABS R4, c[0x0][0x1c0] ;  /* 0x0000700000047a13 */ /* 0x000fc60000000000 */
[----:B------:R-:W-:Y:S02]  /*1600*/  IMAD R10, R9, R8, RZ ;  /* 0x00000008090a7224 */ /* 0x000fe400078e02ff */
[----:B------:R-:W-:Y:S02]  /*1610*/  IMAD.MOV R4, RZ, RZ, -R4 ;  /* 0x000000ffff047224 */ /* 0x000fe400078e0a04 */
[----:B------:R-:W-:Y:S01]  /*1620*/  IMAD.HI.U32 R10, R21, R10, R20 ;  /* 0x0000000a150a7227 */ /* 0x000fe200078e0014 */
[----:B------:R-:W-:Y:S02]  /*1630*/  IABS R21, R3 ;  /* 0x0000000300157213 */ /* 0x000fe40000000000 */
[----:B------:R-:W-:Y:S01]  /*1640*/  LOP3.LUT R3, R3, c[0x0][0x1c0], RZ, 0x3c, !PT ;  /* 0x0000700003037a12 */ /* 0x000fe200078e3cff */
[----:B------:R-:W-:Y:S02]  /*1650*/  IMAD R20, R7, R6, RZ ;  /* 0x0000000607147224 */ /* 0x000fe400078e02ff */
[----:B------:R-:W-:-:S04]  /*1660*/  IMAD.HI.U32 R10, R10, R17, RZ ;  /* 0x000000110a0a7227 */ /* 0x000fc800078e00ff */
[----:B------:R-:W-:-:S04]  /*1670*/  IMAD.HI.U32 R20, R25, R20, R24 ;  /* 0x0000001419147227 */ /* 0x000fc800078e0018 */
[----:B------:R-:W-:Y:S02]  /*1680*/  IMAD R23, R10, R23, R17 ;  /* 0x000000170a177224 */ /* 0x000fe400078e0211 */
[----:B------:R-:W-:-:S03]  /*1690*/  IMAD.HI.U32 R7, R20, R21, RZ ;  /* 0x0000001514077227 */ /* 0x000fc600078e00ff */
[----:B------:R-:W-:Y:S01]  /*16a0*/  ISETP.GT.U32.AND P0, PT, R8, R23, PT ;  /* 0x000000170800720c */ /* 0x000fe20003f04070 */
[----:B------:R-:W-:Y:S02]  /*16b0*/  IMAD R21, R7, R4, R21 ;  /* 0x0000000407157224 */ /* 0x000fe400078e0215 */
[----:B------:R-:W-:-:S03]  /*16c0*/  IMAD.HI.U32 R9, R20, R17, RZ ;  /* 0x0000001114097227 */ /* 0x000fc600078e00ff */
[C---:B------:R-:W-:Y:S01]  /*16d0*/  ISETP.GT.U32.AND P3, PT, R6.reuse, R21, PT ;  /* 0x000000150600720c */ /* 0x040fe20003f64070 */
        /* <DEDUP_REMOVED lines=8> */
[--C-:B------:R-:W-:Y:S01]  /*1760*/  @!P3 IMAD.IADD R21, R21, 0x1, -R6.reuse ;  /* 0x000000011515b824 */ /* 0x100fe200078e0a06 */
[----:B------:R-:W-:Y:S02]  /*1770*/  ISETP.GE.U32.AND P2, PT, R23, R8, PT ;  /* 0x000000081700720c */ /* 0x000fe40003f46070 */
[----:B------:R-:W-:Y:S02]  /*1780*/  @!P3 IADD3 R7, R7, 0x1, RZ ;  /* 0x000000010707b810 */ /* 0x000fe40007ffe0ff */
[-C--:B------:R-:W-:Y:S01]  /*1790*/  ISETP.GE.U32.AND P6, PT, R21, R6.reuse, PT ;  /* 0x000000061500720c */ /* 0x080fe20003fc6070 */
[----:B------:R-:W-:Y:S01]  /*17a0*/  @!P1 IMAD.IADD R17, R17, 0x1, -R6 ;  /* 0x0000000111119824 */ /* 0x000fe200078e0a06 */
[----:B------:R-:W-:Y:S01]  /*17b0*/  ISETP.GE.AND P0, PT, R3, RZ, PT ;  /* 0x000000ff0300720c */ /* 0x000fe20003f06270 */
[----:B------:R-:W-:Y:S01]  /*17c0*/  IMAD.MOV.U32 R3, RZ, RZ, c[0x0][0x214] ;  /* 0x00008500ff037624 */ /* 0x000fe200078e00ff */
[----:B------:R-:W-:Y:S02]  /*17d0*/  ISETP.GT.AND P3, PT, R2, RZ, PT ;  /* 0x000000ff0200720c */ /* 0x000fe40003f64270 */
[----:B------:R-:W-:-:S02]  /*17e0*/  ISETP.GE.U32.AND P5, PT, R17, R6, PT ;  /* 0x000000061100720c */ /* 0x000fc40003fa6070 */
[----:B------:R-:W-:Y:S02]  /*17f0*/  @!P1 IADD3 R9, R9, 0x1, RZ ;  /* 0x0000000109099810 */ /* 0x000fe40007ffe0ff */
[----:B------:R-:W-:Y:S02]  /*1800*/  @P2 IADD3 R10, R10, 0x1, RZ ;  /* 0x000000010a0a2810 */ /* 0x000fe40007ffe0ff */
[----:B------:R-:W-:Y:S02]  /*1810*/  ISETP.GE.AND P2, PT, R5, RZ, PT ;  /* 0x000000ff0500720c */ /* 0x000fe40003f46270 */
[----:B------:R-:W-:Y:S01]  /*1820*/  @P6 IADD3 R7, R7, 0x1, RZ ;  /* 0x0000000107076810 */ /* 0x000fe20007ffe0ff */
[----:B------:R-:W-:Y:S01]  /*1830*/  @!P4 IMAD.MOV R10, RZ, RZ, -R10 ;  /* 0x000000ffff0ac224 */ /* 0x000fe200078e0a0a */
[----:B------:R-:W-:Y:S02]  /*1840*/  ISETP.NE.AND P6, PT, R0, RZ, PT ;  /* 0x000000ff0000720c */ /* 0x000fe40003fc5270 */
[----:B------:R-:W-:Y:S01]  /*1850*/  ISETP.NE.AND P4, PT, RZ, c[0x0][0x1c0], PT ;  /* 0x00007000ff007a0c */ /* 0x000fe20003f85270 */
[----:B------:R-:W-:Y:S01]  /*1860*/  IMAD.MOV.U32 R21, RZ, RZ, R7 ;  /* 0x000000ffff157224 */ /* 0x000fe200078e0007 */
[----:B0-----:R-:W-:-:S02]  /*1870*/  SHF.R.S32.HI R7, RZ, 0x1f, R4 ;  /* 0x0000001fff077819 */ /* 0x001fc40000011404 */
[----:B------:R-:W-:Y:S01]  /*1880*/  LOP3.LUT R6, RZ, c[0x0][0x1c0], RZ, 0x33, !PT ;  /* 0x00007000ff067a12 */ /* 0x000fe200078e33ff */
[----:B------:R-:W-:Y:S01]  /*1890*/  @!P0 IMAD.MOV R21, RZ, RZ, -R21 ;  /* 0x000000ffff158224 */ /* 0x000fe200078e0a15 */
[----:B------:R-:W-:Y:S02]  /*18a0*/  @P5 IADD3 R9, R9, 0x1, RZ ;  /* 0x0000000109095810 */ /* 0x000fe40007ffe0ff */
[----:B------:R-:W-:Y:S02]  /*18b0*/  SHF.R.S32.HI R5, RZ, 0x1f, R2 ;  /* 0x0000001fff057819 */ /* 0x000fe40000011402 */
[----:B------:R-:W-:Y:S02]  /*18c0*/  LEA.HI R7, R7, R4, RZ, 0x3 ;  /* 0x0000000407077211 */ /* 0x000fe400078f18ff */
[----:B------:R-:W-:Y:S02]  /*18d0*/  @!P6 LOP3.LUT R10, RZ, R8, RZ, 0x33, !PT ;  /* 0x00000008ff0ae212 */ /* 0x000fe400078e33ff */
[----:B------:R-:W-:Y:S01]  /*18e0*/  SEL R20, R6, R21, !P4 ;  /* 0x0000001506147207 */ /* 0x000fe20006000000 */
[----:B------:R-:W-:Y:S01]  /*18f0*/  IMAD.MOV.U32 R21, RZ, RZ, R9 ;  /* 0x000000ffff157224 */ /* 0x000fe200078e0009 */
[----:B------:R-:W-:Y:S01]  /*1900*/  LEA.HI.SX32 R17, R2, 0x1, 0x1 ;  /* 0x0000000102117811 */ /* 0x000fe200078f0aff */
[----:B------:R-:W-:Y:S01]  /*1910*/  @!P3 IMAD.MOV R17, RZ, RZ, R5 ;  /* 0x000000ffff11b224 */ /* 0x000fe200078e0205 */
[----:B------:R-:W-:Y:S01]  /*1920*/  ISETP.LT.U32.AND P0, PT, R18, R10, PT ;  /* 0x0000000a1200720c */ /* 0x000fe20003f01070 */
[----:B------:R-:W-:Y:S01]  /*1930*/  @!P2 IMAD.MOV R21, RZ, RZ, -R21 ;  /* 0x000000ffff15a224 */ /* 0x000fe200078e0a15 */
[----:B------:R-:W-:-:S02]  /*1940*/  SHF.R.S32.HI R9, RZ, 0x1f, R10 ;  /* 0x0000001fff097819 */ /* 0x000fc4000001140a */
[----:B------:R-:W-:Y:S02]  /*1950*/  SHF.R.S32.HI R5, RZ, 0x3, R7 ;  /* 0x00000003ff057819 */ /* 0x000fe40000011407 */
[----:B------:R-:W-:Y:S02]  /*1960*/  ISETP.LT.AND.EX P2, PT, R19, R9, PT, P0 ;  /* 0x000000091300720c */ /* 0x000fe40003f41300 */
[----:B------:R-:W-:Y:S02]  /*1970*/  ISETP.GE.AND P0, PT, R5, c[0x0][0x314], PT ;  /* 0x0000c50005007a0c */ /* 0x000fe40003f06270 */
[----:B------:R-:W-:Y:S02]  /*1980*/  ISETP.NE.AND P1, PT, RZ, UR4, PT ;  /* 0x00000004ff007c0c */ /* 0x000fe4000bf25270 */
[----:B------:R-:W-:Y:S02]  /*1990*/  LOP3.LUT R7, R7, 0xfffffff8, RZ, 0xc0, !PT ;  /* 0xfffffff807077812 */ /* 0x000fe400078ec0ff */
[----:B------:R-:W-:-:S02]  /*19a0*/  SEL R3, R3, 0x1, !P1 ;  /* 0x0000000103037807 */ /* 0x000fc40004800000 */
[----:B------:R-:W-:Y:S02]  /*19b0*/  SEL R6, R6, R21, !P4 ;  /* 0x0000001506067207 */ /* 0x000fe40006000000 */
[----:B------:R-:W-:Y:S01]  /*19c0*/  SEL R10, R18, R10, P2 ;  /* 0x0000000a120a7207 */ /* 0x000fe20001000000 */
[----:B------:R-:W-:Y:S01]  /*19d0*/  IMAD R8, R20, R3, RZ ;  /* 0x0000000314087224 */ /* 0x000fe200078e02ff */
[----:B------:R-:W-:Y:S01]  /*19e0*/  SEL R9, R19, R9, P2 ;  /* 0x0000000913097207 */ /* 0x000fe20001000000 */
[----:B------:R-:W-:Y:S02]  /*19f0*/  IMAD.IADD R20, R4, 0x1, -R7 ;  /* 0x0000000104147824 */ /* 0x000fe400078e0a07 */
[----:B------:R-:W-:Y:S02]  /*1a00*/  IMAD R8, R17, R8, RZ ;  /* 0x0000000811087224 */ /* 0x000fe400078e02ff */
[----:B------:R-:W-:Y:S01]  /*1a10*/  IMAD.MOV.U32 R17, RZ, RZ, -0x800000 ;  /* 0xff800000ff117424 */ /* 0x000fe200078e00ff */
        /* <DEDUP_REMOVED lines=18> */
.L_x_639:
[----:B------:R-:W-:Y:S05]  /*1b40*/  BSYNC B0 ;  /* 0x0000000000007941 */ /* 0x000fea0003800000 */
.L_x_638:
[----:B------:R-:W-:Y:S01]  /*1b50*/  ISETP.GT.AND P0, PT, R4, 0xf, PT ;  /* 0x0000000f0400780c */ /* 0x000fe20003f04270 */
[----:B------:R-:W-:Y:S01]  /*1b60*/  IMAD.MOV.U32 R29, RZ, RZ, -0x800000 ;  /* 0xff800000ff1d7424 */ /* 0x000fe200078e00ff */
[----:B------:R-:W-:Y:S01]  /*1b70*/  ISETP.GT.AND P3, PT, R0, RZ, PT ;  /* 0x000000ff0000720c */ /* 0x000fe20003f64270 */
[----:B------:R-:W-:Y:S01]  /*1b80*/  IMAD R6, R6, R3, RZ ;  /* 0x0000000306067224 */ /* 0x000fe200078e02ff */
[----:B------:R-:W-:Y:S01]  /*1b90*/  BSSY B1, `(.L_x_640) ;  /* 0x00001eb000017945 */ /* 0x000fe20003800000 */
[----:B------:R-:W-:-:S08]  /*1ba0*/  IMAD.MOV.U32 R26, RZ, RZ, 0x7f800000 ;  /* 0x7f800000ff1a7424 */ /* 0x000fd000078e00ff */
[----:B------:R-:W-:Y:S01]  /*1bb0*/  @!P0 IMAD R20, R5, 0x9, R20 ;  /* 0x0000000905148824 */ /* 0x000fe200078e0214 */
[----:B------:R-:W-:-:S04]  /*1bc0*/  @!P0 LEA.HI R7, R4, R4, RZ, 0x1 ;  /* 0x0000000404078211 */ /* 0x000fc800078f08ff */
[----:B-----5:R1:W-:Y:S01]  /*1bd0*/  @!P0 STS [R20.X4], R17 ;  /* 0x0000001114008388 */ /* 0x0203e20000004800 */
[C---:B0-----:R-:W-:Y:S01]  /*1be0*/  @!P0 LOP3.LUT R19, R7.reuse, 0xfffffffe, RZ, 0xc0, !PT ;  /* 0xfffffffe07138812 */ /* 0x041fe200078ec0ff */
[----:B------:R-:W-:-:S04]  /*1bf0*/  @!P0 IMAD.SHL.U32 R7, R7, 0x2, RZ ;  /* 0x0000000207078824 */ /* 0x000fc800078e00ff */
[----:B------:R-:W-:Y:S01]  /*1c00*/  @!P0 IMAD.IADD R18, R4, 0x1, -R19 ;  /* 0x0000000104128824 */ /* 0x000fe200078e0a13 */
[----:B------:R-:W-:Y:S02]  /*1c10*/  @!P0 LOP3.LUT R7, R7, 0xfffffffc, RZ, 0xc0, !PT ;  /* 0xfffffffc07078812 */ /* 0x000fe400078ec0ff */
[----:B------:R-:W-:-:S03]  /*1c20*/  SHF.R.S32.HI R19, RZ, 0x1f, R0 ;  /* 0x0000001fff137819 */ /* 0x000fc60000011400 */
[----:B------:R-:W-:Y:S01]  /*1c30*/  @!P0 IMAD R7, R18, 0x24, R7 ;  /* 0x0000002412078824 */ /* 0x000fe200078e0207 */
[----:B------:R-:W-:Y:S01]  /*1c40*/  BAR.SYNC.DEFER_BLOCKING 0x0 ;  /* 0x0000000000007b1d */ /* 0x000fe20000010000 */
[----:B-1----:R-:W-:-:S05]  /*1c50*/  LOP3.LUT R17, R4, 0x1, RZ, 0xc0, !PT ;  /* 0x0000000104117812 */ /* 0x002fca00078ec0ff */
[----:B------:R0:W1:Y:S02]  /*1c60*/  @!P0 LDS R29, [R7] ;  /* 0x00000000071d8984 */ /* 0x0000640000000800 */
[----:B0-----:R-:W-:Y:S01]  /*1c70*/  LEA.HI.SX32 R7, R0, 0x1, 0x1 ;  /* 0x0000000100077811 */ /* 0x001fe200078f0aff */
[----:B------:R-:W-:-:S04]  /*1c80*/  @!P3 IMAD.MOV R7, RZ, RZ, R19 ;  /* 0x000000ffff07b224 */ /* 0x000fc800078e0213 */
[----:B------:R-:W-:Y:S01]  /*1c90*/  IMAD R7, R6, R7, RZ ;  /* 0x0000000706077224 */ /* 0x000fe200078e02ff */
[----:B-1----:R-:W0:Y:S02]  /*1ca0*/  SHFL.BFLY PT, R18, R29, 0x1, 0x1f ;  /* 0x0c201f001d127f89 */ /* 0x002e2400000e0000 */
[----:B0-----:R-:W-:-:S04]  /*1cb0*/  FMNMX.FTZ R18, R18, R29, !PT ;  /* 0x0000001d12127209 */ /* 0x001fc80007810000 */
[----:B------:R-:W-:-:S04]  /*1cc0*/  FSETP.NEU.FTZ.AND P0, PT, R18, -INF , PT ;  /* 0xff8000001200780b */ /* 0x000fc80003f1d000 */
[----:B------:R-:W-:Y:S02]  /*1cd0*/  FSEL R18, R18, RZ, P0 ;  /* 0x000000ff12127208 */ /* 0x000fe40000000000 */
[----:B------:R-:W-:-:S03]  /*1ce0*/  ISETP.NE.U32.AND P0, PT, R17, 0x1, PT ;  /* 0x000000011100780c */ /* 0x000fc60003f05070 */
[----:B------:R-:W-:Y:S01]  /*1cf0*/  FADD.FTZ R22, -R18, R29 ;  /* 0x0000001d12167221 */ /* 0x000fe20000010100 */
[----:B------:R-:W-:-:S03]  /*1d00*/  ISETP.GT.OR P0, PT, R4, 0xf, !P0 ;  /* 0x0000000f0400780c */ /* 0x000fc60004704670 */
[----:B------:R-:W-:-:S06]  /*1d10*/  FMUL.FTZ R22, R22, 1.4426950216293334961 ;  /* 0x3fb8aa3b16167820 */ /* 0x000fcc0000410000 */
[----:B------:R-:W0:Y:S02]  /*1d20*/  MUFU.EX2 R22, R22 ;  /* 0x0000001600167308 */ /* 0x000e240000000800 */
[----:B0-----:R-:W0:Y:S02]  /*1d30*/  SHFL.BFLY PT, R5, R22, 0x1, 0x1f ;  /* 0x0c201f0016057f89 */ /* 0x001e2400000e0000 */
[----:B0-----:R-:W-:-:S05]  /*1d40*/  FADD.FTZ R5, R22, R5 ;  /* 0x0000000516057221 */ /* 0x001fca0000010000 */
[----:B------:R-:W-:-:S13]  /*1d50*/  FSETP.NE.FTZ.AND P2, PT, R5, RZ, PT ;  /* 0x000000ff0500720b */ /* 0x000fda0003f55000 */
        /* <DEDUP_REMOVED lines=41> */
[----:B------:R-:W-:Y:S05]  /*1ff0*/  CALL.REL.NOINC `($__internal_13_$__cuda_sm20_div_s64) ;  /* 0x00002d3000007944 */ /* 0x000fea0003c00000 */
        /* <DEDUP_REMOVED lines=10> */
.L_x_644:
        /* <DEDUP_REMOVED lines=22> */
.L_x_645:
[----:B------:R-:W-:Y:S05]  /*2200*/  BSYNC B0 ;  /* 0x0000000000007941 */ /* 0x000fea0003800000 */
.L_x_643:
        /* <DEDUP_REMOVED lines=8> */
[----:B------:R-:W-:Y:S05]  /*2290*/  CALL.REL.NOINC `($__internal_13_$__cuda_sm20_div_s64) ;  /* 0x00002a9000007944 */ /* 0x000fea0003c00000 */
[----:B------:R-:W-:Y:S01]  /*22a0*/  IADD3 R5, P0, RZ, -R18, RZ ;  /* 0x80000012ff057210 */ /* 0x000fe20007f1e0ff */
[----:B------:R-:W-:Y:S01]  /*22b0*/  IMAD.MOV.U32 R33, RZ, RZ, R19 ;  /* 0x000000ffff217224 */ /* 0x000fe200078e0013 */
[----:B------:R-:W-:Y:S02]  /*22c0*/  MOV R20, R30 ;  /* 0x0000001e00147202 */ /* 0x000fe40000000f00 */
[----:B------:R-:W-:Y:S02]  /*22d0*/  IADD3.X R4, RZ, ~R19, RZ, P0, !PT ;  /* 0x80000013ff047210 */ /* 0x000fe400007fe4ff */
[----:B------:R-:W-:Y:S01]  /*22e0*/  MOV R32, R18 ;  /* 0x0000001200207202 */ /* 0x000fe20000000f00 */
[----:B------:R-:W-:-:S04]  /*22f0*/  IMAD.WIDE.U32 R20, R5, UR6, R20 ;  /* 0x0000000605147c25 */ /* 0x000fc8000f8e0014 */
[----:B------:R-:W-:Y:S01]  /*2300*/  IMAD R4, R4, UR6, RZ ;  /* 0x0000000604047c24 */ /* 0x000fe2000f8e02ff */
[----:B------:R-:W-:-:S03]  /*2310*/  MOV R30, R20 ;  /* 0x00000014001e7202 */ /* 0x000fc60000000f00 */
[----:B------:R-:W-:-:S04]  /*2320*/  IMAD R4, R5, UR5, R4 ;  /* 0x0000000505047c24 */ /* 0x000fc8000f8e0204 */
[----:B------:R-:W-:Y:S01]  /*2330*/  IMAD.IADD R6, R21, 0x1, R4 ;  /* 0x0000000115067824 */ /* 0x000fe200078e0204 */
[----:B------:R-:W-:Y:S05]  /*2340*/  BRA `(.L_x_648) ;  /* 0x0000016000007947 */ /* 0x000fea0003800000 */
.L_x_647:
[----:B------:R-:W0:Y:S01]  /*2350*/  I2F.U32.RP R6, UR6 ;  /* 0x0000000600067d06 */ /* 0x000e220008209000 */
[----:B------:R-:W-:Y:S01]  /*2360*/  ISETP.NE.U32.AND P0, PT, RZ, UR6, PT ;  /* 0x00000006ff007c0c */ /* 0x000fe2000bf05070 */
[----:B------:R-:W-:-:S06]  /*2370*/  IMAD.MOV.U32 R33, RZ, RZ, RZ ;  /* 0x000000ffff217224 */ /* 0x000fcc00078e00ff */
[----:B0-----:R-:W0:Y:S02]  /*2380*/  MUFU.RCP R18, R6 ;  /* 0x0000000600127308 */ /* 0x001e240000001000 */
[----:B0-----:R-:W-:Y:S01]  /*2390*/  IADD3 R18, R18, 0xffffffe, RZ ;  /* 0x0ffffffe12127810 */ /* 0x001fe20007ffe0ff */
[----:B------:R-:W-:-:S05]  /*23a0*/  HFMA2.MMA R6, -RZ, RZ, 0, 0 ;  /* 0x00000000ff067435 */ /* 0x000fca00000001ff */
[----:B------:R-:W0:Y:S02]  /*23b0*/  F2I.FTZ.U32.TRUNC.NTZ R19, R18 ;  /* 0x0000001200137305 */ /* 0x000e24000021f000 */
[----:B0-----:R-:W-:Y:S02]  /*23c0*/  IMAD.MOV R4, RZ, RZ, -R19 ;  /* 0x000000ffff047224 */ /* 0x001fe400078e0a13 */
[----:B------:R-:W-:Y:S02]  /*23d0*/  IMAD.MOV.U32 R18, RZ, RZ, RZ ;  /* 0x000000ffff127224 */ /* 0x000fe400078e00ff */
[----:B------:R-:W-:-:S04]  /*23e0*/  IMAD R4, R4, UR6, RZ ;  /* 0x0000000604047c24 */ /* 0x000fc8000f8e02ff */
[----:B------:R-:W-:-:S06]  /*23f0*/  IMAD.HI.U32 R19, R19, R4, R18 ;  /* 0x0000000413137227 */ /* 0x000fcc00078e0012 */
        /* <DEDUP_REMOVED lines=11> */
.L_x_648:
[----:B------:R-:W-:Y:S05]  /*24b0*/  BSYNC B0 ;  /* 0x0000000000007941 */ /* 0x000fea0003800000 */
.L_x_646:
[----:B------:R-:W-:Y:S01]  /*24c0*/  LOP3.LUT R4, R33, R3, RZ, 0xfc, !PT ;  /* 0x0000000321047212 */ /* 0x000fe200078efcff */
[----:B------:R-:W-:Y:S01]  /*24d0*/  IMAD.MOV.U32 R23, RZ, RZ, c[0x0][0x210] ;  /* 0x00008400ff177624 */ /* 0x000fe200078e00ff */
[----:B------:R-:W-:Y:S02]  /*24e0*/  BSSY B0, `(.L_x_649) ;  /* 0x000002a000007945 */ /* 0x000fe40003800000 */
[----:B------:R-:W-:Y:S01]  /*24f0*/  ISETP.NE.U32.AND P0, PT, R4, RZ, PT ;  /* 0x000000ff0400720c */ /* 0x000fe20003f05070 */
[C---:B------:R-:W-:Y:S01]  /*2500*/  IMAD R5, R23.reuse, c[0x0][0x214], RZ ;  /* 0x0000850017057a24 */ /* 0x040fe200078e02ff */
[----:B------:R-:W-:-:S11]  /*2510*/  SEL R23, R23, 0x1, P1 ;  /* 0x0000000117177807 */ /* 0x000fd60000800000 */
[----:B------:R-:W-:Y:S05]  /*2520*/  @!P0 BRA `(.L_x_650) ;  /* 0x000000f000008947 */ /* 0x000fea0003800000 */
[----:B------:R-:W-:Y:S01]  /*2530*/  IMAD.MOV.U32 R28, RZ, RZ, R32 ;  /* 0x000000ffff1c7224 */ /* 0x000fe200078e0020 */
[----:B------:R-:W-:Y:S01]  /*2540*/  MOV R24, R31 ;  /* 0x0000001f00187202 */ /* 0x000fe20000000f00 */
[----:B------:R-:W-:Y:S01]  /*2550*/  IMAD.MOV.U32 R21, RZ, RZ, R33 ;  /* 0x000000ffff157224 */ /* 0x000fe200078e0021 */
[----:B------:R-:W-:Y:S02]  /*2560*/  MOV R4, R3 ;  /* 0x0000000300047202 */ /* 0x000fe40000000f00 */
[----:B------:R-:W-:Y:S02]  /*2570*/  MOV R22, 0x2590 ;  /* 0x0000259000167802 */ /* 0x000fe40000000f00 */
[----:B------:R-:W-:Y:S05]  /*2580*/  CALL.REL.NOINC `($__internal_13_$__cuda_sm20_div_s64) ;  /* 0x000027a000007944 */ /* 0x000fea0003c00000 */
        /* <DEDUP_REMOVED lines=9> */
.L_x_650:
        /* <DEDUP_REMOVED lines=22> */
.L_x_651:
[----:B------:R-:W-:Y:S05]  /*2780*/  BSYNC B0 ;  /* 0x0000000000007941 */ /* 0x000fea0003800000 */
.L_x_649:
[-C--:B------:R-:W-:Y:S01]  /*2790*/  IMAD R3, R35, R16.reuse, RZ ;  /* 0x0000001023037224 */ /* 0x080fe200078e02ff */
[----:B------:R-:W-:Y:S01]  /*27a0*/  ULDC.U8 UR9, c[0x0][0x329] ;  /* 0x0000ca4000097ab9 */ /* 0x000fe20000000000 */
[C---:B------:R-:W-:Y:S01]  /*27b0*/  IMAD.WIDE.U32 R32, R34.reuse, R16, RZ ;  /* 0x0000001022207225 */ /* 0x040fe200078e00ff */
[----:B------:R-:W-:Y:S01]  /*27c0*/  UISETP.NE.AND UP0, UPT, UR9, URZ, UPT ;  /* 0x0000003f0900728c */ /* 0x000fe2000bf05270 */
[----:B------:R-:W-:Y:S01]  /*27d0*/  SHF.R.S32.HI R17, RZ, 0x1f, R23 ;  /* 0x0000001fff117819 */ /* 0x000fe20000011417 */
[----:B------:R-:W-:Y:S01]  /*27e0*/  ULDC UR4, c[0x0][0x214] ;  /* 0x0000850000047ab9 */ /* 0x000fe20000000800 */
[----:B------:R-:W-:Y:S01]  /*27f0*/  IMAD R3, R34, R15, R3 ;  /* 0x0000000f22037224 */ /* 0x000fe200078e0203 */
[----:B------:R-:W-:Y:S01]  /*2800*/  USEL UR4, UR4, 0x1, !UP0 ;  /* 0x0000000104047887 */ /* 0x000fe2000c000000 */
[----:B------:R-:W-:Y:S01]  /*2810*/  IMAD R21, R4, R5, RZ ;  /* 0x0000000504157224 */ /* 0x000fe200078e02ff */
[----:B------:R-:W-:Y:S01]  /*2820*/  BSSY B0, `(.L_x_652) ;  /* 0x000003f000007945 */ /* 0x000fe20003800000 */
[----:B------:R-:W-:Y:S01]  /*2830*/  IMAD R6, R6, R23, RZ ;  /* 0x0000001706067224 */ /* 0x000fe200078e02ff */
[----:B------:R-:W-:Y:S01]  /*2840*/  IADD3 R3, R33, R3, RZ ;  /* 0x0000000321037210 */ /* 0x000fe20007ffe0ff */
[----:B------:R-:W-:Y:S01]  /*2850*/  USHF.R.S32.HI UR9, URZ, 0x1f, UR4 ;  /* 0x0000001f3f097899 */ /* 0x000fe20008011404 */
[----:B------:R-:W-:-:S02]  /*2860*/  IMAD R19, R19, UR4, RZ ;  /* 0x0000000413137c24 */ /* 0x000fc4000f8e02ff */
[----:B------:R-:W-:Y:S02]  /*2870*/  IMAD R17, R17, R30, R6 ;  /* 0x0000001e11117224 */ /* 0x000fe400078e0206 */
[----:B------:R-:W-:Y:S01]  /*2880*/  IMAD R20, R3, R14, RZ ;  /* 0x0000000e03147224 */ /* 0x000fe200078e02ff */
[----:B------:R-:W-:Y:S01]  /*2890*/  SHF.R.S32.HI R3, RZ, 0x1f, R5 ;  /* 0x0000001fff037819 */ /* 0x000fe20000011405 */
[----:B------:R-:W-:-:S04]  /*28a0*/  IMAD.WIDE.U32 R30, R30, R23, RZ ;  /* 0x000000171e1e7225 */ /* 0x000fc800078e00ff */
[----:B------:R-:W-:Y:S02]  /*28b0*/  IMAD R25, R13, R32, R20 ;  /* 0x000000200d197224 */ /* 0x000fe400078e0214 */
[----:B------:R-:W-:-:S04]  /*28c0*/  IMAD.WIDE.U32 R32, R32, R14, RZ ;  /* 0x0000000e20207225 */ /* 0x000fc800078e00ff */
[----:B------:R-:W-:Y:S01]  /*28d0*/  IMAD R21, R3, R36, R21 ;  /* 0x0000002403157224 */ /* 0x000fe200078e0215 */
[----:B------:R-:W-:Y:S01]  /*28e0*/  IADD3 R4, R33, R25, RZ ;  /* 0x0000001921047210 */ /* 0x000fe20007ffe0ff */
[----:B------:R-:W-:-:S03]  /*28f0*/  IMAD.WIDE.U32 R36, R36, R5, RZ ;  /* 0x0000000524247225 */ /* 0x000fc600078e00ff */
[----:B------:R-:W-:Y:S01]  /*2900*/  LOP3.LUT R3, R41, R4, RZ, 0xfc, !PT ;  /* 0x0000000429037212 */ /* 0x000fe200078efcff */
[C---:B------:R-:W-:Y:S01]  /*2910*/  IMAD R19, R18.reuse, UR9, R19 ;  /* 0x0000000912137c24 */ /* 0x040fe2000f8e0213 */
[----:B------:R-:W-:Y:S01]  /*2920*/  IADD3 R6, R37, R21, RZ ;  /* 0x0000001525067210 */ /* 0x000fe20007ffe0ff */
[----:B------:R-:W-:Y:S01]  /*2930*/  IMAD.WIDE.U32 R34, R18, UR4, RZ ;  /* 0x0000000412227c25 */ /* 0x000fe2000f8e00ff */
[----:B------:R-:W-:-:S03]  /*2940*/  ISETP.NE.U32.AND P0, PT, R3, RZ, PT ;  /* 0x000000ff0300720c */ /* 0x000fc60003f05070 */
[----:B------:R-:W-:Y:S01]  /*2950*/  IMAD R3, R0, R5, RZ ;  /* 0x0000000500037224 */ /* 0x000fe200078e02ff */
[----:B------:R-:W-:Y:S01]  /*2960*/  IADD3 R0, R31, R17, RZ ;  /* 0x000000111f007210 */ /* 0x000fe20007ffe0ff */
[----:B------:R-:W-:Y:S01]  /*2970*/  IMAD R2, R2, R5, RZ ;  /* 0x0000000502027224 */ /* 0x000fe200078e02ff */
[----:B------:R-:W-:-:S07]  /*2980*/  IADD3 R5, R35, R19, RZ ;  /* 0x0000001323057210 */ /* 0x000fce0007ffe0ff */
[----:B------:R-:W-:Y:S05]  /*2990*/  @!P0 BRA `(.L_x_653) ;  /* 0x0000010000008947 */ /* 0x000fea0003800000 */
[----:B------:R-:W-:Y:S01]  /*29a0*/  IMAD.MOV.U32 R28, RZ, RZ, R40 ;  /* 0x000000ffff1c7224 */ /* 0x000fe200078e0028 */
[----:B------:R-:W-:Y:S01]  /*29b0*/  MOV R21, R41 ;  /* 0x0000002900157202 */ /* 0x000fe20000000f00 */
[----:B------:R-:W-:Y:S01]  /*29c0*/  IMAD.MOV.U32 R24, RZ, RZ, R32 ;  /* 0x000000ffff187224 */ /* 0x000fe200078e0020 */
[----:B------:R-:W-:Y:S02]  /*29d0*/  MOV R22, 0x29f0 ;  /* 0x000029f000167802 */ /* 0x000fe40000000f00 */
[----:B------:R-:W-:Y:S05]  /*29e0*/  CALL.REL.NOINC `($__internal_13_$__cuda_sm20_div_s64) ;  /* 0x0000234000007944 */ /* 0x000fea0003c00000 */
        /* <DEDUP_REMOVED lines=11> */
.L_x_653:
        /* <DEDUP_REMOVED lines=23> */
.L_x_654:
[----:B------:R-:W-:Y:S05]  /*2c10*/  BSYNC B0 ;  /* 0x0000000000007941 */ /* 0x000fea0003800000 */
.L_x_652:
        /* <DEDUP_REMOVED lines=8> */
[----:B------:R-:W-:Y:S05]  /*2ca0*/  CALL.REL.NOINC `($__internal_13_$__cuda_sm20_div_s64) ;  /* 0x0000208000007944 */ /* 0x000fea0003c00000 */
[----:B------:R-:W-:Y:S01]  /*2cb0*/  IADD3 R4, P0, RZ, -R18, RZ ;  /* 0x80000012ff047210 */ /* 0x000fe20007f1e0ff */
[----:B------:R-:W-:Y:S01]  /*2cc0*/  IMAD.MOV.U32 R33, RZ, RZ, R19 ;  /* 0x000000ffff217224 */ /* 0x000fe200078e0013 */
[----:B------:R-:W-:Y:S02]  /*2cd0*/  MOV R20, R32 ;  /* 0x0000002000147202 */ /* 0x000fe40000000f00 */
[----:B------:R-:W-:Y:S02]  /*2ce0*/  IADD3.X R17, RZ, ~R19, RZ, P0, !PT ;  /* 0x80000013ff117210 */ /* 0x000fe400007fe4ff */
[----:B------:R-:W-:Y:S01]  /*2cf0*/  MOV R32, R18 ;  /* 0x0000001200207202 */ /* 0x000fe20000000f00 */
[----:B------:R-:W-:-:S04]  /*2d00*/  IMAD.WIDE.U32 R20, R16, R4, R20 ;  /* 0x0000000410147225 */ /* 0x000fc800078e0014 */
[----:B------:R-:W-:Y:S01]  /*2d10*/  IMAD R17, R17, R16, RZ ;  /* 0x0000001011117224 */ /* 0x000fe200078e02ff */
[----:B------:R-:W-:-:S03]  /*2d20*/  MOV R16, R20 ;  /* 0x0000001400107202 */ /* 0x000fc60000000f00 */
[----:B------:R-:W-:-:S04]  /*2d30*/  IMAD R15, R15, R4, R17 ;  /* 0x000000040f0f7224 */ /* 0x000fc800078e0211 */
[----:B------:R-:W-:Y:S01]  /*2d40*/  IMAD.IADD R15, R21, 0x1, R15 ;  /* 0x00000001150f7824 */ /* 0x000fe200078e020f */
[----:B------:R-:W-:Y:S05]  /*2d50*/  BRA `(.L_x_657) ;  /* 0x0000017000007947 */ /* 0x000fea0003800000 */
.L_x_656:
        /* <DEDUP_REMOVED lines=23> */
.L_x_657:
[----:B------:R-:W-:Y:S05]  /*2ed0*/  BSYNC B0 ;  /* 0x0000000000007941 */ /* 0x000fea0003800000 */
.L_x_655:
        /* <DEDUP_REMOVED lines=20> */
.L_x_659:
        /* <DEDUP_REMOVED lines=23> */
.L_x_660:
[----:B------:R-:W-:Y:S05]  /*3190*/  BSYNC B0 ;  /* 0x0000000000007941 */ /* 0x000fea0003800000 */
.L_x_658:
        /* <DEDUP_REMOVED lines=9> */
[----:B------:R-:W-:Y:S01]  /*3230*/  IMAD R17, R4, R18, R17 ;  /* 0x0000001204117224 */ /* 0x000fe200078e0211 */
[----:B------:R-:W-:Y:S01]  /*3240*/  SHF.R.S32.HI R19, RZ, 0x1f, R44 ;  /* 0x0000001fff137819 */ /* 0x000fe2000001142c */
[----:B------:R-:W-:-:S02]  /*3250*/  IMAD R4, R15, R44, RZ ;  /* 0x0000002c0f047224 */ /* 0x000fc400078e02ff */
[----:B------:R-:W-:Y:S02]  /*3260*/  IMAD R13, R21, R14, R13 ;  /* 0x0000000e150d7224 */ /* 0x000fe400078e020d */
[----:B------:R-:W-:-:S04]  /*3270*/  IMAD.WIDE.U32 R14, R14, R2, RZ ;  /* 0x000000020e0e7225 */ /* 0x000fc800078e00ff */
[----:B------:R-:W-:Y:S01]  /*3280*/  IMAD R19, R19, R16, R4 ;  /* 0x0000001013137224 */ /* 0x000fe200078e0204 */
[----:B------:R-:W-:Y:S01]  /*3290*/  IADD3 R8, R15, R13, RZ ;  /* 0x0000000d0f087210 */ /* 0x000fe20007ffe0ff */
        /* <DEDUP_REMOVED lines=9> */
[----:B------:R-:W-:Y:S05]  /*3330*/  CALL.REL.NOINC `($__internal_13_$__cuda_sm20_div_s64) ;  /* 0x000019f000007944 */ /* 0x000fea0003c00000 */
        /* <DEDUP_REMOVED lines=12> */
.L_x_662:
        /* <DEDUP_REMOVED lines=23> */
.L_x_663:
[----:B------:R-:W-:Y:S05]  /*3570*/  BSYNC B0 ;  /* 0x0000000000007941 */ /* 0x000fea0003800000 */
.L_x_661:
        /* <DEDUP_REMOVED lines=29> */
.L_x_665:
        /* <DEDUP_REMOVED lines=23> */
.L_x_666:
[----:B------:R-:W-:Y:S05]  /*38c0*/  BSYNC B0 ;  /* 0x0000000000007941 */ /* 0x000fea0003800000 */
.L_x_664:
        /* <DEDUP_REMOVED lines=20> */
.L_x_642:
[----:B------:R-:W-:-:S04]  /*3a10*/  LEA R2, P0, R32, c[0x0][0x200], 0x2 ;  /* 0x0000800020027a11 */ /* 0x000fc800078010ff */
[----:B------:R-:W-:-:S05]  /*3a20*/  LEA.HI.X R3, R32, c[0x0][0x204], R33, 0x2, P0 ;  /* 0x0000810020037a11 */ /* 0x000fca00000f1421 */
[----:B------:R0:W-:Y:S04]  /*3a30*/  STG.E [R2.64], R26 ;  /* 0x0000001a02007986 */ /* 0x0001e8000c10190c */
.L_x_641:
[----:B------:R-:W-:Y:S05]  /*3a40*/  BSYNC B1 ;  /* 0x0000000000017941 */ /* 0x000fea0003800000 */
.L_x_640:
[----:B------:R-:W1:Y:S01]  /*3a50*/  S2R R0, SR_TID.X ;  /* 0x0000000000007919 */ /* 0x000e620000002100 */
[----:B------:R-:W-:Y:S01]  /*3a60*/  IMAD.MOV.U32 R15, RZ, RZ, c[0x0][0x314] ;  /* 0x0000c500ff0f7624 */ /* 0x000fe200078e00ff */
[----:B------:R-:W-:Y:S01]  /*3a70*/  CS2R R6, SRZ ;  /* 0x0000000000067805 */ /* 0x000fe2000001ff00 */
[----:B------:R-:W-:Y:S01]  /*3a80*/  CS2R R10, SRZ ;  /* 0x00000000000a7805 */ /* 0x000fe2000001ff00 */
[----:B------:R-:W-:Y:S01]  /*3a90*/  IMAD.MOV.U32 R12, RZ, RZ, RZ ;  /* 0x000000ffff0c7224 */ /* 0x000fe200078e00ff */
[----:B01----:R-:W-:-:S04]  /*3aa0*/  LEA.HI R3, R0, R0, RZ, 0x1 ;  /* 0x0000000000037211 */ /* 0x003fc800078f08ff */
[----:B------:R-:W-:-:S05]  /*3ab0*/  LOP3.LUT R5, R3, 0xfffffffe, RZ, 0xc0, !PT ;  /* 0xfffffffe03057812 */ /* 0x000fca00078ec0ff */
[----:B------:R-:W-:Y:S01]  /*3ac0*/  IMAD.IADD R2, R0, 0x1, -R5 ;  /* 0x0000000100027824 */ /* 0x000fe200078e0a05 */
[----:B------:R-:W-:-:S04]  /*3ad0*/  SHF.R.S32.HI R5, RZ, 0x1f, R0 ;  /* 0x0000001fff057819 */ /* 0x000fc80000011400 */
[----:B------:R-:W-:Y:S02]  /*3ae0*/  ISETP.GE.AND P0, PT, R2, c[0x0][0x314], PT ;  /* 0x0000c50002007a0c */ /* 0x000fe40003f06270 */
[----:B------:R-:W-:Y:S02]  /*3af0*/  LEA.HI R28, R5, R0, RZ, 0x4 ;  /* 0x00000000051c7211 */ /* 0x000fe400078f20ff */
[----:B------:R-:W-:Y:S01]  /*3b00*/  ISETP.GT.OR P0, PT, R0, 0xf, P0 ;  /* 0x0000000f0000780c */ /* 0x000fe20000704670 */
[----:B------:R-:W-:-:S12]  /*3b10*/  CS2R R4, SRZ ;  /* 0x0000000000047805 */ /* 0x000fd8000001ff00 */
[----:B------:R-:W-:Y:S01]  /*3b20*/  @!P0 FADD.FTZ R8, -R26, R29 ;  /* 0x0000001d1a088221 */ /* 0x000fe20000010100 */
[----:B------:R-:W-:Y:S01]  /*3b30*/  LOP3.LUT R29, R28, 0x3ffffff0, RZ, 0xc0, !PT ;  /* 0x3ffffff01c1d7812 */ /* 0x000fe200078ec0ff */
[----:B------:R-:W-:Y:S01]  /*3b40*/  @!P0 IMAD.SHL.U32 R3, R3, 0x2, RZ ;  /* 0x0000000203038824 */ /* 0x000fe200078e00ff */
[----:B------:R-:W-:Y:S01]  /*3b50*/  SHF.R.S32.HI R28, RZ, 0x4, R28 ;  /* 0x00000004ff1c7819 */ /* 0x000fe2000001141c */
[----:B------:R-:W-:Y:S02]  /*3b60*/  @!P0 FMUL.FTZ R8, R8, 1.4426950216293334961 ;  /* 0x3fb8aa3b08088820 */ /* 0x000fe40000410000 */
[----:B------:R-:W-:Y:S01]  /*3b70*/  IMAD.IADD R29, R0, 0x1, -R29 ;  /* 0x00000001001d7824 */ /* 0x000fe200078e0a1d */
[----:B------:R-:W-:Y:S01]  /*3b80*/  @!P0 LOP3.LUT R3, R3, 0xfffffffc, RZ, 0xc0, !PT ;  /* 0xfffffffc03038812 */ /* 0x000fe200078ec0ff */
[----:B------:R-:W-:Y:S02]  /*3b90*/  IMAD.MOV.U32 R0, RZ, RZ, RZ ;  /* 0x000000ffff007224 */ /* 0x000fe400078e00ff */
[----:B------:R-:W0:Y:S01]  /*3ba0*/  @!P0 MUFU.EX2 R8, R8 ;  /* 0x0000000800088308 */ /* 0x000e220000000800 */
[----:B------:R-:W-:-:S02]  /*3bb0*/  IMAD.SHL.U32 R29, R29, 0x4, RZ ;  /* 0x000000041d1d7824 */ /* 0x000fc400078e00ff */
[----:B------:R-:W-:Y:S02]  /*3bc0*/  @!P0 IMAD R9, R2, 0x24, R3 ;  /* 0x0000002402098824 */ /* 0x000fe400078e0203 */
[----:B------:R-:W-:-:S03]  /*3bd0*/  CS2R R2, SRZ ;  /* 0x0000000000027805 */ /* 0x000fc6000001ff00 */
        /* <DEDUP_REMOVED lines=34> */
.L_x_669:
        /* <DEDUP_REMOVED lines=77> */
.L_x_668:
        /* <DEDUP_REMOVED lines=47> */
.L_x_670:
        /* <DEDUP_REMOVED lines=10> */
.L_x_672:
[----:B------:R-:W-:Y:S05]  /*4660*/  BSYNC B0 ;  /* 0x0000000000007941 */ /* 0x000fea0003800000 */
.L_x_671:
        /* <DEDUP_REMOVED lines=13> */
.L_x_667:
        /* <DEDUP_REMOVED lines=95> */
        .weak           $__internal_13_$__cuda_sm20_div_s64
        .type           $__internal_13_$__cuda_sm20_div_s64,@function
        .size           $__internal_13_$__cuda_sm20_div_s64,(.L_x_7781 - $__internal_13_$__cuda_sm20_div_s64)
$__internal_13_$__cuda_sm20_div_s64:
        /* <DEDUP_REMOVED lines=83> */
[----:B------:R-:W-:Y:S06]  /*5260*/  RET.REL.NODEC R38 `(_ZN5flash32flash_fwd_splitkv_combine_kernelI23Flash_fwd_kernel_traitsILi192ELi64ELi64ELi4ELb0ELb0EN7cutlass10bfloat16_tE19Flash_kernel_traitsILi192ELi64ELi64ELi4ES3_EELi8ELi1ELb1EEEvNS_16Flash_fwd_paramsE) ;  /* 0xffffad9026007950 */ /* 0x000fec0003c3ffff */
.L_x_673:
        /* <DEDUP_REMOVED lines=9> */
.L_x_7781:


//--------------------- .text._ZN5flash24flash_fwd_splitkv_kernelI23Flash_fwd_kernel_traitsILi192ELi64ELi64ELi4ELb0ELb0EN7cutlass10bfloat16_tE19Flash_kernel_traitsILi192ELi64ELi64ELi4ES3_EELb0ELb0ELb0ELb0ELb0ELb0ELb0ELb0EEEvNS_16Flash_fwd_paramsE --------------------------
	.section	.text._ZN5flash24flash_fwd_splitkv_kernelI23Flash_fwd_kernel_traitsILi192ELi64ELi64ELi4ELb0ELb0EN7cutlass10bfloat16_tE19Flash_kernel_traitsILi192ELi64ELi64ELi4ES3_EELb0ELb0ELb0ELb0ELb0ELb0ELb0ELb0EEEvNS_16Flash_fwd_paramsE,"ax",@progbits
	.sectioninfo	@"SHI_REGISTERS=242"
	.align	128
        .global         _ZN5flash24flash_fwd_splitkv_kernelI23Flash_fwd_kernel_traitsILi192ELi64ELi64ELi4ELb0ELb0EN7cutlass10bfloat16_tE19Flash_kernel_traitsILi192ELi64ELi64ELi4ES3_EELb0ELb0ELb0ELb0ELb0ELb0ELb0ELb0EEEvNS_16Flash_fwd_paramsE
        .type           _ZN5flash24flash_fwd_splitkv_kernelI23Flash_fwd_kernel_traitsILi192ELi64ELi64ELi4ELb0ELb0EN7cutlass10bfloat16_tE19Flash_kernel_traitsILi192ELi64ELi64ELi4ES3_EELb0ELb0ELb0ELb0ELb0ELb0ELb0ELb0EEEvNS_16Flash_fwd_paramsE,@function
        .size           _ZN5flash24flash_fwd_splitkv_kernelI23Flash_fwd_kernel_traitsILi192ELi64ELi64ELi4ELb0ELb0EN7cutlass10bfloat16_tE19Flash_kernel_traitsILi192ELi64ELi64ELi4ES3_EELb0ELb0ELb0ELb0ELb0ELb0ELb0ELb0EEEvNS_16Flash_fwd_paramsE,(.L_x_7836 - _ZN5flash24flash_fwd_splitkv_kernelI23Flash_fwd_kernel_traitsILi192ELi64ELi64ELi4ELb0ELb0EN7cutlass10bfloat16_tE19Flash_kernel_traitsILi192ELi64ELi64ELi4ES3_EELb0ELb0ELb0ELb0ELb0ELb0ELb0ELb0EEEvNS_16Flash_fwd_paramsE)
        .other          _ZN5flash24flash_fwd_splitkv_kernelI23Flash_fwd_kernel_traitsILi192ELi64ELi64ELi4ELb0ELb0EN7cutlass10bfloat16_tE19Flash_kernel_traitsILi192ELi64ELi64ELi4ES3_EELb0ELb0ELb0ELb0ELb0ELb0ELb0ELb0EEEvNS_16Flash_fwd_paramsE,@"STO_CUDA_ENTRY STV_DEFAULT"
_ZN5flash24flash_fwd_splitkv_kernelI23Flash_fwd_kernel_traitsILi192ELi64ELi64ELi4ELb0ELb0EN7cutlass10bfloat16_tE19Flash_kernel_traitsILi192ELi64ELi64ELi4ES3_EELb0ELb0ELb0ELb0ELb0ELb0ELb0ELb0EEEvNS_16Flash_fwd_paramsE:
.text._ZN5flash24flash_fwd_splitkv_kernelI23Flash_fwd_kernel_traitsILi192ELi64ELi64ELi4ELb0ELb0EN7cutlass10bfloat16_tE19Flash_kernel_traitsILi192ELi64ELi64ELi4ES3_EELb0ELb0ELb0ELb0ELb0ELb0ELb0ELb0EEEvNS_16Flash_fwd_paramsE:
[----:B------:R-:W-:Y:S02]  /*0000*/  MOV R1, c[0x0][0x28] ;  /* 0x00000a0000017a02 */ /* 0x000fe40000000f00 */
[----:B------:R-:W1:Y:S01]  /*0010*/  LDC.U8 R0, c[0x0][0x312] ;  /* 0x0000c480ff007b82 */ /* 0x000e620000000000 */
[----:B------:R-:W2:Y:S01]  /*0020*/  S2R R17, SR_CTAID.Y ;  /* 0x0000000000117919 */ /* 0x000ea20000002600 */
[----:B------:R-:W-:Y:S01]  /*0030*/  ISETP.NE.U32.AND P2, PT, RZ, c[0x0][0x240], PT ;  /* 0x00009000ff007a0c */ /* 0x000fe20003f45070 */
[----:B------:R-:W-:Y:S01]  /*0040*/  IMAD.MOV.U32 R204, RZ, RZ, 0x4 ;  /* 0x00000004ffcc7424 */ /* 0x000fe200078e00ff */
[----:B------:R-:W-:Y:S01]  /*0050*/  ISETP.EQ.U32.AND P1, PT, RZ, c[0x0][0x248], PT ;  /* 0x00009200ff007a0c */ /* 0x000fe20003f22070 */
[----:B------:R-:W-:Y:S01]  /*0060*/  IMAD.MOV.U32 R206, RZ, RZ, -0x1 ;  /* 0xffffffffffce7424 */ /* 0x000fe200078e00ff */
[----:B------:R-:W-:Y:S01]  /*0070*/  ISETP.NE.AND.EX P2, PT, RZ, c[0x0][0x244], PT, P2 ;  /* 0x00009100ff007a0c */ /* 0x000fe20003f45320 */
[----:B------:R-:W-:Y:S01]  /*0080*/  ULDC.64 UR6, c[0x0][0x118] ;  /* 0x0000460000067ab9 */ /* 0x000fe20000000a00 */
[----:B------:R-:W-:Y:S01]  /*0090*/  IMAD.MOV.U32 R11, RZ, RZ, -0x1 ;  /* 0xffffffffff0b7424 */ /* 0x000fe200078e00ff */
[----:B------:R-:W-:-:S04]  /*00a0*/  ISETP.NE.U32.AND P0, PT, RZ, c[0x0][0x250], PT ;  /* 0x00009400ff007a0c */ /* 0x000fc80003f05070 */
[----:B------:R-:W-:Y:S02]  /*00b0*/  ISETP.NE.AND.EX P0, PT, RZ, c[0x0][0x254], PT, P0 ;  /* 0x00009500ff007a0c */ /* 0x000fe40003f05300 */
[----:B-1----:R-:W-:Y:S01]  /*00c0*/  ISETP.NE.AND P3, PT, R0, RZ, PT ;  /* 0x000000ff0000720c */ /* 0x002fe20003f65270 */
[----:B--2---:R-:W-:-:S03]  /*00d0*/  IMAD.WIDE R8, R17, R204, c[0x0][0x240] ;  /* 0x0000900011087625 */ /* 0x004fc600078e02cc */
[----:B------:R-:W-:Y:S01]  /*00e0*/  ISETP.EQ.OR.EX P1, PT, RZ, c[0x0][0x24c], !P3, P1 ;  /* 0x00009300ff007a0c */ /* 0x000fe20005f22710 */
[CC--:B------:R-:W-:Y:S01]  /*00f0*/  IMAD.WIDE R4, R17.reuse, R204.reuse, c[0x0][0x248] ;  /* 0x0000920011047625 */ /* 0x0c0fe200078e02cc */
[----:B------:R-:W2:Y:S04]  /*0100*/  @P2 LDG.E R206, [R8.64] ;  /* 0x0000000608ce2981 */ /* 0x000ea8000c1e1900 */
[----:B------:R-:W2:Y:S01]  /*0110*/  @P2 LDG.E R3, [R8.64+0x4] ;  /* 0x0000040608032981 */ /* 0x000ea2000c1e1900 */
[----:B------:R-:W-:Y:S02]  /*0120*/  IMAD.MOV.U32 R2, RZ, RZ, RZ ;  /* 0x000000ffff027224 */ /* 0x000fe400078e00ff */
[----:B------:R-:W-:-:S04]  /*0130*/  @P0 IMAD.WIDE R6, R17, R204, c[0x0][0x250] ;  /* 0x0000940011060625 */ /* 0x000fc800078e02cc */
[----:B------:R1:W5:Y:S04]  /*0140*/  @!P1 LDG.E R11, [R4.64] ;  /* 0x00000006040b9981 */ /* 0x000368000c1e1900 */
[----:B------:R1:W5:Y:S01]  /*0150*/  @P0 LDG.E R2, [R6.64] ;  /* 0x0000000606020981 */ /* 0x000362000c1e1900 */
[----:B------:R-:W-:-:S03]  /*0160*/  ISETP.NE.U32.AND P0, PT, RZ, c[0x0][0x248], PT ;  /* 0x00009200ff007a0c */ /* 0x000fc60003f05070 */
[----:B------:R-:W3:Y:S04]  /*0170*/  S2R R27, SR_CTAID.X ;  /* 0x00000000001b7919 */ /* 0x000ee80000002500 */
[----:B------:R-:W4:Y:S04]  /*0180*/  S2R R22, SR_CTAID.Z ;  /* 0x0000000000167919 */ /* 0x000f280000002700 */
[----:B------:R-:W1:Y:S01]  /*0190*/  S2R R85, SR_TID.X ;  /* 0x0000000000557919 */ /* 0x000e620000002100 */
[----:B------:R-:W-:Y:S01]  /*01a0*/  ISETP.NE.AND.EX P0, PT, RZ, c[0x0][0x24c], PT, P0 ;  /* 0x00009300ff007a0c */ /* 0x000fe20003f05300 */
[----:B--2---:R-:W-:-:S02]  /*01b0*/  @P2 IMAD.IADD R208, R3, 0x1, -R206 ;  /* 0x0000000103d02824 */ /* 0x004fc400078e0ace */
[----:B------:R-:W-:-:S10]  /*01c0*/  @!P2 IMAD.MOV.U32 R208, RZ, RZ, c[0x0][0x214] ;  /* 0x00008500ffd0a624 */ /* 0x000fd400078e00ff */
[----:B------:R-:W-:Y:S05]  /*01d0*/  @!P0 BRA `(.L_x_674) ;  /* 0x0000004000008947 */ /* 0x000fea0003800000 */
[----:B-1-34-:R-:W2:Y:S02]  /*01e0*/  @P3 LDG.E R0, [R4.64+0x4] ;  /* 0x0000040604003981 */ /* 0x01aea4000c1e1900 */
[----:B--2--5:R-:W-:-:S06]  /*01f0*/  @P3 IADD3 R0, R0, -R11, RZ ;  /* 0x8000000b00003210 */ /* 0x024fcc0007ffe0ff */
[----:B------:R1:W5:Y:S01]  /*0200*/  @!P3 LDG.E R0, [R4.64] ;  /* 0x000000060400b981 */ /* 0x000362000c1e1900 */
[----:B------:R-:W-:Y:S05]  /*0210*/  BRA `(.L_x_675) ;  /* 0x0000001000007947 */ /* 0x000fea0003800000 */
.L_x_674:
[----:B-1-34-:R-:W-:Y:S02]  /*0220*/  MOV R0, c[0x0][0x218] ;  /* 0x0000860000007a02 */ /* 0x01afe40000000f00 */
.L_x_675:
[----:B------:R-:W-:-:S04]  /*0230*/  ISETP.NE.U32.AND P2, PT, RZ, c[0x0][0x258], PT ;  /* 0x00009600ff007a0c */ /* 0x000fc80003f45070 */
[----:B------:R-:W-:-:S13]  /*0240*/  ISETP.NE.AND.EX P2, PT, RZ, c[0x0][0x25c], PT, P2 ;  /* 0x00009700ff007a0c */ /* 0x000fda0003f45320 */
[----:B-1----:R-:W-:-:S06]  /*0250*/  @P2 IMAD.WIDE R4, R17, R204, c[0x0][0x258] ;  /* 0x0000960011042625 */ /* 0x002fcc00078e02cc */
[----:B------:R-:W2:Y:S01]  /*0260*/  @P2 LDG.E R5, [R4.64] ;  /* 0x0000000604052981 */ /* 0x000ea2000c1e1900 */
[----:B------:R-:W-:Y:S01]  /*0270*/  IMAD.SHL.U32 R199, R27, 0x40, RZ ;  /* 0x000000401bc77824 */ /* 0x000fe200078e00ff */
[----:B------:R-:W-:-:S04]  /*0280*/  @!P2 ISETP.NE.U32.AND P1, PT, RZ, c[0x0][0x268], PT ;  /* 0x00009a00ff00aa0c */ /* 0x000fc80003f25070 */
[----:B------:R-:W-:Y:S02]  /*0290*/  ISETP.GT.AND P0, PT, R208, R199, PT ;  /* 0x000000c7d000720c */ /* 0x000fe40003f04270 */
[----:B------:R-:W-:-:S04]  /*02a0*/  @!P2 ISETP.NE.AND.EX P1, PT, RZ, c[0x0][0x26c], PT, P1 ;  /* 0x00009b00ff00aa0c */ /* 0x000fc80003f25310 */
[----:B------:R-:W-:Y:S01]  /*02b0*/  @!P2 SEL R3, RZ, c[0x0][0x21c], !P1 ;  /* 0x00008700ff03aa07 */ /* 0x000fe20004800000 */
[----:B--2--5:R-:W-:-:S03]  /*02c0*/  @P2 IMAD.IADD R86, R5, 0x1, -R2 ;  /* 0x0000000105562824 */ /* 0x024fc600078e0a02 */
[----:B------:R-:W-:-:S03]  /*02d0*/  @!P2 IADD3 R86, R3, R0, -R2 ;  /* 0x000000000356a210 */ /* 0x000fc60007ffe802 */
[----:B------:R-:W-:Y:S05]  /*02e0*/  @!P0 EXIT ;  /* 0x000000000000894d */ /* 0x000fea0003800000 */
[----:B------:R-:W-:Y:S01]  /*02f0*/  ULDC UR5, c[0x0][0x218] ;  /* 0x0000860000057ab9 */ /* 0x000fe20000000800 */
[----:B------:R-:W-:Y:S01]  /*0300*/  IADD3 R3, R86, 0x3f, RZ ;  /* 0x0000003f56037810 */ /* 0x000fe20007ffe0ff */
[----:B------:R-:W-:-:S03]  /*0310*/  UIADD3 UR5, UR5, 0x3f, URZ ;  /* 0x0000003f05057890 */ /* 0x000fc6000fffe03f */
[----:B------:R-:W-:Y:S01]  /*0320*/  SHF.R.S32.HI R0, RZ, 0x1f, R3 ;  /* 0x0000001fff007819 */ /* 0x000fe20000011403 */
[----:B------:R-:W-:-:S03]  /*0330*/  USHF.R.S32.HI UR4, URZ, 0x1f, UR5 ;  /* 0x0000001f3f047899 */ /* 0x000fc60008011405 */
[----:B------:R-:W-:Y:S01]  /*0340*/  LEA.HI R0, R0, R3, RZ, 0x6 ;  /* 0x0000000300007211 */ /* 0x000fe200078f30ff */
[----:B------:R-:W-:-:S03]  /*0350*/  ULEA.HI UR4, UR4, UR5, URZ, 0x6 ;  /* 0x0000000504047291 */ /* 0x000fc6000f8f303f */
[----:B------:R-:W-:Y:S01]  /*0360*/  SHF.R.S32.HI R133, RZ, 0x6, R0 ;  /* 0x00000006ff857819 */ /* 0x000fe20000011400 */
[----:B------:R-:W-:-:S06]  /*0370*/  USHF.R.S32.HI UR4, URZ, 0x6, UR4 ;  /* 0x000000063f047899 */ /* 0x000fcc0008011404 */
[----:B------:R-:W-:-:S04]  /*0380*/  IMNMX R133, R133, UR4, PT ;  /* 0x0000000485857c17 */ /* 0x000fc8000b800200 */
[----:B------:R-:W-:-:S13]  /*0390*/  ISETP.GT.AND P0, PT, R133, RZ, PT ;  /* 0x000000ff8500720c */ /* 0x000fda0003f04270 */
[----:B------:R-:W-:Y:S05]  /*03a0*/  @P0 BRA `(.L_x_676) ;  /* 0x0000083000000947 */ /* 0x000fea0003800000 */
[----:B------:R-:W-:Y:S01]  /*03b0*/  SHF.R.S32.HI R0, RZ, 0x1f, R85 ;  /* 0x0000001fff007819 */ /* 0x000fe20000011455 */
[----:B------:R-:W-:Y:S01]  /*03c0*/  BSSY B0, `(.L_x_677) ;  /* 0x0000030000007945 */ /* 0x000fe20003800000 */
[----:B------:R-:W-:Y:S02]  /*03d0*/  ISETP.NE.AND P0, PT, R206, -0x1, PT ;  /* 0xffffffffce00780c */ /* 0x000fe40003f05270 */
[----:B------:R-:W-:Y:S02]  /*03e0*/  LEA.HI R5, R0, R85, RZ, 0x3 ;  /* 0x0000005500057211 */ /* 0x000fe400078f18ff */
[----:B------:R-:W-:Y:S02]  /*03f0*/  IADD3 R208, -R199, R208, RZ ;  /* 0x000000d0c7d07210 */ /* 0x000fe40007ffe1ff */
[----:B------:R-:W-:Y:S02]  /*0400*/  LOP3.LUT R0, R5, 0xfffffff8, RZ, 0xc0, !PT ;  /* 0xfffffff805007812 */ /* 0x000fe400078ec0ff */
[----:B------:R-:W-:-:S02]  /*0410*/  SHF.R.S32.HI R5, RZ, 0x3, R5 ;  /* 0x00000003ff057819 */ /* 0x000fc40000011405 */
[----:B------:R-:W-:Y:S01]  /*0420*/  SHF.R.S32.HI R13, RZ, 0x1f, R22 ;  /* 0x0000001fff0d7819 */ /* 0x000fe20000011416 */
[----:B------:R-:W-:Y:S01]  /*0430*/  IMAD.IADD R85, R85, 0x1, -R0 ;  /* 0x0000000155557824 */ /* 0x000fe200078e0a00 */
[----:B------:R-:W-:Y:S01]  /*0440*/  SHF.R.S32.HI R0, RZ, 0x1f, R199 ;  /* 0x0000001fff007819 */ /* 0x000fe200000114c7 */
[----:B------:R-:W-:Y:S01]  /*0450*/  @!P0 IMAD.WIDE.U32 R10, R17, c[0x0][0x1e0], RZ ;  /* 0x00007800110a8a25 */ /* 0x000fe200078e00ff */
[----:B------:R-:W-:-:S03]  /*0460*/  @!P0 SHF.R.S32.HI R4, RZ, 0x1f, R17 ;  /* 0x0000001fff048819 */ /* 0x000fc60000011411 */
[----:B------:R-:W-:Y:S02]  /*0470*/  IMAD.SHL.U32 R2, R85, 0x8, RZ ;  /* 0x0000000855027824 */ /* 0x000fe400078e00ff */
[----:B------:R-:W-:Y:S02]  /*0480*/  @!P0 IMAD R4, R4, c[0x0][0x1e0], RZ ;  /* 0x0000780004048a24 */ /* 0x000fe400078e02ff */
[----:B------:R-:W-:Y:S01]  /*0490*/  @P0 IMAD.WIDE.U32 R6, R206, c[0x0][0x1e8], RZ ;  /* 0x00007a00ce060a25 */ /* 0x000fe200078e00ff */
[----:B------:R-:W-:Y:S02]  /*04a0*/  SHF.R.S32.HI R3, RZ, 0x1f, R2 ;  /* 0x0000001fff037819 */ /* 0x000fe40000011402 */
[----:B------:R-:W-:Y:S01]  /*04b0*/  @!P0 MOV R6, R10 ;  /* 0x0000000a00068202 */ /* 0x000fe20000000f00 */
[----:B------:R-:W-:Y:S02]  /*04c0*/  @!P0 IMAD R4, R17, c[0x0][0x1e4], R4 ;  /* 0x0000790011048a24 */ /* 0x000fe400078e0204 */
[----:B------:R-:W-:-:S02]  /*04d0*/  IMAD R0, R0, c[0x0][0x1e8], RZ ;  /* 0x00007a0000007a24 */ /* 0x000fc400078e02ff */
[----:B------:R-:W-:-:S04]  /*04e0*/  IMAD.WIDE.U32 R8, R199, c[0x0][0x1e8], R2 ;  /* 0x00007a00c7087a25 */ /* 0x000fc800078e0002 */
[----:B------:R-:W-:Y:S02]  /*04f0*/  @P0 IMAD R7, R206, c[0x0][0x1ec], R7 ;  /* 0x00007b00ce070a24 */ /* 0x000fe400078e0207 */
[----:B------:R-:W-:Y:S01]  /*0500*/  @!P0 IMAD.IADD R7, R11, 0x1, R4 ;  /* 0x000000010b078824 */ /* 0x000fe200078e0204 */
[----:B------:R-:W-:Y:S01]  /*0510*/  IADD3 R6, P0, R6, R8, RZ ;  /* 0x0000000806067210 */ /* 0x000fe20007f1e0ff */
[----:B------:R-:W-:Y:S01]  /*0520*/  IMAD R0, R199, c[0x0][0x1ec], R0 ;  /* 0x00007b00c7007a24 */ /* 0x000fe200078e0200 */
[----:B------:R-:W-:Y:S01]  /*0530*/  SHF.R.S32.HI R4, RZ, 0x1f, R5 ;  /* 0x0000001fff047819 */ /* 0x000fe20000011405 */
[----:B------:R-:W-:Y:S01]  /*0540*/  IMAD R13, R13, c[0x0][0x1f0], RZ ;  /* 0x00007c000d0d7a24 */ /* 0x000fe200078e02ff */
[----:B------:R-:W-:Y:S02]  /*0550*/  IADD3 R8, R2, 0x40, RZ ;  /* 0x0000004002087810 */ /* 0x000fe40007ffe0ff */
[----:B------:R-:W-:Y:S01]  /*0560*/  IADD3.X R7, R7, R9, R0, P0, !PT ;  /* 0x0000000907077210 */ /* 0x000fe200007fe400 */
[----:B------:R-:W-:Y:S01]  /*0570*/  IMAD R0, R17, c[0x0][0x1c0], R22 ;  /* 0x0000700011007a24 */ /* 0x000fe200078e0216 */
[----:B------:R-:W-:Y:S01]  /*0580*/  ISETP.GE.AND P0, PT, R5, R208, PT ;  /* 0x000000d00500720c */ /* 0x000fe20003f06270 */
[----:B------:R-:W-:-:S02]  /*0590*/  IMAD R13, R22, c[0x0][0x1f4], R13 ;  /* 0x00007d00160d7a24 */ /* 0x000fc400078e020d */
[----:B------:R-:W-:Y:S01]  /*05a0*/  IMAD.WIDE.U32 R22, R22, c[0x0][0x1f0], R6 ;  /* 0x00007c0016167a25 */ /* 0x000fe200078e0006 */
[----:B------:R-:W-:-:S03]  /*05b0*/  IADD3 R6, R2, 0x80, RZ ;  /* 0x0000008002067810 */ /* 0x000fc60007ffe0ff */
[----:B------:R-:W-:Y:S02]  /*05c0*/  IMAD R199, R0, c[0x0][0x214], R199 ;  /* 0x0000850000c77a24 */ /* 0x000fe400078e02c7 */
[----:B------:R-:W-:-:S04]  /*05d0*/  IMAD.IADD R13, R23, 0x1, R13 ;  /* 0x00000001170d7824 */ /* 0x000fc800078e020d */
[----:B------:R-:W-:Y:S05]  /*05e0*/  @P0 BRA `(.L_x_678) ;  /* 0x000000d000000947 */ /* 0x000fea0003800000 */
[----:B------:R-:W-:Y:S01]  /*05f0*/  IMAD R0, R4, c[0x0][0x1e8], RZ ;  /* 0x00007a0004007a24 */ /* 0x000fe200078e02ff */
[----:B------:R-:W-:Y:S01]  /*0600*/  ISETP.GE.AND P3, PT, R2, c[0x0][0x220], PT ;  /* 0x0000880002007a0c */ /* 0x000fe20003f66270 */
[----:B------:R-:W-:Y:S01]  /*0610*/  IMAD.MOV.U32 R12, RZ, RZ, R22 ;  /* 0x000000ffff0c7224 */ /* 0x000fe200078e0016 */
[----:B------:R-:W-:Y:S01]  /*0620*/  ISETP.GE.AND P2, PT, R8, c[0x0][0x220], PT ;  /* 0x0000880008007a0c */ /* 0x000fe20003f46270 */
[C---:B------:R-:W-:Y:S01]  /*0630*/  IMAD R0, R5.reuse, c[0x0][0x1ec], R0 ;  /* 0x00007b0005007a24 */ /* 0x040fe200078e0200 */
[----:B------:R-:W-:Y:S01]  /*0640*/  ISETP.GE.AND P1, PT, R6, c[0x0][0x220], PT ;  /* 0x0000880006007a0c */ /* 0x000fe20003f26270 */
[----:B------:R-:W-:-:S04]  /*0650*/  IMAD.WIDE.U32 R10, R5, c[0x0][0x1e8], R12 ;  /* 0x00007a00050a7a25 */ /* 0x000fc800078e000c */
[----:B------:R-:W-:Y:S01]  /*0660*/  IMAD.IADD R0, R11, 0x1, R0 ;  /* 0x000000010b007824 */ /* 0x000fe200078e0200 */
[----:B------:R-:W-:-:S04]  /*0670*/  LEA R14, P0, R10, c[0x0][0x1d0], 0x1 ;  /* 0x000074000a0e7a11 */ /* 0x000fc800078008ff */
[----:B------:R-:W-:-:S05]  /*0680*/  LEA.HI.X R15, R10, c[0x0][0x1d4], R0, 0x1, P0 ;  /* 0x000075000a0f7a11 */ /* 0x000fca00000f0c00 */
[----:B------:R1:W-:Y:S04]  /*0690*/  @!P3 STG.E.128 [R14.64], RZ ;  /* 0x000000ff0e00b986 */ /* 0x0003e8000c101d06 */
[----:B------:R1:W-:Y:S04]  /*06a0*/  @!P2 STG.E.128 [R14.64+0x80], RZ ;  /* 0x000080ff0e00a986 */ /* 0x0003e8000c101d06 */
[----:B------:R1:W-:Y:S02]  /*06b0*/  @!P1 STG.E.128 [R14.64+0x100], RZ ;  /* 0x000100ff0e009986 */ /* 0x0003e4000c101d06 */
.L_x_678:
[----:B------:R-:W-:Y:S05]  /*06c0*/  BSYNC B0 ;  /* 0x0000000000007941 */ /* 0x000fea0003800000 */
.L_x_677:
[----:B------:R-:W-:Y:S01]  /*06d0*/  IADD3 R11, R5, 0x10, RZ ;  /* 0x00000010050b7810 */ /* 0x000fe20007ffe0ff */
[----:B------:R-:W-:Y:S03]  /*06e0*/  BSSY B0, `(.L_x_679) ;  /* 0x0000013000007945 */ /* 0x000fe60003800000 */
[----:B------:R-:W-:-:S13]  /*06f0*/  ISETP.GE.AND P0, PT, R11, R208, PT ;  /* 0x000000d00b00720c */ /* 0x000fda0003f06270 */
[----:B------:R-:W-:Y:S05]  /*0700*/  @P0 BRA `(.L_x_680) ;  /* 0x0000010000000947 */ /* 0x000fea0003800000 */
[----:B------:R-:W-:Y:S01]  /*0710*/  IADD3 R7, P0, R5, 0x10, RZ ;  /* 0x0000001005077810 */ /* 0x000fe20007f1e0ff */
[----:B-1----:R-:W-:Y:S01]  /*0720*/  IMAD.MOV.U32 R14, RZ, RZ, R22 ;  /* 0x000000ffff0e7224 */ /* 0x002fe200078e0016 */
[----:B------:R-:W-:Y:S02]  /*0730*/  MOV R15, R13 ;  /* 0x0000000d000f7202 */ /* 0x000fe40000000f00 */
[----:B------:R-:W-:Y:S01]  /*0740*/  ISETP.GE.AND P2, PT, R2, c[0x0][0x220], PT ;  /* 0x0000880002007a0c */ /* 0x000fe20003f46270 */
[----:B------:R-:W-:Y:S01]  /*0750*/  IMAD.X R0, RZ, RZ, R4, P0 ;  /* 0x000000ffff007224 */ /* 0x000fe200000e0604 */
[----:B------:R-:W-:Y:S01]  /*0760*/  ISETP.GE.AND P1, PT, R8, c[0x0][0x220], PT ;  /* 0x0000880008007a0c */ /* 0x000fe20003f26270 */
[----:B------:R-:W-:Y:S01]  /*0770*/  IMAD.WIDE.U32 R14, R7, c[0x0][0x1e8], R14 ;  /* 0x00007a00070e7a25 */ /* 0x000fe200078e000e */
[----:B------:R-:W-:-:S03]  /*0780*/  ISETP.GE.AND P0, PT, R6, c[0x0][0x220], PT ;  /* 0x0000880006007a0c */ /* 0x000fc60003f06270 */
[----:B------:R-:W-:Y:S01]  /*0790*/  IMAD R0, R0, c[0x0][0x1e8], RZ ;  /* 0x00007a0000007a24 */ /* 0x000fe200078e02ff */
[----:B------:R-:W-:-:S03]  /*07a0*/  LEA R16, P3, R14, c[0x0][0x1d0], 0x1 ;  /* 0x000074000e107a11 */ /* 0x000fc600078608ff */
[----:B------:R-:W-:-:S04]  /*07b0*/  IMAD R0, R7, c[0x0][0x1ec], R0 ;  /* 0x00007b0007007a24 */ /* 0x000fc800078e0200 */
[----:B------:R-:W-:-:S05]  /*07c0*/  IMAD.IADD R0, R15, 0x1, R0 ;  /* 0x000000010f007824 */ /* 0x000fca00078e0200 */
[----:B------:R-:W-:-:S05]  /*07d0*/  LEA.HI.X R17, R14, c[0x0][0x1d4], R0, 0x1, P3 ;  /* 0x000075000e117a11 */ /* 0x000fca00018f0c00 */
[----:B------:R1:W-:Y:S04]  /*07e0*/  @!P2 STG.E.128 [R16.64], RZ ;  /* 0x000000ff1000a986 */ /* 0x0003e8000c101d06 */
[----:B------:R1:W-:Y:S04]  /*07f0*/  @!P1 STG.E.128 [R16.64+0x80], RZ ;  /* 0x000080ff10009986 */ /* 0x0003e8000c101d06 */
[----:B------:R1:W-:Y:S02]  /*0800*/  @!P0 STG.E.128 [R16.64+0x100], RZ ;  /* 0x000100ff10008986 */ /* 0x0003e4000c101d06 */
.L_x_680:
[----:B------:R-:W-:Y:S05]  /*0810*/  BSYNC B0 ;  /* 0x0000000000007941 */ /* 0x000fea0003800000 */
.L_x_679:
        /* <DEDUP_REMOVED lines=20> */
.L_x_682:
[----:B------:R-:W-:Y:S05]  /*0960*/  BSYNC B0 ;  /* 0x0000000000007941 */ /* 0x000fea0003800000 */
.L_x_681:
[----:B------:R-:W-:Y:S01]  /*0970*/  IADD3 R7, R5, 0x30, RZ ;  /* 0x0000003005077810 */ /* 0x000fe20007ffe0ff */
[----:B------:R-:W-:Y:S03]  /*0980*/  BSSY B0, `(.L_x_683) ;  /* 0x0000012000007945 */ /* 0x000fe60003800000 */
[----:B------:R-:W-:-:S13]  /*0990*/  ISETP.GE.AND P0, PT, R7, R208, PT ;  /* 0x000000d00700720c */ /* 0x000fda0003f06270 */
[----:B------:R-:W-:Y:S05]  /*09a0*/  @P0 BRA `(.L_x_684) ;  /* 0x000000f000000947 */ /* 0x000fea0003800000 */
[----:B------:R-:W-:Y:S01]  /*09b0*/  IADD3 R3, P0, R5, 0x30, RZ ;  /* 0x0000003005037810 */ /* 0x000fe20007f1e0ff */
[----:B------:R-:W-:Y:S01]  /*09c0*/  IMAD.MOV.U32 R12, RZ, RZ, R22 ;  /* 0x000000ffff0c7224 */ /* 0x000fe200078e0016 */
[----:B------:R-:W-:Y:S02]  /*09d0*/  ISETP.GE.AND P2, PT, R2, c[0x0][0x220], PT ;  /* 0x0000880002007a0c */ /* 0x000fe40003f46270 */
[----:B------:R-:W-:Y:S01]  /*09e0*/  ISETP.GE.AND P1, PT, R8, c[0x0][0x220], PT ;  /* 0x0000880008007a0c */ /* 0x000fe20003f26270 */
[----:B------:R-:W-:Y:S01]  /*09f0*/  IMAD.X R0, RZ, RZ, R4, P0 ;  /* 0x000000ffff007224 */ /* 0x000fe200000e0604 */
[----:B------:R-:W-:Y:S01]  /*0a00*/  ISETP.GE.AND P0, PT, R6, c[0x0][0x220], PT ;  /* 0x0000880006007a0c */ /* 0x000fe20003f06270 */
[----:B------:R-:W-:-:S04]  /*0a10*/  IMAD.WIDE.U32 R12, R3, c[0x0][0x1e8], R12 ;  /* 0x00007a00030c7a25 */ /* 0x000fc800078e000c */
        /* <DEDUP_REMOVED lines=8> */
.L_x_684:
[----:B------:R-:W-:Y:S05]  /*0aa0*/  BSYNC B0 ;  /* 0x0000000000007941 */ /* 0x000fea0003800000 */
.L_x_683:
[----:B------:R-:W-:-:S04]  /*0ab0*/  ISETP.NE.AND P4, PT, R85, RZ, PT ;  /* 0x000000ff5500720c */ /* 0x000fc80003f85270 */
[-C--:B------:R-:W-:Y:S02]  /*0ac0*/  ISETP.GE.OR P3, PT, R5, R208.reuse, P4 ;  /* 0x000000d00500720c */ /* 0x080fe40002766670 */
[-C--:B------:R-:W-:Y:S02]  /*0ad0*/  ISETP.GE.OR P2, PT, R11, R208.reuse, P4 ;  /* 0x000000d00b00720c */ /* 0x080fe40002746670 */
[-C--:B------:R-:W-:Y:S02]  /*0ae0*/  ISETP.GE.OR P1, PT, R9, R208.reuse, P4 ;  /* 0x000000d00900720c */ /* 0x080fe40002726670 */
[----:B------:R-:W-:Y:S02]  /*0af0*/  IADD3 R5, P0, R199, R5, RZ ;  /* 0x00000005c7057210 */ /* 0x000fe40007f1e0ff */
[----:B------:R-:W-:Y:S02]  /*0b00*/  ISETP.GE.OR P4, PT, R7, R208, P4 ;  /* 0x000000d00700720c */ /* 0x000fe40002786670 */
[----:B------:R-:W-:-:S02]  /*0b10*/  LEA.HI.X.SX32 R0, R199, R4, 0x1, P0 ;  /* 0x00000004c7007211 */ /* 0x000fc400000f0eff */
[C---:B------:R-:W-:Y:S01]  /*0b20*/  LEA R4, P0, R5.reuse, c[0x0][0x200], 0x2 ;  /* 0x0000800005047a11 */ /* 0x040fe200078010ff */
[----:B--2---:R-:W-:Y:S02]  /*0b30*/  @!P3 IMAD.MOV.U32 R3, RZ, RZ, 0x7f800000 ;  /* 0x7f800000ff03b424 */ /* 0x004fe400078e00ff */
[----:B------:R-:W-:Y:S01]  /*0b40*/  @!P2 IMAD.MOV.U32 R2, RZ, RZ, 0x7f800000 ;  /* 0x7f800000ff02a424 */ /* 0x000fe200078e00ff */
[----:B------:R-:W-:Y:S01]  /*0b50*/  LEA.HI.X R5, R5, c[0x0][0x204], R0, 0x2, P0 ;  /* 0x0000810005057a11 */ /* 0x000fe200000f1400 */
[----:B------:R-:W-:-:S04]  /*0b60*/  @!P1 IMAD.MOV.U32 R0, RZ, RZ, 0x7f800000 ;  /* 0x7f800000ff009424 */ /* 0x000fc800078e00ff */
[----:B------:R2:W-:Y:S04]  /*0b70*/  @!P3 STG.E [R4.64], R3 ;  /* 0x000000030400b986 */ /* 0x0005e8000c101906 */
[----:B------:R2:W-:Y:S04]  /*0b80*/  @!P2 STG.E [R4.64+0x40], R2 ;  /* 0x000040020400a986 */ /* 0x0005e8000c101906 */
[----:B------:R2:W-:Y:S01]  /*0b90*/  @!P1 STG.E [R4.64+0x80], R0 ;  /* 0x0000800004009986 */ /* 0x0005e2000c101906 */
[----:B------:R-:W-:Y:S05]  /*0ba0*/  @P4 EXIT ;  /* 0x000000000000494d */ /* 0x000fea0003800000 */
[----:B--2---:R-:W-:-:S05]  /*0bb0*/  MOV R3, 0x7f800000 ;  /* 0x7f80000000037802 */ /* 0x004fca0000000f00 */
[----:B------:R-:W-:Y:S01]  /*0bc0*/  STG.E [R4.64+0xc0], R3 ;  /* 0x0000c00304007986 */ /* 0x000fe2000c101906 */
[----:B------:R-:W-:Y:S05]  /*0bd0*/  EXIT ;  /* 0x000000000000794d */ /* 0x000fea0003800000 */
.L_x_676:
[----:B------:R-:W-:Y:S01]  /*0be0*/  ISETP.NE.U32.AND P2, PT, RZ, c[0x0][0x2c0], PT ;  /* 0x0000b000ff007a0c */ /* 0x000fe20003f45070 */
[----:B------:R-:W-:Y:S01]  /*0bf0*/  IMAD.MOV.U32 R0, RZ, RZ, R17 ;  /* 0x000000ffff007224 */ /* 0x000fe200078e0011 */
[----:B------:R-:W-:Y:S02]  /*0c00*/  ISETP.NE.U32.AND P0, PT, RZ, c[0x0][0x2b8], PT ;  /* 0x0000ae00ff007a0c */ /* 0x000fe40003f05070 */
[----:B------:R-:W-:Y:S02]  /*0c10*/  ISETP.NE.AND.EX P2, PT, RZ, c[0x0][0x2c4], PT, P2 ;  /* 0x0000b100ff007a0c */ /* 0x000fe40003f45320 */
[----:B------:R-:W-:-:S11]  /*0c20*/  ISETP.NE.AND.EX P0, PT, RZ, c[0x0][0x2bc], PT, P0 ;  /* 0x0000af00ff007a0c */ /* 0x000fd60003f05300 */
[----:B------:R-:W-:Y:S01]  /*0c30*/  @P2 SHF.R.S32.HI R6, RZ, 0x1f, R17 ;  /* 0x0000001fff062819 */ /* 0x000fe20000011411 */
[----:B------:R-:W-:-:S04]  /*0c40*/  @P2 IMAD.WIDE.U32 R4, R17, c[0x0][0x2c8], RZ ;  /* 0x0000b20011042a25 */ /* 0x000fc800078e00ff */
[----:B------:R-:W-:Y:S01]  /*0c50*/  @P2 IMAD R6, R6, c[0x0][0x2c8], RZ ;  /* 0x0000b20006062a24 */ /* 0x000fe200078e02ff */
[----:B------:R-:W-:Y:S01]  /*0c60*/  CS2R R212, SRZ ;  /* 0x0000000000d47805 */ /* 0x000fe2000001ff00 */
[----:B------:R-:W-:-:S04]  /*0c70*/  @P0 IMAD.WIDE R8, R17, R204, c[0x0][0x2b8] ;  /* 0x0000ae0011080625 */ /* 0x000fc800078e02cc */
[----:B------:R-:W-:Y:S01]  /*0c80*/  @P2 IMAD R3, R17, c[0x0][0x2cc], R6 ;  /* 0x0000b30011032a24 */ /* 0x000fe200078e0206 */
[----:B------:R-:W-:Y:S01]  /*0c90*/  @P2 LEA R212, P1, R4, c[0x0][0x2c0], 0x2 ;  /* 0x0000b00004d42a11 */ /* 0x000fe200078210ff */
[----:B------:R1:W5:Y:S01]  /*0ca0*/  @P0 LDG.E R0, [R8.64] ;  /* 0x0000000608000981 */ /* 0x000362000c1e1900 */
[----:B------:R-:W-:Y:S01]  /*0cb0*/  PLOP3.LUT P0, PT, PT, PT, PT, 0x8, 0x0 ;  /* 0x000000000000781c */ /* 0x000fe20003f0e170 */
[----:B------:R-:W-:Y:S01]  /*0cc0*/  @P2 IMAD.IADD R3, R5, 0x1, R3 ;  /* 0x0000000105032824 */ /* 0x000fe200078e0203 */
[----:B------:R-:W-:-:S04]  /*0cd0*/  IABS R84, c[0x0][0x2d0] ;  /* 0x0000b40000547a13 */ /* 0x000fc80000000000 */
[----:B------:R-:W-:-:S04]  /*0ce0*/  @P2 SHF.L.U64.HI R3, R4, 0x2, R3 ;  /* 0x0000000204032819 */ /* 0x000fc80000010203 */
[----:B------:R-:W-:Y:S02]  /*0cf0*/  @P2 IADD3.X R213, R3, c[0x0][0x2c4], RZ, P1, !PT ;  /* 0x0000b10003d52a10 */ /* 0x000fe40000ffe4ff */
[----:B------:R-:W-:-:S04]  /*0d00*/  @P2 ISETP.NE.U32.AND P1, PT, R212, RZ, PT ;  /* 0x000000ffd400220c */ /* 0x000fc80003f25070 */
[----:B------:R-:W-:-:S13]  /*0d10*/  @P2 ISETP.NE.AND.EX P0, PT, R213, RZ, PT, P1 ;  /* 0x000000ffd500220c */ /* 0x000fda0003f05310 */
[----:B------:R-:W-:Y:S05]  /*0d20*/  @!P0 BRA `(.L_x_685) ;  /* 0x0000048000008947 */ /* 0x000fea0003800000 */
[----:B-1----:R-:W1:Y:S01]  /*0d30*/  I2F.RP R6, R84 ;  /* 0x0000005400067306 */ /* 0x002e620000209400 */
[----:B------:R-:W-:-:S04]  /*0d40*/  LEA R7, R133, 0xffffffc0, 0x6 ;  /* 0xffffffc085077811 */ /* 0x000fc800078e30ff */
[----:B-----5:R-:W-:-:S03]  /*0d50*/  IABS R0, R7 ;  /* 0x0000000700007213 */ /* 0x020fc60000000000 */
        /* <DEDUP_REMOVED lines=9> */
[----:B------:R-:W-:Y:S01]  /*0df0*/  IMAD R3, R84, R3, R0 ;  /* 0x0000000354037224 */ /* 0x000fe200078e0200 */
[----:B------:R-:W-:-:S04]  /*0e00*/  LOP3.LUT R0, R7, c[0x0][0x2d0], RZ, 0x3c, !PT ;  /* 0x0000b40007007a12 */ /* 0x000fc800078e3cff */
[----:B------:R-:W-:Y:S02]  /*0e10*/  ISETP.GT.U32.AND P2, PT, R84, R3, PT ;  /* 0x000000035400720c */ /* 0x000fe40003f44070 */
[----:B------:R-:W-:-:S11]  /*0e20*/  ISETP.GE.AND P1, PT, R0, RZ, PT ;  /* 0x000000ff0000720c */ /* 0x000fd60003f26270 */
[----:B------:R-:W-:Y:S01]  /*0e30*/  @!P2 IMAD.IADD R3, R3, 0x1, -R84 ;  /* 0x000000010303a824 */ /* 0x000fe200078e0a54 */
[----:B------:R-:W-:Y:S02]  /*0e40*/  @!P2 IADD3 R2, R2, 0x1, RZ ;  /* 0x000000010202a810 */ /* 0x000fe40007ffe0ff */
[----:B------:R-:W-:Y:S02]  /*0e50*/  ISETP.NE.AND P2, PT, RZ, c[0x0][0x2d0], PT ;  /* 0x0000b400ff007a0c */ /* 0x000fe40003f45270 */
[----:B------:R-:W-:-:S13]  /*0e60*/  ISETP.GE.U32.AND P3, PT, R3, R84, PT ;  /* 0x000000540300720c */ /* 0x000fda0003f66070 */
[----:B------:R-:W-:-:S04]  /*0e70*/  @P3 IADD3 R2, R2, 0x1, RZ ;  /* 0x0000000102023810 */ /* 0x000fc80007ffe0ff */
[----:B------:R-:W-:-:S05]  /*0e80*/  MOV R3, R2 ;  /* 0x0000000200037202 */ /* 0x000fca0000000f00 */
[----:B------:R-:W-:Y:S01]  /*0e90*/  @!P1 IMAD.MOV R3, RZ, RZ, -R3 ;  /* 0x000000ffff039224 */ /* 0x000fe200078e0a03 */
[----:B------:R-:W-:-:S05]  /*0ea0*/  @!P2 LOP3.LUT R3, RZ, c[0x0][0x2d0], RZ, 0x33, !PT ;  /* 0x0000b400ff03aa12 */ /* 0x000fca00078e33ff */
[----:B------:R-:W-:-:S06]  /*0eb0*/  IMAD.WIDE R24, R3, 0x4, R212 ;  /* 0x0000000403187825 */ /* 0x000fcc00078e02d4 */
[----:B------:R-:W2:Y:S01]  /*0ec0*/  LDG.E R24, [R24.64] ;  /* 0x0000000618187981 */ /* 0x000ea2000c1e1900 */
[----:B------:R-:W-:-:S04]  /*0ed0*/  IABS R0, c[0x0][0x1c8] ;  /* 0x0000720000007a13 */ /* 0x000fc80000000000 */
[----:B------:R-:W1:Y:S08]  /*0ee0*/  I2F.RP R5, R0 ;  /* 0x0000000000057306 */ /* 0x000e700000209400 */
[----:B-1----:R-:W1:Y:S02]  /*0ef0*/  MUFU.RCP R8, R5 ;  /* 0x0000000500087308 */ /* 0x002e640000001000 */
[----:B-1----:R-:W-:-:S06]  /*0f00*/  IADD3 R8, R8, 0xffffffe, RZ ;  /* 0x0ffffffe08087810 */ /* 0x002fcc0007ffe0ff */
[----:B------:R-:W1:Y:S02]  /*0f10*/  F2I.FTZ.U32.TRUNC.NTZ R9, R8 ;  /* 0x0000000800097305 */ /* 0x000e64000021f000 */
[----:B-1----:R-:W-:Y:S01]  /*0f20*/  IADD3 R2, RZ, -R9, RZ ;  /* 0x80000009ff027210 */ /* 0x002fe20007ffe0ff */
[----:B------:R-:W-:-:S04]  /*0f30*/  IMAD.MOV.U32 R8, RZ, RZ, RZ ;  /* 0x000000ffff087224 */ /* 0x000fc800078e00ff */
[----:B------:R-:W-:Y:S01]  /*0f40*/  IMAD R4, R2, R0, RZ ;  /* 0x0000000002047224 */ /* 0x000fe200078e02ff */
[----:B------:R-:W-:-:S03]  /*0f50*/  IABS R2, R22 ;  /* 0x0000001600027213 */ /* 0x000fc60000000000 */
[----:B------:R-:W-:-:S06]  /*0f60*/  IMAD.HI.U32 R9, R9, R4, R8 ;  /* 0x0000000409097227 */ /* 0x000fcc00078e0008 */
[----:B------:R-:W-:-:S05]  /*0f70*/  IMAD.HI.U32 R6, R9, R2, RZ ;  /* 0x0000000209067227 */ /* 0x000fca00078e00ff */
[----:B------:R-:W-:-:S05]  /*0f80*/  IADD3 R5, -R6, RZ, RZ ;  /* 0x000000ff06057210 */ /* 0x000fca0007ffe1ff */
[----:B------:R-:W-:Y:S01]  /*0f90*/  IMAD R5, R0, R5, R2 ;  /* 0x0000000500057224 */ /* 0x000fe200078e0202 */
[----:B------:R-:W-:-:S04]  /*0fa0*/  LOP3.LUT R2, R22, c[0x0][0x1c8], RZ, 0x3c, !PT ;  /* 0x0000720016027a12 */ /* 0x000fc800078e3cff */
[----:B------:R-:W-:-:S13]  /*0fb0*/  ISETP.GT.U32.AND P1, PT, R0, R5, PT ;  /* 0x000000050000720c */ /* 0x000fda0003f24070 */
[----:B------:R-:W-:Y:S01]  /*0fc0*/  @!P1 IMAD.IADD R5, R5, 0x1, -R0 ;  /* 0x0000000105059824 */ /* 0x000fe200078e0a00 */
[----:B------:R-:W-:Y:S02]  /*0fd0*/  @!P1 IADD3 R6, R6, 0x1, RZ ;  /* 0x0000000106069810 */ /* 0x000fe40007ffe0ff */
[----:B------:R-:W-:Y:S02]  /*0fe0*/  ISETP.GE.AND P1, PT, R2, RZ, PT ;  /* 0x000000ff0200720c */ /* 0x000fe40003f26270 */
[----:B------:R-:W-:Y:S02]  /*0ff0*/  ISETP.GE.U32.AND P2, PT, R5, R0, PT ;  /* 0x000000000500720c */ /* 0x000fe40003f46070 */
[----:B------:R-:W-:-:S05]  /*1000*/  IADD3 R0, -R3, RZ, RZ ;  /* 0x000000ff03007210 */ /* 0x000fca0007ffe1ff */
[----:B------:R-:W-:-:S05]  /*1010*/  IMAD R7, R0, c[0x0][0x2d0], R7 ;  /* 0x0000b40000077a24 */ /* 0x000fca00078e0207 */
[----:B------:R-:W-:Y:S02]  /*1020*/  SHF.R.S32.HI R3, RZ, 0x1f, R7 ;  /* 0x0000001fff037819 */ /* 0x000fe40000011407 */
[----:B------:R-:W-:Y:S02]  /*1030*/  @P2 IADD3 R6, R6, 0x1, RZ ;  /* 0x0000000106062810 */ /* 0x000fe40007ffe0ff */
[----:B------:R-:W-:Y:S01]  /*1040*/  ISETP.NE.AND P2, PT, RZ, c[0x0][0x1c8], PT ;  /* 0x00007200ff007a0c */ /* 0x000fe20003f45270 */
[----:B------:R-:W-:Y:S02]  /*1050*/  IMAD R0, R3, c[0x0][0x198], RZ ;  /* 0x0000660003007a24 */ /* 0x000fe400078e02ff */
[----:B------:R-:W-:-:S10]  /*1060*/  @!P1 IMAD.MOV R6, RZ, RZ, -R6 ;  /* 0x000000ffff069224 */ /* 0x000fd400078e0a06 */
[----:B------:R-:W-:Y:S02]  /*1070*/  @!P2 LOP3.LUT R6, RZ, c[0x0][0x1c8], RZ, 0x33, !PT ;  /* 0x00007200ff06aa12 */ /* 0x000fe400078e33ff */
[----:B--2---:R-:W-:Y:S01]  /*1080*/  SHF.R.S32.HI R11, RZ, 0x1f, R24 ;  /* 0x0000001fff0b7819 */ /* 0x004fe20000011418 */
[----:B------:R-:W-:-:S04]  /*1090*/  IMAD.WIDE.U32 R4, R24, c[0x0][0x180], RZ ;  /* 0x0000600018047a25 */ /* 0x000fc800078e00ff */
[C---:B------:R-:W-:Y:S02]  /*10a0*/  IMAD R9, R11.reuse, c[0x0][0x180], RZ ;  /* 0x000060000b097a24 */ /* 0x040fe400078e02ff */
[----:B------:R-:W-:Y:S02]  /*10b0*/  IMAD R11, R11, c[0x0][0x188], RZ ;  /* 0x000062000b0b7a24 */ /* 0x000fe400078e02ff */
[C---:B------:R-:W-:Y:S02]  /*10c0*/  IMAD R2, R24.reuse, c[0x0][0x184], R9 ;  /* 0x0000610018027a24 */ /* 0x040fe400078e0209 */
[----:B------:R-:W-:Y:S02]  /*10d0*/  IMAD R9, R7, c[0x0][0x19c], R0 ;  /* 0x0000670007097a24 */ /* 0x000fe400078e0200 */
[C---:B------:R-:W-:Y:S01]  /*10e0*/  IMAD R11, R24.reuse, c[0x0][0x18c], R11 ;  /* 0x00006300180b7a24 */ /* 0x040fe200078e020b */
[----:B------:R-:W-:Y:S01]  /*10f0*/  IADD3 R5, R5, R2, RZ ;  /* 0x0000000205057210 */ /* 0x000fe20007ffe0ff */
[----:B------:R-:W-:-:S04]  /*1100*/  IMAD.WIDE.U32 R24, R24, c[0x0][0x188], RZ ;  /* 0x0000620018187a25 */ /* 0x000fc800078e00ff */
[----:B------:R-:W-:Y:S01]  /*1110*/  IMAD.WIDE.U32 R12, R7, c[0x0][0x198], R4 ;  /* 0x00006600070c7a25 */ /* 0x000fe200078e0004 */
[----:B------:R-:W-:Y:S02]  /*1120*/  SHF.R.S32.HI R5, RZ, 0x1f, R6 ;  /* 0x0000001fff057819 */ /* 0x000fe40000011406 */
[----:B------:R-:W-:Y:S01]  /*1130*/  IADD3 R11, R25, R11, RZ ;  /* 0x0000000b190b7210 */ /* 0x000fe20007ffe0ff */
[----:B------:R-:W-:Y:S02]  /*1140*/  IMAD.IADD R13, R13, 0x1, R9 ;  /* 0x000000010d0d7824 */ /* 0x000fe400078e0209 */
[----:B------:R-:W-:Y:S02]  /*1150*/  IMAD R9, R5, c[0x0][0x1b0], RZ ;  /* 0x00006c0005097a24 */ /* 0x000fe400078e02ff */
[----:B------:R-:W-:-:S04]  /*1160*/  IMAD.WIDE.U32 R12, R6, c[0x0][0x1b0], R12 ;  /* 0x00006c00060c7a25 */ /* 0x000fc800078e000c */
[----:B------:R-:W-:Y:S01]  /*1170*/  IMAD R9, R6, c[0x0][0x1b4], R9 ;  /* 0x00006d0006097a24 */ /* 0x000fe200078e0209 */
[----:B------:R-:W-:-:S03]  /*1180*/  MOV R16, R12 ;  /* 0x0000000c00107202 */ /* 0x000fc60000000f00 */
[----:B------:R-:W-:Y:S01]  /*1190*/  IMAD.IADD R9, R13, 0x1, R9 ;  /* 0x000000010d097824 */ /* 0x000fe200078e0209 */
[----:B------:R-:W-:Y:S05]  /*11a0*/  BRA `(.L_x_686) ;  /* 0x0000044000007947 */ /* 0x000fea0003800000 */
.L_x_685:
[----:B-1----:R-:W-:-:S13]  /*11b0*/  ISETP.NE.AND P4, PT, R11, -0x1, PT ;  /* 0xffffffff0b00780c */ /* 0x002fda0003f85270 */
[----:B------:R-:W-:-:S05]  /*11c0*/  @P4 IADD3 R5, R2, R11, RZ ;  /* 0x0000000b02054210 */ /* 0x000fca0007ffe0ff */
[----:B------:R-:W-:-:S04]  /*11d0*/  @P4 IMAD.WIDE.U32 R8, R5, c[0x0][0x198], RZ ;  /* 0x0000660005084a25 */ /* 0x000fc800078e00ff */
[----:B------:R-:W-:Y:S01]  /*11e0*/  @P4 IMAD R5, R5, c[0x0][0x19c], R9 ;  /* 0x0000670005054a24 */ /* 0x000fe200078e0209 */
[----:B------:R-:W-:Y:S05]  /*11f0*/  @P4 BRA `(.L_x_687) ;  /* 0x000000a000004947 */ /* 0x000fea0003800000 */
[----:B------:R-:W-:Y:S01]  /*1200*/  SHF.R.S32.HI R5, RZ, 0x1f, R2 ;  /* 0x0000001fff057819 */ /* 0x000fe20000011402 */
[----:B------:R-:W-:Y:S01]  /*1210*/  IMAD.WIDE.U32 R6, R2, c[0x0][0x198], RZ ;  /* 0x0000660002067a25 */ /* 0x000fe200078e00ff */
[----:B-----5:R-:W-:-:S03]  /*1220*/  SHF.R.S32.HI R3, RZ, 0x1f, R0 ;  /* 0x0000001fff037819 */ /* 0x020fc60000011400 */
[----:B------:R-:W-:Y:S02]  /*1230*/  IMAD R5, R5, c[0x0][0x198], RZ ;  /* 0x0000660005057a24 */ /* 0x000fe400078e02ff */
[----:B------:R-:W-:Y:S02]  /*1240*/  IMAD R3, R3, c[0x0][0x180], RZ ;  /* 0x0000600003037a24 */ /* 0x000fe400078e02ff */
[----:B------:R-:W-:Y:S02]  /*1250*/  IMAD R4, R2, c[0x0][0x19c], R5 ;  /* 0x0000670002047a24 */ /* 0x000fe400078e0205 */
[----:B------:R-:W-:-:S03]  /*1260*/  IMAD R3, R0, c[0x0][0x184], R3 ;  /* 0x0000610000037a24 */ /* 0x000fc600078e0203 */
[----:B------:R-:W-:-:S05]  /*1270*/  IADD3 R7, R7, R4, RZ ;  /* 0x0000000407077210 */ /* 0x000fca0007ffe0ff */
[----:B------:R-:W-:-:S05]  /*1280*/  IMAD.WIDE.U32 R8, R0, c[0x0][0x180], R6 ;  /* 0x0000600000087a25 */ /* 0x000fca00078e0006 */
[----:B------:R-:W-:Y:S02]  /*1290*/  IADD3 R5, R9, R3, RZ ;  /* 0x0000000309057210 */ /* 0x000fe40007ffe0ff */
.L_x_687:
[----:B------:R-:W-:Y:S01]  /*12a0*/  IABS R6, c[0x0][0x1c8] ;  /* 0x0000720000067a13 */ /* 0x000fe20000000000 */
[----:B------:R-:W-:-:S03]  /*12b0*/  @P4 IMAD.IADD R11, R2, 0x1, R11 ;  /* 0x00000001020b4824 */ /* 0x000fc600078e020b */
[----:B------:R-:W1:Y:S01]  /*12c0*/  I2F.RP R9, R6 ;  /* 0x0000000600097306 */ /* 0x000e620000209400 */
[----:B------:R-:W-:-:S04]  /*12d0*/  @P4 IMAD.WIDE.U32 R24, R11, c[0x0][0x1a0], RZ ;  /* 0x000068000b184a25 */ /* 0x000fc800078e00ff */
[----:B------:R-:W-:-:S03]  /*12e0*/  @P4 IMAD R11, R11, c[0x0][0x1a4], R25 ;  /* 0x000069000b0b4a24 */ /* 0x000fc600078e0219 */
[----:B-1----:R-:W1:Y:S02]  /*12f0*/  MUFU.RCP R12, R9 ;  /* 0x00000009000c7308 */ /* 0x002e640000001000 */
[----:B-1----:R-:W-:Y:S02]  /*1300*/  IADD3 R12, R12, 0xffffffe, RZ ;  /* 0x0ffffffe0c0c7810 */ /* 0x002fe40007ffe0ff */
[----:B------:R-:W-:-:S04]  /*1310*/  MOV R9, R5 ;  /* 0x0000000500097202 */ /* 0x000fc80000000f00 */
[----:B------:R-:W1:Y:S02]  /*1320*/  F2I.FTZ.U32.TRUNC.NTZ R13, R12 ;  /* 0x0000000c000d7305 */ /* 0x000e64000021f000 */
[----:B-1----:R-:W-:Y:S01]  /*1330*/  IMAD.MOV R3, RZ, RZ, -R13 ;  /* 0x000000ffff037224 */ /* 0x002fe200078e0a0d */
[----:B------:R-:W-:-:S03]  /*1340*/  MOV R12, RZ ;  /* 0x000000ff000c7202 */ /* 0x000fc60000000f00 */
[----:B------:R-:W-:Y:S01]  /*1350*/  IMAD R4, R3, R6, RZ ;  /* 0x0000000603047224 */ /* 0x000fe200078e02ff */
[----:B------:R-:W-:-:S03]  /*1360*/  IABS R3, R22 ;  /* 0x0000001600037213 */ /* 0x000fc60000000000 */
[----:B------:R-:W-:-:S04]  /*1370*/  IMAD.HI.U32 R4, R13, R4, R12 ;  /* 0x000000040d047227 */ /* 0x000fc800078e000c */
[----:B------:R-:W-:-:S04]  /*1380*/  IMAD.MOV.U32 R7, RZ, RZ, R3 ;  /* 0x000000ffff077224 */ /* 0x000fc800078e0003 */
[----:B------:R-:W-:-:S05]  /*1390*/  IMAD.HI.U32 R4, R4, R7, RZ ;  /* 0x0000000704047227 */ /* 0x000fca00078e00ff */
[----:B------:R-:W-:-:S05]  /*13a0*/  IADD3 R3, -R4, RZ, RZ ;  /* 0x000000ff04037210 */ /* 0x000fca0007ffe1ff */
[----:B------:R-:W-:Y:S01]  /*13b0*/  IMAD R3, R6, R3, R7 ;  /* 0x0000000306037224 */ /* 0x000fe200078e0207 */
[----:B------:R-:W-:-:S04]  /*13c0*/  LEA R7, R133, 0xffffffc0, 0x6 ;  /* 0xffffffc085077811 */ /* 0x000fc800078e30ff */
[----:B------:R-:W-:Y:S01]  /*13d0*/  ISETP.GT.U32.AND P1, PT, R6, R3, PT ;  /* 0x000000030600720c */ /* 0x000fe20003f24070 */
[----:B------:R-:W-:-:S04]  /*13e0*/  IMAD.WIDE.U32 R8, R7, c[0x0][0x198], R8 ;  /* 0x0000660007087a25 */ /* 0x000fc800078e0008 */
[----:B------:R-:W-:-:S08]  /*13f0*/  IMAD.MOV.U32 R12, RZ, RZ, R8 ;  /* 0x000000ffff0c7224 */ /* 0x000fd000078e0008 */
[----:B------:R-:W-:Y:S01]  /*1400*/  @!P1 IMAD.IADD R3, R3, 0x1, -R6 ;  /* 0x0000000103039824 */ /* 0x000fe200078e0a06 */
[----:B------:R-:W-:Y:S02]  /*1410*/  @!P1 IADD3 R4, R4, 0x1, RZ ;  /* 0x0000000104049810 */ /* 0x000fe40007ffe0ff */
[----:B------:R-:W-:Y:S02]  /*1420*/  ISETP.NE.AND P1, PT, RZ, c[0x0][0x1c8], PT ;  /* 0x00007200ff007a0c */ /* 0x000fe40003f25270 */
[----:B------:R-:W-:Y:S02]  /*1430*/  ISETP.GE.U32.AND P3, PT, R3, R6, PT ;  /* 0x000000060300720c */ /* 0x000fe40003f66070 */
[----:B------:R-:W-:-:S04]  /*1440*/  LOP3.LUT R3, R22, c[0x0][0x1c8], RZ, 0x3c, !PT ;  /* 0x0000720016037a12 */ /* 0x000fc800078e3cff */
[----:B------:R-:W-:Y:S02]  /*1450*/  ISETP.GE.AND P2, PT, R3, RZ, PT ;  /* 0x000000ff0300720c */ /* 0x000fe40003f46270 */
[----:B------:R-:W-:-:S05]  /*1460*/  SHF.R.S32.HI R3, RZ, 0x1f, R7 ;  /* 0x0000001fff037819 */ /* 0x000fca0000011407 */
[----:B------:R-:W-:-:S04]  /*1470*/  @P3 IADD3 R4, R4, 0x1, RZ ;  /* 0x0000000104043810 */ /* 0x000fc80007ffe0ff */
[----:B------:R-:W-:Y:S01]  /*1480*/  MOV R6, R4 ;  /* 0x0000000400067202 */ /* 0x000fe20000000f00 */
[----:B------:R-:W-:-:S04]  /*1490*/  IMAD R4, R3, c[0x0][0x198], RZ ;  /* 0x0000660003047a24 */ /* 0x000fc800078e02ff */
[----:B------:R-:W-:Y:S01]  /*14a0*/  @!P2 IMAD.MOV R6, RZ, RZ, -R6 ;  /* 0x000000ffff06a224 */ /* 0x000fe200078e0a06 */
[----:B------:R-:W-:Y:S01]  /*14b0*/  @!P1 LOP3.LUT R6, RZ, c[0x0][0x1c8], RZ, 0x33, !PT ;  /* 0x00007200ff069a12 */ /* 0x000fe200078e33ff */
[----:B------:R-:W-:-:S03]  /*14c0*/  IMAD R13, R7, c[0x0][0x19c], R4 ;  /* 0x00006700070d7a24 */ /* 0x000fc600078e0204 */
[----:B------:R-:W-:Y:S02]  /*14d0*/  SHF.R.S32.HI R5, RZ, 0x1f, R6 ;  /* 0x0000001fff057819 */ /* 0x000fe40000011406 */
[----:B------:R-:W-:-:S03]  /*14e0*/  IADD3 R13, R9, R13, RZ ;  /* 0x0000000d090d7210 */ /* 0x000fc60007ffe0ff */
[----:B------:R-:W-:Y:S02]  /*14f0*/  IMAD R9, R5, c[0x0][0x1b0], RZ ;  /* 0x00006c0005097a24 */ /* 0x000fe400078e02ff */
[----:B------:R-:W-:-:S04]  /*1500*/  IMAD.WIDE.U32 R12, R6, c[0x0][0x1b0], R12 ;  /* 0x00006c00060c7a25 */ /* 0x000fc800078e000c */
[----:B------:R-:W-:Y:S01]  /*1510*/  IMAD R9, R6, c[0x0][0x1b4], R9 ;  /* 0x00006d0006097a24 */ /* 0x000fe200078e0209 */
[----:B------:R-:W-:-:S03]  /*1520*/  MOV R16, R12 ;  /* 0x0000000c00107202 */ /* 0x000fc60000000f00 */
[----:B------:R-:W-:Y:S01]  /*1530*/  IMAD.IADD R9, R13, 0x1, R9 ;  /* 0x000000010d097824 */ /* 0x000fe200078e0209 */
        /* <DEDUP_REMOVED lines=11> */
.L_x_686:
[----:B------:R-:W-:Y:S01]  /*15f0*/  ISETP.NE.AND P1, PT, R206, -0x1, PT ;  /* 0xffffffffce00780c */ /* 0x000fe20003f25270 */
[----:B------:R-:W-:Y:S01]  /*1600*/  IMAD.IADD R199, R208, 0x1, -R199 ;  /* 0x00000001d0c77824 */ /* 0x000fe200078e0ac7 */
[----:B------:R-:W-:Y:S01]  /*1610*/  SHF.R.S32.HI R10, RZ, 0x1f, R85 ;  /* 0x0000001fff0a7819 */ /* 0x000fe20000011455 */
[----:B------:R-:W-:Y:S01]  /*1620*/  IMAD R5, R5, c[0x0][0x1b8], RZ ;  /* 0x00006e0005057a24 */ /* 0x000fe200078e02ff */
[----:B------:R-:W-:Y:S02]  /*1630*/  BSSY B0, `(.L_x_688) ;  /* 0x000006f000007945 */ /* 0x000fe40003800000 */
[-C--:B------:R-:W-:Y:S01]  /*1640*/  LEA.HI R2, R10, R85.reuse, RZ, 0x3 ;  /* 0x000000550a027211 */ /* 0x080fe200078f18ff */
[----:B------:R-:W-:Y:S01]  /*1650*/  IMAD R5, R6, c[0x0][0x1bc], R5 ;  /* 0x00006f0006057a24 */ /* 0x000fe200078e0205 */
[----:B------:R-:W-:Y:S02]  /*1660*/  LEA.HI R4, R10, R85, RZ, 0x4 ;  /* 0x000000550a047211 */ /* 0x000fe400078f20ff */
[----:B------:R-:W-:-:S02]  /*1670*/  SHF.R.S32.HI R20, RZ, 0x3, R2 ;  /* 0x00000003ff147819 */ /* 0x000fc40000011402 */
[----:B-----5:R-:W-:Y:S01]  /*1680*/  SHF.R.S32.HI R0, RZ, 0x4, R4 ;  /* 0x00000004ff007819 */ /* 0x020fe20000011404 */
[----:B------:R-:W-:Y:S01]  /*1690*/  @P1 IMAD.WIDE.U32 R18, R206, c[0x0][0x190], RZ ;  /* 0x00006400ce121a25 */ /* 0x000fe200078e00ff */
[----:B------:R-:W-:Y:S02]  /*16a0*/  LOP3.LUT R2, R2, 0xfffffff8, RZ, 0xc0, !PT ;  /* 0xfffffff802027812 */ /* 0x000fe400078ec0ff */
[----:B------:R-:W-:Y:S01]  /*16b0*/  @!P1 SHF.R.S32.HI R8, RZ, 0x1f, R17 ;  /* 0x0000001fff089819 */ /* 0x000fe20000011411 */
[----:B------:R-:W-:Y:S01]  /*16c0*/  IMAD.SHL.U32 R207, R20, 0x40, RZ ;  /* 0x0000004014cf7824 */ /* 0x000fe200078e00ff */
[C---:B------:R-:W-:Y:S01]  /*16d0*/  LEA.HI R197, R4.reuse, R0, RZ, 0x1 ;  /* 0x0000000004c57211 */ /* 0x040fe200078f08ff */
[----:B------:R-:W-:Y:S01]  /*16e0*/  IMAD.IADD R2, R85, 0x1, -R2 ;  /* 0x0000000155027824 */ /* 0x000fe200078e0a02 */
[----:B------:R-:W-:Y:S01]  /*16f0*/  LOP3.LUT R4, R4, 0xfffffff0, RZ, 0xc0, !PT ;  /* 0xfffffff004047812 */ /* 0x000fe200078ec0ff */
[----:B------:R-:W-:Y:S01]  /*1700*/  @!P1 IMAD R8, R8, c[0x0][0x178], RZ ;  /* 0x00005e0008089a24 */ /* 0x000fe200078e02ff */
[----:B------:R-:W-:Y:S01]  /*1710*/  LOP3.LUT R197, R197, 0xfffffffe, RZ, 0xc0, !PT ;  /* 0xfffffffec5c57812 */ /* 0x000fe200078ec0ff */
[----:B------:R-:W-:Y:S01]  /*1720*/  IMAD.SHL.U32 R210, R2, 0x8, RZ ;  /* 0x0000000802d27824 */ /* 0x000fe200078e00ff */
[----:B------:R-:W-:Y:S01]  /*1730*/  LOP3.LUT R207, R207, 0x1c0, RZ, 0xc0, !PT ;  /* 0x000001c0cfcf7812 */ /* 0x000fe200078ec0ff */
[----:B------:R-:W-:Y:S01]  /*1740*/  @!P1 IMAD.WIDE.U32 R14, R17, c[0x0][0x178], RZ ;  /* 0x00005e00110e9a25 */ /* 0x000fe200078e00ff */
[----:B------:R-:W-:-:S02]  /*1750*/  SHF.R.S32.HI R21, RZ, 0x1f, R20 ;  /* 0x0000001fff157819 */ /* 0x000fc40000011414 */
[C---:B------:R-:W-:Y:S01]  /*1760*/  IADD3 R16, P3, R210.reuse, R16, RZ ;  /* 0x00000010d2107210 */ /* 0x040fe20007f7e0ff */
[----:B------:R-:W-:Y:S01]  /*1770*/  @!P1 IMAD R8, R17, c[0x0][0x17c], R8 ;  /* 0x00005f0011089a24 */ /* 0x000fe200078e0208 */
[----:B------:R-:W-:Y:S01]  /*1780*/  IADD3 R24, P2, R210, R24, RZ ;  /* 0x00000018d2187210 */ /* 0x000fe20007f5e0ff */
[----:B------:R-:W-:Y:S01]  /*1790*/  IMAD.IADD R197, R0, 0x1, -R197 ;  /* 0x0000000100c57824 */ /* 0x000fe200078e0ac5 */
[----:B------:R-:W-:Y:S01]  /*17a0*/  LOP3.LUT R0, R207, 0x38, R210, 0xf8, !PT ;  /* 0x00000038cf007812 */ /* 0x000fe200078ef8d2 */
[----:B------:R-:W-:Y:S01]  /*17b0*/  @P1 IMAD R13, R206, c[0x0][0x194], R19 ;  /* 0x00006500ce0d1a24 */ /* 0x000fe200078e0213 */
[----:B------:R-:W-:Y:S01]  /*17c0*/  SHF.R.U32.HI R207, RZ, 0x3, R207 ;  /* 0x00000003ffcf7819 */ /* 0x000fe200000116cf */
[----:B------:R-:W-:Y:S01]  /*17d0*/  @!P1 IMAD.IADD R13, R15, 0x1, R8 ;  /* 0x000000010f0d9824 */ /* 0x000fe200078e0208 */
[----:B------:R-:W-:Y:S01]  /*17e0*/  IADD3 R15, -R4, R85, RZ ;  /* 0x00000055040f7210 */ /* 0x000fe20007ffe1ff */
[----:B------:R-:W-:Y:S01]  /*17f0*/  @!P1 IMAD.MOV.U32 R18, RZ, RZ, R14 ;  /* 0x000000ffff129224 */ /* 0x000fe200078e000e */
[----:B------:R-:W-:Y:S01]  /*1800*/  LOP3.LUT R207, R0, R207, RZ, 0x3c, !PT ;  /* 0x000000cf00cf7212 */ /* 0x000fe200078e3cff */
[----:B------:R-:W-:Y:S01]  /*1810*/  IMAD.WIDE R26, R27, 0x40, R20 ;  /* 0x000000401b1a7825 */ /* 0x000fe200078e0214 */
[----:B------:R-:W-:-:S02]  /*1820*/  SHF.R.S32.HI R0, RZ, 0x1f, R15 ;  /* 0x0000001fff007819 */ /* 0x000fc4000001140f */
[----:B------:R-:W-:Y:S02]  /*1830*/  SHF.R.S32.HI R8, RZ, 0x1f, R210 ;  /* 0x0000001fff087819 */ /* 0x000fe400000114d2 */
[----:B------:R-:W-:Y:S02]  /*1840*/  LEA.HI R0, R0, R15, RZ, 0x3 ;  /* 0x0000000f00007211 */ /* 0x000fe400078f18ff */
[----:B------:R-:W-:Y:S01]  /*1850*/  IADD3 R18, P1, R210, R18, RZ ;  /* 0x00000012d2127210 */ /* 0x000fe20007f3e0ff */
[----:B------:R-:W-:Y:S01]  /*1860*/  IMAD.X R17, R8, 0x1, R9, P3 ;  /* 0x0000000108117824 */ /* 0x000fe200018e0609 */
[----:B------:R-:W-:Y:S01]  /*1870*/  LOP3.LUT R12, R0, 0xfffffff8, RZ, 0xc0, !PT ;  /* 0xfffffff8000c7812 */ /* 0x000fe200078ec0ff */
[----:B------:R-:W-:Y:S01]  /*1880*/  IMAD.X R25, R8, 0x1, R11, P2 ;  /* 0x0000000108197824 */ /* 0x000fe200010e060b */
[----:B------:R-:W-:Y:S01]  /*1890*/  LEA.HI R14, R10, R85, RZ, 0x6 ;  /* 0x000000550a0e7211 */ /* 0x000fe200078f30ff */
[----:B------:R-:W-:Y:S01]  /*18a0*/  IMAD.X R19, R8, 0x1, R13, P1 ;  /* 0x0000000108137824 */ /* 0x000fe200008e060d */
[----:B------:R-:W-:Y:S01]  /*18b0*/  SHF.R.S32.HI R4, RZ, 0x1f, R22 ;  /* 0x0000001fff047819 */ /* 0x000fe20000011416 */
[----:B------:R-:W-:Y:S01]  /*18c0*/  IMAD.IADD R12, R15, 0x1, -R12 ;  /* 0x000000010f0c7824 */ /* 0x000fe200078e0a0c */
[----:B------:R-:W-:Y:S01]  /*18d0*/  IADD3 R7, P1, R20, R7, RZ ;  /* 0x0000000714077210 */ /* 0x000fe20007f3e0ff */
[----:B------:R-:W-:Y:S01]  /*18e0*/  IMAD.SHL.U32 R14, R14, 0x8, RZ ;  /* 0x000000080e0e7824 */ /* 0x000fe200078e00ff */
[----:B------:R-:W-:Y:S01]  /*18f0*/  SHF.L.U32 R0, R0, 0x6, RZ ;  /* 0x0000000600007819 */ /* 0x000fe200000006ff */
[----:B------:R-:W-:Y:S01]  /*1900*/  IMAD R9, R4, c[0x0][0x1a8], RZ ;  /* 0x00006a0004097a24 */ /* 0x000fe200078e02ff */
[----:B------:R-:W-:Y:S01]  /*1910*/  IADD3.X R3, R21, R3, RZ, P1, !PT ;  /* 0x0000000315037210 */ /* 0x000fe20000ffe4ff */
[----:B------:R-:W-:Y:S01]  /*1920*/  IMAD.SHL.U32 R4, R12, 0x40, RZ ;  /* 0x000000400c047824 */ /* 0x000fe200078e00ff */
[----:B------:R-:W-:Y:S01]  /*1930*/  LOP3.LUT R207, R207, 0xfffffe00, R14, 0xf8, !PT ;  /* 0xfffffe00cfcf7812 */ /* 0x000fe200078ef80e */
[----:B------:R-:W-:Y:S01]  /*1940*/  IMAD.WIDE.U32 R14, R6, c[0x0][0x1b8], R24 ;  /* 0x00006e00060e7a25 */ /* 0x000fe200078e0018 */
[----:B------:R-:W-:-:S02]  /*1950*/  R2P PR, R12, 0x6 ;  /* 0x000000060c007804 */ /* 0x000fc40000000000 */
[----:B------:R-:W-:Y:S01]  /*1960*/  ISETP.GE.AND P3, PT, R20, R199, PT ;  /* 0x000000c71400720c */ /* 0x000fe20003f66270 */
[----:B------:R-:W-:Y:S01]  /*1970*/  IMAD.SHL.U32 R6, R197, 0x8, RZ ;  /* 0x00000008c5067824 */ /* 0x000fe200078e00ff */
[----:B------:R-:W-:Y:S01]  /*1980*/  LOP3.LUT R11, R4, 0x1c0, RZ, 0xc0, !PT ;  /* 0x000001c0040b7812 */ /* 0x000fe200078ec0ff */
[----:B------:R-:W-:Y:S01]  /*1990*/  IMAD.IADD R15, R15, 0x1, R5 ;  /* 0x000000010f0f7824 */ /* 0x000fe200078e0205 */
[----:B------:R-:W-:Y:S01]  /*19a0*/  IADD3 R201, R210, 0x40, RZ ;  /* 0x00000040d2c97810 */ /* 0x000fe20007ffe0ff */
[----:B------:R-:W-:Y:S01]  /*19b0*/  IMAD R4, R3, c[0x0][0x1a0], RZ ;  /* 0x0000680003047a24 */ /* 0x000fe200078e02ff */
[----:B------:R-:W-:Y:S01]  /*19c0*/  LOP3.LUT R6, R11, 0x8, R6, 0xf8, !PT ;  /* 0x000000080b067812 */ /* 0x000fe200078ef806 */
[----:B------:R-:W-:Y:S01]  /*19d0*/  IMAD R25, R22, c[0x0][0x1ac], R9 ;  /* 0x00006b0016197a24 */ /* 0x000fe200078e0209 */
[----:B------:R-:W-:Y:S01]  /*19e0*/  SHF.R.U32.HI R11, RZ, 0x3, R11 ;  /* 0x00000003ff0b7819 */ /* 0x000fe2000001160b */
[----:B------:R-:W-:Y:S01]  /*19f0*/  IMAD R9, R21, c[0x0][0x198], RZ ;  /* 0x0000660015097a24 */ /* 0x000fe200078e02ff */
[----:B------:R-:W-:Y:S01]  /*1a00*/  IADD3 R200, R210, 0x80, RZ ;  /* 0x00000080d2c87810 */ /* 0x000fe20007ffe0ff */
[----:B------:R-:W-:Y:S01]  /*1a10*/  IMAD.WIDE.U32 R22, R22, c[0x0][0x1a8], R18 ;  /* 0x00006a0016167a25 */ /* 0x000fe200078e0012 */
[----:B------:R-:W-:-:S03]  /*1a20*/  LOP3.LUT R3, R6, R11, RZ, 0x3c, !PT ;  /* 0x0000000b06037212 */ /* 0x000fc600078e3cff */
[----:B------:R-:W-:Y:S01]  /*1a30*/  IMAD.WIDE.U32 R134, R20, c[0x0][0x198], R16 ;  /* 0x0000660014867a25 */ /* 0x000fe200078e0010 */
[----:B------:R-:W-:-:S03]  /*1a40*/  LOP3.LUT R0, R3, 0xfffffe00, R0, 0xf8, !PT ;  /* 0xfffffe0003007812 */ /* 0x000fc600078ef800 */
[C---:B------:R-:W-:Y:S02]  /*1a50*/  IMAD R19, R7.reuse, c[0x0][0x1a4], R4 ;  /* 0x0000690007137a24 */ /* 0x040fe400078e0204 */
[----:B------:R-:W-:-:S04]  /*1a60*/  IMAD.WIDE.U32 R16, R7, c[0x0][0x1a0], R14 ;  /* 0x0000680007107a25 */ /* 0x000fc800078e000e */
[----:B------:R-:W-:Y:S02]  /*1a70*/  IMAD.MOV.U32 R13, RZ, RZ, c[0x0][0x1a0] ;  /* 0x00006800ff0d7624 */ /* 0x000fe400078e00ff */
[----:B------:R-:W-:Y:S02]  /*1a80*/  IMAD.MOV.U32 R7, RZ, RZ, 0x10 ;  /* 0x00000010ff077424 */ /* 0x000fe400078e00ff */
[----:B------:R-:W-:Y:S01]  /*1a90*/  IMAD.MOV.U32 R5, RZ, RZ, 0x20 ;  /* 0x00000020ff057424 */ /* 0x000fe200078e00ff */
[C---:B------:R-:W-:Y:S01]  /*1aa0*/  SHF.L.U64.HI R202, R13.reuse, R204, c[0x0][0x1a4] ;  /* 0x000069000dca7619 */ /* 0x040fe200000102cc */
[----:B------:R-:W-:Y:S01]  /*1ab0*/  IMAD R9, R20, c[0x0][0x19c], R9 ;  /* 0x0000670014097a24 */ /* 0x000fe200078e0209 */
[----:B------:R-:W-:Y:S01]  /*1ac0*/  SHF.L.U32 R203, R13, 0x4, RZ ;  /* 0x000000040dcb7819 */ /* 0x000fe200000006ff */
[----:B------:R-:W-:Y:S01]  /*1ad0*/  IMAD.SHL.U32 R207, R207, 0x2, RZ ;  /* 0x00000002cfcf7824 */ /* 0x000fe200078e00ff */
[----:B------:R-:W-:Y:S01]  /*1ae0*/  SEL R7, R7, 0xfffffff0, !P1 ;  /* 0xfffffff007077807 */ /* 0x000fe20004800000 */
[----:B------:R-:W-:Y:S01]  /*1af0*/  IMAD.IADD R135, R135, 0x1, R9 ;  /* 0x0000000187877824 */ /* 0x000fe200078e0209 */
[----:B------:R-:W-:Y:S01]  /*1b00*/  SEL R5, R5, 0xffffffe0, !P2 ;  /* 0xffffffe005057807 */ /* 0x000fe20005000000 */
[----:B------:R-:W-:-:S02]  /*1b10*/  IMAD.IADD R25, R23, 0x1, R25 ;  /* 0x0000000117197824 */ /* 0x000fc400078e0219 */
[----:B------:R-:W-:Y:S01]  /*1b20*/  IMAD.IADD R19, R17, 0x1, R19 ;  /* 0x0000000111137824 */ /* 0x000fe200078e0213 */
[----:B------:R-:W-:Y:S05]  /*1b30*/  @P3 BRA `(.L_x_689) ;  /* 0x000001e000003947 */ /* 0x000fea0003800000 */
[----:B------:R-:W-:Y:S01]  /*1b40*/  ISETP.GE.AND P5, PT, R210, c[0x0][0x220], PT ;  /* 0x00008800d2007a0c */ /* 0x000fe20003fa6270 */
[----:B------:R-:W-:Y:S01]  /*1b50*/  IMAD R3, R27, c[0x0][0x190], RZ ;  /* 0x000064001b037a24 */ /* 0x000fe200078e02ff */
[----:B------:R-:W-:Y:S01]  /*1b60*/  ISETP.GE.AND P4, PT, R201, c[0x0][0x220], PT ;  /* 0x00008800c9007a0c */ /* 0x000fe20003f86270 */
[----:B------:R-:W-:Y:S01]  /*1b70*/  IMAD.MOV.U32 R24, RZ, RZ, R22 ;  /* 0x000000ffff187224 */ /* 0x000fe200078e0016 */
[----:B------:R-:W-:Y:S01]  /*1b80*/  ISETP.GE.AND P3, PT, R200, c[0x0][0x220], PT ;  /* 0x00008800c8007a0c */ /* 0x000fe20003f66270 */
[C---:B------:R-:W-:Y:S02]  /*1b90*/  IMAD R3, R26.reuse, c[0x0][0x194], R3 ;  /* 0x000065001a037a24 */ /* 0x040fe400078e0203 */
[----:B------:R-:W-:-:S04]  /*1ba0*/  IMAD.WIDE.U32 R8, R26, c[0x0][0x190], R24 ;  /* 0x000064001a087a25 */ /* 0x000fc800078e0018 */
[----:B------:R-:W-:Y:S02]  /*1bb0*/  IMAD.IADD R3, R9, 0x1, R3 ;  /* 0x0000000109037824 */ /* 0x000fe400078e0203 */
[C---:B------:R-:W-:Y:S01]  /*1bc0*/  @!P5 LEA R28, P2, R8.reuse, c[0x0][0x160], 0x1 ;  /* 0x00005800081cda11 */ /* 0x040fe200078408ff */
[----:B------:R1:W-:Y:S01]  /*1bd0*/  @P5 STS.128 [R207], RZ ;  /* 0x000000ffcf005388 */ /* 0x0003e20000000c00 */
[C---:B------:R-:W-:Y:S02]  /*1be0*/  @!P4 LEA R14, P1, R8.reuse, c[0x0][0x160], 0x1 ;  /* 0x00005800080eca11 */ /* 0x040fe400078208ff */
[C-C-:B------:R-:W-:Y:S02]  /*1bf0*/  @!P5 LEA.HI.X R29, R8.reuse, c[0x0][0x164], R3.reuse, 0x1, P2 ;  /* 0x00005900081dda11 */ /* 0x140fe400010f0c03 */
[----:B------:R-:W-:-:S03]  /*1c00*/  @!P4 LEA.HI.X R15, R8, c[0x0][0x164], R3, 0x1, P1 ;  /* 0x00005900080fca11 */ /* 0x000fc600008f0c03 */
[----:B------:R-:W-:Y:S01]  /*1c10*/  @!PT LDS RZ, [RZ] ;  /* 0x00000000fffff984 */ /* 0x000fe20000000800 */
[----:B------:R-:W-:Y:S01]  /*1c20*/  @!PT LDS RZ, [RZ] ;  /* 0x00000000fffff984 */ /* 0x000fe20000000800 */
[----:B------:R-:W-:Y:S01]  /*1c30*/  @!PT LDS RZ, [RZ] ;  /* 0x00000000fffff984 */ /* 0x000fe20000000800 */
[----:B------:R1:W-:Y:S04]  /*1c40*/  @!P5 LDGSTS.E.BYPASS.LTC128B.128 [R207], [R28.64] ;  /* 0x000000001ccfdfae */ /* 0x0003e8000b901d46 */
[----:B------:R1:W-:Y:S04]  /*1c50*/  @P4 STS.128 [R207+0x2000], RZ ;  /* 0x002000ffcf004388 */ /* 0x0003e80000000c00 */
[----:B------:R-:W-:Y:S01]  /*1c60*/  @!PT LDS RZ, [RZ] ;  /* 0x00000000fffff984 */ /* 0x000fe20000000800 */
[----:B------:R-:W-:Y:S01]  /*1c70*/  @!PT LDS RZ, [RZ] ;  /* 0x00000000fffff984 */ /* 0x000fe20000000800 */
[----:B------:R-:W-:Y:S01]  /*1c80*/  @!PT LDS RZ, [RZ] ;  /* 0x00000000fffff984 */ /* 0x000fe20000000800 */
[----:B------:R1:W-:Y:S04]  /*1c90*/  @!P4 LDGSTS.E.BYPASS.LTC128B.128 [R207+0x2000], [R14.64+0x80] ;  /* 0x020000800ecfcfae */ /* 0x0003e8000b901d46 */
[----:B------:R1:W-:Y:S01]  /*1ca0*/  @P3 STS.128 [R207+0x4000], RZ ;  /* 0x004000ffcf003388 */ /* 0x0003e20000000c00 */
[----:B------:R-:W-:Y:S05]  /*1cb0*/  @P3 BRA `(.L_x_689) ;  /* 0x0000006000003947 */ /* 0x000fea0003800000 */
[----:B-1----:R-:W-:-:S04]  /*1cc0*/  LEA R14, P1, R8, c[0x0][0x160], 0x1 ;  /* 0x00005800080e7a11 */ /* 0x002fc800078208ff */
[----:B------:R-:W-:-:S05]  /*1cd0*/  LEA.HI.X R15, R8, c[0x0][0x164], R3, 0x1, P1 ;  /* 0x00005900080f7a11 */ /* 0x000fca00008f0c03 */
[----:B------:R-:W-:Y:S01]  /*1ce0*/  @!PT LDS RZ, [RZ] ;  /* 0x00000000fffff984 */ /* 0x000fe20000000800 */
[----:B------:R-:W-:Y:S01]  /*1cf0*/  @!PT LDS RZ, [RZ] ;  /* 0x00000000fffff984 */ /* 0x000fe20000000800 */
[----:B------:R-:W-:Y:S01]  /*1d00*/  @!PT LDS RZ, [RZ] ;  /* 0x00000000fffff984 */ /* 0x000fe20000000800 */
[----:B------:R1:W-:Y:S04]  /*1d10*/  LDGSTS.E.BYPASS.LTC128B.128 [R207+0x4000], [R14.64+0x100] ;  /* 0x040001000ecf7fae */ /* 0x0003e8000b901d46 */
.L_x_689:
[----:B------:R-:W-:Y:S05]  /*1d20*/  BSYNC B0 ;  /* 0x0000000000007941 */ /* 0x000fea0003800000 */
.L_x_688:
[----:B-1----:R-:W-:Y:S01]  /*1d30*/  IADD3 R14, R20, 0x10, RZ ;  /* 0x00000010140e7810 */ /* 0x002fe20007ffe0ff */
[----:B------:R-:W-:Y:S03]  /*1d40*/  BSSY B0, `(.L_x_690) ;  /* 0x0000024000007945 */ /* 0x000fe60003800000 */
[----:B------:R-:W-:-:S13]  /*1d50*/  ISETP.GE.AND P1, PT, R14, R199, PT ;  /* 0x000000c70e00720c */ /* 0x000fda0003f26270 */
[----:B------:R-:W-:Y:S05]  /*1d60*/  @P1 BRA `(.L_x_691) ;  /* 0x0000021000001947 */ /* 0x000fea0003800000 */
[----:B------:R-:W-:Y:S01]  /*1d70*/  IADD3 R4, P1, R26, 0x10, RZ ;  /* 0x000000101a047810 */ /* 0x000fe20007f3e0ff */
[----:B------:R-:W-:Y:S01]  /*1d80*/  IMAD.MOV.U32 R8, RZ, RZ, R22 ;  /* 0x000000ffff087224 */ /* 0x000fe200078e0016 */
[----:B------:R-:W-:Y:S01]  /*1d90*/  ISETP.GE.AND P4, PT, R210, c[0x0][0x220], PT ;  /* 0x00008800d2007a0c */ /* 0x000fe20003f86270 */
[----:B------:R-:W-:Y:S01]  /*1da0*/  IMAD.MOV.U32 R9, RZ, RZ, R25 ;  /* 0x000000ffff097224 */ /* 0x000fe200078e0019 */
[----:B------:R-:W-:Y:S01]  /*1db0*/  ISETP.GE.AND P3, PT, R201, c[0x0][0x220], PT ;  /* 0x00008800c9007a0c */ /* 0x000fe20003f66270 */
[----:B------:R-:W-:Y:S01]  /*1dc0*/  IMAD.X R3, RZ, RZ, R27, P1 ;  /* 0x000000ffff037224 */ /* 0x000fe200008e061b */
[----:B------:R-:W-:Y:S01]  /*1dd0*/  ISETP.GE.AND P1, PT, R200, c[0x0][0x220], PT ;  /* 0x00008800c8007a0c */ /* 0x000fe20003f26270 */
[----:B------:R-:W-:-:S04]  /*1de0*/  IMAD.WIDE.U32 R8, R4, c[0x0][0x190], R8 ;  /* 0x0000640004087a25 */ /* 0x000fc800078e0008 */
[----:B------:R-:W-:-:S04]  /*1df0*/  IMAD R3, R3, c[0x0][0x190], RZ ;  /* 0x0000640003037a24 */ /* 0x000fc800078e02ff */
[----:B------:R-:W-:Y:S01]  /*1e00*/  IMAD R3, R4, c[0x0][0x194], R3 ;  /* 0x0000650004037a24 */ /* 0x000fe200078e0203 */
[C---:B------:R-:W-:Y:S01]  /*1e10*/  @!P4 LEA R28, P5, R8.reuse, c[0x0][0x160], 0x1 ;  /* 0x00005800081cca11 */ /* 0x040fe200078a08ff */
[----:B------:R1:W-:Y:S01]  /*1e20*/  @P4 STS.128 [R207+0x800], RZ ;  /* 0x000800ffcf004388 */ /* 0x0003e20000000c00 */
[----:B------:R-:W-:Y:S01]  /*1e30*/  @!P3 LEA R30, P2, R8, c[0x0][0x160], 0x1 ;  /* 0x00005800081eba11 */ /* 0x000fe200078408ff */
[----:B------:R-:W-:-:S05]  /*1e40*/  IMAD.IADD R3, R9, 0x1, R3 ;  /* 0x0000000109037824 */ /* 0x000fca00078e0203 */
[C-C-:B------:R-:W-:Y:S02]  /*1e50*/  @!P4 LEA.HI.X R29, R8.reuse, c[0x0][0x164], R3.reuse, 0x1, P5 ;  /* 0x00005900081dca11 */ /* 0x140fe400028f0c03 */
[----:B------:R-:W-:-:S03]  /*1e60*/  @!P3 LEA.HI.X R31, R8, c[0x0][0x164], R3, 0x1, P2 ;  /* 0x00005900081fba11 */ /* 0x000fc600010f0c03 */
[----:B------:R-:W-:Y:S01]  /*1e70*/  @!PT LDS RZ, [RZ] ;  /* 0x00000000fffff984 */ /* 0x000fe20000000800 */
[----:B------:R-:W-:Y:S01]  /*1e80*/  @!PT LDS RZ, [RZ] ;  /* 0x00000000fffff984 */ /* 0x000fe20000000800 */
[----:B------:R-:W-:Y:S01]  /*1e90*/  @!PT LDS RZ, [RZ] ;  /* 0x00000000fffff984 */ /* 0x000fe20000000800 */
[----:B------:R1:W-:Y:S04]  /*1ea0*/  @!P4 LDGSTS.E.BYPASS.LTC128B.128 [R207+0x800], [R28.64] ;  /* 0x008000001ccfcfae */ /* 0x0003e8000b901d46 */
        /* <DEDUP_REMOVED lines=13> */
.L_x_691:
[----:B------:R-:W-:Y:S05]  /*1f80*/  BSYNC B0 ;  /* 0x0000000000007941 */ /* 0x000fea0003800000 */
.L_x_690:
[----:B------:R-:W-:Y:S01]  /*1f90*/  IADD3 R12, R20, 0x20, RZ ;  /* 0x00000020140c7810 */ /* 0x000fe20007ffe0ff */
        /* <DEDUP_REMOVED lines=13> */
[C---:B-1----:R-:W-:Y:S01]  /*2070*/  @!P4 LEA R28, P5, R8.reuse, c[0x0][0x160], 0x1 ;  /* 0x00005800081cca11 */ /* 0x042fe200078a08ff */
        /* <DEDUP_REMOVED lines=22> */
.L_x_693:
[----:B------:R-:W-:Y:S05]  /*21e0*/  BSYNC B0 ;  /* 0x0000000000007941 */ /* 0x000fea0003800000 */
.L_x_692:
        /* <DEDUP_REMOVED lines=30> */
[----:B--2---:R-:W-:-:S04]  /*23d0*/  LEA R24, P1, R22, c[0x0][0x160], 0x1 ;  /* 0x0000580016187a11 */ /* 0x004fc800078208ff */
[----:B------:R-:W-:-:S05]  /*23e0*/  LEA.HI.X R25, R22, c[0x0][0x164], R3, 0x1, P1 ;  /* 0x0000590016197a11 */ /* 0x000fca00008f0c03 */
[----:B------:R-:W-:Y:S01]  /*23f0*/  @!PT LDS RZ, [RZ] ;  /* 0x00000000fffff984 */ /* 0x000fe20000000800 */
[----:B------:R-:W-:Y:S01]  /*2400*/  @!PT LDS RZ, [RZ] ;  /* 0x00000000fffff984 */ /* 0x000fe20000000800 */
[----:B------:R-:W-:Y:S01]  /*2410*/  @!PT LDS RZ, [RZ] ;  /* 0x00000000fffff984 */ /* 0x000fe20000000800 */
[----:B------:R2:W-:Y:S04]  /*2420*/  LDGSTS.E.BYPASS.LTC128B.128 [R207+0x5800], [R24.64+0x100] ;  /* 0x0580010018cf7fae */ /* 0x0005e8000b901d46 */
.L_x_695:
[----:B------:R-:W-:Y:S05]  /*2430*/  BSYNC B0 ;  /* 0x0000000000007941 */ /* 0x000fea0003800000 */
.L_x_694:
[----:B------:R-:W-:Y:S01]  /*2440*/  IMAD.SHL.U32 R4, R133, 0x40, RZ ;  /* 0x0000004085047824 */ /* 0x000fe200078e00ff */
[----:B------:R-:W-:Y:S04]  /*2450*/  BSSY B0, `(.L_x_696) ;  /* 0x000001e000007945 */ /* 0x000fe80003800000 */
[----:B------:R-:W-:-:S05]  /*2460*/  IADD3 R3, R4, -0x40, RZ ;  /* 0xffffffc004037810 */ /* 0x000fca0007ffe0ff */
[----:B------:R-:W-:-:S05]  /*2470*/  IMAD.IADD R11, R86, 0x1, -R3 ;  /* 0x00000001560b7824 */ /* 0x000fca00078e0a03 */
[----:B------:R-:W-:-:S13]  /*2480*/  ISETP.GE.AND P1, PT, R20, R11, PT ;  /* 0x0000000b1400720c */ /* 0x000fda0003f26270 */
[----:B------:R-:W-:Y:S05]  /*2490*/  @P1 BRA `(.L_x_697) ;  /* 0x0000019000001947 */ /* 0x000fea0003800000 */
[----:B------:R-:W-:Y:S02]  /*24a0*/  ISETP.GE.AND P4, PT, R210, c[0x0][0x220], PT ;  /* 0x00008800d2007a0c */ /* 0x000fe40003f86270 */
[----:B------:R-:W-:Y:S02]  /*24b0*/  ISETP.GE.AND P3, PT, R201, c[0x0][0x220], PT ;  /* 0x00008800c9007a0c */ /* 0x000fe40003f66270 */
[----:B------:R-:W-:-:S09]  /*24c0*/  ISETP.GE.AND P1, PT, R200, c[0x0][0x220], PT ;  /* 0x00008800c8007a0c */ /* 0x000fd20003f26270 */
[C---:B--2---:R-:W-:Y:S01]  /*24d0*/  @!P4 LEA R24, P5, R134.reuse, c[0x0][0x168], 0x1 ;  /* 0x00005a008618ca11 */ /* 0x044fe200078a08ff */
[----:B------:R2:W-:Y:S01]  /*24e0*/  @P4 STS.128 [R207+0x6000], RZ ;  /* 0x006000ffcf004388 */ /* 0x0005e20000000c00 */
[C---:B------:R-:W-:Y:S02]  /*24f0*/  @!P3 LEA R22, P2, R134.reuse, c[0x0][0x168], 0x1 ;  /* 0x00005a008616ba11 */ /* 0x040fe400078408ff */
        /* <DEDUP_REMOVED lines=19> */
.L_x_697:
[----:B------:R-:W-:Y:S05]  /*2630*/  BSYNC B0 ;  /* 0x0000000000007941 */ /* 0x000fea0003800000 */
.L_x_696:
[----:B------:R-:W-:Y:S01]  /*2640*/  ISETP.GE.AND P1, PT, R14, R11, PT ;  /* 0x0000000b0e00720c */ /* 0x000fe20003f26270 */
[----:B------:R-:W-:Y:S01]  /*2650*/  IMAD.MOV.U32 R6, RZ, RZ, c[0x0][0x198] ;  /* 0x00006600ff067624 */ /* 0x000fe200078e00ff */
[----:B------:R-:W-:Y:S03]  /*2660*/  BSSY B0, `(.L_x_698) ;  /* 0x000001f000007945 */ /* 0x000fe60003800000 */
[C---:B------:R-:W-:Y:S01]  /*2670*/  IMAD.SHL.U32 R205, R6.reuse, 0x10, RZ ;  /* 0x0000001006cd7824 */ /* 0x040fe200078e00ff */
[----:B------:R-:W-:-:S07]  /*2680*/  SHF.L.U64.HI R204, R6, R204, c[0x0][0x19c] ;  /* 0x0000670006cc7619 */ /* 0x000fce00000102cc */
[----:B------:R-:W-:Y:S05]  /*2690*/  @P1 BRA `(.L_x_699) ;  /* 0x000001b000001947 */ /* 0x000fea0003800000 */
[----:B------:R-:W-:Y:S02]  /*26a0*/  ISETP.GE.AND P4, PT, R210, c[0x0][0x220], PT ;  /* 0x00008800d2007a0c */ /* 0x000fe40003f86270 */
[----:B------:R-:W-:Y:S02]  /*26b0*/  ISETP.GE.AND P3, PT, R201, c[0x0][0x220], PT ;  /* 0x00008800c9007a0c */ /* 0x000fe40003f66270 */
[----:B--2---:R-:W-:Y:S02]  /*26c0*/  IADD3 R22, P2, R205, R134, RZ ;  /* 0x00000086cd167210 */ /* 0x004fe40007f5e0ff */
[----:B------:R-:W-:-:S03]  /*26d0*/  ISETP.GE.AND P1, PT, R200, c[0x0][0x220], PT ;  /* 0x00008800c8007a0c */ /* 0x000fc60003f26270 */
[----:B------:R-:W-:-:S04]  /*26e0*/  IMAD.X R9, R204, 0x1, R135, P2 ;  /* 0x00000001cc097824 */ /* 0x000fc800010e0687 */
[C---:B------:R-:W-:Y:S01]  /*26f0*/  @!P4 LEA R26, P5, R22.reuse, c[0x0][0x168], 0x1 ;  /* 0x00005a00161aca11 */ /* 0x040fe200078a08ff */
        /* <DEDUP_REMOVED lines=21> */
.L_x_699:
[----:B------:R-:W-:Y:S05]  /*2850*/  BSYNC B0 ;  /* 0x0000000000007941 */ /* 0x000fea0003800000 */
.L_x_698:
[----:B------:R-:W-:Y:S01]  /*2860*/  ISETP.GE.AND P1, PT, R12, R11, PT ;  /* 0x0000000b0c00720c */ /* 0x000fe20003f26270 */
[----:B------:R-:W-:-:S12]  /*2870*/  BSSY B0, `(.L_x_700) ;  /* 0x000001e000007945 */ /* 0x000fd80003800000 */
[----:B------:R-:W-:Y:S05]  /*2880*/  @P1 BRA `(.L_x_701) ;  /* 0x000001c000001947 */ /* 0x000fea0003800000 */
[----:B------:R-:W-:Y:S01]  /*2890*/  ISETP.GE.AND P4, PT, R210, c[0x0][0x220], PT ;  /* 0x00008800d2007a0c */ /* 0x000fe20003f86270 */
[----:B------:R-:W-:Y:S01]  /*28a0*/  IMAD.MOV.U32 R9, RZ, RZ, c[0x0][0x19c] ;  /* 0x00006700ff097624 */ /* 0x000fe200078e00ff */
[----:B------:R-:W-:Y:S02]  /*28b0*/  ISETP.GE.AND P3, PT, R201, c[0x0][0x220], PT ;  /* 0x00008800c9007a0c */ /* 0x000fe40003f66270 */
[----:B--2---:R-:W-:Y:S02]  /*28c0*/  LEA R22, P2, R6, R134, 0x5 ;  /* 0x0000008606167211 */ /* 0x004fe400078428ff */
[----:B------:R-:W-:Y:S02]  /*28d0*/  ISETP.GE.AND P1, PT, R200, c[0x0][0x220], PT ;  /* 0x00008800c8007a0c */ /* 0x000fe40003f26270 */
[----:B------:R-:W-:-:S05]  /*28e0*/  LEA.HI.X R9, R6, R135, R9, 0x5, P2 ;  /* 0x0000008706097211 */ /* 0x000fca00010f2c09 */
        /* <DEDUP_REMOVED lines=22> */
.L_x_701:
[----:B------:R-:W-:Y:S05]  /*2a50*/  BSYNC B0 ;  /* 0x0000000000007941 */ /* 0x000fea0003800000 */
.L_x_700:
[----:B------:R-:W-:Y:S01]  /*2a60*/  ISETP.GE.AND P1, PT, R8, R11, PT ;  /* 0x0000000b0800720c */ /* 0x000fe20003f26270 */
[----:B------:R-:W-:-:S12]  /*2a70*/  BSSY B0, `(.L_x_702) ;  /* 0x000001f000007945 */ /* 0x000fd80003800000 */
[----:B------:R-:W-:Y:S05]  /*2a80*/  @P1 BRA `(.L_x_703) ;  /* 0x000001d000001947 */ /* 0x000fea0003800000 */
[----:B------:R-:W-:Y:S01]  /*2a90*/  ISETP.GE.AND P4, PT, R210, c[0x0][0x220], PT ;  /* 0x00008800d2007a0c */ /* 0x000fe20003f86270 */
[----:B------:R-:W-:Y:S01]  /*2aa0*/  ULDC UR4, c[0x0][0x19c] ;  /* 0x0000670000047ab9 */ /* 0x000fe20000000800 */
[----:B------:R-:W-:Y:S01]  /*2ab0*/  ISETP.GE.AND P3, PT, R201, c[0x0][0x220], PT ;  /* 0x00008800c9007a0c */ /* 0x000fe20003f66270 */
[----:B------:R-:W-:Y:S01]  /*2ac0*/  UIMAD UR4, UR4, 0x30, URZ ;  /* 0x00000030040478a4 */ /* 0x000fe2000f8e023f */
[----:B--2---:R-:W-:Y:S01]  /*2ad0*/  IMAD.WIDE.U32 R24, R6, 0x30, R134 ;  /* 0x0000003006187825 */ /* 0x004fe200078e0086 */
[----:B------:R-:W-:-:S04]  /*2ae0*/  ISETP.GE.AND P1, PT, R200, c[0x0][0x220], PT ;  /* 0x00008800c8007a0c */ /* 0x000fc80003f26270 */
[----:B------:R-:W-:-:S04]  /*2af0*/  IADD3 R9, R25, UR4, RZ ;  /* 0x0000000419097c10 */ /* 0x000fc8000fffe0ff */
        /* <DEDUP_REMOVED lines=22> */
.L_x_703:
[----:B------:R-:W-:Y:S05]  /*2c60*/  BSYNC B0 ;  /* 0x0000000000007941 */ /* 0x000fea0003800000 */
.L_x_702:
[----:B------:R-:W0:Y:S01]  /*2c70*/  LDGDEPBAR ;  /* 0x00000000000079af */ /* 0x000e220000000000 */
[----:B------:R-:W-:Y:S01]  /*2c80*/  ISETP.GE.AND P2, PT, R20, R11, PT ;  /* 0x0000000b1400720c */ /* 0x000fe20003f46270 */
[----:B------:R-:W-:Y:S01]  /*2c90*/  BSSY B0, `(.L_x_704) ;  /* 0x000001e000007945 */ /* 0x000fe20003800000 */
[----:B------:R-:W-:-:S04]  /*2ca0*/  LEA R222, P1, R16, c[0x0][0x170], 0x1 ;  /* 0x00005c0010de7a11 */ /* 0x000fc800078208ff */
[----:B------:R-:W-:Y:S01]  /*2cb0*/  LEA.HI.X R223, R16, c[0x0][0x174], R19, 0x1, P1 ;  /* 0x00005d0010df7a11 */ /* 0x000fe200008f0c13 */
[----:B------:R-:W-:-:S04]  /*2cc0*/  DEPBAR.LE SB0, 0x0 ;  /* 0x000080000000791a */ /* 0x000fc80000000000 */
[----:B------:R-:W-:Y:S06]  /*2cd0*/  BAR.SYNC.DEFER_BLOCKING 0x0 ;  /* 0x0000000000007b1d */ /* 0x000fec0000010000 */
[----:B------:R3:W-:Y:S04]  /*2ce0*/  @P2 STS.128 [R207+0xc000], RZ ;  /* 0x00c000ffcf002388 */ /* 0x0007e80000000c00 */
[----:B------:R3:W-:Y:S04]  /*2cf0*/  @P2 STS.128 [R207+0xe000], RZ ;  /* 0x00e000ffcf002388 */ /* 0x0007e80000000c00 */
[----:B------:R3:W-:Y:S01]  /*2d00*/  @P2 STS.128 [R207+0x10000], RZ ;  /* 0x010000ffcf002388 */ /* 0x0007e20000000c00 */
[----:B------:R-:W-:Y:S05]  /*2d10*/  @P2 BRA `(.L_x_705) ;  /* 0x0000015000002947 */ /* 0x000fea0003800000 */
[----:B------:R-:W-:Y:S02]  /*2d20*/  ISETP.GE.AND P3, PT, R210, c[0x0][0x220], PT ;  /* 0x00008800d2007a0c */ /* 0x000fe40003f66270 */
[----:B------:R-:W-:-:S02]  /*2d30*/  ISETP.GE.AND P2, PT, R201, c[0x0][0x220], PT ;  /* 0x00008800c9007a0c */ /* 0x000fc40003f46270 */
[----:B------:R-:W-:-:S09]  /*2d40*/  ISETP.GE.AND P1, PT, R200, c[0x0][0x220], PT ;  /* 0x00008800c8007a0c */ /* 0x000fd20003f26270 */
[----:B--2---:R-:W-:Y:S01]  /*2d50*/  @!P3 IMAD.MOV.U32 R22, RZ, RZ, R222 ;  /* 0x000000ffff16b224 */ /* 0x004fe200078e00de */
[----:B------:R2:W-:Y:S01]  /*2d60*/  @P3 STS.128 [R207+0xc000], RZ ;  /* 0x00c000ffcf003388 */ /* 0x0005e20000000c00 */
[----:B------:R-:W-:-:S05]  /*2d70*/  @!P3 IMAD.MOV.U32 R23, RZ, RZ, R223 ;  /* 0x000000ffff17b224 */ /* 0x000fca00078e00df */
        /* <DEDUP_REMOVED lines=11> */
[----:B------:R-:W-:Y:S01]  /*2e30*/  @!PT LDS RZ, [RZ] ;  /* 0x00000000fffff984 */ /* 0x000fe20000000800 */
[----:B------:R-:W-:Y:S01]  /*2e40*/  @!PT LDS RZ, [RZ] ;  /* 0x00000000fffff984 */ /* 0x000fe20000000800 */
[----:B------:R-:W-:Y:S01]  /*2e50*/  @!PT LDS RZ, [RZ] ;  /* 0x00000000fffff984 */ /* 0x000fe20000000800 */
[----:B------:R4:W-:Y:S02]  /*2e60*/  LDGSTS.E.BYPASS.LTC128B.128 [R207+0x10000], [R222.64+0x100] ;  /* 0x10000100decf7fae */ /* 0x0009e4000b901d46 */
.L_x_705:
[----:B------:R-:W-:Y:S05]  /*2e70*/  BSYNC B0 ;  /* 0x0000000000007941 */ /* 0x000fea0003800000 */
.L_x_704:
[----:B------:R-:W-:Y:S01]  /*2e80*/  ISETP.GE.AND P1, PT, R14, R11, PT ;  /* 0x0000000b0e00720c */ /* 0x000fe20003f26270 */
[----:B------:R-:W-:-:S12]  /*2e90*/  BSSY B0, `(.L_x_706) ;  /* 0x0000020000007945 */ /* 0x000fd80003800000 */
[----:B------:R1:W-:Y:S04]  /*2ea0*/  @P1 STS.128 [R207+0xc800], RZ ;  /* 0x00c800ffcf001388 */ /* 0x0003e80000000c00 */
[----:B------:R1:W-:Y:S04]  /*2eb0*/  @P1 STS.128 [R207+0xe800], RZ ;  /* 0x00e800ffcf001388 */ /* 0x0003e80000000c00 */
[----:B------:R1:W-:Y:S01]  /*2ec0*/  @P1 STS.128 [R207+0x10800], RZ ;  /* 0x010800ffcf001388 */ /* 0x0003e20000000c00 */
[----:B------:R-:W-:Y:S05]  /*2ed0*/  @P1 BRA `(.L_x_707) ;  /* 0x000001b000001947 */ /* 0x000fea0003800000 */
[----:B------:R-:W-:Y:S02]  /*2ee0*/  ISETP.GE.AND P3, PT, R210, c[0x0][0x220], PT ;  /* 0x00008800d2007a0c */ /* 0x000fe40003f66270 */
[----:B------:R-:W-:-:S02]  /*2ef0*/  ISETP.GE.AND P2, PT, R201, c[0x0][0x220], PT ;  /* 0x00008800c9007a0c */ /* 0x000fc40003f46270 */
[----:B------:R-:W-:Y:S02]  /*2f00*/  IADD3 R14, P4, R203, R16, RZ ;  /* 0x00000010cb0e7210 */ /* 0x000fe40007f9e0ff */
[----:B------:R-:W-:-:S03]  /*2f10*/  ISETP.GE.AND P1, PT, R200, c[0x0][0x220], PT ;  /* 0x00008800c8007a0c */ /* 0x000fc60003f26270 */
[----:B------:R-:W-:-:S04]  /*2f20*/  IMAD.X R9, R202, 0x1, R19, P4 ;  /* 0x00000001ca097824 */ /* 0x000fc800020e0613 */
[C---:B--2---:R-:W-:Y:S01]  /*2f30*/  @!P3 LEA R24, P5, R203.reuse, R222, 0x1 ;  /* 0x000000decb18b211 */ /* 0x044fe200078a08ff */
[----:B------:R2:W-:Y:S01]  /*2f40*/  @P3 STS.128 [R207+0xc800], RZ ;  /* 0x00c800ffcf003388 */ /* 0x0005e20000000c00 */
[C---:B------:R-:W-:Y:S02]  /*2f50*/  @!P2 LEA R22, P4, R14.reuse, c[0x0][0x170], 0x1 ;  /* 0x00005c000e16aa11 */ /* 0x040fe400078808ff */
[----:B------:R-:W-:Y:S02]  /*2f60*/  @!P3 LEA.HI.X R25, R203, R223, R202, 0x1, P5 ;  /* 0x000000dfcb19b211 */ /* 0x000fe400028f0cca */
        /* <DEDUP_REMOVED lines=18> */
.L_x_707:
[----:B------:R-:W-:Y:S05]  /*3090*/  BSYNC B0 ;  /* 0x0000000000007941 */ /* 0x000fea0003800000 */
.L_x_706:
[----:B------:R-:W-:Y:S01]  /*30a0*/  ISETP.GE.AND P1, PT, R12, R11, PT ;  /* 0x0000000b0c00720c */ /* 0x000fe20003f26270 */
[----:B------:R-:W-:-:S12]  /*30b0*/  BSSY B0, `(.L_x_708) ;  /* 0x0000023000007945 */ /* 0x000fd80003800000 */
[----:B------:R1:W-:Y:S04]  /*30c0*/  @P1 STS.128 [R207+0xd000], RZ ;  /* 0x00d000ffcf001388 */ /* 0x0003e80000000c00 */
[----:B------:R1:W-:Y:S04]  /*30d0*/  @P1 STS.128 [R207+0xf000], RZ ;  /* 0x00f000ffcf001388 */ /* 0x0003e80000000c00 */
[----:B------:R1:W-:Y:S01]  /*30e0*/  @P1 STS.128 [R207+0x11000], RZ ;  /* 0x011000ffcf001388 */ /* 0x0003e20000000c00 */
[----:B------:R-:W-:Y:S05]  /*30f0*/  @P1 BRA `(.L_x_709) ;  /* 0x000001e000001947 */ /* 0x000fea0003800000 */
[----:B------:R-:W-:Y:S01]  /*3100*/  ISETP.GE.AND P3, PT, R210, c[0x0][0x220], PT ;  /* 0x00008800d2007a0c */ /* 0x000fe20003f66270 */
[----:B------:R-:W-:Y:S01]  /*3110*/  IMAD.MOV.U32 R14, RZ, RZ, 0x5 ;  /* 0x00000005ff0e7424 */ /* 0x000fe200078e00ff */
[----:B------:R-:W-:Y:S01]  /*3120*/  ISETP.GE.AND P2, PT, R201, c[0x0][0x220], PT ;  /* 0x00008800c9007a0c */ /* 0x000fe20003f46270 */
[----:B------:R-:W-:Y:S01]  /*3130*/  IMAD.SHL.U32 R15, R13, 0x20, RZ ;  /* 0x000000200d0f7824 */ /* 0x000fe200078e00ff */
[----:B------:R-:W-:-:S02]  /*3140*/  ISETP.GE.AND P1, PT, R200, c[0x0][0x220], PT ;  /* 0x00008800c8007a0c */ /* 0x000fc40003f26270 */
[----:B------:R-:W-:Y:S02]  /*3150*/  SHF.L.U64.HI R14, R13, R14, c[0x0][0x1a4] ;  /* 0x000069000d0e7619 */ /* 0x000fe4000001020e */
[----:B------:R-:W-:-:S05]  /*3160*/  IADD3 R12, P4, R15, R16, RZ ;  /* 0x000000100f0c7210 */ /* 0x000fca0007f9e0ff */
[C---:B--2---:R-:W-:Y:S01]  /*3170*/  @!P3 LEA R24, P5, R15.reuse, R222, 0x1 ;  /* 0x000000de0f18b211 */ /* 0x044fe200078a08ff */
[----:B------:R-:W-:Y:S01]  /*3180*/  IMAD.X R9, R14, 0x1, R19, P4 ;  /* 0x000000010e097824 */ /* 0x000fe200020e0613 */
[C---:B------:R-:W-:Y:S01]  /*3190*/  @!P2 LEA R22, P4, R12.reuse, c[0x0][0x170], 0x1 ;  /* 0x00005c000c16aa11 */ /* 0x040fe200078808ff */
[----:B------:R2:W-:Y:S01]  /*31a0*/  @P3 STS.128 [R207+0xd000], RZ ;  /* 0x00d000ffcf003388 */ /* 0x0005e20000000c00 */
        /* <DEDUP_REMOVED lines=13> */
[----:B------:R-:W-:-:S04]  /*3280*/  LEA R14, P1, R12, c[0x0][0x170], 0x1 ;  /* 0x00005c000c0e7a11 */ /* 0x000fc800078208ff */
[----:B------:R-:W-:-:S05]  /*3290*/  LEA.HI.X R15, R12, c[0x0][0x174], R9, 0x1, P1 ;  /* 0x00005d000c0f7a11 */ /* 0x000fca00008f0c09 */
[----:B------:R-:W-:Y:S01]  /*32a0*/  @!PT LDS RZ, [RZ] ;  /* 0x00000000fffff984 */ /* 0x000fe20000000800 */
[----:B------:R-:W-:Y:S01]  /*32b0*/  @!PT LDS RZ, [RZ] ;  /* 0x00000000fffff984 */ /* 0x000fe20000000800 */
[----:B------:R-:W-:Y:S01]  /*32c0*/  @!PT LDS RZ, [RZ] ;  /* 0x00000000fffff984 */ /* 0x000fe20000000800 */
[----:B------:R1:W-:Y:S04]  /*32d0*/  LDGSTS.E.BYPASS.LTC128B.128 [R207+0x11000], [R14.64+0x100] ;  /* 0x110001000ecf7fae */ /* 0x0003e8000b901d46 */
.L_x_709:
[----:B------:R-:W-:Y:S05]  /*32e0*/  BSYNC B0 ;  /* 0x0000000000007941 */ /* 0x000fea0003800000 */
.L_x_708:
[----:B------:R-:W-:Y:S01]  /*32f0*/  ISETP.GE.AND P1, PT, R8, R11, PT ;  /* 0x0000000b0800720c */ /* 0x000fe20003f26270 */
[----:B------:R-:W-:Y:S01]  /*3300*/  BSSY B0, `(.L_x_710) ;  /* 0x0000026000007945 */ /* 0x000fe20003800000 */
[----:B------:R-:W-:-:S04]  /*3310*/  LEA.HI R9, R10, R85, RZ, 0x5 ;  /* 0x000000550a097211 */ /* 0x000fc800078f28ff */
[----:B------:R-:W-:-:S07]  /*3320*/  SHF.R.S32.HI R9, RZ, 0x5, R9 ;  /* 0x00000005ff097819 */ /* 0x000fce0000011409 */
[----:B------:R1:W-:Y:S04]  /*3330*/  @P1 STS.128 [R207+0xd800], RZ ;  /* 0x00d800ffcf001388 */ /* 0x0003e80000000c00 */
[----:B------:R1:W-:Y:S04]  /*3340*/  @P1 STS.128 [R207+0xf800], RZ ;  /* 0x00f800ffcf001388 */ /* 0x0003e80000000c00 */
[----:B------:R1:W-:Y:S01]  /*3350*/  @P1 STS.128 [R207+0x11800], RZ ;  /* 0x011800ffcf001388 */ /* 0x0003e20000000c00 */
[----:B------:R-:W-:Y:S05]  /*3360*/  @P1 BRA `(.L_x_711) ;  /* 0x000001f000001947 */ /* 0x000fea0003800000 */
[----:B------:R-:W-:Y:S01]  /*3370*/  ISETP.GE.AND P3, PT, R210, c[0x0][0x220], PT ;  /* 0x00008800d2007a0c */ /* 0x000fe20003f66270 */
[----:B------:R-:W-:Y:S01]  /*3380*/  IMAD.MOV.U32 R8, RZ, RZ, c[0x0][0x1a4] ;  /* 0x00006900ff087624 */ /* 0x000fe200078e00ff */
[----:B------:R-:W-:Y:S01]  /*3390*/  ISETP.GE.AND P2, PT, R201, c[0x0][0x220], PT ;  /* 0x00008800c9007a0c */ /* 0x000fe20003f46270 */
[----:B------:R-:W-:Y:S01]  /*33a0*/  IMAD.MOV.U32 R18, RZ, RZ, R16 ;  /* 0x000000ffff127224 */ /* 0x000fe200078e0010 */
[----:B------:R-:W-:Y:S01]  /*33b0*/  ISETP.GE.AND P1, PT, R200, c[0x0][0x220], PT ;  /* 0x00008800c8007a0c */ /* 0x000fe20003f26270 */
[----:B------:R-:W-:-:S02]  /*33c0*/  IMAD R10, R8, 0x30, RZ ;  /* 0x00000030080a7824 */ /* 0x000fc400078e02ff */
[----:B------:R-:W-:-:S05]  /*33d0*/  IMAD.WIDE.U32 R18, R13, 0x30, R18 ;  /* 0x000000300d127825 */ /* 0x000fca00078e0012 */
[----:B------:R-:W-:Y:S01]  /*33e0*/  IADD3 R10, R19, R10, RZ ;  /* 0x0000000a130a7210 */ /* 0x000fe20007ffe0ff */
[----:B------:R-:W-:Y:S01]  /*33f0*/  @!P3 IMAD.WIDE.U32 R12, R13, 0x60, R222 ;  /* 0x000000600d0cb825 */ /* 0x000fe200078e00de */
[----:B------:R1:W-:Y:S02]  /*3400*/  @P3 STS.128 [R207+0xd800], RZ ;  /* 0x00d800ffcf003388 */ /* 0x0003e40000000c00 */
[----:B-1----:R-:W-:Y:S01]  /*3410*/  @!P2 LEA R14, P4, R18, c[0x0][0x170], 0x1 ;  /* 0x00005c00120eaa11 */ /* 0x002fe200078808ff */
[----:B------:R-:W-:-:S03]  /*3420*/  @!P3 IMAD R8, R8, 0x60, RZ ;  /* 0x000000600808b824 */ /* 0x000fc600078e02ff */
[----:B------:R-:W-:Y:S02]  /*3430*/  @!P2 LEA.HI.X R15, R18, c[0x0][0x174], R10, 0x1, P4 ;  /* 0x00005d00120faa11 */ /* 0x000fe400020f0c0a */
[----:B------:R-:W-:-:S05]  /*3440*/  @!P3 IADD3 R13, R13, R8, RZ ;  /* 0x000000080d0db210 */ /* 0x000fca0007ffe0ff */
        /* <DEDUP_REMOVED lines=17> */
.L_x_711:
[----:B------:R-:W-:Y:S05]  /*3560*/  BSYNC B0 ;  /* 0x0000000000007941 */ /* 0x000fea0003800000 */
.L_x_710:
[C---:B------:R-:W-:Y:S01]  /*3570*/  IMAD.SHL.U32 R8, R2.reuse, 0x40, RZ ;  /* 0x0000004002087824 */ /* 0x040fe200078e00ff */
[----:B------:R-:W-:Y:S01]  /*3580*/  R2P PR, R2, 0x6 ;  /* 0x0000000602007804 */ /* 0x000fe20000000000 */
[----:B------:R-:W-:Y:S01]  /*3590*/  IMAD.SHL.U32 R20, R20, 0x8, RZ ;  /* 0x0000000814147824 */ /* 0x000fe200078e00ff */
[----:B------:R-:W0:Y:S01]  /*35a0*/  LDGDEPBAR ;  /* 0x00000000000079af */ /* 0x000e220000000000 */
[----:B------:R-:W-:Y:S01]  /*35b0*/  IMAD R198, R9, 0x400, R0 ;  /* 0x0000040009c67824 */ /* 0x000fe200078e0200 */
[----:B------:R-:W-:Y:S01]  /*35c0*/  LOP3.LUT R11, R8, 0x1c0, RZ, 0xc0, !PT ;  /* 0x000001c0080b7812 */ /* 0x000fe200078ec0ff */
[----:B------:R-:W-:Y:S02]  /*35d0*/  IMAD.SHL.U32 R85, R85, 0x2, RZ ;  /* 0x0000000255557824 */ /* 0x000fe400078e00ff */
[----:B------:R-:W-:Y:S01]  /*35e0*/  IMAD.SHL.U32 R198, R198, 0x2, RZ ;  /* 0x00000002c6c67824 */ /* 0x000fe200078e00ff */
[----:B------:R-:W-:Y:S02]  /*35f0*/  LOP3.LUT R8, R11, 0x8, R20, 0xf8, !PT ;  /* 0x000000080b087812 */ /* 0x000fe400078ef814 */
[----:B------:R-:W-:Y:S01]  /*3600*/  SHF.R.U32.HI R11, RZ, 0x3, R11 ;  /* 0x00000003ff0b7819 */ /* 0x000fe2000001160b */
[--C-:B------:R-:W-:Y:S01]  /*3610*/  IMAD R196, R7, 0x2, R198.reuse ;  /* 0x0000000207c47824 */ /* 0x100fe200078e02c6 */
[----:B------:R-:W-:Y:S01]  /*3620*/  LDSM.16.M88.4 R68, [R198] ;  /* 0x00000000c644783b */ /* 0x000fe20000000200 */
[C---:B------:R-:W-:Y:S01]  /*3630*/  IMAD R194, R5.reuse, 0x2, R198 ;  /* 0x0000000205c27824 */ /* 0x040fe200078e02c6 */
[----:B------:R-:W-:Y:S01]  /*3640*/  LOP3.LUT R8, R8, R11, RZ, 0x3c, !PT ;  /* 0x0000000b08087212 */ /* 0x000fe200078e3cff */
[----:B------:R-:W-:Y:S01]  /*3650*/  IMAD R193, R5, 0x2, R196 ;  /* 0x0000000205c17824 */ /* 0x000fe200078e02c4 */
[----:B------:R-:W-:Y:S03]  /*3660*/  LDSM.16.M88.4 R36, [R196] ;  /* 0x00000000c424783b */ /* 0x000fe60000000200 */
[----:B------:R-:W-:Y:S01]  /*3670*/  IMAD R197, R197, 0x200, R8 ;  /* 0x00000200c5c57824 */ /* 0x000fe200078e0208 */
[----:B-1----:R-:W-:Y:S03]  /*3680*/  LDSM.16.M88.4 R28, [R194] ;  /* 0x00000000c21c783b */ /* 0x002fe60000000200 */
[----:B------:R-:W-:Y:S01]  /*3690*/  IMAD.SHL.U32 R197, R197, 0x2, RZ ;  /* 0x00000002c5c57824 */ /* 0x000fe200078e00ff */
[----:B------:R-:W-:Y:S04]  /*36a0*/  LDSM.16.M88.4 R64, [R193] ;  /* 0x00000000c140783b */ /* 0x000fe80000000200 */
[----:B------:R-:W1:Y:S01]  /*36b0*/  LDSM.16.M88.4 R16, [R197+0x6800] ;  /* 0x00680000c510783b */ /* 0x000e620000000200 */
[----:B------:R-:W-:-:S02]  /*36c0*/  IADD3 R2, R197, 0x6000, RZ ;  /* 0x00006000c5027810 */ /* 0x000fc40007ffe0ff */
[----:B------:R-:W-:Y:S01]  /*36d0*/  IADD3 R195, R197, 0x6020, RZ ;  /* 0x00006020c5c37810 */ /* 0x000fe20007ffe0ff */
[----:B------:R-:W5:Y:S01]  /*36e0*/  LDSM.16.M88.4 R40, [R197+0x6000] ;  /* 0x00600000c528783b */ /* 0x000f620000000200 */
[----:B------:R-:W-:Y:S01]  /*36f0*/  @P1 IADD3 R195, R2, -0x20, RZ ;  /* 0xffffffe002c31810 */ /* 0x000fe20007ffe0ff */
[----:B------:R-:W-:Y:S02]  /*3700*/  IMAD.MOV.U32 R2, RZ, RZ, 0x40 ;  /* 0x00000040ff027424 */ /* 0x000fe400078e00ff */
[----:B------:R-:W-:Y:S01]  /*3710*/  LDSM.16.M88.4 R8, [R197+0x7000] ;  /* 0x00700000c508783b */ /* 0x000fe20000000200 */
[C---:B------:R-:W-:Y:S02]  /*3720*/  IADD3 R187, R195.reuse, 0x800, RZ ;  /* 0x00000800c3bb7810 */ /* 0x040fe40007ffe0ff */
[----:B------:R-:W-:Y:S01]  /*3730*/  SEL R2, R2, 0xffffffc0, !P2 ;  /* 0xffffffc002027807 */ /* 0x000fe20005000000 */
[----:B--2---:R-:W2:Y:S01]  /*3740*/  LDSM.16.M88.4 R24, [R195+0x800] ;  /* 0x00080000c318783b */ /* 0x004ea20000000200 */
[----:B------:R-:W-:-:S02]  /*3750*/  IADD3 R186, R195, 0x1000, RZ ;  /* 0x00001000c3ba7810 */ /* 0x000fc40007ffe0ff */
[----:B------:R-:W-:Y:S01]  /*3760*/  IADD3 R185, R195, 0x1800, RZ ;  /* 0x00001800c3b97810 */ /* 0x000fe20007ffe0ff */
[----:B------:R-:W3:Y:S01]  /*3770*/  LDSM.16.M88.4 R60, [R197+0x7800] ;  /* 0x00780000c53c783b */ /* 0x000ee20000000200 */
[----:B------:R-:W-:Y:S01]  /*3780*/  IMAD.IADD R191, R197, 0x1, R2 ;  /* 0x00000001c5bf7824 */ /* 0x000fe200078e0202 */
[C---:B------:R-:W-:Y:S01]  /*3790*/  IADD3 R183, R195.reuse, 0x2000, RZ ;  /* 0x00002000c3b77810 */ /* 0x040fe20007ffe0ff */
[----:B------:R-:W-:Y:S01]  /*37a0*/  IMAD.IADD R184, R2, 0x1, R195 ;  /* 0x0000000102b87824 */ /* 0x000fe200078e02c3 */
[----:B------:R-:W4:Y:S01]  /*37b0*/  LDSM.16.M88.4 R56, [R195] ;  /* 0x00000000c338783b */ /* 0x000f220000000200 */
[C---:B------:R-:W-:Y:S02]  /*37c0*/  IADD3 R182, R195.reuse, 0x2800, RZ ;  /* 0x00002800c3b67810 */ /* 0x040fe40007ffe0ff */
[C---:B------:R-:W-:Y:S01]  /*37d0*/  IADD3 R181, R195.reuse, 0x3000, RZ ;  /* 0x00003000c3b57810 */ /* 0x040fe20007ffe0ff */
[----:B------:R-:W2:Y:S01]  /*37e0*/  LDSM.16.M88.4 R52, [R195+0x1000] ;  /* 0x00100000c334783b */ /* 0x000ea20000000200 */
[----:B------:R-:W-:-:S02]  /*37f0*/  IADD3 R180, R195, 0x3800, RZ ;  /* 0x00003800c3b47810 */ /* 0x000fc40007ffe0ff */
[C---:B------:R-:W-:Y:S01]  /*3800*/  IADD3 R179, R195.reuse, 0x4000, RZ ;  /* 0x00004000c3b37810 */ /* 0x040fe20007ffe0ff */
[----:B------:R-:W2:Y:S01]  /*3810*/  LDSM.16.M88.4 R48, [R195+0x1800] ;  /* 0x00180000c330783b */ /* 0x000ea20000000200 */
[C---:B------:R-:W-:Y:S02]  /*3820*/  IADD3 R178, R195.reuse, 0x4800, RZ ;  /* 0x00004800c3b27810 */ /* 0x040fe40007ffe0ff */
[C---:B------:R-:W-:Y:S01]  /*3830*/  IADD3 R177, R195.reuse, 0x5000, RZ ;  /* 0x00005000c3b17810 */ /* 0x040fe20007ffe0ff */
[----:B------:R-:W2:Y:S01]  /*3840*/  LDSM.16.M88.4 R32, [R191+0x6000] ;  /* 0x00600000bf20783b */ /* 0x000ea20000000200 */
[----:B------:R-:W-:-:S03]  /*3850*/  IADD3 R176, R195, 0x5800, RZ ;  /* 0x00005800c3b07810 */ /* 0x000fc60007ffe0ff */
[----:B------:R-:W-:Y:S01]  /*3860*/  LDSM.16.M88.4 R80, [R191+0x7000] ;  /* 0x00700000bf50783b */ /* 0x000fe20000000200 */
[C---:B-1----:R-:W-:Y:S03]  /*3870*/  HMMA.16816.F32.BF16 R20, R68.reuse, R16, RZ ;  /* 0x000000104414723c */ /* 0x042fe600000418ff */
[----:B------:R-:W-:Y:S05]  /*3880*/  LDSM.16.M88.4 R76, [R191+0x7800] ;  /* 0x00780000bf4c783b */ /* 0x000fea0000000200 */
[C---:B------:R-:W-:Y:S08]  /*3890*/  HMMA.16816.F32.BF16 R16, R68.reuse, R18, RZ ;  /* 0x000000124410723c */ /* 0x040ff000000418ff */
[C---:B-----5:R-:W-:Y:S08]  /*38a0*/  HMMA.16816.F32.BF16 R44, R68.reuse, R40, RZ ;  /* 0x00000028442c723c */ /* 0x060ff000000418ff */
[----:B------:R-:W-:Y:S08]  /*38b0*/  HMMA.16816.F32.BF16 R40, R68, R42, RZ ;  /* 0x0000002a4428723c */ /* 0x000ff000000418ff */
[C---:B--2---:R-:W-:Y:S08]  /*38c0*/  HMMA.16816.F32.BF16 R20, R36.reuse, R24, R20 ;  /* 0x000000182414723c */ /* 0x044ff00000041814 */
[----:B------:R-:W-:Y:S01]  /*38d0*/  HMMA.16816.F32.BF16 R16, R36, R26, R16 ;  /* 0x0000001a2410723c */ /* 0x000fe20000041810 */
[----:B------:R-:W1:Y:S07]  /*38e0*/  LDSM.16.M88.4 R24, [R191+0x6800] ;  /* 0x00680000bf18783b */ /* 0x000e6e0000000200 */
[C---:B------:R-:W-:Y:S08]  /*38f0*/  HMMA.16816.F32.BF16 R12, R68.reuse, R8, RZ ;  /* 0x00000008440c723c */ /* 0x040ff000000418ff */
[C---:B------:R-:W-:Y:S08]  /*3900*/  HMMA.16816.F32.BF16 R8, R68.reuse, R10, RZ ;  /* 0x0000000a4408723c */ /* 0x040ff000000418ff */
[C---:B---3--:R-:W-:Y:S08]  /*3910*/  HMMA.16816.F32.BF16 R72, R68.reuse, R60, RZ ;  /* 0x0000003c4448723c */ /* 0x048ff000000418ff */
[----:B------:R-:W-:Y:S01]  /*3920*/  HMMA.16816.F32.BF16 R68, R68, R62, RZ ;  /* 0x0000003e4444723c */ /* 0x000fe200000418ff */
[----:B------:R-:W2:Y:S07]  /*3930*/  LDSM.16.M88.4 R60, [R184] ;  /* 0x00000000b83c783b */ /* 0x000eae0000000200 */
[C---:B----4-:R-:W-:Y:S08]  /*3940*/  HMMA.16816.F32.BF16 R44, R36.reuse, R56, R44 ;  /* 0x00000038242c723c */ /* 0x050ff0000004182c */
[C---:B------:R-:W-:Y:S01]  /*3950*/  HMMA.16816.F32.BF16 R40, R36.reuse, R58, R40 ;  /* 0x0000003a2428723c */ /* 0x040fe20000041828 */
[----:B------:R-:W3:Y:S07]  /*3960*/  LDSM.16.M88.4 R56, [R184+0x800] ;  /* 0x00080000b838783b */ /* 0x000eee0000000200 */
[C---:B------:R-:W-:Y:S08]  /*3970*/  HMMA.16816.F32.BF16 R12, R36.reuse, R52, R12 ;  /* 0x00000034240c723c */ /* 0x040ff0000004180c */
[C---:B------:R-:W-:Y:S01]  /*3980*/  HMMA.16816.F32.BF16 R8, R36.reuse, R54, R8 ;  /* 0x000000362408723c */ /* 0x040fe20000041808 */
[----:B------:R-:W4:Y:S07]  /*3990*/  LDSM.16.M88.4 R52, [R184+0x1000] ;  /* 0x00100000b834783b */ /* 0x000f2e0000000200 */
[C---:B------:R-:W-:Y:S08]  /*39a0*/  HMMA.16816.F32.BF16 R72, R36.reuse, R48, R72 ;  /* 0x000000302448723c */ /* 0x040ff00000041848 */
[----:B------:R-:W-:Y:S01]  /*39b0*/  HMMA.16816.F32.BF16 R68, R36, R50, R68 ;  /* 0x000000322444723c */ /* 0x000fe20000041844 */
[----:B------:R-:W5:Y:S04]  /*39c0*/  LDSM.16.M88.4 R48, [R184+0x1800] ;  /* 0x00180000b830783b */ /* 0x000f680000000200 */
[----:B------:R-:W-:Y:S03]  /*39d0*/  LDSM.16.M88.4 R36, [R198+0x2000] ;  /* 0x00200000c624783b */ /* 0x000fe60000000200 */
[C---:B------:R-:W-:Y:S08]  /*39e0*/  HMMA.16816.F32.BF16 R44, R28.reuse, R32, R44 ;  /* 0x000000201c2c723c */ /* 0x040ff0000004182c */
[C---:B------:R-:W-:Y:S01]  /*39f0*/  HMMA.16816.F32.BF16 R40, R28.reuse, R34, R40 ;  /* 0x000000221c28723c */ /* 0x040fe20000041828 */
[----:B------:R-:W2:Y:S07]  /*3a00*/  LDSM.16.M88.4 R32, [R197+0x8000] ;  /* 0x00800000c520783b */ /* 0x000eae0000000200 */
[C---:B-1----:R-:W-:Y:S08]  /*3a10*/  HMMA.16816.F32.BF16 R20, R28.reuse, R24, R20 ;  /* 0x000000181c14723c */ /* 0x042ff00000041814 */
[C---:B------:R-:W-:Y:S01]  /*3a20*/  HMMA.16816.F32.BF16 R16, R28.reuse, R26, R16 ;  /* 0x0000001a1c10723c */ /* 0x040fe20000041810 */
[----:B------:R-:W-:Y:S07]  /*3a30*/  LDSM.16.M88.4 R24, [R197+0x9800] ;  /* 0x00980000c518783b */ /* 0x000fee0000000200 */
[C---:B------:R-:W-:Y:S08]  /*3a40*/  HMMA.16816.F32.BF16 R12, R28.reuse, R80, R12 ;  /* 0x000000501c0c723c */ /* 0x040ff0000004180c */
[C---:B------:R-:W-:Y:S08]  /*3a50*/  HMMA.16816.F32.BF16 R8, R28.reuse, R82, R8 ;  /* 0x000000521c08723c */ /* 0x040ff00000041808 */
[C---:B------:R-:W-:Y:S08]  /*3a60*/  HMMA.16816.F32.BF16 R72, R28.reuse, R76, R72 ;  /* 0x0000004c1c48723c */ /* 0x040ff00000041848 */
[----:B------:R-:W-:Y:S01]  /*3a70*/  HMMA.16816.F32.BF16 R68, R28, R78, R68 ;  /* 0x0000004e1c44723c */ /* 0x000fe20000041844 */
[----:B------:R-:W-:Y:S04]  /*3a80*/  LDSM.16.M88.4 R28, [R197+0x9000] ;  /* 0x00900000c51c783b */ /* 0x000fe80000000200 */
[----:B------:R-:W-:Y:S03]  /*3a90*/  LDSM.16.M88.4 R76, [R196+0x2000] ;  /* 0x00200000c44c783b */ /* 0x000fe60000000200 */
[C---:B--2---:R-:W-:Y:S08]  /*3aa0*/  HMMA.16816.F32.BF16 R44, R64.reuse, R60, R44 ;  /* 0x0000003c402c723c */ /* 0x044ff0000004182c */
[C---:B------:R-:W-:Y:S01]  /*3ab0*/  HMMA.16816.F32.BF16 R40, R64.reuse, R62, R40 ;  /* 0x0000003e4028723c */ /* 0x040fe20000041828 */
[----:B------:R-:W1:Y:S07]  /*3ac0*/  LDSM.16.M88.4 R60, [R197+0x8800] ;  /* 0x00880000c53c783b */ /* 0x000e6e0000000200 */
[C---:B---3--:R-:W-:Y:S01]  /*3ad0*/  HMMA.16816.F32.BF16 R80, R64.reuse, R56, R20 ;  /* 0x000000384050723c */ /* 0x048fe20000041814 */
[----:B------:R-:W2:Y:S07]  /*3ae0*/  LDSM.16.M88.4 R20, [R195+0x2000] ;  /* 0x00200000c314783b */ /* 0x000eae0000000200 */
[C---:B------:R-:W-:Y:S08]  /*3af0*/  HMMA.16816.F32.BF16 R16, R64.reuse, R58, R16 ;  /* 0x0000003a4010723c */ /* 0x040ff00000041810 */
[C---:B----4-:R-:W-:Y:S08]  /*3b00*/  HMMA.16816.F32.BF16 R12, R64.reuse, R52, R12 ;  /* 0x00000034400c723c */ /* 0x050ff0000004180c */
[C---:B------:R-:W-:Y:S01]  /*3b10*/  HMMA.16816.F32.BF16 R8, R64.reuse, R54, R8 ;  /* 0x000000364008723c */ /* 0x040fe20000041808 */
[----:B------:R-:W3:Y:S07]  /*3b20*/  LDSM.16.M88.4 R52, [R195+0x2800] ;  /* 0x00280000c334783b */ /* 0x000eee0000000200 */
[C---:B-----5:R-:W-:Y:S08]  /*3b30*/  HMMA.16816.F32.BF16 R72, R64.reuse, R48, R72 ;  /* 0x000000304048723c */ /* 0x060ff00000041848 */
[----:B------:R-:W-:Y:S01]  /*3b40*/  HMMA.16816.F32.BF16 R68, R64, R50, R68 ;  /* 0x000000324044723c */ /* 0x000fe20000041844 */
[----:B------:R-:W4:Y:S04]  /*3b50*/  LDSM.16.M88.4 R48, [R195+0x3000] ;  /* 0x00300000c330783b */ /* 0x000f280000000200 */
[----:B------:R-:W-:Y:S03]  /*3b60*/  LDSM.16.M88.4 R64, [R195+0x3800] ;  /* 0x00380000c340783b */ /* 0x000fe60000000200 */
[C---:B------:R-:W-:Y:S08]  /*3b70*/  HMMA.16816.F32.BF16 R44, R36.reuse, R32, R44 ;  /* 0x00000020242c723c */ /* 0x040ff0000004182c */
[C---:B------:R-:W-:Y:S01]  /*3b80*/  HMMA.16816.F32.BF16 R56, R36.reuse, R34, R40 ;  /* 0x000000222438723c */ /* 0x040fe20000041828 */
[----:B------:R-:W-:Y:S04]  /*3b90*/  LDSM.16.M88.4 R40, [R194+0x2000] ;  /* 0x00200000c228783b */ /* 0x000fe80000000200 */
[----:B------:R-:W5:Y:S03]  /*3ba0*/  LDSM.16.M88.4 R32, [R191+0x8000] ;  /* 0x00800000bf20783b */ /* 0x000f660000000200 */
[C---:B-1----:R-:W-:Y:S08]  /*3bb0*/  HMMA.16816.F32.BF16 R80, R36.reuse, R60, R80 ;  /* 0x0000003c2450723c */ /* 0x042ff00000041850 */
[C---:B------:R-:W-:Y:S01]  /*3bc0*/  HMMA.16816.F32.BF16 R16, R36.reuse, R62, R16 ;  /* 0x0000003e2410723c */ /* 0x040fe20000041810 */
[----:B------:R-:W-:Y:S07]  /*3bd0*/  LDSM.16.M88.4 R60, [R198+0x4000] ;  /* 0x00400000c63c783b */ /* 0x000fee0000000200 */
[C---:B------:R-:W-:Y:S08]  /*3be0*/  HMMA.16816.F32.BF16 R12, R36.reuse, R28, R12 ;  /* 0x0000001c240c723c */ /* 0x040ff0000004180c */
[C---:B------:R-:W-:Y:S01]  /*3bf0*/  HMMA.16816.F32.BF16 R8, R36.reuse, R30, R8 ;  /* 0x0000001e2408723c */ /* 0x040fe20000041808 */
[----:B------:R-:W-:Y:S07]  /*3c00*/  LDSM.16.M88.4 R28, [R191+0x9800] ;  /* 0x00980000bf1c783b */ /* 0x000fee0000000200 */
[C---:B------:R-:W-:Y:S08]  /*3c10*/  HMMA.16816.F32.BF16 R72, R36.reuse, R24, R72 ;  /* 0x000000182448723c */ /* 0x040ff00000041848 */
[----:B------:R-:W-:Y:S01]  /*3c20*/  HMMA.16816.F32.BF16 R68, R36, R26, R68 ;  /* 0x0000001a2444723c */ /* 0x000fe20000041844 */
[----:B------:R-:W1:Y:S04]  /*3c30*/  LDSM.16.M88.4 R24, [R191+0x8800] ;  /* 0x00880000bf18783b */ /* 0x000e680000000200 */
[----:B------:R-:W-:Y:S03]  /*3c40*/  LDSM.16.M88.4 R36, [R184+0x2000] ;  /* 0x00200000b824783b */ /* 0x000fe60000000200 */
[C---:B--2---:R-:W-:Y:S08]  /*3c50*/  HMMA.16816.F32.BF16 R44, R76.reuse, R20, R44 ;  /* 0x000000144c2c723c */ /* 0x044ff0000004182c */
[C---:B------:R-:W-:Y:S01]  /*3c60*/  HMMA.16816.F32.BF16 R56, R76.reuse, R22, R56 ;  /* 0x000000164c38723c */ /* 0x040fe20000041838 */
[----:B------:R-:W2:Y:S07]  /*3c70*/  LDSM.16.M88.4 R20, [R191+0x9000] ;  /* 0x00900000bf14783b */ /* 0x000eae0000000200 */
[C---:B---3--:R-:W-:Y:S08]  /*3c80*/  HMMA.16816.F32.BF16 R80, R76.reuse, R52, R80 ;  /* 0x000000344c50723c */ /* 0x048ff00000041850 */
[C---:B------:R-:W-:Y:S01]  /*3c90*/  HMMA.16816.F32.BF16 R16, R76.reuse, R54, R16 ;  /* 0x000000364c10723c */ /* 0x040fe20000041810 */
[----:B------:R-:W-:Y:S07]  /*3ca0*/  LDSM.16.M88.4 R52, [R184+0x3000] ;  /* 0x00300000b834783b */ /* 0x000fee0000000200 */
[C---:B----4-:R-:W-:Y:S08]  /*3cb0*/  HMMA.16816.F32.BF16 R12, R76.reuse, R48, R12 ;  /* 0x000000304c0c723c */ /* 0x050ff0000004180c */
[----:B------:R-:W-:Y:S01]  /*3cc0*/  HMMA.16816.F32.BF16 R8, R76, R50, R8 ;  /* 0x000000324c08723c */ /* 0x000fe20000041808 */
[----:B------:R-:W3:Y:S07]  /*3cd0*/  LDSM.16.M88.4 R48, [R193+0x2000] ;  /* 0x00200000c130783b */ /* 0x000eee0000000200 */
[C---:B-----5:R-:W-:Y:S08]  /*3ce0*/  HMMA.16816.F32.BF16 R44, R40.reuse, R32, R44 ;  /* 0x00000020282c723c */ /* 0x060ff0000004182c */
[----:B------:R-:W-:Y:S01]  /*3cf0*/  HMMA.16816.F32.BF16 R56, R40, R34, R56 ;  /* 0x000000222838723c */ /* 0x000fe20000041838 */
[----:B------:R-:W4:Y:S07]  /*3d00*/  LDSM.16.M88.4 R32, [R184+0x2800] ;  /* 0x00280000b820783b */ /* 0x000f2e0000000200 */
[C---:B------:R-:W-:Y:S08]  /*3d10*/  HMMA.16816.F32.BF16 R72, R76.reuse, R64, R72 ;  /* 0x000000404c48723c */ /* 0x040ff00000041848 */
[----:B------:R-:W-:Y:S08]  /*3d20*/  HMMA.16816.F32.BF16 R68, R76, R66, R68 ;  /* 0x000000424c44723c */ /* 0x000ff00000041844 */
[C---:B-1----:R-:W-:Y:S08]  /*3d30*/  HMMA.16816.F32.BF16 R80, R40.reuse, R24, R80 ;  /* 0x000000182850723c */ /* 0x042ff00000041850 */
[C---:B------:R-:W-:Y:S01]  /*3d40*/  HMMA.16816.F32.BF16 R16, R40.reuse, R26, R16 ;  /* 0x0000001a2810723c */ /* 0x040fe20000041810 */
[----:B------:R-:W1:Y:S07]  /*3d50*/  LDSM.16.M88.4 R24, [R184+0x3800] ;  /* 0x00380000b818783b */ /* 0x000e6e0000000200 */
[C---:B--2---:R-:W-:Y:S08]  /*3d60*/  HMMA.16816.F32.BF16 R12, R40.reuse, R20, R12 ;  /* 0x00000014280c723c */ /* 0x044ff0000004180c */
[C---:B------:R-:W-:Y:S01]  /*3d70*/  HMMA.16816.F32.BF16 R64, R40.reuse, R22, R8 ;  /* 0x000000162840723c */ /* 0x040fe20000041808 */
[----:B------:R-:W2:Y:S04]  /*3d80*/  LDSM.16.M88.4 R20, [R197+0xa000] ;  /* 0x00a00000c514783b */ /* 0x000ea80000000200 */
[----:B------:R-:W5:Y:S03]  /*3d90*/  LDSM.16.M88.4 R8, [R197+0xa800] ;  /* 0x00a80000c508783b */ /* 0x000f660000000200 */
[C---:B------:R-:W-:Y:S01]  /*3da0*/  HMMA.16816.F32.BF16 R76, R40.reuse, R28, R72 ;  /* 0x0000001c284c723c */ /* 0x040fe20000041848 */
[----:B------:R-:W1:Y:S07]  /*3db0*/  LDSM.16.M88.4 R72, [R197+0xb000] ;  /* 0x00b00000c548783b */ /* 0x000e6e0000000200 */
[----:B------:R-:W-:Y:S01]  /*3dc0*/  HMMA.16816.F32.BF16 R68, R40, R30, R68 ;  /* 0x0000001e2844723c */ /* 0x000fe20000041844 */
[----:B------:R-:W1:Y:S04]  /*3dd0*/  LDSM.16.M88.4 R40, [R197+0xb800] ;  /* 0x00b80000c528783b */ /* 0x000e680000000200 */
[----:B------:R-:W-:Y:S03]  /*3de0*/  LDSM.16.M88.4 R28, [R195+0x4800] ;  /* 0x00480000c31c783b */ /* 0x000fe60000000200 */
[C---:B---3--:R-:W-:Y:S08]  /*3df0*/  HMMA.16816.F32.BF16 R44, R48.reuse, R36, R44 ;  /* 0x00000024302c723c */ /* 0x048ff0000004182c */
[C---:B------:R-:W-:Y:S01]  /*3e00*/  HMMA.16816.F32.BF16 R56, R48.reuse, R38, R56 ;  /* 0x000000263038723c */ /* 0x040fe20000041838 */
[----:B------:R-:W-:Y:S07]  /*3e10*/  LDSM.16.M88.4 R36, [R196+0x4000] ;  /* 0x00400000c424783b */ /* 0x000fee0000000200 */
[C---:B----4-:R-:W-:Y:S08]  /*3e20*/  HMMA.16816.F32.BF16 R80, R48.reuse, R32, R80 ;  /* 0x000000203050723c */ /* 0x050ff00000041850 */
[C---:B------:R-:W-:Y:S01]  /*3e30*/  HMMA.16816.F32.BF16 R16, R48.reuse, R34, R16 ;  /* 0x000000223010723c */ /* 0x040fe20000041810 */
[----:B------:R-:W3:Y:S07]  /*3e40*/  LDSM.16.M88.4 R32, [R195+0x4000] ;  /* 0x00400000c320783b */ /* 0x000eee0000000200 */
[C---:B------:R-:W-:Y:S08]  /*3e50*/  HMMA.16816.F32.BF16 R12, R48.reuse, R52, R12 ;  /* 0x00000034300c723c */ /* 0x040ff0000004180c */
[C---:B------:R-:W-:Y:S01]  /*3e60*/  HMMA.16816.F32.BF16 R64, R48.reuse, R54, R64 ;  /* 0x000000363040723c */ /* 0x040fe20000041840 */
[----:B------:R-:W4:Y:S07]  /*3e70*/  LDSM.16.M88.4 R52, [R195+0x5000] ;  /* 0x00500000c334783b */ /* 0x000f2e0000000200 */
[C---:B-1----:R-:W-:Y:S08]  /*3e80*/  HMMA.16816.F32.BF16 R76, R48.reuse, R24, R76 ;  /* 0x00000018304c723c */ /* 0x042ff0000004184c */
[----:B------:R-:W-:Y:S01]  /*3e90*/  HMMA.16816.F32.BF16 R68, R48, R26, R68 ;  /* 0x0000001a3044723c */ /* 0x000fe20000041844 */
[----:B------:R-:W1:Y:S04]  /*3ea0*/  LDSM.16.M88.4 R24, [R195+0x5800] ;  /* 0x00580000c318783b */ /* 0x000e680000000200 */
[----:B------:R-:W-:Y:S03]  /*3eb0*/  LDSM.16.M88.4 R48, [R184+0x4000] ;  /* 0x00400000b830783b */ /* 0x000fe60000000200 */
[C---:B--2---:R-:W-:Y:S08]  /*3ec0*/  HMMA.16816.F32.BF16 R44, R60.reuse, R20, R44 ;  /* 0x000000143c2c723c */ /* 0x044ff0000004182c */
[C---:B------:R-:W-:Y:S08]  /*3ed0*/  HMMA.16816.F32.BF16 R56, R60.reuse, R22, R56 ;  /* 0x000000163c38723c */ /* 0x040ff00000041838 */
[C---:B-----5:R-:W-:Y:S08]  /*3ee0*/  HMMA.16816.F32.BF16 R80, R60.reuse, R8, R80 ;  /* 0x000000083c50723c */ /* 0x060ff00000041850 */
[C---:B------:R-:W-:Y:S01]  /*3ef0*/  HMMA.16816.F32.BF16 R16, R60.reuse, R10, R16 ;  /* 0x0000000a3c10723c */ /* 0x040fe20000041810 */
[----:B------:R-:W-:Y:S07]  /*3f00*/  LDSM.16.M88.4 R8, [R191+0xa000] ;  /* 0x00a00000bf08783b */ /* 0x000fee0000000200 */
[C---:B------:R-:W-:Y:S01]  /*3f10*/  HMMA.16816.F32.BF16 R20, R60.reuse, R72, R12 ;  /* 0x000000483c14723c */ /* 0x040fe2000004180c */
[----:B------:R-:W2:Y:S07]  /*3f20*/  LDSM.16.M88.4 R12, [R194+0x4000] ;  /* 0x00400000c20c783b */ /* 0x000eae0000000200 */
[C---:B------:R-:W-:Y:S08]  /*3f30*/  HMMA.16816.F32.BF16 R64, R60.reuse, R74, R64 ;  /* 0x0000004a3c40723c */ /* 0x040ff00000041840 */
[C---:B------:R-:W-:Y:S08]  /*3f40*/  HMMA.16816.F32.BF16 R76, R60.reuse, R40, R76 ;  /* 0x000000283c4c723c */ /* 0x040ff0000004184c */
[----:B------:R-:W-:Y:S01]  /*3f50*/  HMMA.16816.F32.BF16 R68, R60, R42, R68 ;  /* 0x0000002a3c44723c */ /* 0x000fe20000041844 */
[----:B------:R-:W-:Y:S07]  /*3f60*/  LDSM.16.M88.4 R40, [R191+0xb800] ;  /* 0x00b80000bf28783b */ /* 0x000fee0000000200 */
[C---:B---3--:R-:W-:Y:S08]  /*3f70*/  HMMA.16816.F32.BF16 R44, R36.reuse, R32, R44 ;  /* 0x00000020242c723c */ /* 0x048ff0000004182c */
[C---:B------:R-:W-:Y:S01]  /*3f80*/  HMMA.16816.F32.BF16 R56, R36.reuse, R34, R56 ;  /* 0x000000222438723c */ /* 0x040fe20000041838 */
[----:B------:R-:W3:Y:S07]  /*3f90*/  LDSM.16.M88.4 R32, [R191+0xa800] ;  /* 0x00a80000bf20783b */ /* 0x000eee0000000200 */
[C---:B------:R-:W-:Y:S08]  /*3fa0*/  HMMA.16816.F32.BF16 R80, R36.reuse, R28, R80 ;  /* 0x0000001c2450723c */ /* 0x040ff00000041850 */
[C---:B------:R-:W-:Y:S01]  /*3fb0*/  HMMA.16816.F32.BF16 R16, R36.reuse, R30, R16 ;  /* 0x0000001e2410723c */ /* 0x040fe20000041810 */
[----:B------:R-:W5:Y:S07]  /*3fc0*/  LDSM.16.M88.4 R28, [R191+0xb000] ;  /* 0x00b00000bf1c783b */ /* 0x000f6e0000000200 */
[C---:B----4-:R-:W-:Y:S08]  /*3fd0*/  HMMA.16816.F32.BF16 R20, R36.reuse, R52, R20 ;  /* 0x000000342414723c */ /* 0x050ff00000041814 */
[C---:B------:R-:W-:Y:S01]  /*3fe0*/  HMMA.16816.F32.BF16 R64, R36.reuse, R54, R64 ;  /* 0x000000362440723c */ /* 0x040fe20000041840 */
[----:B------:R-:W4:Y:S07]  /*3ff0*/  LDSM.16.M88.4 R52, [R193+0x4000] ;  /* 0x00400000c134783b */ /* 0x000f2e0000000200 */
[C---:B-1----:R-:W-:Y:S08]  /*4000*/  HMMA.16816.F32.BF16 R76, R36.reuse, R24, R76 ;  /* 0x00000018244c723c */ /* 0x042ff0000004184c */
[----:B------:R-:W-:Y:S01]  /*4010*/  HMMA.16816.F32.BF16 R68, R36, R26, R68 ;  /* 0x0000001a2444723c */ /* 0x000fe20000041844 */
[----:B------:R-:W1:Y:S07]  /*4020*/  LDSM.16.M88.4 R24, [R184+0x4800] ;  /* 0x00480000b818783b */ /* 0x000e6e0000000200 */
[C---:B--2---:R-:W-:Y:S08]  /*4030*/  HMMA.16816.F32.BF16 R44, R12.reuse, R8, R44 ;  /* 0x000000080c2c723c */ /* 0x044ff0000004182c */
[C---:B------:R-:W-:Y:S01]  /*4040*/  HMMA.16816.F32.BF16 R56, R12.reuse, R10, R56 ;  /* 0x0000000a0c38723c */ /* 0x040fe20000041838 */
[----:B------:R-:W2:Y:S07]  /*4050*/  LDSM.16.M88.4 R8, [R184+0x5000] ;  /* 0x00500000b808783b */ /* 0x000eae0000000200 */
[C---:B---3--:R-:W-:Y:S08]  /*4060*/  HMMA.16816.F32.BF16 R80, R12.reuse, R32, R80 ;  /* 0x000000200c50723c */ /* 0x048ff00000041850 */
[C---:B------:R-:W-:Y:S08]  /*4070*/  HMMA.16816.F32.BF16 R16, R12.reuse, R34, R16 ;  /* 0x000000220c10723c */ /* 0x040ff00000041810 */
[C---:B-----5:R-:W-:Y:S07]  /*4080*/  HMMA.16816.F32.BF16 R20, R12.reuse, R28, R20 ;  /* 0x0000001c0c14723c */ /* 0x060fee0000041814 */
[----:B------:R-:W-:Y:S01]  /*4090*/  LOP3.LUT R28, R85, 0x6, RZ, 0xc0, !PT ;  /* 0x00000006551c7812 */ /* 0x000fe200078ec0ff */
[----:B------:R-:W-:Y:S04]  /*40a0*/  HMMA.16816.F32.BF16 R64, R12, R30, R64 ;  /* 0x0000001e0c40723c */ /* 0x000fe80000041840 */
[----:B------:R-:W-:-:S04]  /*40b0*/  IMAD R28, R133, 0x40, R28 ;  /* 0x00000040851c7824 */ /* 0x000fc800078e021c */
[C---:B------:R-:W-:Y:S01]  /*40c0*/  HMMA.16816.F32.BF16 R76, R12.reuse, R40, R76 ;  /* 0x000000280c4c723c */ /* 0x040fe2000004184c */
[C---:B------:R-:W-:Y:S02]  /*40d0*/  IADD3 R31, R28.reuse, -0x40, RZ ;  /* 0xffffffc01c1f7810 */ /* 0x040fe40007ffe0ff */
[C---:B------:R-:W-:Y:S02]  /*40e0*/  IADD3 R29, R28.reuse, -0x3f, RZ ;  /* 0xffffffc11c1d7810 */ /* 0x040fe40007ffe0ff */
[-C--:B------:R-:W-:Y:S02]  /*40f0*/  ISETP.GE.AND P4, PT, R31, R86.reuse, PT ;  /* 0x000000561f00720c */ /* 0x080fe40003f86270 */
[----:B------:R-:W-:Y:S01]  /*4100*/  ISETP.GE.AND P3, PT, R29, R86, PT ;  /* 0x000000561d00720c */ /* 0x000fe20003f66270 */
[----:B------:R-:W-:Y:S01]  /*4110*/  HMMA.16816.F32.BF16 R68, R12, R42, R68 ;  /* 0x0000002a0c44723c */ /* 0x000fe20000041844 */
[----:B------:R-:W3:Y:S01]  /*4120*/  LDSM.16.M88.4 R12, [R184+0x5800] ;  /* 0x00580000b80c783b */ /* 0x000ee20000000200 */
[----:B------:R-:W-:Y:S01]  /*4130*/  IADD3 R29, R28, -0x37, RZ ;  /* 0xffffffc91c1d7810 */ /* 0x000fe20007ffe0ff */
[----:B------:R-:W-:-:S04]  /*4140*/  DEPBAR.LE SB0, 0x0 ;  /* 0x000080000000791a */ /* 0x000fc80000000000 */
[-C--:B------:R-:W-:Y:S01]  /*4150*/  ISETP.GE.AND P1, PT, R29, R86.reuse, PT ;  /* 0x000000561d00720c */ /* 0x080fe20003f26270 */
[----:B----4-:R-:W-:Y:S01]  /*4160*/  HMMA.16816.F32.BF16 R44, R52, R48, R44 ;  /* 0x00000030342c723c */ /* 0x010fe2000004182c */
[C---:B------:R-:W-:Y:S02]  /*4170*/  IADD3 R31, R28.reuse, -0x2f, RZ ;  /* 0xffffffd11c1f7810 */ /* 0x040fe40007ffe0ff */
[----:B------:R-:W-:Y:S02]  /*4180*/  IADD3 R29, R28, -0x10, RZ ;  /* 0xfffffff01c1d7810 */ /* 0x000fe40007ffe0ff */
[----:B------:R-:W-:-:S03]  /*4190*/  ISETP.GE.AND P5, PT, R31, R86, PT ;  /* 0x000000561f00720c */ /* 0x000fc60003fa6270 */
[C---:B------:R-:W-:Y:S08]  /*41a0*/  HMMA.16816.F32.BF16 R56, R52.reuse, R50, R56 ;  /* 0x000000323438723c */ /* 0x040ff00000041838 */
[C---:B-1----:R-:W-:Y:S07]  /*41b0*/  HMMA.16816.F32.BF16 R80, R52.reuse, R24, R80 ;  /* 0x000000183450723c */ /* 0x042fee0000041850 */
[----:B------:R-:W-:Y:S01]  /*41c0*/  IADD3 R25, R28, -0x38, RZ ;  /* 0xffffffc81c197810 */ /* 0x000fe20007ffe0ff */
[----:B--2---:R-:W-:Y:S01]  /*41d0*/  HMMA.16816.F32.BF16 R64, R52, R10, R64 ;  /* 0x0000000a3440723c */ /* 0x004fe20000041840 */
[----:B------:R-:W-:-:S02]  /*41e0*/  FSEL R46, R46, -INF , !P4 ;  /* 0xff8000002e2e7808 */ /* 0x000fc40006000000 */
[-C--:B------:R-:W-:Y:S02]  /*41f0*/  ISETP.GE.AND P2, PT, R25, R86.reuse, PT ;  /* 0x000000561900720c */ /* 0x080fe40003f46270 */
[----:B------:R-:W-:Y:S02]  /*4200*/  IADD3 R25, R28, -0x30, RZ ;  /* 0xffffffd01c197810 */ /* 0x000fe40007ffe0ff */
[----:B------:R-:W-:Y:S01]  /*4210*/  FSEL R47, R47, -INF , !P3 ;  /* 0xff8000002f2f7808 */ /* 0x000fe20005800000 */
[----:B------:R-:W-:Y:S01]  /*4220*/  HMMA.16816.F32.BF16 R16, R52, R26, R16 ;  /* 0x0000001a3410723c */ /* 0x000fe20000041810 */
[----:B------:R-:W-:Y:S02]  /*4230*/  ISETP.GE.AND P6, PT, R25, R86, PT ;  /* 0x000000561900720c */ /* 0x000fe40003fc6270 */
[----:B------:R-:W-:Y:S02]  /*4240*/  FSEL R25, R44, -INF , !P4 ;  /* 0xff8000002c197808 */ /* 0x000fe40006000000 */
[----:B------:R-:W-:-:S02]  /*4250*/  FSEL R45, R45, -INF , !P3 ;  /* 0xff8000002d2d7808 */ /* 0x000fc40005800000 */
[----:B------:R-:W-:Y:S01]  /*4260*/  IADD3 R27, R28, -0x28, RZ ;  /* 0xffffffd81c1b7810 */ /* 0x000fe20007ffe0ff */
[C---:B------:R-:W-:Y:S01]  /*4270*/  HMMA.16816.F32.BF16 R20, R52.reuse, R8, R20 ;  /* 0x000000083414723c */ /* 0x040fe20000041814 */
[----:B------:R-:W-:Y:S02]  /*4280*/  FSEL R58, R58, -INF , !P2 ;  /* 0xff8000003a3a7808 */ /* 0x000fe40005000000 */
[-C--:B------:R-:W-:Y:S02]  /*4290*/  ISETP.GE.AND P4, PT, R27, R86.reuse, PT ;  /* 0x000000561b00720c */ /* 0x080fe40003f86270 */
[C---:B------:R-:W-:Y:S02]  /*42a0*/  IADD3 R27, R28.reuse, -0x27, RZ ;  /* 0xffffffd91c1b7810 */ /* 0x040fe40007ffe0ff */
[----:B------:R-:W-:Y:S01]  /*42b0*/  IADD3 R9, R28, -0x20, RZ ;  /* 0xffffffe01c097810 */ /* 0x000fe20007ffe0ff */
[----:B---3--:R-:W-:Y:S01]  /*42c0*/  HMMA.16816.F32.BF16 R76, R52, R12, R76 ;  /* 0x0000000c344c723c */ /* 0x008fe2000004184c */
[----:B------:R-:W-:-:S02]  /*42d0*/  ISETP.GE.AND P3, PT, R27, R86, PT ;  /* 0x000000561b00720c */ /* 0x000fc40003f66270 */
[----:B------:R-:W-:Y:S02]  /*42e0*/  FSEL R27, R56, -INF , !P2 ;  /* 0xff800000381b7808 */ /* 0x000fe40005000000 */
[C---:B------:R-:W-:Y:S02]  /*42f0*/  IADD3 R11, R28.reuse, -0x1f, RZ ;  /* 0xffffffe11c0b7810 */ /* 0x040fe40007ffe0ff */
[----:B------:R-:W-:Y:S01]  /*4300*/  ISETP.GE.AND P2, PT, R9, R86, PT ;  /* 0x000000560900720c */ /* 0x000fe20003f46270 */
[----:B------:R-:W-:Y:S01]  /*4310*/  HMMA.16816.F32.BF16 R68, R52, R14, R68 ;  /* 0x0000000e3444723c */ /* 0x000fe20000041844 */
[----:B------:R-:W-:Y:S02]  /*4320*/  IADD3 R9, R28, -0x18, RZ ;  /* 0xffffffe81c097810 */ /* 0x000fe40007ffe0ff */
[----:B------:R-:W-:Y:S02]  /*4330*/  FSEL R2, R59, -INF , !P1 ;  /* 0xff8000003b027808 */ /* 0x000fe40004800000 */
[----:B------:R-:W-:-:S02]  /*4340*/  FSEL R57, R57, -INF , !P1 ;  /* 0xff80000039397808 */ /* 0x000fc40004800000 */
[-C--:B------:R-:W-:Y:S02]  /*4350*/  ISETP.GE.AND P1, PT, R11, R86.reuse, PT ;  /* 0x000000560b00720c */ /* 0x080fe40003f26270 */
[----:B------:R-:W-:Y:S02]  /*4360*/  FSEL R10, R82, -INF , !P6 ;  /* 0xff800000520a7808 */ /* 0x000fe40007000000 */
[----:B------:R-:W-:Y:S02]  /*4370*/  FSEL R11, R80, -INF , !P6 ;  /* 0xff800000500b7808 */ /* 0x000fe40007000000 */
[----:B------:R-:W-:Y:S02]  /*4380*/  ISETP.GE.AND P6, PT, R9, R86, PT ;  /* 0x000000560900720c */ /* 0x000fe40003fc6270 */
[----:B------:R-:W-:Y:S02]  /*4390*/  IADD3 R9, R28, -0x17, RZ ;  /* 0xffffffe91c097810 */ /* 0x000fe40007ffe0ff */
[----:B------:R-:W-:-:S02]  /*43a0*/  FSEL R164, R66, -INF , !P6 ;  /* 0xff80000042a47808 */ /* 0x000fc40007000000 */
[----:B------:R-:W-:Y:S02]  /*43b0*/  FSEL R167, R64, -INF , !P6 ;  /* 0xff80000040a77808 */ /* 0x000fe40007000000 */
[----:B------:R-:W-:Y:S02]  /*43c0*/  ISETP.GE.AND P6, PT, R133, 0x2, PT ;  /* 0x000000028500780c */ /* 0x000fe40003fc6270 */
[----:B------:R-:W-:Y:S02]  /*43d0*/  FSEL R12, R83, -INF , !P5 ;  /* 0xff800000530c7808 */ /* 0x000fe40006800000 */
[----:B------:R-:W-:Y:S02]  /*43e0*/  FSEL R13, R81, -INF , !P5 ;  /* 0xff800000510d7808 */ /* 0x000fe40006800000 */
[----:B------:R-:W-:Y:S02]  /*43f0*/  ISETP.GE.AND P5, PT, R9, R86, PT ;  /* 0x000000560900720c */ /* 0x000fe40003fa6270 */
[----:B------:R-:W-:-:S02]  /*4400*/  FSEL R18, R18, -INF , !P4 ;  /* 0xff80000012127808 */ /* 0x000fc40006000000 */
[----:B------:R-:W-:Y:S02]  /*4410*/  FSEL R9, R16, -INF , !P4 ;  /* 0xff80000010097808 */ /* 0x000fe40006000000 */
[----:B------:R-:W-:Y:S02]  /*4420*/  ISETP.GE.AND P4, PT, R29, R86, PT ;  /* 0x000000561d00720c */ /* 0x000fe40003f86270 */
[----:B------:R-:W-:Y:S02]  /*4430*/  FSEL R8, R19, -INF , !P3 ;  /* 0xff80000013087808 */ /* 0x000fe40005800000 */
[C---:B------:R-:W-:Y:S02]  /*4440*/  IADD3 R29, R28.reuse, -0xf, RZ ;  /* 0xfffffff11c1d7810 */ /* 0x040fe40007ffe0ff */
[C---:B------:R-:W-:Y:S02]  /*4450*/  IADD3 R19, R28.reuse, -0x8, RZ ;  /* 0xfffffff81c137810 */ /* 0x040fe40007ffe0ff */
[----:B------:R-:W-:-:S02]  /*4460*/  IADD3 R15, R28, -0x7, RZ ;  /* 0xfffffff91c0f7810 */ /* 0x000fc40007ffe0ff */
[----:B------:R-:W-:Y:S02]  /*4470*/  FSEL R17, R17, -INF , !P3 ;  /* 0xff80000011117808 */ /* 0x000fe40005800000 */
[----:B------:R-:W-:Y:S02]  /*4480*/  FSEL R162, R22, -INF , !P2 ;  /* 0xff80000016a27808 */ /* 0x000fe40005000000 */
[----:B------:R-:W-:Y:S02]  /*4490*/  FSEL R169, R20, -INF , !P2 ;  /* 0xff80000014a97808 */ /* 0x000fe40005000000 */
[----:B------:R-:W-:Y:S02]  /*44a0*/  FSEL R172, R23, -INF , !P1 ;  /* 0xff80000017ac7808 */ /* 0x000fe40004800000 */
[----:B------:R-:W-:Y:S01]  /*44b0*/  FSEL R161, R21, -INF , !P1 ;  /* 0xff80000015a17808 */ /* 0x000fe20004800000 */
[----:B------:R-:W-:Y:S01]  /*44c0*/  BAR.SYNC.DEFER_BLOCKING 0x0 ;  /* 0x0000000000007b1d */ /* 0x000fe20000010000 */
[----:B------:R-:W-:-:S02]  /*44d0*/  ISETP.GE.AND P3, PT, R29, R86, PT ;  /* 0x000000561d00720c */ /* 0x000fc40003f66270 */
[-C--:B------:R-:W-:Y:S02]  /*44e0*/  ISETP.GE.AND P2, PT, R19, R86.reuse, PT ;  /* 0x000000561300720c */ /* 0x080fe40003f46270 */
[----:B------:R-:W-:Y:S02]  /*44f0*/  ISETP.GE.AND P1, PT, R15, R86, PT ;  /* 0x000000560f00720c */ /* 0x000fe40003f26270 */
[----:B------:R-:W-:Y:S02]  /*4500*/  FSEL R170, R67, -INF , !P5 ;  /* 0xff80000043aa7808 */ /* 0x000fe40006800000 */
[----:B------:R-:W-:Y:S02]  /*4510*/  FSEL R163, R65, -INF , !P5 ;  /* 0xff80000041a37808 */ /* 0x000fe40006800000 */
[----:B------:R-:W-:Y:S02]  /*4520*/  FSEL R166, R78, -INF , !P4 ;  /* 0xff8000004ea67808 */ /* 0x000fe40006000000 */
[----:B------:R-:W-:-:S02]  /*4530*/  FSEL R173, R76, -INF , !P4 ;  /* 0xff8000004cad7808 */ /* 0x000fc40006000000 */
[----:B------:R-:W-:Y:S02]  /*4540*/  FSEL R142, R79, -INF , !P3 ;  /* 0xff8000004f8e7808 */ /* 0x000fe40005800000 */
[----:B------:R-:W-:Y:S02]  /*4550*/  FSEL R171, R77, -INF , !P3 ;  /* 0xff8000004dab7808 */ /* 0x000fe40005800000 */
[----:B------:R-:W-:Y:S02]  /*4560*/  FSEL R140, R70, -INF , !P2 ;  /* 0xff800000468c7808 */ /* 0x000fe40005000000 */
[----:B------:R-:W-:Y:S02]  /*4570*/  FSEL R143, R68, -INF , !P2 ;  /* 0xff800000448f7808 */ /* 0x000fe40005000000 */
[----:B------:R-:W-:Y:S02]  /*4580*/  FSEL R160, R71, -INF , !P1 ;  /* 0xff80000047a07808 */ /* 0x000fe40004800000 */
[----:B------:R-:W-:Y:S01]  /*4590*/  FSEL R141, R69, -INF , !P1 ;  /* 0xff800000458d7808 */ /* 0x000fe20004800000 */
[----:B------:R-:W-:Y:S05]  /*45a0*/  @!P6 BRA `(.L_x_712) ;  /* 0x00000b700000e947 */ /* 0x000fea0003800000 */
[----:B------:R-:W-:Y:S05]  /*45b0*/  @!P0 BRA `(.L_x_713) ;  /* 0x0000039000008947 */ /* 0x000fea0003800000 */
[----:B------:R-:W1:Y:S01]  /*45c0*/  I2F.RP R14, R84 ;  /* 0x00000054000e7306 */ /* 0x000e620000209400 */
[----:B------:R-:W-:-:S02]  /*45d0*/  IADD3 R16, R4, -0x80, RZ ;  /* 0xffffff8004107810 */ /* 0x000fc40007ffe0ff */
[----:B------:R-:W-:Y:S02]  /*45e0*/  IABS R6, R3 ;  /* 0x0000000300067213 */ /* 0x000fe40000000000 */
[----:B------:R-:W-:Y:S02]  /*45f0*/  IABS R4, R16 ;  /* 0x0000001000047213 */ /* 0x000fe40000000000 */
[----:B------:R-:W-:Y:S02]  /*4600*/  LOP3.LUT R3, R3, c[0x0][0x2d0], RZ, 0x3c, !PT ;  /* 0x0000b40003037a12 */ /* 0x000fe400078e3cff */
[----:B------:R-:W-:Y:S02]  /*4610*/  LOP3.LUT R16, R16, c[0x0][0x2d0], RZ, 0x3c, !PT ;  /* 0x0000b40010107a12 */ /* 0x000fe400078e3cff */
[----:B------:R-:W-:Y:S01]  /*4620*/  ISETP.GE.AND P3, PT, R3, RZ, PT ;  /* 0x000000ff0300720c */ /* 0x000fe20003f66270 */
[----:B-1----:R-:W1:Y:S02]  /*4630*/  MUFU.RCP R20, R14 ;  /* 0x0000000e00147308 */ /* 0x002e640000001000 */
[----:B-1----:R-:W-:-:S06]  /*4640*/  IADD3 R20, R20, 0xffffffe, RZ ;  /* 0x0ffffffe14147810 */ /* 0x002fcc0007ffe0ff */
[----:B------:R-:W1:Y:S02]  /*4650*/  F2I.FTZ.U32.TRUNC.NTZ R21, R20 ;  /* 0x0000001400157305 */ /* 0x000e64000021f000 */
[----:B-1----:R-:W-:Y:S02]  /*4660*/  IMAD.MOV R15, RZ, RZ, -R21 ;  /* 0x000000ffff0f7224 */ /* 0x002fe400078e0a15 */
[----:B------:R-:W-:Y:S02]  /*4670*/  IMAD.MOV.U32 R20, RZ, RZ, RZ ;  /* 0x000000ffff147224 */ /* 0x000fe400078e00ff */
[----:B------:R-:W-:-:S04]  /*4680*/  IMAD R15, R15, R84, RZ ;  /* 0x000000540f0f7224 */ /* 0x000fc800078e02ff */
[----:B------:R-:W-:-:S06]  /*4690*/  IMAD.HI.U32 R15, R21, R15, R20 ;  /* 0x0000000f150f7227 */ /* 0x000fcc00078e0014 */
[----:B------:R-:W-:-:S04]  /*46a0*/  IMAD.HI.U32 R20, R15, R6, RZ ;  /* 0x000000060f147227 */ /* 0x000fc800078e00ff */
[----:B------:R-:W-:Y:S01]  /*46b0*/  IMAD.HI.U32 R14, R15, R4, RZ ;  /* 0x000000040f0e7227 */ /* 0x000fe200078e00ff */
[----:B------:R-:W-:-:S03]  /*46c0*/  IADD3 R19, -R20, RZ, RZ ;  /* 0x000000ff14137210 */ /* 0x000fc60007ffe1ff */
[----:B------:R-:W-:Y:S02]  /*46d0*/  IMAD.MOV R15, RZ, RZ, -R14 ;  /* 0x000000ffff0f7224 */ /* 0x000fe400078e0a0e */
[C---:B------:R-:W-:Y:S02]  /*46e0*/  IMAD R19, R84.reuse, R19, R6 ;  /* 0x0000001354137224 */ /* 0x040fe400078e0206 */
[C---:B------:R-:W-:Y:S01]  /*46f0*/  IMAD R15, R84.reuse, R15, R4 ;  /* 0x0000000f540f7224 */ /* 0x040fe200078e0204 */
[----:B------:R-:W-:Y:S02]  /*4700*/  LOP3.LUT R4, RZ, c[0x0][0x2d0], RZ, 0x33, !PT ;  /* 0x0000b400ff047a12 */ /* 0x000fe400078e33ff */
[C---:B------:R-:W-:Y:S02]  /*4710*/  ISETP.GT.U32.AND P1, PT, R84.reuse, R19, PT ;  /* 0x000000135400720c */ /* 0x040fe40003f24070 */
[----:B------:R-:W-:-:S11]  /*4720*/  ISETP.GT.U32.AND P2, PT, R84, R15, PT ;  /* 0x0000000f5400720c */ /* 0x000fd60003f44070 */
[----:B------:R-:W-:Y:S01]  /*4730*/  @!P1 IMAD.IADD R19, R19, 0x1, -R84 ;  /* 0x0000000113139824 */ /* 0x000fe200078e0a54 */
[----:B------:R-:W-:Y:S02]  /*4740*/  @!P1 IADD3 R20, R20, 0x1, RZ ;  /* 0x0000000114149810 */ /* 0x000fe40007ffe0ff */
[-C--:B------:R-:W-:Y:S02]  /*4750*/  @!P2 IADD3 R15, R15, -R84.reuse, RZ ;  /* 0x800000540f0fa210 */ /* 0x080fe40007ffe0ff */
[-C--:B------:R-:W-:Y:S02]  /*4760*/  ISETP.GE.U32.AND P5, PT, R19, R84.reuse, PT ;  /* 0x000000541300720c */ /* 0x080fe40003fa6070 */
[----:B------:R-:W-:Y:S02]  /*4770*/  ISETP.GE.U32.AND P4, PT, R15, R84, PT ;  /* 0x000000540f00720c */ /* 0x000fe40003f86070 */
[----:B------:R-:W-:Y:S02]  /*4780*/  ISETP.GE.AND P1, PT, R16, RZ, PT ;  /* 0x000000ff1000720c */ /* 0x000fe40003f26270 */
[----:B------:R-:W-:-:S02]  /*4790*/  @!P2 IADD3 R14, R14, 0x1, RZ ;  /* 0x000000010e0ea810 */ /* 0x000fc40007ffe0ff */
[----:B------:R-:W-:-:S05]  /*47a0*/  ISETP.NE.AND P2, PT, RZ, c[0x0][0x2d0], PT ;  /* 0x0000b400ff007a0c */ /* 0x000fca0003f45270 */
[----:B------:R-:W-:Y:S02]  /*47b0*/  @P5 IADD3 R20, R20, 0x1, RZ ;  /* 0x0000000114145810 */ /* 0x000fe40007ffe0ff */
[----:B------:R-:W-:-:S03]  /*47c0*/  @P4 IADD3 R14, R14, 0x1, RZ ;  /* 0x000000010e0e4810 */ /* 0x000fc60007ffe0ff */
[----:B------:R-:W-:Y:S02]  /*47d0*/  @!P3 IMAD.MOV R20, RZ, RZ, -R20 ;  /* 0x000000ffff14b224 */ /* 0x000fe400078e0a14 */
[----:B------:R-:W-:-:S03]  /*47e0*/  @!P1 IMAD.MOV R14, RZ, RZ, -R14 ;  /* 0x000000ffff0e9224 */ /* 0x000fc600078e0a0e */
[C---:B------:R-:W-:Y:S02]  /*47f0*/  SEL R3, R4.reuse, R20, !P2 ;  /* 0x0000001404037207 */ /* 0x040fe40005000000 */
[----:B------:R-:W-:-:S03]  /*4800*/  SEL R4, R4, R14, !P2 ;  /* 0x0000000e04047207 */ /* 0x000fc60005000000 */
[----:B------:R-:W-:-:S04]  /*4810*/  IMAD.WIDE R28, R3, 0x4, R212 ;  /* 0x00000004031c7825 */ /* 0x000fc800078e02d4 */
[----:B------:R-:W-:Y:S01]  /*4820*/  IMAD.WIDE R22, R4, 0x4, R212 ;  /* 0x0000000404167825 */ /* 0x000fe200078e02d4 */
[----:B------:R-:W2:Y:S04]  /*4830*/  LDG.E R15, [R28.64] ;  /* 0x000000061c0f7981 */ /* 0x000ea8000c1e1900 */
[----:B------:R-:W2:Y:S01]  /*4840*/  LDG.E R14, [R22.64] ;  /* 0x00000006160e7981 */ /* 0x000ea2000c1e1900 */
[----:B------:R-:W-:Y:S01]  /*4850*/  IADD3 R3, R3, -R4, RZ ;  /* 0x8000000403037210 */ /* 0x000fe20007ffe0ff */
[----:B------:R-:W-:-:S04]  /*4860*/  IMAD.MOV.U32 R6, RZ, RZ, 0x40 ;  /* 0x00000040ff067424 */ /* 0x000fc800078e00ff */
[----:B------:R-:W-:-:S04]  /*4870*/  IMAD R6, R3, c[0x0][0x2d0], -R6 ;  /* 0x0000b40003067a24 */ /* 0x000fc800078e0a06 */
[----:B------:R-:W-:Y:S01]  /*4880*/  IMAD.WIDE.U32 R20, R6, c[0x0][0x198], RZ ;  /* 0x0000660006147a25 */ /* 0x000fe200078e00ff */
[----:B------:R-:W-:-:S05]  /*4890*/  SHF.R.S32.HI R3, RZ, 0x1f, R6 ;  /* 0x0000001fff037819 */ /* 0x000fca0000011406 */
[----:B------:R-:W-:-:S04]  /*48a0*/  IMAD R3, R3, c[0x0][0x198], RZ ;  /* 0x0000660003037a24 */ /* 0x000fc800078e02ff */
[----:B------:R-:W-:-:S05]  /*48b0*/  IMAD R3, R6, c[0x0][0x19c], R3 ;  /* 0x0000670006037a24 */ /* 0x000fca00078e0203 */
[----:B------:R-:W-:Y:S01]  /*48c0*/  IADD3 R21, R21, R3, RZ ;  /* 0x0000000315157210 */ /* 0x000fe20007ffe0ff */
[----:B--2---:R-:W-:-:S04]  /*48d0*/  IMAD.IADD R14, R14, 0x1, -R15 ;  /* 0x000000010e0e7824 */ /* 0x004fc800078e0a0f */
[----:B------:R-:W-:Y:S01]  /*48e0*/  IMAD.WIDE.U32 R20, R14, c[0x0][0x180], R20 ;  /* 0x000060000e147a25 */ /* 0x000fe200078e0014 */
[----:B------:R-:W-:-:S05]  /*48f0*/  SHF.R.S32.HI R4, RZ, 0x1f, R14 ;  /* 0x0000001fff047819 */ /* 0x000fca000001140e */
[----:B------:R-:W-:-:S04]  /*4900*/  IMAD R15, R4, c[0x0][0x180], RZ ;  /* 0x00006000040f7a24 */ /* 0x000fc800078e02ff */
[----:B------:R-:W-:-:S04]  /*4910*/  IMAD R15, R14, c[0x0][0x184], R15 ;  /* 0x000061000e0f7a24 */ /* 0x000fc800078e020f */
[----:B------:R-:W-:Y:S01]  /*4920*/  IMAD.IADD R14, R21, 0x1, R15 ;  /* 0x00000001150e7824 */ /* 0x000fe200078e020f */
[----:B------:R-:W-:Y:S01]  /*4930*/  MOV R21, R20 ;  /* 0x0000001400157202 */ /* 0x000fe20000000f00 */
[----:B------:R-:W-:Y:S05]  /*4940*/  BRA `(.L_x_714) ;  /* 0x0000002000007947 */ /* 0x000fea0003800000 */
.L_x_713:
[----:B------:R-:W-:-:S04]  /*4950*/  LEA R21, -R6, RZ, 0x6 ;  /* 0x000000ff06157211 */ /* 0x000fc800078e31ff */
[----:B------:R-:W-:Y:S02]  /*4960*/  SHF.R.S32.HI R14, RZ, 0x1f, R21 ;  /* 0x0000001fff0e7819 */ /* 0x000fe40000011415 */
.L_x_714:
[----:B------:R-:W-:Y:S01]  /*4970*/  ISETP.GE.AND P5, PT, R210, c[0x0][0x220], PT ;  /* 0x00008800d2007a0c */ /* 0x000fe20003fa6270 */
[----:B------:R-:W-:Y:S01]  /*4980*/  BSSY B0, `(.L_x_715) ;  /* 0x0000076000007945 */ /* 0x000fe20003800000 */
[----:B------:R-:W-:Y:S02]  /*4990*/  ISETP.GE.AND P4, PT, R201, c[0x0][0x220], PT ;  /* 0x00008800c9007a0c */ /* 0x000fe40003f86270 */
[----:B------:R-:W-:-:S09]  /*49a0*/  ISETP.GE.AND P3, PT, R200, c[0x0][0x220], PT ;  /* 0x00008800c8007a0c */ /* 0x000fd20003f66270 */
[CC--:B------:R-:W-:Y:S01]  /*49b0*/  @!P5 IADD3 R4, P1, R21.reuse, R134.reuse, RZ ;  /* 0x000000861504d210 */ /* 0x0c0fe20007f3e0ff */
[----:B------:R1:W-:Y:S01]  /*49c0*/  @P5 STS.128 [R207+0x6000], RZ ;  /* 0x006000ffcf005388 */ /* 0x0003e20000000c00 */
[----:B------:R-:W-:-:S03]  /*49d0*/  @!P4 IADD3 R15, P2, R21, R134, RZ ;  /* 0x00000086150fc210 */ /* 0x000fc60007f5e0ff */
[--C-:B------:R-:W-:Y:S01]  /*49e0*/  @!P5 IMAD.X R3, R14, 0x1, R135.reuse, P1 ;  /* 0x000000010e03d824 */ /* 0x100fe200008e0687 */
[----:B------:R-:W-:Y:S01]  /*49f0*/  @!P5 LEA R38, P1, R4, c[0x0][0x168], 0x1 ;  /* 0x00005a000426da11 */ /* 0x000fe200078208ff */
[----:B------:R-:W-:Y:S01]  /*4a00*/  @!P4 IMAD.X R6, R14, 0x1, R135, P2 ;  /* 0x000000010e06c824 */ /* 0x000fe200010e0687 */
[----:B------:R-:W-:Y:S02]  /*4a10*/  @!P4 LEA R32, P2, R15, c[0x0][0x168], 0x1 ;  /* 0x00005a000f20ca11 */ /* 0x000fe400078408ff */
[----:B------:R-:W-:Y:S02]  /*4a20*/  @!P5 LEA.HI.X R39, R4, c[0x0][0x16c], R3, 0x1, P1 ;  /* 0x00005b000427da11 */ /* 0x000fe400008f0c03 */
[-C--:B------:R-:W-:Y:S02]  /*4a30*/  @!P3 IADD3 R4, P1, R21, R134.reuse, RZ ;  /* 0x000000861504b210 */ /* 0x080fe40007f3e0ff */
[----:B------:R-:W-:Y:S01]  /*4a40*/  @!P4 LEA.HI.X R33, R15, c[0x0][0x16c], R6, 0x1, P2 ;  /* 0x00005b000f21ca11 */ /* 0x000fe200010f0c06 */
[----:B------:R-:W-:Y:S01]  /*4a50*/  @!PT LDS RZ, [RZ] ;  /* 0x00000000fffff984 */ /* 0x000fe20000000800 */
[----:B------:R-:W-:Y:S01]  /*4a60*/  @!PT LDS RZ, [RZ] ;  /* 0x00000000fffff984 */ /* 0x000fe20000000800 */
[----:B------:R-:W-:Y:S01]  /*4a70*/  @!PT LDS RZ, [RZ] ;  /* 0x00000000fffff984 */ /* 0x000fe20000000800 */
[----:B------:R1:W-:Y:S01]  /*4a80*/  @!P5 LDGSTS.E.BYPASS.LTC128B.128 [R207+0x6000], [R38.64] ;  /* 0x0600000026cfdfae */ /* 0x0003e2000b901d46 */
[----:B------:R-:W-:Y:S01]  /*4a90*/  IADD3 R19, P2, R205, R21, RZ ;  /* 0x00000015cd137210 */ /* 0x000fe20007f5e0ff */
[----:B------:R-:W-:Y:S01]  /*4aa0*/  @!P3 IMAD.X R3, R14, 0x1, R135, P1 ;  /* 0x000000010e03b824 */ /* 0x000fe200008e0687 */
[----:B------:R-:W-:Y:S01]  /*4ab0*/  @!P3 LEA R30, P1, R4, c[0x0][0x168], 0x1 ;  /* 0x00005a00041eba11 */ /* 0x000fe200078208ff */
[----:B------:R1:W-:Y:S02]  /*4ac0*/  @P4 STS.128 [R207+0x8000], RZ ;  /* 0x008000ffcf004388 */ /* 0x0003e40000000c00 */
[----:B------:R-:W-:Y:S01]  /*4ad0*/  IMAD.X R6, R204, 0x1, R14, P2 ;  /* 0x00000001cc067824 */ /* 0x000fe200010e060e */
[----:B------:R-:W-:Y:S01]  /*4ae0*/  @!P3 LEA.HI.X R31, R4, c[0x0][0x16c], R3, 0x1, P1 ;  /* 0x00005b00041fba11 */ /* 0x000fe200008f0c03 */
[----:B------:R-:W-:Y:S01]  /*4af0*/  @!PT LDS RZ, [RZ] ;  /* 0x00000000fffff984 */ /* 0x000fe20000000800 */
[----:B------:R-:W-:Y:S01]  /*4b00*/  @!PT LDS RZ, [RZ] ;  /* 0x00000000fffff984 */ /* 0x000fe20000000800 */
[----:B------:R-:W-:Y:S01]  /*4b10*/  @!PT LDS RZ, [RZ] ;  /* 0x00000000fffff984 */ /* 0x000fe20000000800 */
[----:B------:R1:W-:Y:S01]  /*4b20*/  @!P4 LDGSTS.E.BYPASS.LTC128B.128 [R207+0x8000], [R32.64+0x80] ;  /* 0x0800008020cfcfae */ /* 0x0003e2000b901d46 */
[----:B------:R-:W-:-:S03]  /*4b30*/  @!P5 IADD3 R4, P1, R19, R134, RZ ;  /* 0x000000861304d210 */ /* 0x000fc60007f3e0ff */
[----:B------:R1:W-:Y:S01]  /*4b40*/  @P3 STS.128 [R207+0xa000], RZ ;  /* 0x00a000ffcf003388 */ /* 0x0003e20000000c00 */
[----:B------:R-:W-:Y:S01]  /*4b50*/  @!P5 LEA R36, P2, R4, c[0x0][0x168], 0x1 ;  /* 0x00005a000424da11 */ /* 0x000fe200078408ff */
[----:B------:R-:W-:Y:S01]  /*4b60*/  @!P5 IMAD.X R3, R6, 0x1, R135, P1 ;  /* 0x000000010603d824 */ /* 0x000fe200008e0687 */
[CC--:B------:R-:W-:Y:S01]  /*4b70*/  @!P4 IADD3 R16, P1, R19.reuse, R134.reuse, RZ ;  /* 0x000000861310c210 */ /* 0x0c0fe20007f3e0ff */
[----:B------:R-:W-:Y:S01]  /*4b80*/  @!PT LDS RZ, [RZ] ;  /* 0x00000000fffff984 */ /* 0x000fe20000000800 */
[----:B------:R-:W-:Y:S01]  /*4b90*/  @!PT LDS RZ, [RZ] ;  /* 0x00000000fffff984 */ /* 0x000fe20000000800 */
[----:B------:R-:W-:Y:S01]  /*4ba0*/  @!PT LDS RZ, [RZ] ;  /* 0x00000000fffff984 */ /* 0x000fe20000000800 */
[----:B------:R1:W-:Y:S03]  /*4bb0*/  @!P3 LDGSTS.E.BYPASS.LTC128B.128 [R207+0xa000], [R30.64+0x100] ;  /* 0x0a0001001ecfbfae */ /* 0x0003e6000b901d46 */
[----:B------:R-:W-:Y:S01]  /*4bc0*/  @!P5 LEA.HI.X R37, R4, c[0x0][0x16c], R3, 0x1, P2 ;  /* 0x00005b000425da11 */ /* 0x000fe200010f0c03 */
[----:B------:R-:W-:Y:S01]  /*4bd0*/  @!P4 IMAD.X R3, R6, 0x1, R135, P1 ;  /* 0x000000010603c824 */ /* 0x000fe200008e0687 */
[----:B------:R-:W-:Y:S01]  /*4be0*/  @!P4 LEA R28, P2, R16, c[0x0][0x168], 0x1 ;  /* 0x00005a00101cca11 */ /* 0x000fe200078408ff */
[----:B------:R1:W-:Y:S01]  /*4bf0*/  @P5 STS.128 [R207+0x6800], RZ ;  /* 0x006800ffcf005388 */ /* 0x0003e20000000c00 */
[----:B------:R-:W-:-:S02]  /*4c00*/  @!P3 IADD3 R4, P1, R19, R134, RZ ;  /* 0x000000861304b210 */ /* 0x000fc40007f3e0ff */
        /* <DEDUP_REMOVED lines=19> */
[-C--:B------:R-:W-:Y:S01]  /*4d40*/  @!P4 IADD3 R15, P1, R19, R134.reuse, RZ ;  /* 0x00000086130fc210 */ /* 0x080fe20007f3e0ff */
        /* <DEDUP_REMOVED lines=16> */
[C---:B------:R-:W-:Y:S01]  /*4e50*/  @!P3 LEA R42, P1, R3.reuse, c[0x0][0x168], 0x1 ;  /* 0x00005a00032aba11 */ /* 0x040fe200078208ff */
        /* <DEDUP_REMOVED lines=10> */
[C-C-:B------:R-:W-:Y:S01]  /*4f00*/  @!P5 IMAD.X R4, R6.reuse, 0x1, R135.reuse, P1 ;  /* 0x000000010604d824 */ /* 0x140fe200008e0687 */
[----:B------:R-:W-:Y:S01]  /*4f10*/  @!P4 IADD3 R3, P1, R19, R134, RZ ;  /* 0x000000861303c210 */ /* 0x000fe20007f3e0ff */
[----:B------:R-:W-:Y:S01]  /*4f20*/  @!PT LDS RZ, [RZ] ;  /* 0x00000000fffff984 */ /* 0x000fe20000000800 */
[----:B------:R-:W-:Y:S01]  /*4f30*/  @!PT LDS RZ, [RZ] ;  /* 0x00000000fffff984 */ /* 0x000fe20000000800 */
[----:B------:R-:W-:Y:S01]  /*4f40*/  @!PT LDS RZ, [RZ] ;  /* 0x00000000fffff984 */ /* 0x000fe20000000800 */
[----:B------:R1:W-:Y:S03]  /*4f50*/  @!P3 LDGSTS.E.BYPASS.LTC128B.128 [R207+0xb000], [R42.64+0x100] ;  /* 0x0b0001002acfbfae */ /* 0x0003e6000b901d46 */
[----:B------:R-:W-:Y:S01]  /*4f60*/  @!P5 LEA.HI.X R49, R15, c[0x0][0x16c], R4, 0x1, P2 ;  /* 0x00005b000f31da11 */ /* 0x000fe200010f0c04 */
[----:B------:R-:W-:Y:S01]  /*4f70*/  @!P4 IMAD.X R4, R6, 0x1, R135, P1 ;  /* 0x000000010604c824 */ /* 0x000fe200008e0687 */
[C---:B------:R-:W-:Y:S01]  /*4f80*/  @!P4 LEA R50, P1, R3.reuse, c[0x0][0x168], 0x1 ;  /* 0x00005a000332ca11 */ /* 0x040fe200078208ff */
[----:B------:R1:W-:Y:S03]  /*4f90*/  @P5 STS.128 [R207+0x7800], RZ ;  /* 0x007800ffcf005388 */ /* 0x0003e60000000c00 */
[----:B------:R-:W-:Y:S01]  /*4fa0*/  @!P4 LEA.HI.X R51, R3, c[0x0][0x16c], R4, 0x1, P1 ;  /* 0x00005b000333ca11 */ /* 0x000fe200008f0c04 */
        /* <DEDUP_REMOVED lines=11> */
[----:B------:R-:W-:-:S05]  /*5060*/  IADD3 R19, P1, R19, R134, RZ ;  /* 0x0000008613137210 */ /* 0x000fca0007f3e0ff */
[----:B------:R-:W-:Y:S01]  /*5070*/  IMAD.X R6, R6, 0x1, R135, P1 ;  /* 0x0000000106067824 */ /* 0x000fe200008e0687 */
[----:B-1----:R-:W-:-:S04]  /*5080*/  LEA R22, P1, R19, c[0x0][0x168], 0x1 ;  /* 0x00005a0013167a11 */ /* 0x002fc800078208ff */
[----:B------:R-:W-:-:S05]  /*5090*/  LEA.HI.X R23, R19, c[0x0][0x16c], R6, 0x1, P1 ;  /* 0x00005b0013177a11 */ /* 0x000fca00008f0c06 */
[----:B------:R-:W-:Y:S01]  /*50a0*/  @!PT LDS RZ, [RZ] ;  /* 0x00000000fffff984 */ /* 0x000fe20000000800 */
[----:B------:R-:W-:Y:S01]  /*50b0*/  @!PT LDS RZ, [RZ] ;  /* 0x00000000fffff984 */ /* 0x000fe20000000800 */
[----:B------:R-:W-:Y:S01]  /*50c0*/  @!PT LDS RZ, [RZ] ;  /* 0x00000000fffff984 */ /* 0x000fe20000000800 */
[----:B------:R1:W-:Y:S04]  /*50d0*/  LDGSTS.E.BYPASS.LTC128B.128 [R207+0xb800], [R22.64+0x100] ;  /* 0x0b80010016cf7fae */ /* 0x0003e8000b901d46 */
.L_x_716:
[----:B------:R-:W-:Y:S05]  /*50e0*/  BSYNC B0 ;  /* 0x0000000000007941 */ /* 0x000fea0003800000 */
.L_x_715:
[----:B------:R-:W0:Y:S01]  /*50f0*/  LDGDEPBAR ;  /* 0x00000000000079af */ /* 0x000e220000000000 */
[----:B------:R-:W-:-:S04]  /*5100*/  IADD3 R134, P1, R21, R134, RZ ;  /* 0x0000008615867210 */ /* 0x000fc80007f3e0ff */
[----:B------:R-:W-:Y:S02]  /*5110*/  IADD3.X R135, R14, R135, RZ, P1, !PT ;  /* 0x000000870e877210 */ /* 0x000fe40000ffe4ff */
.L_x_712:
[----:B------:R-:W-:Y:S02]  /*5120*/  FMNMX.FTZ R6, R25, R45, !PT ;  /* 0x0000002d19067209 */ /* 0x000fe40007810000 */
[----:B------:R-:W-:Y:S02]  /*5130*/  FMNMX.FTZ R19, R46, R47, !PT ;  /* 0x0000002f2e137209 */ /* 0x000fe40007810000 */
[----:B------:R-:W-:Y:S02]  /*5140*/  FMNMX.FTZ R6, R27, R6, !PT ;  /* 0x000000061b067209 */ /* 0x000fe40007810000 */
[----:B------:R-:W-:Y:S02]  /*5150*/  FMNMX.FTZ R19, R58, R19, !PT ;  /* 0x000000133a137209 */ /* 0x000fe40007810000 */
[----:B------:R-:W-:Y:S02]  /*5160*/  FMNMX.FTZ R6, R57, R6, !PT ;  /* 0x0000000639067209 */ /* 0x000fe40007810000 */
[----:B------:R-:W-:-:S02]  /*5170*/  FMNMX.FTZ R19, R2, R19, !PT ;  /* 0x0000001302137209 */ /* 0x000fc40007810000 */
        /* <DEDUP_REMOVED lines=24> */
[----:B------:R-:W-:Y:S01]  /*5300*/  SHF.L.U32 R192, R0, 0x1, RZ ;  /* 0x0000000100c07819 */ /* 0x000fe200000006ff */
[----:B------:R-:W2:Y:S03]  /*5310*/  SHFL.BFLY PT, R15, R6, 0x2, 0x1f ;  /* 0x0c401f00060f7f89 */ /* 0x000ea600000e0000 */
[-C--:B------:R-:W-:Y:S01]  /*5320*/  LEA R189, R5, R192.reuse, 0x1 ;  /* 0x000000c005bd7211 */ /* 0x080fe200078e08ff */
[----:B------:R-:W3:Y:S01]  /*5330*/  SHFL.BFLY PT, R4, R19, 0x2, 0x1f ;  /* 0x0c401f0013047f89 */ /* 0x000ee200000e0000 */
[----:B------:R-:W-:-:S03]  /*5340*/  LEA R190, R7, R192, 0x1 ;  /* 0x000000c007be7211 */ /* 0x000fc600078e08ff */
[----:B------:R-:W-:Y:S01]  /*5350*/  LDSM.16.MT88.4 R68, [R192+0xe000] ;  /* 0x00e00000c044783b */ /* 0x000fe20000004200 */
[----:B------:R-:W-:-:S03]  /*5360*/  LEA R188, R5, R190, 0x1 ;  /* 0x000000be05bc7211 */ /* 0x000fc600078e08ff */
[----:B------:R-:W-:Y:S04]  /*5370*/  LDSM.16.MT88.4 R84, [R189+0xe000] ;  /* 0x00e00000bd54783b */ /* 0x000fe80000004200 */
[----:B-1----:R-:W-:Y:S04]  /*5380*/  LDSM.16.MT88.4 R36, [R192+0xc000] ;  /* 0x00c00000c024783b */ /* 0x002fe80000004200 */
[----:B------:R-:W-:Y:S01]  /*5390*/  LDSM.16.MT88.4 R52, [R189+0xc000] ;  /* 0x00c00000bd34783b */ /* 0x000fe20000004200 */
[----:B--2---:R-:W-:-:S03]  /*53a0*/  FMNMX.FTZ R15, R6, R15, !PT ;  /* 0x0000000f060f7209 */ /* 0x004fc60007810000 */
[----:B------:R-:W-:Y:S01]  /*53b0*/  LDSM.16.MT88.4 R60, [R188+0xc000] ;  /* 0x00c00000bc3c783b */ /* 0x000fe20000004200 */
[----:B---3--:R-:W-:-:S03]  /*53c0*/  FMNMX.FTZ R4, R19, R4, !PT ;  /* 0x0000000413047209 */ /* 0x008fc60007810000 */
[----:B------:R-:W1:Y:S04]  /*53d0*/  SHFL.BFLY PT, R132, R15, 0x1, 0x1f ;  /* 0x0c201f000f847f89 */ /* 0x000e6800000e0000 */
[----:B------:R-:W2:Y:S04]  /*53e0*/  SHFL.BFLY PT, R3, R4, 0x1, 0x1f ;  /* 0x0c201f0004037f89 */ /* 0x000ea800000e0000 */
[----:B------:R-:W-:Y:S04]  /*53f0*/  LDSM.16.MT88.4 R76, [R190+0xe000] ;  /* 0x00e00000be4c783b */ /* 0x000fe80000004200 */
[----:B------:R-:W-:Y:S04]  /*5400*/  LDSM.16.MT88.4 R92, [R188+0xe000] ;  /* 0x00e00000bc5c783b */ /* 0x000fe80000004200 */
[----:B------:R-:W-:Y:S04]  /*5410*/  LDSM.16.MT88.4 R100, [R192+0x10000] ;  /* 0x01000000c064783b */ /* 0x000fe80000004200 */
[----:B------:R-:W-:Y:S01]  /*5420*/  LDSM.16.MT88.4 R124, [R190+0x10000] ;  /* 0x01000000be7c783b */ /* 0x000fe20000004200 */
[----:B-1----:R-:W-:-:S03]  /*5430*/  FMNMX.FTZ R132, R15, R132, !PT ;  /* 0x000000840f847209 */ /* 0x002fc60007810000 */
[----:B------:R-:W-:Y:S01]  /*5440*/  LDSM.16.MT88.4 R112, [R189+0x10000] ;  /* 0x01000000bd70783b */ /* 0x000fe20000004200 */
[----:B--2---:R-:W-:Y:S01]  /*5450*/  FMNMX.FTZ R3, R4, R3, !PT ;  /* 0x0000000304037209 */ /* 0x004fe20007810000 */
[C---:B------:R-:W-:Y:S01]  /*5460*/  FMUL.FTZ R168, R132.reuse, c[0x0][0x23c] ;  /* 0x00008f0084a87a20 */ /* 0x040fe20000410000 */
[----:B------:R-:W-:Y:S01]  /*5470*/  FSETP.NEU.FTZ.AND P1, PT, R132, -INF , PT ;  /* 0xff8000008400780b */ /* 0x000fe20003f3d000 */
[----:B------:R-:W-:Y:S02]  /*5480*/  LDSM.16.MT88.4 R4, [R188+0x10000] ;  /* 0x01000000bc04783b */ /* 0x000fe40000004200 */
[C---:B------:R-:W-:Y:S01]  /*5490*/  FMUL.FTZ R165, R3.reuse, c[0x0][0x23c] ;  /* 0x00008f0003a57a20 */ /* 0x040fe20000410000 */
[----:B------:R-:W-:Y:S01]  /*54a0*/  FSEL R168, R168, RZ, P1 ;  /* 0x000000ffa8a87208 */ /* 0x000fe20000800000 */
[----:B------:R-:W-:Y:S01]  /*54b0*/  LDSM.16.MT88.4 R20, [R192+0xc800] ;  /* 0x00c80000c014783b */ /* 0x000fe20000004200 */
[----:B------:R-:W-:-:S03]  /*54c0*/  FSETP.NEU.FTZ.AND P1, PT, R3, -INF , PT ;  /* 0xff8000000300780b */ /* 0x000fc60003f3d000 */
[--C-:B------:R-:W-:Y:S01]  /*54d0*/  FFMA.FTZ R155, R25, c[0x0][0x23c], -R168.reuse ;  /* 0x00008f00199b7a23 */ /* 0x100fe200000108a8 */
[----:B------:R-:W-:Y:S01]  /*54e0*/  FSEL R165, R165, RZ, P1 ;  /* 0x000000ffa5a57208 */ /* 0x000fe20000800000 */
[--C-:B------:R-:W-:Y:S01]  /*54f0*/  FFMA.FTZ R152, R45, c[0x0][0x23c], -R168.reuse ;  /* 0x00008f002d987a23 */ /* 0x100fe200000108a8 */
[----:B------:R-:W-:Y:S01]  /*5500*/  LDSM.16.MT88.4 R136, [R190+0xc800] ;  /* 0x00c80000be88783b */ /* 0x000fe20000004200 */
[--C-:B------:R-:W-:Y:S01]  /*5510*/  FFMA.FTZ R153, R27, c[0x0][0x23c], -R168.reuse ;  /* 0x00008f001b997a23 */ /* 0x100fe200000108a8 */
[----:B------:R-:W-:Y:S01]  /*5520*/  LEA R216, P1, R134, c[0x0][0x168], 0x1 ;  /* 0x00005a0086d87a11 */ /* 0x000fe200078208ff */
[--C-:B------:R-:W-:Y:S01]  /*5530*/  FFMA.FTZ R148, R57, c[0x0][0x23c], -R168.reuse ;  /* 0x00008f0039947a23 */ /* 0x100fe200000108a8 */
[----:B------:R-:W-:Y:S01]  /*5540*/  MUFU.EX2 R155, R155 ;  /* 0x0000009b009b7308 */ /* 0x000fe20000000800 */
[--C-:B------:R-:W-:Y:S01]  /*5550*/  FFMA.FTZ R154, R46, c[0x0][0x23c], -R165.reuse ;  /* 0x00008f002e9a7a23 */ /* 0x100fe200000108a5 */
[----:B------:R-:W-:Y:S01]  /*5560*/  LDSM.16.MT88.4 R32, [R189+0xc800] ;  /* 0x00c80000bd20783b */ /* 0x000fe20000004200 */
[----:B------:R-:W-:Y:S01]  /*5570*/  FFMA.FTZ R157, R47, c[0x0][0x23c], -R165 ;  /* 0x00008f002f9d7a23 */ /* 0x000fe200000108a5 */
[----:B------:R-:W-:Y:S01]  /*5580*/  LEA.HI.X R215, R134, c[0x0][0x16c], R135, 0x1, P1 ;  /* 0x00005b0086d77a11 */ /* 0x000fe200008f0c87 */
[--C-:B------:R-:W-:Y:S01]  /*5590*/  FFMA.FTZ R159, R58, c[0x0][0x23c], -R165.reuse ;  /* 0x00008f003a9f7a23 */ /* 0x100fe200000108a5 */
[----:B------:R-:W1:Y:S01]  /*55a0*/  LDSM.16.MT88.4 R44, [R190+0xc000] ;  /* 0x00c00000be2c783b */ /* 0x000e620000004200 */
[----:B------:R-:W-:Y:S01]  /*55b0*/  FFMA.FTZ R150, R2, c[0x0][0x23c], -R165 ;  /* 0x00008f0002967a23 */ /* 0x000fe200000108a5 */
[----:B------:R-:W2:Y:S01]  /*55c0*/  MUFU.EX2 R152, R152 ;  /* 0x0000009800987308 */ /* 0x000ea20000000800 */
[--C-:B------:R-:W-:Y:S01]  /*55d0*/  FFMA.FTZ R151, R11, c[0x0][0x23c], -R168.reuse ;  /* 0x00008f000b977a23 */ /* 0x100fe200000108a8 */
[----:B------:R-:W-:Y:S01]  /*55e0*/  LDSM.16.MT88.4 R28, [R188+0xc800] ;  /* 0x00c80000bc1c783b */ /* 0x000fe20000004200 */
[----:B------:R-:W-:-:S02]  /*55f0*/  FFMA.FTZ R147, R9, c[0x0][0x23c], -R168 ;  /* 0x00008f0009937a23 */ /* 0x000fc400000108a8 */
[--C-:B------:R-:W-:Y:S01]  /*5600*/  FFMA.FTZ R2, R17, c[0x0][0x23c], -R168.reuse ;  /* 0x00008f0011027a23 */ /* 0x100fe200000108a8 */
[----:B------:R-:W-:Y:S01]  /*5610*/  LDSM.16.MT88.4 R24, [R190+0xe800] ;  /* 0x00e80000be18783b */ /* 0x000fe20000004200 */
[--C-:B------:R-:W-:Y:S01]  /*5620*/  FFMA.FTZ R149, R10, c[0x0][0x23c], -R165.reuse ;  /* 0x00008f000a957a23 */ /* 0x100fe200000108a5 */
[----:B------:R-:W-:Y:S01]  /*5630*/  MUFU.EX2 R153, R153 ;  /* 0x0000009900997308 */ /* 0x000fe20000000800 */
[--C-:B------:R-:W-:Y:S02]  /*5640*/  FFMA.FTZ R145, R18, c[0x0][0x23c], -R165.reuse ;  /* 0x00008f0012917a23 */ /* 0x100fe400000108a5 */
[--C-:B------:R-:W-:Y:S01]  /*5650*/  FFMA.FTZ R0, R8, c[0x0][0x23c], -R165.reuse ;  /* 0x00008f0008007a23 */ /* 0x100fe200000108a5 */
[----:B------:R-:W-:Y:S01]  /*5660*/  LDSM.16.MT88.4 R16, [R189+0xe800] ;  /* 0x00e80000bd10783b */ /* 0x000fe20000004200 */
[--C-:B------:R-:W-:Y:S02]  /*5670*/  FFMA.FTZ R146, R13, c[0x0][0x23c], -R168.reuse ;  /* 0x00008f000d927a23 */ /* 0x100fe400000108a8 */
[----:B------:R-:W-:Y:S01]  /*5680*/  FFMA.FTZ R144, R12, c[0x0][0x23c], -R165 ;  /* 0x00008f000c907a23 */ /* 0x000fe200000108a5 */
[----:B------:R-:W3:Y:S01]  /*5690*/  MUFU.EX2 R148, R148 ;  /* 0x0000009400947308 */ /* 0x000ee20000000800 */
[----:B------:R-:W4:Y:S01]  /*56a0*/  LDSM.16.MT88.4 R8, [R192+0xe800] ;  /* 0x00e80000c008783b */ /* 0x000f220000004200 */
[----:B--2---:R-:W-:Y:S01]  /*56b0*/  F2FP.BF16.PACK_AB R116, R152, R155 ;  /* 0x0000009b9874723e */ /* 0x004fe200000010ff */
[----:B------:R-:W-:-:S02]  /*56c0*/  FFMA.FTZ R156, R169, c[0x0][0x23c], -R168 ;  /* 0x00008f00a99c7a23 */ /* 0x000fc400000108a8 */
[----:B------:R-:W2:Y:S01]  /*56d0*/  LDSM.16.MT88.4 R12, [R188+0xe800] ;  /* 0x00e80000bc0c783b */ /* 0x000ea20000004200 */
[--C-:B------:R-:W-:Y:S02]  /*56e0*/  FFMA.FTZ R158, R167, c[0x0][0x23c], -R168.reuse ;  /* 0x00008f00a79e7a23 */ /* 0x100fe400000108a8 */
[----:B------:R-:W-:Y:S01]  /*56f0*/  MUFU.EX2 R154, R154 ;  /* 0x0000009a009a7308 */ /* 0x000fe20000000800 */
[--C-:B------:R-:W-:Y:S02]  /*5700*/  FFMA.FTZ R161, R161, c[0x0][0x23c], -R168.reuse ;  /* 0x00008f00a1a17a23 */ /* 0x100fe400000108a8 */
[----:B------:R-:W-:Y:S02]  /*5710*/  FFMA.FTZ R163, R163, c[0x0][0x23c], -R168 ;  /* 0x00008f00a3a37a23 */ /* 0x000fe400000108a8 */
[--C-:B------:R-:W-:Y:S02]  /*5720*/  FFMA.FTZ R162, R162, c[0x0][0x23c], -R165.reuse ;  /* 0x00008f00a2a27a23 */ /* 0x100fe400000108a5 */
[--C-:B------:R-:W-:Y:S01]  /*5730*/  FFMA.FTZ R167, R172, c[0x0][0x23c], -R165.reuse ;  /* 0x00008f00aca77a23 */ /* 0x100fe200000108a5 */
[----:B------:R-:W5:Y:S01]  /*5740*/  MUFU.EX2 R157, R157 ;  /* 0x0000009d009d7308 */ /* 0x000f620000000800 */
[----:B---3--:R-:W-:Y:S01]  /*5750*/  F2FP.BF16.PACK_AB R118, R148, R153 ;  /* 0x000000999476723e */ /* 0x008fe200000010ff */
[----:B------:R-:W-:-:S02]  /*5760*/  FFMA.FTZ R164, R164, c[0x0][0x23c], -R165 ;  /* 0x00008f00a4a47a23 */ /* 0x000fc400000108a5 */
[--C-:B------:R-:W-:Y:S02]  /*5770*/  FFMA.FTZ R169, R170, c[0x0][0x23c], -R165.reuse ;  /* 0x00008f00aaa97a23 */ /* 0x100fe400000108a5 */
[--C-:B------:R-:W-:Y:S02]  /*5780*/  FFMA.FTZ R170, R173, c[0x0][0x23c], -R168.reuse ;  /* 0x00008f00adaa7a23 */ /* 0x100fe400000108a8 */
[----:B------:R-:W-:Y:S01]  /*5790*/  MUFU.EX2 R159, R159 ;  /* 0x0000009f009f7308 */ /* 0x000fe20000000800 */
[--C-:B------:R-:W-:Y:S02]  /*57a0*/  FFMA.FTZ R171, R171, c[0x0][0x23c], -R168.reuse ;  /* 0x00008f00abab7a23 */ /* 0x100fe400000108a8 */
[--C-:B------:R-:W-:Y:S02]  /*57b0*/  FFMA.FTZ R172, R143, c[0x0][0x23c], -R168.reuse ;  /* 0x00008f008fac7a23 */ /* 0x100fe400000108a8 */
[----:B------:R-:W-:Y:S02]  /*57c0*/  FFMA.FTZ R221, R141, c[0x0][0x23c], -R168 ;  /* 0x00008f008ddd7a23 */ /* 0x000fe400000108a8 */
[--C-:B------:R-:W-:Y:S01]  /*57d0*/  FFMA.FTZ R166, R166, c[0x0][0x23c], -R165.reuse ;  /* 0x00008f00a6a67a23 */ /* 0x100fe200000108a5 */
[----:B------:R-:W3:Y:S01]  /*57e0*/  MUFU.EX2 R150, R150 ;  /* 0x0000009600967308 */ /* 0x000ee20000000800 */
[----:B-----5:R-:W-:Y:S01]  /*57f0*/  F2FP.BF16.PACK_AB R117, R157, R154 ;  /* 0x0000009a9d75723e */ /* 0x020fe200000010ff */
[----:B------:R-:W-:-:S02]  /*5800*/  FFMA.FTZ R173, R142, c[0x0][0x23c], -R165 ;  /* 0x00008f008ead7a23 */ /* 0x000fc400000108a5 */
[--C-:B------:R-:W-:Y:S02]  /*5810*/  FFMA.FTZ R168, R140, c[0x0][0x23c], -R165.reuse ;  /* 0x00008f008ca87a23 */ /* 0x100fe400000108a5 */
[----:B------:R-:W-:Y:S01]  /*5820*/  FFMA.FTZ R219, R160, c[0x0][0x23c], -R165 ;  /* 0x00008f00a0db7a23 */ /* 0x000fe200000108a5 */
[----:B------:R-:W-:Y:S01]  /*5830*/  LDSM.16.MT88.4 R140, [R190+0xd800] ;  /* 0x00d80000be8c783b */ /* 0x000fe20000004200 */
[----:B------:R-:W-:Y:S01]  /*5840*/  MUFU.EX2 R151, R151 ;  /* 0x0000009700977308 */ /* 0x000fe20000000800 */
[----:B------:R-:W-:Y:S02]  /*5850*/  FADD.FTZ R152, R155, R152 ;  /* 0x000000989b987221 */ /* 0x000fe40000010000 */
[----:B------:R-:W-:Y:S02]  /*5860*/  FADD.FTZ R154, R154, R157 ;  /* 0x0000009d9a9a7221 */ /* 0x000fe40000010000 */
[----:B------:R-:W-:Y:S01]  /*5870*/  FADD.FTZ R153, R153, R152 ;  /* 0x0000009899997221 */ /* 0x000fe20000010000 */
[----:B---3--:R-:W-:-:S02]  /*5880*/  F2FP.BF16.PACK_AB R119, R150, R159 ;  /* 0x0000009f9677723e */ /* 0x008fc400000010ff */
[----:B------:R-:W3:Y:S01]  /*5890*/  MUFU.EX2 R146, R146 ;  /* 0x0000009200927308 */ /* 0x000ee20000000800 */
[----:B------:R-:W-:Y:S02]  /*58a0*/  FADD.FTZ R159, R159, R154 ;  /* 0x0000009a9f9f7221 */ /* 0x000fe40000010000 */
[----:B------:R-:W-:Y:S02]  /*58b0*/  FADD.FTZ R148, R148, R153 ;  /* 0x0000009994947221 */ /* 0x000fe40000010000 */
[----:B------:R-:W-:Y:S01]  /*58c0*/  FADD.FTZ R150, R150, R159 ;  /* 0x0000009f96967221 */ /* 0x000fe20000010000 */
[C---:B------:R-:W-:Y:S02]  /*58d0*/  HMMA.16816.F32.BF16 R64, R116.reuse, R68, RZ ;  /* 0x000000447440723c */ /* 0x040fe400000418ff */
[----:B------:R-:W-:Y:S06]  /*58e0*/  MUFU.EX2 R147, R147 ;  /* 0x0000009300937308 */ /* 0x000fec0000000800 */
[C---:B------:R-:W-:Y:S02]  /*58f0*/  HMMA.16816.F32.BF16 R80, R116.reuse, R84, RZ ;  /* 0x000000547450723c */ /* 0x040fe400000418ff */
[----:B------:R-:W-:Y:S06]  /*5900*/  MUFU.EX2 R2, R2 ;  /* 0x0000000200027308 */ /* 0x000fec0000000800 */
[C---:B------:R-:W-:Y:S02]  /*5910*/  HMMA.16816.F32.BF16 R68, R116.reuse, R70, RZ ;  /* 0x000000467444723c */ /* 0x040fe400000418ff */
[----:B------:R-:W-:Y:S06]  /*5920*/  MUFU.EX2 R149, R149 ;  /* 0x0000009500957308 */ /* 0x000fec0000000800 */
[C---:B------:R-:W-:Y:S02]  /*5930*/  HMMA.16816.F32.BF16 R84, R116.reuse, R86, RZ ;  /* 0x000000567454723c */ /* 0x040fe400000418ff */
[----:B------:R-:W5:Y:S06]  /*5940*/  MUFU.EX2 R144, R144 ;  /* 0x0000009000907308 */ /* 0x000f6c0000000800 */
[C---:B------:R-:W-:Y:S02]  /*5950*/  HMMA.16816.F32.BF16 R128, R116.reuse, R36, RZ ;  /* 0x000000247480723c */ /* 0x040fe400000418ff */
[----:B------:R-:W-:Y:S06]  /*5960*/  MUFU.EX2 R145, R145 ;  /* 0x0000009100917308 */ /* 0x000fec0000000800 */
[C---:B-1----:R-:W-:Y:S02]  /*5970*/  HMMA.16816.F32.BF16 R40, R116.reuse, R44, RZ ;  /* 0x0000002c7428723c */ /* 0x042fe400000418ff */
[----:B------:R-:W1:Y:S06]  /*5980*/  MUFU.EX2 R0, R0 ;  /* 0x0000000000007308 */ /* 0x000e6c0000000800 */
[C---:B------:R-:W-:Y:S02]  /*5990*/  HMMA.16816.F32.BF16 R48, R116.reuse, R52, RZ ;  /* 0x000000347430723c */ /* 0x040fe400000418ff */
[----:B------:R-:W-:Y:S06]  /*59a0*/  MUFU.EX2 R156, R156 ;  /* 0x0000009c009c7308 */ /* 0x000fec0000000800 */
[C---:B------:R-:W-:Y:S02]  /*59b0*/  HMMA.16816.F32.BF16 R56, R116.reuse, R60, RZ ;  /* 0x0000003c7438723c */ /* 0x040fe400000418ff */
[----:B------:R-:W1:Y:S06]  /*59c0*/  MUFU.EX2 R161, R161 ;  /* 0x000000a100a17308 */ /* 0x000e6c0000000800 */
[C---:B------:R-:W-:Y:S02]  /*59d0*/  HMMA.16816.F32.BF16 R72, R116.reuse, R76, RZ ;  /* 0x0000004c7448723c */ /* 0x040fe400000418ff */
[----:B------:R-:W-:Y:S06]  /*59e0*/  MUFU.EX2 R158, R158 ;  /* 0x0000009e009e7308 */ /* 0x000fec0000000800 */
[C---:B------:R-:W-:Y:S02]  /*59f0*/  HMMA.16816.F32.BF16 R88, R116.reuse, R92, RZ ;  /* 0x0000005c7458723c */ /* 0x040fe400000418ff */
[----:B------:R-:W-:Y:S06]  /*5a00*/  MUFU.EX2 R163, R163 ;  /* 0x000000a300a37308 */ /* 0x000fec0000000800 */
[C---:B------:R-:W-:Y:S02]  /*5a10*/  HMMA.16816.F32.BF16 R96, R116.reuse, R100, RZ ;  /* 0x000000647460723c */ /* 0x040fe400000418ff */
[----:B------:R-:W-:Y:S06]  /*5a20*/  MUFU.EX2 R162, R162 ;  /* 0x000000a200a27308 */ /* 0x000fec0000000800 */
[C---:B------:R-:W-:Y:S02]  /*5a30*/  HMMA.16816.F32.BF16 R104, R116.reuse, R124, RZ ;  /* 0x0000007c7468723c */ /* 0x040fe400000418ff */
        /* <DEDUP_REMOVED lines=21> */
[C---:B------:R-:W-:Y:S07]  /*5b90*/  HMMA.16816.F32.BF16 R120, R116.reuse, R4, RZ ;  /* 0x000000047478723c */ /* 0x040fee00000418ff */
[----:B---3--:R-:W-:Y:S01]  /*5ba0*/  F2FP.BF16.PACK_AB R4, R146, R151 ;  /* 0x000000979204723e */ /* 0x008fe200000010ff */
[----:B------:R-:W-:Y:S01]  /*5bb0*/  HMMA.16816.F32.BF16 R116, R116, R6, RZ ;  /* 0x000000067474723c */ /* 0x000fe200000418ff */
[----:B-----5:R-:W-:Y:S01]  /*5bc0*/  F2FP.BF16.PACK_AB R5, R144, R149 ;  /* 0x000000959005723e */ /* 0x020fe200000010ff */
[----:B------:R-:W-:-:S02]  /*5bd0*/  FADD.FTZ R151, R151, R148 ;  /* 0x0000009497977221 */ /* 0x000fc40000010000 */
[----:B------:R-:W-:Y:S02]  /*5be0*/  FADD.FTZ R149, R149, R150 ;  /* 0x0000009695957221 */ /* 0x000fe40000010000 */
[----:B------:R-:W-:Y:S01]  /*5bf0*/  FADD.FTZ R146, R146, R151 ;  /* 0x0000009792927221 */ /* 0x000fe20000010000 */
[----:B------:R-:W-:Y:S01]  /*5c00*/  F2FP.BF16.PACK_AB R6, R2, R147 ;  /* 0x000000930206723e */ /* 0x000fe200000010ff */
[----:B------:R-:W-:Y:S01]  /*5c10*/  FADD.FTZ R144, R144, R149 ;  /* 0x0000009590907221 */ /* 0x000fe20000010000 */
[----:B-1----:R-:W-:Y:S01]  /*5c20*/  F2FP.BF16.PACK_AB R7, R0, R145 ;  /* 0x000000910007723e */ /* 0x002fe200000010ff */
[----:B------:R-:W-:Y:S02]  /*5c30*/  FADD.FTZ R147, R147, R146 ;  /* 0x0000009293937221 */ /* 0x000fe40000010000 */
[----:B------:R-:W-:Y:S02]  /*5c40*/  FADD.FTZ R145, R145, R144 ;  /* 0x0000009091917221 */ /* 0x000fe40000010000 */
[----:B------:R-:W-:-:S02]  /*5c50*/  FADD.FTZ R147, R2, R147 ;  /* 0x0000009302937221 */ /* 0x000fc40000010000 */
[----:B----4-:R-:W-:Y:S01]  /*5c60*/  HMMA.16816.F32.BF16 R64, R4, R8, R64 ;  /* 0x000000080440723c */ /* 0x010fe20000041840 */
[----:B------:R-:W-:-:S07]  /*5c70*/  FADD.FTZ R145, R0, R145 ;  /* 0x0000009100917221 */ /* 0x000fce0000010000 */
[C---:B------:R-:W-:Y:S01]  /*5c80*/  HMMA.16816.F32.BF16 R68, R4.reuse, R10, R68 ;  /* 0x0000000a0444723c */ /* 0x040fe20000041844 */
[----:B------:R-:W1:Y:S07]  /*5c90*/  LDSM.16.MT88.4 R8, [R190+0x10800] ;  /* 0x01080000be08783b */ /* 0x000e6e0000004200 */
[C---:B------:R-:W-:Y:S08]  /*5ca0*/  HMMA.16816.F32.BF16 R80, R4.reuse, R16, R80 ;  /* 0x000000100450723c */ /* 0x040ff00000041850 */
[C---:B------:R-:W-:Y:S01]  /*5cb0*/  HMMA.16816.F32.BF16 R84, R4.reuse, R18, R84 ;  /* 0x000000120454723c */ /* 0x040fe20000041854 */
[----:B------:R-:W3:Y:S07]  /*5cc0*/  LDSM.16.MT88.4 R16, [R189+0x10800] ;  /* 0x01080000bd10783b */ /* 0x000eee0000004200 */
[C---:B------:R-:W-:Y:S08]  /*5cd0*/  HMMA.16816.F32.BF16 R128, R4.reuse, R20, R128 ;  /* 0x000000140480723c */ /* 0x040ff00000041880 */
[C---:B------:R-:W-:Y:S01]  /*5ce0*/  HMMA.16816.F32.BF16 R36, R4.reuse, R22, R36 ;  /* 0x000000160424723c */ /* 0x040fe20000041824 */
[----:B------:R-:W4:Y:S07]  /*5cf0*/  LDSM.16.MT88.4 R20, [R192+0x10800] ;  /* 0x01080000c014783b */ /* 0x000f2e0000004200 */
[C---:B--2---:R-:W-:Y:S08]  /*5d00*/  HMMA.16816.F32.BF16 R88, R4.reuse, R12, R88 ;  /* 0x0000000c0458723c */ /* 0x044ff00000041858 */
[C---:B------:R-:W-:Y:S01]  /*5d10*/  HMMA.16816.F32.BF16 R92, R4.reuse, R14, R92 ;  /* 0x0000000e045c723c */ /* 0x040fe2000004185c */
[----:B------:R-:W2:Y:S07]  /*5d20*/  LDSM.16.MT88.4 R12, [R188+0x10800] ;  /* 0x01080000bc0c783b */ /* 0x000eae0000004200 */
[C---:B-1----:R-:W-:Y:S08]  /*5d30*/  HMMA.16816.F32.BF16 R104, R4.reuse, R8, R104 ;  /* 0x000000080468723c */ /* 0x042ff00000041868 */
[C---:B------:R-:W-:Y:S01]  /*5d40*/  HMMA.16816.F32.BF16 R124, R4.reuse, R10, R124 ;  /* 0x0000000a047c723c */ /* 0x040fe2000004187c */
[----:B------:R-:W1:Y:S07]  /*5d50*/  LDSM.16.MT88.4 R8, [R192+0xd000] ;  /* 0x00d00000c008783b */ /* 0x000e6e0000004200 */
[C---:B---3--:R-:W-:Y:S08]  /*5d60*/  HMMA.16816.F32.BF16 R108, R4.reuse, R16, R108 ;  /* 0x00000010046c723c */ /* 0x048ff0000004186c */
[C---:B------:R-:W-:Y:S01]  /*5d70*/  HMMA.16816.F32.BF16 R112, R4.reuse, R18, R112 ;  /* 0x000000120470723c */ /* 0x040fe20000041870 */
[----:B------:R-:W3:Y:S07]  /*5d80*/  LDSM.16.MT88.4 R16, [R190+0xd000] ;  /* 0x00d00000be10783b */ /* 0x000eee0000004200 */
[C---:B------:R-:W-:Y:S08]  /*5d90*/  HMMA.16816.F32.BF16 R40, R4.reuse, R136, R40 ;  /* 0x000000880428723c */ /* 0x040ff00000041828 */
[C---:B------:R-:W-:Y:S01]  /*5da0*/  HMMA.16816.F32.BF16 R44, R4.reuse, R138, R44 ;  /* 0x0000008a042c723c */ /* 0x040fe2000004182c */
[----:B------:R-:W-:Y:S07]  /*5db0*/  LDSM.16.MT88.4 R136, [R189+0xd800] ;  /* 0x00d80000bd88783b */ /* 0x000fee0000004200 */
        /* <DEDUP_REMOVED lines=9> */
[C---:B----4-:R-:W-:Y:S08]  /*5e50*/  HMMA.16816.F32.BF16 R96, R4.reuse, R20, R96 ;  /* 0x000000140460723c */ /* 0x050ff00000041860 */
[C---:B------:R-:W-:Y:S01]  /*5e60*/  HMMA.16816.F32.BF16 R100, R4.reuse, R22, R100 ;  /* 0x000000160464723c */ /* 0x040fe20000041864 */
[----:B------:R-:W-:Y:S07]  /*5e70*/  LDSM.16.MT88.4 R20, [R192+0x11000] ;  /* 0x01100000c014783b */ /* 0x000fee0000004200 */
[C---:B--2---:R-:W-:Y:S08]  /*5e80*/  HMMA.16816.F32.BF16 R120, R4.reuse, R12, R120 ;  /* 0x0000000c0478723c */ /* 0x044ff00000041878 */
[----:B------:R-:W-:Y:S01]  /*5e90*/  HMMA.16816.F32.BF16 R116, R4, R14, R116 ;  /* 0x0000000e0474723c */ /* 0x000fe20000041874 */
[----:B------:R-:W2:Y:S06]  /*5ea0*/  LDSM.16.MT88.4 R12, [R192+0xf000] ;  /* 0x00f00000c00c783b */ /* 0x000eac0000004200 */
[----:B------:R-:W-:Y:S01]  /*5eb0*/  F2FP.BF16.PACK_AB R4, R161, R156 ;  /* 0x0000009ca104723e */ /* 0x000fe200000010ff */
[----:B------:R-:W-:Y:S01]  /*5ec0*/  FADD.FTZ R156, R156, R147 ;  /* 0x000000939c9c7221 */ /* 0x000fe20000010000 */
[----:B------:R-:W-:Y:S01]  /*5ed0*/  F2FP.BF16.PACK_AB R5, R167, R162 ;  /* 0x000000a2a705723e */ /* 0x000fe200000010ff */
[----:B------:R-:W-:Y:S01]  /*5ee0*/  FADD.FTZ R162, R162, R145 ;  /* 0x00000091a2a27221 */ /* 0x000fe20000010000 */
[----:B------:R-:W-:Y:S01]  /*5ef0*/  F2FP.BF16.PACK_AB R6, R163, R158 ;  /* 0x0000009ea306723e */ /* 0x000fe200000010ff */
[----:B------:R-:W-:Y:S01]  /*5f00*/  FADD.FTZ R161, R161, R156 ;  /* 0x0000009ca1a17221 */ /* 0x000fe20000010000 */
[----:B------:R-:W-:Y:S01]  /*5f10*/  F2FP.BF16.PACK_AB R7, R169, R164 ;  /* 0x000000a4a907723e */ /* 0x000fe200000010ff */
[----:B------:R-:W-:-:S02]  /*5f20*/  FADD.FTZ R167, R167, R162 ;  /* 0x000000a2a7a77221 */ /* 0x000fc40000010000 */
[----:B------:R-:W-:Y:S02]  /*5f30*/  FADD.FTZ R158, R158, R161 ;  /* 0x000000a19e9e7221 */ /* 0x000fe40000010000 */
[----:B------:R-:W-:Y:S02]  /*5f40*/  FADD.FTZ R164, R164, R167 ;  /* 0x000000a7a4a47221 */ /* 0x000fe40000010000 */
[----:B-1----:R-:W-:Y:S01]  /*5f50*/  HMMA.16816.F32.BF16 R128, R4, R8, R128 ;  /* 0x000000080480723c */ /* 0x002fe20000041880 */
[----:B------:R-:W-:Y:S02]  /*5f60*/  FADD.FTZ R163, R163, R158 ;  /* 0x0000009ea3a37221 */ /* 0x000fe40000010000 */
[----:B------:R-:W-:-:S05]  /*5f70*/  FADD.FTZ R169, R169, R164 ;  /* 0x000000a4a9a97221 */ /* 0x000fca0000010000 */
[C---:B------:R-:W-:Y:S01]  /*5f80*/  HMMA.16816.F32.BF16 R36, R4.reuse, R10, R36 ;  /* 0x0000000a0424723c */ /* 0x040fe20000041824 */
[----:B------:R-:W1:Y:S07]  /*5f90*/  LDSM.16.MT88.4 R8, [R189+0xf000] ;  /* 0x00f00000bd08783b */ /* 0x000e6e0000004200 */
[C---:B---3--:R-:W-:Y:S08]  /*5fa0*/  HMMA.16816.F32.BF16 R40, R4.reuse, R16, R40 ;  /* 0x000000100428723c */ /* 0x048ff00000041828 */
[C---:B------:R-:W-:Y:S01]  /*5fb0*/  HMMA.16816.F32.BF16 R44, R4.reuse, R18, R44 ;  /* 0x00000012042c723c */ /* 0x040fe2000004182c */
[----:B------:R-:W3:Y:S07]  /*5fc0*/  LDSM.16.MT88.4 R16, [R188+0xf000] ;  /* 0x00f00000bc10783b */ /* 0x000eee0000004200 */
[C---:B--2---:R-:W-:Y:S08]  /*5fd0*/  HMMA.16816.F32.BF16 R64, R4.reuse, R12, R64 ;  /* 0x0000000c0440723c */ /* 0x044ff00000041840 */
[C---:B------:R-:W-:Y:S01]  /*5fe0*/  HMMA.16816.F32.BF16 R68, R4.reuse, R14, R68 ;  /* 0x0000000e0444723c */ /* 0x040fe20000041844 */
[----:B------:R-:W2:Y:S07]  /*5ff0*/  LDSM.16.MT88.4 R12, [R190+0x11000] ;  /* 0x01100000be0c783b */ /* 0x000eae0000004200 */
[C---:B------:R-:W-:Y:S08]  /*6000*/  HMMA.16816.F32.BF16 R96, R4.reuse, R20, R96 ;  /* 0x000000140460723c */ /* 0x040ff00000041860 */
[C---:B-1----:R-:W-:Y:S08]  /*6010*/  HMMA.16816.F32.BF16 R80, R4.reuse, R8, R80 ;  /* 0x000000080450723c */ /* 0x042ff00000041850 */
        /* <DEDUP_REMOVED lines=8> */
[C---:B------:R-:W-:Y:S01]  /*60a0*/  HMMA.16816.F32.BF16 R100, R4.reuse, R22, R100 ;  /* 0x000000160464723c */ /* 0x040fe20000041864 */
[----:B------:R-:W-:Y:S07]  /*60b0*/  LDSM.16.MT88.4 R20, [R188+0xf800] ;  /* 0x00f80000bc14783b */ /* 0x000fee0000004200 */
        /* <DEDUP_REMOVED lines=8> */
[----:B------:R-:W4:Y:S07]  /*6140*/  LDSM.16.MT88.4 R32, [R188+0xd800] ;  /* 0x00d80000bc20783b */ /* 0x000f2e0000004200 */
[C---:B------:R-:W-:Y:S08]  /*6150*/  HMMA.16816.F32.BF16 R56, R4.reuse, R28, R56 ;  /* 0x0000001c0438723c */ /* 0x040ff00000041838 */
[C---:B------:R-:W-:Y:S01]  /*6160*/  HMMA.16816.F32.BF16 R60, R4.reuse, R30, R60 ;  /* 0x0000001e043c723c */ /* 0x040fe2000004183c */
[----:B------:R-:W5:Y:S07]  /*6170*/  LDSM.16.MT88.4 R28, [R190+0xf800] ;  /* 0x00f80000be1c783b */ /* 0x000f6e0000004200 */
[C---:B------:R-:W-:Y:S08]  /*6180*/  HMMA.16816.F32.BF16 R72, R4.reuse, R24, R72 ;  /* 0x000000180448723c */ /* 0x040ff00000041848 */
[----:B------:R-:W-:Y:S01]  /*6190*/  HMMA.16816.F32.BF16 R76, R4, R26, R76 ;  /* 0x0000001a044c723c */ /* 0x000fe2000004184c */
[----:B------:R-:W3:Y:S06]  /*61a0*/  LDSM.16.MT88.4 R24, [R189+0xf800] ;  /* 0x00f80000bd18783b */ /* 0x000eec0000004200 */
        /* <DEDUP_REMOVED lines=10> */
[----:B--2---:R-:W-:Y:S01]  /*6250*/  HMMA.16816.F32.BF16 R128, R4, R12, R128 ;  /* 0x0000000c0480723c */ /* 0x004fe20000041880 */
[----:B------:R-:W-:Y:S02]  /*6260*/  FADD.FTZ R221, R221, R172 ;  /* 0x000000acdddd7221 */ /* 0x000fe40000010000 */
[----:B------:R-:W-:-:S05]  /*6270*/  FADD.FTZ R219, R219, R168 ;  /* 0x000000a8dbdb7221 */ /* 0x000fca0000010000 */
        /* <DEDUP_REMOVED lines=9> */
[C---:B------:R-:W-:Y:S08]  /*6310*/  HMMA.16816.F32.BF16 R44, R4.reuse, R142, R44 ;  /* 0x0000008e042c723c */ /* 0x040ff0000004182c */
[C---:B------:R-:W-:Y:S08]  /*6320*/  HMMA.16816.F32.BF16 R48, R4.reuse, R136, R48 ;  /* 0x000000880430723c */ /* 0x040ff00000041830 */
[C---:B------:R-:W-:Y:S08]  /*6330*/  HMMA.16816.F32.BF16 R52, R4.reuse, R138, R52 ;  /* 0x0000008a0434723c */ /* 0x040ff00000041834 */
[C---:B----4-:R-:W-:Y:S08]  /*6340*/  HMMA.16816.F32.BF16 R56, R4.reuse, R32, R56 ;  /* 0x000000200438723c */ /* 0x050ff00000041838 */
[C---:B------:R-:W-:Y:S08]  /*6350*/  HMMA.16816.F32.BF16 R60, R4.reuse, R34, R60 ;  /* 0x00000022043c723c */ /* 0x040ff0000004183c */
[C---:B-----5:R-:W-:Y:S08]  /*6360*/  HMMA.16816.F32.BF16 R72, R4.reuse, R28, R72 ;  /* 0x0000001c0448723c */ /* 0x060ff00000041848 */
[C---:B------:R-:W-:Y:S08]  /*6370*/  HMMA.16816.F32.BF16 R76, R4.reuse, R30, R76 ;  /* 0x0000001e044c723c */ /* 0x040ff0000004184c */
[C---:B------:R-:W-:Y:S08]  /*6380*/  HMMA.16816.F32.BF16 R80, R4.reuse, R24, R80 ;  /* 0x000000180450723c */ /* 0x040ff00000041850 */
[C---:B------:R-:W-:Y:S08]  /*6390*/  HMMA.16816.F32.BF16 R84, R4.reuse, R26, R84 ;  /* 0x0000001a0454723c */ /* 0x040ff00000041854 */
[C---:B------:R-:W-:Y:S08]  /*63a0*/  HMMA.16816.F32.BF16 R88, R4.reuse, R20, R88 ;  /* 0x000000140458723c */ /* 0x040ff00000041858 */
[C---:B------:R-:W-:Y:S08]  /*63b0*/  HMMA.16816.F32.BF16 R92, R4.reuse, R22, R92 ;  /* 0x00000016045c723c */ /* 0x040ff0000004185c */
[C---:B--2---:R-:W-:Y:S08]  /*63c0*/  HMMA.16816.F32.BF16 R104, R4.reuse, R12, R104 ;  /* 0x0000000c0468723c */ /* 0x044ff00000041868 */
[C---:B------:R-:W-:Y:S08]  /*63d0*/  HMMA.16816.F32.BF16 R124, R4.reuse, R14, R124 ;  /* 0x0000000e047c723c */ /* 0x040ff0000004187c */
[C---:B-1----:R-:W-:Y:S08]  /*63e0*/  HMMA.16816.F32.BF16 R108, R4.reuse, R8, R108 ;  /* 0x00000008046c723c */ /* 0x042ff0000004186c */
[C---:B------:R-:W-:Y:S08]  /*63f0*/  HMMA.16816.F32.BF16 R112, R4.reuse, R10, R112 ;  /* 0x0000000a0470723c */ /* 0x040ff00000041870 */
[C---:B---3--:R-:W-:Y:S08]  /*6400*/  HMMA.16816.F32.BF16 R120, R4.reuse, R16, R120 ;  /* 0x000000100478723c */ /* 0x048ff00000041878 */
[----:B------:R-:W-:Y:S01]  /*6410*/  HMMA.16816.F32.BF16 R116, R4, R18, R116 ;  /* 0x000000120474723c */ /* 0x000fe20000041874 */
[----:B------:R-:W-:Y:S07]  /*6420*/  @!P6 BRA `(.L_x_717) ;  /* 0x000037a00000e947 */ /* 0x000fee0003800000 */
[----:B------:R-:W-:Y:S01]  /*6430*/  ULDC UR4, c[0x0][0x1a0] ;  /* 0x0000680000047ab9 */ /* 0x000fe20000000800 */
[----:B------:R-:W-:Y:S01]  /*6440*/  IADD3 R217, R133, -0x2, RZ ;  /* 0xfffffffe85d97810 */ /* 0x000fe20007ffe0ff */
[----:B------:R-:W-:Y:S01]  /*6450*/  ULEA UR4, -UR4, URZ, 0x6 ;  /* 0x0000003f04047291 */ /* 0x000fe2000f8e313f */
[----:B------:R-:W-:Y:S01]  /*6460*/  IMAD.MOV.U32 R0, RZ, RZ, R3 ;  /* 0x000000ffff007224 */ /* 0x000fe200078e0003 */
[----:B------:R-:W-:Y:S01]  /*6470*/  ULDC.64 UR6, c[0x0][0x118] ;  /* 0x0000460000067ab9 */ /* 0x000fe20000000a00 */
[----:B------:R-:W-:Y:S01]  /*6480*/  IMAD.MOV.U32 R133, RZ, RZ, R132 ;  /* 0x000000ffff857224 */ /* 0x000fe200078e0084 */
[----:B------:R-:W-:-:S02]  /*6490*/  USHF.R.S32.HI UR5, URZ, 0x1f, UR4 ;  /* 0x0000001f3f057899 */ /* 0x000fc40008011404 */
[----:B------:R-:W-:-:S04]  /*64a0*/  MOV R214, UR4 ;  /* 0x0000000400d67c02 */ /* 0x000fc80008000f00 */
[----:B------:R-:W-:-:S04]  /*64b0*/  MOV R209, UR5 ;  /* 0x0000000500d17c02 */ /* 0x000fc80008000f00 */
.L_x_721:
[----:B------:R-:W-:Y:S01]  /*64c0*/  MOV R132, R214 ;  /* 0x000000d600847202 */ /* 0x000fe20000000f00 */
[----:B------:R-:W-:Y:S04]  /*64d0*/  DEPBAR.LE SB0, 0x0 ;  /* 0x000080000000791a */ /* 0x000fe80000000000 */
[----:B------:R-:W-:Y:S01]  /*64e0*/  BAR.SYNC.DEFER_BLOCKING 0x0 ;  /* 0x0000000000007b1d */ /* 0x000fe20000010000 */
[----:B------:R-:W-:Y:S05]  /*64f0*/  MOV R3, R209 ;  /* 0x000000d100037202 */ /* 0x000fea0000000f00 */
[----:B------:R-:W-:-:S05]  /*6500*/  @!P0 BRA `(.L_x_718) ;  /* 0x000003c000008947 */ /* 0x000fca0003800000 */
[----:B------:R-:W-:Y:S04]  /*6510*/  IABS R2, c[0x0][0x2d0] ;  /* 0x0000b40000027a13 */ /* 0x000fe80000000000 */
[----:B------:R-:W1:Y:S10]  /*6520*/  I2F.RP R7, R2 ;  /* 0x0000000200077306 */ /* 0x000e740000209400 */
[----:B-1----:R-:W1:Y:S02]  /*6530*/  MUFU.RCP R3, R7 ;  /* 0x0000000700037308 */ /* 0x002e640000001000 */
[----:B-1----:R-:W-:Y:S01]  /*6540*/  IADD3 R8, R3, 0xffffffe, RZ ;  /* 0x0ffffffe03087810 */ /* 0x002fe20007ffe0ff */
[----:B------:R-:W-:Y:S07]  /*6550*/  IMAD.SHL.U32 R3, R217, 0x40, RZ ;  /* 0x00000040d9037824 */ /* 0x000fee00078e00ff */
[----:B------:R-:W1:Y:S01]  /*6560*/  F2I.FTZ.U32.TRUNC.NTZ R9, R8 ;  /* 0x0000000800097305 */ /* 0x000e62000021f000 */
[----:B------:R-:W-:Y:S02]  /*6570*/  IABS R4, R3 ;  /* 0x0000000300047213 */ /* 0x000fe40000000000 */
[C---:B------:R-:W-:Y:S02]  /*6580*/  IADD3 R10, R3.reuse, 0x40, RZ ;  /* 0x00000040030a7810 */ /* 0x040fe40007ffe0ff */
[----:B------:R-:W-:Y:S02]  /*6590*/  LOP3.LUT R3, R3, c[0x0][0x2d0], RZ, 0x3c, !PT ;  /* 0x0000b40003037a12 */ /* 0x000fe400078e3cff */
[----:B------:R-:W-:Y:S02]  /*65a0*/  IABS R6, R10 ;  /* 0x0000000a00067213 */ /* 0x000fe40000000000 */
[----:B------:R-:W-:Y:S02]  /*65b0*/  LOP3.LUT R10, R10, c[0x0][0x2d0], RZ, 0x3c, !PT ;  /* 0x0000b4000a0a7a12 */ /* 0x000fe400078e3cff */
[----:B------:R-:W-:Y:S02]  /*65c0*/  ISETP.GE.AND P1, PT, R3, RZ, PT ;  /* 0x000000ff0300720c */ /* 0x000fe40003f26270 */
[----:B------:R-:W-:Y:S01]  /*65d0*/  ISETP.GE.AND P3, PT, R10, RZ, PT ;  /* 0x000000ff0a00720c */ /* 0x000fe20003f66270 */
[--C-:B-1----:R-:W-:Y:S02]  /*65e0*/  IMAD.MOV R5, RZ, RZ, -R9.reuse ;  /* 0x000000ffff057224 */ /* 0x102fe400078e0a09 */
[----:B------:R-:W-:Y:S02]  /*65f0*/  IMAD.MOV.U32 R8, RZ, RZ, RZ ;  /* 0x000000ffff087224 */ /* 0x000fe400078e00ff */
[----:B------:R-:W-:Y:S04]  /*6600*/  IMAD R5, R5, R2, RZ ;  /* 0x0000000205057224 */ /* 0x000fe800078e02ff */
[----:B------:R-:W-:Y:S06]  /*6610*/  IMAD.HI.U32 R9, R9, R5, R8 ;  /* 0x0000000509097227 */ /* 0x000fec00078e0008 */
[C---:B------:R-:W-:Y:S04]  /*6620*/  IMAD.HI.U32 R8, R9.reuse, R4, RZ ;  /* 0x0000000409087227 */ /* 0x040fe800078e00ff */
[----:B------:R-:W-:Y:S04]  /*6630*/  IMAD.HI.U32 R9, R9, R6, RZ ;  /* 0x0000000609097227 */ /* 0x000fe800078e00ff */
[----:B------:R-:W-:Y:S02]  /*6640*/  IMAD.MOV R7, RZ, RZ, -R9 ;  /* 0x000000ffff077224 */ /* 0x000fe400078e0a09 */
[----:B------:R-:W-:Y:S02]  /*6650*/  IMAD.MOV R5, RZ, RZ, -R8 ;  /* 0x000000ffff057224 */ /* 0x000fe400078e0a08 */
[C---:B------:R-:W-:Y:S02]  /*6660*/  IMAD R6, R2.reuse, R7, R6 ;  /* 0x0000000702067224 */ /* 0x040fe400078e0206 */
[C---:B------:R-:W-:Y:S03]  /*6670*/  IMAD R4, R2.reuse, R5, R4 ;  /* 0x0000000502047224 */ /* 0x040fe600078e0204 */
[C---:B------:R-:W-:Y:S02]  /*6680*/  ISETP.GT.U32.AND P4, PT, R2.reuse, R6, PT ;  /* 0x000000060200720c */ /* 0x040fe40003f84070 */
[----:B------:R-:W-:Y:S11]  /*6690*/  ISETP.GT.U32.AND P2, PT, R2, R4, PT ;  /* 0x000000040200720c */ /* 0x000ff60003f44070 */
[----:B------:R-:W-:Y:S01]  /*66a0*/  @!P4 IADD3 R9, R9, 0x1, RZ ;  /* 0x000000010909c810 */ /* 0x000fe20007ffe0ff */
[--C-:B------:R-:W-:Y:S01]  /*66b0*/  @!P4 IMAD.IADD R6, R6, 0x1, -R2.reuse ;  /* 0x000000010606c824 */ /* 0x100fe200078e0a02 */
[----:B------:R-:W-:Y:S01]  /*66c0*/  @!P2 IADD3 R8, R8, 0x1, RZ ;  /* 0x000000010808a810 */ /* 0x000fe20007ffe0ff */
[----:B------:R-:W-:Y:S01]  /*66d0*/  @!P2 IMAD.IADD R4, R4, 0x1, -R2 ;  /* 0x000000010404a824 */ /* 0x000fe200078e0a02 */
[----:B------:R-:W-:Y:S02]  /*66e0*/  ISETP.NE.AND P2, PT, RZ, c[0x0][0x2d0], PT ;  /* 0x0000b400ff007a0c */ /* 0x000fe40003f45270 */
[-C--:B------:R-:W-:Y:S02]  /*66f0*/  ISETP.GE.U32.AND P6, PT, R6, R2.reuse, PT ;  /* 0x000000020600720c */ /* 0x080fe40003fc6070 */
[----:B------:R-:W-:Y:S02]  /*6700*/  ISETP.GE.U32.AND P5, PT, R4, R2, PT ;  /* 0x000000020400720c */ /* 0x000fe40003fa6070 */
[----:B------:R-:W-:Y:S09]  /*6710*/  LOP3.LUT R2, RZ, c[0x0][0x2d0], RZ, 0x33, !PT ;  /* 0x0000b400ff027a12 */ /* 0x000ff200078e33ff */
[----:B------:R-:W-:Y:S02]  /*6720*/  @P6 IADD3 R9, R9, 0x1, RZ ;  /* 0x0000000109096810 */ /* 0x000fe40007ffe0ff */
[----:B------:R-:W-:Y:S03]  /*6730*/  @P5 IADD3 R8, R8, 0x1, RZ ;  /* 0x0000000108085810 */ /* 0x000fe60007ffe0ff */
[----:B------:R-:W-:Y:S01]  /*6740*/  @!P3 IMAD.MOV R9, RZ, RZ, -R9 ;  /* 0x000000ffff09b224 */ /* 0x000fe200078e0a09 */
[----:B------:R-:W-:Y:S04]  /*6750*/  @!P1 IADD3 R8, -R8, RZ, RZ ;  /* 0x000000ff08089210 */ /* 0x000fe80007ffe1ff */
[C---:B------:R-:W-:Y:S02]  /*6760*/  SEL R3, R2.reuse, R8, !P2 ;  /* 0x0000000802037207 */ /* 0x040fe40005000000 */
[----:B------:R-:W-:Y:S02]  /*6770*/  SEL R9, R2, R9, !P2 ;  /* 0x0000000902097207 */ /* 0x000fe40005000000 */
[-C--:B------:R-:W-:Y:S02]  /*6780*/  LEA R12, P2, R3, R212.reuse, 0x2 ;  /* 0x000000d4030c7211 */ /* 0x080fe400078410ff */
[C---:B------:R-:W-:Y:S01]  /*6790*/  LEA R10, P1, R9.reuse, R212, 0x2 ;  /* 0x000000d4090a7211 */ /* 0x040fe200078210ff */
[----:B------:R-:W-:Y:S01]  /*67a0*/  IMAD.IADD R2, R9, 0x1, -R3 ;  /* 0x0000000109027824 */ /* 0x000fe200078e0a03 */
[-C--:B------:R-:W-:Y:S01]  /*67b0*/  LEA.HI.X.SX32 R13, R3, R213.reuse, 0x2, P2 ;  /* 0x000000d5030d7211 */ /* 0x080fe200010f16ff */
[----:B------:R-:W-:Y:S01]  /*67c0*/  IMAD.MOV.U32 R3, RZ, RZ, 0x40 ;  /* 0x00000040ff037424 */ /* 0x000fe200078e00ff */
[----:B------:R-:W-:Y:S03]  /*67d0*/  LEA.HI.X.SX32 R11, R9, R213, 0x2, P1 ;  /* 0x000000d5090b7211 */ /* 0x000fe600008f16ff */
[----:B------:R-:W-:Y:S01]  /*67e0*/  IMAD R3, R2, c[0x0][0x2d0], -R3 ;  /* 0x0000b40002037a24 */ /* 0x000fe200078e0a03 */
[----:B------:R-:W2:Y:S03]  /*67f0*/  LDG.E R4, [R12.64] ;  /* 0x000000060c047981 */ /* 0x000ea6000c1e1900 */
[C---:B------:R-:W-:Y:S01]  /*6800*/  IMAD.WIDE.U32 R6, R3.reuse, c[0x0][0x1a0], RZ ;  /* 0x0000680003067a25 */ /* 0x040fe200078e00ff */
[----:B------:R-:W2:Y:S01]  /*6810*/  LDG.E R5, [R10.64] ;  /* 0x000000060a057981 */ /* 0x000ea2000c1e1900 */
[----:B------:R-:W-:Y:S05]  /*6820*/  SHF.R.S32.HI R2, RZ, 0x1f, R3 ;  /* 0x0000001fff027819 */ /* 0x000fea0000011403 */
[----:B------:R-:W-:Y:S04]  /*6830*/  IMAD R2, R2, c[0x0][0x1a0], RZ ;  /* 0x0000680002027a24 */ /* 0x000fe800078e02ff */
[----:B------:R-:W-:Y:S05]  /*6840*/  IMAD R2, R3, c[0x0][0x1a4], R2 ;  /* 0x0000690003027a24 */ /* 0x000fea00078e0202 */
[----:B------:R-:W-:Y:S01]  /*6850*/  IADD3 R7, R7, R2, RZ ;  /* 0x0000000207077210 */ /* 0x000fe20007ffe0ff */
[----:B--2---:R-:W-:Y:S04]  /*6860*/  IMAD.IADD R4, R4, 0x1, -R5 ;  /* 0x0000000104047824 */ /* 0x004fe800078e0a05 */
[C---:B------:R-:W-:Y:S01]  /*6870*/  IMAD.WIDE.U32 R6, R4.reuse, c[0x0][0x188], R6 ;  /* 0x0000620004067a25 */ /* 0x040fe200078e0006 */
[----:B------:R-:W-:Y:S03]  /*6880*/  SHF.R.S32.HI R3, RZ, 0x1f, R4 ;  /* 0x0000001fff037819 */ /* 0x000fe60000011404 */
[----:B------:R-:W-:Y:S02]  /*6890*/  IMAD.MOV.U32 R132, RZ, RZ, R6 ;  /* 0x000000ffff847224 */ /* 0x000fe400078e0006 */
[----:B------:R-:W-:Y:S04]  /*68a0*/  IMAD R3, R3, c[0x0][0x188], RZ ;  /* 0x0000620003037a24 */ /* 0x000fe800078e02ff */
[----:B------:R-:W-:Y:S04]  /*68b0*/  IMAD R3, R4, c[0x0][0x18c], R3 ;  /* 0x0000630004037a24 */ /* 0x000fe800078e0203 */
[----:B------:R-:W-:Y:S02]  /*68c0*/  IMAD.IADD R3, R7, 0x1, R3 ;  /* 0x0000000107037824 */ /* 0x000fe400078e0203 */
.L_x_718:
[----:B------:R-:W-:Y:S02]  /*68d0*/  ISETP.GE.AND P5, PT, R210, c[0x0][0x220], PT ;  /* 0x00008800d2007a0c */ /* 0x000fe40003fa6270 */
[C---:B------:R-:W-:Y:S02]  /*68e0*/  IADD3 R225, P2, R132.reuse, R203, RZ ;  /* 0x000000cb84e17210 */ /* 0x040fe40007f5e0ff */
[----:B------:R-:W-:Y:S02]  /*68f0*/  ISETP.GE.AND P4, PT, R201, c[0x0][0x220], PT ;  /* 0x00008800c9007a0c */ /* 0x000fe40003f86270 */
[-C--:B------:R-:W-:Y:S01]  /*6900*/  LEA R2, P1, R132, R222.reuse, 0x1 ;  /* 0x000000de84027211 */ /* 0x080fe200078208ff */
[----:B------:R-:W-:Y:S01]  /*6910*/  IMAD.X R134, R3, 0x1, R202, P2 ;  /* 0x0000000103867824 */ /* 0x000fe200010e06ca */
[----:B------:R-:W-:Y:S02]  /*6920*/  ISETP.GE.AND P3, PT, R200, c[0x0][0x220], PT ;  /* 0x00008800c8007a0c */ /* 0x000fe40003f66270 */
[-C--:B------:R-:W-:Y:S03]  /*6930*/  LEA.HI.X R3, R132, R223.reuse, R3, 0x1, P1 ;  /* 0x000000df84037211 */ /* 0x080fe600008f0c03 */
[----:B------:R-:W-:Y:S01]  /*6940*/  @P5 STS.128 [R207+0xc000], RZ ;  /* 0x00c000ffcf005388 */ /* 0x000fe20000000c00 */
[CC--:B------:R-:W-:Y:S03]  /*6950*/  @!P5 LEA R228, P6, R225.reuse, R222.reuse, 0x1 ;  /* 0x000000dee1e4d211 */ /* 0x0c0fe600078c08ff */
[----:B------:R-:W-:Y:S01]  /*6960*/  @!PT LDS RZ, [RZ] ;  /* 0x00000000fffff984 */ /* 0x000fe20000000800 */
[----:B------:R-:W-:Y:S01]  /*6970*/  @!PT LDS RZ, [RZ] ;  /* 0x00000000fffff984 */ /* 0x000fe20000000800 */
[----:B------:R-:W-:Y:S01]  /*6980*/  @!PT LDS RZ, [RZ] ;  /* 0x00000000fffff984 */ /* 0x000fe20000000800 */
[----:B------:R1:W-:Y:S01]  /*6990*/  @!P5 LDGSTS.E.BYPASS.LTC128B.128 [R207+0xc000], [R2.64] ;  /* 0x0c00000002cfdfae */ /* 0x0003e2000b901d46 */
[CCC-:B------:R-:W-:Y:S02]  /*69a0*/  @!P5 LEA.HI.X R229, R225.reuse, R223.reuse, R134.reuse, 0x1, P6 ;  /* 0x000000dfe1e5d211 */ /* 0x1c0fe400030f0c86 */
[CC--:B------:R-:W-:Y:S01]  /*69b0*/  @!P4 LEA R226, P2, R225.reuse, R222.reuse, 0x1 ;  /* 0x000000dee1e2c211 */ /* 0x0c0fe200078408ff */
[----:B------:R-:W-:Y:S01]  /*69c0*/  @P4 STS.128 [R207+0xe000], RZ ;  /* 0x00e000ffcf004388 */ /* 0x000fe20000000c00 */
[CC--:B------:R-:W-:Y:S02]  /*69d0*/  @!P3 LEA R224, P1, R225.reuse, R222.reuse, 0x1 ;  /* 0x000000dee1e0b211 */ /* 0x0c0fe400078208ff */
[C-C-:B------:R-:W-:Y:S01]  /*69e0*/  @!P4 LEA.HI.X R227, R225.reuse, R223, R134.reuse, 0x1, P2 ;  /* 0x000000dfe1e3c211 */ /* 0x140fe200010f0c86 */
[----:B------:R-:W-:Y:S01]  /*69f0*/  @!PT LDS RZ, [RZ] ;  /* 0x00000000fffff984 */ /* 0x000fe20000000800 */
[----:B------:R-:W-:Y:S01]  /*6a00*/  @!PT LDS RZ, [RZ] ;  /* 0x00000000fffff984 */ /* 0x000fe20000000800 */
[----:B------:R-:W-:Y:S01]  /*6a10*/  @!PT LDS RZ, [RZ] ;  /* 0x00000000fffff984 */ /* 0x000fe20000000800 */
[----:B------:R1:W-:Y:S01]  /*6a20*/  @!P4 LDGSTS.E.BYPASS.LTC128B.128 [R207+0xe000], [R2.64+0x80] ;  /* 0x0e00008002cfcfae */ /* 0x0003e2000b901d46 */
[C---:B------:R-:W-:Y:S02]  /*6a30*/  IADD3 R135, P6, R225.reuse, R203, RZ ;  /* 0x000000cbe1877210 */ /* 0x040fe40007fde0ff */
[-C--:B------:R-:W-:Y:S01]  /*6a40*/  @!P3 LEA.HI.X R225, R225, R223.reuse, R134, 0x1, P1 ;  /* 0x000000dfe1e1b211 */ /* 0x080fe200008f0c86 */
[----:B------:R-:W-:Y:S01]  /*6a50*/  @P3 STS.128 [R207+0x10000], RZ ;  /* 0x010000ffcf003388 */ /* 0x000fe20000000c00 */
[CC--:B------:R-:W-:Y:S01]  /*6a60*/  @!P4 LEA R232, P2, R135.reuse, R222.reuse, 0x1 ;  /* 0x000000de87e8c211 */ /* 0x0c0fe200078408ff */
[----:B------:R-:W-:Y:S01]  /*6a70*/  IMAD.X R134, R134, 0x1, R202, P6 ;  /* 0x0000000186867824 */ /* 0x000fe200030e06ca */
[CC--:B------:R-:W-:Y:S01]  /*6a80*/  @!P5 LEA R234, P6, R135.reuse, R222.reuse, 0x1 ;  /* 0x000000de87ead211 */ /* 0x0c0fe200078c08ff */
[----:B------:R-:W-:Y:S01]  /*6a90*/  @!PT LDS RZ, [RZ] ;  /* 0x00000000fffff984 */ /* 0x000fe20000000800 */
[----:B------:R-:W-:Y:S01]  /*6aa0*/  @!PT LDS RZ, [RZ] ;  /* 0x00000000fffff984 */ /* 0x000fe20000000800 */
[----:B------:R-:W-:Y:S01]  /*6ab0*/  @!PT LDS RZ, [RZ] ;  /* 0x00000000fffff984 */ /* 0x000fe20000000800 */
[----:B------:R1:W-:Y:S01]  /*6ac0*/  @!P3 LDGSTS.E.BYPASS.LTC128B.128 [R207+0x10000], [R2.64+0x100] ;  /* 0x1000010002cfbfae */ /* 0x0003e2000b901d46 */
[CC--:B------:R-:W-:Y:S02]  /*6ad0*/  @!P3 LEA R230, P1, R135.reuse, R222.reuse, 0x1 ;  /* 0x000000de87e6b211 */ /* 0x0c0fe400078208ff */
[CCC-:B------:R-:W-:Y:S01]  /*6ae0*/  @!P5 LEA.HI.X R235, R135.reuse, R223.reuse, R134.reuse, 0x1, P6 ;  /* 0x000000df87ebd211 */ /* 0x1c0fe200030f0c86 */
[----:B------:R-:W-:Y:S01]  /*6af0*/  @P5 STS.128 [R207+0xc800], RZ ;  /* 0x00c800ffcf005388 */ /* 0x000fe20000000c00 */
[C-C-:B------:R-:W-:Y:S02]  /*6b00*/  @!P4 LEA.HI.X R233, R135.reuse, R223, R134.reuse, 0x1, P2 ;  /* 0x000000df87e9c211 */ /* 0x140fe400010f0c86 */
[C---:B------:R-:W-:Y:S01]  /*6b10*/  IADD3 R132, P6, R135.reuse, R203, RZ ;  /* 0x000000cb87847210 */ /* 0x040fe20007fde0ff */
[----:B------:R-:W-:Y:S01]  /*6b20*/  @!PT LDS RZ, [RZ] ;  /* 0x00000000fffff984 */ /* 0x000fe20000000800 */
[----:B------:R-:W-:Y:S01]  /*6b30*/  @!PT LDS RZ, [RZ] ;  /* 0x00000000fffff984 */ /* 0x000fe20000000800 */
[----:B------:R-:W-:Y:S01]  /*6b40*/  @!PT LDS RZ, [RZ] ;  /* 0x00000000fffff984 */ /* 0x000fe20000000800 */
[----:B------:R1:W-:Y:S01]  /*6b50*/  @!P5 LDGSTS.E.BYPASS.LTC128B.128 [R207+0xc800], [R228.64] ;  /* 0x0c800000e4cfdfae */ /* 0x0003e2000b901d46 */
[-C--:B------:R-:W-:Y:S02]  /*6b60*/  @!P3 LEA.HI.X R231, R135, R223.reuse, R134, 0x1, P1 ;  /* 0x000000df87e7b211 */ /* 0x080fe400008f0c86 */
[-C--:B------:R-:W-:Y:S01]  /*6b70*/  @!P4 LEA R236, P2, R132, R222.reuse, 0x1 ;  /* 0x000000de84ecc211 */ /* 0x080fe200078408ff */
[----:B------:R-:W-:Y:S01]  /*6b80*/  @P4 STS.128 [R207+0xe800], RZ ;  /* 0x00e800ffcf004388 */ /* 0x000fe20000000c00 */
[----:B------:R-:W-:Y:S01]  /*6b90*/  IMAD.X R134, R134, 0x1, R202, P6 ;  /* 0x0000000186867824 */ /* 0x000fe200030e06ca */
[CC--:B------:R-:W-:Y:S02]  /*6ba0*/  @!P5 LEA R238, P6, R132.reuse, R222.reuse, 0x1 ;  /* 0x000000de84eed211 */ /* 0x0c0fe400078c08ff */
[----:B------:R-:W-:Y:S01]  /*6bb0*/  @!PT LDS RZ, [RZ] ;  /* 0x00000000fffff984 */ /* 0x000fe20000000800 */
[----:B------:R-:W-:Y:S01]  /*6bc0*/  @!PT LDS RZ, [RZ] ;  /* 0x00000000fffff984 */ /* 0x000fe20000000800 */
[----:B------:R-:W-:Y:S01]  /*6bd0*/  @!PT LDS RZ, [RZ] ;  /* 0x00000000fffff984 */ /* 0x000fe20000000800 */
[----:B------:R1:W-:Y:S01]  /*6be0*/  @!P4 LDGSTS.E.BYPASS.LTC128B.128 [R207+0xe800], [R226.64+0x80] ;  /* 0x0e800080e2cfcfae */ /* 0x0003e2000b901d46 */
[C---:B------:R-:W-:Y:S02]  /*6bf0*/  @!P3 LEA R222, P1, R132.reuse, R222, 0x1 ;  /* 0x000000de84deb211 */ /* 0x040fe400078208ff */
[CCC-:B------:R-:W-:Y:S01]  /*6c00*/  @!P5 LEA.HI.X R239, R132.reuse, R223.reuse, R134.reuse, 0x1, P6 ;  /* 0x000000df84efd211 */ /* 0x1c0fe200030f0c86 */
[----:B------:R-:W-:Y:S01]  /*6c10*/  @P3 STS.128 [R207+0x10800], RZ ;  /* 0x010800ffcf003388 */ /* 0x000fe20000000c00 */
[CCC-:B------:R-:W-:Y:S02]  /*6c20*/  @!P4 LEA.HI.X R237, R132.reuse, R223.reuse, R134.reuse, 0x1, P2 ;  /* 0x000000df84edc211 */ /* 0x1c0fe400010f0c86 */
[----:B------:R-:W-:Y:S01]  /*6c30*/  @!P3 LEA.HI.X R223, R132, R223, R134, 0x1, P1 ;  /* 0x000000df84dfb211 */ /* 0x000fe200008f0c86 */
[----:B------:R-:W-:Y:S01]  /*6c40*/  @!PT LDS RZ, [RZ] ;  /* 0x00000000fffff984 */ /* 0x000fe20000000800 */
[----:B------:R-:W-:Y:S01]  /*6c50*/  @!PT LDS RZ, [RZ] ;  /* 0x00000000fffff984 */ /* 0x000fe20000000800 */
[----:B------:R-:W-:Y:S01]  /*6c60*/  @!PT LDS RZ, [RZ] ;  /* 0x00000000fffff984 */ /* 0x000fe20000000800 */
[----:B------:R1:W-:Y:S01]  /*6c70*/  @!P3 LDGSTS.E.BYPASS.LTC128B.128 [R207+0x10800], [R224.64+0x100] ;  /* 0x10800100e0cfbfae */ /* 0x0003e2000b901d46 */
[----:B------:R-:W-:Y:S03]  /*6c80*/  ISETP.GE.AND P1, PT, R217, 0x1, PT ;  /* 0x00000001d900780c */ /* 0x000fe60003f26270 */
[----:B------:R-:W-:Y:S04]  /*6c90*/  @P5 STS.128 [R207+0xd000], RZ ;  /* 0x00d000ffcf005388 */ /* 0x000fe80000000c00 */
[----:B------:R-:W-:Y:S01]  /*6ca0*/  @!PT LDS RZ, [RZ] ;  /* 0x00000000fffff984 */ /* 0x000fe20000000800 */
[----:B------:R-:W-:Y:S01]  /*6cb0*/  @!PT LDS RZ, [RZ] ;  /* 0x00000000fffff984 */ /* 0x000fe20000000800 */
[----:B------:R-:W-:Y:S01]  /*6cc0*/  @!PT LDS RZ, [RZ] ;  /* 0x00000000fffff984 */ /* 0x000fe20000000800 */
[----:B------:R1:W-:Y:S04]  /*6cd0*/  @!P5 LDGSTS.E.BYPASS.LTC128B.128 [R207+0xd000], [R234.64] ;  /* 0x0d000000eacfdfae */ /* 0x0003e8000b901d46 */
[----:B------:R-:W-:Y:S04]  /*6ce0*/  @P4 STS.128 [R207+0xf000], RZ ;  /* 0x00f000ffcf004388 */ /* 0x000fe80000000c00 */
[----:B------:R-:W-:Y:S01]  /*6cf0*/  @!PT LDS RZ, [RZ] ;  /* 0x00000000fffff984 */ /* 0x000fe20000000800 */
[----:B------:R-:W-:Y:S01]  /*6d00*/  @!PT LDS RZ, [RZ] ;  /* 0x00000000fffff984 */ /* 0x000fe20000000800 */
[----:B------:R-:W-:Y:S01]  /*6d10*/  @!PT LDS RZ, [RZ] ;  /* 0x00000000fffff984 */ /* 0x000fe20000000800 */
[----:B------:R1:W-:Y:S04]  /*6d20*/  @!P4 LDGSTS.E.BYPASS.LTC128B.128 [R207+0xf000], [R232.64+0x80] ;  /* 0x0f000080e8cfcfae */ /* 0x0003e8000b901d46 */
        /* <DEDUP_REMOVED lines=20> */
[----:B------:R-:W-:Y:S04]  /*6e70*/  LDSM.16.M88.4 R136, [R198] ;  /* 0x00000000c688783b */ /* 0x000fe80000000200 */
[----:B------:R-:W3:Y:S04]  /*6e80*/  LDSM.16.M88.4 R140, [R197+0x6000] ;  /* 0x00600000c58c783b */ /* 0x000ee80000000200 */
[----:B------:R-:W4:Y:S04]  /*6e90*/  LDSM.16.M88.4 R144, [R197+0x6800] ;  /* 0x00680000c590783b */ /* 0x000f280000000200 */
[----:B------:R-:W5:Y:S04]  /*6ea0*/  LDSM.16.M88.4 R148, [R197+0x7000] ;  /* 0x00700000c594783b */ /* 0x000f680000000200 */
[----:B------:R-:W0:Y:S04]  /*6eb0*/  LDGDEPBAR ;  /* 0x00000000000079af */ /* 0x000e280000000000 */
[----:B------:R-:W1:Y:S01]  /*6ec0*/  LDSM.16.M88.4 R152, [R197+0x7800] ;  /* 0x00780000c598783b */ /* 0x000e620000000200 */
[----:B--2---:R-:W-:Y:S03]  /*6ed0*/  IMAD.MOV.U32 R222, RZ, RZ, R2 ;  /* 0x000000ffffde7224 */ /* 0x004fe600078e0002 */
[----:B------:R-:W-:Y:S01]  /*6ee0*/  LDSM.16.M88.4 R156, [R196] ;  /* 0x00000000c49c783b */ /* 0x000fe20000000200 */
[----:B------:R-:W-:Y:S03]  /*6ef0*/  IMAD.MOV.U32 R223, RZ, RZ, R3 ;  /* 0x000000ffffdf7224 */ /* 0x000fe600078e0003 */
[----:B------:R-:W2:Y:S04]  /*6f00*/  LDSM.16.M88.4 R160, [R195] ;  /* 0x00000000c3a0783b */ /* 0x000ea80000000200 */
[----:B------:R-:W1:Y:S04]  /*6f10*/  LDSM.16.M88.4 R164, [R187] ;  /* 0x00000000bba4783b */ /* 0x000e680000000200 */
[----:B------:R-:W1:Y:S04]  /*6f20*/  LDSM.16.M88.4 R168, [R186] ;  /* 0x00000000baa8783b */ /* 0x000e680000000200 */
[----:B------:R-:W1:Y:S01]  /*6f30*/  LDSM.16.M88.4 R172, [R185] ;  /* 0x00000000b9ac783b */ /* 0x000e620000000200 */
[C---:B---3--:R-:W-:Y:S08]  /*6f40*/  HMMA.16816.F32.BF16 R4, R136.reuse, R140, RZ ;  /* 0x0000008c8804723c */ /* 0x048ff000000418ff */
[C---:B------:R-:W-:Y:S01]  /*6f50*/  HMMA.16816.F32.BF16 R8, R136.reuse, R142, RZ ;  /* 0x0000008e8808723c */ /* 0x040fe200000418ff */
[----:B------:R-:W-:Y:S07]  /*6f60*/  LDSM.16.M88.4 R140, [R194] ;  /* 0x00000000c28c783b */ /* 0x000fee0000000200 */
[C---:B----4-:R-:W-:Y:S08]  /*6f70*/  HMMA.16816.F32.BF16 R12, R136.reuse, R144, RZ ;  /* 0x00000090880c723c */ /* 0x050ff000000418ff */
[C---:B------:R-:W-:Y:S01]  /*6f80*/  HMMA.16816.F32.BF16 R16, R136.reuse, R146, RZ ;  /* 0x000000928810723c */ /* 0x040fe200000418ff */
[----:B------:R-:W3:Y:S07]  /*6f90*/  LDSM.16.M88.4 R144, [R191+0x6000] ;  /* 0x00600000bf90783b */ /* 0x000eee0000000200 */
[C---:B-----5:R-:W-:Y:S08]  /*6fa0*/  HMMA.16816.F32.BF16 R20, R136.reuse, R148, RZ ;  /* 0x000000948814723c */ /* 0x060ff000000418ff */
[C---:B------:R-:W-:Y:S01]  /*6fb0*/  HMMA.16816.F32.BF16 R24, R136.reuse, R150, RZ ;  /* 0x000000968818723c */ /* 0x040fe200000418ff */
[----:B------:R-:W4:Y:S07]  /*6fc0*/  LDSM.16.M88.4 R148, [R191+0x6800] ;  /* 0x00680000bf94783b */ /* 0x000f2e0000000200 */
[C---:B-1----:R-:W-:Y:S08]  /*6fd0*/  HMMA.16816.F32.BF16 R28, R136.reuse, R152, RZ ;  /* 0x00000098881c723c */ /* 0x042ff000000418ff */
[----:B------:R-:W-:Y:S01]  /*6fe0*/  HMMA.16816.F32.BF16 R32, R136, R154, RZ ;  /* 0x0000009a8820723c */ /* 0x000fe200000418ff */
[----:B------:R-:W1:Y:S04]  /*6ff0*/  LDSM.16.M88.4 R136, [R191+0x7000] ;  /* 0x00700000bf88783b */ /* 0x000e680000000200 */
[----:B------:R-:W5:Y:S03]  /*7000*/  LDSM.16.M88.4 R152, [R191+0x7800] ;  /* 0x00780000bf98783b */ /* 0x000f660000000200 */
[C---:B--2---:R-:W-:Y:S08]  /*7010*/  HMMA.16816.F32.BF16 R4, R156.reuse, R160, R4 ;  /* 0x000000a09c04723c */ /* 0x044ff00000041804 */
[C---:B------:R-:W-:Y:S01]  /*7020*/  HMMA.16816.F32.BF16 R8, R156.reuse, R162, R8 ;  /* 0x000000a29c08723c */ /* 0x040fe20000041808 */
[----:B------:R-:W-:Y:S07]  /*7030*/  LDSM.16.M88.4 R160, [R193] ;  /* 0x00000000c1a0783b */ /* 0x000fee0000000200 */
[C---:B------:R-:W-:Y:S08]  /*7040*/  HMMA.16816.F32.BF16 R12, R156.reuse, R164, R12 ;  /* 0x000000a49c0c723c */ /* 0x040ff0000004180c */
[C---:B------:R-:W-:Y:S01]  /*7050*/  HMMA.16816.F32.BF16 R16, R156.reuse, R166, R16 ;  /* 0x000000a69c10723c */ /* 0x040fe20000041810 */
[----:B------:R-:W2:Y:S07]  /*7060*/  LDSM.16.M88.4 R164, [R184] ;  /* 0x00000000b8a4783b */ /* 0x000eae0000000200 */
[C---:B------:R-:W-:Y:S08]  /*7070*/  HMMA.16816.F32.BF16 R20, R156.reuse, R168, R20 ;  /* 0x000000a89c14723c */ /* 0x040ff00000041814 */
[C---:B------:R-:W-:Y:S01]  /*7080*/  HMMA.16816.F32.BF16 R24, R156.reuse, R170, R24 ;  /* 0x000000aa9c18723c */ /* 0x040fe20000041818 */
[----:B------:R-:W1:Y:S07]  /*7090*/  LDSM.16.M88.4 R168, [R184+0x800] ;  /* 0x00080000b8a8783b */ /* 0x000e6e0000000200 */
[C---:B------:R-:W-:Y:S08]  /*70a0*/  HMMA.16816.F32.BF16 R28, R156.reuse, R172, R28 ;  /* 0x000000ac9c1c723c */ /* 0x040ff0000004181c */
[----:B------:R-:W-:Y:S01]  /*70b0*/  HMMA.16816.F32.BF16 R32, R156, R174, R32 ;  /* 0x000000ae9c20723c */ /* 0x000fe20000041820 */
[----:B------:R-:W2:Y:S04]  /*70c0*/  LDSM.16.M88.4 R156, [R184+0x1000] ;  /* 0x00100000b89c783b */ /* 0x000ea80000000200 */
[----:B------:R-:W2:Y:S03]  /*70d0*/  LDSM.16.M88.4 R172, [R184+0x1800] ;  /* 0x00180000b8ac783b */ /* 0x000ea60000000200 */
[C---:B---3--:R-:W-:Y:S08]  /*70e0*/  HMMA.16816.F32.BF16 R4, R140.reuse, R144, R4 ;  /* 0x000000908c04723c */ /* 0x048ff00000041804 */
[C---:B------:R-:W-:Y:S01]  /*70f0*/  HMMA.16816.F32.BF16 R8, R140.reuse, R146, R8 ;  /* 0x000000928c08723c */ /* 0x040fe20000041808 */
[----:B------:R-:W-:Y:S07]  /*7100*/  LDSM.16.M88.4 R144, [R197+0x8000] ;  /* 0x00800000c590783b */ /* 0x000fee0000000200 */
[C---:B----4-:R-:W-:Y:S08]  /*7110*/  HMMA.16816.F32.BF16 R12, R140.reuse, R148, R12 ;  /* 0x000000948c0c723c */ /* 0x050ff0000004180c */
[C---:B------:R-:W-:Y:S01]  /*7120*/  HMMA.16816.F32.BF16 R16, R140.reuse, R150, R16 ;  /* 0x000000968c10723c */ /* 0x040fe20000041810 */
[----:B------:R-:W-:Y:S07]  /*7130*/  LDSM.16.M88.4 R148, [R197+0x8800] ;  /* 0x00880000c594783b */ /* 0x000fee0000000200 */
[C---:B-1----:R-:W-:Y:S08]  /*7140*/  HMMA.16816.F32.BF16 R20, R140.reuse, R136, R20 ;  /* 0x000000888c14723c */ /* 0x042ff00000041814 */
[C---:B------:R-:W-:Y:S01]  /*7150*/  HMMA.16816.F32.BF16 R24, R140.reuse, R138, R24 ;  /* 0x0000008a8c18723c */ /* 0x040fe20000041818 */
[----:B------:R-:W1:Y:S07]  /*7160*/  LDSM.16.M88.4 R136, [R198+0x2000] ;  /* 0x00200000c688783b */ /* 0x000e6e0000000200 */
[C---:B-----5:R-:W-:Y:S08]  /*7170*/  HMMA.16816.F32.BF16 R28, R140.reuse, R152, R28 ;  /* 0x000000988c1c723c */ /* 0x060ff0000004181c */
[----:B------:R-:W-:Y:S01]  /*7180*/  HMMA.16816.F32.BF16 R32, R140, R154, R32 ;  /* 0x0000009a8c20723c */ /* 0x000fe20000041820 */
[----:B------:R-:W3:Y:S04]  /*7190*/  LDSM.16.M88.4 R140, [R197+0x9000] ;  /* 0x00900000c58c783b */ /* 0x000ee80000000200 */
[----:B------:R-:W4:Y:S03]  /*71a0*/  LDSM.16.M88.4 R152, [R197+0x9800] ;  /* 0x00980000c598783b */ /* 0x000f260000000200 */
[C---:B--2---:R-:W-:Y:S08]  /*71b0*/  HMMA.16816.F32.BF16 R4, R160.reuse, R164, R4 ;  /* 0x000000a4a004723c */ /* 0x044ff00000041804 */
[C---:B------:R-:W-:Y:S01]  /*71c0*/  HMMA.16816.F32.BF16 R8, R160.reuse, R166, R8 ;  /* 0x000000a6a008723c */ /* 0x040fe20000041808 */
[----:B------:R-:W-:Y:S07]  /*71d0*/  LDSM.16.M88.4 R164, [R183] ;  /* 0x00000000b7a4783b */ /* 0x000fee0000000200 */
[C---:B------:R-:W-:Y:S08]  /*71e0*/  HMMA.16816.F32.BF16 R12, R160.reuse, R168, R12 ;  /* 0x000000a8a00c723c */ /* 0x040ff0000004180c */
[C---:B------:R-:W-:Y:S01]  /*71f0*/  HMMA.16816.F32.BF16 R16, R160.reuse, R170, R16 ;  /* 0x000000aaa010723c */ /* 0x040fe20000041810 */
[----:B------:R-:W-:Y:S07]  /*7200*/  LDSM.16.M88.4 R168, [R182] ;  /* 0x00000000b6a8783b */ /* 0x000fee0000000200 */
[C---:B------:R-:W-:Y:S08]  /*7210*/  HMMA.16816.F32.BF16 R20, R160.reuse, R156, R20 ;  /* 0x0000009ca014723c */ /* 0x040ff00000041814 */
[C---:B------:R-:W-:Y:S01]  /*7220*/  HMMA.16816.F32.BF16 R24, R160.reuse, R158, R24 ;  /* 0x0000009ea018723c */ /* 0x040fe20000041818 */
[----:B------:R-:W2:Y:S07]  /*7230*/  LDSM.16.M88.4 R156, [R196+0x2000] ;  /* 0x00200000c49c783b */ /* 0x000eae0000000200 */
[C---:B------:R-:W-:Y:S08]  /*7240*/  HMMA.16816.F32.BF16 R28, R160.reuse, R172, R28 ;  /* 0x000000aca01c723c */ /* 0x040ff0000004181c */
[----:B------:R-:W-:Y:S01]  /*7250*/  HMMA.16816.F32.BF16 R32, R160, R174, R32 ;  /* 0x000000aea020723c */ /* 0x000fe20000041820 */
[----:B------:R-:W5:Y:S04]  /*7260*/  LDSM.16.M88.4 R160, [R181] ;  /* 0x00000000b5a0783b */ /* 0x000f680000000200 */
[----:B------:R-:W2:Y:S03]  /*7270*/  LDSM.16.M88.4 R172, [R180] ;  /* 0x00000000b4ac783b */ /* 0x000ea60000000200 */
[C---:B-1----:R-:W-:Y:S08]  /*7280*/  HMMA.16816.F32.BF16 R4, R136.reuse, R144, R4 ;  /* 0x000000908804723c */ /* 0x042ff00000041804 */
[C---:B------:R-:W-:Y:S01]  /*7290*/  HMMA.16816.F32.BF16 R8, R136.reuse, R146, R8 ;  /* 0x000000928808723c */ /* 0x040fe20000041808 */
[----:B------:R-:W-:Y:S07]  /*72a0*/  LDSM.16.M88.4 R144, [R191+0x8000] ;  /* 0x00800000bf90783b */ /* 0x000fee0000000200 */
[C---:B------:R-:W-:Y:S08]  /*72b0*/  HMMA.16816.F32.BF16 R12, R136.reuse, R148, R12 ;  /* 0x00000094880c723c */ /* 0x040ff0000004180c */
[C---:B------:R-:W-:Y:S01]  /*72c0*/  HMMA.16816.F32.BF16 R16, R136.reuse, R150, R16 ;  /* 0x000000968810723c */ /* 0x040fe20000041810 */
[----:B------:R-:W-:Y:S07]  /*72d0*/  LDSM.16.M88.4 R148, [R191+0x8800] ;  /* 0x00880000bf94783b */ /* 0x000fee0000000200 */
[C---:B---3--:R-:W-:Y:S08]  /*72e0*/  HMMA.16816.F32.BF16 R20, R136.reuse, R140, R20 ;  /* 0x0000008c8814723c */ /* 0x048ff00000041814 */
[C---:B------:R-:W-:Y:S01]  /*72f0*/  HMMA.16816.F32.BF16 R24, R136.reuse, R142, R24 ;  /* 0x0000008e8818723c */ /* 0x040fe20000041818 */
[----:B------:R-:W1:Y:S07]  /*7300*/  LDSM.16.M88.4 R140, [R194+0x2000] ;  /* 0x00200000c28c783b */ /* 0x000e6e0000000200 */
[C---:B----4-:R-:W-:Y:S08]  /*7310*/  HMMA.16816.F32.BF16 R28, R136.reuse, R152, R28 ;  /* 0x00000098881c723c */ /* 0x050ff0000004181c */
[----:B------:R-:W-:Y:S01]  /*7320*/  HMMA.16816.F32.BF16 R32, R136, R154, R32 ;  /* 0x0000009a8820723c */ /* 0x000fe20000041820 */
[----:B------:R-:W3:Y:S04]  /*7330*/  LDSM.16.M88.4 R136, [R191+0x9000] ;  /* 0x00900000bf88783b */ /* 0x000ee80000000200 */
[----:B------:R-:W4:Y:S03]  /*7340*/  LDSM.16.M88.4 R152, [R191+0x9800] ;  /* 0x00980000bf98783b */ /* 0x000f260000000200 */
[C---:B--2---:R-:W-:Y:S08]  /*7350*/  HMMA.16816.F32.BF16 R4, R156.reuse, R164, R4 ;  /* 0x000000a49c04723c */ /* 0x044ff00000041804 */
[C---:B------:R-:W-:Y:S01]  /*7360*/  HMMA.16816.F32.BF16 R8, R156.reuse, R166, R8 ;  /* 0x000000a69c08723c */ /* 0x040fe20000041808 */
[----:B------:R-:W-:Y:S07]  /*7370*/  LDSM.16.M88.4 R164, [R184+0x2000] ;  /* 0x00200000b8a4783b */ /* 0x000fee0000000200 */
[C---:B------:R-:W-:Y:S08]  /*7380*/  HMMA.16816.F32.BF16 R12, R156.reuse, R168, R12 ;  /* 0x000000a89c0c723c */ /* 0x040ff0000004180c */
[C---:B------:R-:W-:Y:S01]  /*7390*/  HMMA.16816.F32.BF16 R16, R156.reuse, R170, R16 ;  /* 0x000000aa9c10723c */ /* 0x040fe20000041810 */
[----:B------:R-:W-:Y:S07]  /*73a0*/  LDSM.16.M88.4 R168, [R184+0x2800] ;  /* 0x00280000b8a8783b */ /* 0x000fee0000000200 */
[C---:B-----5:R-:W-:Y:S08]  /*73b0*/  HMMA.16816.F32.BF16 R20, R156.reuse, R160, R20 ;  /* 0x000000a09c14723c */ /* 0x060ff00000041814 */
[C---:B------:R-:W-:Y:S01]  /*73c0*/  HMMA.16816.F32.BF16 R24, R156.reuse, R162, R24 ;  /* 0x000000a29c18723c */ /* 0x040fe20000041818 */
[----:B------:R-:W2:Y:S07]  /*73d0*/  LDSM.16.M88.4 R160, [R193+0x2000] ;  /* 0x00200000c1a0783b */ /* 0x000eae0000000200 */
[C---:B------:R-:W-:Y:S08]  /*73e0*/  HMMA.16816.F32.BF16 R28, R156.reuse, R172, R28 ;  /* 0x000000ac9c1c723c */ /* 0x040ff0000004181c */
[----:B------:R-:W-:Y:S01]  /*73f0*/  HMMA.16816.F32.BF16 R32, R156, R174, R32 ;  /* 0x000000ae9c20723c */ /* 0x000fe20000041820 */
[----:B------:R-:W5:Y:S04]  /*7400*/  LDSM.16.M88.4 R156, [R184+0x3000] ;  /* 0x00300000b89c783b */ /* 0x000f680000000200 */
[----:B------:R-:W2:Y:S03]  /*7410*/  LDSM.16.M88.4 R172, [R184+0x3800] ;  /* 0x00380000b8ac783b */ /* 0x000ea60000000200 */
        /* <DEDUP_REMOVED lines=19> */
[C---:B-----5:R-:W-:Y:S08]  /*7550*/  HMMA.16816.F32.BF16 R20, R160.reuse, R156, R20 ;  /* 0x0000009ca014723c */ /* 0x060ff00000041814 */
        /* <DEDUP_REMOVED lines=32> */
[C---:B-1----:R-:W-:Y:S01]  /*7760*/  HMMA.16816.F32.BF16 R4, R140.reuse, R144, R4 ;  /* 0x000000908c04723c */ /* 0x042fe20000041804 */
[----:B------:R-:W-:Y:S04]  /*7770*/  DEPBAR.LE SB0, 0x0 ;  /* 0x000080000000791a */ /* 0x000fe80000000000 */
[----:B------:R-:W-:Y:S03]  /*7780*/  BAR.SYNC.DEFER_BLOCKING 0x0 ;  /* 0x0000000000007b1d */ /* 0x000fe60000010000 */
[C---:B------:R-:W-:Y:S08]  /*7790*/  HMMA.16816.F32.BF16 R8, R140.reuse, R146, R8 ;  /* 0x000000928c08723c */ /* 0x040ff00000041808 */
[C---:B------:R-:W-:Y:S08]  /*77a0*/  HMMA.16816.F32.BF16 R12, R140.reuse, R148, R12 ;  /* 0x000000948c0c723c */ /* 0x040ff0000004180c */
[C---:B------:R-:W-:Y:S08]  /*77b0*/  HMMA.16816.F32.BF16 R16, R140.reuse, R150, R16 ;  /* 0x000000968c10723c */ /* 0x040ff00000041810 */
[C---:B---3--:R-:W-:Y:S08]  /*77c0*/  HMMA.16816.F32.BF16 R20, R140.reuse, R136, R20 ;  /* 0x000000888c14723c */ /* 0x048ff00000041814 */
[C---:B------:R-:W-:Y:S08]  /*77d0*/  HMMA.16816.F32.BF16 R24, R140.reuse, R138, R24 ;  /* 0x0000008a8c18723c */ /* 0x040ff00000041818 */
[C---:B----4-:R-:W-:Y:S08]  /*77e0*/  HMMA.16816.F32.BF16 R28, R140.reuse, R152, R28 ;  /* 0x000000988c1c723c */ /* 0x050ff0000004181c */
[----:B------:R-:W-:Y:S08]  /*77f0*/  HMMA.16816.F32.BF16 R32, R140, R154, R32 ;  /* 0x0000009a8c20723c */ /* 0x000ff00000041820 */
[C---:B--2---:R-:W-:Y:S08]  /*7800*/  HMMA.16816.F32.BF16 R4, R160.reuse, R164, R4 ;  /* 0x000000a4a004723c */ /* 0x044ff00000041804 */
[C---:B------:R-:W-:Y:S08]  /*7810*/  HMMA.16816.F32.BF16 R8, R160.reuse, R166, R8 ;  /* 0x000000a6a008723c */ /* 0x040ff00000041808 */
[C---:B------:R-:W-:Y:S08]  /*7820*/  HMMA.16816.F32.BF16 R12, R160.reuse, R168, R12 ;  /* 0x000000a8a00c723c */ /* 0x040ff0000004180c */
[C---:B------:R-:W-:Y:S08]  /*7830*/  HMMA.16816.F32.BF16 R16, R160.reuse, R170, R16 ;  /* 0x000000aaa010723c */ /* 0x040ff00000041810 */
[C---:B-----5:R-:W-:Y:S08]  /*7840*/  HMMA.16816.F32.BF16 R20, R160.reuse, R156, R20 ;  /* 0x0000009ca014723c */ /* 0x060ff00000041814 */
[C---:B------:R-:W-:Y:S08]  /*7850*/  HMMA.16816.F32.BF16 R24, R160.reuse, R158, R24 ;  /* 0x0000009ea018723c */ /* 0x040ff00000041818 */
[C---:B------:R-:W-:Y:S08]  /*7860*/  HMMA.16816.F32.BF16 R28, R160.reuse, R172, R28 ;  /* 0x000000aca01c723c */ /* 0x040ff0000004181c */
[----:B------:R-:W-:Y:S01]  /*7870*/  HMMA.16816.F32.BF16 R32, R160, R174, R32 ;  /* 0x000000aea020723c */ /* 0x000fe20000041820 */
[----:B------:R-:W-:-:S07]  /*7880*/  @!P1 BRA `(.L_x_719) ;  /* 0x000009a000009947 */ /* 0x000fce0003800000 */
[----:B------:R-:W-:Y:S02]  /*7890*/  ULDC UR5, c[0x0][0x198] ;  /* 0x0000660000057ab9 */ /* 0x000fe40000000800 */
[----:B------:R-:W-:Y:S04]  /*78a0*/  ULEA UR5, -UR5, URZ, 0x6 ;  /* 0x0000003f05057291 */ /* 0x000fe8000f8e313f */
[----:B------:R-:W-:Y:S02]  /*78b0*/  USHF.R.S32.HI UR4, URZ, 0x1f, UR5 ;  /* 0x0000001f3f047899 */ /* 0x000fe40008011405 */
[----:B------:R-:W-:Y:S04]  /*78c0*/  MOV R134, UR5 ;  /* 0x0000000500867c02 */ /* 0x000fe80008000f00 */
[----:B------:R-:W-:Y:S01]  /*78d0*/  MOV R2, UR4 ;  /* 0x0000000400027c02 */ /* 0x000fe20008000f00 */
[----:B------:R-:W-:-:S05]  /*78e0*/  @!P0 BRA `(.L_x_720) ;  /* 0x000003b000008947 */ /* 0x000fca0003800000 */
[----:B------:R-:W-:Y:S01]  /*78f0*/  IMAD.SHL.U32 R132, R217, 0x40, RZ ;  /* 0x00000040d9847824 */ /* 0x000fe200078e00ff */
[----:B------:R-:W-:Y:S01]  /*7900*/  IABS R3, c[0x0][0x2d0] ;  /* 0x0000b40000037a13 */ /* 0x000fe20000000000 */
[----:B------:R-:W-:Y:S03]  /*7910*/  IMAD.MOV.U32 R136, RZ, RZ, RZ ;  /* 0x000000ffff887224 */ /* 0x000fe600078e00ff */
[----:B------:R-:W1:Y:S01]  /*7920*/  I2F.RP R134, R3 ;  /* 0x0000000300867306 */ /* 0x000e620000209400 */
[----:B------:R-:W-:Y:S04]  /*7930*/  IADD3 R138, R132, -0x40, RZ ;  /* 0xffffffc0848a7810 */ /* 0x000fe80007ffe0ff */
[----:B------:R-:W-:Y:S02]  /*7940*/  IABS R135, R138 ;  /* 0x0000008a00877213 */ /* 0x000fe40000000000 */
[----:B------:R-:W-:Y:S03]  /*7950*/  LOP3.LUT R138, R138, c[0x0][0x2d0], RZ, 0x3c, !PT ;  /* 0x0000b4008a8a7a12 */ /* 0x000fe600078e3cff */
[----:B-1----:R-:W1:Y:S02]  /*7960*/  MUFU.RCP R2, R134 ;  /* 0x0000008600027308 */ /* 0x002e640000001000 */
[----:B-1----:R-:W-:Y:S08]  /*7970*/  IADD3 R137, R2, 0xffffffe, RZ ;  /* 0x0ffffffe02897810 */ /* 0x002ff00007ffe0ff */
[----:B------:R-:W1:Y:S02]  /*7980*/  F2I.FTZ.U32.TRUNC.NTZ R137, R137 ;  /* 0x0000008900897305 */ /* 0x000e64000021f000 */
[--C-:B-1----:R-:W-:Y:S04]  /*7990*/  IMAD.MOV R2, RZ, RZ, -R137.reuse ;  /* 0x000000ffff027224 */ /* 0x102fe800078e0a89 */
[----:B------:R-:W-:Y:S04]  /*79a0*/  IMAD R2, R2, R3, RZ ;  /* 0x0000000302027224 */ /* 0x000fe800078e02ff */
[----:B------:R-:W-:Y:S01]  /*79b0*/  IMAD.HI.U32 R2, R137, R2, R136 ;  /* 0x0000000289027227 */ /* 0x000fe200078e0088 */
[----:B------:R-:W-:Y:S02]  /*79c0*/  IABS R136, R132 ;  /* 0x0000008400887213 */ /* 0x000fe40000000000 */
[----:B------:R-:W-:Y:S03]  /*79d0*/  LOP3.LUT R132, R132, c[0x0][0x2d0], RZ, 0x3c, !PT ;  /* 0x0000b40084847a12 */ /* 0x000fe600078e3cff */
[C---:B------:R-:W-:Y:S04]  /*79e0*/  IMAD.HI.U32 R137, R2.reuse, R135, RZ ;  /* 0x0000008702897227 */ /* 0x040fe800078e00ff */
[----:B------:R-:W-:Y:S02]  /*79f0*/  IMAD.MOV R134, RZ, RZ, -R137 ;  /* 0x000000ffff867224 */ /* 0x000fe400078e0a89 */
[----:B------:R-:W-:Y:S04]  /*7a00*/  IMAD.HI.U32 R2, R2, R136, RZ ;  /* 0x0000008802027227 */ /* 0x000fe800078e00ff */
[C---:B------:R-:W-:Y:S02]  /*7a10*/  IMAD R135, R3.reuse, R134, R135 ;  /* 0x0000008603877224 */ /* 0x040fe400078e0287 */
[----:B------:R-:W-:Y:S03]  /*7a20*/  IMAD.MOV R134, RZ, RZ, -R2 ;  /* 0x000000ffff867224 */ /* 0x000fe600078e0a02 */
[C---:B------:R-:W-:Y:S01]  /*7a30*/  ISETP.GT.U32.AND P1, PT, R3.reuse, R135, PT ;  /* 0x000000870300720c */ /* 0x040fe20003f24070 */
[C---:B------:R-:W-:Y:S05]  /*7a40*/  IMAD R136, R3.reuse, R134, R136 ;  /* 0x0000008603887224 */ /* 0x040fea00078e0288 */
[----:B------:R-:W-:Y:S07]  /*7a50*/  ISETP.GT.U32.AND P2, PT, R3, R136, PT ;  /* 0x000000880300720c */ /* 0x000fee0003f44070 */
[----:B------:R-:W-:Y:S01]  /*7a60*/  @!P1 IADD3 R137, R137, 0x1, RZ ;  /* 0x0000000189899810 */ /* 0x000fe20007ffe0ff */
[--C-:B------:R-:W-:Y:S05]  /*7a70*/  @!P1 IMAD.IADD R135, R135, 0x1, -R3.reuse ;  /* 0x0000000187879824 */ /* 0x100fea00078e0a03 */
[-C--:B------:R-:W-:Y:S01]  /*7a80*/  ISETP.GE.U32.AND P6, PT, R135, R3.reuse, PT ;  /* 0x000000038700720c */ /* 0x080fe20003fc6070 */
[----:B------:R-:W-:Y:S01]  /*7a90*/  @!P2 IMAD.IADD R136, R136, 0x1, -R3 ;  /* 0x000000018888a824 */ /* 0x000fe200078e0a03 */
[----:B------:R-:W-:Y:S02]  /*7aa0*/  @!P2 IADD3 R2, R2, 0x1, RZ ;  /* 0x000000010202a810 */ /* 0x000fe40007ffe0ff */
[----:B------:R-:W-:Y:S02]  /*7ab0*/  ISETP.GE.AND P2, PT, R138, RZ, PT ;  /* 0x000000ff8a00720c */ /* 0x000fe40003f46270 */
[----:B------:R-:W-:Y:S02]  /*7ac0*/  ISETP.GE.U32.AND P1, PT, R136, R3, PT ;  /* 0x000000038800720c */ /* 0x000fe40003f26070 */
[----:B------:R-:W-:Y:S05]  /*7ad0*/  LOP3.LUT R3, RZ, c[0x0][0x2d0], RZ, 0x33, !PT ;  /* 0x0000b400ff037a12 */ /* 0x000fea00078e33ff */
[----:B------:R-:W-:Y:S02]  /*7ae0*/  @P6 IADD3 R137, R137, 0x1, RZ ;  /* 0x0000000189896810 */ /* 0x000fe40007ffe0ff */
[----:B------:R-:W-:Y:S03]  /*7af0*/  ISETP.GE.AND P6, PT, R132, RZ, PT ;  /* 0x000000ff8400720c */ /* 0x000fe60003fc6270 */
[----:B------:R-:W-:Y:S01]  /*7b00*/  @!P2 IMAD.MOV R137, RZ, RZ, -R137 ;  /* 0x000000ffff89a224 */ /* 0x000fe200078e0a89 */
[----:B------:R-:W-:Y:S02]  /*7b10*/  @P1 IADD3 R2, R2, 0x1, RZ ;  /* 0x0000000102021810 */ /* 0x000fe40007ffe0ff */
[----:B------:R-:W-:Y:S04]  /*7b20*/  ISETP.NE.AND P1, PT, RZ, c[0x0][0x2d0], PT ;  /* 0x0000b400ff007a0c */ /* 0x000fe80003f25270 */
[----:B------:R-:W-:Y:S03]  /*7b30*/  SEL R135, R3, R137, !P1 ;  /* 0x0000008903877207 */ /* 0x000fe60004800000 */
[----:B------:R-:W-:Y:S01]  /*7b40*/  @!P6 IMAD.MOV R2, RZ, RZ, -R2 ;  /* 0x000000ffff02e224 */ /* 0x000fe200078e0a02 */
[----:B------:R-:W-:Y:S04]  /*7b50*/  LEA R140, P2, R135, R212, 0x2 ;  /* 0x000000d4878c7211 */ /* 0x000fe800078410ff */
[----:B------:R-:W-:Y:S02]  /*7b60*/  SEL R3, R3, R2, !P1 ;  /* 0x0000000203037207 */ /* 0x000fe40004800000 */
[-C--:B------:R-:W-:Y:S02]  /*7b70*/  LEA.HI.X.SX32 R141, R135, R213.reuse, 0x2, P2 ;  /* 0x000000d5878d7211 */ /* 0x080fe400010f16ff */
[C---:B------:R-:W-:Y:S01]  /*7b80*/  LEA R138, P1, R3.reuse, R212, 0x2 ;  /* 0x000000d4038a7211 */ /* 0x040fe200078210ff */
[C---:B------:R-:W-:Y:S02]  /*7b90*/  IMAD.IADD R2, R3.reuse, 0x1, -R135 ;  /* 0x0000000103027824 */ /* 0x040fe400078e0a87 */
[----:B------:R-:W2:Y:S01]  /*7ba0*/  LDG.E R132, [R140.64] ;  /* 0x000000068c847981 */ /* 0x000ea2000c1e1900 */
[----:B------:R-:W-:Y:S01]  /*7bb0*/  LEA.HI.X.SX32 R139, R3, R213, 0x2, P1 ;  /* 0x000000d5038b7211 */ /* 0x000fe200008f16ff */
[----:B------:R-:W-:Y:S04]  /*7bc0*/  IMAD.MOV.U32 R3, RZ, RZ, 0x40 ;  /* 0x00000040ff037424 */ /* 0x000fe800078e00ff */
[----:B------:R-:W-:Y:S01]  /*7bd0*/  IMAD R3, R2, c[0x0][0x2d0], -R3 ;  /* 0x0000b40002037a24 */ /* 0x000fe200078e0a03 */
[----:B------:R-:W2:Y:S03]  /*7be0*/  LDG.E R137, [R138.64] ;  /* 0x000000068a897981 */ /* 0x000ea6000c1e1900 */
[C---:B------:R-:W-:Y:S01]  /*7bf0*/  IMAD.WIDE.U32 R134, R3.reuse, c[0x0][0x198], RZ ;  /* 0x0000660003867a25 */ /* 0x040fe200078e00ff */
[----:B------:R-:W-:Y:S05]  /*7c00*/  SHF.R.S32.HI R2, RZ, 0x1f, R3 ;  /* 0x0000001fff027819 */ /* 0x000fea0000011403 */
[----:B------:R-:W-:Y:S04]  /*7c10*/  IMAD R2, R2, c[0x0][0x198], RZ ;  /* 0x0000660002027a24 */ /* 0x000fe800078e02ff */
[----:B------:R-:W-:Y:S04]  /*7c20*/  IMAD R2, R3, c[0x0][0x19c], R2 ;  /* 0x0000670003027a24 */ /* 0x000fe800078e0202 */
[----:B------:R-:W-:Y:S02]  /*7c30*/  IMAD.IADD R135, R135, 0x1, R2 ;  /* 0x0000000187877824 */ /* 0x000fe400078e0202 */
[----:B--2---:R-:W-:Y:S04]  /*7c40*/  IMAD.IADD R137, R132, 0x1, -R137 ;  /* 0x0000000184897824 */ /* 0x004fe800078e0a89 */
[----:B------:R-:W-:Y:S01]  /*7c50*/  IMAD.WIDE.U32 R134, R137, c[0x0][0x180], R134 ;  /* 0x0000600089867a25 */ /* 0x000fe200078e0086 */
[----:B------:R-:W-:Y:S05]  /*7c60*/  SHF.R.S32.HI R3, RZ, 0x1f, R137 ;  /* 0x0000001fff037819 */ /* 0x000fea0000011489 */
[----:B------:R-:W-:Y:S04]  /*7c70*/  IMAD R2, R3, c[0x0][0x180], RZ ;  /* 0x0000600003027a24 */ /* 0x000fe800078e02ff */
[----:B------:R-:W-:Y:S04]  /*7c80*/  IMAD R2, R137, c[0x0][0x184], R2 ;  /* 0x0000610089027a24 */ /* 0x000fe800078e0202 */
[----:B------:R-:W-:Y:S02]  /*7c90*/  IMAD.IADD R2, R135, 0x1, R2 ;  /* 0x0000000187027824 */ /* 0x000fe400078e0202 */
.L_x_720:
[----:B------:R1:W-:Y:S01]  /*7ca0*/  @P5 STS.128 [R207+0x6000], RZ ;  /* 0x006000ffcf005388 */ /* 0x0003e20000000c00 */
[C---:B------:R-:W-:Y:S02]  /*7cb0*/  LEA R140, P1, R134.reuse, R216, 0x1 ;  /* 0x000000d8868c7211 */ /* 0x040fe400078208ff */
[----:B------:R-:W-:Y:S02]  /*7cc0*/  IADD3 R135, P2, R205, R134, RZ ;  /* 0x00000086cd877210 */ /* 0x000fe40007f5e0ff */
[-CC-:B------:R-:W-:Y:S02]  /*7cd0*/  LEA.HI.X R141, R134, R215.reuse, R2.reuse, 0x1, P1 ;  /* 0x000000d7868d7211 */ /* 0x180fe400008f0c02 */
[CC--:B------:R-:W-:Y:S01]  /*7ce0*/  @!P5 LEA R138, P6, R135.reuse, R216.reuse, 0x1 ;  /* 0x000000d8878ad211 */ /* 0x0c0fe200078c08ff */
[C---:B------:R-:W-:Y:S01]  /*7cf0*/  IMAD.X R132, R204.reuse, 0x1, R2, P2 ;  /* 0x00000001cc847824 */ /* 0x040fe200010e0602 */
[CC--:B------:R-:W-:Y:S01]  /*7d00*/  @!P4 LEA R136, P2, R135.reuse, R216.reuse, 0x1 ;  /* 0x000000d88788c211 */ /* 0x0c0fe200078408ff */
[----:B------:R-:W-:Y:S01]  /*7d10*/  @!PT LDS RZ, [RZ] ;  /* 0x00000000fffff984 */ /* 0x000fe20000000800 */
[----:B------:R-:W-:Y:S01]  /*7d20*/  @!PT LDS RZ, [RZ] ;  /* 0x00000000fffff984 */ /* 0x000fe20000000800 */
[----:B------:R-:W-:Y:S01]  /*7d30*/  @!PT LDS RZ, [RZ] ;  /* 0x00000000fffff984 */ /* 0x000fe20000000800 */
[----:B------:R1:W-:Y:S01]  /*7d40*/  @!P5 LDGSTS.E.BYPASS.LTC128B.128 [R207+0x6000], [R140.64] ;  /* 0x060000008ccfdfae */ /* 0x0003e2000b901d46 */
[CC--:B------:R-:W-:Y:S02]  /*7d50*/  @!P3 LEA R134, P1, R135.reuse, R216.reuse, 0x1 ;  /* 0x000000d88786b211 */ /* 0x0c0fe400078208ff */
[CCC-:B------:R-:W-:Y:S01]  /*7d60*/  @!P5 LEA.HI.X R139, R135.reuse, R215.reuse, R132.reuse, 0x1, P6 ;  /* 0x000000d7878bd211 */ /* 0x1c0fe200030f0c84 */
[----:B------:R1:W-:Y:S01]  /*7d70*/  @P4 STS.128 [R207+0x8000], RZ ;  /* 0x008000ffcf004388 */ /* 0x0003e20000000c00 */
[--C-:B------:R-:W-:Y:S02]  /*7d80*/  @!P4 LEA.HI.X R137, R135, R215, R132.reuse, 0x1, P2 ;  /* 0x000000d78789c211 */ /* 0x100fe400010f0c84 */
[----:B------:R-:W-:Y:S01]  /*7d90*/  IADD3 R3, P6, R205, R135, RZ ;  /* 0x00000087cd037210 */ /* 0x000fe20007fde0ff */
[----:B------:R-:W-:Y:S01]  /*7da0*/  @!PT LDS RZ, [RZ] ;  /* 0x00000000fffff984 */ /* 0x000fe20000000800 */
[----:B------:R-:W-:Y:S01]  /*7db0*/  @!PT LDS RZ, [RZ] ;  /* 0x00000000fffff984 */ /* 0x000fe20000000800 */
[----:B------:R-:W-:Y:S01]  /*7dc0*/  @!PT LDS RZ, [RZ] ;  /* 0x00000000fffff984 */ /* 0x000fe20000000800 */
[----:B------:R1:W-:Y:S01]  /*7dd0*/  @!P4 LDGSTS.E.BYPASS.LTC128B.128 [R207+0x8000], [R140.64+0x80] ;  /* 0x080000808ccfcfae */ /* 0x0003e2000b901d46 */
[-CC-:B------:R-:W-:Y:S02]  /*7de0*/  @!P3 LEA.HI.X R135, R135, R215.reuse, R132.reuse, 0x1, P1 ;  /* 0x000000d78787b211 */ /* 0x180fe400008f0c84 */
[CC--:B------:R-:W-:Y:S01]  /*7df0*/  @!P4 LEA R144, P2, R3.reuse, R216.reuse, 0x1 ;  /* 0x000000d80390c211 */ /* 0x0c0fe200078408ff */
[----:B------:R1:W-:Y:S01]  /*7e00*/  @P3 STS.128 [R207+0xa000], RZ ;  /* 0x00a000ffcf003388 */ /* 0x0003e20000000c00 */
[CC--:B------:R-:W-:Y:S01]  /*7e10*/  @!P3 LEA R142, P1, R3.reuse, R216.reuse, 0x1 ;  /* 0x000000d8038eb211 */ /* 0x0c0fe200078208ff */
[----:B------:R-:W-:Y:S01]  /*7e20*/  IMAD.X R132, R204, 0x1, R132, P6 ;  /* 0x00000001cc847824 */ /* 0x000fe200030e0684 */
[CC--:B------:R-:W-:Y:S01]  /*7e30*/  @!P5 LEA R146, P6, R3.reuse, R216.reuse, 0x1 ;  /* 0x000000d80392d211 */ /* 0x0c0fe200078c08ff */
[----:B------:R-:W-:Y:S01]  /*7e40*/  @!PT LDS RZ, [RZ] ;  /* 0x00000000fffff984 */ /* 0x000fe20000000800 */
[----:B------:R-:W-:Y:S01]  /*7e50*/  @!PT LDS RZ, [RZ] ;  /* 0x00000000fffff984 */ /* 0x000fe20000000800 */
[----:B------:R-:W-:Y:S01]  /*7e60*/  @!PT LDS RZ, [RZ] ;  /* 0x00000000fffff984 */ /* 0x000fe20000000800 */
[----:B------:R1:W-:Y:S03]  /*7e70*/  @!P3 LDGSTS.E.BYPASS.LTC128B.128 [R207+0xa000], [R140.64+0x100] ;  /* 0x0a0001008ccfbfae */ /* 0x0003e6000b901d46 */
[CCC-:B------:R-:W-:Y:S01]  /*7e80*/  @!P5 LEA.HI.X R147, R3.reuse, R215.reuse, R132.reuse, 0x1, P6 ;  /* 0x000000d70393d211 */ /* 0x1c0fe200030f0c84 */
[----:B------:R1:W-:Y:S01]  /*7e90*/  @P5 STS.128 [R207+0x6800], RZ ;  /* 0x006800ffcf005388 */ /* 0x0003e20000000c00 */
[CCC-:B------:R-:W-:Y:S02]  /*7ea0*/  @!P4 LEA.HI.X R145, R3.reuse, R215.reuse, R132.reuse, 0x1, P2 ;  /* 0x000000d70391c211 */ /* 0x1c0fe400010f0c84 */
[--C-:B------:R-:W-:Y:S01]  /*7eb0*/  @!P3 LEA.HI.X R143, R3, R215, R132.reuse, 0x1, P1 ;  /* 0x000000d7038fb211 */ /* 0x100fe200008f0c84 */
[----:B------:R-:W-:Y:S01]  /*7ec0*/  @!PT LDS RZ, [RZ] ;  /* 0x00000000fffff984 */ /* 0x000fe20000000800 */
[----:B------:R-:W-:Y:S01]  /*7ed0*/  @!PT LDS RZ, [RZ] ;  /* 0x00000000fffff984 */ /* 0x000fe20000000800 */
[----:B------:R-:W-:Y:S01]  /*7ee0*/  @!PT LDS RZ, [RZ] ;  /* 0x00000000fffff984 */ /* 0x000fe20000000800 */
[----:B------:R1:W-:Y:S01]  /*7ef0*/  @!P5 LDGSTS.E.BYPASS.LTC128B.128 [R207+0x6800], [R138.64] ;  /* 0x068000008acfdfae */ /* 0x0003e2000b901d46 */
[----:B------:R-:W-:Y:S03]  /*7f00*/  IADD3 R2, P6, R205, R3, RZ ;  /* 0x00000003cd027210 */ /* 0x000fe60007fde0ff */
[----:B------:R1:W-:Y:S01]  /*7f10*/  @P4 STS.128 [R207+0x8800], RZ ;  /* 0x008800ffcf004388 */ /* 0x0003e20000000c00 */
[-C--:B------:R-:W-:Y:S01]  /*7f20*/  @!P4 LEA R148, P2, R2, R216.reuse, 0x1 ;  /* 0x000000d80294c211 */ /* 0x080fe200078408ff */
[----:B------:R-:W-:Y:S01]  /*7f30*/  IMAD.X R132, R204, 0x1, R132, P6 ;  /* 0x00000001cc847824 */ /* 0x000fe200030e0684 */
[CC--:B------:R-:W-:Y:S01]  /*7f40*/  @!P5 LEA R150, P6, R2.reuse, R216.reuse, 0x1 ;  /* 0x000000d80296d211 */ /* 0x0c0fe200078c08ff */
[----:B------:R-:W-:Y:S01]  /*7f50*/  @!PT LDS RZ, [RZ] ;  /* 0x00000000fffff984 */ /* 0x000fe20000000800 */
[----:B------:R-:W-:Y:S01]  /*7f60*/  @!PT LDS RZ, [RZ] ;  /* 0x00000000fffff984 */ /* 0x000fe20000000800 */
[----:B------:R-:W-:Y:S01]  /*7f70*/  @!PT LDS RZ, [RZ] ;  /* 0x00000000fffff984 */ /* 0x000fe20000000800 */
[----:B------:R1:W-:Y:S01]  /*7f80*/  @!P4 LDGSTS.E.BYPASS.LTC128B.128 [R207+0x8800], [R136.64+0x80] ;  /* 0x0880008088cfcfae */ /* 0x0003e2000b901d46 */
[C---:B------:R-:W-:Y:S01]  /*7f90*/  @!P3 LEA R152, P1, R2.reuse, R216, 0x1 ;  /* 0x000000d80298b211 */ /* 0x040fe200078208ff */
[----:B------:R-:W-:Y:S01]  /*7fa0*/  IMAD.MOV.U32 R216, RZ, RZ, R140 ;  /* 0x000000ffffd87224 */ /* 0x000fe200078e008c */
[CCC-:B------:R-:W-:Y:S01]  /*7fb0*/  @!P5 LEA.HI.X R151, R2.reuse, R215.reuse, R132.reuse, 0x1, P6 ;  /* 0x000000d70297d211 */ /* 0x1c0fe200030f0c84 */
[----:B------:R1:W-:Y:S01]  /*7fc0*/  @P3 STS.128 [R207+0xa800], RZ ;  /* 0x00a800ffcf003388 */ /* 0x0003e20000000c00 */
[CCC-:B------:R-:W-:Y:S02]  /*7fd0*/  @!P4 LEA.HI.X R149, R2.reuse, R215.reuse, R132.reuse, 0x1, P2 ;  /* 0x000000d70295c211 */ /* 0x1c0fe400010f0c84 */
[----:B------:R-:W-:Y:S01]  /*7fe0*/  @!P3 LEA.HI.X R153, R2, R215, R132, 0x1, P1 ;  /* 0x000000d70299b211 */ /* 0x000fe200008f0c84 */
[----:B------:R-:W-:Y:S01]  /*7ff0*/  @!PT LDS RZ, [RZ] ;  /* 0x00000000fffff984 */ /* 0x000fe20000000800 */
[----:B------:R-:W-:Y:S01]  /*8000*/  @!PT LDS RZ, [RZ] ;  /* 0x00000000fffff984 */ /* 0x000fe20000000800 */
[----:B------:R-:W-:Y:S01]  /*8010*/  @!PT LDS RZ, [RZ] ;  /* 0x00000000fffff984 */ /* 0x000fe20000000800 */
[----:B------:R1:W-:Y:S01]  /*8020*/  @!P3 LDGSTS.E.BYPASS.LTC128B.128 [R207+0xa800], [R134.64+0x100] ;  /* 0x0a80010086cfbfae */ /* 0x0003e2000b901d46 */
[----:B------:R-:W-:Y:S03]  /*8030*/  IMAD.MOV.U32 R215, RZ, RZ, R141 ;  /* 0x000000ffffd77224 */ /* 0x000fe600078e008d */
[----:B------:R1:W-:Y:S04]  /*8040*/  @P5 STS.128 [R207+0x7000], RZ ;  /* 0x007000ffcf005388 */ /* 0x0003e80000000c00 */
        /* <DEDUP_REMOVED lines=29> */
[----:B------:R-:W0:Y:S02]  /*8220*/  LDGDEPBAR ;  /* 0x00000000000079af */ /* 0x000e240000000000 */
.L_x_719:
[----:B------:R-:W-:Y:S01]  /*8230*/  FMNMX.FTZ R2, R4, R133, !PT ;  /* 0x0000008504027209 */ /* 0x000fe20007810000 */
[----:B-1----:R-:W-:Y:S01]  /*8240*/  LDSM.16.MT88.4 R140, [R190+0xc000] ;  /* 0x00c00000be8c783b */ /* 0x002fe20000004200 */
[----:B------:R-:W-:Y:S02]  /*8250*/  FMNMX.FTZ R132, R6, R0, !PT ;  /* 0x0000000006847209 */ /* 0x000fe40007810000 */
[----:B------:R-:W-:Y:S02]  /*8260*/  FMNMX.FTZ R3, R5, R2, !PT ;  /* 0x0000000205037209 */ /* 0x000fe40007810000 */
[----:B------:R-:W-:Y:S02]  /*8270*/  FMNMX.FTZ R135, R7, R132, !PT ;  /* 0x0000008407877209 */ /* 0x000fe40007810000 */
[----:B------:R-:W-:Y:S01]  /*8280*/  FMNMX.FTZ R2, R8, R3, !PT ;  /* 0x0000000308027209 */ /* 0x000fe20007810000 */
[----:B------:R-:W-:Y:S01]  /*8290*/  LDSM.16.MT88.4 R144, [R189+0xc000] ;  /* 0x00c00000bd90783b */ /* 0x000fe20000004200 */
        /* <DEDUP_REMOVED lines=23> */
[----:B------:R-:W-:Y:S02]  /*8410*/  FMNMX.FTZ R2, R28, R3, !PT ;  /* 0x000000031c027209 */ /* 0x000fe40007810000 */
[----:B------:R-:W-:Y:S02]  /*8420*/  FMNMX.FTZ R132, R30, R135, !PT ;  /* 0x000000871e847209 */ /* 0x000fe40007810000 */
[----:B------:R-:W-:Y:S04]  /*8430*/  FMNMX.FTZ R3, R29, R2, !PT ;  /* 0x000000021d037209 */ /* 0x000fe80007810000 */
[----:B------:R-:W-:Y:S02]  /*8440*/  FMNMX.FTZ R2, R32, R3, !PT ;  /* 0x0000000320027209 */ /* 0x000fe40007810000 */
[----:B------:R-:W-:Y:S02]  /*8450*/  FMNMX.FTZ R3, R31, R132, !PT ;  /* 0x000000841f037209 */ /* 0x000fe40007810000 */
[----:B------:R-:W-:Y:S02]  /*8460*/  FMNMX.FTZ R136, R33, R2, !PT ;  /* 0x0000000221887209 */ /* 0x000fe40007810000 */
[----:B------:R-:W-:Y:S03]  /*8470*/  FMNMX.FTZ R2, R34, R3, !PT ;  /* 0x0000000322027209 */ /* 0x000fe60007810000 */
[----:B------:R-:W-:Y:S01]  /*8480*/  SHFL.BFLY PT, R3, R136, 0x2, 0x1f ;  /* 0x0c401f0088037f89 */ /* 0x000fe200000e0000 */
[----:B------:R-:W-:Y:S07]  /*8490*/  FMNMX.FTZ R137, R35, R2, !PT ;  /* 0x0000000223897209 */ /* 0x000fee0007810000 */
[----:B------:R-:W1:Y:S02]  /*84a0*/  SHFL.BFLY PT, R2, R137, 0x2, 0x1f ;  /* 0x0c401f0089027f89 */ /* 0x000e6400000e0000 */
[----:B-1----:R-:W-:Y:S02]  /*84b0*/  FMNMX.FTZ R134, R137, R2, !PT ;  /* 0x0000000289867209 */ /* 0x002fe40007810000 */
[----:B------:R-:W-:Y:S04]  /*84c0*/  FMNMX.FTZ R139, R136, R3, !PT ;  /* 0x00000003888b7209 */ /* 0x000fe80007810000 */
[----:B------:R-:W1:Y:S08]  /*84d0*/  SHFL.BFLY PT, R3, R134, 0x1, 0x1f ;  /* 0x0c201f0086037f89 */ /* 0x000e7000000e0000 */
[----:B------:R-:W2:Y:S01]  /*84e0*/  SHFL.BFLY PT, R132, R139, 0x1, 0x1f ;  /* 0x0c201f008b847f89 */ /* 0x000ea200000e0000 */
[----:B-1----:R-:W-:Y:S05]  /*84f0*/  FMNMX.FTZ R3, R134, R3, !PT ;  /* 0x0000000386037209 */ /* 0x002fea0007810000 */
[----:B------:R-:W-:Y:S01]  /*8500*/  FMUL.FTZ R167, R3, c[0x0][0x23c] ;  /* 0x00008f0003a77a20 */ /* 0x000fe20000410000 */
[----:B--2---:R-:W-:Y:S02]  /*8510*/  FMNMX.FTZ R132, R139, R132, !PT ;  /* 0x000000848b847209 */ /* 0x004fe40007810000 */
[----:B------:R-:W1:Y:S02]  /*8520*/  LDSM.16.MT88.4 R136, [R192+0xc000] ;  /* 0x00c00000c088783b */ /* 0x000e640000004200 */
[C---:B------:R-:W-:Y:S01]  /*8530*/  FSETP.NEU.FTZ.AND P1, PT, R132.reuse, -INF , PT ;  /* 0xff8000008400780b */ /* 0x040fe20003f3d000 */
[C---:B------:R-:W-:Y:S02]  /*8540*/  FADD.FTZ R2, -R132.reuse, R133 ;  /* 0x0000008584027221 */ /* 0x040fe40000010100 */
[----:B------:R-:W-:Y:S02]  /*8550*/  FMUL.FTZ R168, R132, c[0x0][0x23c] ;  /* 0x00008f0084a87a20 */ /* 0x000fe40000410000 */
[----:B------:R-:W-:Y:S02]  /*8560*/  FMUL.FTZ R135, R2, c[0x0][0x23c] ;  /* 0x00008f0002877a20 */ /* 0x000fe40000410000 */
[C---:B------:R-:W-:Y:S01]  /*8570*/  FADD.FTZ R133, -R3.reuse, R0 ;  /* 0x0000000003857221 */ /* 0x040fe20000010100 */
[----:B------:R-:W-:Y:S01]  /*8580*/  FSEL R168, R168, RZ, P1 ;  /* 0x000000ffa8a87208 */ /* 0x000fe20000800000 */
[----:B------:R2:W3:Y:S01]  /*8590*/  MUFU.EX2 R2, R135 ;  /* 0x0000008700027308 */ /* 0x0004e20000000800 */
[----:B------:R-:W-:Y:S01]  /*85a0*/  FSETP.NEU.FTZ.AND P1, PT, R3, -INF , PT ;  /* 0xff8000000300780b */ /* 0x000fe20003f3d000 */
[----:B------:R-:W-:Y:S01]  /*85b0*/  FMUL.FTZ R0, R133, c[0x0][0x23c] ;  /* 0x00008f0085007a20 */ /* 0x000fe20000410000 */
[----:B------:R-:W-:Y:S01]  /*85c0*/  MOV R133, R132 ;  /* 0x0000008400857202 */ /* 0x000fe20000000f00 */
[--C-:B------:R-:W-:Y:S01]  /*85d0*/  FFMA.FTZ R164, R4, c[0x0][0x23c], -R168.reuse ;  /* 0x00008f0004a47a23 */ /* 0x100fe200000108a8 */
[----:B------:R-:W-:Y:S01]  /*85e0*/  FSEL R167, R167, RZ, P1 ;  /* 0x000000ffa7a77208 */ /* 0x000fe20000800000 */
[--C-:B------:R-:W-:Y:S01]  /*85f0*/  FFMA.FTZ R5, R5, c[0x0][0x23c], -R168.reuse ;  /* 0x00008f0005057a23 */ /* 0x100fe200000108a8 */
[----:B------:R-:W-:Y:S01]  /*8600*/  ISETP.GT.AND P1, PT, R217, RZ, PT ;  /* 0x000000ffd900720c */ /* 0x000fe20003f24270 */
[--C-:B------:R-:W-:Y:S02]  /*8610*/  FFMA.FTZ R134, R8, c[0x0][0x23c], -R168.reuse ;  /* 0x00008f0008867a23 */ /* 0x100fe400000108a8 */
[--C-:B------:R-:W-:Y:S01]  /*8620*/  FFMA.FTZ R6, R6, c[0x0][0x23c], -R167.reuse ;  /* 0x00008f0006067a23 */ /* 0x100fe200000108a7 */
[----:B------:R-:W4:Y:S01]  /*8630*/  MUFU.EX2 R0, R0 ;  /* 0x0000000000007308 */ /* 0x000f220000000800 */
[--C-:B------:R-:W-:Y:S02]  /*8640*/  FFMA.FTZ R7, R7, c[0x0][0x23c], -R167.reuse ;  /* 0x00008f0007077a23 */ /* 0x100fe400000108a7 */
[--C-:B------:R-:W-:Y:S02]  /*8650*/  FFMA.FTZ R165, R10, c[0x0][0x23c], -R167.reuse ;  /* 0x00008f000aa57a23 */ /* 0x100fe400000108a7 */
[--C-:B------:R-:W-:Y:S02]  /*8660*/  FFMA.FTZ R166, R11, c[0x0][0x23c], -R167.reuse ;  /* 0x00008f000ba67a23 */ /* 0x100fe400000108a7 */
[--C-:B------:R-:W-:Y:S02]  /*8670*/  FFMA.FTZ R220, R32, c[0x0][0x23c], -R168.reuse ;  /* 0x00008f0020dc7a23 */ /* 0x100fe400000108a8 */
[--C-:B------:R-:W-:Y:S01]  /*8680*/  FFMA.FTZ R224, R34, c[0x0][0x23c], -R167.reuse ;  /* 0x00008f0022e07a23 */ /* 0x100fe200000108a7 */
[----:B------:R-:W-:Y:S01]  /*8690*/  MUFU.EX2 R164, R164 ;  /* 0x000000a400a47308 */ /* 0x000fe20000000800 */
[--C-:B------:R-:W-:Y:S02]  /*86a0*/  FFMA.FTZ R169, R12, c[0x0][0x23c], -R168.reuse ;  /* 0x00008f000ca97a23 */ /* 0x100fe400000108a8 */
[--C-:B--2---:R-:W-:Y:S02]  /*86b0*/  FFMA.FTZ R135, R9, c[0x0][0x23c], -R168.reuse ;  /* 0x00008f0009877a23 */ /* 0x104fe400000108a8 */
[C---:B---3--:R-:W-:Y:S02]  /*86c0*/  FMUL.FTZ R8, R2.reuse, R128 ;  /* 0x0000008002087220 */ /* 0x048fe40000410000 */
[C---:B------:R-:W-:Y:S02]  /*86d0*/  FMUL.FTZ R9, R2.reuse, R129 ;  /* 0x0000008102097220 */ /* 0x040fe40000410000 */
[C---:B------:R-:W-:Y:S01]  /*86e0*/  FMUL.FTZ R36, R2.reuse, R36 ;  /* 0x0000002402247220 */ /* 0x040fe20000410000 */
[----:B------:R-:W2:Y:S01]  /*86f0*/  MUFU.EX2 R5, R5 ;  /* 0x0000000500057308 */ /* 0x000ea20000000800 */
[C---:B------:R-:W-:Y:S02]  /*8700*/  FMUL.FTZ R37, R2.reuse, R37 ;  /* 0x0000002502257220 */ /* 0x040fe40000410000 */
[----:B------:R-:W-:Y:S02]  /*8710*/  FMUL.FTZ R40, R2, R40 ;  /* 0x0000002802287220 */ /* 0x000fe40000410000 */
[C---:B----4-:R-:W-:Y:S02]  /*8720*/  FMUL.FTZ R10, R0.reuse, R130 ;  /* 0x00000082000a7220 */ /* 0x050fe40000410000 */
[C---:B------:R-:W-:Y:S02]  /*8730*/  FMUL.FTZ R11, R0.reuse, R131 ;  /* 0x00000083000b7220 */ /* 0x040fe40000410000 */
[C---:B------:R-:W-:Y:S01]  /*8740*/  FMUL.FTZ R38, R0.reuse, R38 ;  /* 0x0000002600267220 */ /* 0x040fe20000410000 */
[----:B------:R-:W-:Y:S01]  /*8750*/  MUFU.EX2 R6, R6 ;  /* 0x0000000600067308 */ /* 0x000fe20000000800 */
[----:B------:R-:W-:Y:S02]  /*8760*/  FMUL.FTZ R39, R0, R39 ;  /* 0x0000002700277220 */ /* 0x000fe40000410000 */
[----:B------:R-:W-:Y:S02]  /*8770*/  FMUL.FTZ R41, R2, R41 ;  /* 0x0000002902297220 */ /* 0x000fe40000410000 */
[C---:B------:R-:W-:Y:S02]  /*8780*/  FMUL.FTZ R42, R0.reuse, R42 ;  /* 0x0000002a002a7220 */ /* 0x040fe40000410000 */
[----:B------:R-:W-:Y:S02]  /*8790*/  FMUL.FTZ R43, R0, R43 ;  /* 0x0000002b002b7220 */ /* 0x000fe40000410000 */
[C---:B------:R-:W-:Y:S01]  /*87a0*/  FMUL.FTZ R44, R2.reuse, R44 ;  /* 0x0000002c022c7220 */ /* 0x040fe20000410000 */
[----:B------:R-:W3:Y:S01]  /*87b0*/  MUFU.EX2 R7, R7 ;  /* 0x0000000700077308 */ /* 0x000ee20000000800 */
[----:B------:R-:W-:Y:S02]  /*87c0*/  FMUL.FTZ R45, R2, R45 ;  /* 0x0000002d022d7220 */ /* 0x000fe40000410000 */
[C---:B------:R-:W-:Y:S01]  /*87d0*/  FMUL.FTZ R46, R0.reuse, R46 ;  /* 0x0000002e002e7220 */ /* 0x040fe20000410000 */
[----:B--2---:R-:W-:Y:S01]  /*87e0*/  F2FP.BF16.PACK_AB R128, R5, R164 ;  /* 0x000000a40580723e */ /* 0x004fe200000010ff */
[----:B------:R-:W-:Y:S02]  /*87f0*/  FMUL.FTZ R47, R0, R47 ;  /* 0x0000002f002f7220 */ /* 0x000fe40000410000 */
[C---:B------:R-:W-:Y:S02]  /*8800*/  FMUL.FTZ R48, R2.reuse, R48 ;  /* 0x0000003002307220 */ /* 0x040fe40000410000 */
[----:B------:R-:W-:Y:S01]  /*8810*/  FMUL.FTZ R49, R2, R49 ;  /* 0x0000003102317220 */ /* 0x000fe20000410000 */
[----:B------:R-:W-:Y:S01]  /*8820*/  MUFU.EX2 R134, R134 ;  /* 0x0000008600867308 */ /* 0x000fe20000000800 */
[C---:B------:R-:W-:Y:S02]  /*8830*/  FMUL.FTZ R50, R0.reuse, R50 ;  /* 0x0000003200327220 */ /* 0x040fe40000410000 */
[----:B------:R-:W-:Y:S02]  /*8840*/  FMUL.FTZ R51, R0, R51 ;  /* 0x0000003300337220 */ /* 0x000fe40000410000 */
[C---:B------:R-:W-:Y:S02]  /*8850*/  FMUL.FTZ R12, R2.reuse, R124 ;  /* 0x0000007c020c7220 */ /* 0x040fe40000410000 */
[C---:B------:R-:W-:Y:S02]  /*8860*/  FMUL.FTZ R52, R2.reuse, R52 ;  /* 0x0000003402347220 */ /* 0x040fe40000410000 */
[----:B------:R-:W-:Y:S01]  /*8870*/  FMUL.FTZ R53, R2, R53 ;  /* 0x0000003502357220 */ /* 0x000fe20000410000 */
[----:B------:R-:W2:Y:S01]  /*8880*/  MUFU.EX2 R135, R135 ;  /* 0x0000008700877308 */ /* 0x000ea20000000800 */
[C---:B------:R-:W-:Y:S02]  /*8890*/  FMUL.FTZ R54, R0.reuse, R54 ;  /* 0x0000003600367220 */ /* 0x040fe40000410000 */
[----:B------:R-:W-:Y:S01]  /*88a0*/  FMUL.FTZ R55, R0, R55 ;  /* 0x0000003700377220 */ /* 0x000fe20000410000 */
[----:B---3--:R-:W-:Y:S01]  /*88b0*/  F2FP.BF16.PACK_AB R129, R7, R6 ;  /* 0x000000060781723e */ /* 0x008fe200000010ff */
[C---:B------:R-:W-:Y:S02]  /*88c0*/  FMUL.FTZ R56, R2.reuse, R56 ;  /* 0x0000003802387220 */ /* 0x040fe40000410000 */
[----:B------:R-:W-:Y:S02]  /*88d0*/  FMUL.FTZ R57, R2, R57 ;  /* 0x0000003902397220 */ /* 0x000fe40000410000 */
[C---:B------:R-:W-:Y:S01]  /*88e0*/  FMUL.FTZ R58, R0.reuse, R58 ;  /* 0x0000003a003a7220 */ /* 0x040fe20000410000 */
[----:B------:R-:W-:Y:S01]  /*88f0*/  MUFU.EX2 R165, R165 ;  /* 0x000000a500a57308 */ /* 0x000fe20000000800 */
[----:B------:R-:W-:Y:S02]  /*8900*/  FMUL.FTZ R59, R0, R59 ;  /* 0x0000003b003b7220 */ /* 0x000fe40000410000 */
[C---:B------:R-:W-:Y:S02]  /*8910*/  FMUL.FTZ R60, R2.reuse, R60 ;  /* 0x0000003c023c7220 */ /* 0x040fe40000410000 */
[----:B------:R-:W-:Y:S02]  /*8920*/  FMUL.FTZ R61, R2, R61 ;  /* 0x0000003d023d7220 */ /* 0x000fe40000410000 */
[C---:B------:R-:W-:Y:S02]  /*8930*/  FMUL.FTZ R62, R0.reuse, R62 ;  /* 0x0000003e003e7220 */ /* 0x040fe40000410000 */
[----:B------:R-:W-:Y:S01]  /*8940*/  FMUL.FTZ R63, R0, R63 ;  /* 0x0000003f003f7220 */ /* 0x000fe20000410000 */
[----:B------:R-:W3:Y:S01]  /*8950*/  MUFU.EX2 R166, R166 ;  /* 0x000000a600a67308 */ /* 0x000ee20000000800 */
[C---:B------:R-:W-:Y:S02]  /*8960*/  FMUL.FTZ R64, R2.reuse, R64 ;  /* 0x0000004002407220 */ /* 0x040fe40000410000 */
[----:B------:R-:W-:Y:S01]  /*8970*/  FMUL.FTZ R65, R2, R65 ;  /* 0x0000004102417220 */ /* 0x000fe20000410000 */
[----:B--2---:R-:W-:Y:S01]  /*8980*/  F2FP.BF16.PACK_AB R130, R135, R134 ;  /* 0x000000868782723e */ /* 0x004fe200000010ff */
        /* <DEDUP_REMOVED lines=9> */
[----:B------:R-:W-:Y:S01]  /*8a20*/  MUFU.EX2 R220, R220 ;  /* 0x000000dc00dc7308 */ /* 0x000fe20000000800 */
[C---:B------:R-:W-:Y:S02]  /*8a30*/  FMUL.FTZ R74, R0.reuse, R74 ;  /* 0x0000004a004a7220 */ /* 0x040fe40000410000 */
[----:B------:R-:W-:Y:S01]  /*8a40*/  FMUL.FTZ R75, R0, R75 ;  /* 0x0000004b004b7220 */ /* 0x000fe20000410000 */
[----:B---3--:R-:W-:Y:S01]  /*8a50*/  F2FP.BF16.PACK_AB R131, R166, R165 ;  /* 0x000000a5a683723e */ /* 0x008fe200000010ff */
[C---:B------:R-:W-:Y:S02]  /*8a60*/  FMUL.FTZ R76, R2.reuse, R76 ;  /* 0x0000004c024c7220 */ /* 0x040fe40000410000 */
[----:B------:R-:W-:Y:S02]  /*8a70*/  FMUL.FTZ R77, R2, R77 ;  /* 0x0000004d024d7220 */ /* 0x000fe40000410000 */
[C---:B------:R-:W-:Y:S01]  /*8a80*/  FMUL.FTZ R78, R0.reuse, R78 ;  /* 0x0000004e004e7220 */ /* 0x040fe20000410000 */
[----:B------:R-:W-:Y:S01]  /*8a90*/  MUFU.EX2 R224, R224 ;  /* 0x000000e000e07308 */ /* 0x000fe20000000800 */
[C---:B-1----:R-:W-:Y:S05]  /*8aa0*/  HMMA.16816.F32.BF16 R8, R128.reuse, R136, R8 ;  /* 0x000000888008723c */ /* 0x042fea0000041808 */
[----:B------:R-:W-:Y:S02]  /*8ab0*/  FMUL.FTZ R79, R0, R79 ;  /* 0x0000004f004f7220 */ /* 0x000fe40000410000 */
[C---:B------:R-:W-:Y:S01]  /*8ac0*/  FMUL.FTZ R80, R2.reuse, R80 ;  /* 0x0000005002507220 */ /* 0x040fe20000410000 */
[C---:B------:R-:W-:Y:S01]  /*8ad0*/  HMMA.16816.F32.BF16 R36, R128.reuse, R138, R36 ;  /* 0x0000008a8024723c */ /* 0x040fe20000041824 */
[----:B------:R-:W1:Y:S03]  /*8ae0*/  LDSM.16.MT88.4 R136, [R188+0xc000] ;  /* 0x00c00000bc88783b */ /* 0x000e660000004200 */
[----:B------:R-:W-:Y:S02]  /*8af0*/  FMUL.FTZ R81, R2, R81 ;  /* 0x0000005102517220 */ /* 0x000fe40000410000 */
[C---:B------:R-:W-:Y:S02]  /*8b00*/  FMUL.FTZ R82, R0.reuse, R82 ;  /* 0x0000005200527220 */ /* 0x040fe40000410000 */
[C---:B------:R-:W-:Y:S04]  /*8b10*/  HMMA.16816.F32.BF16 R40, R128.reuse, R140, R40 ;  /* 0x0000008c8028723c */ /* 0x040fe80000041828 */
[----:B------:R-:W-:Y:S02]  /*8b20*/  FMUL.FTZ R83, R0, R83 ;  /* 0x0000005300537220 */ /* 0x000fe40000410000 */
[C---:B------:R-:W-:Y:S02]  /*8b30*/  FMUL.FTZ R84, R2.reuse, R84 ;  /* 0x0000005402547220 */ /* 0x040fe40000410000 */
[C---:B------:R-:W-:Y:S01]  /*8b40*/  HMMA.16816.F32.BF16 R44, R128.reuse, R142, R44 ;  /* 0x0000008e802c723c */ /* 0x040fe2000004182c */
[----:B------:R-:W2:Y:S03]  /*8b50*/  LDSM.16.MT88.4 R140, [R192+0xe000] ;  /* 0x00e00000c08c783b */ /* 0x000ea60000004200 */
[----:B------:R-:W-:Y:S02]  /*8b60*/  FMUL.FTZ R85, R2, R85 ;  /* 0x0000005502557220 */ /* 0x000fe40000410000 */
[C---:B------:R-:W-:Y:S02]  /*8b70*/  FMUL.FTZ R86, R0.reuse, R86 ;  /* 0x0000005600567220 */ /* 0x040fe40000410000 */
[C---:B------:R-:W-:Y:S04]  /*8b80*/  HMMA.16816.F32.BF16 R48, R128.reuse, R144, R48 ;  /* 0x000000908030723c */ /* 0x040fe80000041830 */
[----:B------:R-:W-:Y:S02]  /*8b90*/  FMUL.FTZ R87, R0, R87 ;  /* 0x0000005700577220 */ /* 0x000fe40000410000 */
[C---:B------:R-:W-:Y:S02]  /*8ba0*/  FMUL.FTZ R88, R2.reuse, R88 ;  /* 0x0000005802587220 */ /* 0x040fe40000410000 */
[C---:B------:R-:W-:Y:S01]  /*8bb0*/  HMMA.16816.F32.BF16 R52, R128.reuse, R146, R52 ;  /* 0x000000928034723c */ /* 0x040fe20000041834 */
[----:B------:R-:W3:Y:S03]  /*8bc0*/  LDSM.16.MT88.4 R144, [R190+0xe000] ;  /* 0x00e00000be90783b */ /* 0x000ee60000004200 */
[----:B------:R-:W-:Y:S02]  /*8bd0*/  FMUL.FTZ R89, R2, R89 ;  /* 0x0000005902597220 */ /* 0x000fe40000410000 */
[C---:B------:R-:W-:Y:S02]  /*8be0*/  FMUL.FTZ R90, R0.reuse, R90 ;  /* 0x0000005a005a7220 */ /* 0x040fe40000410000 */
[----:B------:R-:W-:Y:S01]  /*8bf0*/  FMUL.FTZ R91, R0, R91 ;  /* 0x0000005b005b7220 */ /* 0x000fe20000410000 */
[C---:B-1----:R-:W-:Y:S03]  /*8c00*/  HMMA.16816.F32.BF16 R56, R128.reuse, R136, R56 ;  /* 0x000000888038723c */ /* 0x042fe60000041838 */
[C---:B------:R-:W-:Y:S02]  /*8c10*/  FMUL.FTZ R92, R2.reuse, R92 ;  /* 0x0000005c025c7220 */ /* 0x040fe40000410000 */
[----:B------:R-:W-:Y:S02]  /*8c20*/  FMUL.FTZ R93, R2, R93 ;  /* 0x0000005d025d7220 */ /* 0x000fe40000410000 */
[C---:B------:R-:W-:Y:S01]  /*8c30*/  FMUL.FTZ R94, R0.reuse, R94 ;  /* 0x0000005e005e7220 */ /* 0x040fe20000410000 */
[C---:B------:R-:W-:Y:S01]  /*8c40*/  HMMA.16816.F32.BF16 R60, R128.reuse, R138, R60 ;  /* 0x0000008a803c723c */ /* 0x040fe2000004183c */
[----:B------:R-:W1:Y:S03]  /*8c50*/  LDSM.16.MT88.4 R136, [R189+0xe000] ;  /* 0x00e00000bd88783b */ /* 0x000e660000004200 */
[----:B------:R-:W-:Y:S02]  /*8c60*/  FMUL.FTZ R95, R0, R95 ;  /* 0x0000005f005f7220 */ /* 0x000fe40000410000 */
[C---:B------:R-:W-:Y:S02]  /*8c70*/  FMUL.FTZ R96, R2.reuse, R96 ;  /* 0x0000006002607220 */ /* 0x040fe40000410000 */
[C---:B--2---:R-:W-:Y:S04]  /*8c80*/  HMMA.16816.F32.BF16 R64, R128.reuse, R140, R64 ;  /* 0x0000008c8040723c */ /* 0x044fe80000041840 */
[----:B------:R-:W-:Y:S02]  /*8c90*/  FMUL.FTZ R97, R2, R97 ;  /* 0x0000006102617220 */ /* 0x000fe40000410000 */
[C---:B------:R-:W-:Y:S02]  /*8ca0*/  FMUL.FTZ R98, R0.reuse, R98 ;  /* 0x0000006200627220 */ /* 0x040fe40000410000 */
[C---:B------:R-:W-:Y:S01]  /*8cb0*/  HMMA.16816.F32.BF16 R68, R128.reuse, R142, R68 ;  /* 0x0000008e8044723c */ /* 0x040fe20000041844 */
[----:B------:R-:W2:Y:S03]  /*8cc0*/  LDSM.16.MT88.4 R140, [R188+0xe000] ;  /* 0x00e00000bc8c783b */ /* 0x000ea60000004200 */
[----:B------:R-:W-:Y:S02]  /*8cd0*/  FMUL.FTZ R99, R0, R99 ;  /* 0x0000006300637220 */ /* 0x000fe40000410000 */
[C---:B------:R-:W-:Y:S02]  /*8ce0*/  FMUL.FTZ R100, R2.reuse, R100 ;  /* 0x0000006402647220 */ /* 0x040fe40000410000 */
[C---:B---3--:R-:W-:Y:S04]  /*8cf0*/  HMMA.16816.F32.BF16 R72, R128.reuse, R144, R72 ;  /* 0x000000908048723c */ /* 0x048fe80000041848 */
[----:B------:R-:W-:Y:S02]  /*8d00*/  FMUL.FTZ R101, R2, R101 ;  /* 0x0000006502657220 */ /* 0x000fe40000410000 */
[C---:B------:R-:W-:Y:S02]  /*8d10*/  FMUL.FTZ R102, R0.reuse, R102 ;  /* 0x0000006600667220 */ /* 0x040fe40000410000 */
[C---:B------:R-:W-:Y:S01]  /*8d20*/  HMMA.16816.F32.BF16 R76, R128.reuse, R146, R76 ;  /* 0x00000092804c723c */ /* 0x040fe2000004184c */
[----:B------:R-:W3:Y:S03]  /*8d30*/  LDSM.16.MT88.4 R144, [R192+0x10000] ;  /* 0x01000000c090783b */ /* 0x000ee60000004200 */
[----:B------:R-:W-:Y:S02]  /*8d40*/  FMUL.FTZ R103, R0, R103 ;  /* 0x0000006700677220 */ /* 0x000fe40000410000 */
[--C-:B------:R-:W-:Y:S02]  /*8d50*/  FFMA.FTZ R170, R13, c[0x0][0x23c], -R168.reuse ;  /* 0x00008f000daa7a23 */ /* 0x100fe400000108a8 */
[----:B------:R-:W-:Y:S01]  /*8d60*/  FMUL.FTZ R13, R2, R125 ;  /* 0x0000007d020d7220 */ /* 0x000fe20000410000 */
[C---:B-1----:R-:W-:Y:S03]  /*8d70*/  HMMA.16816.F32.BF16 R80, R128.reuse, R136, R80 ;  /* 0x000000888050723c */ /* 0x042fe60000041850 */
[--C-:B------:R-:W-:Y:S01]  /*8d80*/  FFMA.FTZ R171, R14, c[0x0][0x23c], -R167.reuse ;  /* 0x00008f000eab7a23 */ /* 0x100fe200000108a7 */
[----:B------:R-:W1:Y:S01]  /*8d90*/  MUFU.EX2 R170, R170 ;  /* 0x000000aa00aa7308 */ /* 0x000e620000000800 */
[C---:B------:R-:W-:Y:S02]  /*8da0*/  FMUL.FTZ R14, R0.reuse, R126 ;  /* 0x0000007e000e7220 */ /* 0x040fe40000410000 */
[--C-:B------:R-:W-:Y:S01]  /*8db0*/  FFMA.FTZ R172, R15, c[0x0][0x23c], -R167.reuse ;  /* 0x00008f000fac7a23 */ /* 0x100fe200000108a7 */
[C---:B------:R-:W-:Y:S01]  /*8dc0*/  HMMA.16816.F32.BF16 R84, R128.reuse, R138, R84 ;  /* 0x0000008a8054723c */ /* 0x040fe20000041854 */
[----:B------:R-:W4:Y:S03]  /*8dd0*/  LDSM.16.MT88.4 R136, [R190+0x10000] ;  /* 0x01000000be88783b */ /* 0x000f260000004200 */
[----:B------:R-:W-:Y:S02]  /*8de0*/  FMUL.FTZ R15, R0, R127 ;  /* 0x0000007f000f7220 */ /* 0x000fe40000410000 */
[C---:B------:R-:W-:Y:S01]  /*8df0*/  FMUL.FTZ R104, R2.reuse, R104 ;  /* 0x0000006802687220 */ /* 0x040fe20000410000 */
[----:B------:R-:W-:Y:S01]  /*8e00*/  MUFU.EX2 R171, R171 ;  /* 0x000000ab00ab7308 */ /* 0x000fe20000000800 */
[C---:B--2---:R-:W-:Y:S01]  /*8e10*/  HMMA.16816.F32.BF16 R88, R128.reuse, R140, R88 ;  /* 0x0000008c8058723c */ /* 0x044fe20000041858 */
[----:B------:R-:W-:Y:S03]  /*8e20*/  LDSM.16.MT88.4 R124, [R188+0x10000] ;  /* 0x01000000bc7c783b */ /* 0x000fe60000004200 */
[----:B------:R-:W-:Y:S02]  /*8e30*/  FMUL.FTZ R105, R2, R105 ;  /* 0x0000006902697220 */ /* 0x000fe40000410000 */
[C---:B------:R-:W-:Y:S02]  /*8e40*/  FMUL.FTZ R106, R0.reuse, R106 ;  /* 0x0000006a006a7220 */ /* 0x040fe40000410000 */
[C---:B------:R-:W-:Y:S01]  /*8e50*/  HMMA.16816.F32.BF16 R92, R128.reuse, R142, R92 ;  /* 0x0000008e805c723c */ /* 0x040fe2000004185c */
[----:B------:R-:W2:Y:S01]  /*8e60*/  LDSM.16.MT88.4 R140, [R189+0x10000] ;  /* 0x01000000bd8c783b */ /* 0x000ea20000004200 */
[----:B------:R-:W5:Y:S02]  /*8e70*/  MUFU.EX2 R172, R172 ;  /* 0x000000ac00ac7308 */ /* 0x000f640000000800 */
[----:B------:R-:W-:Y:S02]  /*8e80*/  FMUL.FTZ R107, R0, R107 ;  /* 0x0000006b006b7220 */ /* 0x000fe40000410000 */
[C---:B------:R-:W-:Y:S02]  /*8e90*/  FMUL.FTZ R108, R2.reuse, R108 ;  /* 0x0000006c026c7220 */ /* 0x040fe40000410000 */
[C---:B---3--:R-:W-:Y:S04]  /*8ea0*/  HMMA.16816.F32.BF16 R96, R128.reuse, R144, R96 ;  /* 0x000000908060723c */ /* 0x048fe80000041860 */
[----:B------:R-:W-:Y:S02]  /*8eb0*/  FMUL.FTZ R109, R2, R109 ;  /* 0x0000006d026d7220 */ /* 0x000fe40000410000 */
[C---:B------:R-:W-:Y:S02]  /*8ec0*/  FMUL.FTZ R110, R0.reuse, R110 ;  /* 0x0000006e006e7220 */ /* 0x040fe40000410000 */
[C---:B------:R-:W-:Y:S01]  /*8ed0*/  HMMA.16816.F32.BF16 R100, R128.reuse, R146, R100 ;  /* 0x000000928064723c */ /* 0x040fe20000041864 */
[----:B------:R-:W-:Y:S03]  /*8ee0*/  LDSM.16.MT88.4 R144, [R190+0xc800] ;  /* 0x00c80000be90783b */ /* 0x000fe60000004200 */
[----:B------:R-:W-:Y:S02]  /*8ef0*/  FMUL.FTZ R111, R0, R111 ;  /* 0x0000006f006f7220 */ /* 0x000fe40000410000 */
[--C-:B------:R-:W-:Y:S02]  /*8f00*/  FFMA.FTZ R173, R16, c[0x0][0x23c], -R168.reuse ;  /* 0x00008f0010ad7a23 */ /* 0x100fe400000108a8 */
[----:B------:R-:W-:Y:S01]  /*8f10*/  FFMA.FTZ R174, R17, c[0x0][0x23c], -R168 ;  /* 0x00008f0011ae7a23 */ /* 0x000fe200000108a8 */
[C---:B----4-:R-:W-:Y:S03]  /*8f20*/  HMMA.16816.F32.BF16 R104, R128.reuse, R136, R104 ;  /* 0x000000888068723c */ /* 0x050fe60000041868 */
[--C-:B------:R-:W-:Y:S01]  /*8f30*/  FFMA.FTZ R175, R18, c[0x0][0x23c], -R167.reuse ;  /* 0x00008f0012af7a23 */ /* 0x100fe200000108a7 */
[----:B------:R-:W-:Y:S01]  /*8f40*/  MUFU.EX2 R173, R173 ;  /* 0x000000ad00ad7308 */ /* 0x000fe20000000800 */
[----:B------:R-:W-:Y:S02]  /*8f50*/  FFMA.FTZ R218, R19, c[0x0][0x23c], -R167 ;  /* 0x00008f0013da7a23 */ /* 0x000fe400000108a7 */
[C---:B------:R-:W-:Y:S01]  /*8f60*/  FMUL.FTZ R112, R2.reuse, R112 ;  /* 0x0000007002707220 */ /* 0x040fe20000410000 */
[C---:B------:R-:W-:Y:S01]  /*8f70*/  HMMA.16816.F32.BF16 R12, R128.reuse, R138, R12 ;  /* 0x0000008a800c723c */ /* 0x040fe2000004180c */
[----:B------:R-:W3:Y:S03]  /*8f80*/  LDSM.16.MT88.4 R136, [R192+0xc800] ;  /* 0x00c80000c088783b */ /* 0x000ee60000004200 */
[----:B------:R-:W-:Y:S02]  /*8f90*/  FMUL.FTZ R113, R2, R113 ;  /* 0x0000007102717220 */ /* 0x000fe40000410000 */
[----:B------:R-:W4:Y:S01]  /*8fa0*/  MUFU.EX2 R174, R174 ;  /* 0x000000ae00ae7308 */ /* 0x000f220000000800 */
[C---:B------:R-:W-:Y:S01]  /*8fb0*/  FMUL.FTZ R114, R0.reuse, R114 ;  /* 0x0000007200727220 */ /* 0x040fe20000410000 */
[C---:B--2---:R-:W-:Y:S04]  /*8fc0*/  HMMA.16816.F32.BF16 R108, R128.reuse, R140, R108 ;  /* 0x0000008c806c723c */ /* 0x044fe8000004186c */
[----:B------:R-:W-:Y:S02]  /*8fd0*/  FMUL.FTZ R115, R0, R115 ;  /* 0x0000007300737220 */ /* 0x000fe40000410000 */
[----:B------:R-:W-:Y:S01]  /*8fe0*/  FMUL.FTZ R16, R2, R120 ;  /* 0x0000007802107220 */ /* 0x000fe20000410000 */
[----:B-1----:R-:W-:Y:S01]  /*8ff0*/  F2FP.BF16.PACK_AB R120, R170, R169 ;  /* 0x000000a9aa78723e */ /* 0x002fe200000010ff */
[----:B------:R-:W-:Y:S01]  /*9000*/  MUFU.EX2 R175, R175 ;  /* 0x000000af00af7308 */ /* 0x000fe20000000800 */
[----:B------:R-:W-:Y:S02]  /*9010*/  FMUL.FTZ R17, R2, R121 ;  /* 0x0000007902117220 */ /* 0x000fe40000410000 */
[C---:B------:R-:W-:Y:S01]  /*9020*/  HMMA.16816.F32.BF16 R112, R128.reuse, R142, R112 ;  /* 0x0000008e8070723c */ /* 0x040fe20000041870 */
[----:B------:R-:W1:Y:S02]  /*9030*/  LDSM.16.MT88.4 R140, [R189+0xc800] ;  /* 0x00c80000bd8c783b */ /* 0x000e640000004200 */
[----:B------:R-:W-:Y:S01]  /*9040*/  FMUL.FTZ R18, R0, R122 ;  /* 0x0000007a00127220 */ /* 0x000fe20000410000 */
[----:B-----5:R-:W-:Y:S01]  /*9050*/  F2FP.BF16.PACK_AB R121, R172, R171 ;  /* 0x000000abac79723e */ /* 0x020fe200000010ff */
[----:B------:R-:W-:Y:S02]  /*9060*/  FMUL.FTZ R19, R0, R123 ;  /* 0x0000007b00137220 */ /* 0x000fe40000410000 */
[----:B------:R-:W2:Y:S01]  /*9070*/  MUFU.EX2 R218, R218 ;  /* 0x000000da00da7308 */ /* 0x000ea20000000800 */
[C---:B------:R-:W-:Y:S04]  /*9080*/  FMUL.FTZ R116, R2.reuse, R116 ;  /* 0x0000007402747220 */ /* 0x040fe80000410000 */
[C---:B------:R-:W-:Y:S03]  /*9090*/  HMMA.16816.F32.BF16 R16, R128.reuse, R124, R16 ;  /* 0x0000007c8010723c */ /* 0x040fe60000041810 */
[----:B------:R-:W-:Y:S01]  /*90a0*/  FMUL.FTZ R117, R2, R117 ;  /* 0x0000007502757220 */ /* 0x000fe20000410000 */
[----:B----4-:R-:W-:Y:S01]  /*90b0*/  F2FP.BF16.PACK_AB R122, R174, R173 ;  /* 0x000000adae7a723e */ /* 0x010fe200000010ff */
[C---:B------:R-:W-:Y:S02]  /*90c0*/  FMUL.FTZ R118, R0.reuse, R118 ;  /* 0x0000007600767220 */ /* 0x040fe40000410000 */
[----:B------:R-:W-:Y:S02]  /*90d0*/  FMUL.FTZ R119, R0, R119 ;  /* 0x0000007700777220 */ /* 0x000fe40000410000 */
[----:B------:R-:W-:Y:S03]  /*90e0*/  FFMA.FTZ R164, R2, R221, R164 ;  /* 0x000000dd02a47223 */ /* 0x000fe600000100a4 */
[----:B------:R-:W-:Y:S01]  /*90f0*/  FFMA.FTZ R6, R0, R219, R6 ;  /* 0x000000db00067223 */ /* 0x000fe20000010006 */
[----:B------:R-:W-:Y:S01]  /*9100*/  IADD3 R0, R217, -0x1, RZ ;  /* 0xffffffffd9007810 */ /* 0x000fe20007ffe0ff */
[----:B------:R-:W-:Y:S01]  /*9110*/  HMMA.16816.F32.BF16 R116, R128, R126, R116 ;  /* 0x0000007e8074723c */ /* 0x000fe20000041874 */
[----:B------:R-:W4:Y:S02]  /*9120*/  LDSM.16.MT88.4 R124, [R188+0xe800] ;  /* 0x00e80000bc7c783b */ /* 0x000f240000004200 */
[----:B------:R-:W-:Y:S01]  /*9130*/  FADD.FTZ R5, R5, R164 ;  /* 0x000000a405057221 */ /* 0x000fe20000010000 */
[----:B------:R-:W-:Y:S01]  /*9140*/  MOV R217, R0 ;  /* 0x0000000000d97202 */ /* 0x000fe20000000f00 */
[----:B------:R-:W-:Y:S01]  /*9150*/  FADD.FTZ R6, R7, R6 ;  /* 0x0000000607067221 */ /* 0x000fe20000010000 */
[----:B--2---:R-:W-:Y:S01]  /*9160*/  F2FP.BF16.PACK_AB R123, R218, R175 ;  /* 0x000000afda7b723e */ /* 0x004fe200000010ff */
[----:B------:R-:W-:Y:S01]  /*9170*/  FADD.FTZ R134, R134, R5 ;  /* 0x0000000586867221 */ /* 0x000fe20000010000 */
[----:B------:R-:W-:Y:S01]  /*9180*/  MOV R0, R3 ;  /* 0x0000000300007202 */ /* 0x000fe20000000f00 */
[----:B------:R-:W2:Y:S03]  /*9190*/  LDSM.16.MT88.4 R128, [R192+0x10800] ;  /* 0x01080000c080783b */ /* 0x000ea60000004200 */
[----:B------:R-:W-:Y:S01]  /*91a0*/  FADD.FTZ R165, R165, R6 ;  /* 0x00000006a5a57221 */ /* 0x000fe20000010000 */
[C---:B---3--:R-:W-:Y:S05]  /*91b0*/  HMMA.16816.F32.BF16 R8, R120.reuse, R136, R8 ;  /* 0x000000887808723c */ /* 0x048fea0000041808 */
[----:B------:R-:W-:Y:S02]  /*91c0*/  FADD.FTZ R134, R135, R134 ;  /* 0x0000008687867221 */ /* 0x000fe40000010000 */
[----:B------:R-:W-:Y:S01]  /*91d0*/  FADD.FTZ R166, R166, R165 ;  /* 0x000000a5a6a67221 */ /* 0x000fe20000010000 */
[C---:B------:R-:W-:Y:S01]  /*91e0*/  HMMA.16816.F32.BF16 R36, R120.reuse, R138, R36 ;  /* 0x0000008a7824723c */ /* 0x040fe20000041824 */
[----:B------:R-:W3:Y:S03]  /*91f0*/  LDSM.16.MT88.4 R136, [R190+0x10800] ;  /* 0x01080000be88783b */ /* 0x000ee60000004200 */
[----:B------:R-:W-:Y:S02]  /*9200*/  FADD.FTZ R169, R169, R134 ;  /* 0x00000086a9a97221 */ /* 0x000fe40000010000 */
[----:B------:R-:W-:Y:S02]  /*9210*/  FADD.FTZ R171, R171, R166 ;  /* 0x000000a6abab7221 */ /* 0x000fe40000010000 */
[C---:B------:R-:W-:Y:S04]  /*9220*/  HMMA.16816.F32.BF16 R40, R120.reuse, R144, R40 ;  /* 0x000000907828723c */ /* 0x040fe80000041828 */
[----:B------:R-:W-:Y:S02]  /*9230*/  FADD.FTZ R170, R170, R169 ;  /* 0x000000a9aaaa7221 */ /* 0x000fe40000010000 */
[----:B------:R-:W-:Y:S02]  /*9240*/  FADD.FTZ R172, R172, R171 ;  /* 0x000000abacac7221 */ /* 0x000fe40000010000 */
[C---:B------:R-:W-:Y:S01]  /*9250*/  HMMA.16816.F32.BF16 R44, R120.reuse, R146, R44 ;  /* 0x00000092782c723c */ /* 0x040fe2000004182c */
[----:B------:R-:W-:Y:S03]  /*9260*/  LDSM.16.MT88.4 R144, [R190+0xf000] ;  /* 0x00f00000be90783b */ /* 0x000fe60000004200 */
[----:B------:R-:W-:Y:S02]  /*9270*/  FADD.FTZ R173, R173, R170 ;  /* 0x000000aaadad7221 */ /* 0x000fe40000010000 */
[----:B------:R-:W-:Y:S02]  /*9280*/  FADD.FTZ R5, R175, R172 ;  /* 0x000000acaf057221 */ /* 0x000fe40000010000 */
[C---:B-1----:R-:W-:Y:S04]  /*9290*/  HMMA.16816.F32.BF16 R48, R120.reuse, R140, R48 ;  /* 0x0000008c7830723c */ /* 0x042fe80000041830 */
[----:B------:R-:W-:Y:S02]  /*92a0*/  FADD.FTZ R173, R174, R173 ;  /* 0x000000adaead7221 */ /* 0x000fe40000010000 */
[----:B------:R-:W-:Y:S02]  /*92b0*/  FADD.FTZ R5, R218, R5 ;  /* 0x00000005da057221 */ /* 0x000fe40000010000 */
[C---:B------:R-:W-:Y:S01]  /*92c0*/  HMMA.16816.F32.BF16 R52, R120.reuse, R142, R52 ;  /* 0x0000008e7834723c */ /* 0x040fe20000041834 */
[----:B------:R-:W1:Y:S07]  /*92d0*/  LDSM.16.MT88.4 R140, [R189+0x10800] ;  /* 0x01080000bd8c783b */ /* 0x000e6e0000004200 */
[C---:B------:R-:W-:Y:S08]  /*92e0*/  HMMA.16816.F32.BF16 R56, R120.reuse, R148, R56 ;  /* 0x000000947838723c */ /* 0x040ff00000041838 */
[C---:B------:R-:W-:Y:S01]  /*92f0*/  HMMA.16816.F32.BF16 R60, R120.reuse, R150, R60 ;  /* 0x00000096783c723c */ /* 0x040fe2000004183c */
[----:B------:R-:W-:Y:S07]  /*9300*/  LDSM.16.MT88.4 R148, [R189+0xf000] ;  /* 0x00f00000bd94783b */ /* 0x000fee0000004200 */
[C---:B------:R-:W-:Y:S07]  /*9310*/  HMMA.16816.F32.BF16 R64, R120.reuse, R152, R64 ;  /* 0x000000987840723c */ /* 0x040fee0000041840 */
[--C-:B------:R-:W-:Y:S01]  /*9320*/  FFMA.FTZ R152, R20, c[0x0][0x23c], -R168.reuse ;  /* 0x00008f0014987a23 */ /* 0x100fe200000108a8 */
[C---:B------:R-:W-:Y:S04]  /*9330*/  HMMA.16816.F32.BF16 R68, R120.reuse, R154, R68 ;  /* 0x0000009a7844723c */ /* 0x040fe80000041844 */
[--C-:B------:R-:W-:Y:S01]  /*9340*/  FFMA.FTZ R153, R21, c[0x0][0x23c], -R168.reuse ;  /* 0x00008f0015997a23 */ /* 0x100fe200000108a8 */
[----:B------:R-:W-:Y:S02]  /*9350*/  MUFU.EX2 R152, R152 ;  /* 0x0000009800987308 */ /* 0x000fe40000000800 */
[--C-:B------:R-:W-:Y:S01]  /*9360*/  FFMA.FTZ R154, R22, c[0x0][0x23c], -R167.reuse ;  /* 0x00008f00169a7a23 */ /* 0x100fe200000108a7 */
[C---:B------:R-:W-:Y:S04]  /*9370*/  HMMA.16816.F32.BF16 R72, R120.reuse, R156, R72 ;  /* 0x0000009c7848723c */ /* 0x040fe80000041848 */
[--C-:B------:R-:W-:Y:S02]  /*9380*/  FFMA.FTZ R155, R23, c[0x0][0x23c], -R167.reuse ;  /* 0x00008f00179b7a23 */ /* 0x100fe400000108a7 */
[----:B------:R-:W5:Y:S01]  /*9390*/  LDSM.16.MT88.4 R20, [R188+0x10800] ;  /* 0x01080000bc14783b */ /* 0x000f620000004200 */
[--C-:B------:R-:W-:Y:S01]  /*93a0*/  FFMA.FTZ R156, R24, c[0x0][0x23c], -R168.reuse ;  /* 0x00008f00189c7a23 */ /* 0x100fe200000108a8 */
[C---:B------:R-:W-:Y:S01]  /*93b0*/  HMMA.16816.F32.BF16 R76, R120.reuse, R158, R76 ;  /* 0x0000009e784c723c */ /* 0x040fe2000004184c */
[----:B------:R-:W1:Y:S03]  /*93c0*/  MUFU.EX2 R153, R153 ;  /* 0x0000009900997308 */ /* 0x000e660000000800 */
[--C-:B------:R-:W-:Y:S03]  /*93d0*/  FFMA.FTZ R157, R25, c[0x0][0x23c], -R168.reuse ;  /* 0x00008f00199d7a23 */ /* 0x100fe600000108a8 */
[--C-:B------:R-:W-:Y:S01]  /*93e0*/  FFMA.FTZ R158, R26, c[0x0][0x23c], -R167.reuse ;  /* 0x00008f001a9e7a23 */ /* 0x100fe200000108a7 */
[C---:B------:R-:W-:Y:S03]  /*93f0*/  HMMA.16816.F32.BF16 R80, R120.reuse, R160, R80 ;  /* 0x000000a07850723c */ /* 0x040fe60000041850 */
[----:B------:R-:W-:Y:S01]  /*9400*/  MUFU.EX2 R154, R154 ;  /* 0x0000009a009a7308 */ /* 0x000fe20000000800 */
[--C-:B------:R-:W-:Y:S02]  /*9410*/  FFMA.FTZ R159, R27, c[0x0][0x23c], -R167.reuse ;  /* 0x00008f001b9f7a23 */ /* 0x100fe400000108a7 */
[----:B------:R-:W-:Y:S01]  /*9420*/  LDSM.16.MT88.4 R24, [R189+0xd000] ;  /* 0x00d00000bd18783b */ /* 0x000fe20000004200 */
[--C-:B------:R-:W-:Y:S01]  /*9430*/  FFMA.FTZ R160, R28, c[0x0][0x23c], -R168.reuse ;  /* 0x00008f001ca07a23 */ /* 0x100fe200000108a8 */
[C---:B------:R-:W-:Y:S04]  /*9440*/  HMMA.16816.F32.BF16 R84, R120.reuse, R162, R84 ;  /* 0x000000a27854723c */ /* 0x040fe80000041854 */
[--C-:B------:R-:W-:Y:S01]  /*9450*/  FFMA.FTZ R161, R29, c[0x0][0x23c], -R168.reuse ;  /* 0x00008f001da17a23 */ /* 0x100fe200000108a8 */
[----:B------:R-:W1:Y:S01]  /*9460*/  MUFU.EX2 R155, R155 ;  /* 0x0000009b009b7308 */ /* 0x000e620000000800 */
[----:B------:R-:W-:Y:S02]  /*9470*/  FFMA.FTZ R168, R33, c[0x0][0x23c], -R168 ;  /* 0x00008f0021a87a23 */ /* 0x000fe400000108a8 */
[C---:B----4-:R-:W-:Y:S04]  /*9480*/  HMMA.16816.F32.BF16 R88, R120.reuse, R124, R88 ;  /* 0x0000007c7858723c */ /* 0x050fe80000041858 */
[--C-:B------:R-:W-:Y:S02]  /*9490*/  FFMA.FTZ R162, R30, c[0x0][0x23c], -R167.reuse ;  /* 0x00008f001ea27a23 */ /* 0x100fe400000108a7 */
[--C-:B------:R-:W-:Y:S01]  /*94a0*/  FFMA.FTZ R163, R31, c[0x0][0x23c], -R167.reuse ;  /* 0x00008f001fa37a23 */ /* 0x100fe200000108a7 */
[----:B------:R-:W-:Y:S01]  /*94b0*/  MUFU.EX2 R156, R156 ;  /* 0x0000009c009c7308 */ /* 0x000fe20000000800 */
[C---:B------:R-:W-:Y:S01]  /*94c0*/  HMMA.16816.F32.BF16 R92, R120.reuse, R126, R92 ;  /* 0x0000007e785c723c */ /* 0x040fe2000004185c */
[----:B------:R-:W4:Y:S03]  /*94d0*/  LDSM.16.MT88.4 R124, [R192+0xd000] ;  /* 0x00d00000c07c783b */ /* 0x000f260000004200 */
[----:B------:R-:W-:Y:S04]  /*94e0*/  FFMA.FTZ R167, R35, c[0x0][0x23c], -R167 ;  /* 0x00008f0023a77a23 */ /* 0x000fe800000108a7 */
[C---:B--2---:R-:W-:Y:S01]  /*94f0*/  HMMA.16816.F32.BF16 R96, R120.reuse, R128, R96 ;  /* 0x000000807860723c */ /* 0x044fe20000041860 */
[----:B------:R-:W-:Y:S01]  /*9500*/  LDSM.16.MT88.4 R28, [R188+0x11000] ;  /* 0x01100000bc1c783b */ /* 0x000fe20000004200 */
[----:B------:R-:W2:Y:S06]  /*9510*/  MUFU.EX2 R157, R157 ;  /* 0x0000009d009d7308 */ /* 0x000eac0000000800 */
[C---:B------:R-:W-:Y:S01]  /*9520*/  HMMA.16816.F32.BF16 R100, R120.reuse, R130, R100 ;  /* 0x000000827864723c */ /* 0x040fe20000041864 */
[----:B------:R-:W2:Y:S03]  /*9530*/  LDSM.16.MT88.4 R128, [R190+0xd000] ;  /* 0x00d00000be80783b */ /* 0x000ea60000004200 */
[----:B------:R-:W-:Y:S04]  /*9540*/  MUFU.EX2 R158, R158 ;  /* 0x0000009e009e7308 */ /* 0x000fe80000000800 */
[C---:B---3--:R-:W-:Y:S01]  /*9550*/  HMMA.16816.F32.BF16 R104, R120.reuse, R136, R104 ;  /* 0x000000887868723c */ /* 0x048fe20000041868 */
[----:B------:R-:W-:Y:S05]  /*9560*/  LDSM.16.MT88.4 R32, [R189+0xd800] ;  /* 0x00d80000bd20783b */ /* 0x000fea0000004200 */
[----:B------:R-:W3:Y:S02]  /*9570*/  MUFU.EX2 R159, R159 ;  /* 0x0000009f009f7308 */ /* 0x000ee40000000800 */
[C---:B------:R-:W-:Y:S01]  /*9580*/  HMMA.16816.F32.BF16 R12, R120.reuse, R138, R12 ;  /* 0x0000008a780c723c */ /* 0x040fe2000004180c */
[----:B------:R-:W3:Y:S07]  /*9590*/  LDSM.16.MT88.4 R136, [R188+0xd000] ;  /* 0x00d00000bc88783b */ /* 0x000eee0000004200 */
[C---:B-1----:R-:W-:Y:S01]  /*95a0*/  HMMA.16816.F32.BF16 R108, R120.reuse, R140, R108 ;  /* 0x0000008c786c723c */ /* 0x042fe2000004186c */
[----:B------:R-:W-:Y:S07]  /*95b0*/  MUFU.EX2 R160, R160 ;  /* 0x000000a000a07308 */ /* 0x000fee0000000800 */
[C---:B------:R-:W-:Y:S01]  /*95c0*/  HMMA.16816.F32.BF16 R112, R120.reuse, R142, R112 ;  /* 0x0000008e7870723c */ /* 0x040fe20000041870 */
[----:B------:R-:W1:Y:S02]  /*95d0*/  LDSM.16.MT88.4 R140, [R192+0xf000] ;  /* 0x00f00000c08c783b */ /* 0x000e640000004200 */
[----:B------:R-:W1:Y:S05]  /*95e0*/  MUFU.EX2 R161, R161 ;  /* 0x000000a100a17308 */ /* 0x000e6a0000000800 */
[C---:B-----5:R-:W-:Y:S05]  /*95f0*/  HMMA.16816.F32.BF16 R16, R120.reuse, R20, R16 ;  /* 0x000000147810723c */ /* 0x060fea0000041810 */
[----:B------:R-:W-:Y:S02]  /*9600*/  MUFU.EX2 R162, R162 ;  /* 0x000000a200a27308 */ /* 0x000fe40000000800 */
[----:B------:R-:W-:Y:S01]  /*9610*/  F2FP.BF16.PACK_AB R20, R153, R152 ;  /* 0x000000989914723e */ /* 0x000fe200000010ff */
[----:B------:R-:W-:Y:S01]  /*9620*/  HMMA.16816.F32.BF16 R116, R120, R22, R116 ;  /* 0x000000167874723c */ /* 0x000fe20000041874 */
[----:B------:R-:W5:Y:S03]  /*9630*/  LDSM.16.MT88.4 R120, [R188+0xf000] ;  /* 0x00f00000bc78783b */ /* 0x000f660000004200 */
[----:B------:R-:W-:Y:S01]  /*9640*/  F2FP.BF16.PACK_AB R21, R155, R154 ;  /* 0x0000009a9b15723e */ /* 0x000fe200000010ff */
[----:B------:R-:W-:Y:S02]  /*9650*/  FADD.FTZ R152, R152, R173 ;  /* 0x000000ad98987221 */ /* 0x000fe40000010000 */
[----:B--2---:R-:W-:Y:S01]  /*9660*/  F2FP.BF16.PACK_AB R22, R157, R156 ;  /* 0x0000009c9d16723e */ /* 0x004fe200000010ff */
[----:B------:R-:W2:Y:S01]  /*9670*/  MUFU.EX2 R163, R163 ;  /* 0x000000a300a37308 */ /* 0x000ea20000000800 */
[----:B---3--:R-:W-:Y:S03]  /*9680*/  F2FP.BF16.PACK_AB R23, R159, R158 ;  /* 0x0000009e9f17723e */ /* 0x008fe600000010ff */
[----:B------:R-:W-:Y:S02]  /*9690*/  FADD.FTZ R154, R154, R5 ;  /* 0x000000059a9a7221 */ /* 0x000fe40000010000 */
[----:B------:R-:W-:Y:S02]  /*96a0*/  FADD.FTZ R153, R153, R152 ;  /* 0x0000009899997221 */ /* 0x000fe40000010000 */
[C---:B----4-:R-:W-:Y:S02]  /*96b0*/  HMMA.16816.F32.BF16 R8, R20.reuse, R124, R8 ;  /* 0x0000007c1408723c */ /* 0x050fe40000041808 */
[----:B------:R-:W3:Y:S03]  /*96c0*/  MUFU.EX2 R225, R168 ;  /* 0x000000a800e17308 */ /* 0x000ee60000000800 */
[----:B------:R-:W-:Y:S02]  /*96d0*/  FADD.FTZ R155, R155, R154 ;  /* 0x0000009a9b9b7221 */ /* 0x000fe40000010000 */
[----:B------:R-:W-:Y:S01]  /*96e0*/  FADD.FTZ R156, R156, R153 ;  /* 0x000000999c9c7221 */ /* 0x000fe20000010000 */
[C---:B------:R-:W-:Y:S01]  /*96f0*/  HMMA.16816.F32.BF16 R36, R20.reuse, R126, R36 ;  /* 0x0000007e1424723c */ /* 0x040fe20000041824 */
[----:B------:R-:W-:Y:S03]  /*9700*/  LDSM.16.MT88.4 R124, [R190+0x11000] ;  /* 0x01100000be7c783b */ /* 0x000fe60000004200 */
[----:B------:R-:W4:Y:S01]  /*9710*/  MUFU.EX2 R167, R167 ;  /* 0x000000a700a77308 */ /* 0x000f220000000800 */
[----:B------:R-:W-:Y:S02]  /*9720*/  FADD.FTZ R158, R158, R155 ;  /* 0x0000009b9e9e7221 */ /* 0x000fe40000010000 */
[----:B------:R-:W-:Y:S01]  /*9730*/  FADD.FTZ R157, R157, R156 ;  /* 0x0000009c9d9d7221 */ /* 0x000fe20000010000 */
[C---:B------:R-:W-:Y:S04]  /*9740*/  HMMA.16816.F32.BF16 R40, R20.reuse, R128, R40 ;  /* 0x000000801428723c */ /* 0x040fe80000041828 */
[----:B------:R-:W-:Y:S04]  /*9750*/  FADD.FTZ R159, R159, R158 ;  /* 0x0000009e9f9f7221 */ /* 0x000fe80000010000 */
[C---:B------:R-:W-:Y:S01]  /*9760*/  HMMA.16816.F32.BF16 R44, R20.reuse, R130, R44 ;  /* 0x00000082142c723c */ /* 0x040fe2000004182c */
[----:B------:R-:W-:Y:S07]  /*9770*/  LDSM.16.MT88.4 R128, [R189+0x11000] ;  /* 0x01100000bd80783b */ /* 0x000fee0000004200 */
[C---:B------:R-:W-:Y:S08]  /*9780*/  HMMA.16816.F32.BF16 R48, R20.reuse, R24, R48 ;  /* 0x000000181430723c */ /* 0x040ff00000041830 */
[C---:B------:R-:W-:Y:S01]  /*9790*/  HMMA.16816.F32.BF16 R52, R20.reuse, R26, R52 ;  /* 0x0000001a1434723c */ /* 0x040fe20000041834 */
[----:B------:R-:W2:Y:S07]  /*97a0*/  LDSM.16.MT88.4 R24, [R192+0x11000] ;  /* 0x01100000c018783b */ /* 0x000eae0000004200 */
[C---:B------:R-:W-:Y:S08]  /*97b0*/  HMMA.16816.F32.BF16 R56, R20.reuse, R136, R56 ;  /* 0x000000881438723c */ /* 0x040ff00000041838 */
[C---:B------:R-:W-:Y:S01]  /*97c0*/  HMMA.16816.F32.BF16 R60, R20.reuse, R138, R60 ;  /* 0x0000008a143c723c */ /* 0x040fe2000004183c */
[----:B------:R-:W-:Y:S07]  /*97d0*/  LDSM.16.MT88.4 R136, [R192+0xf800] ;  /* 0x00f80000c088783b */ /* 0x000fee0000004200 */
[C---:B-1----:R-:W-:Y:S08]  /*97e0*/  HMMA.16816.F32.BF16 R64, R20.reuse, R140, R64 ;  /* 0x0000008c1440723c */ /* 0x042ff00000041840 */
        /* <DEDUP_REMOVED lines=8> */
[C---:B-----5:R-:W-:Y:S08]  /*9870*/  HMMA.16816.F32.BF16 R88, R20.reuse, R120, R88 ;  /* 0x000000781458723c */ /* 0x060ff00000041858 */
[C---:B------:R-:W-:Y:S01]  /*9880*/  HMMA.16816.F32.BF16 R92, R20.reuse, R122, R92 ;  /* 0x0000007a145c723c */ /* 0x040fe2000004185c */
[----:B------:R-:W-:Y:S07]  /*9890*/  LDSM.16.MT88.4 R120, [R190+0xd800] ;  /* 0x00d80000be78783b */ /* 0x000fee0000004200 */
[C---:B--2---:R-:W-:Y:S08]  /*98a0*/  HMMA.16816.F32.BF16 R96, R20.reuse, R24, R96 ;  /* 0x000000181460723c */ /* 0x044ff00000041860 */
[C---:B------:R-:W-:Y:S01]  /*98b0*/  HMMA.16816.F32.BF16 R100, R20.reuse, R26, R100 ;  /* 0x0000001a1464723c */ /* 0x040fe20000041864 */
[----:B------:R-:W1:Y:S07]  /*98c0*/  LDSM.16.MT88.4 R24, [R192+0xd800] ;  /* 0x00d80000c018783b */ /* 0x000e6e0000004200 */
[C---:B------:R-:W-:Y:S08]  /*98d0*/  HMMA.16816.F32.BF16 R104, R20.reuse, R124, R104 ;  /* 0x0000007c1468723c */ /* 0x040ff00000041868 */
[C---:B------:R-:W-:Y:S01]  /*98e0*/  HMMA.16816.F32.BF16 R12, R20.reuse, R126, R12 ;  /* 0x0000007e140c723c */ /* 0x040fe2000004180c */
[----:B------:R-:W2:Y:S07]  /*98f0*/  LDSM.16.MT88.4 R124, [R188+0xd800] ;  /* 0x00d80000bc7c783b */ /* 0x000eae0000004200 */
[C---:B------:R-:W-:Y:S08]  /*9900*/  HMMA.16816.F32.BF16 R108, R20.reuse, R128, R108 ;  /* 0x00000080146c723c */ /* 0x040ff0000004186c */
[C---:B------:R-:W-:Y:S08]  /*9910*/  HMMA.16816.F32.BF16 R112, R20.reuse, R130, R112 ;  /* 0x000000821470723c */ /* 0x040ff00000041870 */
[C---:B------:R-:W-:Y:S08]  /*9920*/  HMMA.16816.F32.BF16 R16, R20.reuse, R28, R16 ;  /* 0x0000001c1410723c */ /* 0x040ff00000041810 */
[----:B------:R-:W-:Y:S01]  /*9930*/  HMMA.16816.F32.BF16 R116, R20, R30, R116 ;  /* 0x0000001e1474723c */ /* 0x000fe20000041874 */
[----:B------:R-:W5:Y:S06]  /*9940*/  LDSM.16.MT88.4 R28, [R189+0xf800] ;  /* 0x00f80000bd1c783b */ /* 0x000f6c0000004200 */
[----:B------:R-:W-:Y:S01]  /*9950*/  F2FP.BF16.PACK_AB R20, R161, R160 ;  /* 0x000000a0a114723e */ /* 0x000fe200000010ff */
[----:B------:R-:W-:Y:S01]  /*9960*/  FADD.FTZ R160, R160, R157 ;  /* 0x0000009da0a07221 */ /* 0x000fe20000010000 */
[----:B------:R-:W-:Y:S03]  /*9970*/  F2FP.BF16.PACK_AB R21, R163, R162 ;  /* 0x000000a2a315723e */ /* 0x000fe600000010ff */
[----:B---3--:R-:W-:Y:S01]  /*9980*/  F2FP.BF16.PACK_AB R22, R225, R220 ;  /* 0x000000dce116723e */ /* 0x008fe200000010ff */
[----:B------:R-:W-:Y:S01]  /*9990*/  FADD.FTZ R162, R162, R159 ;  /* 0x0000009fa2a27221 */ /* 0x000fe20000010000 */
[----:B----4-:R-:W-:Y:S01]  /*99a0*/  F2FP.BF16.PACK_AB R23, R167, R224 ;  /* 0x000000e0a717723e */ /* 0x010fe200000010ff */
[----:B------:R-:W-:Y:S02]  /*99b0*/  FADD.FTZ R161, R161, R160 ;  /* 0x000000a0a1a17221 */ /* 0x000fe40000010000 */
[----:B------:R-:W-:Y:S02]  /*99c0*/  FADD.FTZ R163, R163, R162 ;  /* 0x000000a2a3a37221 */ /* 0x000fe40000010000 */
[----:B------:R-:W-:Y:S02]  /*99d0*/  FADD.FTZ R220, R220, R161 ;  /* 0x000000a1dcdc7221 */ /* 0x000fe40000010000 */
[C---:B-1----:R-:W-:Y:S01]  /*99e0*/  HMMA.16816.F32.BF16 R128, R20.reuse, R24, R8 ;  /* 0x000000181480723c */ /* 0x042fe20000041808 */
[----:B------:R-:W1:Y:S02]  /*99f0*/  LDSM.16.MT88.4 R8, [R190+0x11800] ;  /* 0x01180000be08783b */ /* 0x000e640000004200 */
[----:B------:R-:W-:Y:S02]  /*9a00*/  FADD.FTZ R224, R224, R163 ;  /* 0x000000a3e0e07221 */ /* 0x000fe40000010000 */
[----:B------:R-:W-:Y:S02]  /*9a10*/  FADD.FTZ R221, R225, R220 ;  /* 0x000000dce1dd7221 */ /* 0x000fe40000010000 */
[----:B------:R-:W-:Y:S01]  /*9a20*/  FADD.FTZ R219, R167, R224 ;  /* 0x000000e0a7db7221 */ /* 0x000fe20000010000 */
[C---:B------:R-:W-:Y:S01]  /*9a30*/  HMMA.16816.F32.BF16 R36, R20.reuse, R26, R36 ;  /* 0x0000001a1424723c */ /* 0x040fe20000041824 */
[----:B------:R-:W3:Y:S07]  /*9a40*/  LDSM.16.MT88.4 R24, [R189+0x11800] ;  /* 0x01180000bd18783b */ /* 0x000eee0000004200 */
[C---:B------:R-:W-:Y:S08]  /*9a50*/  HMMA.16816.F32.BF16 R40, R20.reuse, R120, R40 ;  /* 0x000000781428723c */ /* 0x040ff00000041828 */
[C---:B------:R-:W-:Y:S08]  /*9a60*/  HMMA.16816.F32.BF16 R44, R20.reuse, R122, R44 ;  /* 0x0000007a142c723c */ /* 0x040ff0000004182c */
[C---:B------:R-:W-:Y:S08]  /*9a70*/  HMMA.16816.F32.BF16 R48, R20.reuse, R32, R48 ;  /* 0x000000201430723c */ /* 0x040ff00000041830 */
[C---:B------:R-:W-:Y:S08]  /*9a80*/  HMMA.16816.F32.BF16 R52, R20.reuse, R34, R52 ;  /* 0x000000221434723c */ /* 0x040ff00000041834 */
[C---:B--2---:R-:W-:Y:S08]  /*9a90*/  HMMA.16816.F32.BF16 R56, R20.reuse, R124, R56 ;  /* 0x0000007c1438723c */ /* 0x044ff00000041838 */
[C---:B------:R-:W-:Y:S08]  /*9aa0*/  HMMA.16816.F32.BF16 R60, R20.reuse, R126, R60 ;  /* 0x0000007e143c723c */ /* 0x040ff0000004183c */
[C---:B------:R-:W-:Y:S08]  /*9ab0*/  HMMA.16816.F32.BF16 R64, R20.reuse, R136, R64 ;  /* 0x000000881440723c */ /* 0x040ff00000041840 */
[C---:B------:R-:W-:Y:S08]  /*9ac0*/  HMMA.16816.F32.BF16 R68, R20.reuse, R138, R68 ;  /* 0x0000008a1444723c */ /* 0x040ff00000041844 */
[C---:B------:R-:W-:Y:S08]  /*9ad0*/  HMMA.16816.F32.BF16 R72, R20.reuse, R140, R72 ;  /* 0x0000008c1448723c */ /* 0x040ff00000041848 */
[C---:B------:R-:W-:Y:S08]  /*9ae0*/  HMMA.16816.F32.BF16 R76, R20.reuse, R142, R76 ;  /* 0x0000008e144c723c */ /* 0x040ff0000004184c */
[C---:B-----5:R-:W-:Y:S08]  /*9af0*/  HMMA.16816.F32.BF16 R80, R20.reuse, R28, R80 ;  /* 0x0000001c1450723c */ /* 0x060ff00000041850 */
[C---:B------:R-:W-:Y:S01]  /*9b00*/  HMMA.16816.F32.BF16 R84, R20.reuse, R30, R84 ;  /* 0x0000001e1454723c */ /* 0x040fe20000041854 */
[----:B------:R-:W2:Y:S07]  /*9b10*/  LDSM.16.MT88.4 R28, [R188+0x11800] ;  /* 0x01180000bc1c783b */ /* 0x000eae0000004200 */
[C---:B------:R-:W-:Y:S08]  /*9b20*/  HMMA.16816.F32.BF16 R88, R20.reuse, R144, R88 ;  /* 0x000000901458723c */ /* 0x040ff00000041858 */
[C---:B------:R-:W-:Y:S08]  /*9b30*/  HMMA.16816.F32.BF16 R92, R20.reuse, R146, R92 ;  /* 0x00000092145c723c */ /* 0x040ff0000004185c */
[C---:B------:R-:W-:Y:S08]  /*9b40*/  HMMA.16816.F32.BF16 R96, R20.reuse, R148, R96 ;  /* 0x000000941460723c */ /* 0x040ff00000041860 */
[C---:B------:R-:W-:Y:S08]  /*9b50*/  HMMA.16816.F32.BF16 R100, R20.reuse, R150, R100 ;  /* 0x000000961464723c */ /* 0x040ff00000041864 */
[C---:B-1----:R-:W-:Y:S08]  /*9b60*/  HMMA.16816.F32.BF16 R104, R20.reuse, R8, R104 ;  /* 0x000000081468723c */ /* 0x042ff00000041868 */
[C---:B------:R-:W-:Y:S08]  /*9b70*/  HMMA.16816.F32.BF16 R124, R20.reuse, R10, R12 ;  /* 0x0000000a147c723c */ /* 0x040ff0000004180c */
[C---:B---3--:R-:W-:Y:S08]  /*9b80*/  HMMA.16816.F32.BF16 R108, R20.reuse, R24, R108 ;  /* 0x00000018146c723c */ /* 0x048ff0000004186c */
[C---:B------:R-:W-:Y:S08]  /*9b90*/  HMMA.16816.F32.BF16 R112, R20.reuse, R26, R112 ;  /* 0x0000001a1470723c */ /* 0x040ff00000041870 */
[C---:B--2---:R-:W-:Y:S08]  /*9ba0*/  HMMA.16816.F32.BF16 R120, R20.reuse, R28, R16 ;  /* 0x0000001c1478723c */ /* 0x044ff00000041810 */
[----:B------:R-:W-:Y:S01]  /*9bb0*/  HMMA.16816.F32.BF16 R116, R20, R30, R116 ;  /* 0x0000001e1474723c */ /* 0x000fe20000041874 */
[----:B------:R-:W-:-:S07]  /*9bc0*/  @P1 BRA `(.L_x_721) ;  /* 0xffffc8f000001947 */ /* 0x000fce000383ffff */
.L_x_717:
[----:B------:R-:W1:Y:S01]  /*9bd0*/  SHFL.BFLY PT, R2, R221, 0x2, 0x1f ;  /* 0x0c401f00dd027f89 */ /* 0x000e6200000e0000 */
[----:B------:R-:W-:Y:S01]  /*9be0*/  MOV R4, 0x3f800000 ;  /* 0x3f80000000047802 */ /* 0x000fe20000000f00 */
[----:B------:R-:W-:Y:S01]  /*9bf0*/  ULDC.64 UR4, c[0x0][0x118] ;  /* 0x0000460000047ab9 */ /* 0x000fe20000000a00 */
[----:B------:R-:W-:Y:S01]  /*9c00*/  MOV R5, 0x3f800000 ;  /* 0x3f80000000057802 */ /* 0x000fe20000000f00 */
[----:B------:R-:W2:Y:S01]  /*9c10*/  SHFL.BFLY PT, R0, R219, 0x2, 0x1f ;  /* 0x0c401f00db007f89 */ /* 0x000ea200000e0000 */
[----:B------:R-:W-:Y:S01]  /*9c20*/  BSSY B0, `(.L_x_722) ;  /* 0x000012c000007945 */ /* 0x000fe20003800000 */
[----:B-1----:R-:W-:-:S02]  /*9c30*/  FADD.FTZ R9, R2, R221 ;  /* 0x000000dd02097221 */ /* 0x002fc40000010000 */
[----:B--2---:R-:W-:-:S03]  /*9c40*/  FADD.FTZ R7, R0, R219 ;  /* 0x000000db00077221 */ /* 0x004fc60000010000 */
[----:B------:R-:W1:Y:S04]  /*9c50*/  SHFL.BFLY PT, R2, R9, 0x1, 0x1f ;  /* 0x0c201f0009027f89 */ /* 0x000e6800000e0000 */
[----:B------:R-:W2:Y:S01]  /*9c60*/  SHFL.BFLY PT, R0, R7, 0x1, 0x1f ;  /* 0x0c201f0007007f89 */ /* 0x000ea200000e0000 */
[----:B-1----:R-:W-:Y:S02]  /*9c70*/  FADD.FTZ R2, R9, R2 ;  /* 0x0000000209027221 */ /* 0x002fe40000010000 */
[----:B--2---:R-:W-:-:S03]  /*9c80*/  FADD.FTZ R0, R7, R0 ;  /* 0x0000000007007221 */ /* 0x004fc60000010000 */
[----:B------:R-:W-:Y:S02]  /*9c90*/  FSETP.NE.FTZ.AND P3, PT, R2, RZ, PT ;  /* 0x000000ff0200720b */ /* 0x000fe40003f75000 */
[----:B------:R-:W-:-:S11]  /*9ca0*/  FSETP.NE.FTZ.AND P0, PT, R0, RZ, PT ;  /* 0x000000ff0000720b */ /* 0x000fd60003f15000 */
[----:B------:R-:W1:Y:S08]  /*9cb0*/  @P3 MUFU.RCP R4, R2 ;  /* 0x0000000200043308 */ /* 0x000e700000001000 */
[----:B------:R-:W2:Y:S01]  /*9cc0*/  @P0 MUFU.RCP R5, R0 ;  /* 0x0000000000050308 */ /* 0x000ea20000001000 */
[----:B-1----:R-:W-:-:S07]  /*9cd0*/  FMUL.FTZ R128, R4, R128 ;  /* 0x0000008004807220 */ /* 0x002fce0000410000 */
[----:B------:R-:W-:Y:S01]  /*9ce0*/  @P3 MUFU.LG2 R2, R2 ;  /* 0x0000000200023308 */ /* 0x000fe20000000c00 */
[C---:B------:R-:W-:Y:S02]  /*9cf0*/  FMUL.FTZ R129, R4.reuse, R129 ;  /* 0x0000008104817220 */ /* 0x040fe40000410000 */
[C---:B------:R-:W-:Y:S02]  /*9d00*/  FMUL.FTZ R36, R4.reuse, R36 ;  /* 0x0000002404247220 */ /* 0x040fe40000410000 */
[C---:B------:R-:W-:Y:S01]  /*9d10*/  FMUL.FTZ R37, R4.reuse, R37 ;  /* 0x0000002504257220 */ /* 0x040fe20000410000 */
[----:B------:R-:W-:Y:S01]  /*9d20*/  F2FP.BF16.PACK_AB R128, R129, R128 ;  /* 0x000000808180723e */ /* 0x000fe200000010ff */
[C---:B------:R-:W-:Y:S01]  /*9d30*/  FMUL.FTZ R40, R4.reuse, R40 ;  /* 0x0000002804287220 */ /* 0x040fe20000410000 */
[----:B------:R-:W1:Y:S01]  /*9d40*/  @P0 MUFU.LG2 R0, R0 ;  /* 0x0000000000000308 */ /* 0x000e620000000c00 */
[C---:B------:R-:W-:Y:S01]  /*9d50*/  FMUL.FTZ R41, R4.reuse, R41 ;  /* 0x0000002904297220 */ /* 0x040fe20000410000 */
[----:B------:R-:W-:Y:S01]  /*9d60*/  F2FP.BF16.PACK_AB R36, R37, R36 ;  /* 0x000000242524723e */ /* 0x000fe200000010ff */
[----:B------:R-:W-:-:S02]  /*9d70*/  FMUL.FTZ R44, R4, R44 ;  /* 0x0000002c042c7220 */ /* 0x000fc40000410000 */
[C---:B------:R-:W-:Y:S01]  /*9d80*/  FMUL.FTZ R45, R4.reuse, R45 ;  /* 0x0000002d042d7220 */ /* 0x040fe20000410000 */
[----:B------:R-:W-:Y:S01]  /*9d90*/  F2FP.BF16.PACK_AB R40, R41, R40 ;  /* 0x000000282928723e */ /* 0x000fe200000010ff */
[C---:B------:R-:W-:Y:S02]  /*9da0*/  FMUL.FTZ R48, R4.reuse, R48 ;  /* 0x0000003004307220 */ /* 0x040fe40000410000 */
[C---:B------:R-:W-:Y:S01]  /*9db0*/  FMUL.FTZ R49, R4.reuse, R49 ;  /* 0x0000003104317220 */ /* 0x040fe20000410000 */
[----:B------:R-:W-:Y:S01]  /*9dc0*/  F2FP.BF16.PACK_AB R44, R45, R44 ;  /* 0x0000002c2d2c723e */ /* 0x000fe200000010ff */
[C---:B------:R-:W-:Y:S02]  /*9dd0*/  FMUL.FTZ R52, R4.reuse, R52 ;  /* 0x0000003404347220 */ /* 0x040fe40000410000 */
        /* <DEDUP_REMOVED lines=8> */
[C---:B------:R-:W-:Y:S01]  /*9e60*/  FMUL.FTZ R64, R4.reuse, R64 ;  /* 0x0000004004407220 */ /* 0x040fe20000410000 */
[----:B------:R-:W3:Y:S01]  /*9e70*/  S2R R57, SR_CTAID.Z ;  /* 0x0000000000397919 */ /* 0x000ee20000002700 */
        /* <DEDUP_REMOVED lines=45> */
[----:B------:R-:W-:Y:S01]  /*a150*/  FMUL.FTZ R117, R4, R117 ;  /* 0x0000007504757220 */ /* 0x000fe20000410000 */
[----:B------:R-:W-:Y:S01]  /*a160*/  F2FP.BF16.PACK_AB R120, R121, R120 ;  /* 0x000000787978723e */ /* 0x000fe200000010ff */
[----:B------:R-:W4:Y:S01]  /*a170*/  S2R R4, SR_TID.X ;  /* 0x0000000000047919 */ /* 0x000f220000002100 */
[----:B--2---:R-:W-:-:S02]  /*a180*/  FMUL.FTZ R131, R5, R131 ;  /* 0x0000008305837220 */ /* 0x004fc40000410000 */
[----:B------:R-:W-:Y:S01]  /*a190*/  FMUL.FTZ R130, R5, R130 ;  /* 0x0000008205827220 */ /* 0x000fe20000410000 */
[----:B------:R-:W-:Y:S01]  /*a1a0*/  F2FP.BF16.PACK_AB R116, R117, R116 ;  /* 0x000000747574723e */ /* 0x000fe200000010ff */
[C---:B------:R-:W-:Y:S02]  /*a1b0*/  FMUL.FTZ R39, R5.reuse, R39 ;  /* 0x0000002705277220 */ /* 0x040fe40000410000 */
[----:B------:R-:W-:Y:S01]  /*a1c0*/  FMUL.FTZ R38, R5, R38 ;  /* 0x0000002605267220 */ /* 0x000fe20000410000 */
[----:B------:R-:W-:Y:S01]  /*a1d0*/  F2FP.BF16.PACK_AB R130, R131, R130 ;  /* 0x000000828382723e */ /* 0x000fe200000010ff */
[C---:B------:R-:W-:Y:S02]  /*a1e0*/  FMUL.FTZ R43, R5.reuse, R43 ;  /* 0x0000002b052b7220 */ /* 0x040fe40000410000 */
[----:B------:R-:W-:Y:S01]  /*a1f0*/  FMUL.FTZ R42, R5, R42 ;  /* 0x0000002a052a7220 */ /* 0x000fe20000410000 */
[----:B------:R-:W-:Y:S01]  /*a200*/  F2FP.BF16.PACK_AB R38, R39, R38 ;  /* 0x000000262726723e */ /* 0x000fe200000010ff */
[----:B------:R-:W-:-:S02]  /*a210*/  FMUL.FTZ R47, R5, R47 ;  /* 0x0000002f052f7220 */ /* 0x000fc40000410000 */
[----:B------:R-:W-:Y:S01]  /*a220*/  FMUL.FTZ R46, R5, R46 ;  /* 0x0000002e052e7220 */ /* 0x000fe20000410000 */
[----:B------:R-:W-:Y:S01]  /*a230*/  F2FP.BF16.PACK_AB R42, R43, R42 ;  /* 0x0000002a2b2a723e */ /* 0x000fe200000010ff */
[C---:B------:R-:W-:Y:S02]  /*a240*/  FMUL.FTZ R51, R5.reuse, R51 ;  /* 0x0000003305337220 */ /* 0x040fe40000410000 */
[----:B------:R-:W-:Y:S01]  /*a250*/  FMUL.FTZ R50, R5, R50 ;  /* 0x0000003205327220 */ /* 0x000fe20000410000 */
[----:B------:R-:W-:Y:S01]  /*a260*/  F2FP.BF16.PACK_AB R46, R47, R46 ;  /* 0x0000002e2f2e723e */ /* 0x000fe200000010ff */
[C---:B------:R-:W-:Y:S02]  /*a270*/  FMUL.FTZ R55, R5.reuse, R55 ;  /* 0x0000003705377220 */ /* 0x040fe40000410000 */
[C---:B------:R-:W-:Y:S01]  /*a280*/  FMUL.FTZ R54, R5.reuse, R54 ;  /* 0x0000003605367220 */ /* 0x040fe20000410000 */
[----:B----4-:R-:W-:Y:S01]  /*a290*/  SHF.R.S32.HI R7, RZ, 0x1f, R4 ;  /* 0x0000001fff077819 */ /* 0x010fe20000011404 */
[----:B------:R-:W-:Y:S01]  /*a2a0*/  FMUL.FTZ R59, R5, R59 ;  /* 0x0000003b053b7220 */ /* 0x000fe20000410000 */
[----:B------:R-:W-:Y:S01]  /*a2b0*/  F2FP.BF16.PACK_AB R50, R51, R50 ;  /* 0x000000323332723e */ /* 0x000fe200000010ff */
[----:B------:R-:W-:Y:S01]  /*a2c0*/  FMUL.FTZ R58, R5, R58 ;  /* 0x0000003a053a7220 */ /* 0x000fe20000410000 */
[----:B------:R-:W-:Y:S01]  /*a2d0*/  LEA.HI R6, R7, R4, RZ, 0x2 ;  /* 0x0000000407067211 */ /* 0x000fe200078f10ff */
[----:B------:R-:W-:Y:S01]  /*a2e0*/  FMUL.FTZ R63, R5, R63 ;  /* 0x0000003f053f7220 */ /* 0x000fe20000410000 */
[----:B------:R-:W-:Y:S01]  /*a2f0*/  F2FP.BF16.PACK_AB R54, R55, R54 ;  /* 0x000000363736723e */ /* 0x000fe200000010ff */
[C---:B------:R-:W-:Y:S01]  /*a300*/  FMUL.FTZ R62, R5.reuse, R62 ;  /* 0x0000003e053e7220 */ /* 0x040fe20000410000 */
[--C-:B------:R-:W-:Y:S01]  /*a310*/  SHF.R.S32.HI R9, RZ, 0x2, R6.reuse ;  /* 0x00000002ff097819 */ /* 0x100fe20000011406 */
[C---:B------:R-:W-:Y:S01]  /*a320*/  FMUL.FTZ R67, R5.reuse, R67 ;  /* 0x0000004305437220 */ /* 0x040fe20000410000 */
[----:B------:R-:W-:Y:S01]  /*a330*/  SHF.R.S32.HI R8, RZ, 0x1f, R6 ;  /* 0x0000001fff087819 */ /* 0x000fe20000011406 */
[----:B------:R-:W-:Y:S01]  /*a340*/  FMUL.FTZ R66, R5, R66 ;  /* 0x0000004205427220 */ /* 0x000fe20000410000 */
[----:B------:R-:W-:Y:S01]  /*a350*/  F2FP.BF16.PACK_AB R58, R59, R58 ;  /* 0x0000003a3b3a723e */ /* 0x000fe200000010ff */
[C---:B------:R-:W-:Y:S01]  /*a360*/  FMUL.FTZ R71, R5.reuse, R71 ;  /* 0x0000004705477220 */ /* 0x040fe20000410000 */
[----:B------:R-:W-:Y:S01]  /*a370*/  LEA.HI R8, R8, R9, RZ, 0x3 ;  /* 0x0000000908087211 */ /* 0x000fe200078f18ff */
[----:B------:R-:W-:Y:S01]  /*a380*/  FMUL.FTZ R70, R5, R70 ;  /* 0x0000004605467220 */ /* 0x000fe20000410000 */
[----:B------:R-:W-:Y:S01]  /*a390*/  F2FP.BF16.PACK_AB R62, R63, R62 ;  /* 0x0000003e3f3e723e */ /* 0x000fe200000010ff */
[C---:B------:R-:W-:Y:S01]  /*a3a0*/  FMUL.FTZ R75, R5.reuse, R75 ;  /* 0x0000004b054b7220 */ /* 0x040fe20000410000 */
[----:B------:R-:W-:Y:S01]  /*a3b0*/  LOP3.LUT R8, R8, 0xfffffff8, RZ, 0xc0, !PT ;  /* 0xfffffff808087812 */ /* 0x000fe200078ec0ff */
[----:B------:R-:W-:Y:S01]  /*a3c0*/  FMUL.FTZ R74, R5, R74 ;  /* 0x0000004a054a7220 */ /* 0x000fe20000410000 */
[----:B------:R-:W-:Y:S01]  /*a3d0*/  F2FP.BF16.PACK_AB R66, R67, R66 ;  /* 0x000000424342723e */ /* 0x000fe200000010ff */
[----:B------:R-:W-:Y:S01]  /*a3e0*/  FMUL.FTZ R79, R5, R79 ;  /* 0x0000004f054f7220 */ /* 0x000fe20000410000 */
[----:B------:R-:W-:Y:S01]  /*a3f0*/  IADD3 R8, R9, -R8, RZ ;  /* 0x8000000809087210 */ /* 0x000fe20007ffe0ff */
[C---:B------:R-:W-:Y:S01]  /*a400*/  FMUL.FTZ R78, R5.reuse, R78 ;  /* 0x0000004e054e7220 */ /* 0x040fe20000410000 */
[----:B------:R-:W-:Y:S01]  /*a410*/  LOP3.LUT R9, R6, 0x3ffffffc, RZ, 0xc0, !PT ;  /* 0x3ffffffc06097812 */ /* 0x000fe200078ec0ff */
[C---:B------:R-:W-:Y:S01]  /*a420*/  FMUL.FTZ R83, R5.reuse, R83 ;  /* 0x0000005305537220 */ /* 0x040fe20000410000 */
[----:B------:R-:W-:Y:S01]  /*a430*/  SHF.L.U32 R10, R8, 0x6, RZ ;  /* 0x00000006080a7819 */ /* 0x000fe200000006ff */
[----:B------:R-:W-:Y:S01]  /*a440*/  FMUL.FTZ R82, R5, R82 ;  /* 0x0000005205527220 */ /* 0x000fe20000410000 */
[----:B------:R-:W-:Y:S01]  /*a450*/  IADD3 R9, -R9, R4, RZ ;  /* 0x0000000409097210 */ /* 0x000fe20007ffe1ff */
[C---:B------:R-:W-:Y:S01]  /*a460*/  FMUL.FTZ R87, R5.reuse, R87 ;  /* 0x0000005705577220 */ /* 0x040fe20000410000 */
[----:B------:R-:W-:Y:S01]  /*a470*/  LOP3.LUT R10, R10, 0x1c0, RZ, 0xc0, !PT ;  /* 0x000001c00a0a7812 */ /* 0x000fe200078ec0ff */
[C---:B------:R-:W-:Y:S01]  /*a480*/  FMUL.FTZ R86, R5.reuse, R86 ;  /* 0x0000005605567220 */ /* 0x040fe20000410000 */
[----:B------:R-:W-:Y:S01]  /*a490*/  LOP3.LUT R11, R8, 0x1, RZ, 0xc0, !PT ;  /* 0x00000001080b7812 */ /* 0x000fe200078ec0ff */
[C---:B------:R-:W-:Y:S01]  /*a4a0*/  FMUL.FTZ R91, R5.reuse, R91 ;  /* 0x0000005b055b7220 */ /* 0x040fe20000410000 */
[----:B------:R-:W-:Y:S01]  /*a4b0*/  LEA.HI R10, R10, R10, RZ, 0x1d ;  /* 0x0000000a0a0a7211 */ /* 0x000fe200078fe8ff */
[----:B------:R-:W-:Y:S01]  /*a4c0*/  FMUL.FTZ R90, R5, R90 ;  /* 0x0000005a055a7220 */ /* 0x000fe20000410000 */
[----:B------:R-:W-:Y:S01]  /*a4d0*/  ISETP.NE.U32.AND P4, PT, R11, 0x1, PT ;  /* 0x000000010b00780c */ /* 0x000fe20003f85070 */
[----:B------:R-:W-:Y:S01]  /*a4e0*/  FMUL.FTZ R95, R5, R95 ;  /* 0x0000005f055f7220 */ /* 0x000fe20000410000 */
[----:B------:R-:W-:Y:S01]  /*a4f0*/  F2FP.BF16.PACK_AB R70, R71, R70 ;  /* 0x000000464746723e */ /* 0x000fe200000010ff */
[C---:B------:R-:W-:Y:S01]  /*a500*/  FMUL.FTZ R94, R5.reuse, R94 ;  /* 0x0000005e055e7220 */ /* 0x040fe20000410000 */
[----:B------:R-:W-:Y:S01]  /*a510*/  R2P PR, R8, 0x6 ;  /* 0x0000000608007804 */ /* 0x000fe20000000000 */
[C---:B------:R-:W-:Y:S01]  /*a520*/  FMUL.FTZ R99, R5.reuse, R99 ;  /* 0x0000006305637220 */ /* 0x040fe20000410000 */
[----:B------:R-:W-:Y:S01]  /*a530*/  MOV R8, 0x20 ;  /* 0x0000002000087802 */ /* 0x000fe20000000f00 */
[----:B------:R-:W-:Y:S01]  /*a540*/  FMUL.FTZ R98, R5, R98 ;  /* 0x0000006205627220 */ /* 0x000fe20000410000 */
[----:B------:R-:W-:Y:S01]  /*a550*/  F2FP.BF16.PACK_AB R74, R75, R74 ;  /* 0x0000004a4b4a723e */ /* 0x000fe200000010ff */
[C---:B------:R-:W-:Y:S01]  /*a560*/  FMUL.FTZ R103, R5.reuse, R103 ;  /* 0x0000006705677220 */ /* 0x040fe20000410000 */
[----:B------:R-:W-:Y:S01]  /*a570*/  SEL R8, R8, 0xffffffe0, !P1 ;  /* 0xffffffe008087807 */ /* 0x000fe20004800000 */
[----:B------:R-:W-:Y:S01]  /*a580*/  FMUL.FTZ R102, R5, R102 ;  /* 0x0000006605667220 */ /* 0x000fe20000410000 */
[----:B------:R-:W-:Y:S01]  /*a590*/  F2FP.BF16.PACK_AB R78, R79, R78 ;  /* 0x0000004e4f4e723e */ /* 0x000fe200000010ff */
        /* <DEDUP_REMOVED lines=20> */
[----:B------:R-:W-:-:S02]  /*a6e0*/  FMUL.FTZ R119, R5, R119 ;  /* 0x0000007705777220 */ /* 0x000fc40000410000 */
[----:B------:R-:W-:Y:S01]  /*a6f0*/  FMUL.FTZ R118, R5, R118 ;  /* 0x0000007605767220 */ /* 0x000fe20000410000 */
[----:B------:R-:W-:Y:S01]  /*a700*/  LEA.HI R5, R7, R4, RZ, 0x5 ;  /* 0x0000000407057211 */ /* 0x000fe200078f28ff */
[----:B-1----:R-:W-:Y:S01]  /*a710*/  @P0 FMUL.FTZ R0, R0, 0.69314718246459960938 ;  /* 0x3f31721800000820 */ /* 0x002fe20000410000 */
[----:B------:R-:W-:Y:S02]  /*a720*/  F2FP.BF16.PACK_AB R122, R123, R122 ;  /* 0x0000007a7b7a723e */ /* 0x000fe400000010ff */
[----:B------:R-:W-:Y:S02]  /*a730*/  SHF.R.S32.HI R6, RZ, 0x5, R5 ;  /* 0x00000005ff067819 */ /* 0x000fe40000011405 */
[----:B------:R-:W-:Y:S02]  /*a740*/  F2FP.BF16.PACK_AB R118, R119, R118 ;  /* 0x000000767776723e */ /* 0x000fe400000010ff */
[----:B------:R-:W-:-:S04]  /*a750*/  LEA R9, R6, R9, 0x9 ;  /* 0x0000000906097211 */ /* 0x000fc800078e48ff */
[----:B------:R-:W-:Y:S02]  /*a760*/  LEA R9, R9, R10, 0x1 ;  /* 0x0000000a09097211 */ /* 0x000fe400078e08ff */
[----:B------:R-:W-:Y:S02]  /*a770*/  MOV R10, 0x40 ;  /* 0x00000040000a7802 */ /* 0x000fe40000000f00 */
[----:B------:R-:W-:Y:S02]  /*a780*/  SHF.L.U32 R9, R9, 0x1, RZ ;  /* 0x0000000109097819 */ /* 0x000fe400000006ff */
[----:B------:R-:W-:Y:S02]  /*a790*/  SEL R10, R10, 0xffffffc0, !P2 ;  /* 0xffffffc00a0a7807 */ /* 0x000fe40005000000 */
[C---:B------:R-:W-:Y:S01]  /*a7a0*/  IADD3 R11, R9.reuse, -0x10, RZ ;  /* 0xfffffff0090b7810 */ /* 0x040fe20007ffe0ff */
[----:B------:R-:W-:Y:S01]  /*a7b0*/  STS [R9], R128 ;  /* 0x0000008009007388 */ /* 0x000fe20000000800 */
[----:B------:R-:W-:-:S02]  /*a7c0*/  @P4 IADD3 R11, R9, 0x10, RZ ;  /* 0x00000010090b4810 */ /* 0x000fc40007ffe0ff */
[C---:B------:R-:W-:Y:S01]  /*a7d0*/  IADD3 R13, R9.reuse, R8, RZ ;  /* 0x00000008090d7210 */ /* 0x040fe20007ffe0ff */
[----:B------:R-:W-:Y:S01]  /*a7e0*/  STS [R9+0x400], R130 ;  /* 0x0004008209007388 */ /* 0x000fe20000000800 */
[-C--:B------:R-:W-:Y:S02]  /*a7f0*/  IADD3 R15, R8, R11.reuse, RZ ;  /* 0x0000000b080f7210 */ /* 0x080fe40007ffe0ff */
[-C--:B------:R-:W-:Y:S01]  /*a800*/  IADD3 R17, R9, R10.reuse, RZ ;  /* 0x0000000a09117210 */ /* 0x080fe20007ffe0ff */
[----:B------:R-:W-:Y:S01]  /*a810*/  STS [R11], R36 ;  /* 0x000000240b007388 */ /* 0x000fe20000000800 */
[----:B------:R-:W-:Y:S01]  /*a820*/  IADD3 R19, R10, R11, RZ ;  /* 0x0000000b0a137210 */ /* 0x000fe20007ffe0ff */
[----:B------:R-:W1:Y:S01]  /*a830*/  LDC.U8 R8, c[0x0][0x328] ;  /* 0x0000ca00ff087b82 */ /* 0x000e620000000000 */
[-C--:B------:R-:W-:Y:S01]  /*a840*/  IADD3 R21, R13, R10.reuse, RZ ;  /* 0x0000000a0d157210 */ /* 0x080fe20007ffe0ff */
[----:B------:R-:W-:Y:S01]  /*a850*/  STS [R11+0x400], R38 ;  /* 0x000400260b007388 */ /* 0x000fe20000000800 */
[----:B------:R-:W-:-:S02]  /*a860*/  IADD3 R23, R15, R10, RZ ;  /* 0x0000000a0f177210 */ /* 0x000fc40007ffe0ff */
[----:B------:R-:W-:Y:S01]  /*a870*/  ISETP.NE.AND P2, PT, R206, -0x1, PT ;  /* 0xffffffffce00780c */ /* 0x000fe20003f45270 */
[----:B------:R-:W-:Y:S04]  /*a880*/  STS [R13], R40 ;  /* 0x000000280d007388 */ /* 0x000fe80000000800 */
[----:B------:R-:W-:Y:S04]  /*a890*/  STS [R13+0x400], R42 ;  /* 0x0004002a0d007388 */ /* 0x000fe80000000800 */
[----:B------:R-:W-:Y:S04]  /*a8a0*/  STS [R15], R44 ;  /* 0x0000002c0f007388 */ /* 0x000fe80000000800 */
[----:B------:R-:W-:Y:S04]  /*a8b0*/  STS [R15+0x400], R46 ;  /* 0x0004002e0f007388 */ /* 0x000fe80000000800 */
[----:B------:R-:W-:Y:S01]  /*a8c0*/  STS [R17], R48 ;  /* 0x0000003011007388 */ /* 0x000fe20000000800 */
[----:B-1----:R-:W-:-:S03]  /*a8d0*/  ISETP.NE.AND P4, PT, R8, RZ, PT ;  /* 0x000000ff0800720c */ /* 0x002fc60003f85270 */
[----:B------:R-:W-:Y:S01]  /*a8e0*/  STS [R17+0x400], R50 ;  /* 0x0004003211007388 */ /* 0x000fe20000000800 */
[----:B------:R-:W-:-:S03]  /*a8f0*/  ISETP.NE.OR P1, PT, R206, -0x1, !P4 ;  /* 0xffffffffce00780c */ /* 0x000fc60006725670 */
[----:B------:R-:W-:Y:S04]  /*a900*/  STS [R19], R52 ;  /* 0x0000003413007388 */ /* 0x000fe80000000800 */
[----:B------:R-:W-:Y:S04]  /*a910*/  STS [R19+0x400], R54 ;  /* 0x0004003613007388 */ /* 0x000fe80000000800 */
[----:B------:R-:W-:Y:S04]  /*a920*/  STS [R21], R56 ;  /* 0x0000003815007388 */ /* 0x000fe80000000800 */
[----:B------:R1:W-:Y:S04]  /*a930*/  STS [R21+0x400], R58 ;  /* 0x0004003a15007388 */ /* 0x0003e80000000800 */
[----:B------:R2:W-:Y:S04]  /*a940*/  STS [R23], R60 ;  /* 0x0000003c17007388 */ /* 0x0005e80000000800 */
[----:B------:R4:W-:Y:S04]  /*a950*/  STS [R23+0x400], R62 ;  /* 0x0004003e17007388 */ /* 0x0009e80000000800 */
[----:B------:R3:W-:Y:S04]  /*a960*/  STS [R9+0x2000], R64 ;  /* 0x0020004009007388 */ /* 0x0007e80000000800 */
[----:B------:R3:W-:Y:S04]  /*a970*/  STS [R9+0x2400], R66 ;  /* 0x0024004209007388 */ /* 0x0007e80000000800 */
[----:B------:R3:W-:Y:S04]  /*a980*/  STS [R11+0x2000], R68 ;  /* 0x002000440b007388 */ /* 0x0007e80000000800 */
[----:B------:R3:W-:Y:S01]  /*a990*/  STS [R11+0x2400], R70 ;  /* 0x002400460b007388 */ /* 0x0007e20000000800 */
[----:B-1----:R-:W-:-:S03]  /*a9a0*/  @P2 IMAD.WIDE.U32 R58, R206, c[0x0][0x1e8], RZ ;  /* 0x00007a00ce3a2a25 */ /* 0x002fc600078e00ff */
[----:B------:R1:W-:Y:S01]  /*a9b0*/  STS [R13+0x2000], R72 ;  /* 0x002000480d007388 */ /* 0x0003e20000000800 */
[----:B------:R-:W-:Y:S01]  /*a9c0*/  @P2 IMAD R59, R206, c[0x0][0x1ec], R59 ;  /* 0x00007b00ce3b2a24 */ /* 0x000fe200078e023b */
[----:B--2---:R-:W-:Y:S02]  /*a9d0*/  @P2 MOV R60, R58 ;  /* 0x0000003a003c2202 */ /* 0x004fe40000000f00 */
[----:B------:R1:W-:Y:S04]  /*a9e0*/  STS [R13+0x2400], R74 ;  /* 0x0024004a0d007388 */ /* 0x0003e80000000800 */
        /* <DEDUP_REMOVED lines=26> */
[----:B------:R-:W-:Y:S06]  /*ab90*/  BAR.SYNC.DEFER_BLOCKING 0x0 ;  /* 0x0000000000007b1d */ /* 0x000fec0000010000 */
[----:B------:R-:W2:Y:S04]  /*aba0*/  S2R R56, SR_CTAID.Y ;  /* 0x0000000000387919 */ /* 0x000ea80000002600 */
[----:B------:R1:W1:Y:S04]  /*abb0*/  LDS.128 R48, [R207] ;  /* 0x00000000cf307984 */ /* 0x0002680000000c00 */
[----:B------:R1:W1:Y:S01]  /*abc0*/  LDS.128 R44, [R207+0x800] ;  /* 0x00080000cf2c7984 */ /* 0x0002620000000c00 */
[----:B--2---:R-:W-:Y:S01]  /*abd0*/  @!P2 SHF.R.S32.HI R61, RZ, 0x1f, R56 ;  /* 0x0000001fff3da819 */ /* 0x004fe20000011438 */
[----:B----4-:R-:W-:-:S02]  /*abe0*/  @!P2 IMAD.WIDE.U32 R62, R56, c[0x0][0x1e0], RZ ;  /* 0x00007800383eaa25 */ /* 0x010fc400078e00ff */
[----:B------:R2:W4:Y:S02]  /*abf0*/  LDS.128 R40, [R207+0x1000] ;  /* 0x00100000cf287984 */ /* 0x0005240000000c00 */
[----:B------:R-:W-:Y:S02]  /*ac00*/  @!P2 IMAD R61, R61, c[0x0][0x1e0], RZ ;  /* 0x000078003d3daa24 */ /* 0x000fe400078e02ff */
[----:B------:R2:W1:Y:S01]  /*ac10*/  LDS.128 R36, [R207+0x1800] ;  /* 0x00180000cf247984 */ /* 0x0004620000000c00 */
[C---:B------:R-:W-:Y:S01]  /*ac20*/  @!P1 IMAD R206, R56.reuse, c[0x0][0x214], RZ ;  /* 0x0000850038ce9a24 */ /* 0x040fe200078e02ff */
[----:B------:R-:W-:Y:S01]  /*ac30*/  @!P2 MOV R60, R62 ;  /* 0x0000003e003ca202 */ /* 0x000fe20000000f00 */
[C---:B------:R-:W-:Y:S01]  /*ac40*/  @!P2 IMAD R58, R56.reuse, c[0x0][0x1e4], R61 ;  /* 0x00007900383aaa24 */ /* 0x040fe200078e023d */
[----:B------:R2:W1:Y:S01]  /*ac50*/  LDS.128 R32, [R207+0x2000] ;  /* 0x00200000cf207984 */ /* 0x0004620000000c00 */
[----:B------:R-:W-:Y:S01]  /*ac60*/  LOP3.LUT R61, R5, 0xffffffe0, RZ, 0xc0, !PT ;  /* 0xffffffe0053d7812 */ /* 0x000fe200078ec0ff */
[----:B---3--:R-:W-:Y:S01]  /*ac70*/  @!P4 IMAD R56, R56, c[0x0][0x1c0], R57 ;  /* 0x000070003838ca24 */ /* 0x008fe200078e0239 */
[----:B------:R-:W-:Y:S01]  /*ac80*/  SHF.R.S32.HI R5, RZ, 0x1f, R6 ;  /* 0x0000001fff057819 */ /* 0x000fe20000011406 */
[----:B------:R2:W3:Y:S01]  /*ac90*/  LDS.128 R28, [R207+0x2800] ;  /* 0x00280000cf1c7984 */ /* 0x0004e20000000c00 */
[----:B------:R-:W-:Y:S01]  /*aca0*/  IADD3 R61, -R61, R4, RZ ;  /* 0x000000043d3d7210 */ /* 0x000fe20007ffe1ff */
[----:B------:R-:W-:Y:S01]  /*acb0*/  @P4 IMAD R206, R57, c[0x0][0x234], R206 ;  /* 0x00008d0039ce4a24 */ /* 0x000fe200078e02ce */
[----:B------:R-:W-:Y:S01]  /*acc0*/  @!P2 IADD3 R59, R63, R58, RZ ;  /* 0x0000003a3f3ba210 */ /* 0x000fe20007ffe0ff */
[----:B------:R2:W1:Y:S01]  /*acd0*/  LDS.128 R24, [R207+0x3000] ;  /* 0x00300000cf187984 */ /* 0x0004620000000c00 */
[----:B------:R-:W-:Y:S01]  /*ace0*/  LOP3.LUT P1, RZ, R61, 0x3, RZ, 0xc0, !PT ;  /* 0x000000033dff7812 */ /* 0x000fe2000782c0ff */
[----:B------:R-:W-:Y:S01]  /*acf0*/  @P3 FMUL.FTZ R63, R2, 0.69314718246459960938 ;  /* 0x3f317218023f3820 */ /* 0x000fe20000410000 */
[----:B------:R-:W-:Y:S01]  /*ad00*/  LEA.HI R5, R5, R6, RZ, 0x2 ;  /* 0x0000000605057211 */ /* 0x000fe200078f10ff */
[----:B------:R2:W1:Y:S01]  /*ad10*/  LDS.128 R20, [R207+0x3800] ;  /* 0x00380000cf147984 */ /* 0x0004620000000c00 */
[----:B------:R-:W-:Y:S01]  /*ad20*/  SHF.R.S32.HI R58, RZ, 0x1f, R61 ;  /* 0x0000001fff3a7819 */ /* 0x000fe2000001143d */
[----:B------:R-:W-:Y:S01]  /*ad30*/  @!P4 IMAD R206, R56, c[0x0][0x214], RZ ;  /* 0x0000850038ceca24 */ /* 0x000fe200078e02ff */
[----:B------:R-:W-:Y:S01]  /*ad40*/  LOP3.LUT R5, R5, 0xffffffc, RZ, 0xc0, !PT ;  /* 0x0ffffffc05057812 */ /* 0x000fe200078ec0ff */
[----:B------:R2:W1:Y:S01]  /*ad50*/  LDS.128 R16, [R207+0x4000] ;  /* 0x00400000cf107984 */ /* 0x0004620000000c00 */
[----:B------:R-:W-:-:S02]  /*ad60*/  LEA.HI R58, R58, R61, RZ, 0x2 ;  /* 0x0000003d3a3a7211 */ /* 0x000fc400078f10ff */
[----:B------:R-:W-:Y:S01]  /*ad70*/  IADD3 R5, -R5, R6, RZ ;  /* 0x0000000605057210 */ /* 0x000fe20007ffe1ff */
[----:B------:R2:W1:Y:S01]  /*ad80*/  LDS.128 R12, [R207+0x4800] ;  /* 0x00480000cf0c7984 */ /* 0x0004620000000c00 */
[----:B------:R-:W-:Y:S02]  /*ad90*/  SHF.R.S32.HI R58, RZ, 0x2, R58 ;  /* 0x00000002ff3a7819 */ /* 0x000fe4000001143a */
[----:B------:R-:W-:Y:S01]  /*ada0*/  MOV R6, 0x7f800000 ;  /* 0x7f80000000067802 */ /* 0x000fe20000000f00 */
[----:B------:R2:W1:Y:S01]  /*adb0*/  LDS.128 R8, [R207+0x5000] ;  /* 0x00500000cf087984 */ /* 0x0004620000000c00 */
[----:B------:R-:W-:Y:S01]  /*adc0*/  MOV R61, 0x7f800000 ;  /* 0x7f800000003d7802 */ /* 0x000fe20000000f00 */
[----:B------:R-:W-:Y:S01]  /*add0*/  @P3 FFMA.FTZ R6, R132, c[0x0][0x238], R63 ;  /* 0x00008e0084063a23 */ /* 0x000fe2000001003f */
[----:B------:R-:W-:Y:S01]  /*ade0*/  LEA R58, R5, R58, 0x4 ;  /* 0x0000003a053a7211 */ /* 0x000fe200078e20ff */
[----:B------:R2:W1:Y:S01]  /*adf0*/  LDS.128 R52, [R207+0x5800] ;  /* 0x00580000cf347984 */ /* 0x0004620000000c00 */
[----:B------:R-:W-:Y:S01]  /*ae00*/  @P0 FFMA.FTZ R61, R3, c[0x0][0x238], R0 ;  /* 0x00008e00033d0a23 */ /* 0x000fe20000010000 */
[----:B------:R-:W-:Y:S05]  /*ae10*/  @P1 BRA `(.L_x_723) ;  /* 0x000000c000001947 */ /* 0x000fea0003800000 */
[----:B------:R-:W5:Y:S01]  /*ae20*/  S2R R5, SR_CTAID.X ;  /* 0x0000000000057919 */ /* 0x000f620000002500 */
[----:B------:R-:W-:-:S02]  /*ae30*/  IADD3 R2, R58, 0x8, RZ ;  /* 0x000000083a027810 */ /* 0x000fc40007ffe0ff */
[-C--:B------:R-:W-:Y:S02]  /*ae40*/  ISETP.GE.AND P2, PT, R58, R199.reuse, PT ;  /* 0x000000c73a00720c */ /* 0x080fe40003f46270 */
[----:B------:R-:W-:Y:S01]  /*ae50*/  ISETP.GE.AND P1, PT, R2, R199, PT ;  /* 0x000000c70200720c */ /* 0x000fe20003f26270 */
[----:B-----5:R-:W-:-:S05]  /*ae60*/  IMAD R5, R5, 0x40, R206 ;  /* 0x0000004005057824 */ /* 0x020fca00078e02ce */
[----:B------:R-:W-:Y:S02]  /*ae70*/  SHF.R.S32.HI R3, RZ, 0x1f, R5 ;  /* 0x0000001fff037819 */ /* 0x000fe40000011405 */
[----:B------:R-:W-:-:S04]  /*ae80*/  IADD3 R0, P0, R58, R5, RZ ;  /* 0x000000053a007210 */ /* 0x000fc80007f1e0ff */
[----:B------:R-:W-:Y:S02]  /*ae90*/  LEA.HI.X.SX32 R3, R58, R3, 0x1, P0 ;  /* 0x000000033a037211 */ /* 0x000fe400000f0eff */
[----:B------:R-:W-:-:S04]  /*aea0*/  LEA R2, P0, R0, c[0x0][0x200], 0x2 ;  /* 0x0000800000027a11 */ /* 0x000fc800078010ff */
[----:B------:R-:W-:-:S05]  /*aeb0*/  LEA.HI.X R3, R0, c[0x0][0x204], R3, 0x2, P0 ;  /* 0x0000810000037a11 */ /* 0x000fca00000f1403 */
[----:B------:R2:W-:Y:S04]  /*aec0*/  @!P2 STG.E [R2.64], R6 ;  /* 0x000000060200a986 */ /* 0x0005e8000c101904 */
[----:B------:R2:W-:Y:S02]  /*aed0*/  @!P1 STG.E [R2.64+0x20], R61 ;  /* 0x0000203d02009986 */ /* 0x0005e4000c101904 */
.L_x_723:
[----:B------:R-:W-:Y:S05]  /*aee0*/  BSYNC B0 ;  /* 0x0000000000007941 */ /* 0x000fea0003800000 */
.L_x_722:
[----:B--2---:R-:W2:Y:S01]  /*aef0*/  S2R R3, SR_CTAID.X ;  /* 0x0000000000037919 */ /* 0x004ea20000002500 */
[----:B------:R-:W-:Y:S01]  /*af00*/  SHF.R.S32.HI R211, RZ, 0x1f, R210 ;  /* 0x0000001fffd37819 */ /* 0x000fe200000114d2 */
[----:B------:R-:W-:Y:S01]  /*af10*/  BSSY B0, `(.L_x_724) ;  /* 0x0000024000007945 */ /* 0x000fe20003800000 */
[----:B------:R-:W-:Y:S01]  /*af20*/  LEA.HI R7, R7, R4, RZ, 0x3 ;  /* 0x0000000407077211 */ /* 0x000fe200078f18ff */
[----:B------:R-:W5:Y:S01]  /*af30*/  S2R R0, SR_TID.X ;  /* 0x0000000000007919 */ /* 0x000f620000002100 */
[----:B------:R-:W-:-:S05]  /*af40*/  SHF.R.S32.HI R4, RZ, 0x1f, R57 ;  /* 0x0000001fff047819 */ /* 0x000fca0000011439 */
[----:B------:R-:W-:-:S04]  /*af50*/  IMAD R4, R4, c[0x0][0x1f0], RZ ;  /* 0x00007c0004047a24 */ /* 0x000fc800078e02ff */
[----:B------:R-:W-:Y:S02]  /*af60*/  IMAD R4, R57, c[0x0][0x1f4], R4 ;  /* 0x00007d0039047a24 */ /* 0x000fe400078e0204 */
[----:B--2---:R-:W-:-:S04]  /*af70*/  IMAD.SHL.U32 R3, R3, 0x40, RZ ;  /* 0x0000004003037824 */ /* 0x004fc800078e00ff */
[----:B------:R-:W-:Y:S01]  /*af80*/  IMAD.WIDE.U32 R62, R3, c[0x0][0x1e8], R210 ;  /* 0x00007a00033e7a25 */ /* 0x000fe200078e00d2 */
[----:B------:R-:W-:Y:S02]  /*af90*/  SHF.R.S32.HI R2, RZ, 0x1f, R3 ;  /* 0x0000001fff027819 */ /* 0x000fe40000011403 */
[----:B-----5:R-:W-:Y:S02]  /*afa0*/  SHF.R.S32.HI R5, RZ, 0x1f, R0 ;  /* 0x0000001fff057819 */ /* 0x020fe40000011400 */
[----:B------:R-:W-:Y:S01]  /*afb0*/  IADD3 R60, P0, R60, R62, RZ ;  /* 0x0000003e3c3c7210 */ /* 0x000fe20007f1e0ff */
[----:B------:R-:W-:Y:S01]  /*afc0*/  IMAD R2, R2, c[0x0][0x1e8], RZ ;  /* 0x00007a0002027a24 */ /* 0x000fe200078e02ff */
[----:B------:R-:W-:-:S03]  /*afd0*/  LEA.HI R5, R5, R0, RZ, 0x3 ;  /* 0x0000000005057211 */ /* 0x000fc600078f18ff */
[----:B------:R-:W-:Y:S01]  /*afe0*/  IMAD R2, R3, c[0x0][0x1ec], R2 ;  /* 0x00007b0003027a24 */ /* 0x000fe200078e0202 */
[----:B------:R-:W-:Y:S01]  /*aff0*/  SHF.R.S32.HI R0, RZ, 0x3, R5 ;  /* 0x00000003ff007819 */ /* 0x000fe20000011405 */
[----:B------:R-:W-:-:S03]  /*b000*/  IMAD.IADD R3, R208, 0x1, -R3 ;  /* 0x00000001d0037824 */ /* 0x000fc600078e0a03 */
[----:B------:R-:W-:Y:S02]  /*b010*/  IADD3.X R61, R59, R63, R2, P0, !PT ;  /* 0x0000003f3b3d7210 */ /* 0x000fe400007fe402 */
[----:B------:R-:W-:Y:S02]  /*b020*/  SHF.R.S32.HI R2, RZ, 0x3, R7 ;  /* 0x00000003ff027819 */ /* 0x000fe40000011407 */
[----:B------:R-:W-:Y:S01]  /*b030*/  SHF.R.S32.HI R0, RZ, 0x1f, R0 ;  /* 0x0000001fff007819 */ /* 0x000fe20000011400 */
[----:B------:R-:W-:Y:S01]  /*b040*/  IMAD.WIDE.U32 R60, R57, c[0x0][0x1f0], R60 ;  /* 0x00007c00393c7a25 */ /* 0x000fe200078e003c */
[----:B------:R-:W-:-:S03]  /*b050*/  ISETP.GE.AND P0, PT, R2, R3, PT ;  /* 0x000000030200720c */ /* 0x000fc60003f06270 */
[----:B------:R-:W-:-:S10]  /*b060*/  IMAD.IADD R7, R4, 0x1, R61 ;  /* 0x0000000104077824 */ /* 0x000fd400078e023d */
[----:B------:R-:W-:Y:S05]  /*b070*/  @P0 BRA `(.L_x_725) ;  /* 0x000000d000000947 */ /* 0x000fea0003800000 */
[----:B------:R-:W-:Y:S01]  /*b080*/  IMAD R3, R0, c[0x0][0x1e8], RZ ;  /* 0x00007a0000037a24 */ /* 0x000fe200078e02ff */
[----:B------:R-:W-:Y:S01]  /*b090*/  ISETP.GE.AND P2, PT, R210, c[0x0][0x220], PT ;  /* 0x00008800d2007a0c */ /* 0x000fe20003f46270 */
[----:B------:R-:W-:Y:S01]  /*b0a0*/  IMAD.MOV.U32 R6, RZ, RZ, R60 ;  /* 0x000000ffff067224 */ /* 0x000fe200078e003c */
[----:B------:R-:W-:Y:S01]  /*b0b0*/  ISETP.GE.AND P1, PT, R201, c[0x0][0x220], PT ;  /* 0x00008800c9007a0c */ /* 0x000fe20003f26270 */
[----:B------:R-:W-:Y:S01]  /*b0c0*/  IMAD R3, R2, c[0x0][0x1ec], R3 ;  /* 0x00007b0002037a24 */ /* 0x000fe200078e0203 */
[----:B------:R-:W-:Y:S01]  /*b0d0*/  ISETP.GE.AND P0, PT, R200, c[0x0][0x220], PT ;  /* 0x00008800c8007a0c */ /* 0x000fe20003f06270 */
[----:B------:R-:W-:-:S04]  /*b0e0*/  IMAD.WIDE.U32 R4, R2, c[0x0][0x1e8], R6 ;  /* 0x00007a0002047a25 */ /* 0x000fc800078e0006 */
[----:B------:R-:W-:Y:S01]  /*b0f0*/  IMAD.IADD R3, R3, 0x1, R5 ;  /* 0x0000000103037824 */ /* 0x000fe200078e0205 */
[----:B------:R-:W-:-:S04]  /*b100*/  LEA R56, P3, R4, c[0x0][0x1d0], 0x1 ;  /* 0x0000740004387a11 */ /* 0x000fc800078608ff */
[----:B------:R-:W-:-:S05]  /*b110*/  LEA.HI.X R57, R4, c[0x0][0x1d4], R3, 0x1, P3 ;  /* 0x0000750004397a11 */ /* 0x000fca00018f0c03 */
[----:B-1----:R1:W-:Y:S04]  /*b120*/  @!P2 STG.E.128 [R56.64], R48 ;  /* 0x000000303800a986 */ /* 0x0023e8000c101d04 */
[----:B------:R1:W-:Y:S04]  /*b130*/  @!P1 STG.E.128 [R56.64+0x80], R32 ;  /* 0x0000802038009986 */ /* 0x0003e8000c101d04 */
[----:B------:R1:W-:Y:S02]  /*b140*/  @!P0 STG.E.128 [R56.64+0x100], R16 ;  /* 0x0001001038008986 */ /* 0x0003e4000c101d04 */
.L_x_725:
[----:B------:R-:W-:Y:S05]  /*b150*/  BSYNC B0 ;  /* 0x0000000000007941 */ /* 0x000fea0003800000 */
.L_x_724:
        /* <DEDUP_REMOVED lines=12> */
[----:B------:R-:W-:-:S04]  /*b220*/  IMAD R3, R3, c[0x0][0x1e8], RZ ;  /* 0x00007a0003037a24 */ /* 0x000fc800078e02ff */
[----:B------:R-:W-:Y:S01]  /*b230*/  IMAD R3, R4, c[0x0][0x1ec], R3 ;  /* 0x00007b0004037a24 */ /* 0x000fe200078e0203 */
[----:B------:R-:W-:-:S03]  /*b240*/  LEA R4, P3, R16, c[0x0][0x1d0], 0x1 ;  /* 0x0000740010047a11 */ /* 0x000fc600078608ff */
[----:B------:R-:W-:-:S05]  /*b250*/  IMAD.IADD R3, R3, 0x1, R17 ;  /* 0x0000000103037824 */ /* 0x000fca00078e0211 */
[----:B------:R-:W-:-:S05]  /*b260*/  LEA.HI.X R5, R16, c[0x0][0x1d4], R3, 0x1, P3 ;  /* 0x0000750010057a11 */ /* 0x000fca00018f0c03 */
[----:B------:R1:W-:Y:S04]  /*b270*/  @!P2 STG.E.128 [R4.64], R44 ;  /* 0x0000002c0400a986 */ /* 0x0003e8000c101d04 */
[----:B---3--:R1:W-:Y:S04]  /*b280*/  @!P1 STG.E.128 [R4.64+0x80], R28 ;  /* 0x0000801c04009986 */ /* 0x0083e8000c101d04 */
[----:B------:R1:W-:Y:S02]  /*b290*/  @!P0 STG.E.128 [R4.64+0x100], R12 ;  /* 0x0001000c04008986 */ /* 0x0003e4000c101d04 */
.L_x_727:
[----:B------:R-:W-:Y:S05]  /*b2a0*/  BSYNC B0 ;  /* 0x0000000000007941 */ /* 0x000fea0003800000 */
.L_x_726:
[----:B-1----:R-:W-:Y:S01]  /*b2b0*/  IADD3 R4, R2, 0x20, RZ ;  /* 0x0000002002047810 */ /* 0x002fe20007ffe0ff */
[----:B------:R-:W-:Y:S03]  /*b2c0*/  BSSY B0, `(.L_x_728) ;  /* 0x0000013000007945 */ /* 0x000fe60003800000 */
[----:B------:R-:W-:-:S13]  /*b2d0*/  ISETP.GE.AND P0, PT, R4, R199, PT ;  /* 0x000000c70400720c */ /* 0x000fda0003f06270 */
[----:B------:R-:W-:Y:S05]  /*b2e0*/  @P0 BRA `(.L_x_729) ;  /* 0x0000010000000947 */ /* 0x000fea0003800000 */
[----:B------:R-:W-:Y:S01]  /*b2f0*/  IADD3 R4, P0, R2, 0x20, RZ ;  /* 0x0000002002047810 */ /* 0x000fe20007f1e0ff */
[----:B------:R-:W-:Y:S01]  /*b300*/  IMAD.MOV.U32 R12, RZ, RZ, R60 ;  /* 0x000000ffff0c7224 */ /* 0x000fe200078e003c */
        /* <DEDUP_REMOVED lines=11> */
[----:B----4-:R1:W-:Y:S04]  /*b3c0*/  @!P2 STG.E.128 [R4.64], R40 ;  /* 0x000000280400a986 */ /* 0x0103e8000c101d04 */
[----:B------:R1:W-:Y:S04]  /*b3d0*/  @!P1 STG.E.128 [R4.64+0x80], R24 ;  /* 0x0000801804009986 */ /* 0x0003e8000c101d04 */
[----:B------:R1:W-:Y:S02]  /*b3e0*/  @!P0 STG.E.128 [R4.64+0x100], R8 ;  /* 0x0001000804008986 */ /* 0x0003e4000c101d04 */
.L_x_729:
[----:B------:R-:W-:Y:S05]  /*b3f0*/  BSYNC B0 ;  /* 0x0000000000007941 */ /* 0x000fea0003800000 */
.L_x_728:
[----:B-1----:R-:W-:-:S04]  /*b400*/  IADD3 R4, R2, 0x30, RZ ;  /* 0x0000003002047810 */ /* 0x002fc80007ffe0ff */
[----:B------:R-:W-:-:S13]  /*b410*/  ISETP.GE.AND P0, PT, R4, R199, PT ;  /* 0x000000c70400720c */ /* 0x000fda0003f06270 */
[----:B------:R-:W-:Y:S05]  /*b420*/  @P0 EXIT ;  /* 0x000000000000094d */ /* 0x000fea0003800000 */
[----:B------:R-:W-:Y:S01]  /*b430*/  IADD3 R2, P0, R2, 0x30, RZ ;  /* 0x0000003002027810 */ /* 0x000fe20007f1e0ff */
[----:B------:R-:W-:Y:S01]  /*b440*/  IMAD.MOV.U32 R4, RZ, RZ, R60 ;  /* 0x000000ffff047224 */ /* 0x000fe200078e003c */
[----:B------:R-:W-:Y:S02]  /*b450*/  MOV R5, R7 ;  /* 0x0000000700057202 */ /* 0x000fe40000000f00 */
[----:B------:R-:W-:Y:S01]  /*b460*/  ISETP.GE.AND P1, PT, R210, c[0x0][0x220], PT ;  /* 0x00008800d2007a0c */ /* 0x000fe20003f26270 */
[----:B------:R-:W-:Y:S01]  /*b470*/  IMAD.X R3, RZ, RZ, R0, P0 ;  /* 0x000000ffff037224 */ /* 0x000fe200000e0600 */
[----:B------:R-:W-:Y:S01]  /*b480*/  ISETP.GE.AND P0, PT, R201, c[0x0][0x220], PT ;  /* 0x00008800c9007a0c */ /* 0x000fe20003f06270 */
[----:B------:R-:W-:-:S04]  /*b490*/  IMAD.WIDE.U32 R4, R2, c[0x0][0x1e8], R4 ;  /* 0x00007a0002047a25 */ /* 0x000fc800078e0004 */
[----:B------:R-:W-:-:S04]  /*b4a0*/  IMAD R3, R3, c[0x0][0x1e8], RZ ;  /* 0x00007a0003037a24 */ /* 0x000fc800078e02ff */
[----:B------:R-:W-:Y:S01]  /*b4b0*/  IMAD R3, R2, c[0x0][0x1ec], R3 ;  /* 0x00007b0002037a24 */ /* 0x000fe200078e0203 */
[----:B------:R-:W-:-:S03]  /*b4c0*/  LEA R2, P2, R4, c[0x0][0x1d0], 0x1 ;  /* 0x0000740004027a11 */ /* 0x000fc600078408ff */
[----:B------:R-:W-:-:S05]  /*b4d0*/  IMAD.IADD R3, R3, 0x1, R5 ;  /* 0x0000000103037824 */ /* 0x000fca00078e0205 */
[----:B------:R-:W-:-:S05]  /*b4e0*/  LEA.HI.X R3, R4, c[0x0][0x1d4], R3, 0x1, P2 ;  /* 0x0000750004037a11 */ /* 0x000fca00010f0c03 */
[----:B------:R1:W-:Y:S01]  /*b4f0*/  @!P0 STG.E.128 [R2.64+0x80], R20 ;  /* 0x0000801402008986 */ /* 0x0003e2000c101d04 */
[----:B------:R-:W-:-:S03]  /*b500*/  ISETP.GE.AND P0, PT, R200, c[0x0][0x220], PT ;  /* 0x00008800c8007a0c */ /* 0x000fc60003f06270 */
[----:B------:R1:W-:Y:S10]  /*b510*/  @!P1 STG.E.128 [R2.64], R36 ;  /* 0x0000002402009986 */ /* 0x0003f4000c101d04 */
[----:B------:R-:W-:Y:S05]  /*b520*/  @P0 EXIT ;  /* 0x000000000000094d */ /* 0x000fea0003800000 */
[----:B------:R-:W-:Y:S01]  /*b530*/  STG.E.128 [R2.64+0x100], R52 ;  /* 0x0001003402007986 */ /* 0x000fe2000c101d04 */
[----:B------:R-:W-:Y:S05]  /*b540*/  EXIT ;  /* 0x000000000000794d */ /* 0x000fea0003800000 */
.L_x_730:
        /* <DEDUP_REMOVED lines=11> */
.L_x_7836:


//--------------------- .text._ZN5flash24flash_fwd_splitkv_kernelI23Flash_fwd_kernel_traitsILi192ELi64ELi64ELi4ELb0ELb0EN7cutlass10bfloat16_tE19Flash_kernel_traitsILi192ELi64ELi64ELi4ES3_EELb0ELb0ELb0ELb0ELb0ELb1ELb0ELb0EEEvNS_16Flash_fwd_paramsE --------------------------
	.section	.text._ZN5flash24flash_fwd_splitkv_kernelI23Flash_fwd_kernel_traitsILi192ELi64ELi64ELi4ELb0ELb0EN7cutlass10bfloat16_tE19Flash_kernel_traitsILi192ELi64ELi64ELi4ES3_EELb0ELb0ELb0ELb0ELb0ELb1ELb0ELb0EEEvNS_16Flash_fwd_paramsE,"ax",@progbits
	.sectioninfo	@"SHI_REGISTERS=255"
	.align	128
        .global         _ZN5flash24flash_fwd_splitkv_kernelI23Flash_fwd_kernel_traitsILi192ELi64ELi64ELi4ELb0ELb0EN7cutlass10bfloat16_tE19Flash_kernel_traitsILi192ELi64ELi64ELi4ES3_EELb0ELb0ELb0ELb0ELb0ELb1ELb0ELb0EEEvNS_16Flash_fwd_paramsE
        .type           _ZN5flash24flash_fwd_splitkv_kernelI23Flash_fwd_kernel_traitsILi192ELi64ELi64ELi4ELb0ELb0EN7cutlass10bfloat16_tE19Flash_kernel_traitsILi192ELi64ELi64ELi4ES3_EELb0ELb0ELb0ELb0ELb0ELb1ELb0ELb0EEEvNS_16Flash_fwd_paramsE,@function
        .size           _ZN5flash24flash_fwd_splitkv_kernelI23Flash_fwd_kernel_traitsILi192ELi64ELi64ELi4ELb0ELb0EN7cutlass10bfloat16_tE19Flash_kernel_traitsILi192ELi64ELi64ELi4ES3_EELb0ELb0ELb0ELb0ELb0ELb1ELb0ELb0EEEvNS_16Flash_fwd_paramsE,(.L_x_7837 - _ZN5flash24flash_fwd_splitkv_kernelI23Flash_fwd_kernel_traitsILi192ELi64ELi64ELi4ELb0ELb0EN7cutlass10bfloat16_tE19Flash_kernel_traitsILi192ELi64ELi64ELi4ES3_EELb0ELb0ELb0ELb0ELb0ELb1ELb0ELb0EEEvNS_16Flash_fwd_paramsE)
        .other          _ZN5flash24flash_fwd_splitkv_kernelI23Flash_fwd_kernel_traitsILi192ELi64ELi64ELi4ELb0ELb0EN7cutlass10bfloat16_tE19Flash_kernel_traitsILi192ELi64ELi64ELi4ES3_EELb0ELb0ELb0ELb0ELb0ELb1ELb0ELb0EEEvNS_16Flash_fwd_paramsE,@"STO_CUDA_ENTRY STV_DEFAULT"
_ZN5flash24flash_fwd_splitkv_kernelI23Flash_fwd_kernel_traitsILi192ELi64ELi64ELi4ELb0ELb0EN7cutlass10bfloat16_tE19Flash_kernel_traitsILi192ELi64ELi64ELi4ES3_EELb0ELb0ELb0ELb0ELb0ELb1ELb0ELb0EEEvNS_16Flash_fwd_paramsE:
.text._ZN5flash24flash_fwd_splitkv_kernelI23Flash_fwd_kernel_traitsILi192ELi64ELi64ELi4ELb0ELb0EN7cutlass10bfloat16_tE19Flash_kernel_traitsILi192ELi64ELi64ELi4ES3_EELb0ELb0ELb0ELb0ELb0ELb1ELb0ELb0EEEvNS_16Flash_fwd_paramsE:
        /* <DEDUP_REMOVED lines=34> */
.L_x_731:
[----:B-1-34-:R-:W-:Y:S02]  /*0220*/  MOV R0, c[0x0][0x218] ;  /* 0x0000860000007a02 */ /* 0x01afe40000000f00 */
.L_x_732:
        /* <DEDUP_REMOVED lines=73> */
.L_x_735:
[----:B------:R-:W-:Y:S05]  /*06c0*/  BSYNC B0 ;  /* 0x0000000000007941 */ /* 0x000fea0003800000 */
.L_x_734:
        /* <DEDUP_REMOVED lines=20> */
.L_x_737:
[----:B------:R-:W-:Y:S05]  /*0810*/  BSYNC B0 ;  /* 0x0000000000007941 */ /* 0x000fea0003800000 */
.L_x_736:
        /* <DEDUP_REMOVED lines=20> */
.L_x_739:
[----:B------:R-:W-:Y:S05]  /*0960*/  BSYNC B0 ;  /* 0x0000000000007941 */ /* 0x000fea0003800000 */
.L_x_738:
        /* <DEDUP_REMOVED lines=19> */
.L_x_741:
[----:B------:R-:W-:Y:S05]  /*0aa0*/  BSYNC B0 ;  /* 0x0000000000007941 */ /* 0x000fea0003800000 */
.L_x_740:
        /* <DEDUP_REMOVED lines=19> */
.L_x_733:
        /* <DEDUP_REMOVED lines=93> */
.L_x_742:
        /* <DEDUP_REMOVED lines=15> */
.L_x_744:
        /* <DEDUP_REMOVED lines=53> */
.L_x_743:
        /* <DEDUP_REMOVED lines=115> */
.L_x_746:
[----:B------:R-:W-:Y:S05]  /*1d20*/  BSYNC B0 ;  /* 0x0000000000007941 */ /* 0x000fea0003800000 */
.L_x_745:
        /* <DEDUP_REMOVED lines=37> */
.L_x_748:
[----:B------:R-:W-:Y:S05]  /*1f80*/  BSYNC B0 ;  /* 0x0000000000007941 */ /* 0x000fea0003800000 */
.L_x_747:
        /* <DEDUP_REMOVED lines=37> */
.L_x_750:
[----:B------:R-:W-:Y:S05]  /*21e0*/  BSYNC B0 ;  /* 0x0000000000007941 */ /* 0x000fea0003800000 */
.L_x_749:
        /* <DEDUP_REMOVED lines=36> */
.L_x_752:
[----:B------:R-:W-:Y:S05]  /*2430*/  BSYNC B0 ;  /* 0x0000000000007941 */ /* 0x000fea0003800000 */
.L_x_751:
        /* <DEDUP_REMOVED lines=31> */
.L_x_754:
[----:B------:R-:W-:Y:S05]  /*2630*/  BSYNC B0 ;  /* 0x0000000000007941 */ /* 0x000fea0003800000 */
.L_x_753:
        /* <DEDUP_REMOVED lines=33> */
.L_x_756:
[----:B------:R-:W-:Y:S05]  /*2850*/  BSYNC B0 ;  /* 0x0000000000007941 */ /* 0x000fea0003800000 */
.L_x_755:
        /* <DEDUP_REMOVED lines=31> */
.L_x_758:
[----:B------:R-:W-:Y:S05]  /*2a50*/  BSYNC B0 ;  /* 0x0000000000007941 */ /* 0x000fea0003800000 */
.L_x_757:
        /* <DEDUP_REMOVED lines=32> */
.L_x_760:
[----:B------:R-:W-:Y:S05]  /*2c60*/  BSYNC B0 ;  /* 0x0000000000007941 */ /* 0x000fea0003800000 */
.L_x_759:
        /* <DEDUP_REMOVED lines=32> */
.L_x_762:
[----:B------:R-:W-:Y:S05]  /*2e70*/  BSYNC B0 ;  /* 0x0000000000007941 */ /* 0x000fea0003800000 */
.L_x_761:
        /* <DEDUP_REMOVED lines=33> */
.L_x_764:
[----:B------:R-:W-:Y:S05]  /*3090*/  BSYNC B0 ;  /* 0x0000000000007941 */ /* 0x000fea0003800000 */
.L_x_763:
        /* <DEDUP_REMOVED lines=36> */
.L_x_766:
[----:B------:R-:W-:Y:S05]  /*32e0*/  BSYNC B0 ;  /* 0x0000000000007941 */ /* 0x000fea0003800000 */
.L_x_765:
        /* <DEDUP_REMOVED lines=39> */
.L_x_768:
[----:B------:R-:W-:Y:S05]  /*3560*/  BSYNC B0 ;  /* 0x0000000000007941 */ /* 0x000fea0003800000 */
.L_x_767:
        /* <DEDUP_REMOVED lines=11> */
[----:B--2---:R-:W-:Y:S01]  /*3620*/  LDSM.16.M88.4 R20, [R206] ;  /* 0x00000000ce14783b */ /* 0x004fe20000000200 */
[C---:B------:R-:W-:Y:S01]  /*3630*/  IMAD R202, R5.reuse, 0x2, R206 ;  /* 0x0000000205ca7824 */ /* 0x040fe200078e02ce */
[----:B------:R-:W-:Y:S01]  /*3640*/  LOP3.LUT R8, R8, R11, RZ, 0x3c, !PT ;  /* 0x0000000b08087212 */ /* 0x000fe200078e3cff */
[----:B------:R-:W-:Y:S01]  /*3650*/  IMAD R201, R5, 0x2, R204 ;  /* 0x0000000205c97824 */ /* 0x000fe200078e02cc */
[----:B------:R-:W-:Y:S03]  /*3660*/  LDSM.16.M88.4 R68, [R204] ;  /* 0x00000000cc44783b */ /* 0x000fe60000000200 */
[----:B------:R-:W-:Y:S01]  /*3670*/  IMAD R205, R205, 0x200, R8 ;  /* 0x00000200cdcd7824 */ /* 0x000fe200078e0208 */
[----:B------:R-:W-:Y:S03]  /*3680*/  LDSM.16.M88.4 R76, [R202] ;  /* 0x00000000ca4c783b */ /* 0x000fe60000000200 */
[----:B------:R-:W-:Y:S01]  /*3690*/  IMAD.SHL.U32 R205, R205, 0x2, RZ ;  /* 0x00000002cdcd7824 */ /* 0x000fe200078e00ff */
[----:B------:R-:W-:Y:S04]  /*36a0*/  LDSM.16.M88.4 R36, [R201] ;  /* 0x00000000c924783b */ /* 0x000fe80000000200 */
[----:B-1----:R-:W1:Y:S01]  /*36b0*/  LDSM.16.M88.4 R28, [R205+0x6000] ;  /* 0x00600000cd1c783b */ /* 0x002e620000000200 */
[----:B------:R-:W-:-:S02]  /*36c0*/  IADD3 R2, R205, 0x6000, RZ ;  /* 0x00006000cd027810 */ /* 0x000fc40007ffe0ff */
[----:B------:R-:W-:Y:S01]  /*36d0*/  IADD3 R203, R205, 0x6020, RZ ;  /* 0x00006020cdcb7810 */ /* 0x000fe20007ffe0ff */
[----:B------:R-:W2:Y:S01]  /*36e0*/  LDSM.16.M88.4 R40, [R205+0x6800] ;  /* 0x00680000cd28783b */ /* 0x000ea20000000200 */
[----:B------:R-:W-:Y:S01]  /*36f0*/  @P1 IADD3 R203, R2, -0x20, RZ ;  /* 0xffffffe002cb1810 */ /* 0x000fe20007ffe0ff */
[----:B------:R-:W-:Y:S02]  /*3700*/  IMAD.MOV.U32 R2, RZ, RZ, 0x40 ;  /* 0x00000040ff027424 */ /* 0x000fe400078e00ff */
[----:B------:R-:W-:Y:S01]  /*3710*/  LDSM.16.M88.4 R60, [R205+0x7000] ;  /* 0x00700000cd3c783b */ /* 0x000fe20000000200 */
[C---:B------:R-:W-:Y:S02]  /*3720*/  IADD3 R195, R203.reuse, 0x800, RZ ;  /* 0x00000800cbc37810 */ /* 0x040fe40007ffe0ff */
[----:B------:R-:W-:Y:S01]  /*3730*/  SEL R2, R2, 0xffffffc0, !P2 ;  /* 0xffffffc002027807 */ /* 0x000fe20005000000 */
[----:B------:R-:W5:Y:S01]  /*3740*/  LDSM.16.M88.4 R12, [R203] ;  /* 0x00000000cb0c783b */ /* 0x000f620000000200 */
[----:B------:R-:W-:-:S02]  /*3750*/  IADD3 R194, R203, 0x1000, RZ ;  /* 0x00001000cbc27810 */ /* 0x000fc40007ffe0ff */
[----:B------:R-:W-:Y:S01]  /*3760*/  IADD3 R193, R203, 0x1800, RZ ;  /* 0x00001800cbc17810 */ /* 0x000fe20007ffe0ff */
[----:B------:R-:W3:Y:S01]  /*3770*/  LDSM.16.M88.4 R24, [R205+0x7800] ;  /* 0x00780000cd18783b */ /* 0x000ee20000000200 */
[----:B------:R-:W-:Y:S01]  /*3780*/  IMAD.IADD R199, R205, 0x1, R2 ;  /* 0x00000001cdc77824 */ /* 0x000fe200078e0202 */
[C---:B------:R-:W-:Y:S01]  /*3790*/  IADD3 R191, R203.reuse, 0x2000, RZ ;  /* 0x00002000cbbf7810 */ /* 0x040fe20007ffe0ff */
[----:B------:R-:W-:Y:S01]  /*37a0*/  IMAD.IADD R192, R2, 0x1, R203 ;  /* 0x0000000102c07824 */ /* 0x000fe200078e02cb */
[----:B------:R-:W4:Y:S01]  /*37b0*/  LDSM.16.M88.4 R8, [R203+0x800] ;  /* 0x00080000cb08783b */ /* 0x000f220000000200 */
[C---:B------:R-:W-:Y:S02]  /*37c0*/  IADD3 R190, R203.reuse, 0x2800, RZ ;  /* 0x00002800cbbe7810 */ /* 0x040fe40007ffe0ff */
[C---:B------:R-:W-:Y:S01]  /*37d0*/  IADD3 R189, R203.reuse, 0x3000, RZ ;  /* 0x00003000cbbd7810 */ /* 0x040fe20007ffe0ff */
[----:B------:R-:W3:Y:S01]  /*37e0*/  LDSM.16.M88.4 R48, [R199+0x6000] ;  /* 0x00600000c730783b */ /* 0x000ee20000000200 */
[----:B------:R-:W-:-:S02]  /*37f0*/  IADD3 R188, R203, 0x3800, RZ ;  /* 0x00003800cbbc7810 */ /* 0x000fc40007ffe0ff */
[C---:B------:R-:W-:Y:S01]  /*3800*/  IADD3 R187, R203.reuse, 0x4000, RZ ;  /* 0x00004000cbbb7810 */ /* 0x040fe20007ffe0ff */
[----:B------:R-:W3:Y:S01]  /*3810*/  LDSM.16.M88.4 R84, [R203+0x1000] ;  /* 0x00100000cb54783b */ /* 0x000ee20000000200 */
[C---:B------:R-:W-:Y:S02]  /*3820*/  IADD3 R186, R203.reuse, 0x4800, RZ ;  /* 0x00004800cbba7810 */ /* 0x040fe40007ffe0ff */
[C---:B------:R-:W-:Y:S01]  /*3830*/  IADD3 R185, R203.reuse, 0x5000, RZ ;  /* 0x00005000cbb97810 */ /* 0x040fe20007ffe0ff */
[----:B------:R-:W3:Y:S01]  /*3840*/  LDSM.16.M88.4 R80, [R203+0x1800] ;  /* 0x00180000cb50783b */ /* 0x000ee20000000200 */
[----:B------:R-:W-:-:S03]  /*3850*/  IADD3 R184, R203, 0x5800, RZ ;  /* 0x00005800cbb87810 */ /* 0x000fc60007ffe0ff */
[----:B------:R-:W3:Y:S01]  /*3860*/  LDSM.16.M88.4 R32, [R199+0x6800] ;  /* 0x00680000c720783b */ /* 0x000ee20000000200 */
[C---:B-1----:R-:W-:Y:S03]  /*3870*/  HMMA.16816.F32.BF16 R16, R20.reuse, R28, RZ ;  /* 0x0000001c1410723c */ /* 0x042fe600000418ff */
[----:B------:R-:W-:Y:S04]  /*3880*/  LDSM.16.M88.4 R72, [R199+0x7000] ;  /* 0x00700000c748783b */ /* 0x000fe80000000200 */
[----:B------:R-:W-:Y:S01]  /*3890*/  LDSM.16.M88.4 R52, [R192+0x1000] ;  /* 0x00100000c034783b */ /* 0x000fe20000000200 */
[C---:B--2---:R-:W-:Y:S03]  /*38a0*/  HMMA.16816.F32.BF16 R44, R20.reuse, R40, RZ ;  /* 0x00000028142c723c */ /* 0x044fe600000418ff */
[----:B------:R-:W-:Y:S05]  /*38b0*/  LDSM.16.M88.4 R88, [R203+0x4000] ;  /* 0x00400000cb58783b */ /* 0x000fea0000000200 */
[C---:B------:R-:W-:Y:S08]  /*38c0*/  HMMA.16816.F32.BF16 R28, R20.reuse, R30, RZ ;  /* 0x0000001e141c723c */ /* 0x040ff000000418ff */
[----:B------:R-:W-:Y:S08]  /*38d0*/  HMMA.16816.F32.BF16 R40, R20, R42, RZ ;  /* 0x0000002a1428723c */ /* 0x000ff000000418ff */
[----:B-----5:R-:W-:Y:S08]  /*38e0*/  HMMA.16816.F32.BF16 R16, R68, R12, R16 ;  /* 0x0000000c4410723c */ /* 0x020ff00000041810 */
[C---:B------:R-:W-:Y:S08]  /*38f0*/  HMMA.16816.F32.BF16 R64, R20.reuse, R60, RZ ;  /* 0x0000003c1440723c */ /* 0x040ff000000418ff */
[C---:B------:R-:W-:Y:S08]  /*3900*/  HMMA.16816.F32.BF16 R60, R20.reuse, R62, RZ ;  /* 0x0000003e143c723c */ /* 0x040ff000000418ff */
[C---:B---3--:R-:W-:Y:S08]  /*3910*/  HMMA.16816.F32.BF16 R56, R20.reuse, R24, RZ ;  /* 0x000000181438723c */ /* 0x048ff000000418ff */
[----:B------:R-:W-:Y:S01]  /*3920*/  HMMA.16816.F32.BF16 R20, R20, R26, RZ ;  /* 0x0000001a1414723c */ /* 0x000fe200000418ff */
[----:B------:R-:W-:Y:S07]  /*3930*/  LDSM.16.M88.4 R24, [R199+0x7800] ;  /* 0x00780000c718783b */ /* 0x000fee0000000200 */
[C---:B------:R-:W-:Y:S01]  /*3940*/  HMMA.16816.F32.BF16 R28, R68.reuse, R14, R28 ;  /* 0x0000000e441c723c */ /* 0x040fe2000004181c */
[----:B------:R-:W1:Y:S07]  /*3950*/  LDSM.16.M88.4 R12, [R192] ;  /* 0x00000000c00c783b */ /* 0x000e6e0000000200 */
[C---:B----4-:R-:W-:Y:S08]  /*3960*/  HMMA.16816.F32.BF16 R44, R68.reuse, R8, R44 ;  /* 0x00000008442c723c */ /* 0x050ff0000004182c */
[----:B------:R-:W-:Y:S01]  /*3970*/  HMMA.16816.F32.BF16 R40, R68, R10, R40 ;  /* 0x0000000a4428723c */ /* 0x000fe20000041828 */
[----:B------:R-:W-:Y:S07]  /*3980*/  LDSM.16.M88.4 R8, [R192+0x800] ;  /* 0x00080000c008783b */ /* 0x000fee0000000200 */
[----:B------:R-:W-:Y:S08]  /*3990*/  HMMA.16816.F32.BF16 R16, R76, R48, R16 ;  /* 0x000000304c10723c */ /* 0x000ff00000041810 */
[C---:B------:R-:W-:Y:S08]  /*39a0*/  HMMA.16816.F32.BF16 R64, R68.reuse, R84, R64 ;  /* 0x000000544440723c */ /* 0x040ff00000041840 */
[C---:B------:R-:W-:Y:S01]  /*39b0*/  HMMA.16816.F32.BF16 R60, R68.reuse, R86, R60 ;  /* 0x00000056443c723c */ /* 0x040fe2000004183c */
[----:B------:R-:W-:Y:S07]  /*39c0*/  LDSM.16.M88.4 R84, [R199+0x9800] ;  /* 0x00980000c754783b */ /* 0x000fee0000000200 */
[C---:B------:R-:W-:Y:S08]  /*39d0*/  HMMA.16816.F32.BF16 R56, R68.reuse, R80, R56 ;  /* 0x000000504438723c */ /* 0x040ff00000041838 */
[----:B------:R-:W-:Y:S01]  /*39e0*/  HMMA.16816.F32.BF16 R20, R68, R82, R20 ;  /* 0x000000524414723c */ /* 0x000fe20000041814 */
[----:B------:R-:W-:Y:S04]  /*39f0*/  LDSM.16.M88.4 R68, [R192+0x1800] ;  /* 0x00180000c044783b */ /* 0x000fe80000000200 */
[----:B------:R-:W-:Y:S03]  /*3a00*/  LDSM.16.M88.4 R80, [R202+0x2000] ;  /* 0x00200000ca50783b */ /* 0x000fe60000000200 */
[C---:B------:R-:W-:Y:S01]  /*3a10*/  HMMA.16816.F32.BF16 R28, R76.reuse, R50, R28 ;  /* 0x000000324c1c723c */ /* 0x040fe2000004181c */
[----:B------:R-:W-:Y:S07]  /*3a20*/  LDSM.16.M88.4 R48, [R205+0x8000] ;  /* 0x00800000cd30783b */ /* 0x000fee0000000200 */
[C---:B------:R-:W-:Y:S08]  /*3a30*/  HMMA.16816.F32.BF16 R44, R76.reuse, R32, R44 ;  /* 0x000000204c2c723c */ /* 0x040ff0000004182c */
[----:B------:R-:W-:Y:S01]  /*3a40*/  HMMA.16816.F32.BF16 R40, R76, R34, R40 ;  /* 0x000000224c28723c */ /* 0x000fe20000041828 */
[----:B------:R-:W2:Y:S07]  /*3a50*/  LDSM.16.M88.4 R32, [R206+0x2000] ;  /* 0x00200000ce20783b */ /* 0x000eae0000000200 */
[----:B-1----:R-:W-:Y:S08]  /*3a60*/  HMMA.16816.F32.BF16 R16, R36, R12, R16 ;  /* 0x0000000c2410723c */ /* 0x002ff00000041810 */
[C---:B------:R-:W-:Y:S08]  /*3a70*/  HMMA.16816.F32.BF16 R64, R76.reuse, R72, R64 ;  /* 0x000000484c40723c */ /* 0x040ff00000041840 */
[C---:B------:R-:W-:Y:S01]  /*3a80*/  HMMA.16816.F32.BF16 R60, R76.reuse, R74, R60 ;  /* 0x0000004a4c3c723c */ /* 0x040fe2000004183c */
[----:B------:R-:W-:Y:S07]  /*3a90*/  LDSM.16.M88.4 R72, [R201+0x2000] ;  /* 0x00200000c948783b */ /* 0x000fee0000000200 */
[C---:B------:R-:W-:Y:S08]  /*3aa0*/  HMMA.16816.F32.BF16 R56, R76.reuse, R24, R56 ;  /* 0x000000184c38723c */ /* 0x040ff00000041838 */
[----:B------:R-:W-:Y:S01]  /*3ab0*/  HMMA.16816.F32.BF16 R76, R76, R26, R20 ;  /* 0x0000001a4c4c723c */ /* 0x000fe20000041814 */
[----:B------:R-:W-:Y:S04]  /*3ac0*/  LDSM.16.M88.4 R20, [R204+0x2000] ;  /* 0x00200000cc14783b */ /* 0x000fe80000000200 */
[----:B------:R-:W1:Y:S03]  /*3ad0*/  LDSM.16.M88.4 R24, [R203+0x2000] ;  /* 0x00200000cb18783b */ /* 0x000e660000000200 */
[----:B------:R-:W-:Y:S01]  /*3ae0*/  HMMA.16816.F32.BF16 R28, R36, R14, R28 ;  /* 0x0000000e241c723c */ /* 0x000fe2000004181c */
[----:B------:R-:W3:Y:S07]  /*3af0*/  LDSM.16.M88.4 R12, [R205+0x8800] ;  /* 0x00880000cd0c783b */ /* 0x000eee0000000200 */
[----:B--2---:R-:W-:Y:S08]  /*3b00*/  HMMA.16816.F32.BF16 R16, R32, R48, R16 ;  /* 0x000000302010723c */ /* 0x004ff00000041810 */
[C---:B------:R-:W-:Y:S08]  /*3b10*/  HMMA.16816.F32.BF16 R44, R36.reuse, R8, R44 ;  /* 0x00000008242c723c */ /* 0x040ff0000004182c */
[C---:B------:R-:W-:Y:S01]  /*3b20*/  HMMA.16816.F32.BF16 R40, R36.reuse, R10, R40 ;  /* 0x0000000a2428723c */ /* 0x040fe20000041828 */
[----:B------:R-:W2:Y:S07]  /*3b30*/  LDSM.16.M88.4 R8, [R205+0x9000] ;  /* 0x00900000cd08783b */ /* 0x000eae0000000200 */
[C---:B------:R-:W-:Y:S08]  /*3b40*/  HMMA.16816.F32.BF16 R64, R36.reuse, R52, R64 ;  /* 0x000000342440723c */ /* 0x040ff00000041840 */
[C---:B------:R-:W-:Y:S01]  /*3b50*/  HMMA.16816.F32.BF16 R60, R36.reuse, R54, R60 ;  /* 0x00000036243c723c */ /* 0x040fe2000004183c */
[----:B------:R-:W-:Y:S07]  /*3b60*/  LDSM.16.M88.4 R52, [R205+0x9800] ;  /* 0x00980000cd34783b */ /* 0x000fee0000000200 */
[C---:B------:R-:W-:Y:S08]  /*3b70*/  HMMA.16816.F32.BF16 R56, R36.reuse, R68, R56 ;  /* 0x000000442438723c */ /* 0x040ff00000041838 */
[----:B------:R-:W-:Y:S01]  /*3b80*/  HMMA.16816.F32.BF16 R76, R36, R70, R76 ;  /* 0x00000046244c723c */ /* 0x000fe2000004184c */
[----:B------:R-:W4:Y:S04]  /*3b90*/  LDSM.16.M88.4 R36, [R199+0x8000] ;  /* 0x00800000c724783b */ /* 0x000f280000000200 */
[----:B------:R-:W-:Y:S03]  /*3ba0*/  LDSM.16.M88.4 R68, [R199+0x8800] ;  /* 0x00880000c744783b */ /* 0x000fe60000000200 */
[----:B-1----:R-:W-:Y:S08]  /*3bb0*/  HMMA.16816.F32.BF16 R16, R20, R24, R16 ;  /* 0x000000181410723c */ /* 0x002ff00000041810 */
[C---:B------:R-:W-:Y:S01]  /*3bc0*/  HMMA.16816.F32.BF16 R28, R32.reuse, R50, R28 ;  /* 0x00000032201c723c */ /* 0x040fe2000004181c */
[----:B------:R-:W-:Y:S07]  /*3bd0*/  LDSM.16.M88.4 R48, [R192+0x2000] ;  /* 0x00200000c030783b */ /* 0x000fee0000000200 */
[C---:B---3--:R-:W-:Y:S08]  /*3be0*/  HMMA.16816.F32.BF16 R44, R32.reuse, R12, R44 ;  /* 0x0000000c202c723c */ /* 0x048ff0000004182c */
[C---:B------:R-:W-:Y:S01]  /*3bf0*/  HMMA.16816.F32.BF16 R40, R32.reuse, R14, R40 ;  /* 0x0000000e2028723c */ /* 0x040fe20000041828 */
[----:B------:R-:W1:Y:S07]  /*3c00*/  LDSM.16.M88.4 R12, [R203+0x2800] ;  /* 0x00280000cb0c783b */ /* 0x000e6e0000000200 */
[C---:B--2---:R-:W-:Y:S08]  /*3c10*/  HMMA.16816.F32.BF16 R64, R32.reuse, R8, R64 ;  /* 0x000000082040723c */ /* 0x044ff00000041840 */
[----:B------:R-:W-:Y:S01]  /*3c20*/  HMMA.16816.F32.BF16 R60, R32, R10, R60 ;  /* 0x0000000a203c723c */ /* 0x000fe2000004183c */
[----:B------:R-:W2:Y:S07]  /*3c30*/  LDSM.16.M88.4 R8, [R203+0x3000] ;  /* 0x00300000cb08783b */ /* 0x000eae0000000200 */
[----:B----4-:R-:W-:Y:S08]  /*3c40*/  HMMA.16816.F32.BF16 R16, R80, R36, R16 ;  /* 0x000000245010723c */ /* 0x010ff00000041810 */
[----:B------:R-:W-:Y:S08]  /*3c50*/  HMMA.16816.F32.BF16 R56, R32, R52, R56 ;  /* 0x000000342038723c */ /* 0x000ff00000041838 */
[----:B------:R-:W-:Y:S01]  /*3c60*/  HMMA.16816.F32.BF16 R28, R20, R26, R28 ;  /* 0x0000001a141c723c */ /* 0x000fe2000004181c */
[----:B------:R-:W-:Y:S07]  /*3c70*/  LDSM.16.M88.4 R24, [R203+0x3800] ;  /* 0x00380000cb18783b */ /* 0x000fee0000000200 */
[----:B------:R-:W-:Y:S01]  /*3c80*/  HMMA.16816.F32.BF16 R76, R32, R54, R76 ;  /* 0x00000036204c723c */ /* 0x000fe2000004184c */
[----:B------:R-:W-:Y:S04]  /*3c90*/  LDSM.16.M88.4 R52, [R206+0x4000] ;  /* 0x00400000ce34783b */ /* 0x000fe80000000200 */
[----:B------:R-:W3:Y:S03]  /*3ca0*/  LDSM.16.M88.4 R32, [R205+0xa000] ;  /* 0x00a00000cd20783b */ /* 0x000ee60000000200 */
[C---:B-1----:R-:W-:Y:S08]  /*3cb0*/  HMMA.16816.F32.BF16 R44, R20.reuse, R12, R44 ;  /* 0x0000000c142c723c */ /* 0x042ff0000004182c */
[----:B------:R-:W-:Y:S01]  /*3cc0*/  HMMA.16816.F32.BF16 R40, R20, R14, R40 ;  /* 0x0000000e1428723c */ /* 0x000fe20000041828 */
[----:B------:R-:W1:Y:S07]  /*3cd0*/  LDSM.16.M88.4 R12, [R192+0x2800] ;  /* 0x00280000c00c783b */ /* 0x000e6e0000000200 */
[----:B------:R-:W-:Y:S08]  /*3ce0*/  HMMA.16816.F32.BF16 R16, R72, R48, R16 ;  /* 0x000000304810723c */ /* 0x000ff00000041810 */
[----:B------:R-:W-:Y:S01]  /*3cf0*/  HMMA.16816.F32.BF16 R28, R80, R38, R28 ;  /* 0x00000026501c723c */ /* 0x000fe2000004181c */
[----:B------:R-:W4:Y:S07]  /*3d00*/  LDSM.16.M88.4 R36, [R204+0x4000] ;  /* 0x00400000cc24783b */ /* 0x000f2e0000000200 */
[C---:B--2---:R-:W-:Y:S08]  /*3d10*/  HMMA.16816.F32.BF16 R64, R20.reuse, R8, R64 ;  /* 0x000000081440723c */ /* 0x044ff00000041840 */
[----:B------:R-:W-:Y:S01]  /*3d20*/  HMMA.16816.F32.BF16 R60, R20, R10, R60 ;  /* 0x0000000a143c723c */ /* 0x000fe2000004183c */
[----:B------:R-:W2:Y:S07]  /*3d30*/  LDSM.16.M88.4 R8, [R199+0x9000] ;  /* 0x00900000c708783b */ /* 0x000eae0000000200 */
[----:B------:R-:W-:Y:S08]  /*3d40*/  HMMA.16816.F32.BF16 R44, R80, R68, R44 ;  /* 0x00000044502c723c */ /* 0x000ff0000004182c */
[----:B---3--:R-:W-:Y:S08]  /*3d50*/  HMMA.16816.F32.BF16 R16, R52, R32, R16 ;  /* 0x000000203410723c */ /* 0x008ff00000041810 */
[----:B------:R-:W-:Y:S01]  /*3d60*/  HMMA.16816.F32.BF16 R40, R80, R70, R40 ;  /* 0x000000465028723c */ /* 0x000fe20000041828 */
[----:B------:R-:W-:Y:S07]  /*3d70*/  LDSM.16.M88.4 R68, [R192+0x3000] ;  /* 0x00300000c044783b */ /* 0x000fee0000000200 */
[----:B------:R-:W-:Y:S08]  /*3d80*/  HMMA.16816.F32.BF16 R56, R20, R24, R56 ;  /* 0x000000181438723c */ /* 0x000ff00000041838 */
[----:B------:R-:W-:Y:S01]  /*3d90*/  HMMA.16816.F32.BF16 R28, R72, R50, R28 ;  /* 0x00000032481c723c */ /* 0x000fe2000004181c */
[----:B------:R-:W3:Y:S07]  /*3da0*/  LDSM.16.M88.4 R48, [R205+0xa800] ;  /* 0x00a80000cd30783b */ /* 0x000eee0000000200 */
[----:B------:R-:W-:Y:S01]  /*3db0*/  HMMA.16816.F32.BF16 R76, R20, R26, R76 ;  /* 0x0000001a144c723c */ /* 0x000fe2000004184c */
[----:B------:R-:W-:Y:S04]  /*3dc0*/  LDSM.16.M88.4 R24, [R202+0x4000] ;  /* 0x00400000ca18783b */ /* 0x000fe80000000200 */
[----:B------:R-:W5:Y:S03]  /*3dd0*/  LDSM.16.M88.4 R20, [R199+0xa000] ;  /* 0x00a00000c714783b */ /* 0x000f660000000200 */
[----:B-1----:R-:W-:Y:S08]  /*3de0*/  HMMA.16816.F32.BF16 R44, R72, R12, R44 ;  /* 0x0000000c482c723c */ /* 0x002ff0000004182c */
[----:B----4-:R-:W-:Y:S08]  /*3df0*/  HMMA.16816.F32.BF16 R16, R36, R88, R16 ;  /* 0x000000582410723c */ /* 0x010ff00000041810 */
[----:B------:R-:W-:Y:S01]  /*3e00*/  HMMA.16816.F32.BF16 R40, R72, R14, R40 ;  /* 0x0000000e4828723c */ /* 0x000fe20000041828 */
[----:B------:R-:W-:Y:S07]  /*3e10*/  LDSM.16.M88.4 R12, [R201+0x4000] ;  /* 0x00400000c90c783b */ /* 0x000fee0000000200 */
[----:B------:R-:W-:Y:S01]  /*3e20*/  HMMA.16816.F32.BF16 R28, R52, R34, R28 ;  /* 0x00000022341c723c */ /* 0x000fe2000004181c */
[----:B------:R-:W1:Y:S07]  /*3e30*/  LDSM.16.M88.4 R32, [R203+0x4800] ;  /* 0x00480000cb20783b */ /* 0x000e6e0000000200 */
[C---:B--2---:R-:W-:Y:S08]  /*3e40*/  HMMA.16816.F32.BF16 R64, R80.reuse, R8, R64 ;  /* 0x000000085040723c */ /* 0x044ff00000041840 */
[----:B------:R-:W-:Y:S01]  /*3e50*/  HMMA.16816.F32.BF16 R60, R80, R10, R60 ;  /* 0x0000000a503c723c */ /* 0x000fe2000004183c */
[----:B------:R-:W2:Y:S07]  /*3e60*/  LDSM.16.M88.4 R8, [R192+0x4000] ;  /* 0x00400000c008783b */ /* 0x000eae0000000200 */
[----:B---3--:R-:W-:Y:S08]  /*3e70*/  HMMA.16816.F32.BF16 R44, R52, R48, R44 ;  /* 0x00000030342c723c */ /* 0x008ff0000004182c */
[----:B-----5:R-:W-:Y:S08]  /*3e80*/  HMMA.16816.F32.BF16 R16, R24, R20, R16 ;  /* 0x000000141810723c */ /* 0x020ff00000041810 */
[----:B------:R-:W-:Y:S01]  /*3e90*/  HMMA.16816.F32.BF16 R40, R52, R50, R40 ;  /* 0x000000323428723c */ /* 0x000fe20000041828 */
[----:B------:R-:W3:Y:S07]  /*3ea0*/  LDSM.16.M88.4 R48, [R192+0x3800] ;  /* 0x00380000c030783b */ /* 0x000eee0000000200 */
[----:B------:R-:W-:Y:S01]  /*3eb0*/  HMMA.16816.F32.BF16 R28, R36, R90, R28 ;  /* 0x0000005a241c723c */ /* 0x000fe2000004181c */
[----:B------:R-:W4:Y:S07]  /*3ec0*/  LDSM.16.M88.4 R88, [R205+0xb000] ;  /* 0x00b00000cd58783b */ /* 0x000f2e0000000200 */
[----:B------:R-:W-:Y:S08]  /*3ed0*/  HMMA.16816.F32.BF16 R56, R80, R84, R56 ;  /* 0x000000545038723c */ /* 0x000ff00000041838 */
[----:B------:R-:W-:Y:S08]  /*3ee0*/  HMMA.16816.F32.BF16 R64, R72, R68, R64 ;  /* 0x000000444840723c */ /* 0x000ff00000041840 */
[----:B-1----:R-:W-:Y:S08]  /*3ef0*/  HMMA.16816.F32.BF16 R44, R36, R32, R44 ;  /* 0x00000020242c723c */ /* 0x002ff0000004182c */
[----:B--2---:R-:W-:Y:S08]  /*3f00*/  HMMA.16816.F32.BF16 R16, R12, R8, R16 ;  /* 0x000000080c10723c */ /* 0x004ff00000041810 */
[----:B------:R-:W-:Y:S01]  /*3f10*/  HMMA.16816.F32.BF16 R68, R72, R70, R60 ;  /* 0x000000464844723c */ /* 0x000fe2000004183c */
[----:B------:R-:W-:Y:S07]  /*3f20*/  LDSM.16.M88.4 R60, [R192+0x4800] ;  /* 0x00480000c03c783b */ /* 0x000fee0000000200 */
[----:B------:R-:W-:Y:S01]  /*3f30*/  HMMA.16816.F32.BF16 R40, R36, R34, R40 ;  /* 0x000000222428723c */ /* 0x000fe20000041828 */
[----:B------:R-:W1:Y:S07]  /*3f40*/  LDSM.16.M88.4 R32, [R205+0xb800] ;  /* 0x00b80000cd20783b */ /* 0x000e6e0000000200 */
[----:B------:R-:W-:Y:S01]  /*3f50*/  HMMA.16816.F32.BF16 R28, R24, R22, R28 ;  /* 0x00000016181c723c */ /* 0x000fe2000004181c */
[----:B------:R-:W2:Y:S01]  /*3f60*/  LDSM.16.M88.4 R20, [R203+0x5000] ;  /* 0x00500000cb14783b */ /* 0x000ea20000000200 */
[----:B------:R-:W-:-:S02]  /*3f70*/  FMUL.FTZ R2, R16, c[0x0][0x2ec] ;  /* 0x0000bb0010027a20 */ /* 0x000fc40000410000 */
[----:B------:R-:W-:-:S04]  /*3f80*/  FMUL.FTZ R84, R19, c[0x0][0x2ec] ;  /* 0x0000bb0013547a20 */ /* 0x000fc80000410000 */
[----:B------:R-:W-:Y:S01]  /*3f90*/  HMMA.16816.F32.BF16 R80, R80, R86, R76 ;  /* 0x000000565050723c */ /* 0x000fe2000004184c */
[----:B------:R-:W-:Y:S01]  /*3fa0*/  LDSM.16.M88.4 R76, [R199+0xa800] ;  /* 0x00a80000c74c783b */ /* 0x000fe20000000200 */
[----:B------:R-:W-:Y:S06]  /*3fb0*/  MUFU.TANH R2, R2 ;  /* 0x0000000200027308 */ /* 0x000fec0000002400 */
[----:B---3--:R-:W-:Y:S02]  /*3fc0*/  HMMA.16816.F32.BF16 R56, R72, R48, R56 ;  /* 0x000000304838723c */ /* 0x008fe40000041838 */
[----:B------:R-:W3:Y:S05]  /*3fd0*/  MUFU.TANH R84, R84 ;  /* 0x0000005400547308 */ /* 0x000eea0000002400 */
[----:B------:R-:W-:Y:S01]  /*3fe0*/  FMUL.FTZ R48, R17, c[0x0][0x2ec] ;  /* 0x0000bb0011307a20 */ /* 0x000fe20000410000 */
[----:B----4-:R-:W-:Y:S01]  /*3ff0*/  HMMA.16816.F32.BF16 R64, R52, R88, R64 ;  /* 0x000000583440723c */ /* 0x010fe20000041840 */
[----:B------:R-:W-:-:S02]  /*4000*/  FMUL.FTZ R49, R18, c[0x0][0x2ec] ;  /* 0x0000bb0012317a20 */ /* 0x000fc40000410000 */
[----:B------:R-:W4:Y:S02]  /*4010*/  LDSM.16.M88.4 R16, [R203+0x5800] ;  /* 0x00580000cb10783b */ /* 0x000f240000000200 */
[----:B------:R-:W5:Y:S03]  /*4020*/  MUFU.TANH R48, R48 ;  /* 0x0000003000307308 */ /* 0x000f660000002400 */
[----:B------:R-:W-:Y:S05]  /*4030*/  HMMA.16816.F32.BF16 R68, R52, R90, R68 ;  /* 0x0000005a3444723c */ /* 0x000fea0000041844 */
[----:B------:R-:W-:Y:S03]  /*4040*/  MUFU.TANH R49, R49 ;  /* 0x0000003100317308 */ /* 0x000fe60000002400 */
[----:B------:R-:W-:Y:S01]  /*4050*/  HMMA.16816.F32.BF16 R28, R12, R10, R28 ;  /* 0x0000000a0c1c723c */ /* 0x000fe2000004181c */
[----:B------:R-:W3:Y:S07]  /*4060*/  LDSM.16.M88.4 R8, [R199+0xb000] ;  /* 0x00b00000c708783b */ /* 0x000eee0000000200 */
[----:B------:R-:W-:Y:S08]  /*4070*/  HMMA.16816.F32.BF16 R80, R72, R50, R80 ;  /* 0x000000324850723c */ /* 0x000ff00000041850 */
[----:B-1----:R-:W-:Y:S08]  /*4080*/  HMMA.16816.F32.BF16 R56, R52, R32, R56 ;  /* 0x000000203438723c */ /* 0x002ff00000041838 */
[----:B--2---:R-:W-:Y:S01]  /*4090*/  HMMA.16816.F32.BF16 R64, R36, R20, R64 ;  /* 0x000000142440723c */ /* 0x004fe20000041840 */
[----:B------:R-:W-:-:S02]  /*40a0*/  FMUL.FTZ R28, R28, c[0x0][0x2ec] ;  /* 0x0000bb001c1c7a20 */ /* 0x000fc40000410000 */
[----:B------:R-:W-:Y:S02]  /*40b0*/  FMUL.FTZ R30, R30, c[0x0][0x2ec] ;  /* 0x0000bb001e1e7a20 */ /* 0x000fe40000410000 */
[----:B------:R-:W-:Y:S02]  /*40c0*/  FMUL.FTZ R29, R29, c[0x0][0x2ec] ;  /* 0x0000bb001d1d7a20 */ /* 0x000fe40000410000 */
[----:B------:R-:W-:Y:S01]  /*40d0*/  FMUL.FTZ R31, R31, c[0x0][0x2ec] ;  /* 0x0000bb001f1f7a20 */ /* 0x000fe20000410000 */
[----:B------:R-:W-:Y:S01]  /*40e0*/  HMMA.16816.F32.BF16 R68, R36, R22, R68 ;  /* 0x000000162444723c */ /* 0x000fe20000041844 */
[----:B------:R-:W1:Y:S01]  /*40f0*/  LDSM.16.M88.4 R20, [R199+0xb800] ;  /* 0x00b80000c714783b */ /* 0x000e620000000200 */
[----:B------:R-:W-:Y:S06]  /*4100*/  MUFU.TANH R28, R28 ;  /* 0x0000001c001c7308 */ /* 0x000fec0000002400 */
[----:B------:R-:W-:Y:S02]  /*4110*/  HMMA.16816.F32.BF16 R80, R52, R34, R80 ;  /* 0x000000223450723c */ /* 0x000fe40000041850 */
[----:B------:R-:W2:Y:S06]  /*4120*/  MUFU.TANH R30, R30 ;  /* 0x0000001e001e7308 */ /* 0x000eac0000002400 */
[----:B----4-:R-:W-:Y:S02]  /*4130*/  HMMA.16816.F32.BF16 R56, R36, R16, R56 ;  /* 0x000000102438723c */ /* 0x010fe40000041838 */
[----:B------:R-:W4:Y:S06]  /*4140*/  MUFU.TANH R29, R29 ;  /* 0x0000001d001d7308 */ /* 0x000f2c0000002400 */
[C---:B---3--:R-:W-:Y:S02]  /*4150*/  HMMA.16816.F32.BF16 R64, R24.reuse, R8, R64 ;  /* 0x000000081840723c */ /* 0x048fe40000041840 */
[----:B------:R-:W3:Y:S06]  /*4160*/  MUFU.TANH R31, R31 ;  /* 0x0000001f001f7308 */ /* 0x000eec0000002400 */
[C---:B------:R-:W-:Y:S01]  /*4170*/  HMMA.16816.F32.BF16 R68, R24.reuse, R10, R68 ;  /* 0x0000000a1844723c */ /* 0x040fe20000041844 */
[----:B------:R-:W2:Y:S07]  /*4180*/  LDSM.16.M88.4 R8, [R192+0x5800] ;  /* 0x00580000c008783b */ /* 0x000eae0000000200 */
[C---:B------:R-:W-:Y:S08]  /*4190*/  HMMA.16816.F32.BF16 R44, R24.reuse, R76, R44 ;  /* 0x0000004c182c723c */ /* 0x040ff0000004182c */
[----:B------:R-:W-:Y:S01]  /*41a0*/  HMMA.16816.F32.BF16 R40, R24, R78, R40 ;  /* 0x0000004e1828723c */ /* 0x000fe20000041828 */
[----:B------:R-:W2:Y:S01]  /*41b0*/  LDSM.16.M88.4 R76, [R192+0x5000] ;  /* 0x00500000c04c783b */ /* 0x000ea20000000200 */
[----:B------:R-:W-:-:S06]  /*41c0*/  DEPBAR.LE SB0, 0x0 ;  /* 0x000080000000791a */ /* 0x000fcc0000000000 */
[----:B------:R-:W-:Y:S07]  /*41d0*/  HMMA.16816.F32.BF16 R80, R36, R18, R80 ;  /* 0x000000122450723c */ /* 0x000fee0000041850 */
[----:B------:R-:W-:Y:S01]  /*41e0*/  LOP3.LUT R18, R93, 0x6, RZ, 0xc0, !PT ;  /* 0x000000065d127812 */ /* 0x000fe200078ec0ff */
[----:B-1----:R-:W-:Y:S04]  /*41f0*/  HMMA.16816.F32.BF16 R56, R24, R20, R56 ;  /* 0x000000141838723c */ /* 0x002fe80000041838 */
[----:B------:R-:W-:-:S04]  /*4200*/  IMAD R18, R133, 0x40, R18 ;  /* 0x0000004085127824 */ /* 0x000fc800078e0212 */
[----:B------:R-:W-:Y:S01]  /*4210*/  HMMA.16816.F32.BF16 R44, R12, R60, R44 ;  /* 0x0000003c0c2c723c */ /* 0x000fe2000004182c */
[C---:B------:R-:W-:Y:S02]  /*4220*/  IADD3 R19, R18.reuse, -0x38, RZ ;  /* 0xffffffc812137810 */ /* 0x040fe40007ffe0ff */
[C---:B------:R-:W-:Y:S02]  /*4230*/  IADD3 R21, R18.reuse, -0x3f, RZ ;  /* 0xffffffc112157810 */ /* 0x040fe40007ffe0ff */
[-C--:B------:R-:W-:Y:S02]  /*4240*/  ISETP.GE.AND P2, PT, R19, R94.reuse, PT ;  /* 0x0000005e1300720c */ /* 0x080fe40003f46270 */
[----:B------:R-:W-:Y:S01]  /*4250*/  IADD3 R19, R18, -0x30, RZ ;  /* 0xffffffd012137810 */ /* 0x000fe20007ffe0ff */
[----:B------:R-:W-:Y:S01]  /*4260*/  HMMA.16816.F32.BF16 R80, R24, R22, R80 ;  /* 0x000000161850723c */ /* 0x000fe20000041850 */
[-C--:B------:R-:W-:Y:S02]  /*4270*/  ISETP.GE.AND P3, PT, R21, R94.reuse, PT ;  /* 0x0000005e1500720c */ /* 0x080fe40003f66270 */
[----:B------:R-:W-:-:S02]  /*4280*/  ISETP.GE.AND P6, PT, R19, R94, PT ;  /* 0x0000005e1300720c */ /* 0x000fc40003fc6270 */
[----:B------:R-:W-:Y:S02]  /*4290*/  IADD3 R21, R18, -0x37, RZ ;  /* 0xffffffc912157810 */ /* 0x000fe40007ffe0ff */
[----:B------:R-:W-:Y:S01]  /*42a0*/  FSEL R84, R84, -INF , !P3 ;  /* 0xff80000054547808 */ /* 0x000fe20005800000 */
[C---:B------:R-:W-:Y:S01]  /*42b0*/  HMMA.16816.F32.BF16 R40, R12.reuse, R62, R40 ;  /* 0x0000003e0c28723c */ /* 0x040fe20000041828 */
[----:B-----5:R-:W-:Y:S02]  /*42c0*/  FSEL R48, R48, -INF , !P3 ;  /* 0xff80000030307808 */ /* 0x020fe40005800000 */
[----:B------:R-:W-:Y:S02]  /*42d0*/  ISETP.GE.AND P1, PT, R21, R94, PT ;  /* 0x0000005e1500720c */ /* 0x000fe40003f26270 */
[----:B--2---:R-:W-:Y:S02]  /*42e0*/  FSEL R30, R30, -INF , !P2 ;  /* 0xff8000001e1e7808 */ /* 0x004fe40005000000 */
[----:B------:R-:W-:Y:S01]  /*42f0*/  FSEL R21, R28, -INF , !P2 ;  /* 0xff8000001c157808 */ /* 0x000fe20005000000 */
[----:B------:R-:W-:Y:S01]  /*4300*/  HMMA.16816.F32.BF16 R56, R12, R8, R56 ;  /* 0x000000080c38723c */ /* 0x000fe20000041838 */
[----:B------:R-:W-:Y:S01]  /*4310*/  FMUL.FTZ R32, R44, c[0x0][0x2ec] ;  /* 0x0000bb002c207a20 */ /* 0x000fe20000410000 */
[----:B----4-:R-:W-:Y:S01]  /*4320*/  FSEL R29, R29, -INF , !P1 ;  /* 0xff8000001d1d7808 */ /* 0x010fe20004800000 */
[----:B------:R-:W-:-:S02]  /*4330*/  FMUL.FTZ R44, R46, c[0x0][0x2ec] ;  /* 0x0000bb002e2c7a20 */ /* 0x000fc40000410000 */
[----:B------:R-:W-:Y:S02]  /*4340*/  FMUL.FTZ R33, R45, c[0x0][0x2ec] ;  /* 0x0000bb002d217a20 */ /* 0x000fe40000410000 */
[C---:B------:R-:W-:Y:S01]  /*4350*/  IADD3 R9, R18.reuse, -0x40, RZ ;  /* 0xffffffc012097810 */ /* 0x040fe20007ffe0ff */
[C---:B------:R-:W-:Y:S01]  /*4360*/  HMMA.16816.F32.BF16 R68, R12.reuse, R78, R68 ;  /* 0x0000004e0c44723c */ /* 0x040fe20000041844 */
[----:B------:R-:W-:Y:S01]  /*4370*/  FMUL.FTZ R16, R47, c[0x0][0x2ec] ;  /* 0x0000bb002f107a20 */ /* 0x000fe20000410000 */
[----:B------:R-:W-:Y:S01]  /*4380*/  MUFU.TANH R32, R32 ;  /* 0x0000002000207308 */ /* 0x000fe20000002400 */
[-C--:B------:R-:W-:Y:S02]  /*4390*/  ISETP.GE.AND P4, PT, R9, R94.reuse, PT ;  /* 0x0000005e0900720c */ /* 0x080fe40003f86270 */
[C---:B------:R-:W-:Y:S02]  /*43a0*/  IADD3 R9, R18.reuse, -0x2f, RZ ;  /* 0xffffffd112097810 */ /* 0x040fe40007ffe0ff */
[----:B------:R-:W-:Y:S01]  /*43b0*/  FSEL R49, R49, -INF , !P4 ;  /* 0xff80000031317808 */ /* 0x000fe20006000000 */
[C---:B------:R-:W-:Y:S01]  /*43c0*/  HMMA.16816.F32.BF16 R64, R12.reuse, R76, R64 ;  /* 0x0000004c0c40723c */ /* 0x040fe20000041840 */
[-C--:B------:R-:W-:Y:S01]  /*43d0*/  ISETP.GE.AND P5, PT, R9, R94.reuse, PT ;  /* 0x0000005e0900720c */ /* 0x080fe20003fa6270 */
[----:B------:R-:W1:Y:S01]  /*43e0*/  MUFU.TANH R44, R44 ;  /* 0x0000002c002c7308 */ /* 0x000e620000002400 */
[----:B------:R-:W-:Y:S01]  /*43f0*/  IADD3 R9, R18, -0x28, RZ ;  /* 0xffffffd812097810 */ /* 0x000fe20007ffe0ff */
[----:B------:R-:W-:Y:S01]  /*4400*/  FMUL.FTZ R17, R40, c[0x0][0x2ec] ;  /* 0x0000bb0028117a20 */ /* 0x000fe20000410000 */
[----:B------:R-:W-:Y:S01]  /*4410*/  FSEL R19, R2, -INF , !P4 ;  /* 0xff80000002137808 */ /* 0x000fe20006000000 */
[----:B------:R-:W-:Y:S01]  /*4420*/  FMUL.FTZ R35, R42, c[0x0][0x2ec] ;  /* 0x0000bb002a237a20 */ /* 0x000fe20000410000 */
[-C--:B------:R-:W-:Y:S01]  /*4430*/  ISETP.GE.AND P4, PT, R9, R94.reuse, PT ;  /* 0x0000005e0900720c */ /* 0x080fe20003f86270 */
[----:B------:R-:W-:Y:S01]  /*4440*/  HMMA.16816.F32.BF16 R80, R12, R10, R80 ;  /* 0x0000000a0c50723c */ /* 0x000fe20000041850 */
[----:B------:R-:W-:Y:S01]  /*4450*/  IADD3 R9, R18, -0x27, RZ ;  /* 0xffffffd912097810 */ /* 0x000fe20007ffe0ff */
[----:B------:R-:W-:Y:S01]  /*4460*/  MUFU.TANH R33, R33 ;  /* 0x0000002100217308 */ /* 0x000fe20000002400 */
[----:B------:R-:W-:Y:S01]  /*4470*/  FMUL.FTZ R40, R41, c[0x0][0x2ec] ;  /* 0x0000bb0029287a20 */ /* 0x000fe20000410000 */
[----:B---3--:R-:W-:Y:S01]  /*4480*/  FSEL R2, R31, -INF , !P1 ;  /* 0xff8000001f027808 */ /* 0x008fe20004800000 */
[----:B------:R-:W-:Y:S01]  /*4490*/  FMUL.FTZ R34, R43, c[0x0][0x2ec] ;  /* 0x0000bb002b227a20 */ /* 0x000fe20000410000 */
[-C--:B------:R-:W-:Y:S01]  /*44a0*/  ISETP.GE.AND P3, PT, R9, R94.reuse, PT ;  /* 0x0000005e0900720c */ /* 0x080fe20003f66270 */
[----:B------:R-:W-:Y:S01]  /*44b0*/  FMUL.FTZ R56, R56, c[0x0][0x2ec] ;  /* 0x0000bb0038387a20 */ /* 0x000fe20000410000 */
[----:B------:R-:W-:Y:S01]  /*44c0*/  IADD3 R9, R18, -0x20, RZ ;  /* 0xffffffe012097810 */ /* 0x000fe20007ffe0ff */
[----:B------:R-:W-:Y:S01]  /*44d0*/  FMUL.FTZ R68, R68, c[0x0][0x2ec] ;  /* 0x0000bb0044447a20 */ /* 0x000fe20000410000 */
[----:B------:R-:W2:Y:S01]  /*44e0*/  MUFU.TANH R16, R16 ;  /* 0x0000001000107308 */ /* 0x000ea20000002400 */
[----:B------:R-:W-:Y:S01]  /*44f0*/  FMUL.FTZ R70, R70, c[0x0][0x2ec] ;  /* 0x0000bb0046467a20 */ /* 0x000fe20000410000 */
[-C--:B------:R-:W-:Y:S01]  /*4500*/  ISETP.GE.AND P2, PT, R9, R94.reuse, PT ;  /* 0x0000005e0900720c */ /* 0x080fe20003f46270 */
[----:B------:R-:W-:Y:S01]  /*4510*/  FMUL.FTZ R69, R69, c[0x0][0x2ec] ;  /* 0x0000bb0045457a20 */ /* 0x000fe20000410000 */
[----:B------:R-:W-:Y:S01]  /*4520*/  IADD3 R9, R18, -0x1f, RZ ;  /* 0xffffffe112097810 */ /* 0x000fe20007ffe0ff */
[----:B------:R-:W-:Y:S01]  /*4530*/  FMUL.FTZ R71, R71, c[0x0][0x2ec] ;  /* 0x0000bb0047477a20 */ /* 0x000fe20000410000 */
[----:B-1----:R-:W-:Y:S01]  /*4540*/  FSEL R14, R44, -INF , !P6 ;  /* 0xff8000002c0e7808 */ /* 0x002fe20007000000 */
[----:B------:R-:W-:Y:S01]  /*4550*/  FMUL.FTZ R64, R64, c[0x0][0x2ec] ;  /* 0x0000bb0040407a20 */ /* 0x000fe20000410000 */
[----:B------:R-:W1:Y:S01]  /*4560*/  MUFU.TANH R17, R17 ;  /* 0x0000001100117308 */ /* 0x000e620000002400 */
[-C--:B------:R-:W-:Y:S01]  /*4570*/  ISETP.GE.AND P1, PT, R9, R94.reuse, PT ;  /* 0x0000005e0900720c */ /* 0x080fe20003f26270 */
[----:B------:R-:W-:Y:S01]  /*4580*/  FMUL.FTZ R66, R66, c[0x0][0x2ec] ;  /* 0x0000bb0042427a20 */ /* 0x000fe20000410000 */
[----:B------:R-:W-:Y:S01]  /*4590*/  IADD3 R9, R18, -0x18, RZ ;  /* 0xffffffe812097810 */ /* 0x000fe20007ffe0ff */
[----:B------:R-:W-:Y:S01]  /*45a0*/  FMUL.FTZ R65, R65, c[0x0][0x2ec] ;  /* 0x0000bb0041417a20 */ /* 0x000fe20000410000 */
[----:B------:R-:W-:Y:S01]  /*45b0*/  FSEL R15, R32, -INF , !P6 ;  /* 0xff800000200f7808 */ /* 0x000fe20007000000 */
[----:B------:R-:W-:Y:S01]  /*45c0*/  FMUL.FTZ R67, R67, c[0x0][0x2ec] ;  /* 0x0000bb0043437a20 */ /* 0x000fe20000410000 */
[-C--:B------:R-:W-:Y:S01]  /*45d0*/  ISETP.GE.AND P6, PT, R9, R94.reuse, PT ;  /* 0x0000005e0900720c */ /* 0x080fe20003fc6270 */
[----:B------:R-:W3:Y:S01]  /*45e0*/  MUFU.TANH R35, R35 ;  /* 0x0000002300237308 */ /* 0x000ee20000002400 */
[----:B------:R-:W-:Y:S01]  /*45f0*/  IADD3 R9, R18, -0x17, RZ ;  /* 0xffffffe912097810 */ /* 0x000fe20007ffe0ff */
[----:B------:R-:W-:Y:S01]  /*4600*/  FMUL.FTZ R57, R57, c[0x0][0x2ec] ;  /* 0x0000bb0039397a20 */ /* 0x000fe20000410000 */
[----:B--2---:R-:W-:Y:S01]  /*4610*/  FSEL R12, R16, -INF , !P5 ;  /* 0xff800000100c7808 */ /* 0x004fe20006800000 */
[----:B------:R-:W-:Y:S01]  /*4620*/  FMUL.FTZ R58, R58, c[0x0][0x2ec] ;  /* 0x0000bb003a3a7a20 */ /* 0x000fe20000410000 */
[----:B------:R-:W-:Y:S01]  /*4630*/  FSEL R13, R33, -INF , !P5 ;  /* 0xff800000210d7808 */ /* 0x000fe20006800000 */
[----:B------:R-:W-:Y:S01]  /*4640*/  FMUL.FTZ R59, R59, c[0x0][0x2ec] ;  /* 0x0000bb003b3b7a20 */ /* 0x000fe20000410000 */
[----:B------:R-:W-:Y:S01]  /*4650*/  ISETP.GE.AND P5, PT, R9, R94, PT ;  /* 0x0000005e0900720c */ /* 0x000fe20003fa6270 */
[----:B------:R-:W2:Y:S01]  /*4660*/  MUFU.TANH R167, R68 ;  /* 0x0000004400a77308 */ /* 0x000ea20000002400 */
[----:B------:R-:W-:Y:S01]  /*4670*/  IADD3 R9, R18, -0x10, RZ ;  /* 0xfffffff012097810 */ /* 0x000fe20007ffe0ff */
[----:B------:R-:W-:Y:S01]  /*4680*/  FMUL.FTZ R80, R80, c[0x0][0x2ec] ;  /* 0x0000bb0050507a20 */ /* 0x000fe20000410000 */
[----:B-1----:R-:W-:Y:S01]  /*4690*/  FSEL R11, R17, -INF , !P4 ;  /* 0xff800000110b7808 */ /* 0x002fe20006000000 */
[----:B------:R-:W-:Y:S01]  /*46a0*/  FMUL.FTZ R82, R82, c[0x0][0x2ec] ;  /* 0x0000bb0052527a20 */ /* 0x000fe20000410000 */
[----:B------:R-:W-:Y:S01]  /*46b0*/  IADD3 R17, R18, -0xf, RZ ;  /* 0xfffffff112117810 */ /* 0x000fe20007ffe0ff */
[----:B------:R-:W-:-:S02]  /*46c0*/  FMUL.FTZ R81, R81, c[0x0][0x2ec] ;  /* 0x0000bb0051517a20 */ /* 0x000fc40000410000 */
[----:B------:R-:W1:Y:S01]  /*46d0*/  MUFU.TANH R164, R70 ;  /* 0x0000004600a47308 */ /* 0x000e620000002400 */
[----:B------:R-:W-:Y:S01]  /*46e0*/  FMUL.FTZ R83, R83, c[0x0][0x2ec] ;  /* 0x0000bb0053537a20 */ /* 0x000fe20000410000 */
[----:B---3--:R-:W-:Y:S02]  /*46f0*/  FSEL R10, R35, -INF , !P4 ;  /* 0xff800000230a7808 */ /* 0x008fe40006000000 */
[----:B------:R-:W-:-:S04]  /*4700*/  ISETP.GE.AND P4, PT, R9, R94, PT ;  /* 0x0000005e0900720c */ /* 0x000fc80003f86270 */
[----:B------:R-:W3:Y:S01]  /*4710*/  MUFU.TANH R40, R40 ;  /* 0x0000002800287308 */ /* 0x000ee20000002400 */
[----:B--2---:R-:W-:-:S07]  /*4720*/  FSEL R167, R167, -INF , !P6 ;  /* 0xff800000a7a77808 */ /* 0x004fce0007000000 */
[----:B------:R-:W2:Y:S01]  /*4730*/  MUFU.TANH R34, R34 ;  /* 0x0000002200227308 */ /* 0x000ea20000002400 */
[----:B-1----:R-:W-:Y:S02]  /*4740*/  FSEL R164, R164, -INF , !P6 ;  /* 0xff800000a4a47808 */ /* 0x002fe40007000000 */
[----:B------:R-:W-:-:S05]  /*4750*/  ISETP.GE.AND P6, PT, R133, 0x2, PT ;  /* 0x000000028500780c */ /* 0x000fca0003fc6270 */
[----:B------:R-:W1:Y:S01]  /*4760*/  MUFU.TANH R169, R64 ;  /* 0x0000004000a97308 */ /* 0x000e620000002400 */
[----:B---3--:R-:W-:-:S07]  /*4770*/  FSEL R9, R40, -INF , !P3 ;  /* 0xff80000028097808 */ /* 0x008fce0005800000 */
[----:B------:R-:W3:Y:S01]  /*4780*/  MUFU.TANH R162, R66 ;  /* 0x0000004200a27308 */ /* 0x000ee20000002400 */
[----:B--2---:R-:W-:Y:S02]  /*4790*/  FSEL R8, R34, -INF , !P3 ;  /* 0xff80000022087808 */ /* 0x004fe40005800000 */
[----:B------:R-:W-:Y:S02]  /*47a0*/  ISETP.GE.AND P3, PT, R17, R94, PT ;  /* 0x0000005e1100720c */ /* 0x000fe40003f66270 */
[----:B------:R-:W-:-:S03]  /*47b0*/  IADD3 R17, R18, -0x8, RZ ;  /* 0xfffffff812117810 */ /* 0x000fc60007ffe0ff */
[----:B------:R-:W2:Y:S01]  /*47c0*/  MUFU.TANH R161, R65 ;  /* 0x0000004100a17308 */ /* 0x000ea20000002400 */
[----:B-1----:R-:W-:-:S07]  /*47d0*/  FSEL R169, R169, -INF , !P2 ;  /* 0xff800000a9a97808 */ /* 0x002fce0005000000 */
[----:B------:R-:W1:Y:S01]  /*47e0*/  MUFU.TANH R172, R67 ;  /* 0x0000004300ac7308 */ /* 0x000e620000002400 */
[----:B---3--:R-:W-:Y:S02]  /*47f0*/  FSEL R162, R162, -INF , !P2 ;  /* 0xff800000a2a27808 */ /* 0x008fe40005000000 */
[----:B------:R-:W-:Y:S02]  /*4800*/  ISETP.GE.AND P2, PT, R17, R94, PT ;  /* 0x0000005e1100720c */ /* 0x000fe40003f46270 */
[----:B------:R-:W-:-:S03]  /*4810*/  IADD3 R17, R18, -0x7, RZ ;  /* 0xfffffff912117810 */ /* 0x000fc60007ffe0ff */
[----:B------:R-:W3:Y:S01]  /*4820*/  MUFU.TANH R163, R69 ;  /* 0x0000004500a37308 */ /* 0x000ee20000002400 */
[----:B--2---:R-:W-:-:S07]  /*4830*/  FSEL R161, R161, -INF , !P1 ;  /* 0xff800000a1a17808 */ /* 0x004fce0004800000 */
[----:B------:R-:W2:Y:S01]  /*4840*/  MUFU.TANH R170, R71 ;  /* 0x0000004700aa7308 */ /* 0x000ea20000002400 */
[----:B-1----:R-:W-:Y:S02]  /*4850*/  FSEL R172, R172, -INF , !P1 ;  /* 0xff800000acac7808 */ /* 0x002fe40004800000 */
[----:B------:R-:W-:-:S05]  /*4860*/  ISETP.GE.AND P1, PT, R17, R94, PT ;  /* 0x0000005e1100720c */ /* 0x000fca0003f26270 */
[----:B------:R-:W1:Y:S01]  /*4870*/  MUFU.TANH R173, R56 ;  /* 0x0000003800ad7308 */ /* 0x000e620000002400 */
[----:B---3--:R-:W-:-:S07]  /*4880*/  FSEL R163, R163, -INF , !P5 ;  /* 0xff800000a3a37808 */ /* 0x008fce0006800000 */
[----:B------:R-:W3:Y:S01]  /*4890*/  MUFU.TANH R171, R57 ;  /* 0x0000003900ab7308 */ /* 0x000ee20000002400 */
[----:B--2---:R-:W-:-:S07]  /*48a0*/  FSEL R170, R170, -INF , !P5 ;  /* 0xff800000aaaa7808 */ /* 0x004fce0006800000 */
[----:B------:R-:W2:Y:S01]  /*48b0*/  MUFU.TANH R166, R58 ;  /* 0x0000003a00a67308 */ /* 0x000ea20000002400 */
[----:B-1----:R-:W-:-:S07]  /*48c0*/  FSEL R173, R173, -INF , !P4 ;  /* 0xff800000adad7808 */ /* 0x002fce0006000000 */
        /* <DEDUP_REMOVED lines=9> */
[----:B--2---:R-:W-:Y:S02]  /*4960*/  FSEL R140, R140, -INF , !P2 ;  /* 0xff8000008c8c7808 */ /* 0x004fe40005000000 */
[----:B-1----:R-:W-:Y:S02]  /*4970*/  FSEL R160, R160, -INF , !P1 ;  /* 0xff800000a0a07808 */ /* 0x002fe40004800000 */
[----:B---3--:R-:W-:Y:S01]  /*4980*/  FSEL R141, R141, -INF , !P1 ;  /* 0xff8000008d8d7808 */ /* 0x008fe20004800000 */
[----:B------:R-:W-:Y:S06]  /*4990*/  BAR.SYNC.DEFER_BLOCKING 0x0 ;  /* 0x0000000000007b1d */ /* 0x000fec0000010000 */
        /* <DEDUP_REMOVED lines=53> */
[----:B------:R-:W-:-:S04]  /*4cf0*/  SHF.R.S32.HI R4, RZ, 0x1f, R16 ;  /* 0x0000001fff047819 */ /* 0x000fc80000011410 */
[----:B------:R-:W-:Y:S01]  /*4d00*/  MOV R25, R22 ;  /* 0x0000001600197202 */ /* 0x000fe20000000f00 */
[----:B------:R-:W-:-:S04]  /*4d10*/  IMAD R17, R4, c[0x0][0x180], RZ ;  /* 0x0000600004117a24 */ /* 0x000fc800078e02ff */
[----:B------:R-:W-:-:S04]  /*4d20*/  IMAD R17, R16, c[0x0][0x184], R17 ;  /* 0x0000610010117a24 */ /* 0x000fc800078e0211 */
[----:B------:R-:W-:Y:S01]  /*4d30*/  IMAD.IADD R16, R23, 0x1, R17 ;  /* 0x0000000117107824 */ /* 0x000fe200078e0211 */
[----:B------:R-:W-:Y:S05]  /*4d40*/  BRA `(.L_x_771) ;  /* 0x0000002000007947 */ /* 0x000fea0003800000 */
.L_x_770:
[----:B------:R-:W-:-:S04]  /*4d50*/  LEA R25, -R6, RZ, 0x6 ;  /* 0x000000ff06197211 */ /* 0x000fc800078e31ff */
[----:B------:R-:W-:Y:S02]  /*4d60*/  SHF.R.S32.HI R16, RZ, 0x1f, R25 ;  /* 0x0000001fff107819 */ /* 0x000fe40000011419 */
.L_x_771:
        /* <DEDUP_REMOVED lines=113> */
[----:B------:R-:W-:-:S04]  /*5480*/  LEA R22, P1, R23, c[0x0][0x168], 0x1 ;  /* 0x00005a0017167a11 */ /* 0x000fc800078208ff */
[----:B------:R-:W-:-:S05]  /*5490*/  LEA.HI.X R23, R23, c[0x0][0x16c], R6, 0x1, P1 ;  /* 0x00005b0017177a11 */ /* 0x000fca00008f0c06 */
[----:B------:R-:W-:Y:S01]  /*54a0*/  @!PT LDS RZ, [RZ] ;  /* 0x00000000fffff984 */ /* 0x000fe20000000800 */
[----:B------:R-:W-:Y:S01]  /*54b0*/  @!PT LDS RZ, [RZ] ;  /* 0x00000000fffff984 */ /* 0x000fe20000000800 */
[----:B------:R-:W-:Y:S01]  /*54c0*/  @!PT LDS RZ, [RZ] ;  /* 0x00000000fffff984 */ /* 0x000fe20000000800 */
[----:B------:R2:W-:Y:S04]  /*54d0*/  LDGSTS.E.BYPASS.LTC128B.128 [R215+0xb800], [R22.64+0x100] ;  /* 0x0b80010016d77fae */ /* 0x0005e8000b901d46 */
.L_x_773:
[----:B------:R-:W-:Y:S05]  /*54e0*/  BSYNC B0 ;  /* 0x0000000000007941 */ /* 0x000fea0003800000 */
.L_x_772:
[----:B------:R-:W0:Y:S01]  /*54f0*/  LDGDEPBAR ;  /* 0x00000000000079af */ /* 0x000e220000000000 */
[----:B------:R-:W-:-:S04]  /*5500*/  IADD3 R134, P1, R25, R134, RZ ;  /* 0x0000008619867210 */ /* 0x000fc80007f3e0ff */
[----:B------:R-:W-:Y:S02]  /*5510*/  IADD3.X R135, R16, R135, RZ, P1, !PT ;  /* 0x0000008710877210 */ /* 0x000fe40000ffe4ff */
.L_x_769:
[----:B------:R-:W-:Y:S02]  /*5520*/  FMNMX.FTZ R6, R19, R48, !PT ;  /* 0x0000003013067209 */ /* 0x000fe40007810000 */
[----:B--2---:R-:W-:Y:S02]  /*5530*/  FMNMX.FTZ R23, R49, R84, !PT ;  /* 0x0000005431177209 */ /* 0x004fe40007810000 */
        /* <DEDUP_REMOVED lines=33> */
[----:B-1----:R-:W-:Y:S01]  /*5750*/  LDSM.16.MT88.4 R40, [R200+0xe000] ;  /* 0x00e00000c828783b */ /* 0x002fe20000004200 */
[----:B------:R-:W-:-:S03]  /*5760*/  LEA R196, R5, R198, 0x1 ;  /* 0x000000c605c47211 */ /* 0x000fc600078e08ff */
[----:B------:R-:W-:Y:S04]  /*5770*/  LDSM.16.MT88.4 R56, [R197+0xe000] ;  /* 0x00e00000c538783b */ /* 0x000fe80000004200 */
[----:B------:R-:W-:Y:S04]  /*5780*/  LDSM.16.MT88.4 R124, [R200+0xc000] ;  /* 0x00c00000c87c783b */ /* 0x000fe80000004200 */
[----:B------:R-:W-:Y:S01]  /*5790*/  LDSM.16.MT88.4 R116, [R198+0xc000] ;  /* 0x00c00000c674783b */ /* 0x000fe20000004200 */
[----:B--2---:R-:W-:-:S03]  /*57a0*/  FMNMX.FTZ R17, R6, R17, !PT ;  /* 0x0000001106117209 */ /* 0x004fc60007810000 */
[----:B------:R-:W-:Y:S01]  /*57b0*/  LDSM.16.MT88.4 R108, [R197+0xc000] ;  /* 0x00c00000c56c783b */ /* 0x000fe20000004200 */
[----:B---3--:R-:W-:-:S03]  /*57c0*/  FMNMX.FTZ R4, R23, R4, !PT ;  /* 0x0000000417047209 */ /* 0x008fc60007810000 */
[----:B------:R-:W1:Y:S04]  /*57d0*/  SHFL.BFLY PT, R132, R17, 0x1, 0x1f ;  /* 0x0c201f0011847f89 */ /* 0x000e6800000e0000 */
[----:B------:R-:W2:Y:S04]  /*57e0*/  SHFL.BFLY PT, R3, R4, 0x1, 0x1f ;  /* 0x0c201f0004037f89 */ /* 0x000ea800000e0000 */
[----:B------:R-:W3:Y:S04]  /*57f0*/  LDSM.16.MT88.4 R100, [R196+0xc000] ;  /* 0x00c00000c464783b */ /* 0x000ee80000004200 */
        /* <DEDUP_REMOVED lines=36> */
[--C-:B------:R-:W-:Y:S01]  /*5a40*/  FFMA.FTZ R151, R15, c[0x0][0x23c], -R168.reuse ;  /* 0x00008f000f977a23 */ /* 0x100fe200000108a8 */
[----:B------:R-:W4:Y:S01]  /*5a50*/  LDSM.16.MT88.4 R8, [R200+0xe800] ;  /* 0x00e80000c808783b */ /* 0x000f220000004200 */
[--C-:B------:R-:W-:Y:S02]  /*5a60*/  FFMA.FTZ R146, R13, c[0x0][0x23c], -R168.reuse ;  /* 0x00008f000d927a23 */ /* 0x100fe400000108a8 */
[--C-:B------:R-:W-:Y:S01]  /*5a70*/  FFMA.FTZ R149, R14, c[0x0][0x23c], -R165.reuse ;  /* 0x00008f000e957a23 */ /* 0x100fe200000108a5 */
[----:B------:R-:W-:Y:S01]  /*5a80*/  LDSM.16.MT88.4 R24, [R198+0xe800] ;  /* 0x00e80000c618783b */ /* 0x000fe20000004200 */
[----:B------:R-:W-:Y:S01]  /*5a90*/  FFMA.FTZ R144, R12, c[0x0][0x23c], -R165 ;  /* 0x00008f000c907a23 */ /* 0x000fe200000108a5 */
[----:B------:R-:W5:Y:S01]  /*5aa0*/  MUFU.EX2 R148, R148 ;  /* 0x0000009400947308 */ /* 0x000f620000000800 */
[----:B--2---:R-:W-:Y:S01]  /*5ab0*/  F2FP.BF16.PACK_AB R96, R152, R155 ;  /* 0x0000009b9860723e */ /* 0x004fe200000010ff */
[----:B------:R-:W2:Y:S01]  /*5ac0*/  LDSM.16.MT88.4 R12, [R196+0xe800] ;  /* 0x00e80000c40c783b */ /* 0x000ea20000004200 */
[----:B------:R-:W-:-:S02]  /*5ad0*/  FFMA.FTZ R156, R169, c[0x0][0x23c], -R168 ;  /* 0x00008f00a99c7a23 */ /* 0x000fc400000108a8 */
[--C-:B------:R-:W-:Y:S02]  /*5ae0*/  FFMA.FTZ R158, R167, c[0x0][0x23c], -R168.reuse ;  /* 0x00008f00a79e7a23 */ /* 0x100fe400000108a8 */
[--C-:B------:R-:W-:Y:S01]  /*5af0*/  FFMA.FTZ R161, R161, c[0x0][0x23c], -R168.reuse ;  /* 0x00008f00a1a17a23 */ /* 0x100fe200000108a8 */
[----:B------:R-:W-:Y:S01]  /*5b00*/  MUFU.EX2 R154, R154 ;  /* 0x0000009a009a7308 */ /* 0x000fe20000000800 */
[----:B------:R-:W-:Y:S02]  /*5b10*/  FFMA.FTZ R163, R163, c[0x0][0x23c], -R168 ;  /* 0x00008f00a3a37a23 */ /* 0x000fe400000108a8 */
[--C-:B------:R-:W-:Y:S02]  /*5b20*/  FFMA.FTZ R162, R162, c[0x0][0x23c], -R165.reuse ;  /* 0x00008f00a2a27a23 */ /* 0x100fe400000108a5 */
[--C-:B------:R-:W-:Y:S02]  /*5b30*/  FFMA.FTZ R167, R172, c[0x0][0x23c], -R165.reuse ;  /* 0x00008f00aca77a23 */ /* 0x100fe400000108a5 */
[--C-:B------:R-:W-:Y:S01]  /*5b40*/  FFMA.FTZ R164, R164, c[0x0][0x23c], -R165.reuse ;  /* 0x00008f00a4a47a23 */ /* 0x100fe200000108a5 */
[----:B------:R-:W1:Y:S01]  /*5b50*/  MUFU.EX2 R157, R157 ;  /* 0x0000009d009d7308 */ /* 0x000e620000000800 */
[----:B-----5:R-:W-:Y:S01]  /*5b60*/  F2FP.BF16.PACK_AB R98, R148, R153 ;  /* 0x000000999462723e */ /* 0x020fe200000010ff */
[----:B------:R-:W-:-:S02]  /*5b70*/  FFMA.FTZ R169, R170, c[0x0][0x23c], -R165 ;  /* 0x00008f00aaa97a23 */ /* 0x000fc400000108a5 */
[--C-:B------:R-:W-:Y:S02]  /*5b80*/  FFMA.FTZ R170, R173, c[0x0][0x23c], -R168.reuse ;  /* 0x00008f00adaa7a23 */ /* 0x100fe400000108a8 */
[--C-:B------:R-:W-:Y:S02]  /*5b90*/  FFMA.FTZ R171, R171, c[0x0][0x23c], -R168.reuse ;  /* 0x00008f00abab7a23 */ /* 0x100fe400000108a8 */
[----:B------:R-:W-:Y:S01]  /*5ba0*/  MUFU.EX2 R159, R159 ;  /* 0x0000009f009f7308 */ /* 0x000fe20000000800 */
[--C-:B------:R-:W-:Y:S02]  /*5bb0*/  FFMA.FTZ R172, R143, c[0x0][0x23c], -R168.reuse ;  /* 0x00008f008fac7a23 */ /* 0x100fe400000108a8 */
[----:B------:R-:W-:Y:S02]  /*5bc0*/  FFMA.FTZ R229, R141, c[0x0][0x23c], -R168 ;  /* 0x00008f008de57a23 */ /* 0x000fe400000108a8 */
[--C-:B------:R-:W-:Y:S02]  /*5bd0*/  FFMA.FTZ R166, R166, c[0x0][0x23c], -R165.reuse ;  /* 0x00008f00a6a67a23 */ /* 0x100fe400000108a5 */
[--C-:B------:R-:W-:Y:S01]  /*5be0*/  FFMA.FTZ R173, R142, c[0x0][0x23c], -R165.reuse ;  /* 0x00008f008ead7a23 */ /* 0x100fe200000108a5 */
[----:B------:R-:W5:Y:S01]  /*5bf0*/  MUFU.EX2 R150, R150 ;  /* 0x0000009600967308 */ /* 0x000f620000000800 */
[----:B-1----:R-:W-:Y:S01]  /*5c00*/  F2FP.BF16.PACK_AB R97, R157, R154 ;  /* 0x0000009a9d61723e */ /* 0x002fe200000010ff */
[----:B------:R-:W-:-:S02]  /*5c10*/  FFMA.FTZ R168, R140, c[0x0][0x23c], -R165 ;  /* 0x00008f008ca87a23 */ /* 0x000fc400000108a5 */
[----:B------:R-:W-:Y:S01]  /*5c20*/  FFMA.FTZ R227, R160, c[0x0][0x23c], -R165 ;  /* 0x00008f00a0e37a23 */ /* 0x000fe200000108a5 */
[----:B------:R-:W-:Y:S01]  /*5c30*/  LDSM.16.MT88.4 R140, [R198+0xd800] ;  /* 0x00d80000c68c783b */ /* 0x000fe20000004200 */
[----:B------:R-:W-:Y:S02]  /*5c40*/  FADD.FTZ R152, R155, R152 ;  /* 0x000000989b987221 */ /* 0x000fe40000010000 */
[----:B------:R-:W-:Y:S01]  /*5c50*/  MUFU.EX2 R151, R151 ;  /* 0x0000009700977308 */ /* 0x000fe20000000800 */
[----:B------:R-:W-:Y:S02]  /*5c60*/  FADD.FTZ R154, R154, R157 ;  /* 0x0000009d9a9a7221 */ /* 0x000fe40000010000 */
[----:B------:R-:W-:-:S04]  /*5c70*/  FADD.FTZ R153, R153, R152 ;  /* 0x0000009899997221 */ /* 0x000fc80000010000 */
[----:B------:R-:W-:Y:S01]  /*5c80*/  FADD.FTZ R148, R148, R153 ;  /* 0x0000009994947221 */ /* 0x000fe20000010000 */
[----:B-----5:R-:W-:Y:S01]  /*5c90*/  F2FP.BF16.PACK_AB R99, R150, R159 ;  /* 0x0000009f9663723e */ /* 0x020fe200000010ff */
[----:B------:R-:W1:Y:S01]  /*5ca0*/  MUFU.EX2 R146, R146 ;  /* 0x0000009200927308 */ /* 0x000e620000000800 */
[----:B------:R-:W-:-:S04]  /*5cb0*/  FADD.FTZ R159, R159, R154 ;  /* 0x0000009a9f9f7221 */ /* 0x000fc80000010000 */
        /* <DEDUP_REMOVED lines=11> */
[C---:B------:R-:W-:Y:S02]  /*5d70*/  HMMA.16816.F32.BF16 R120, R96.reuse, R116, RZ ;  /* 0x000000746078723c */ /* 0x040fe400000418ff */
[----:B------:R-:W1:Y:S06]  /*5d80*/  MUFU.EX2 R0, R0 ;  /* 0x0000000000007308 */ /* 0x000e6c0000000800 */
[C---:B------:R-:W-:Y:S02]  /*5d90*/  HMMA.16816.F32.BF16 R112, R96.reuse, R108, RZ ;  /* 0x0000006c6070723c */ /* 0x040fe400000418ff */
[----:B------:R-:W-:Y:S06]  /*5da0*/  MUFU.EX2 R156, R156 ;  /* 0x0000009c009c7308 */ /* 0x000fec0000000800 */
[C---:B---3--:R-:W-:Y:S02]  /*5db0*/  HMMA.16816.F32.BF16 R104, R96.reuse, R100, RZ ;  /* 0x000000646068723c */ /* 0x048fe400000418ff */
[----:B------:R-:W3:Y:S06]  /*5dc0*/  MUFU.EX2 R161, R161 ;  /* 0x000000a100a17308 */ /* 0x000eec0000000800 */
        /* <DEDUP_REMOVED lines=27> */
[----:B------:R-:W2:Y:S06]  /*5f80*/  MUFU.EX2 R227, R227 ;  /* 0x000000e300e37308 */ /* 0x000eac0000000800 */
[C---:B------:R-:W-:Y:S07]  /*5f90*/  HMMA.16816.F32.BF16 R92, R96.reuse, R4, RZ ;  /* 0x00000004605c723c */ /* 0x040fee00000418ff */
[----:B-1----:R-:W-:Y:S01]  /*5fa0*/  F2FP.BF16.PACK_AB R4, R146, R151 ;  /* 0x000000979204723e */ /* 0x002fe200000010ff */
[----:B------:R-:W-:Y:S01]  /*5fb0*/  HMMA.16816.F32.BF16 R96, R96, R6, RZ ;  /* 0x000000066060723c */ /* 0x000fe200000418ff */
[----:B-----5:R-:W-:Y:S01]  /*5fc0*/  F2FP.BF16.PACK_AB R5, R144, R149 ;  /* 0x000000959005723e */ /* 0x020fe200000010ff */
[----:B------:R-:W-:-:S02]  /*5fd0*/  FADD.FTZ R151, R151, R148 ;  /* 0x0000009497977221 */ /* 0x000fc40000010000 */
[----:B------:R-:W-:Y:S02]  /*5fe0*/  FADD.FTZ R149, R149, R150 ;  /* 0x0000009695957221 */ /* 0x000fe40000010000 */
[----:B------:R-:W-:Y:S01]  /*5ff0*/  FADD.FTZ R146, R146, R151 ;  /* 0x0000009792927221 */ /* 0x000fe20000010000 */
[----:B------:R-:W-:Y:S01]  /*6000*/  F2FP.BF16.PACK_AB R6, R2, R147 ;  /* 0x000000930206723e */ /* 0x000fe200000010ff */
[----:B------:R-:W-:Y:S01]  /*6010*/  FADD.FTZ R144, R144, R149 ;  /* 0x0000009590907221 */ /* 0x000fe20000010000 */
[----:B------:R-:W-:Y:S01]  /*6020*/  F2FP.BF16.PACK_AB R7, R0, R145 ;  /* 0x000000910007723e */ /* 0x000fe200000010ff */
        /* <DEDUP_REMOVED lines=9> */
[----:B------:R-:W4:Y:S07]  /*60c0*/  LDSM.16.MT88.4 R16, [R197+0x10800] ;  /* 0x01080000c510783b */ /* 0x000f2e0000004200 */
[C---:B------:R-:W-:Y:S08]  /*60d0*/  HMMA.16816.F32.BF16 R128, R4.reuse, R20, R128 ;  /* 0x000000140480723c */ /* 0x040ff00000041880 */
[C---:B------:R-:W-:Y:S01]  /*60e0*/  HMMA.16816.F32.BF16 R124, R4.reuse, R22, R124 ;  /* 0x00000016047c723c */ /* 0x040fe2000004187c */
[----:B------:R-:W5:Y:S07]  /*60f0*/  LDSM.16.MT88.4 R20, [R200+0x10800] ;  /* 0x01080000c814783b */ /* 0x000f6e0000004200 */
[C---:B--2---:R-:W-:Y:S08]  /*6100*/  HMMA.16816.F32.BF16 R60, R4.reuse, R12, R60 ;  /* 0x0000000c043c723c */ /* 0x044ff0000004183c */
[C---:B------:R-:W-:Y:S01]  /*6110*/  HMMA.16816.F32.BF16 R64, R4.reuse, R14, R64 ;  /* 0x0000000e0440723c */ /* 0x040fe20000041840 */
[----:B------:R-:W2:Y:S07]  /*6120*/  LDSM.16.MT88.4 R12, [R196+0x10800] ;  /* 0x01080000c40c783b */ /* 0x000eae0000004200 */
[C---:B-1----:R-:W-:Y:S08]  /*6130*/  HMMA.16816.F32.BF16 R76, R4.reuse, R8, R76 ;  /* 0x00000008044c723c */ /* 0x042ff0000004184c */
[C---:B------:R-:W-:Y:S01]  /*6140*/  HMMA.16816.F32.BF16 R80, R4.reuse, R10, R80 ;  /* 0x0000000a0450723c */ /* 0x040fe20000041850 */
[----:B------:R-:W1:Y:S07]  /*6150*/  LDSM.16.MT88.4 R8, [R200+0xd000] ;  /* 0x00d00000c808783b */ /* 0x000e6e0000004200 */
[C---:B----4-:R-:W-:Y:S08]  /*6160*/  HMMA.16816.F32.BF16 R84, R4.reuse, R16, R84 ;  /* 0x000000100454723c */ /* 0x050ff00000041854 */
[C---:B------:R-:W-:Y:S01]  /*6170*/  HMMA.16816.F32.BF16 R88, R4.reuse, R18, R88 ;  /* 0x000000120458723c */ /* 0x040fe20000041858 */
[----:B------:R-:W4:Y:S07]  /*6180*/  LDSM.16.MT88.4 R16, [R198+0xd000] ;  /* 0x00d00000c610783b */ /* 0x000f2e0000004200 */
        /* <DEDUP_REMOVED lines=16> */
[----:B------:R-:W-:Y:S01]  /*6290*/  HMMA.16816.F32.BF16 R96, R4, R14, R96 ;  /* 0x0000000e0460723c */ /* 0x000fe20000041860 */
[----:B------:R-:W2:Y:S06]  /*62a0*/  LDSM.16.MT88.4 R12, [R200+0xf000] ;  /* 0x00f00000c80c783b */ /* 0x000eac0000004200 */
[----:B---3--:R-:W-:Y:S01]  /*62b0*/  F2FP.BF16.PACK_AB R4, R161, R156 ;  /* 0x0000009ca104723e */ /* 0x008fe200000010ff */
        /* <DEDUP_REMOVED lines=14> */
[C---:B----4-:R-:W-:Y:S08]  /*63a0*/  HMMA.16816.F32.BF16 R120, R4.reuse, R16, R120 ;  /* 0x000000100478723c */ /* 0x050ff00000041878 */
        /* <DEDUP_REMOVED lines=81> */
.L_x_778:
        /* <DEDUP_REMOVED lines=30> */
[--C-:B------:R-:W-:Y:S01]  /*6aa0*/  @!P2 IMAD.IADD R4, R4, 0x1, -R2.reuse ;  /* 0x000000010404a824 */ /* 0x100fe200078e0a02 */
[----:B------:R-:W-:Y:S01]  /*6ab0*/  @!P2 IADD3 R8, R8, 0x1, RZ ;  /* 0x000000010808a810 */ /* 0x000fe20007ffe0ff */
[----:B------:R-:W-:Y:S01]  /*6ac0*/  @!P4 IMAD.IADD R6, R6, 0x1, -R2 ;  /* 0x000000010606c824 */ /* 0x000fe200078e0a02 */
[----:B------:R-:W-:Y:S02]  /*6ad0*/  @!P4 IADD3 R9, R9, 0x1, RZ ;  /* 0x000000010909c810 */ /* 0x000fe40007ffe0ff */
[-C--:B------:R-:W-:Y:S02]  /*6ae0*/  ISETP.GE.U32.AND P5, PT, R4, R2.reuse, PT ;  /* 0x000000020400720c */ /* 0x080fe40003fa6070 */
[----:B------:R-:W-:Y:S02]  /*6af0*/  ISETP.GE.U32.AND P6, PT, R6, R2, PT ;  /* 0x000000020600720c */ /* 0x000fe40003fc6070 */
[----:B------:R-:W-:Y:S02]  /*6b00*/  ISETP.NE.AND P2, PT, RZ, c[0x0][0x2d0], PT ;  /* 0x0000b400ff007a0c */ /* 0x000fe40003f45270 */
[----:B------:R-:W-:Y:S07]  /*6b10*/  LOP3.LUT R2, RZ, c[0x0][0x2d0], RZ, 0x33, !PT ;  /* 0x0000b400ff027a12 */ /* 0x000fee00078e33ff */
[----:B------:R-:W-:Y:S02]  /*6b20*/  @P5 IADD3 R8, R8, 0x1, RZ ;  /* 0x0000000108085810 */ /* 0x000fe40007ffe0ff */
[----:B------:R-:W-:Y:S03]  /*6b30*/  @P6 IADD3 R9, R9, 0x1, RZ ;  /* 0x0000000109096810 */ /* 0x000fe60007ffe0ff */
[----:B------:R-:W-:Y:S02]  /*6b40*/  @!P1 IMAD.MOV R8, RZ, RZ, -R8 ;  /* 0x000000ffff089224 */ /* 0x000fe400078e0a08 */
[----:B------:R-:W-:Y:S03]  /*6b50*/  @!P3 IMAD.MOV R9, RZ, RZ, -R9 ;  /* 0x000000ffff09b224 */ /* 0x000fe600078e0a09 */
        /* <DEDUP_REMOVED lines=22> */
.L_x_775:
[----:B------:R-:W-:Y:S02]  /*6cc0*/  ISETP.GE.AND P5, PT, R218, c[0x0][0x220], PT ;  /* 0x00008800da007a0c */ /* 0x000fe40003fa6270 */
[C---:B------:R-:W-:Y:S02]  /*6cd0*/  LEA R2, P1, R132.reuse, R230, 0x1 ;  /* 0x000000e684027211 */ /* 0x040fe400078208ff */
[C---:B------:R-:W-:Y:S02]  /*6ce0*/  IADD3 R233, P2, R132.reuse, R211, RZ ;  /* 0x000000d384e97210 */ /* 0x040fe40007f5e0ff */
[----:B------:R-:W-:Y:S02]  /*6cf0*/  ISETP.GE.AND P4, PT, R209, c[0x0][0x220], PT ;  /* 0x00008800d1007a0c */ /* 0x000fe40003f86270 */
[----:B------:R-:W-:Y:S02]  /*6d00*/  IADD3.X R134, R3, R210, RZ, P2, !PT ;  /* 0x000000d203867210 */ /* 0x000fe400017fe4ff */
[-C--:B------:R-:W-:Y:S02]  /*6d10*/  LEA.HI.X R3, R132, R231.reuse, R3, 0x1, P1 ;  /* 0x000000e784037211 */ /* 0x080fe400008f0c03 */
[----:B------:R-:W-:Y:S01]  /*6d20*/  ISETP.GE.AND P3, PT, R208, c[0x0][0x220], PT ;  /* 0x00008800d0007a0c */ /* 0x000fe20003f66270 */
[----:B------:R-:W-:Y:S01]  /*6d30*/  @P5 STS.128 [R215+0xc000], RZ ;  /* 0x00c000ffd7005388 */ /* 0x000fe20000000c00 */
[CC--:B------:R-:W-:Y:S04]  /*6d40*/  @!P5 LEA R236, P6, R233.reuse, R230.reuse, 0x1 ;  /* 0x000000e6e9ecd211 */ /* 0x0c0fe800078c08ff */
[C-C-:B------:R-:W-:Y:S01]  /*6d50*/  @!P5 LEA.HI.X R237, R233.reuse, R231, R134.reuse, 0x1, P6 ;  /* 0x000000e7e9edd211 */ /* 0x140fe200030f0c86 */
[----:B------:R-:W-:Y:S01]  /*6d60*/  @!PT LDS RZ, [RZ] ;  /* 0x00000000fffff984 */ /* 0x000fe20000000800 */
[----:B------:R-:W-:Y:S01]  /*6d70*/  @!PT LDS RZ, [RZ] ;  /* 0x00000000fffff984 */ /* 0x000fe20000000800 */
[----:B------:R-:W-:Y:S01]  /*6d80*/  @!PT LDS RZ, [RZ] ;  /* 0x00000000fffff984 */ /* 0x000fe20000000800 */
[----:B------:R1:W-:Y:S01]  /*6d90*/  @!P5 LDGSTS.E.BYPASS.LTC128B.128 [R215+0xc000], [R2.64] ;  /* 0x0c00000002d7dfae */ /* 0x0003e2000b901d46 */
[CC--:B------:R-:W-:Y:S02]  /*6da0*/  @!P4 LEA R234, P2, R233.reuse, R230.reuse, 0x1 ;  /* 0x000000e6e9eac211 */ /* 0x0c0fe400078408ff */
[C---:B------:R-:W-:Y:S02]  /*6db0*/  IADD3 R133, P6, R233.reuse, R211, RZ ;  /* 0x000000d3e9857210 */ /* 0x040fe40007fde0ff */
[CCC-:B------:R-:W-:Y:S01]  /*6dc0*/  @!P4 LEA.HI.X R235, R233.reuse, R231.reuse, R134.reuse, 0x1, P2 ;  /* 0x000000e7e9ebc211 */ /* 0x1c0fe200010f0c86 */
[----:B------:R-:W-:Y:S01]  /*6dd0*/  @P4 STS.128 [R215+0xe000], RZ ;  /* 0x00e000ffd7004388 */ /* 0x000fe20000000c00 */
[-C--:B------:R-:W-:Y:S02]  /*6de0*/  @!P3 LEA R232, P1, R233, R230.reuse, 0x1 ;  /* 0x000000e6e9e8b211 */ /* 0x080fe400078208ff */
[----:B------:R-:W-:Y:S02]  /*6df0*/  @!P4 LEA R240, P2, R133, R230, 0x1 ;  /* 0x000000e685f0c211 */ /* 0x000fe400078408ff */
[-C--:B------:R-:W-:Y:S01]  /*6e00*/  @!P3 LEA.HI.X R233, R233, R231.reuse, R134, 0x1, P1 ;  /* 0x000000e7e9e9b211 */ /* 0x080fe200008f0c86 */
[----:B------:R-:W-:Y:S01]  /*6e10*/  @!PT LDS RZ, [RZ] ;  /* 0x00000000fffff984 */ /* 0x000fe20000000800 */
[----:B------:R-:W-:Y:S01]  /*6e20*/  @!PT LDS RZ, [RZ] ;  /* 0x00000000fffff984 */ /* 0x000fe20000000800 */
[----:B------:R-:W-:Y:S01]  /*6e30*/  @!PT LDS RZ, [RZ] ;  /* 0x00000000fffff984 */ /* 0x000fe20000000800 */
[----:B------:R1:W-:Y:S01]  /*6e40*/  @!P4 LDGSTS.E.BYPASS.LTC128B.128 [R215+0xe000], [R2.64+0x80] ;  /* 0x0e00008002d7cfae */ /* 0x0003e2000b901d46 */
[----:B------:R-:W-:Y:S02]  /*6e50*/  IADD3.X R134, R134, R210, RZ, P6, !PT ;  /* 0x000000d286867210 */ /* 0x000fe400037fe4ff */
[CC--:B------:R-:W-:Y:S02]  /*6e60*/  @!P5 LEA R242, P6, R133.reuse, R230.reuse, 0x1 ;  /* 0x000000e685f2d211 */ /* 0x0c0fe400078c08ff */
[CCC-:B------:R-:W-:Y:S01]  /*6e70*/  @!P4 LEA.HI.X R241, R133.reuse, R231.reuse, R134.reuse, 0x1, P2 ;  /* 0x000000e785f1c211 */ /* 0x1c0fe200010f0c86 */
[----:B------:R-:W-:Y:S01]  /*6e80*/  @P3 STS.128 [R215+0x10000], RZ ;  /* 0x010000ffd7003388 */ /* 0x000fe20000000c00 */
[C-C-:B------:R-:W-:Y:S02]  /*6e90*/  @!P5 LEA.HI.X R243, R133.reuse, R231, R134.reuse, 0x1, P6 ;  /* 0x000000e785f3d211 */ /* 0x140fe400030f0c86 */
[C---:B------:R-:W-:Y:S02]  /*6ea0*/  @!P3 LEA R238, P1, R133.reuse, R230, 0x1 ;  /* 0x000000e685eeb211 */ /* 0x040fe400078208ff */
[C---:B------:R-:W-:Y:S01]  /*6eb0*/  IADD3 R132, P6, R133.reuse, R211, RZ ;  /* 0x000000d385847210 */ /* 0x040fe20007fde0ff */
[----:B------:R-:W-:Y:S01]  /*6ec0*/  @!PT LDS RZ, [RZ] ;  /* 0x00000000fffff984 */ /* 0x000fe20000000800 */
[----:B------:R-:W-:Y:S01]  /*6ed0*/  @!PT LDS RZ, [RZ] ;  /* 0x00000000fffff984 */ /* 0x000fe20000000800 */
[----:B------:R-:W-:Y:S01]  /*6ee0*/  @!PT LDS RZ, [RZ] ;  /* 0x00000000fffff984 */ /* 0x000fe20000000800 */
[----:B------:R1:W-:Y:S01]  /*6ef0*/  @!P3 LDGSTS.E.BYPASS.LTC128B.128 [R215+0x10000], [R2.64+0x100] ;  /* 0x1000010002d7bfae */ /* 0x0003e2000b901d46 */
[-C--:B------:R-:W-:Y:S02]  /*6f00*/  @!P3 LEA.HI.X R239, R133, R231.reuse, R134, 0x1, P1 ;  /* 0x000000e785efb211 */ /* 0x080fe400008f0c86 */
[----:B------:R-:W-:Y:S02]  /*6f10*/  IADD3.X R134, R134, R210, RZ, P6, !PT ;  /* 0x000000d286867210 */ /* 0x000fe400037fe4ff */
[CC--:B------:R-:W-:Y:S01]  /*6f20*/  @!P5 LEA R246, P6, R132.reuse, R230.reuse, 0x1 ;  /* 0x000000e684f6d211 */ /* 0x0c0fe200078c08ff */
[----:B------:R-:W-:Y:S01]  /*6f30*/  @P5 STS.128 [R215+0xc800], RZ ;  /* 0x00c800ffd7005388 */ /* 0x000fe20000000c00 */
[CC--:B------:R-:W-:Y:S02]  /*6f40*/  @!P4 LEA R244, P2, R132.reuse, R230.reuse, 0x1 ;  /* 0x000000e684f4c211 */ /* 0x0c0fe400078408ff */
[CCC-:B------:R-:W-:Y:S02]  /*6f50*/  @!P5 LEA.HI.X R247, R132.reuse, R231.reuse, R134.reuse, 0x1, P6 ;  /* 0x000000e784f7d211 */ /* 0x1c0fe400030f0c86 */
[CCC-:B------:R-:W-:Y:S01]  /*6f60*/  @!P4 LEA.HI.X R245, R132.reuse, R231.reuse, R134.reuse, 0x1, P2 ;  /* 0x000000e784f5c211 */ /* 0x1c0fe200010f0c86 */
[----:B------:R-:W-:Y:S01]  /*6f70*/  @!PT LDS RZ, [RZ] ;  /* 0x00000000fffff984 */ /* 0x000fe20000000800 */
[----:B------:R-:W-:Y:S01]  /*6f80*/  @!PT LDS RZ, [RZ] ;  /* 0x00000000fffff984 */ /* 0x000fe20000000800 */
[----:B------:R-:W-:Y:S01]  /*6f90*/  @!PT LDS RZ, [RZ] ;  /* 0x00000000fffff984 */ /* 0x000fe20000000800 */
[----:B------:R2:W-:Y:S01]  /*6fa0*/  @!P5 LDGSTS.E.BYPASS.LTC128B.128 [R215+0xc800], [R236.64] ;  /* 0x0c800000ecd7dfae */ /* 0x0005e2000b901d46 */
[C---:B------:R-:W-:Y:S04]  /*6fb0*/  @!P3 LEA R230, P1, R132.reuse, R230, 0x1 ;  /* 0x000000e684e6b211 */ /* 0x040fe800078208ff */
[----:B------:R-:W-:Y:S01]  /*6fc0*/  @!P3 LEA.HI.X R231, R132, R231, R134, 0x1, P1 ;  /* 0x000000e784e7b211 */ /* 0x000fe200008f0c86 */
[----:B------:R-:W-:Y:S01]  /*6fd0*/  @P4 STS.128 [R215+0xe800], RZ ;  /* 0x00e800ffd7004388 */ /* 0x000fe20000000c00 */
[----:B------:R-:W-:Y:S05]  /*6fe0*/  ISETP.GE.AND P1, PT, R225, 0x1, PT ;  /* 0x00000001e100780c */ /* 0x000fea0003f26270 */
[----:B------:R-:W-:Y:S01]  /*6ff0*/  @!PT LDS RZ, [RZ] ;  /* 0x00000000fffff984 */ /* 0x000fe20000000800 */
[----:B------:R-:W-:Y:S01]  /*7000*/  @!PT LDS RZ, [RZ] ;  /* 0x00000000fffff984 */ /* 0x000fe20000000800 */
[----:B------:R-:W-:Y:S01]  /*7010*/  @!PT LDS RZ, [RZ] ;  /* 0x00000000fffff984 */ /* 0x000fe20000000800 */
[----:B------:R3:W-:Y:S06]  /*7020*/  @!P4 LDGSTS.E.BYPASS.LTC128B.128 [R215+0xe800], [R234.64+0x80] ;  /* 0x0e800080ead7cfae */ /* 0x0007ec000b901d46 */
[----:B------:R-:W-:Y:S06]  /*7030*/  @P3 STS.128 [R215+0x10800], RZ ;  /* 0x010800ffd7003388 */ /* 0x000fec0000000c00 */
        /* <DEDUP_REMOVED lines=8> */
[----:B------:R5:W-:Y:S06]  /*70c0*/  @!P5 LDGSTS.E.BYPASS.LTC128B.128 [R215+0xd000], [R242.64] ;  /* 0x0d000000f2d7dfae */ /* 0x000bec000b901d46 */
        /* <DEDUP_REMOVED lines=25> */
[----:B------:R-:W-:Y:S06]  /*7260*/  LDSM.16.M88.4 R136, [R206] ;  /* 0x00000000ce88783b */ /* 0x000fec0000000200 */
[----:B------:R-:W2:Y:S06]  /*7270*/  LDSM.16.M88.4 R140, [R205+0x6000] ;  /* 0x00600000cd8c783b */ /* 0x000eac0000000200 */
[----:B------:R-:W3:Y:S06]  /*7280*/  LDSM.16.M88.4 R144, [R205+0x6800] ;  /* 0x00680000cd90783b */ /* 0x000eec0000000200 */
[----:B------:R-:W3:Y:S01]  /*7290*/  LDSM.16.M88.4 R148, [R205+0x7000] ;  /* 0x00700000cd94783b */ /* 0x000ee20000000200 */
[----:B-1----:R-:W-:Y:S02]  /*72a0*/  MOV R230, R2 ;  /* 0x0000000200e67202 */ /* 0x002fe40000000f00 */
[----:B------:R-:W-:Y:S03]  /*72b0*/  MOV R231, R3 ;  /* 0x0000000300e77202 */ /* 0x000fe60000000f00 */
[----:B------:R-:W0:Y:S06]  /*72c0*/  LDGDEPBAR ;  /* 0x00000000000079af */ /* 0x000e2c0000000000 */
[----:B------:R-:W1:Y:S06]  /*72d0*/  LDSM.16.M88.4 R152, [R205+0x7800] ;  /* 0x00780000cd98783b */ /* 0x000e6c0000000200 */
[----:B------:R-:W-:Y:S06]  /*72e0*/  LDSM.16.M88.4 R156, [R204] ;  /* 0x00000000cc9c783b */ /* 0x000fec0000000200 */
[----:B------:R-:W1:Y:S01]  /*72f0*/  LDSM.16.M88.4 R160, [R203] ;  /* 0x00000000cba0783b */ /* 0x000e620000000200 */
[C---:B--2---:R-:W-:Y:S05]  /*7300*/  HMMA.16816.F32.BF16 R4, R136.reuse, R140, RZ ;  /* 0x0000008c8804723c */ /* 0x044fea00000418ff */
[----:B------:R-:W2:Y:S03]  /*7310*/  LDSM.16.M88.4 R164, [R195] ;  /* 0x00000000c3a4783b */ /* 0x000ea60000000200 */
[C---:B------:R-:W-:Y:S03]  /*7320*/  HMMA.16816.F32.BF16 R8, R136.reuse, R142, RZ ;  /* 0x0000008e8808723c */ /* 0x040fe600000418ff */
[----:B------:R-:W2:Y:S06]  /*7330*/  LDSM.16.M88.4 R168, [R194] ;  /* 0x00000000c2a8783b */ /* 0x000eac0000000200 */
[----:B------:R-:W2:Y:S01]  /*7340*/  LDSM.16.M88.4 R172, [R193] ;  /* 0x00000000c1ac783b */ /* 0x000ea20000000200 */
[C---:B---3--:R-:W-:Y:S05]  /*7350*/  HMMA.16816.F32.BF16 R12, R136.reuse, R144, RZ ;  /* 0x00000090880c723c */ /* 0x048fea00000418ff */
[----:B------:R-:W-:Y:S03]  /*7360*/  LDSM.16.M88.4 R176, [R202] ;  /* 0x00000000cab0783b */ /* 0x000fe60000000200 */
[C---:B------:R-:W-:Y:S03]  /*7370*/  HMMA.16816.F32.BF16 R16, R136.reuse, R146, RZ ;  /* 0x000000928810723c */ /* 0x040fe600000418ff */
[----:B------:R-:W3:Y:S05]  /*7380*/  LDSM.16.M88.4 R180, [R199+0x6000] ;  /* 0x00600000c7b4783b */ /* 0x000eea0000000200 */
[C---:B------:R-:W-:Y:S01]  /*7390*/  HMMA.16816.F32.BF16 R20, R136.reuse, R148, RZ ;  /* 0x000000948814723c */ /* 0x040fe200000418ff */
[----:B------:R-:W-:Y:S06]  /*73a0*/  LDSM.16.M88.4 R140, [R199+0x7000] ;  /* 0x00700000c78c783b */ /* 0x000fec0000000200 */
[----:B------:R-:W-:Y:S01]  /*73b0*/  LDSM.16.M88.4 R144, [R199+0x7800] ;  /* 0x00780000c790783b */ /* 0x000fe20000000200 */
[C---:B------:R-:W-:Y:S05]  /*73c0*/  HMMA.16816.F32.BF16 R24, R136.reuse, R150, RZ ;  /* 0x000000968818723c */ /* 0x040fea00000418ff */
[----:B------:R-:W-:Y:S03]  /*73d0*/  LDSM.16.M88.4 R148, [R201] ;  /* 0x00000000c994783b */ /* 0x000fe60000000200 */
[C---:B-1----:R-:W-:Y:S08]  /*73e0*/  HMMA.16816.F32.BF16 R28, R136.reuse, R152, RZ ;  /* 0x00000098881c723c */ /* 0x042ff000000418ff */
[----:B------:R-:W-:Y:S01]  /*73f0*/  HMMA.16816.F32.BF16 R32, R136, R154, RZ ;  /* 0x0000009a8820723c */ /* 0x000fe200000418ff */
[----:B------:R-:W1:Y:S06]  /*7400*/  LDSM.16.M88.4 R136, [R199+0x6800] ;  /* 0x00680000c788783b */ /* 0x000e6c0000000200 */
[----:B------:R-:W1:Y:S01]  /*7410*/  LDSM.16.M88.4 R152, [R192] ;  /* 0x00000000c098783b */ /* 0x000e620000000200 */
[C---:B------:R-:W-:Y:S08]  /*7420*/  HMMA.16816.F32.BF16 R4, R156.reuse, R160, R4 ;  /* 0x000000a09c04723c */ /* 0x040ff00000041804 */
[C---:B------:R-:W-:Y:S01]  /*7430*/  HMMA.16816.F32.BF16 R8, R156.reuse, R162, R8 ;  /* 0x000000a29c08723c */ /* 0x040fe20000041808 */
[----:B------:R-:W-:Y:S07]  /*7440*/  LDSM.16.M88.4 R160, [R192+0x1000] ;  /* 0x00100000c0a0783b */ /* 0x000fee0000000200 */
[C---:B--2---:R-:W-:Y:S08]  /*7450*/  HMMA.16816.F32.BF16 R12, R156.reuse, R164, R12 ;  /* 0x000000a49c0c723c */ /* 0x044ff0000004180c */
[C---:B------:R-:W-:Y:S01]  /*7460*/  HMMA.16816.F32.BF16 R16, R156.reuse, R166, R16 ;  /* 0x000000a69c10723c */ /* 0x040fe20000041810 */
[----:B------:R-:W-:Y:S07]  /*7470*/  LDSM.16.M88.4 R164, [R192+0x1800] ;  /* 0x00180000c0a4783b */ /* 0x000fee0000000200 */
[C---:B------:R-:W-:Y:S08]  /*7480*/  HMMA.16816.F32.BF16 R20, R156.reuse, R168, R20 ;  /* 0x000000a89c14723c */ /* 0x040ff00000041814 */
[C---:B------:R-:W-:Y:S01]  /*7490*/  HMMA.16816.F32.BF16 R24, R156.reuse, R170, R24 ;  /* 0x000000aa9c18723c */ /* 0x040fe20000041818 */
[----:B------:R-:W-:Y:S07]  /*74a0*/  LDSM.16.M88.4 R168, [R206+0x2000] ;  /* 0x00200000cea8783b */ /* 0x000fee0000000200 */
[C---:B------:R-:W-:Y:S08]  /*74b0*/  HMMA.16816.F32.BF16 R28, R156.reuse, R172, R28 ;  /* 0x000000ac9c1c723c */ /* 0x040ff0000004181c */
[----:B------:R-:W-:Y:S01]  /*74c0*/  HMMA.16816.F32.BF16 R32, R156, R174, R32 ;  /* 0x000000ae9c20723c */ /* 0x000fe20000041820 */
[----:B------:R-:W2:Y:S06]  /*74d0*/  LDSM.16.M88.4 R156, [R192+0x800] ;  /* 0x00080000c09c783b */ /* 0x000eac0000000200 */
[----:B------:R-:W2:Y:S01]  /*74e0*/  LDSM.16.M88.4 R172, [R205+0x8000] ;  /* 0x00800000cdac783b */ /* 0x000ea20000000200 */
[C---:B---3--:R-:W-:Y:S08]  /*74f0*/  HMMA.16816.F32.BF16 R4, R176.reuse, R180, R4 ;  /* 0x000000b4b004723c */ /* 0x048ff00000041804 */
[C---:B------:R-:W-:Y:S01]  /*7500*/  HMMA.16816.F32.BF16 R8, R176.reuse, R182, R8 ;  /* 0x000000b6b008723c */ /* 0x040fe20000041808 */
[----:B------:R-:W-:Y:S07]  /*7510*/  LDSM.16.M88.4 R180, [R191] ;  /* 0x00000000bfb4783b */ /* 0x000fee0000000200 */
[C---:B-1----:R-:W-:Y:S08]  /*7520*/  HMMA.16816.F32.BF16 R12, R176.reuse, R136, R12 ;  /* 0x00000088b00c723c */ /* 0x042ff0000004180c */
[C---:B------:R-:W-:Y:S01]  /*7530*/  HMMA.16816.F32.BF16 R16, R176.reuse, R138, R16 ;  /* 0x0000008ab010723c */ /* 0x040fe20000041810 */
[----:B------:R-:W1:Y:S07]  /*7540*/  LDSM.16.M88.4 R136, [R205+0x8800] ;  /* 0x00880000cd88783b */ /* 0x000e6e0000000200 */
[C---:B------:R-:W-:Y:S08]  /*7550*/  HMMA.16816.F32.BF16 R20, R176.reuse, R140, R20 ;  /* 0x0000008cb014723c */ /* 0x040ff00000041814 */
[C---:B------:R-:W-:Y:S01]  /*7560*/  HMMA.16816.F32.BF16 R24, R176.reuse, R142, R24 ;  /* 0x0000008eb018723c */ /* 0x040fe20000041818 */
[----:B------:R-:W3:Y:S07]  /*7570*/  LDSM.16.M88.4 R140, [R205+0x9000] ;  /* 0x00900000cd8c783b */ /* 0x000eee0000000200 */
[C---:B------:R-:W-:Y:S08]  /*7580*/  HMMA.16816.F32.BF16 R28, R176.reuse, R144, R28 ;  /* 0x00000090b01c723c */ /* 0x040ff0000004181c */
[----:B------:R-:W-:Y:S01]  /*7590*/  HMMA.16816.F32.BF16 R32, R176, R146, R32 ;  /* 0x00000092b020723c */ /* 0x000fe20000041820 */
[----:B------:R-:W1:Y:S06]  /*75a0*/  LDSM.16.M88.4 R144, [R205+0x9800] ;  /* 0x00980000cd90783b */ /* 0x000e6c0000000200 */
[----:B------:R-:W1:Y:S01]  /*75b0*/  LDSM.16.M88.4 R176, [R204+0x2000] ;  /* 0x00200000ccb0783b */ /* 0x000e620000000200 */
[C---:B------:R-:W-:Y:S08]  /*75c0*/  HMMA.16816.F32.BF16 R4, R148.reuse, R152, R4 ;  /* 0x000000989404723c */ /* 0x040ff00000041804 */
[C---:B------:R-:W-:Y:S01]  /*75d0*/  HMMA.16816.F32.BF16 R8, R148.reuse, R154, R8 ;  /* 0x0000009a9408723c */ /* 0x040fe20000041808 */
[----:B------:R-:W-:Y:S07]  /*75e0*/  LDSM.16.M88.4 R152, [R189] ;  /* 0x00000000bd98783b */ /* 0x000fee0000000200 */
[C---:B--2---:R-:W-:Y:S08]  /*75f0*/  HMMA.16816.F32.BF16 R12, R148.reuse, R156, R12 ;  /* 0x0000009c940c723c */ /* 0x044ff0000004180c */
[C---:B------:R-:W-:Y:S01]  /*7600*/  HMMA.16816.F32.BF16 R16, R148.reuse, R158, R16 ;  /* 0x0000009e9410723c */ /* 0x040fe20000041810 */
[----:B------:R-:W-:Y:S07]  /*7610*/  LDSM.16.M88.4 R156, [R188] ;  /* 0x00000000bc9c783b */ /* 0x000fee0000000200 */
[C---:B------:R-:W-:Y:S08]  /*7620*/  HMMA.16816.F32.BF16 R20, R148.reuse, R160, R20 ;  /* 0x000000a09414723c */ /* 0x040ff00000041814 */
[C---:B------:R-:W-:Y:S01]  /*7630*/  HMMA.16816.F32.BF16 R24, R148.reuse, R162, R24 ;  /* 0x000000a29418723c */ /* 0x040fe20000041818 */
[----:B------:R-:W-:Y:S07]  /*7640*/  LDSM.16.M88.4 R160, [R202+0x2000] ;  /* 0x00200000caa0783b */ /* 0x000fee0000000200 */
[C---:B------:R-:W-:Y:S08]  /*7650*/  HMMA.16816.F32.BF16 R28, R148.reuse, R164, R28 ;  /* 0x000000a4941c723c */ /* 0x040ff0000004181c */
[----:B------:R-:W-:Y:S01]  /*7660*/  HMMA.16816.F32.BF16 R32, R148, R166, R32 ;  /* 0x000000a69420723c */ /* 0x000fe20000041820 */
[----:B------:R-:W2:Y:S06]  /*7670*/  LDSM.16.M88.4 R148, [R190] ;  /* 0x00000000be94783b */ /* 0x000eac0000000200 */
[----:B------:R-:W2:Y:S01]  /*7680*/  LDSM.16.M88.4 R164, [R199+0x8000] ;  /* 0x00800000c7a4783b */ /* 0x000ea20000000200 */
[C---:B------:R-:W-:Y:S08]  /*7690*/  HMMA.16816.F32.BF16 R4, R168.reuse, R172, R4 ;  /* 0x000000aca804723c */ /* 0x040ff00000041804 */
[C---:B------:R-:W-:Y:S01]  /*76a0*/  HMMA.16816.F32.BF16 R8, R168.reuse, R174, R8 ;  /* 0x000000aea808723c */ /* 0x040fe20000041808 */
[----:B------:R-:W-:Y:S07]  /*76b0*/  LDSM.16.M88.4 R172, [R192+0x2000] ;  /* 0x00200000c0ac783b */ /* 0x000fee0000000200 */
[C---:B-1----:R-:W-:Y:S08]  /*76c0*/  HMMA.16816.F32.BF16 R12, R168.reuse, R136, R12 ;  /* 0x00000088a80c723c */ /* 0x042ff0000004180c */
[C---:B------:R-:W-:Y:S01]  /*76d0*/  HMMA.16816.F32.BF16 R16, R168.reuse, R138, R16 ;  /* 0x0000008aa810723c */ /* 0x040fe20000041810 */
[----:B------:R-:W1:Y:S07]  /*76e0*/  LDSM.16.M88.4 R136, [R199+0x8800] ;  /* 0x00880000c788783b */ /* 0x000e6e0000000200 */
[C---:B---3--:R-:W-:Y:S08]  /*76f0*/  HMMA.16816.F32.BF16 R20, R168.reuse, R140, R20 ;  /* 0x0000008ca814723c */ /* 0x048ff00000041814 */
        /* <DEDUP_REMOVED lines=8> */
[----:B------:R-:W-:Y:S07]  /*7780*/  LDSM.16.M88.4 R180, [R205+0xa000] ;  /* 0x00a00000cdb4783b */ /* 0x000fee0000000200 */
[C---:B--2---:R-:W-:Y:S08]  /*7790*/  HMMA.16816.F32.BF16 R12, R176.reuse, R148, R12 ;  /* 0x00000094b00c723c */ /* 0x044ff0000004180c */
[C---:B------:R-:W-:Y:S01]  /*77a0*/  HMMA.16816.F32.BF16 R16, R176.reuse, R150, R16 ;  /* 0x00000096b010723c */ /* 0x040fe20000041810 */
[----:B------:R-:W2:Y:S07]  /*77b0*/  LDSM.16.M88.4 R148, [R192+0x2800] ;  /* 0x00280000c094783b */ /* 0x000eae0000000200 */
[C---:B------:R-:W-:Y:S08]  /*77c0*/  HMMA.16816.F32.BF16 R20, R176.reuse, R152, R20 ;  /* 0x00000098b014723c */ /* 0x040ff00000041814 */
[C---:B------:R-:W-:Y:S01]  /*77d0*/  HMMA.16816.F32.BF16 R24, R176.reuse, R154, R24 ;  /* 0x0000009ab018723c */ /* 0x040fe20000041818 */
[----:B------:R-:W2:Y:S07]  /*77e0*/  LDSM.16.M88.4 R152, [R192+0x3000] ;  /* 0x00300000c098783b */ /* 0x000eae0000000200 */
[C---:B------:R-:W-:Y:S08]  /*77f0*/  HMMA.16816.F32.BF16 R28, R176.reuse, R156, R28 ;  /* 0x0000009cb01c723c */ /* 0x040ff0000004181c */
[----:B------:R-:W-:Y:S01]  /*7800*/  HMMA.16816.F32.BF16 R32, R176, R158, R32 ;  /* 0x0000009eb020723c */ /* 0x000fe20000041820 */
[----:B------:R-:W2:Y:S06]  /*7810*/  LDSM.16.M88.4 R156, [R192+0x3800] ;  /* 0x00380000c09c783b */ /* 0x000eac0000000200 */
[----:B------:R-:W2:Y:S01]  /*7820*/  LDSM.16.M88.4 R176, [R206+0x4000] ;  /* 0x00400000ceb0783b */ /* 0x000ea20000000200 */
[C---:B------:R-:W-:Y:S08]  /*7830*/  HMMA.16816.F32.BF16 R4, R160.reuse, R164, R4 ;  /* 0x000000a4a004723c */ /* 0x040ff00000041804 */
[C---:B------:R-:W-:Y:S01]  /*7840*/  HMMA.16816.F32.BF16 R8, R160.reuse, R166, R8 ;  /* 0x000000a6a008723c */ /* 0x040fe20000041808 */
[----:B------:R-:W-:Y:S07]  /*7850*/  LDSM.16.M88.4 R164, [R187] ;  /* 0x00000000bba4783b */ /* 0x000fee0000000200 */
        /* <DEDUP_REMOVED lines=15> */
[----:B------:R-:W2:Y:S07]  /*7950*/  LDSM.16.M88.4 R148, [R186] ;  /* 0x00000000ba94783b */ /* 0x000eae0000000200 */
[C---:B------:R-:W-:Y:S08]  /*7960*/  HMMA.16816.F32.BF16 R20, R168.reuse, R152, R20 ;  /* 0x00000098a814723c */ /* 0x040ff00000041814 */
[C---:B------:R-:W-:Y:S01]  /*7970*/  HMMA.16816.F32.BF16 R24, R168.reuse, R154, R24 ;  /* 0x0000009aa818723c */ /* 0x040fe20000041818 */
[----:B------:R-:W2:Y:S07]  /*7980*/  LDSM.16.M88.4 R152, [R185] ;  /* 0x00000000b998783b */ /* 0x000eae0000000200 */
        /* <DEDUP_REMOVED lines=18> */
[C---:B------:R-:W-:Y:S08]  /*7ab0*/  HMMA.16816.F32.BF16 R8, R160.reuse, R166, R8 ;  /* 0x000000a6a008723c */ /* 0x040ff00000041808 */
[C---:B--2---:R-:W-:Y:S08]  /*7ac0*/  HMMA.16816.F32.BF16 R12, R160.reuse, R148, R12 ;  /* 0x00000094a00c723c */ /* 0x044ff0000004180c */
[C---:B------:R-:W-:Y:S08]  /*7ad0*/  HMMA.16816.F32.BF16 R16, R160.reuse, R150, R16 ;  /* 0x00000096a010723c */ /* 0x040ff00000041810 */
[C---:B------:R-:W-:Y:S08]  /*7ae0*/  HMMA.16816.F32.BF16 R20, R160.reuse, R152, R20 ;  /* 0x00000098a014723c */ /* 0x040ff00000041814 */
[C---:B------:R-:W-:Y:S08]  /*7af0*/  HMMA.16816.F32.BF16 R24, R160.reuse, R154, R24 ;  /* 0x0000009aa018723c */ /* 0x040ff00000041818 */
[C---:B------:R-:W-:Y:S08]  /*7b00*/  HMMA.16816.F32.BF16 R28, R160.reuse, R156, R28 ;  /* 0x0000009ca01c723c */ /* 0x040ff0000004181c */
[----:B------:R-:W-:Y:S08]  /*7b10*/  HMMA.16816.F32.BF16 R32, R160, R158, R32 ;  /* 0x0000009ea020723c */ /* 0x000ff00000041820 */
[C---:B------:R-:W-:Y:S08]  /*7b20*/  HMMA.16816.F32.BF16 R4, R168.reuse, R172, R4 ;  /* 0x000000aca804723c */ /* 0x040ff00000041804 */
[C---:B------:R-:W-:Y:S08]  /*7b30*/  HMMA.16816.F32.BF16 R8, R168.reuse, R174, R8 ;  /* 0x000000aea808723c */ /* 0x040ff00000041808 */
[C---:B-1----:R-:W-:Y:S08]  /*7b40*/  HMMA.16816.F32.BF16 R12, R168.reuse, R136, R12 ;  /* 0x00000088a80c723c */ /* 0x042ff0000004180c */
[C---:B------:R-:W-:Y:S01]  /*7b50*/  HMMA.16816.F32.BF16 R16, R168.reuse, R138, R16 ;  /* 0x0000008aa810723c */ /* 0x040fe20000041810 */
[----:B------:R-:W1:Y:S07]  /*7b60*/  LDSM.16.M88.4 R136, [R192+0x4800] ;  /* 0x00480000c088783b */ /* 0x000e6e0000000200 */
[C---:B---3--:R-:W-:Y:S08]  /*7b70*/  HMMA.16816.F32.BF16 R20, R168.reuse, R140, R20 ;  /* 0x0000008ca814723c */ /* 0x048ff00000041814 */
[C---:B------:R-:W-:Y:S01]  /*7b80*/  HMMA.16816.F32.BF16 R24, R168.reuse, R142, R24 ;  /* 0x0000008ea818723c */ /* 0x040fe20000041818 */
[----:B------:R-:W2:Y:S07]  /*7b90*/  LDSM.16.M88.4 R140, [R192+0x5000] ;  /* 0x00500000c08c783b */ /* 0x000eae0000000200 */
[C---:B------:R-:W-:Y:S08]  /*7ba0*/  HMMA.16816.F32.BF16 R28, R168.reuse, R144, R28 ;  /* 0x00000090a81c723c */ /* 0x040ff0000004181c */
[----:B------:R-:W-:Y:S08]  /*7bb0*/  HMMA.16816.F32.BF16 R32, R168, R146, R32 ;  /* 0x00000092a820723c */ /* 0x000ff00000041820 */
[C---:B------:R-:W-:Y:S08]  /*7bc0*/  HMMA.16816.F32.BF16 R4, R176.reuse, R180, R4 ;  /* 0x000000b4b004723c */ /* 0x040ff00000041804 */
[C---:B------:R-:W-:Y:S08]  /*7bd0*/  HMMA.16816.F32.BF16 R8, R176.reuse, R182, R8 ;  /* 0x000000b6b008723c */ /* 0x040ff00000041808 */
[C---:B-1----:R-:W-:Y:S08]  /*7be0*/  HMMA.16816.F32.BF16 R12, R176.reuse, R136, R12 ;  /* 0x00000088b00c723c */ /* 0x042ff0000004180c */
[C---:B------:R-:W-:Y:S01]  /*7bf0*/  HMMA.16816.F32.BF16 R16, R176.reuse, R138, R16 ;  /* 0x0000008ab010723c */ /* 0x040fe20000041810 */
[----:B------:R-:W1:Y:S01]  /*7c00*/  LDSM.16.M88.4 R136, [R192+0x5800] ;  /* 0x00580000c088783b */ /* 0x000e620000000200 */
[----:B------:R-:W-:Y:S04]  /*7c10*/  DEPBAR.LE SB0, 0x0 ;  /* 0x000080000000791a */ /* 0x000fe80000000000 */
[----:B------:R-:W-:Y:S02]  /*7c20*/  FMUL.FTZ R226, R4, c[0x0][0x2ec] ;  /* 0x0000bb0004e27a20 */ /* 0x000fe40000410000 */
[C---:B--2---:R-:W-:Y:S02]  /*7c30*/  HMMA.16816.F32.BF16 R20, R176.reuse, R140, R20 ;  /* 0x0000008cb014723c */ /* 0x044fe40000041814 */
[----:B------:R-:W2:Y:S01]  /*7c40*/  MUFU.TANH R170, R226 ;  /* 0x000000e200aa7308 */ /* 0x000ea20000002400 */
[----:B------:R-:W-:Y:S02]  /*7c50*/  BAR.SYNC.DEFER_BLOCKING 0x0 ;  /* 0x0000000000007b1d */ /* 0x000fe40000010000 */
[----:B------:R-:W-:Y:S02]  /*7c60*/  FMUL.FTZ R133, R5, c[0x0][0x2ec] ;  /* 0x0000bb0005857a20 */ /* 0x000fe40000410000 */
[----:B------:R-:W-:Y:S01]  /*7c70*/  FMUL.FTZ R134, R7, c[0x0][0x2ec] ;  /* 0x0000bb0007867a20 */ /* 0x000fe20000410000 */
[C---:B------:R-:W-:Y:S04]  /*7c80*/  HMMA.16816.F32.BF16 R24, R176.reuse, R142, R24 ;  /* 0x0000008eb018723c */ /* 0x040fe80000041818 */
[----:B------:R3:W2:Y:S01]  /*7c90*/  MUFU.TANH R166, R133 ;  /* 0x0000008500a67308 */ /* 0x0006a20000002400 */
[----:B------:R-:W-:Y:S02]  /*7ca0*/  FMUL.FTZ R228, R9, c[0x0][0x2ec] ;  /* 0x0000bb0009e47a20 */ /* 0x000fe40000410000 */
[----:B------:R-:W-:Y:S02]  /*7cb0*/  FMUL.FTZ R132, R6, c[0x0][0x2ec] ;  /* 0x0000bb0006847a20 */ /* 0x000fe40000410000 */
[----:B------:R-:W-:Y:S03]  /*7cc0*/  FMUL.FTZ R252, R8, c[0x0][0x2ec] ;  /* 0x0000bb0008fc7a20 */ /* 0x000fe60000410000 */
[----:B------:R-:W-:Y:S02]  /*7cd0*/  FMUL.FTZ R250, R12, c[0x0][0x2ec] ;  /* 0x0000bb000cfa7a20 */ /* 0x000fe40000410000 */
[----:B------:R-:W2:Y:S01]  /*7ce0*/  MUFU.TANH R167, R134 ;  /* 0x0000008600a77308 */ /* 0x000ea20000002400 */
[----:B------:R-:W-:Y:S02]  /*7cf0*/  FMUL.FTZ R248, R13, c[0x0][0x2ec] ;  /* 0x0000bb000df87a20 */ /* 0x000fe40000410000 */
[----:B------:R-:W-:Y:S02]  /*7d00*/  FMUL.FTZ R251, R14, c[0x0][0x2ec] ;  /* 0x0000bb000efb7a20 */ /* 0x000fe40000410000 */
[----:B------:R-:W-:Y:S02]  /*7d10*/  FMUL.FTZ R249, R15, c[0x0][0x2ec] ;  /* 0x0000bb000ff97a20 */ /* 0x000fe40000410000 */
[----:B------:R-:W-:Y:S02]  /*7d20*/  FMUL.FTZ R246, R16, c[0x0][0x2ec] ;  /* 0x0000bb0010f67a20 */ /* 0x000fe40000410000 */
[----:B------:R-:W-:Y:S01]  /*7d30*/  FMUL.FTZ R244, R17, c[0x0][0x2ec] ;  /* 0x0000bb0011f47a20 */ /* 0x000fe20000410000 */
[----:B------:R2:W2:Y:S01]  /*7d40*/  MUFU.TANH R182, R228 ;  /* 0x000000e400b67308 */ /* 0x0004a20000002400 */
[C---:B-1----:R-:W-:Y:S03]  /*7d50*/  HMMA.16816.F32.BF16 R28, R176.reuse, R136, R28 ;  /* 0x00000088b01c723c */ /* 0x042fe6000004181c */
[----:B---3--:R-:W-:Y:S02]  /*7d60*/  FMUL.FTZ R133, R10, c[0x0][0x2ec] ;  /* 0x0000bb000a857a20 */ /* 0x008fe40000410000 */
[----:B------:R-:W-:Y:S02]  /*7d70*/  FMUL.FTZ R247, R18, c[0x0][0x2ec] ;  /* 0x0000bb0012f77a20 */ /* 0x000fe40000410000 */
[----:B------:R-:W-:Y:S01]  /*7d80*/  FMUL.FTZ R245, R19, c[0x0][0x2ec] ;  /* 0x0000bb0013f57a20 */ /* 0x000fe20000410000 */
[----:B------:R-:W-:Y:S01]  /*7d90*/  HMMA.16816.F32.BF16 R32, R176, R138, R32 ;  /* 0x0000008ab020723c */ /* 0x000fe20000041820 */
[----:B------:R1:W3:Y:S03]  /*7da0*/  MUFU.TANH R169, R132 ;  /* 0x0000008400a97308 */ /* 0x0002e60000002400 */
[----:B-----5:R-:W-:Y:S02]  /*7db0*/  FMUL.FTZ R242, R20, c[0x0][0x2ec] ;  /* 0x0000bb0014f27a20 */ /* 0x020fe40000410000 */
[----:B------:R-:W-:Y:S02]  /*7dc0*/  FMUL.FTZ R240, R21, c[0x0][0x2ec] ;  /* 0x0000bb0015f07a20 */ /* 0x000fe40000410000 */
[----:B------:R-:W-:Y:S03]  /*7dd0*/  FMUL.FTZ R243, R22, c[0x0][0x2ec] ;  /* 0x0000bb0016f37a20 */ /* 0x000fe60000410000 */
[----:B------:R-:W1:Y:S01]  /*7de0*/  MUFU.TANH R252, R252 ;  /* 0x000000fc00fc7308 */ /* 0x000e620000002400 */
[----:B------:R-:W-:Y:S02]  /*7df0*/  FMUL.FTZ R241, R23, c[0x0][0x2ec] ;  /* 0x0000bb0017f17a20 */ /* 0x000fe40000410000 */
[----:B------:R-:W-:Y:S02]  /*7e00*/  FMUL.FTZ R238, R24, c[0x0][0x2ec] ;  /* 0x0000bb0018ee7a20 */ /* 0x000fe40000410000 */
[----:B------:R-:W-:Y:S02]  /*7e10*/  FMUL.FTZ R236, R25, c[0x0][0x2ec] ;  /* 0x0000bb0019ec7a20 */ /* 0x000fe40000410000 */
[----:B------:R-:W-:Y:S02]  /*7e20*/  FMUL.FTZ R239, R26, c[0x0][0x2ec] ;  /* 0x0000bb001aef7a20 */ /* 0x000fe40000410000 */
[----:B------:R-:W-:Y:S01]  /*7e30*/  FMUL.FTZ R237, R27, c[0x0][0x2ec] ;  /* 0x0000bb001bed7a20 */ /* 0x000fe20000410000 */
[----:B------:R3:W3:Y:S01]  /*7e40*/  MUFU.TANH R183, R133 ;  /* 0x0000008500b77308 */ /* 0x0006e20000002400 */
[----:B----4-:R-:W-:Y:S02]  /*7e50*/  FMUL.FTZ R232, R28, c[0x0][0x2ec] ;  /* 0x0000bb001ce87a20 */ /* 0x010fe40000410000 */
[----:B------:R-:W-:Y:S02]  /*7e60*/  FMUL.FTZ R234, R29, c[0x0][0x2ec] ;  /* 0x0000bb001dea7a20 */ /* 0x000fe40000410000 */
[----:B------:R-:W-:Y:S02]  /*7e70*/  FMUL.FTZ R235, R30, c[0x0][0x2ec] ;  /* 0x0000bb001eeb7a20 */ /* 0x000fe40000410000 */
[----:B------:R-:W-:Y:S02]  /*7e80*/  FMUL.FTZ R233, R31, c[0x0][0x2ec] ;  /* 0x0000bb001fe97a20 */ /* 0x000fe40000410000 */
[----:B--2---:R-:W-:Y:S01]  /*7e90*/  FMUL.FTZ R228, R32, c[0x0][0x2ec] ;  /* 0x0000bb0020e47a20 */ /* 0x004fe20000410000 */
[----:B------:R-:W2:Y:S01]  /*7ea0*/  MUFU.TANH R250, R250 ;  /* 0x000000fa00fa7308 */ /* 0x000ea20000002400 */
[----:B------:R-:W-:Y:S02]  /*7eb0*/  FMUL.FTZ R226, R33, c[0x0][0x2ec] ;  /* 0x0000bb0021e27a20 */ /* 0x000fe40000410000 */
[----:B------:R-:W-:Y:S02]  /*7ec0*/  FMUL.FTZ R134, R34, c[0x0][0x2ec] ;  /* 0x0000bb0022867a20 */ /* 0x000fe40000410000 */
[----:B-1----:R-:W-:Y:S02]  /*7ed0*/  FMUL.FTZ R132, R11, c[0x0][0x2ec] ;  /* 0x0000bb000b847a20 */ /* 0x002fe40000410000 */
[----:B------:R-:W-:Y:S03]  /*7ee0*/  FMUL.FTZ R35, R35, c[0x0][0x2ec] ;  /* 0x0000bb0023237a20 */ /* 0x000fe60000410000 */
[----:B------:R1:W4:Y:S10]  /*7ef0*/  MUFU.TANH R181, R132 ;  /* 0x0000008400b57308 */ /* 0x0003340000002400 */
[----:B------:R-:W1:Y:S10]  /*7f00*/  MUFU.TANH R248, R248 ;  /* 0x000000f800f87308 */ /* 0x000e740000002400 */
        /* <DEDUP_REMOVED lines=21> */
[----:B------:R1:W1:Y:S01]  /*8060*/  MUFU.TANH R133, R35 ;  /* 0x0000002300857308 */ /* 0x0002620000002400 */
[----:B------:R-:W-:-:S05]  /*8070*/  @!P1 BRA `(.L_x_776) ;  /* 0x000009a000009947 */ /* 0x000fca0003800000 */
[----:B--234-:R-:W-:Y:S02]  /*8080*/  ULDC UR5, c[0x0][0x198] ;  /* 0x0000660000057ab9 */ /* 0x01cfe40000000800 */
[----:B------:R-:W-:Y:S04]  /*8090*/  ULEA UR5, -UR5, URZ, 0x6 ;  /* 0x0000003f05057291 */ /* 0x000fe8000f8e313f */
[----:B------:R-:W-:Y:S02]  /*80a0*/  USHF.R.S32.HI UR4, URZ, 0x1f, UR5 ;  /* 0x0000001f3f047899 */ /* 0x000fe40008011405 */
[----:B------:R-:W-:Y:S04]  /*80b0*/  MOV R6, UR5 ;  /* 0x0000000500067c02 */ /* 0x000fe80008000f00 */
[----:B------:R-:W-:Y:S01]  /*80c0*/  MOV R2, UR4 ;  /* 0x0000000400027c02 */ /* 0x000fe20008000f00 */
[----:B------:R-:W-:-:S05]  /*80d0*/  @!P0 BRA `(.L_x_777) ;  /* 0x000003b000008947 */ /* 0x000fca0003800000 */
[----:B------:R-:W-:Y:S01]  /*80e0*/  IMAD.SHL.U32 R4, R225, 0x40, RZ ;  /* 0x00000040e1047824 */ /* 0x000fe200078e00ff */
[----:B------:R-:W-:Y:S04]  /*80f0*/  IABS R3, c[0x0][0x2d0] ;  /* 0x0000b40000037a13 */ /* 0x000fe80000000000 */
[----:B------:R-:W2:Y:S01]  /*8100*/  I2F.RP R8, R3 ;  /* 0x0000000300087306 */ /* 0x000ea20000209400 */
[----:B------:R-:W-:Y:S04]  /*8110*/  IADD3 R9, R4, -0x40, RZ ;  /* 0xffffffc004097810 */ /* 0x000fe80007ffe0ff */
[----:B------:R-:W-:Y:S02]  /*8120*/  IABS R5, R9 ;  /* 0x0000000900057213 */ /* 0x000fe40000000000 */
[----:B------:R-:W-:Y:S03]  /*8130*/  LOP3.LUT R9, R9, c[0x0][0x2d0], RZ, 0x3c, !PT ;  /* 0x0000b40009097a12 */ /* 0x000fe600078e3cff */
[----:B--2---:R-:W2:Y:S02]  /*8140*/  MUFU.RCP R2, R8 ;  /* 0x0000000800027308 */ /* 0x004ea40000001000 */
[----:B--2---:R-:W-:Y:S08]  /*8150*/  IADD3 R6, R2, 0xffffffe, RZ ;  /* 0x0ffffffe02067810 */ /* 0x004ff00007ffe0ff */
[----:B------:R-:W2:Y:S02]  /*8160*/  F2I.FTZ.U32.TRUNC.NTZ R7, R6 ;  /* 0x0000000600077305 */ /* 0x000ea4000021f000 */
[--C-:B--2---:R-:W-:Y:S02]  /*8170*/  IMAD.MOV R2, RZ, RZ, -R7.reuse ;  /* 0x000000ffff027224 */ /* 0x104fe400078e0a07 */
[----:B------:R-:W-:Y:S02]  /*8180*/  IMAD.MOV.U32 R6, RZ, RZ, RZ ;  /* 0x000000ffff067224 */ /* 0x000fe400078e00ff */
        /* <DEDUP_REMOVED lines=48> */
.L_x_777:
        /* <DEDUP_REMOVED lines=14> */
[CCC-:B------:R-:W-:Y:S02]  /*8570*/  @!P4 LEA.HI.X R9, R5.reuse, R223.reuse, R4.reuse, 0x1, P2 ;  /* 0x000000df0509c211 */ /* 0x1c0fe400010f0c04 */
[--C-:B------:R-:W-:Y:S01]  /*8580*/  @!P3 LEA.HI.X R7, R5, R223, R4.reuse, 0x1, P1 ;  /* 0x000000df0507b211 */ /* 0x100fe200008f0c04 */
[----:B------:R-:W-:Y:S01]  /*8590*/  @!PT LDS RZ, [RZ] ;  /* 0x00000000fffff984 */ /* 0x000fe20000000800 */
[----:B------:R-:W-:Y:S01]  /*85a0*/  @!PT LDS RZ, [RZ] ;  /* 0x00000000fffff984 */ /* 0x000fe20000000800 */
[----:B------:R-:W-:Y:S01]  /*85b0*/  @!PT LDS RZ, [RZ] ;  /* 0x00000000fffff984 */ /* 0x000fe20000000800 */
[----:B------:R2:W-:Y:S01]  /*85c0*/  @!P4 LDGSTS.E.BYPASS.LTC128B.128 [R215+0x8000], [R12.64+0x80] ;  /* 0x080000800cd7cfae */ /* 0x0005e2000b901d46 */
[----:B------:R-:W-:Y:S03]  /*85d0*/  IADD3 R3, P6, R213, R5, RZ ;  /* 0x00000005d5037210 */ /* 0x000fe60007fde0ff */
[----:B------:R2:W-:Y:S01]  /*85e0*/  @P3 STS.128 [R215+0xa000], RZ ;  /* 0x00a000ffd7003388 */ /* 0x0005e20000000c00 */
        /* <DEDUP_REMOVED lines=67> */
.L_x_776:
[----:B--234-:R-:W-:Y:S01]  /*8a20*/  FMNMX.FTZ R11, R170, R135, !PT ;  /* 0x00000087aa0b7209 */ /* 0x01cfe20007810000 */
        /* <DEDUP_REMOVED lines=11> */
[----:B-1----:R-:W-:Y:S02]  /*8ae0*/  FMNMX.FTZ R2, R251, R2, !PT ;  /* 0x00000002fb027209 */ /* 0x002fe40007810000 */
        /* <DEDUP_REMOVED lines=26> */
[----:B------:R-:W-:Y:S03]  /*8c90*/  FMNMX.FTZ R7, R133, R2, !PT ;  /* 0x0000000285077209 */ /* 0x000fe60007810000 */
[----:B------:R-:W1:Y:S08]  /*8ca0*/  SHFL.BFLY PT, R6, R5, 0x2, 0x1f ;  /* 0x0c401f0005067f89 */ /* 0x000e7000000e0000 */
[----:B------:R-:W2:Y:S08]  /*8cb0*/  SHFL.BFLY PT, R2, R7, 0x2, 0x1f ;  /* 0x0c401f0007027f89 */ /* 0x000eb000000e0000 */
[----:B------:R-:W-:Y:S01]  /*8cc0*/  LDSM.16.MT88.4 R160, [R196+0xf800] ;  /* 0x00f80000c4a0783b */ /* 0x000fe20000004200 */
[----:B-1----:R-:W-:Y:S07]  /*8cd0*/  FMNMX.FTZ R9, R5, R6, !PT ;  /* 0x0000000605097209 */ /* 0x002fee0007810000 */
[----:B------:R-:W1:Y:S01]  /*8ce0*/  SHFL.BFLY PT, R132, R9, 0x1, 0x1f ;  /* 0x0c201f0009847f89 */ /* 0x000e6200000e0000 */
[----:B--2---:R-:W-:Y:S07]  /*8cf0*/  FMNMX.FTZ R4, R7, R2, !PT ;  /* 0x0000000207047209 */ /* 0x004fee0007810000 */
[----:B------:R-:W2:Y:S01]  /*8d00*/  SHFL.BFLY PT, R3, R4, 0x1, 0x1f ;  /* 0x0c201f0004037f89 */ /* 0x000ea200000e0000 */
[----:B-1----:R-:W-:Y:S04]  /*8d10*/  FMNMX.FTZ R132, R9, R132, !PT ;  /* 0x0000008409847209 */ /* 0x002fe80007810000 */
[C---:B------:R-:W-:Y:S01]  /*8d20*/  FSETP.NEU.FTZ.AND P1, PT, R132.reuse, -INF , PT ;  /* 0xff8000008400780b */ /* 0x040fe20003f3d000 */
[C---:B------:R-:W-:Y:S02]  /*8d30*/  FMUL.FTZ R145, R132.reuse, c[0x0][0x23c] ;  /* 0x00008f0084917a20 */ /* 0x040fe40000410000 */
[----:B------:R-:W-:Y:S01]  /*8d40*/  FADD.FTZ R2, -R132, R135 ;  /* 0x0000008784027221 */ /* 0x000fe20000010100 */
[----:B--2---:R-:W-:Y:S02]  /*8d50*/  FMNMX.FTZ R3, R4, R3, !PT ;  /* 0x0000000304037209 */ /* 0x004fe40007810000 */
[----:B------:R-:W-:Y:S01]  /*8d60*/  FSEL R145, R145, RZ, P1 ;  /* 0x000000ff91917208 */ /* 0x000fe20000800000 */
[----:B------:R-:W-:Y:S01]  /*8d70*/  FMUL.FTZ R6, R2, c[0x0][0x23c] ;  /* 0x00008f0002067a20 */ /* 0x000fe20000410000 */
[C---:B------:R-:W-:Y:S01]  /*8d80*/  FSETP.NEU.FTZ.AND P1, PT, R3.reuse, -INF , PT ;  /* 0xff8000000300780b */ /* 0x040fe20003f3d000 */
[C---:B------:R-:W-:Y:S01]  /*8d90*/  FMUL.FTZ R144, R3.reuse, c[0x0][0x23c] ;  /* 0x00008f0003907a20 */ /* 0x040fe20000410000 */
[----:B------:R-:W-:Y:S01]  /*8da0*/  MOV R135, R132 ;  /* 0x0000008400877202 */ /* 0x000fe20000000f00 */
[----:B------:R-:W-:Y:S01]  /*8db0*/  FADD.FTZ R5, -R3, R0 ;  /* 0x0000000003057221 */ /* 0x000fe20000010100 */
[----:B------:R-:W1:Y:S01]  /*8dc0*/  MUFU.EX2 R2, R6 ;  /* 0x0000000600027308 */ /* 0x000e620000000800 */
[--C-:B------:R-:W-:Y:S01]  /*8dd0*/  FFMA.FTZ R174, R166, c[0x0][0x23c], -R145.reuse ;  /* 0x00008f00a6ae7a23 */ /* 0x100fe20000010891 */
[----:B------:R-:W-:Y:S01]  /*8de0*/  FSEL R144, R144, RZ, P1 ;  /* 0x000000ff90907208 */ /* 0x000fe20000800000 */
[--C-:B------:R-:W-:Y:S01]  /*8df0*/  FFMA.FTZ R175, R170, c[0x0][0x23c], -R145.reuse ;  /* 0x00008f00aaaf7a23 */ /* 0x100fe20000010891 */
[----:B------:R-:W-:Y:S01]  /*8e00*/  ISETP.GT.AND P1, PT, R225, RZ, PT ;  /* 0x000000ffe100720c */ /* 0x000fe20003f24270 */
[--C-:B------:R-:W-:Y:S02]  /*8e10*/  FFMA.FTZ R173, R252, c[0x0][0x23c], -R145.reuse ;  /* 0x00008f00fcad7a23 */ /* 0x100fe40000010891 */
[--C-:B------:R-:W-:Y:S02]  /*8e20*/  FFMA.FTZ R170, R167, c[0x0][0x23c], -R144.reuse ;  /* 0x00008f00a7aa7a23 */ /* 0x100fe40000010890 */
[--C-:B------:R-:W-:Y:S01]  /*8e30*/  FFMA.FTZ R171, R169, c[0x0][0x23c], -R144.reuse ;  /* 0x00008f00a9ab7a23 */ /* 0x100fe20000010890 */
[----:B------:R-:W-:Y:S01]  /*8e40*/  MUFU.EX2 R175, R175 ;  /* 0x000000af00af7308 */ /* 0x000fe20000000800 */
[--C-:B------:R-:W-:Y:S01]  /*8e50*/  FFMA.FTZ R172, R182, c[0x0][0x23c], -R145.reuse ;  /* 0x00008f00b6ac7a23 */ /* 0x100fe20000010891 */
[----:B------:R-:W-:Y:S01]  /*8e60*/  LDSM.16.MT88.4 R164, [R200+0x11800] ;  /* 0x01180000c8a4783b */ /* 0x000fe20000004200 */
[--C-:B------:R-:W-:Y:S02]  /*8e70*/  FFMA.FTZ R169, R183, c[0x0][0x23c], -R144.reuse ;  /* 0x00008f00b7a97a23 */ /* 0x100fe40000010890 */
[--C-:B------:R-:W-:Y:S02]  /*8e80*/  FFMA.FTZ R168, R181, c[0x0][0x23c], -R144.reuse ;  /* 0x00008f00b5a87a23 */ /* 0x100fe40000010890 */
[----:B------:R-:W-:Y:S02]  /*8e90*/  FMUL.FTZ R0, R5, c[0x0][0x23c] ;  /* 0x00008f0005007a20 */ /* 0x000fe40000410000 */
[--C-:B------:R-:W-:Y:S01]  /*8ea0*/  FFMA.FTZ R176, R250, c[0x0][0x23c], -R145.reuse ;  /* 0x00008f00fab07a23 */ /* 0x100fe20000010891 */
[----:B------:R-:W2:Y:S01]  /*8eb0*/  MUFU.EX2 R174, R174 ;  /* 0x000000ae00ae7308 */ /* 0x000ea20000000800 */
[--C-:B------:R-:W-:Y:S02]  /*8ec0*/  FFMA.FTZ R177, R248, c[0x0][0x23c], -R145.reuse ;  /* 0x00008f00f8b17a23 */ /* 0x100fe40000010891 */
[--C-:B------:R-:W-:Y:S02]  /*8ed0*/  FFMA.FTZ R178, R251, c[0x0][0x23c], -R144.reuse ;  /* 0x00008f00fbb27a23 */ /* 0x100fe40000010890 */
[C---:B-1----:R-:W-:Y:S02]  /*8ee0*/  FMUL.FTZ R4, R2.reuse, R128 ;  /* 0x0000008002047220 */ /* 0x042fe40000410000 */
[C---:B------:R-:W-:Y:S02]  /*8ef0*/  FMUL.FTZ R5, R2.reuse, R129 ;  /* 0x0000008102057220 */ /* 0x040fe40000410000 */
[C---:B------:R-:W-:Y:S01]  /*8f00*/  FMUL.FTZ R8, R2.reuse, R124 ;  /* 0x0000007c02087220 */ /* 0x040fe20000410000 */
[----:B------:R-:W1:Y:S01]  /*8f10*/  MUFU.EX2 R0, R0 ;  /* 0x0000000000007308 */ /* 0x000e620000000800 */
[C---:B------:R-:W-:Y:S02]  /*8f20*/  FMUL.FTZ R9, R2.reuse, R125 ;  /* 0x0000007d02097220 */ /* 0x040fe40000410000 */
[C---:B------:R-:W-:Y:S02]  /*8f30*/  FMUL.FTZ R16, R2.reuse, R116 ;  /* 0x0000007402107220 */ /* 0x040fe40000410000 */
[C---:B------:R-:W-:Y:S02]  /*8f40*/  FMUL.FTZ R17, R2.reuse, R117 ;  /* 0x0000007502117220 */ /* 0x040fe40000410000 */
[C---:B------:R-:W-:Y:S02]  /*8f50*/  FMUL.FTZ R24, R2.reuse, R108 ;  /* 0x0000006c02187220 */ /* 0x040fe40000410000 */
[C---:B------:R-:W-:Y:S01]  /*8f60*/  FMUL.FTZ R25, R2.reuse, R109 ;  /* 0x0000006d02197220 */ /* 0x040fe20000410000 */
[----:B------:R-:W-:Y:S01]  /*8f70*/  MUFU.EX2 R171, R171 ;  /* 0x000000ab00ab7308 */ /* 0x000fe20000000800 */
[C---:B------:R-:W-:Y:S02]  /*8f80*/  FMUL.FTZ R32, R2.reuse, R100 ;  /* 0x0000006402207220 */ /* 0x040fe40000410000 */
[----:B------:R-:W-:Y:S01]  /*8f90*/  FMUL.FTZ R33, R2, R101 ;  /* 0x0000006502217220 */ /* 0x000fe20000410000 */
[----:B--2---:R-:W-:Y:S01]  /*8fa0*/  F2FP.BF16.PACK_AB R128, R174, R175 ;  /* 0x000000afae80723e */ /* 0x004fe200000010ff */
[C---:B------:R-:W-:Y:S02]  /*8fb0*/  FMUL.FTZ R36, R2.reuse, R36 ;  /* 0x0000002402247220 */ /* 0x040fe40000410000 */
[C---:B------:R-:W-:Y:S02]  /*8fc0*/  FMUL.FTZ R37, R2.reuse, R37 ;  /* 0x0000002502257220 */ /* 0x040fe40000410000 */
[C---:B------:R-:W-:Y:S01]  /*8fd0*/  FMUL.FTZ R40, R2.reuse, R40 ;  /* 0x0000002802287220 */ /* 0x040fe20000410000 */
[----:B------:R-:W2:Y:S01]  /*8fe0*/  MUFU.EX2 R170, R170 ;  /* 0x000000aa00aa7308 */ /* 0x000ea20000000800 */
[C---:B------:R-:W-:Y:S02]  /*8ff0*/  FMUL.FTZ R41, R2.reuse, R41 ;  /* 0x0000002902297220 */ /* 0x040fe40000410000 */
[----:B------:R-:W-:Y:S02]  /*9000*/  FMUL.FTZ R44, R2, R44 ;  /* 0x0000002c022c7220 */ /* 0x000fe40000410000 */
[C---:B-1----:R-:W-:Y:S02]  /*9010*/  FMUL.FTZ R6, R0.reuse, R130 ;  /* 0x0000008200067220 */ /* 0x042fe40000410000 */
[C---:B------:R-:W-:Y:S02]  /*9020*/  FMUL.FTZ R7, R0.reuse, R131 ;  /* 0x0000008300077220 */ /* 0x040fe40000410000 */
[C---:B------:R-:W-:Y:S01]  /*9030*/  FMUL.FTZ R10, R0.reuse, R126 ;  /* 0x0000007e000a7220 */ /* 0x040fe20000410000 */
[----:B------:R-:W-:Y:S01]  /*9040*/  MUFU.EX2 R173, R173 ;  /* 0x000000ad00ad7308 */ /* 0x000fe20000000800 */
[C---:B------:R-:W-:Y:S02]  /*9050*/  FMUL.FTZ R11, R0.reuse, R127 ;  /* 0x0000007f000b7220 */ /* 0x040fe40000410000 */
[C---:B------:R-:W-:Y:S01]  /*9060*/  FMUL.FTZ R18, R0.reuse, R118 ;  /* 0x0000007600127220 */ /* 0x040fe20000410000 */
[----:B------:R-:W-:Y:S01]  /*9070*/  LDSM.16.MT88.4 R124, [R200+0xe800] ;  /* 0x00e80000c87c783b */ /* 0x000fe20000004200 */
[C---:B------:R-:W-:Y:S02]  /*9080*/  FMUL.FTZ R19, R0.reuse, R119 ;  /* 0x0000007700137220 */ /* 0x040fe40000410000 */
[C---:B------:R-:W-:Y:S02]  /*9090*/  FMUL.FTZ R26, R0.reuse, R110 ;  /* 0x0000006e001a7220 */ /* 0x040fe40000410000 */
[C---:B------:R-:W-:Y:S01]  /*90a0*/  FMUL.FTZ R27, R0.reuse, R111 ;  /* 0x0000006f001b7220 */ /* 0x040fe20000410000 */
[----:B------:R-:W1:Y:S01]  /*90b0*/  MUFU.EX2 R172, R172 ;  /* 0x000000ac00ac7308 */ /* 0x000e620000000800 */
[C---:B------:R-:W-:Y:S01]  /*90c0*/  FMUL.FTZ R34, R0.reuse, R102 ;  /* 0x0000006600227220 */ /* 0x040fe20000410000 */
[----:B------:R-:W-:Y:S01]  /*90d0*/  LDSM.16.MT88.4 R108, [R196+0xe000] ;  /* 0x00e00000c46c783b */ /* 0x000fe20000004200 */
[----:B------:R-:W-:Y:S01]  /*90e0*/  FMUL.FTZ R35, R0, R103 ;  /* 0x0000006700237220 */ /* 0x000fe20000410000 */
[----:B--2---:R-:W-:Y:S01]  /*90f0*/  F2FP.BF16.PACK_AB R129, R170, R171 ;  /* 0x000000abaa81723e */ /* 0x004fe200000010ff */
[C---:B------:R-:W-:Y:S02]  /*9100*/  FMUL.FTZ R38, R0.reuse, R38 ;  /* 0x0000002600267220 */ /* 0x040fe40000410000 */
[C---:B------:R-:W-:Y:S02]  /*9110*/  FMUL.FTZ R39, R0.reuse, R39 ;  /* 0x0000002700277220 */ /* 0x040fe40000410000 */
[C---:B------:R-:W-:Y:S01]  /*9120*/  FMUL.FTZ R42, R0.reuse, R42 ;  /* 0x0000002a002a7220 */ /* 0x040fe20000410000 */
[----:B------:R-:W-:Y:S01]  /*9130*/  MUFU.EX2 R169, R169 ;  /* 0x000000a900a97308 */ /* 0x000fe20000000800 */
[----:B------:R-:W-:Y:S01]  /*9140*/  LDSM.16.MT88.4 R100, [R197+0xe000] ;  /* 0x00e00000c564783b */ /* 0x000fe20000004200 */
[----:B------:R-:W-:Y:S02]  /*9150*/  FMUL.FTZ R43, R0, R43 ;  /* 0x0000002b002b7220 */ /* 0x000fe40000410000 */
[----:B------:R-:W-:Y:S02]  /*9160*/  FMUL.FTZ R45, R2, R45 ;  /* 0x0000002d022d7220 */ /* 0x000fe40000410000 */
[C---:B------:R-:W-:Y:S02]  /*9170*/  FMUL.FTZ R46, R0.reuse, R46 ;  /* 0x0000002e002e7220 */ /* 0x040fe40000410000 */
[----:B------:R-:W-:Y:S01]  /*9180*/  FMUL.FTZ R47, R0, R47 ;  /* 0x0000002f002f7220 */ /* 0x000fe20000410000 */
[----:B------:R-:W-:Y:S01]  /*9190*/  LDSM.16.MT88.4 R116, [R198+0xc800] ;  /* 0x00c80000c674783b */ /* 0x000fe20000004200 */
[----:B------:R-:W2:Y:S01]  /*91a0*/  MUFU.EX2 R168, R168 ;  /* 0x000000a800a87308 */ /* 0x000ea20000000800 */
[C---:B------:R-:W-:Y:S02]  /*91b0*/  FMUL.FTZ R48, R2.reuse, R48 ;  /* 0x0000003002307220 */ /* 0x040fe40000410000 */
[----:B------:R-:W-:Y:S01]  /*91c0*/  FMUL.FTZ R49, R2, R49 ;  /* 0x0000003102317220 */ /* 0x000fe20000410000 */
[----:B-1----:R-:W-:Y:S01]  /*91d0*/  F2FP.BF16.PACK_AB R130, R172, R173 ;  /* 0x000000adac82723e */ /* 0x002fe200000010ff */
        /* <DEDUP_REMOVED lines=9> */
[----:B------:R-:W1:Y:S01]  /*9270*/  MUFU.EX2 R177, R177 ;  /* 0x000000b100b17308 */ /* 0x000e620000000800 */
[C---:B------:R-:W-:Y:S02]  /*9280*/  FMUL.FTZ R58, R0.reuse, R58 ;  /* 0x0000003a003a7220 */ /* 0x040fe40000410000 */
[----:B------:R-:W-:Y:S01]  /*9290*/  FMUL.FTZ R59, R0, R59 ;  /* 0x0000003b003b7220 */ /* 0x000fe20000410000 */
[----:B--2---:R-:W-:Y:S01]  /*92a0*/  F2FP.BF16.PACK_AB R131, R168, R169 ;  /* 0x000000a9a883723e */ /* 0x004fe200000010ff */
[C---:B------:R-:W-:Y:S02]  /*92b0*/  FMUL.FTZ R60, R2.reuse, R60 ;  /* 0x0000003c023c7220 */ /* 0x040fe40000410000 */
[----:B------:R-:W-:Y:S02]  /*92c0*/  FMUL.FTZ R61, R2, R61 ;  /* 0x0000003d023d7220 */ /* 0x000fe40000410000 */
[C---:B------:R-:W-:Y:S01]  /*92d0*/  FMUL.FTZ R62, R0.reuse, R62 ;  /* 0x0000003e003e7220 */ /* 0x040fe20000410000 */
[----:B------:R-:W-:Y:S01]  /*92e0*/  MUFU.EX2 R178, R178 ;  /* 0x000000b200b27308 */ /* 0x000fe20000000800 */
[C---:B------:R-:W-:Y:S05]  /*92f0*/  HMMA.16816.F32.BF16 R4, R128.reuse, R12, R4 ;  /* 0x0000000c8004723c */ /* 0x040fea0000041804 */
[----:B------:R-:W-:Y:S02]  /*9300*/  FMUL.FTZ R63, R0, R63 ;  /* 0x0000003f003f7220 */ /* 0x000fe40000410000 */
[C---:B------:R-:W-:Y:S01]  /*9310*/  FMUL.FTZ R12, R2.reuse, R120 ;  /* 0x00000078020c7220 */ /* 0x040fe20000410000 */
[C---:B------:R-:W-:Y:S04]  /*9320*/  HMMA.16816.F32.BF16 R8, R128.reuse, R14, R8 ;  /* 0x0000000e8008723c */ /* 0x040fe80000041808 */
[C---:B------:R-:W-:Y:S02]  /*9330*/  FMUL.FTZ R13, R2.reuse, R121 ;  /* 0x00000079020d7220 */ /* 0x040fe40000410000 */
[----:B------:R-:W-:Y:S02]  /*9340*/  FMUL.FTZ R64, R2, R64 ;  /* 0x0000004002407220 */ /* 0x000fe40000410000 */
[C---:B------:R-:W-:Y:S04]  /*9350*/  FMUL.FTZ R14, R0.reuse, R122 ;  /* 0x0000007a000e7220 */ /* 0x040fe80000410000 */
[----:B------:R-:W-:Y:S02]  /*9360*/  FMUL.FTZ R15, R0, R123 ;  /* 0x0000007b000f7220 */ /* 0x000fe40000410000 */
[----:B------:R-:W2:Y:S01]  /*9370*/  LDSM.16.MT88.4 R120, [R196+0xc000] ;  /* 0x00c00000c478783b */ /* 0x000ea20000004200 */
[----:B------:R-:W-:Y:S02]  /*9380*/  FMUL.FTZ R65, R2, R65 ;  /* 0x0000004102417220 */ /* 0x000fe40000410000 */
[C---:B------:R-:W-:Y:S02]  /*9390*/  FMUL.FTZ R66, R0.reuse, R66 ;  /* 0x0000004200427220 */ /* 0x040fe40000410000 */
[C---:B------:R-:W-:Y:S03]  /*93a0*/  HMMA.16816.F32.BF16 R12, R128.reuse, R20, R12 ;  /* 0x00000014800c723c */ /* 0x040fe6000004180c */
[----:B------:R-:W-:Y:S02]  /*93b0*/  FMUL.FTZ R67, R0, R67 ;  /* 0x0000004300437220 */ /* 0x000fe40000410000 */
[C---:B------:R-:W-:Y:S02]  /*93c0*/  FMUL.FTZ R68, R2.reuse, R68 ;  /* 0x0000004402447220 */ /* 0x040fe40000410000 */
[C---:B------:R-:W-:Y:S01]  /*93d0*/  FMUL.FTZ R20, R2.reuse, R112 ;  /* 0x0000007002147220 */ /* 0x040fe20000410000 */
[C---:B------:R-:W-:Y:S04]  /*93e0*/  HMMA.16816.F32.BF16 R16, R128.reuse, R22, R16 ;  /* 0x000000168010723c */ /* 0x040fe80000041810 */
[C---:B------:R-:W-:Y:S02]  /*93f0*/  FMUL.FTZ R21, R2.reuse, R113 ;  /* 0x0000007102157220 */ /* 0x040fe40000410000 */
[----:B------:R-:W-:Y:S02]  /*9400*/  FMUL.FTZ R69, R2, R69 ;  /* 0x0000004502457220 */ /* 0x000fe40000410000 */
[C---:B------:R-:W-:Y:S04]  /*9410*/  FMUL.FTZ R22, R0.reuse, R114 ;  /* 0x0000007200167220 */ /* 0x040fe80000410000 */
[C---:B------:R-:W-:Y:S02]  /*9420*/  FMUL.FTZ R23, R0.reuse, R115 ;  /* 0x0000007300177220 */ /* 0x040fe40000410000 */
[----:B------:R-:W3:Y:S01]  /*9430*/  LDSM.16.MT88.4 R112, [R200+0xe000] ;  /* 0x00e00000c870783b */ /* 0x000ee20000004200 */
[C---:B------:R-:W-:Y:S02]  /*9440*/  FMUL.FTZ R70, R0.reuse, R70 ;  /* 0x0000004600467220 */ /* 0x040fe40000410000 */
[----:B------:R-:W-:Y:S02]  /*9450*/  FMUL.FTZ R71, R0, R71 ;  /* 0x0000004700477220 */ /* 0x000fe40000410000 */
[C---:B------:R-:W-:Y:S03]  /*9460*/  HMMA.16816.F32.BF16 R20, R128.reuse, R28, R20 ;  /* 0x0000001c8014723c */ /* 0x040fe60000041814 */
[C---:B------:R-:W-:Y:S02]  /*9470*/  FMUL.FTZ R72, R2.reuse, R72 ;  /* 0x0000004802487220 */ /* 0x040fe40000410000 */
[C---:B------:R-:W-:Y:S02]  /*9480*/  FMUL.FTZ R73, R2.reuse, R73 ;  /* 0x0000004902497220 */ /* 0x040fe40000410000 */
[C---:B------:R-:W-:Y:S01]  /*9490*/  FMUL.FTZ R28, R2.reuse, R104 ;  /* 0x00000068021c7220 */ /* 0x040fe20000410000 */
[C---:B------:R-:W-:Y:S04]  /*94a0*/  HMMA.16816.F32.BF16 R24, R128.reuse, R30, R24 ;  /* 0x0000001e8018723c */ /* 0x040fe80000041818 */
[----:B------:R-:W-:Y:S02]  /*94b0*/  FMUL.FTZ R29, R2, R105 ;  /* 0x00000069021d7220 */ /* 0x000fe40000410000 */
[C---:B------:R-:W-:Y:S02]  /*94c0*/  FMUL.FTZ R74, R0.reuse, R74 ;  /* 0x0000004a004a7220 */ /* 0x040fe40000410000 */
[C---:B------:R-:W-:Y:S04]  /*94d0*/  FMUL.FTZ R30, R0.reuse, R106 ;  /* 0x0000006a001e7220 */ /* 0x040fe80000410000 */
[C---:B------:R-:W-:Y:S02]  /*94e0*/  FMUL.FTZ R31, R0.reuse, R107 ;  /* 0x0000006b001f7220 */ /* 0x040fe40000410000 */
[----:B------:R-:W4:Y:S01]  /*94f0*/  LDSM.16.MT88.4 R104, [R198+0xe000] ;  /* 0x00e00000c668783b */ /* 0x000f220000004200 */
[----:B------:R-:W-:Y:S02]  /*9500*/  FMUL.FTZ R75, R0, R75 ;  /* 0x0000004b004b7220 */ /* 0x000fe40000410000 */
[C---:B------:R-:W-:Y:S02]  /*9510*/  FMUL.FTZ R76, R2.reuse, R76 ;  /* 0x0000004c024c7220 */ /* 0x040fe40000410000 */
[C---:B--2---:R-:W-:Y:S03]  /*9520*/  HMMA.16816.F32.BF16 R28, R128.reuse, R120, R28 ;  /* 0x00000078801c723c */ /* 0x044fe6000004181c */
[----:B------:R-:W-:Y:S02]  /*9530*/  FMUL.FTZ R77, R2, R77 ;  /* 0x0000004d024d7220 */ /* 0x000fe40000410000 */
[C---:B------:R-:W-:Y:S02]  /*9540*/  FMUL.FTZ R78, R0.reuse, R78 ;  /* 0x0000004e004e7220 */ /* 0x040fe40000410000 */
[----:B------:R-:W-:Y:S01]  /*9550*/  FMUL.FTZ R79, R0, R79 ;  /* 0x0000004f004f7220 */ /* 0x000fe20000410000 */
[C---:B------:R-:W-:Y:S01]  /*9560*/  HMMA.16816.F32.BF16 R32, R128.reuse, R122, R32 ;  /* 0x0000007a8020723c */ /* 0x040fe20000041820 */
[----:B------:R-:W-:Y:S03]  /*9570*/  LDSM.16.MT88.4 R120, [R196+0xc800] ;  /* 0x00c80000c478783b */ /* 0x000fe60000004200 */
[C---:B------:R-:W-:Y:S02]  /*9580*/  FMUL.FTZ R80, R2.reuse, R80 ;  /* 0x0000005002507220 */ /* 0x040fe40000410000 */
[----:B------:R-:W-:Y:S02]  /*9590*/  FMUL.FTZ R81, R2, R81 ;  /* 0x0000005102517220 */ /* 0x000fe40000410000 */
[C---:B---3--:R-:W-:Y:S04]  /*95a0*/  HMMA.16816.F32.BF16 R36, R128.reuse, R112, R36 ;  /* 0x000000708024723c */ /* 0x048fe80000041824 */
[C---:B------:R-:W-:Y:S02]  /*95b0*/  FMUL.FTZ R82, R0.reuse, R82 ;  /* 0x0000005200527220 */ /* 0x040fe40000410000 */
[----:B------:R-:W-:Y:S02]  /*95c0*/  FMUL.FTZ R83, R0, R83 ;  /* 0x0000005300537220 */ /* 0x000fe40000410000 */
[C---:B------:R-:W-:Y:S01]  /*95d0*/  HMMA.16816.F32.BF16 R40, R128.reuse, R114, R40 ;  /* 0x000000728028723c */ /* 0x040fe20000041828 */
[----:B------:R-:W-:Y:S03]  /*95e0*/  LDSM.16.MT88.4 R112, [R200+0xc800] ;  /* 0x00c80000c870783b */ /* 0x000fe60000004200 */
[C---:B------:R-:W-:Y:S02]  /*95f0*/  FMUL.FTZ R84, R2.reuse, R84 ;  /* 0x0000005402547220 */ /* 0x040fe40000410000 */
[----:B------:R-:W-:Y:S02]  /*9600*/  FMUL.FTZ R85, R2, R85 ;  /* 0x0000005502557220 */ /* 0x000fe40000410000 */
[C---:B------:R-:W-:Y:S01]  /*9610*/  FMUL.FTZ R86, R0.reuse, R86 ;  /* 0x0000005600567220 */ /* 0x040fe20000410000 */
[C---:B----4-:R-:W-:Y:S03]  /*9620*/  HMMA.16816.F32.BF16 R44, R128.reuse, R104, R44 ;  /* 0x00000068802c723c */ /* 0x050fe6000004182c */
[----:B------:R-:W-:Y:S02]  /*9630*/  FMUL.FTZ R87, R0, R87 ;  /* 0x0000005700577220 */ /* 0x000fe40000410000 */
[--C-:B------:R-:W-:Y:S02]  /*9640*/  FFMA.FTZ R179, R249, c[0x0][0x23c], -R144.reuse ;  /* 0x00008f00f9b37a23 */ /* 0x100fe40000010890 */
[--C-:B------:R-:W-:Y:S01]  /*9650*/  FFMA.FTZ R181, R246, c[0x0][0x23c], -R145.reuse ;  /* 0x00008f00f6b57a23 */ /* 0x100fe20000010891 */
[C---:B------:R-:W-:Y:S01]  /*9660*/  HMMA.16816.F32.BF16 R48, R128.reuse, R106, R48 ;  /* 0x0000006a8030723c */ /* 0x040fe20000041830 */
[----:B------:R-:W2:Y:S02]  /*9670*/  LDSM.16.MT88.4 R104, [R200+0x10000] ;  /* 0x01000000c868783b */ /* 0x000ea40000004200 */
[----:B------:R-:W3:Y:S01]  /*9680*/  MUFU.EX2 R179, R179 ;  /* 0x000000b300b37308 */ /* 0x000ee20000000800 */
[--C-:B------:R-:W-:Y:S02]  /*9690*/  FFMA.FTZ R180, R244, c[0x0][0x23c], -R145.reuse ;  /* 0x00008f00f4b47a23 */ /* 0x100fe40000010891 */
[--C-:B------:R-:W-:Y:S02]  /*96a0*/  FFMA.FTZ R182, R247, c[0x0][0x23c], -R144.reuse ;  /* 0x00008f00f7b67a23 */ /* 0x100fe40000010890 */
[C---:B------:R-:W-:Y:S04]  /*96b0*/  HMMA.16816.F32.BF16 R52, R128.reuse, R100, R52 ;  /* 0x000000648034723c */ /* 0x040fe80000041834 */
[--C-:B------:R-:W-:Y:S01]  /*96c0*/  FFMA.FTZ R183, R245, c[0x0][0x23c], -R144.reuse ;  /* 0x00008f00f5b77a23 */ /* 0x100fe20000010890 */
[----:B------:R-:W-:Y:S01]  /*96d0*/  MUFU.EX2 R181, R181 ;  /* 0x000000b500b57308 */ /* 0x000fe20000000800 */
[C---:B------:R-:W-:Y:S02]  /*96e0*/  FMUL.FTZ R88, R2.reuse, R88 ;  /* 0x0000005802587220 */ /* 0x040fe40000410000 */
[C---:B------:R-:W-:Y:S01]  /*96f0*/  HMMA.16816.F32.BF16 R56, R128.reuse, R102, R56 ;  /* 0x000000668038723c */ /* 0x040fe20000041838 */
[----:B------:R-:W4:Y:S03]  /*9700*/  LDSM.16.MT88.4 R100, [R198+0x10000] ;  /* 0x01000000c664783b */ /* 0x000f260000004200 */
[----:B------:R-:W-:Y:S02]  /*9710*/  FMUL.FTZ R89, R2, R89 ;  /* 0x0000005902597220 */ /* 0x000fe40000410000 */
[C---:B------:R-:W-:Y:S01]  /*9720*/  FMUL.FTZ R90, R0.reuse, R90 ;  /* 0x0000005a005a7220 */ /* 0x040fe20000410000 */
[----:B------:R-:W5:Y:S01]  /*9730*/  MUFU.EX2 R180, R180 ;  /* 0x000000b400b47308 */ /* 0x000f620000000800 */
[C---:B------:R-:W-:Y:S04]  /*9740*/  HMMA.16816.F32.BF16 R60, R128.reuse, R108, R60 ;  /* 0x0000006c803c723c */ /* 0x040fe8000004183c */
[----:B------:R-:W-:Y:S02]  /*9750*/  FMUL.FTZ R91, R0, R91 ;  /* 0x0000005b005b7220 */ /* 0x000fe40000410000 */
[C---:B------:R-:W-:Y:S02]  /*9760*/  FMUL.FTZ R92, R2.reuse, R92 ;  /* 0x0000005c025c7220 */ /* 0x040fe40000410000 */
[C---:B------:R-:W-:Y:S01]  /*9770*/  HMMA.16816.F32.BF16 R64, R128.reuse, R110, R64 ;  /* 0x0000006e8040723c */ /* 0x040fe20000041840 */
[----:B------:R-:W5:Y:S01]  /*9780*/  LDSM.16.MT88.4 R108, [R197+0x10000] ;  /* 0x01000000c56c783b */ /* 0x000f620000004200 */
[----:B------:R-:W-:Y:S02]  /*9790*/  MUFU.EX2 R182, R182 ;  /* 0x000000b600b67308 */ /* 0x000fe40000000800 */
[----:B------:R-:W-:Y:S02]  /*97a0*/  FMUL.FTZ R93, R2, R93 ;  /* 0x0000005d025d7220 */ /* 0x000fe40000410000 */
[C---:B------:R-:W-:Y:S02]  /*97b0*/  FMUL.FTZ R94, R0.reuse, R94 ;  /* 0x0000005e005e7220 */ /* 0x040fe40000410000 */
[----:B------:R-:W-:Y:S01]  /*97c0*/  FMUL.FTZ R95, R0, R95 ;  /* 0x0000005f005f7220 */ /* 0x000fe20000410000 */
[C---:B--2---:R-:W-:Y:S03]  /*97d0*/  HMMA.16816.F32.BF16 R68, R128.reuse, R104, R68 ;  /* 0x000000688044723c */ /* 0x044fe60000041844 */
[C---:B------:R-:W-:Y:S01]  /*97e0*/  FMUL.FTZ R96, R2.reuse, R96 ;  /* 0x0000006002607220 */ /* 0x040fe20000410000 */
[----:B------:R-:W2:Y:S01]  /*97f0*/  MUFU.EX2 R183, R183 ;  /* 0x000000b700b77308 */ /* 0x000ea20000000800 */
[----:B------:R-:W-:Y:S02]  /*9800*/  FMUL.FTZ R97, R2, R97 ;  /* 0x0000006102617220 */ /* 0x000fe40000410000 */
[C---:B------:R-:W-:Y:S01]  /*9810*/  FMUL.FTZ R98, R0.reuse, R98 ;  /* 0x0000006200627220 */ /* 0x040fe20000410000 */
[C---:B------:R-:W-:Y:S01]  /*9820*/  HMMA.16816.F32.BF16 R72, R128.reuse, R106, R72 ;  /* 0x0000006a8048723c */ /* 0x040fe20000041848 */
[----:B------:R-:W2:Y:S03]  /*9830*/  LDSM.16.MT88.4 R104, [R196+0x10000] ;  /* 0x01000000c468783b */ /* 0x000ea60000004200 */
[----:B------:R-:W-:Y:S02]  /*9840*/  FMUL.FTZ R99, R0, R99 ;  /* 0x0000006300637220 */ /* 0x000fe40000410000 */
[--C-:B------:R-:W-:Y:S02]  /*9850*/  FFMA.FTZ R242, R242, c[0x0][0x23c], -R145.reuse ;  /* 0x00008f00f2f27a23 */ /* 0x100fe40000010891 */
[C---:B----4-:R-:W-:Y:S04]  /*9860*/  HMMA.16816.F32.BF16 R76, R128.reuse, R100, R76 ;  /* 0x00000064804c723c */ /* 0x050fe8000004184c */
[--C-:B------:R-:W-:Y:S01]  /*9870*/  FFMA.FTZ R245, R240, c[0x0][0x23c], -R145.reuse ;  /* 0x00008f00f0f57a23 */ /* 0x100fe20000010891 */
[----:B------:R-:W-:Y:S01]  /*9880*/  MUFU.EX2 R242, R242 ;  /* 0x000000f200f27308 */ /* 0x000fe20000000800 */
[--C-:B------:R-:W-:Y:S01]  /*9890*/  FFMA.FTZ R240, R243, c[0x0][0x23c], -R144.reuse ;  /* 0x00008f00f3f07a23 */ /* 0x100fe20000010890 */
[----:B-1----:R-:W-:Y:S01]  /*98a0*/  F2FP.BF16.PACK_AB R100, R177, R176 ;  /* 0x000000b0b164723e */ /* 0x002fe200000010ff */
[C---:B------:R-:W-:Y:S04]  /*98b0*/  HMMA.16816.F32.BF16 R80, R128.reuse, R102, R80 ;  /* 0x000000668050723c */ /* 0x040fe80000041850 */
[----:B---3--:R-:W-:Y:S01]  /*98c0*/  F2FP.BF16.PACK_AB R101, R179, R178 ;  /* 0x000000b2b365723e */ /* 0x008fe200000010ff */
[--C-:B------:R-:W-:Y:S02]  /*98d0*/  FFMA.FTZ R241, R241, c[0x0][0x23c], -R144.reuse ;  /* 0x00008f00f1f17a23 */ /* 0x100fe40000010890 */
[----:B-----5:R-:W-:Y:S01]  /*98e0*/  F2FP.BF16.PACK_AB R102, R180, R181 ;  /* 0x000000b5b466723e */ /* 0x020fe200000010ff */
[C---:B------:R-:W-:Y:S01]  /*98f0*/  HMMA.16816.F32.BF16 R84, R128.reuse, R108, R84 ;  /* 0x0000006c8054723c */ /* 0x040fe20000041854 */
[----:B------:R-:W1:Y:S03]  /*9900*/  MUFU.EX2 R245, R245 ;  /* 0x000000f500f57308 */ /* 0x000e660000000800 */
[----:B--2---:R-:W-:Y:S01]  /*9910*/  F2FP.BF16.PACK_AB R103, R183, R182 ;  /* 0x000000b6b767723e */ /* 0x004fe200000010ff */
[--C-:B------:R-:W-:Y:S02]  /*9920*/  FFMA.FTZ R238, R238, c[0x0][0x23c], -R145.reuse ;  /* 0x00008f00eeee7a23 */ /* 0x100fe40000010891 */
[--C-:B------:R-:W-:Y:S01]  /*9930*/  FFMA.FTZ R243, R236, c[0x0][0x23c], -R145.reuse ;  /* 0x00008f00ecf37a23 */ /* 0x100fe20000010891 */
[C---:B------:R-:W-:Y:S01]  /*9940*/  HMMA.16816.F32.BF16 R88, R128.reuse, R110, R88 ;  /* 0x0000006e8058723c */ /* 0x040fe20000041858 */
[----:B------:R-:W2:Y:S02]  /*9950*/  LDSM.16.MT88.4 R108, [R197+0xc800] ;  /* 0x00c80000c56c783b */ /* 0x000ea40000004200 */
[----:B------:R-:W-:Y:S01]  /*9960*/  MUFU.EX2 R240, R240 ;  /* 0x000000f000f07308 */ /* 0x000fe20000000800 */
[--C-:B------:R-:W-:Y:S02]  /*9970*/  FFMA.FTZ R236, R239, c[0x0][0x23c], -R144.reuse ;  /* 0x00008f00efec7a23 */ /* 0x100fe40000010890 */
[--C-:B------:R-:W-:Y:S02]  /*9980*/  FFMA.FTZ R237, R237, c[0x0][0x23c], -R144.reuse ;  /* 0x00008f00eded7a23 */ /* 0x100fe40000010890 */
[--C-:B------:R-:W-:Y:S01]  /*9990*/  FFMA.FTZ R232, R232, c[0x0][0x23c], -R145.reuse ;  /* 0x00008f00e8e87a23 */ /* 0x100fe20000010891 */
[C---:B------:R-:W-:Y:S03]  /*99a0*/  HMMA.16816.F32.BF16 R92, R128.reuse, R104, R92 ;  /* 0x00000068805c723c */ /* 0x040fe6000004185c */
[--C-:B------:R-:W-:Y:S01]  /*99b0*/  FFMA.FTZ R239, R234, c[0x0][0x23c], -R145.reuse ;  /* 0x00008f00eaef7a23 */ /* 0x100fe20000010891 */
[----:B------:R-:W3:Y:S01]  /*99c0*/  MUFU.EX2 R241, R241 ;  /* 0x000000f100f17308 */ /* 0x000ee20000000800 */
[--C-:B------:R-:W-:Y:S02]  /*99d0*/  FFMA.FTZ R234, R235, c[0x0][0x23c], -R144.reuse ;  /* 0x00008f00ebea7a23 */ /* 0x100fe40000010890 */
[--C-:B------:R-:W-:Y:S01]  /*99e0*/  FFMA.FTZ R233, R233, c[0x0][0x23c], -R144.reuse ;  /* 0x00008f00e9e97a23 */ /* 0x100fe20000010890 */
[----:B------:R-:W-:Y:S01]  /*99f0*/  HMMA.16816.F32.BF16 R96, R128, R106, R96 ;  /* 0x0000006a8060723c */ /* 0x000fe20000041860 */
[----:B------:R-:W4:Y:S03]  /*9a00*/  LDSM.16.MT88.4 R104, [R196+0xe800] ;  /* 0x00e80000c468783b */ /* 0x000f260000004200 */
[--C-:B------:R-:W-:Y:S02]  /*9a10*/  FFMA.FTZ R228, R228, c[0x0][0x23c], -R145.reuse ;  /* 0x00008f00e4e47a23 */ /* 0x100fe40000010891 */
[----:B------:R-:W-:Y:S01]  /*9a20*/  FFMA.FTZ R145, R226, c[0x0][0x23c], -R145 ;  /* 0x00008f00e2917a23 */ /* 0x000fe20000010891 */
[----:B------:R-:W-:Y:S01]  /*9a30*/  MUFU.EX2 R238, R238 ;  /* 0x000000ee00ee7308 */ /* 0x000fe20000000800 */
[C---:B------:R-:W-:Y:S01]  /*9a40*/  HMMA.16816.F32.BF16 R4, R100.reuse, R112, R4 ;  /* 0x000000706404723c */ /* 0x040fe20000041804 */
[----:B------:R-:W-:Y:S04]  /*9a50*/  LDSM.16.MT88.4 R128, [R198+0xf000] ;  /* 0x00f00000c680783b */ /* 0x000fe80000004200 */
[--C-:B------:R-:W-:Y:S02]  /*9a60*/  FFMA.FTZ R134, R134, c[0x0][0x23c], -R144.reuse ;  /* 0x00008f0086867a23 */ /* 0x100fe40000010890 */
[----:B------:R-:W-:Y:S01]  /*9a70*/  FFMA.FTZ R144, R133, c[0x0][0x23c], -R144 ;  /* 0x00008f0085907a23 */ /* 0x000fe20000010890 */
[C---:B------:R-:W-:Y:S01]  /*9a80*/  HMMA.16816.F32.BF16 R8, R100.reuse, R114, R8 ;  /* 0x000000726408723c */ /* 0x040fe20000041808 */
[----:B------:R-:W-:Y:S01]  /*9a90*/  LDSM.16.MT88.4 R112, [R198+0x10800] ;  /* 0x01080000c670783b */ /* 0x000fe20000004200 */
[----:B------:R-:W-:Y:S02]  /*9aa0*/  MUFU.EX2 R235, R145 ;  /* 0x0000009100eb7308 */ /* 0x000fe40000000800 */
[----:B------:R-:W-:Y:S02]  /*9ab0*/  FFMA.FTZ R175, R2, R229, R175 ;  /* 0x000000e502af7223 */ /* 0x000fe400000100af */
[----:B------:R-:W-:Y:S01]  /*9ac0*/  FFMA.FTZ R171, R0, R227, R171 ;  /* 0x000000e300ab7223 */ /* 0x000fe200000100ab */
[----:B------:R-:W-:Y:S01]  /*9ad0*/  IADD3 R0, R225, -0x1, RZ ;  /* 0xffffffffe1007810 */ /* 0x000fe20007ffe0ff */
[C---:B------:R-:W-:Y:S04]  /*9ae0*/  HMMA.16816.F32.BF16 R12, R100.reuse, R116, R12 ;  /* 0x00000074640c723c */ /* 0x040fe8000004180c */
[----:B------:R5:W-:Y:S01]  /*9af0*/  MUFU.EX2 R133, R144 ;  /* 0x0000009000857308 */ /* 0x000be20000000800 */
[----:B------:R-:W-:Y:S01]  /*9b00*/  FADD.FTZ R174, R174, R175 ;  /* 0x000000afaeae7221 */ /* 0x000fe20000010000 */
[----:B------:R-:W-:Y:S01]  /*9b10*/  MOV R225, R0 ;  /* 0x0000000000e17202 */ /* 0x000fe20000000f00 */
[----:B------:R-:W-:Y:S01]  /*9b20*/  FADD.FTZ R170, R170, R171 ;  /* 0x000000abaaaa7221 */ /* 0x000fe20000010000 */
[C---:B------:R-:W-:Y:S01]  /*9b30*/  HMMA.16816.F32.BF16 R16, R100.reuse, R118, R16 ;  /* 0x000000766410723c */ /* 0x040fe20000041810 */
[----:B------:R-:W-:Y:S03]  /*9b40*/  LDSM.16.MT88.4 R116, [R197+0x10800] ;  /* 0x01080000c574783b */ /* 0x000fe60000004200 */
[----:B------:R-:W-:Y:S01]  /*9b50*/  FADD.FTZ R173, R173, R174 ;  /* 0x000000aeadad7221 */ /* 0x000fe20000010000 */
[----:B------:R-:W-:Y:S01]  /*9b60*/  MOV R0, R3 ;  /* 0x0000000300007202 */ /* 0x000fe20000000f00 */
[----:B------:R-:W1:Y:S02]  /*9b70*/  MUFU.EX2 R243, R243 ;  /* 0x000000f300f37308 */ /* 0x000e640000000800 */
[C---:B--2---:R-:W-:Y:S04]  /*9b80*/  HMMA.16816.F32.BF16 R20, R100.reuse, R108, R20 ;  /* 0x0000006c6414723c */ /* 0x044fe80000041814 */
[----:B------:R-:W-:Y:S04]  /*9b90*/  FADD.FTZ R173, R172, R173 ;  /* 0x000000adacad7221 */ /* 0x000fe80000010000 */
[C---:B------:R-:W-:Y:S01]  /*9ba0*/  HMMA.16816.F32.BF16 R24, R100.reuse, R110, R24 ;  /* 0x0000006e6418723c */ /* 0x040fe20000041818 */
[----:B------:R-:W2:Y:S01]  /*9bb0*/  LDSM.16.MT88.4 R108, [R200+0x10800] ;  /* 0x01080000c86c783b */ /* 0x000ea20000004200 */
[----:B------:R-:W-:Y:S02]  /*9bc0*/  MUFU.EX2 R236, R236 ;  /* 0x000000ec00ec7308 */ /* 0x000fe40000000800 */
[----:B------:R-:W-:Y:S04]  /*9bd0*/  FADD.FTZ R176, R176, R173 ;  /* 0x000000adb0b07221 */ /* 0x000fe80000010000 */
[C---:B------:R-:W-:Y:S01]  /*9be0*/  HMMA.16816.F32.BF16 R28, R100.reuse, R120, R28 ;  /* 0x00000078641c723c */ /* 0x040fe2000004181c */
[----:B-----5:R-:W-:Y:S03]  /*9bf0*/  LDSM.16.MT88.4 R144, [R196+0xd800] ;  /* 0x00d80000c490783b */ /* 0x020fe60000004200 */
[----:B------:R-:W5:Y:S01]  /*9c00*/  MUFU.EX2 R237, R237 ;  /* 0x000000ed00ed7308 */ /* 0x000f620000000800 */
[----:B------:R-:W-:Y:S03]  /*9c10*/  FADD.FTZ R176, R177, R176 ;  /* 0x000000b0b1b07221 */ /* 0x000fe60000010000 */
[C---:B------:R-:W-:Y:S01]  /*9c20*/  HMMA.16816.F32.BF16 R32, R100.reuse, R122, R32 ;  /* 0x0000007a6420723c */ /* 0x040fe20000041820 */
[----:B------:R-:W-:Y:S03]  /*9c30*/  LDSM.16.MT88.4 R120, [R198+0xd000] ;  /* 0x00d00000c678783b */ /* 0x000fe60000004200 */
[----:B------:R-:W-:Y:S02]  /*9c40*/  FADD.FTZ R181, R181, R176 ;  /* 0x000000b0b5b57221 */ /* 0x000fe40000010000 */
[----:B------:R-:W-:Y:S02]  /*9c50*/  MUFU.EX2 R232, R232 ;  /* 0x000000e800e87308 */ /* 0x000fe40000000800 */
[C---:B------:R-:W-:Y:S04]  /*9c60*/  HMMA.16816.F32.BF16 R36, R100.reuse, R124, R36 ;  /* 0x0000007c6424723c */ /* 0x040fe80000041824 */
[----:B------:R-:W-:Y:S04]  /*9c70*/  FADD.FTZ R181, R180, R181 ;  /* 0x000000b5b4b57221 */ /* 0x000fe80000010000 */
[C---:B------:R-:W-:Y:S01]  /*9c80*/  HMMA.16816.F32.BF16 R40, R100.reuse, R126, R40 ;  /* 0x0000007e6428723c */ /* 0x040fe20000041828 */
[----:B------:R-:W-:Y:S01]  /*9c90*/  LDSM.16.MT88.4 R124, [R196+0xd000] ;  /* 0x00d00000c47c783b */ /* 0x000fe20000004200 */
[----:B------:R-:W1:Y:S06]  /*9ca0*/  MUFU.EX2 R239, R239 ;  /* 0x000000ef00ef7308 */ /* 0x000e6c0000000800 */
[C---:B------:R-:W-:Y:S04]  /*9cb0*/  HMMA.16816.F32.BF16 R44, R100.reuse, R136, R44 ;  /* 0x00000088642c723c */ /* 0x040fe8000004182c */
[----:B------:R-:W-:Y:S04]  /*9cc0*/  MUFU.EX2 R234, R234 ;  /* 0x000000ea00ea7308 */ /* 0x000fe80000000800 */
[C---:B------:R-:W-:Y:S01]  /*9cd0*/  HMMA.16816.F32.BF16 R48, R100.reuse, R138, R48 ;  /* 0x0000008a6430723c */ /* 0x040fe20000041830 */
[----:B------:R-:W-:Y:S05]  /*9ce0*/  LDSM.16.MT88.4 R136, [R197+0xf000] ;  /* 0x00f00000c588783b */ /* 0x000fea0000004200 */
[----:B------:R-:W1:Y:S02]  /*9cf0*/  MUFU.EX2 R233, R233 ;  /* 0x000000e900e97308 */ /* 0x000e640000000800 */
[C---:B------:R-:W-:Y:S08]  /*9d00*/  HMMA.16816.F32.BF16 R52, R100.reuse, R140, R52 ;  /* 0x0000008c6434723c */ /* 0x040ff00000041834 */
[C---:B------:R-:W-:Y:S01]  /*9d10*/  HMMA.16816.F32.BF16 R56, R100.reuse, R142, R56 ;  /* 0x0000008e6438723c */ /* 0x040fe20000041838 */
[----:B------:R-:W-:Y:S01]  /*9d20*/  LDSM.16.MT88.4 R140, [R197+0xd800] ;  /* 0x00d80000c58c783b */ /* 0x000fe20000004200 */
[----:B------:R-:W1:Y:S06]  /*9d30*/  MUFU.EX2 R228, R228 ;  /* 0x000000e400e47308 */ /* 0x000e6c0000000800 */
[C---:B----4-:R-:W-:Y:S04]  /*9d40*/  HMMA.16816.F32.BF16 R60, R100.reuse, R104, R60 ;  /* 0x00000068643c723c */ /* 0x050fe8000004183c */
[----:B------:R-:W4:Y:S04]  /*9d50*/  MUFU.EX2 R134, R134 ;  /* 0x0000008600867308 */ /* 0x000f280000000800 */
[C---:B------:R-:W-:Y:S01]  /*9d60*/  HMMA.16816.F32.BF16 R64, R100.reuse, R106, R64 ;  /* 0x0000006a6440723c */ /* 0x040fe20000041840 */
[----:B------:R-:W1:Y:S07]  /*9d70*/  LDSM.16.MT88.4 R104, [R196+0x10800] ;  /* 0x01080000c468783b */ /* 0x000e6e0000004200 */
[C---:B--2---:R-:W-:Y:S08]  /*9d80*/  HMMA.16816.F32.BF16 R68, R100.reuse, R108, R68 ;  /* 0x0000006c6444723c */ /* 0x044ff00000041844 */
[C---:B------:R-:W-:Y:S01]  /*9d90*/  HMMA.16816.F32.BF16 R72, R100.reuse, R110, R72 ;  /* 0x0000006e6448723c */ /* 0x040fe20000041848 */
[----:B------:R-:W2:Y:S07]  /*9da0*/  LDSM.16.MT88.4 R108, [R200+0xd000] ;  /* 0x00d00000c86c783b */ /* 0x000eae0000004200 */
[C---:B------:R-:W-:Y:S08]  /*9db0*/  HMMA.16816.F32.BF16 R76, R100.reuse, R112, R76 ;  /* 0x00000070644c723c */ /* 0x040ff0000004184c */
[C---:B------:R-:W-:Y:S01]  /*9dc0*/  HMMA.16816.F32.BF16 R80, R100.reuse, R114, R80 ;  /* 0x000000726450723c */ /* 0x040fe20000041850 */
[----:B------:R-:W2:Y:S07]  /*9dd0*/  LDSM.16.MT88.4 R112, [R197+0xd000] ;  /* 0x00d00000c570783b */ /* 0x000eae0000004200 */
[C---:B------:R-:W-:Y:S08]  /*9de0*/  HMMA.16816.F32.BF16 R84, R100.reuse, R116, R84 ;  /* 0x000000746454723c */ /* 0x040ff00000041854 */
[C---:B------:R-:W-:Y:S01]  /*9df0*/  HMMA.16816.F32.BF16 R88, R100.reuse, R118, R88 ;  /* 0x000000766458723c */ /* 0x040fe20000041858 */
[----:B------:R-:W4:Y:S07]  /*9e00*/  LDSM.16.MT88.4 R116, [R200+0xf000] ;  /* 0x00f00000c874783b */ /* 0x000f2e0000004200 */
[C---:B-1----:R-:W-:Y:S08]  /*9e10*/  HMMA.16816.F32.BF16 R92, R100.reuse, R104, R92 ;  /* 0x00000068645c723c */ /* 0x042ff0000004185c */
[----:B------:R-:W-:Y:S01]  /*9e20*/  HMMA.16816.F32.BF16 R96, R100, R106, R96 ;  /* 0x0000006a6460723c */ /* 0x000fe20000041860 */
[----:B------:R-:W1:Y:S06]  /*9e30*/  LDSM.16.MT88.4 R104, [R196+0xf000] ;  /* 0x00f00000c468783b */ /* 0x000e6c0000004200 */
[----:B------:R-:W-:Y:S01]  /*9e40*/  F2FP.BF16.PACK_AB R100, R245, R242 ;  /* 0x000000f2f564723e */ /* 0x000fe200000010ff */
[----:B------:R-:W-:Y:S01]  /*9e50*/  FADD.FTZ R242, R242, R181 ;  /* 0x000000b5f2f27221 */ /* 0x000fe20000010000 */
[----:B---3--:R-:W-:Y:S03]  /*9e60*/  F2FP.BF16.PACK_AB R101, R241, R240 ;  /* 0x000000f0f165723e */ /* 0x008fe600000010ff */
[----:B------:R-:W-:Y:S01]  /*9e70*/  F2FP.BF16.PACK_AB R102, R243, R238 ;  /* 0x000000eef366723e */ /* 0x000fe200000010ff */
[----:B------:R-:W-:Y:S01]  /*9e80*/  FADD.FTZ R245, R245, R242 ;  /* 0x000000f2f5f57221 */ /* 0x000fe20000010000 */
[----:B-----5:R-:W-:Y:S03]  /*9e90*/  F2FP.BF16.PACK_AB R103, R237, R236 ;  /* 0x000000eced67723e */ /* 0x020fe600000010ff */
[----:B------:R-:W-:Y:S04]  /*9ea0*/  FADD.FTZ R238, R238, R245 ;  /* 0x000000f5eeee7221 */ /* 0x000fe80000010000 */
[C---:B--2---:R-:W-:Y:S03]  /*9eb0*/  HMMA.16816.F32.BF16 R4, R100.reuse, R108, R4 ;  /* 0x0000006c6404723c */ /* 0x044fe60000041804 */
[----:B------:R-:W-:Y:S05]  /*9ec0*/  FADD.FTZ R243, R243, R238 ;  /* 0x000000eef3f37221 */ /* 0x000fea0000010000 */
[C---:B------:R-:W-:Y:S01]  /*9ed0*/  HMMA.16816.F32.BF16 R8, R100.reuse, R110, R8 ;  /* 0x0000006e6408723c */ /* 0x040fe20000041808 */
[----:B------:R-:W2:Y:S07]  /*9ee0*/  LDSM.16.MT88.4 R108, [R200+0x11000] ;  /* 0x01100000c86c783b */ /* 0x000eae0000004200 */
[C---:B------:R-:W-:Y:S08]  /*9ef0*/  HMMA.16816.F32.BF16 R12, R100.reuse, R120, R12 ;  /* 0x00000078640c723c */ /* 0x040ff0000004180c */
[C---:B------:R-:W-:Y:S08]  /*9f00*/  HMMA.16816.F32.BF16 R16, R100.reuse, R122, R16 ;  /* 0x0000007a6410723c */ /* 0x040ff00000041810 */
[C---:B------:R-:W-:Y:S08]  /*9f10*/  HMMA.16816.F32.BF16 R20, R100.reuse, R112, R20 ;  /* 0x000000706414723c */ /* 0x040ff00000041814 */
[C---:B------:R-:W-:Y:S01]  /*9f20*/  HMMA.16816.F32.BF16 R24, R100.reuse, R114, R24 ;  /* 0x000000726418723c */ /* 0x040fe20000041818 */
[----:B------:R-:W3:Y:S07]  /*9f30*/  LDSM.16.MT88.4 R112, [R198+0x11000] ;  /* 0x01100000c670783b */ /* 0x000eee0000004200 */
[C---:B------:R-:W-:Y:S08]  /*9f40*/  HMMA.16816.F32.BF16 R28, R100.reuse, R124, R28 ;  /* 0x0000007c641c723c */ /* 0x040ff0000004181c */
[C---:B------:R-:W-:Y:S01]  /*9f50*/  HMMA.16816.F32.BF16 R32, R100.reuse, R126, R32 ;  /* 0x0000007e6420723c */ /* 0x040fe20000041820 */
[----:B------:R-:W-:Y:S07]  /*9f60*/  LDSM.16.MT88.4 R124, [R200+0xd800] ;  /* 0x00d80000c87c783b */ /* 0x000fee0000004200 */
[C---:B----4-:R-:W-:Y:S08]  /*9f70*/  HMMA.16816.F32.BF16 R36, R100.reuse, R116, R36 ;  /* 0x000000746424723c */ /* 0x050ff00000041824 */
[C---:B------:R-:W-:Y:S01]  /*9f80*/  HMMA.16816.F32.BF16 R40, R100.reuse, R118, R40 ;  /* 0x000000766428723c */ /* 0x040fe20000041828 */
[----:B------:R-:W4:Y:S07]  /*9f90*/  LDSM.16.MT88.4 R116, [R197+0x11000] ;  /* 0x01100000c574783b */ /* 0x000f2e0000004200 */
[C---:B------:R-:W-:Y:S08]  /*9fa0*/  HMMA.16816.F32.BF16 R44, R100.reuse, R128, R44 ;  /* 0x00000080642c723c */ /* 0x040ff0000004182c */
[C---:B------:R-:W-:Y:S08]  /*9fb0*/  HMMA.16816.F32.BF16 R48, R100.reuse, R130, R48 ;  /* 0x000000826430723c */ /* 0x040ff00000041830 */
[C---:B------:R-:W-:Y:S07]  /*9fc0*/  HMMA.16816.F32.BF16 R52, R100.reuse, R136, R52 ;  /* 0x000000886434723c */ /* 0x040fee0000041834 */
[----:B------:R-:W-:Y:S01]  /*9fd0*/  F2FP.BF16.PACK_AB R136, R239, R232 ;  /* 0x000000e8ef88723e */ /* 0x000fe200000010ff */
[C---:B------:R-:W-:Y:S04]  /*9fe0*/  HMMA.16816.F32.BF16 R56, R100.reuse, R138, R56 ;  /* 0x0000008a6438723c */ /* 0x040fe80000041838 */
[----:B------:R-:W-:Y:S01]  /*9ff0*/  F2FP.BF16.PACK_AB R137, R233, R234 ;  /* 0x000000eae989723e */ /* 0x000fe200000010ff */
[----:B------:R-:W-:Y:S02]  /*a000*/  FADD.FTZ R232, R232, R243 ;  /* 0x000000f3e8e87221 */ /* 0x000fe40000010000 */
[----:B------:R-:W-:Y:S01]  /*a010*/  F2FP.BF16.PACK_AB R138, R235, R228 ;  /* 0x000000e4eb8a723e */ /* 0x000fe200000010ff */
[C---:B-1----:R-:W-:Y:S04]  /*a020*/  HMMA.16816.F32.BF16 R60, R100.reuse, R104, R60 ;  /* 0x00000068643c723c */ /* 0x042fe8000004183c */
[----:B------:R-:W-:Y:S01]  /*a030*/  F2FP.BF16.PACK_AB R139, R133, R134 ;  /* 0x00000086858b723e */ /* 0x000fe200000010ff */
[----:B------:R-:W-:Y:S03]  /*a040*/  FADD.FTZ R239, R239, R232 ;  /* 0x000000e8efef7221 */ /* 0x000fe60000010000 */
[C---:B------:R-:W-:Y:S01]  /*a050*/  HMMA.16816.F32.BF16 R64, R100.reuse, R106, R64 ;  /* 0x0000006a6440723c */ /* 0x040fe20000041840 */
[----:B------:R-:W1:Y:S03]  /*a060*/  LDSM.16.MT88.4 R104, [R196+0x11000] ;  /* 0x01100000c468783b */ /* 0x000e660000004200 */
[----:B------:R-:W-:Y:S04]  /*a070*/  FADD.FTZ R228, R228, R239 ;  /* 0x000000efe4e47221 */ /* 0x000fe80000010000 */
[C---:B--2---:R-:W-:Y:S04]  /*a080*/  HMMA.16816.F32.BF16 R68, R100.reuse, R108, R68 ;  /* 0x0000006c6444723c */ /* 0x044fe80000041844 */
[----:B------:R-:W-:Y:S04]  /*a090*/  FADD.FTZ R229, R235, R228 ;  /* 0x000000e4ebe57221 */ /* 0x000fe80000010000 */
[C---:B------:R-:W-:Y:S01]  /*a0a0*/  HMMA.16816.F32.BF16 R72, R100.reuse, R110, R72 ;  /* 0x0000006e6448723c */ /* 0x040fe20000041848 */
[----:B------:R-:W2:Y:S07]  /*a0b0*/  LDSM.16.MT88.4 R108, [R198+0xd800] ;  /* 0x00d80000c66c783b */ /* 0x000eae0000004200 */
[C---:B---3--:R-:W-:Y:S08]  /*a0c0*/  HMMA.16816.F32.BF16 R76, R100.reuse, R112, R76 ;  /* 0x00000070644c723c */ /* 0x048ff0000004184c */
[C---:B------:R-:W-:Y:S08]  /*a0d0*/  HMMA.16816.F32.BF16 R80, R100.reuse, R114, R80 ;  /* 0x000000726450723c */ /* 0x040ff00000041850 */
[C---:B----4-:R-:W-:Y:S08]  /*a0e0*/  HMMA.16816.F32.BF16 R84, R100.reuse, R116, R84 ;  /* 0x000000746454723c */ /* 0x050ff00000041854 */
[C---:B------:R-:W-:Y:S08]  /*a0f0*/  HMMA.16816.F32.BF16 R88, R100.reuse, R118, R88 ;  /* 0x000000766458723c */ /* 0x040ff00000041858 */
[C---:B-1----:R-:W-:Y:S08]  /*a100*/  HMMA.16816.F32.BF16 R92, R100.reuse, R104, R92 ;  /* 0x00000068645c723c */ /* 0x042ff0000004185c */
[----:B------:R-:W-:Y:S08]  /*a110*/  HMMA.16816.F32.BF16 R96, R100, R106, R96 ;  /* 0x0000006a6460723c */ /* 0x000ff00000041860 */
[C---:B------:R-:W-:Y:S01]  /*a120*/  HMMA.16816.F32.BF16 R128, R136.reuse, R124, R4 ;  /* 0x0000007c8880723c */ /* 0x040fe20000041804 */
[----:B------:R-:W1:Y:S07]  /*a130*/  LDSM.16.MT88.4 R4, [R198+0x11800] ;  /* 0x01180000c604783b */ /* 0x000e6e0000004200 */
[C---:B------:R-:W-:Y:S01]  /*a140*/  HMMA.16816.F32.BF16 R124, R136.reuse, R126, R8 ;  /* 0x0000007e887c723c */ /* 0x040fe20000041808 */
[----:B------:R-:W3:Y:S07]  /*a150*/  LDSM.16.MT88.4 R8, [R197+0x11800] ;  /* 0x01180000c508783b */ /* 0x000eee0000004200 */
[C---:B--2---:R-:W-:Y:S01]  /*a160*/  HMMA.16816.F32.BF16 R120, R136.reuse, R108, R12 ;  /* 0x0000006c8878723c */ /* 0x044fe2000004180c */
[----:B------:R-:W2:Y:S07]  /*a170*/  LDSM.16.MT88.4 R12, [R196+0x11800] ;  /* 0x01180000c40c783b */ /* 0x000eae0000004200 */
[C---:B------:R-:W-:Y:S08]  /*a180*/  HMMA.16816.F32.BF16 R116, R136.reuse, R110, R16 ;  /* 0x0000006e8874723c */ /* 0x040ff00000041810 */
        /* <DEDUP_REMOVED lines=14> */
[C---:B-1----:R-:W-:Y:S07]  /*a270*/  HMMA.16816.F32.BF16 R76, R136.reuse, R4, R76 ;  /* 0x00000004884c723c */ /* 0x042fee000004184c */
[----:B------:R-:W-:Y:S01]  /*a280*/  FADD.FTZ R5, R169, R170 ;  /* 0x000000aaa9057221 */ /* 0x000fe20000010000 */
[C---:B------:R-:W-:Y:S04]  /*a290*/  HMMA.16816.F32.BF16 R80, R136.reuse, R6, R80 ;  /* 0x000000068850723c */ /* 0x040fe80000041850 */
[----:B------:R-:W-:Y:S04]  /*a2a0*/  FADD.FTZ R5, R168, R5 ;  /* 0x00000005a8057221 */ /* 0x000fe80000010000 */
[C---:B---3--:R-:W-:Y:S04]  /*a2b0*/  HMMA.16816.F32.BF16 R84, R136.reuse, R8, R84 ;  /* 0x000000088854723c */ /* 0x048fe80000041854 */
[----:B------:R-:W-:Y:S04]  /*a2c0*/  FADD.FTZ R178, R178, R5 ;  /* 0x00000005b2b27221 */ /* 0x000fe80000010000 */
[C---:B------:R-:W-:Y:S04]  /*a2d0*/  HMMA.16816.F32.BF16 R88, R136.reuse, R10, R88 ;  /* 0x0000000a8858723c */ /* 0x040fe80000041858 */
[----:B------:R-:W-:Y:S04]  /*a2e0*/  FADD.FTZ R179, R179, R178 ;  /* 0x000000b2b3b37221 */ /* 0x000fe80000010000 */
[----:B------:R-:W-:Y:S01]  /*a2f0*/  FADD.FTZ R182, R182, R179 ;  /* 0x000000b3b6b67221 */ /* 0x000fe20000010000 */
[C---:B--2---:R-:W-:Y:S03]  /*a300*/  HMMA.16816.F32.BF16 R92, R136.reuse, R12, R92 ;  /* 0x0000000c885c723c */ /* 0x044fe6000004185c */
[----:B------:R-:W-:Y:S04]  /*a310*/  FADD.FTZ R183, R183, R182 ;  /* 0x000000b6b7b77221 */ /* 0x000fe80000010000 */
[----:B------:R-:W-:Y:S01]  /*a320*/  FADD.FTZ R240, R240, R183 ;  /* 0x000000b7f0f07221 */ /* 0x000fe20000010000 */
[----:B------:R-:W-:Y:S04]  /*a330*/  HMMA.16816.F32.BF16 R96, R136, R14, R96 ;  /* 0x0000000e8860723c */ /* 0x000fe80000041860 */
[----:B------:R-:W-:Y:S04]  /*a340*/  FADD.FTZ R241, R241, R240 ;  /* 0x000000f0f1f17221 */ /* 0x000fe80000010000 */
[----:B------:R-:W-:Y:S04]  /*a350*/  FADD.FTZ R236, R236, R241 ;  /* 0x000000f1ecec7221 */ /* 0x000fe80000010000 */
[----:B------:R-:W-:Y:S04]  /*a360*/  FADD.FTZ R237, R237, R236 ;  /* 0x000000eceded7221 */ /* 0x000fe80000010000 */
[----:B------:R-:W-:Y:S04]  /*a370*/  FADD.FTZ R234, R234, R237 ;  /* 0x000000edeaea7221 */ /* 0x000fe80000010000 */
[----:B------:R-:W-:Y:S04]  /*a380*/  FADD.FTZ R233, R233, R234 ;  /* 0x000000eae9e97221 */ /* 0x000fe80000010000 */
[----:B------:R-:W-:Y:S04]  /*a390*/  FADD.FTZ R134, R134, R233 ;  /* 0x000000e986867221 */ /* 0x000fe80000010000 */
[----:B------:R-:W-:Y:S01]  /*a3a0*/  FADD.FTZ R227, R133, R134 ;  /* 0x0000008685e37221 */ /* 0x000fe20000010000 */
[----:B------:R-:W-:-:S05]  /*a3b0*/  @P1 BRA `(.L_x_778) ;  /* 0xffffc50000001947 */ /* 0x000fca000383ffff */
.L_x_774:
        /* <DEDUP_REMOVED lines=62> */
[C---:B------:R-:W-:Y:S01]  /*a7a0*/  FMUL.FTZ R64, R4.reuse, R64 ;  /* 0x0000004004407220 */ /* 0x040fe20000410000 */
[----:B------:R-:W3:Y:S01]  /*a7b0*/  S2R R57, SR_CTAID.Y ;  /* 0x0000000000397919 */ /* 0x000ee20000002600 */
        /* <DEDUP_REMOVED lines=24> */
[----:B------:R-:W-:Y:S01]  /*a940*/  FMUL.FTZ R97, R4, R97 ;  /* 0x0000006104617220 */ /* 0x000fe20000410000 */
[----:B------:R-:W-:Y:S01]  /*a950*/  F2FP.BF16.PACK_AB R92, R93, R92 ;  /* 0x0000005c5d5c723e */ /* 0x000fe200000010ff */
[----:B------:R-:W4:Y:S01]  /*a960*/  S2R R4, SR_TID.X ;  /* 0x0000000000047919 */ /* 0x000f220000002100 */
[C---:B--2---:R-:W-:Y:S02]  /*a970*/  FMUL.FTZ R131, R5.reuse, R131 ;  /* 0x0000008305837220 */ /* 0x044fe40000410000 */
        /* <DEDUP_REMOVED lines=122> */
[----:B------:R-:W-:Y:S04]  /*b120*/  STS [R21+0x400], R106 ;  /* 0x0004006a15007388 */ /* 0x000fe80000000800 */
[----:B------:R-:W-:Y:S04]  /*b130*/  STS [R23], R100 ;  /* 0x0000006417007388 */ /* 0x000fe80000000800 */
[----:B------:R-:W-:Y:S04]  /*b140*/  STS [R23+0x400], R102 ;  /* 0x0004006617007388 */ /* 0x000fe80000000800 */
        /* <DEDUP_REMOVED lines=11> */
[----:B------:R3:W-:Y:S04]  /*b200*/  STS [R19+0x2400], R58 ;  /* 0x0024003a13007388 */ /* 0x0007e80000000800 */
[----:B------:R1:W-:Y:S04]  /*b210*/  STS [R21+0x2000], R60 ;  /* 0x0020003c15007388 */ /* 0x0003e80000000800 */
[----:B------:R2:W-:Y:S04]  /*b220*/  STS [R21+0x2400], R62 ;  /* 0x0024003e15007388 */ /* 0x0005e80000000800 */
[----:B------:R4:W-:Y:S04]  /*b230*/  STS [R23+0x2000], R64 ;  /* 0x0020004017007388 */ /* 0x0009e80000000800 */
[----:B------:R4:W-:Y:S04]  /*b240*/  STS [R23+0x2400], R66 ;  /* 0x0024004217007388 */ /* 0x0009e80000000800 */
[----:B------:R4:W-:Y:S04]  /*b250*/  STS [R9+0x4000], R68 ;  /* 0x0040004409007388 */ /* 0x0009e80000000800 */
[----:B------:R4:W-:Y:S01]  /*b260*/  STS [R9+0x4400], R70 ;  /* 0x0044004609007388 */ /* 0x0009e20000000800 */
[----:B---3--:R-:W-:-:S03]  /*b270*/  @!P2 SHF.R.S32.HI R58, RZ, 0x1f, R57 ;  /* 0x0000001fff3aa819 */ /* 0x008fc60000011439 */
[----:B------:R4:W-:Y:S01]  /*b280*/  STS [R11+0x4000], R72 ;  /* 0x004000480b007388 */ /* 0x0009e20000000800 */
[----:B-1----:R-:W-:-:S03]  /*b290*/  @P2 IMAD.WIDE.U32 R60, R214, c[0x0][0x1e8], RZ ;  /* 0x00007a00d63c2a25 */ /* 0x002fc600078e00ff */
[----:B------:R4:W-:Y:S01]  /*b2a0*/  STS [R11+0x4400], R74 ;  /* 0x0044004a0b007388 */ /* 0x0009e20000000800 */
[----:B------:R-:W-:Y:S01]  /*b2b0*/  @P2 IMAD R59, R214, c[0x0][0x1ec], R61 ;  /* 0x00007b00d63b2a24 */ /* 0x000fe200078e023d */
[----:B------:R-:W-:Y:S01]  /*b2c0*/  LOP3.LUT R61, R5, 0xffffffe0, RZ, 0xc0, !PT ;  /* 0xffffffe0053d7812 */ /* 0x000fe200078ec0ff */
[----:B------:R-:W-:Y:S01]  /*b2d0*/  @!P2 IMAD R58, R58, c[0x0][0x1e0], RZ ;  /* 0x000078003a3aaa24 */ /* 0x000fe200078e02ff */
[----:B------:R4:W-:Y:S01]  /*b2e0*/  STS [R13+0x4000], R76 ;  /* 0x0040004c0d007388 */ /* 0x0009e20000000800 */
[----:B--2---:R-:W-:Y:S01]  /*b2f0*/  @!P2 IMAD.WIDE.U32 R62, R57, c[0x0][0x1e0], RZ ;  /* 0x00007800393eaa25 */ /* 0x004fe200078e00ff */
[----:B------:R-:W-:Y:S02]  /*b300*/  IADD3 R61, -R61, R4, RZ ;  /* 0x000000043d3d7210 */ /* 0x000fe40007ffe1ff */
[----:B------:R4:W-:Y:S01]  /*b310*/  STS [R13+0x4400], R78 ;  /* 0x0044004e0d007388 */ /* 0x0009e20000000800 */
[C---:B------:R-:W-:Y:S01]  /*b320*/  @!P2 IMAD R58, R57.reuse, c[0x0][0x1e4], R58 ;  /* 0x00007900393aaa24 */ /* 0x040fe200078e023a */
[----:B------:R-:W-:Y:S01]  /*b330*/  SHF.R.S32.HI R5, RZ, 0x1f, R6 ;  /* 0x0000001fff057819 */ /* 0x000fe20000011406 */
[----:B------:R-:W-:Y:S01]  /*b340*/  @!P1 IMAD R214, R57, c[0x0][0x214], RZ ;  /* 0x0000850039d69a24 */ /* 0x000fe200078e02ff */
[----:B------:R4:W-:Y:S01]  /*b350*/  STS [R15+0x4000], R80 ;  /* 0x004000500f007388 */ /* 0x0009e20000000800 */
[----:B------:R-:W-:-:S02]  /*b360*/  LOP3.LUT P1, RZ, R61, 0x3, RZ, 0xc0, !PT ;  /* 0x000000033dff7812 */ /* 0x000fc4000782c0ff */
[----:B------:R-:W-:Y:S01]  /*b370*/  @!P2 IADD3 R59, R63, R58, RZ ;  /* 0x0000003a3f3ba210 */ /* 0x000fe20007ffe0ff */
[----:B------:R4:W-:Y:S01]  /*b380*/  STS [R15+0x4400], R82 ;  /* 0x004400520f007388 */ /* 0x0009e20000000800 */
[-C--:B------:R-:W-:Y:S01]  /*b390*/  LEA.HI R5, R5, R6.reuse, RZ, 0x2 ;  /* 0x0000000605057211 */ /* 0x080fe200078f10ff */
[----:B------:R-:W-:Y:S01]  /*b3a0*/  @P3 FMUL.FTZ R63, R2, 0.69314718246459960938 ;  /* 0x3f317218023f3820 */ /* 0x000fe20000410000 */
[----:B------:R-:W-:Y:S01]  /*b3b0*/  SHF.R.S32.HI R58, RZ, 0x1f, R61 ;  /* 0x0000001fff3a7819 */ /* 0x000fe2000001143d */
[----:B------:R4:W-:Y:S01]  /*b3c0*/  STS [R17+0x4000], R84 ;  /* 0x0040005411007388 */ /* 0x0009e20000000800 */
[----:B------:R-:W-:Y:S02]  /*b3d0*/  LOP3.LUT R5, R5, 0xffffffc, RZ, 0xc0, !PT ;  /* 0x0ffffffc05057812 */ /* 0x000fe400078ec0ff */
[----:B------:R-:W-:Y:S01]  /*b3e0*/  LEA.HI R58, R58, R61, RZ, 0x2 ;  /* 0x0000003d3a3a7211 */ /* 0x000fe200078f10ff */
[----:B------:R4:W-:Y:S01]  /*b3f0*/  STS [R17+0x4400], R86 ;  /* 0x0044005611007388 */ /* 0x0009e20000000800 */
[----:B------:R-:W-:-:S02]  /*b400*/  IADD3 R5, -R5, R6, RZ ;  /* 0x0000000605057210 */ /* 0x000fc40007ffe1ff */
[----:B------:R-:W-:Y:S01]  /*b410*/  SHF.R.S32.HI R58, RZ, 0x2, R58 ;  /* 0x00000002ff3a7819 */ /* 0x000fe2000001143a */
[----:B------:R4:W-:Y:S01]  /*b420*/  STS [R19+0x4000], R88 ;  /* 0x0040005813007388 */ /* 0x0009e20000000800 */
[----:B------:R-:W-:Y:S01]  /*b430*/  MOV R6, 0x7f800000 ;  /* 0x7f80000000067802 */ /* 0x000fe20000000f00 */
[----:B------:R-:W-:Y:S01]  /*b440*/  @P3 FFMA.FTZ R6, R132, c[0x0][0x238], R63 ;  /* 0x00008e0084063a23 */ /* 0x000fe2000001003f */
[----:B------:R-:W-:Y:S01]  /*b450*/  MOV R61, 0x7f800000 ;  /* 0x7f800000003d7802 */ /* 0x000fe20000000f00 */
[----:B------:R4:W-:Y:S01]  /*b460*/  STS [R19+0x4400], R90 ;  /* 0x0044005a13007388 */ /* 0x0009e20000000800 */
[----:B------:R-:W-:Y:S01]  /*b470*/  @!P2 MOV R60, R62 ;  /* 0x0000003e003ca202 */ /* 0x000fe20000000f00 */
[----:B------:R-:W-:Y:S01]  /*b480*/  @P0 FFMA.FTZ R61, R3, c[0x0][0x238], R0 ;  /* 0x00008e00033d0a23 */ /* 0x000fe20000010000 */
[----:B------:R-:W-:Y:S01]  /*b490*/  LEA R58, R5, R58, 0x4 ;  /* 0x0000003a053a7211 */ /* 0x000fe200078e20ff */
[----:B------:R4:W-:Y:S04]  /*b4a0*/  STS [R21+0x4000], R92 ;  /* 0x0040005c15007388 */ /* 0x0009e80000000800 */
[----:B------:R4:W-:Y:S04]  /*b4b0*/  STS [R21+0x4400], R94 ;  /* 0x0044005e15007388 */ /* 0x0009e80000000800 */
[----:B------:R4:W-:Y:S04]  /*b4c0*/  STS [R23+0x4000], R96 ;  /* 0x0040006017007388 */ /* 0x0009e80000000800 */
[----:B------:R4:W-:Y:S04]  /*b4d0*/  STS [R23+0x4400], R98 ;  /* 0x0044006217007388 */ /* 0x0009e80000000800 */
[----:B------:R-:W-:Y:S06]  /*b4e0*/  BAR.SYNC.DEFER_BLOCKING 0x0 ;  /* 0x0000000000007b1d */ /* 0x000fec0000010000 */
[----:B------:R-:W1:Y:S04]  /*b4f0*/  S2R R56, SR_CTAID.Z ;  /* 0x0000000000387919 */ /* 0x000e680000002700 */
[----:B------:R4:W2:Y:S04]  /*b500*/  LDS.128 R48, [R215] ;  /* 0x00000000d7307984 */ /* 0x0008a80000000c00 */
[----:B------:R4:W3:Y:S01]  /*b510*/  LDS.128 R44, [R215+0x800] ;  /* 0x00080000d72c7984 */ /* 0x0008e20000000c00 */
[----:B-1----:R-:W-:-:S03]  /*b520*/  @!P4 IMAD R57, R57, c[0x0][0x1c0], R56 ;  /* 0x000070003939ca24 */ /* 0x002fc600078e0238 */
[----:B------:R4:W1:Y:S01]  /*b530*/  LDS.128 R40, [R215+0x1000] ;  /* 0x00100000d7287984 */ /* 0x0008620000000c00 */
[----:B------:R-:W-:Y:S02]  /*b540*/  @P4 IMAD R214, R56, c[0x0][0x234], R214 ;  /* 0x00008d0038d64a24 */ /* 0x000fe400078e02d6 */
[----:B------:R-:W-:Y:S01]  /*b550*/  @!P4 IMAD R214, R57, c[0x0][0x214], RZ ;  /* 0x0000850039d6ca24 */ /* 0x000fe200078e02ff */
[----:B------:R4:W1:Y:S04]  /*b560*/  LDS.128 R36, [R215+0x1800] ;  /* 0x00180000d7247984 */ /* 0x0008680000000c00 */
[----:B------:R4:W1:Y:S04]  /*b570*/  LDS.128 R32, [R215+0x2000] ;  /* 0x00200000d7207984 */ /* 0x0008680000000c00 */
[----:B------:R4:W1:Y:S04]  /*b580*/  LDS.128 R28, [R215+0x2800] ;  /* 0x00280000d71c7984 */ /* 0x0008680000000c00 */
[----:B------:R4:W1:Y:S04]  /*b590*/  LDS.128 R24, [R215+0x3000] ;  /* 0x00300000d7187984 */ /* 0x0008680000000c00 */
[----:B------:R4:W1:Y:S04]  /*b5a0*/  LDS.128 R20, [R215+0x3800] ;  /* 0x00380000d7147984 */ /* 0x0008680000000c00 */
[----:B------:R4:W1:Y:S04]  /*b5b0*/  LDS.128 R16, [R215+0x4000] ;  /* 0x00400000d7107984 */ /* 0x0008680000000c00 */
[----:B------:R4:W1:Y:S04]  /*b5c0*/  LDS.128 R12, [R215+0x4800] ;  /* 0x00480000d70c7984 */ /* 0x0008680000000c00 */
[----:B------:R4:W1:Y:S04]  /*b5d0*/  LDS.128 R8, [R215+0x5000] ;  /* 0x00500000d7087984 */ /* 0x0008680000000c00 */
[----:B------:R4:W1:Y:S01]  /*b5e0*/  LDS.128 R52, [R215+0x5800] ;  /* 0x00580000d7347984 */ /* 0x0008620000000c00 */
[----:B------:R-:W-:Y:S05]  /*b5f0*/  @P1 BRA `(.L_x_780) ;  /* 0x000000c000001947 */ /* 0x000fea0003800000 */
[----:B--23--:R-:W2:Y:S01]  /*b600*/  S2R R5, SR_CTAID.X ;  /* 0x0000000000057919 */ /* 0x00cea20000002500 */
[----:B------:R-:W-:-:S02]  /*b610*/  IADD3 R2, R58, 0x8, RZ ;  /* 0x000000083a027810 */ /* 0x000fc40007ffe0ff */
[-C--:B------:R-:W-:Y:S02]  /*b620*/  ISETP.GE.AND P2, PT, R58, R207.reuse, PT ;  /* 0x000000cf3a00720c */ /* 0x080fe40003f46270 */
[----:B------:R-:W-:Y:S01]  /*b630*/  ISETP.GE.AND P1, PT, R2, R207, PT ;  /* 0x000000cf0200720c */ /* 0x000fe20003f26270 */
[----:B--2---:R-:W-:-:S05]  /*b640*/  IMAD R5, R5, 0x40, R214 ;  /* 0x0000004005057824 */ /* 0x004fca00078e02d6 */
[----:B------:R-:W-:Y:S02]  /*b650*/  SHF.R.S32.HI R3, RZ, 0x1f, R5 ;  /* 0x0000001fff037819 */ /* 0x000fe40000011405 */
[----:B------:R-:W-:-:S04]  /*b660*/  IADD3 R0, P0, R58, R5, RZ ;  /* 0x000000053a007210 */ /* 0x000fc80007f1e0ff */
[----:B------:R-:W-:Y:S02]  /*b670*/  LEA.HI.X.SX32 R3, R58, R3, 0x1, P0 ;  /* 0x000000033a037211 */ /* 0x000fe400000f0eff */
[----:B------:R-:W-:-:S04]  /*b680*/  LEA R2, P0, R0, c[0x0][0x200], 0x2 ;  /* 0x0000800000027a11 */ /* 0x000fc800078010ff */
[----:B------:R-:W-:-:S05]  /*b690*/  LEA.HI.X R3, R0, c[0x0][0x204], R3, 0x2, P0 ;  /* 0x0000810000037a11 */ /* 0x000fca00000f1403 */
[----:B------:R2:W-:Y:S04]  /*b6a0*/  @!P2 STG.E [R2.64], R6 ;  /* 0x000000060200a986 */ /* 0x0005e8000c101904 */
[----:B------:R2:W-:Y:S02]  /*b6b0*/  @!P1 STG.E [R2.64+0x20], R61 ;  /* 0x0000203d02009986 */ /* 0x0005e4000c101904 */
.L_x_780:
[----:B--23--:R-:W-:Y:S05]  /*b6c0*/  BSYNC B0 ;  /* 0x0000000000007941 */ /* 0x00cfea0003800000 */
.L_x_779:
[----:B------:R-:W2:Y:S01]  /*b6d0*/  S2R R3, SR_CTAID.X ;  /* 0x0000000000037919 */ /* 0x000ea20000002500 */
[----:B------:R-:W-:Y:S01]  /*b6e0*/  SHF.R.S32.HI R219, RZ, 0x1f, R218 ;  /* 0x0000001fffdb7819 */ /* 0x000fe200000114da */
[----:B------:R-:W-:Y:S01]  /*b6f0*/  BSSY B0, `(.L_x_781) ;  /* 0x0000024000007945 */ /* 0x000fe20003800000 */
[----:B------:R-:W-:Y:S01]  /*b700*/  LEA.HI R7, R7, R4, RZ, 0x3 ;  /* 0x0000000407077211 */ /* 0x000fe200078f18ff */
[----:B------:R-:W3:Y:S01]  /*b710*/  S2R R0, SR_TID.X ;  /* 0x0000000000007919 */ /* 0x000ee20000002100 */
[----:B------:R-:W-:Y:S01]  /*b720*/  SHF.R.S32.HI R4, RZ, 0x1f, R56 ;  /* 0x0000001fff047819 */ /* 0x000fe20000011438 */
[----:B--2---:R-:W-:-:S04]  /*b730*/  IMAD.SHL.U32 R3, R3, 0x40, RZ ;  /* 0x0000004003037824 */ /* 0x004fc800078e00ff */
[----:B------:R-:W-:Y:S01]  /*b740*/  IMAD.WIDE.U32 R62, R3, c[0x0][0x1e8], R218 ;  /* 0x00007a00033e7a25 */ /* 0x000fe200078e00da */
[----:B------:R-:W-:Y:S02]  /*b750*/  SHF.R.S32.HI R2, RZ, 0x1f, R3 ;  /* 0x0000001fff027819 */ /* 0x000fe40000011403 */
[----:B---3--:R-:W-:Y:S02]  /*b760*/  SHF.R.S32.HI R5, RZ, 0x1f, R0 ;  /* 0x0000001fff057819 */ /* 0x008fe40000011400 */
[----:B------:R-:W-:Y:S01]  /*b770*/  IADD3 R60, P0, R60, R62, RZ ;  /* 0x0000003e3c3c7210 */ /* 0x000fe20007f1e0ff */
[----:B------:R-:W-:Y:S01]  /*b780*/  IMAD R2, R2, c[0x0][0x1e8], RZ ;  /* 0x00007a0002027a24 */ /* 0x000fe200078e02ff */
[----:B------:R-:W-:-:S03]  /*b790*/  LEA.HI R5, R5, R0, RZ, 0x3 ;  /* 0x0000000005057211 */ /* 0x000fc600078f18ff */
[----:B------:R-:W-:Y:S01]  /*b7a0*/  IMAD R2, R3, c[0x0][0x1ec], R2 ;  /* 0x00007b0003027a24 */ /* 0x000fe200078e0202 */
[----:B------:R-:W-:Y:S01]  /*b7b0*/  SHF.R.S32.HI R0, RZ, 0x3, R5 ;  /* 0x00000003ff007819 */ /* 0x000fe20000011405 */
[----:B------:R-:W-:-:S03]  /*b7c0*/  IMAD.IADD R3, R216, 0x1, -R3 ;  /* 0x00000001d8037824 */ /* 0x000fc600078e0a03 */
[----:B------:R-:W-:Y:S02]  /*b7d0*/  IADD3.X R61, R59, R63, R2, P0, !PT ;  /* 0x0000003f3b3d7210 */ /* 0x000fe400007fe402 */
[----:B------:R-:W-:Y:S01]  /*b7e0*/  SHF.R.S32.HI R2, RZ, 0x3, R7 ;  /* 0x00000003ff027819 */ /* 0x000fe20000011407 */
[----:B------:R-:W-:Y:S01]  /*b7f0*/  IMAD R7, R4, c[0x0][0x1f0], RZ ;  /* 0x00007c0004077a24 */ /* 0x000fe200078e02ff */
[----:B------:R-:W-:Y:S01]  /*b800*/  SHF.R.S32.HI R0, RZ, 0x1f, R0 ;  /* 0x0000001fff007819 */ /* 0x000fe20000011400 */
[----:B------:R-:W-:Y:S01]  /*b810*/  IMAD.WIDE.U32 R60, R56, c[0x0][0x1f0], R60 ;  /* 0x00007c00383c7a25 */ /* 0x000fe200078e003c */
[----:B------:R-:W-:-:S03]  /*b820*/  ISETP.GE.AND P0, PT, R2, R3, PT ;  /* 0x000000030200720c */ /* 0x000fc60003f06270 */
[----:B------:R-:W-:-:S04]  /*b830*/  IMAD R7, R56, c[0x0][0x1f4], R7 ;  /* 0x00007d0038077a24 */ /* 0x000fc800078e0207 */
[----:B------:R-:W-:-:S06]  /*b840*/  IMAD.IADD R7, R7, 0x1, R61 ;  /* 0x0000000107077824 */ /* 0x000fcc00078e023d */
        /* <DEDUP_REMOVED lines=11> */
[----:B------:R2:W-:Y:S04]  /*b900*/  @!P2 STG.E.128 [R56.64], R48 ;  /* 0x000000303800a986 */ /* 0x0005e8000c101d04 */
[----:B-1----:R2:W-:Y:S04]  /*b910*/  @!P1 STG.E.128 [R56.64+0x80], R32 ;  /* 0x0000802038009986 */ /* 0x0025e8000c101d04 */
[----:B------:R2:W-:Y:S02]  /*b920*/  @!P0 STG.E.128 [R56.64+0x100], R16 ;  /* 0x0001001038008986 */ /* 0x0005e4000c101d04 */
.L_x_782:
[----:B------:R-:W-:Y:S05]  /*b930*/  BSYNC B0 ;  /* 0x0000000000007941 */ /* 0x000fea0003800000 */
.L_x_781:
[----:B------:R-:W-:Y:S01]  /*b940*/  IADD3 R4, R2, 0x10, RZ ;  /* 0x0000001002047810 */ /* 0x000fe20007ffe0ff */
[----:B------:R-:W-:Y:S03]  /*b950*/  BSSY B0, `(.L_x_783) ;  /* 0x0000013000007945 */ /* 0x000fe60003800000 */
[----:B------:R-:W-:-:S13]  /*b960*/  ISETP.GE.AND P0, PT, R4, R207, PT ;  /* 0x000000cf0400720c */ /* 0x000fda0003f06270 */
[----:B------:R-:W-:Y:S05]  /*b970*/  @P0 BRA `(.L_x_784) ;  /* 0x0000010000000947 */ /* 0x000fea0003800000 */
[----:B------:R-:W-:Y:S01]  /*b980*/  IADD3 R4, P0, R2, 0x10, RZ ;  /* 0x0000001002047810 */ /* 0x000fe20007f1e0ff */
[----:B-12---:R-:W-:Y:S01]  /*b990*/  IMAD.MOV.U32 R16, RZ, RZ, R60 ;  /* 0x000000ffff107224 */ /* 0x006fe200078e003c */
[----:B----4-:R-:W-:Y:S02]  /*b9a0*/  MOV R17, R7 ;  /* 0x0000000700117202 */ /* 0x010fe40000000f00 */
        /* <DEDUP_REMOVED lines=11> */
[----:B------:R1:W-:Y:S04]  /*ba60*/  @!P1 STG.E.128 [R4.64+0x80], R28 ;  /* 0x0000801c04009986 */ /* 0x0003e8000c101d04 */
[----:B------:R1:W-:Y:S02]  /*ba70*/  @!P0 STG.E.128 [R4.64+0x100], R12 ;  /* 0x0001000c04008986 */ /* 0x0003e4000c101d04 */
.L_x_784:
[----:B------:R-:W-:Y:S05]  /*ba80*/  BSYNC B0 ;  /* 0x0000000000007941 */ /* 0x000fea0003800000 */
.L_x_783:
[----:B-1----:R-:W-:Y:S01]  /*ba90*/  IADD3 R4, R2, 0x20, RZ ;  /* 0x0000002002047810 */ /* 0x002fe20007ffe0ff */
[----:B------:R-:W-:Y:S03]  /*baa0*/  BSSY B0, `(.L_x_785) ;  /* 0x0000013000007945 */ /* 0x000fe60003800000 */
[----:B------:R-:W-:-:S13]  /*bab0*/  ISETP.GE.AND P0, PT, R4, R207, PT ;  /* 0x000000cf0400720c */ /* 0x000fda0003f06270 */
[----:B------:R-:W-:Y:S05]  /*bac0*/  @P0 BRA `(.L_x_786) ;  /* 0x0000010000000947 */ /* 0x000fea0003800000 */
[----:B------:R-:W-:Y:S01]  /*bad0*/  IADD3 R4, P0, R2, 0x20, RZ ;  /* 0x0000002002047810 */ /* 0x000fe20007f1e0ff */
[----:B------:R-:W-:Y:S01]  /*bae0*/  IMAD.MOV.U32 R12, RZ, RZ, R60 ;  /* 0x000000ffff0c7224 */ /* 0x000fe200078e003c */
        /* <DEDUP_REMOVED lines=14> */
.L_x_786:
[----:B------:R-:W-:Y:S05]  /*bbd0*/  BSYNC B0 ;  /* 0x0000000000007941 */ /* 0x000fea0003800000 */
.L_x_785:
        /* <DEDUP_REMOVED lines=21> */
.L_x_787:
        /* <DEDUP_REMOVED lines=13> */
.L_x_7837:


//--------------------- .text._ZN5flash24flash_fwd_splitkv_kernelI23Flash_fwd_kernel_traitsILi192ELi64ELi64ELi4ELb0ELb0EN7cutlass10bfloat16_tE19Flash_kernel_traitsILi192ELi64ELi64ELi4ES3_EELb0ELb0ELb0ELb0ELb0ELb0ELb0ELb1EEEvNS_16Flash_fwd_paramsE --------------------------
	.section	.text._ZN5flash24flash_fwd_splitkv_kernelI23Flash_fwd_kernel_traitsILi192ELi64ELi64ELi4ELb0ELb0EN7cutlass10bfloat16_tE19Flash_kernel_traitsILi192ELi64ELi64ELi4ES3_EELb0ELb0ELb0ELb0ELb0ELb0ELb0ELb1EEEvNS_16Flash_fwd_paramsE,"ax",@progbits
	.sectioninfo	@"SHI_REGISTERS=229"
	.align	128
        .global         _ZN5flash24flash_fwd_splitkv_kernelI23Flash_fwd_kernel_traitsILi192ELi64ELi64ELi4ELb0ELb0EN7cutlass10bfloat16_tE19Flash_kernel_traitsILi192ELi64ELi64ELi4ES3_EELb0ELb0ELb0ELb0ELb0ELb0ELb0ELb1EEEvNS_16Flash_fwd_paramsE
        .type           _ZN5flash24flash_fwd_splitkv_kernelI23Flash_fwd_kernel_traitsILi192ELi64ELi64ELi4ELb0ELb0EN7cutlass10bfloat16_tE19Flash_kernel_traitsILi192ELi64ELi64ELi4ES3_EELb0ELb0ELb0ELb0ELb0ELb0ELb0ELb1EEEvNS_16Flash_fwd_paramsE,@function
        .size           _ZN5flash24flash_fwd_splitkv_kernelI23Flash_fwd_kernel_traitsILi192ELi64ELi64ELi4ELb0ELb0EN7cutlass10bfloat16_tE19Flash_kernel_traitsILi192ELi64ELi64ELi4ES3_EELb0ELb0ELb0ELb0ELb0ELb0ELb0ELb1EEEvNS_16Flash_fwd_paramsE,(.L_x_7783 - _ZN5flash24flash_fwd_splitkv_kernelI23Flash_fwd_kernel_traitsILi192ELi64ELi64ELi4ELb0ELb0EN7cutlass10bfloat16_tE19Flash_kernel_traitsILi192ELi64ELi64ELi4ES3_EELb0ELb0ELb0ELb0ELb0ELb0ELb0ELb1EEEvNS_16Flash_fwd_paramsE)
        .other          _ZN5flash24flash_fwd_splitkv_kernelI23Flash_fwd_kernel_traitsILi192ELi64ELi64ELi4ELb0ELb0EN7cutlass10bfloat16_tE19Flash_kernel_traitsILi192ELi64ELi64ELi4ES3_EELb0ELb0ELb0ELb0ELb0ELb0ELb0ELb1EEEvNS_16Flash_fwd_paramsE,@"STO_CUDA_ENTRY STV_DEFAULT"
_ZN5flash24flash_fwd_splitkv_kernelI23Flash_fwd_kernel_traitsILi192ELi64ELi64ELi4ELb0ELb0EN7cutlass10bfloat16_tE19Flash_kernel_traitsILi192ELi64ELi64ELi4ES3_EELb0ELb0ELb0ELb0ELb0ELb0ELb0ELb1EEEvNS_16Flash_fwd_paramsE:
.text._ZN5flash24flash_fwd_splitkv_kernelI23Flash_fwd_kernel_traitsILi192ELi64ELi64ELi4ELb0ELb0EN7cutlass10bfloat16_tE19Flash_kernel_traitsILi192ELi64ELi64ELi4ES3_EELb0ELb0ELb0ELb0ELb0ELb0ELb0ELb1EEEvNS_16Flash_fwd_paramsE:
[----:B------:R-:W-:Y:S02]  /*0000*/  MOV R1, c[0x0][0x28] ;  /* 0x00000a0000017a02 */ /* 0x000fe40000000f00 */
[----:B------:R-:W1:Y:S01]  /*0010*/  S2R R208, SR_CTAID.X ;  /* 0x0000000000d07919 */ /* 0x000e620000002500 */
[----:B------:R-:W-:Y:S01]  /*0020*/  ULDC.64 UR4, c[0x0][0x40] ;  /* 0x0000100000047ab9 */ /* 0x000fe20000000a00 */
[----:B------:R-:W-:Y:S01]  /*0030*/  BSSY B4, `(.L_x_788) ;  /* 0x0000007000047945 */ /* 0x000fe20003800000 */
[----:B------:R-:W-:Y:S01]  /*0040*/  UIADD3 UR4, UP0, UR4, 0x160, URZ ;  /* 0x0000016004047890 */ /* 0x000fe2000ff1e03f */
[----:B------:R-:W2:Y:S01]  /*0050*/  S2R R207, SR_CTAID.Y ;  /* 0x0000000000cf7919 */ /* 0x000ea20000002600 */
[----:B------:R-:W-:Y:S02]  /*0060*/  MOV R206, 0xa0 ;  /* 0x000000a000ce7802 */ /* 0x000fe40000000f00 */
[----:B------:R-:W-:Y:S01]  /*0070*/  UIADD3.X UR5, URZ, UR5, URZ, UP0, !UPT ;  /* 0x000000053f057290 */ /* 0x000fe200087fe43f */
[----:B------:R-:W3:Y:S06]  /*0080*/  S2R R205, SR_CTAID.Z ;  /* 0x0000000000cd7919 */ /* 0x000eec0000002700 */
[----:B-123--:R-:W-:Y:S05]  /*0090*/  CALL.REL.NOINC `($_ZN5flash24flash_fwd_splitkv_kernelI23Flash_fwd_kernel_traitsILi192ELi64ELi64ELi4ELb0ELb0EN7cutlass10bfloat16_tE19Flash_kernel_traitsILi192ELi64ELi64ELi4ES3_EELb0ELb0ELb0ELb0ELb0ELb0ELb0ELb1EEEvNS_16Flash_fwd_paramsE$_ZN5flash30compute_attn_1rowblock_splitkvI23Flash_fwd_kernel_traitsILi192ELi64ELi64ELi4ELb0ELb0EN7cutlass10bfloat16_tE19Flash_kernel_traitsILi192ELi64ELi64ELi4ES3_EELb0ELb0ELb0ELb0ELb0ELb0ELb0ELb1ENS_16Flash_fwd_paramsEEEvRKT8_iiiii) ;  /* 0x0000002000007944 */ /* 0x00efea0003c00000 */
[----:B------:R-:W-:Y:S05]  /*00a0*/  BSYNC B4 ;  /* 0x0000000000047941 */ /* 0x000fea0003800000 */
.L_x_788:
[----:B------:R-:W-:Y:S05]  /*00b0*/  EXIT ;  /* 0x000000000000794d */ /* 0x000fea0003800000 */
        .type           $_ZN5flash24flash_fwd_splitkv_kernelI23Flash_fwd_kernel_traitsILi192ELi64ELi64ELi4ELb0ELb0EN7cutlass10bfloat16_tE19Flash_kernel_traitsILi192ELi64ELi64ELi4ES3_EELb0ELb0ELb0ELb0ELb0ELb0ELb0ELb1EEEvNS_16Flash_fwd_paramsE$_ZN5flash30compute_attn_1rowblock_splitkvI23Flash_fwd_kernel_traitsILi192ELi64ELi64ELi4ELb0ELb0EN7cutlass10bfloat16_tE19Flash_kernel_traitsILi192ELi64ELi64ELi4ES3_EELb0ELb0ELb0ELb0ELb0ELb0ELb0ELb1ENS_16Flash_fwd_paramsEEEvRKT8_iiiii,@function
        .size           $_ZN5flash24flash_fwd_splitkv_kernelI23Flash_fwd_kernel_traitsILi192ELi64ELi64ELi4ELb0ELb0EN7cutlass10bfloat16_tE19Flash_kernel_traitsILi192ELi64ELi64ELi4ES3_EELb0ELb0ELb0ELb0ELb0ELb0ELb0ELb1EEEvNS_16Flash_fwd_paramsE$_ZN5flash30compute_attn_1rowblock_splitkvI23Flash_fwd_kernel_traitsILi192ELi64ELi64ELi4ELb0ELb0EN7cutlass10bfloat16_tE19Flash_kernel_traitsILi192ELi64ELi64ELi4ES3_EELb0ELb0ELb0ELb0ELb0ELb0ELb0ELb1ENS_16Flash_fwd_paramsEEEvRKT8_iiiii,($__internal_14_$__cuda_sm70_shflsync_bfly_p - $_ZN5flash24flash_fwd_splitkv_kernelI23Flash_fwd_kernel_traitsILi192ELi64ELi64ELi4ELb0ELb0EN7cutlass10bfloat16_tE19Flash_kernel_traitsILi192ELi64ELi64ELi4ES3_EELb0ELb0ELb0ELb0ELb0ELb0ELb0ELb1EEEvNS_16Flash_fwd_paramsE$_ZN5flash30compute_attn_1rowblock_splitkvI23Flash_fwd_kernel_traitsILi192ELi64ELi64ELi4ELb0ELb0EN7cutlass10bfloat16_tE19Flash_kernel_traitsILi192ELi64ELi64ELi4ES3_EELb0ELb0ELb0ELb0ELb0ELb0ELb0ELb1ENS_16Flash_fwd_paramsEEEvRKT8_iiiii)
$_ZN5flash24flash_fwd_splitkv_kernelI23Flash_fwd_kernel_traitsILi192ELi64ELi64ELi4ELb0ELb0EN7cutlass10bfloat16_tE19Flash_kernel_traitsILi192ELi64ELi64ELi4ES3_EELb0ELb0ELb0ELb0ELb0ELb0ELb0ELb1EEEvNS_16Flash_fwd_paramsE$_ZN5flash30compute_attn_1rowblock_splitkvI23Flash_fwd_kernel_traitsILi192ELi64ELi64ELi4ELb0ELb0EN7cutlass10bfloat16_tE19Flash_kernel_traitsILi192ELi64ELi64ELi4ES3_EELb0ELb0ELb0ELb0ELb0ELb0ELb0ELb1ENS_16Flash_fwd_paramsEEEvRKT8_iiiii:
[----:B------:R-:W-:Y:S01]  /*00c0*/  IMAD.U32 R18, RZ, RZ, UR4 ;  /* 0x00000004ff127e24 */ /* 0x000fe2000f8e00ff */
[----:B------:R-:W-:Y:S01]  /*00d0*/  ULDC.64 UR6, c[0x0][0x118] ;  /* 0x0000460000067ab9 */ /* 0x000fe20000000a00 */
[----:B------:R-:W-:-:S05]  /*00e0*/  IMAD.U32 R19, RZ, RZ, UR5 ;  /* 0x00000005ff137e24 */ /* 0x000fca000f8e00ff */
[----:B------:R-:W2:Y:S04]  /*00f0*/  LD.E.64 R2, [R18.64+0xe0] ;  /* 0x0000e00612027980 */ /* 0x000ea8000c101b00 */
[----:B------:R-:W3:Y:S01]  /*0100*/  LD.E.64 R4, [R18.64+0xe8] ;  /* 0x0000e80612047980 */ /* 0x000ee2000c101b00 */
[----:B------:R-:W-:Y:S02]  /*0110*/  MOV R210, 0xffffffff ;  /* 0xffffffff00d27802 */ /* 0x000fe40000000f00 */
[----:B--2---:R-:W-:-:S04]  /*0120*/  ISETP.NE.U32.AND P1, PT, R2, RZ, PT ;  /* 0x000000ff0200720c */ /* 0x004fc80003f25070 */
[----:B------:R-:W-:Y:S01]  /*0130*/  ISETP.NE.AND.EX P1, PT, R3, RZ, PT, P1 ;  /* 0x000000ff0300720c */ /* 0x000fe20003f25310 */
[----:B------:R-:W-:-:S12]  /*0140*/  IMAD.WIDE R2, R207, 0x4, R2 ;  /* 0x00000004cf027825 */ /* 0x000fd800078e0202 */
[----:B------:R1:W5:Y:S01]  /*0150*/  @P1 LD.E R210, [R2.64] ;  /* 0x0000000602d21980 */ /* 0x000362000c101900 */
[----:B---3--:R-:W-:Y:S01]  /*0160*/  ISETP.NE.U32.AND P0, PT, R4, RZ, PT ;  /* 0x000000ff0400720c */ /* 0x008fe20003f05070 */
[----:B------:R-:W-:Y:S01]  /*0170*/  BSSY B0, `(.L_x_789) ;  /* 0x000000a000007945 */ /* 0x000fe20003800000 */
[----:B------:R-:W-:Y:S01]  /*0180*/  IMAD.MOV.U32 R12, RZ, RZ, -0x1 ;  /* 0xffffffffff0c7424 */ /* 0x000fe200078e00ff */
[----:B------:R-:W2:Y:S01]  /*0190*/  S2R R56, SR_TID.X ;  /* 0x0000000000387919 */ /* 0x000ea20000002100 */
[----:B------:R-:W-:Y:S01]  /*01a0*/  ISETP.NE.AND.EX P0, PT, R5, RZ, PT, P0 ;  /* 0x000000ff0500720c */ /* 0x000fe20003f05300 */
[----:B------:R-:W-:-:S12]  /*01b0*/  IMAD.WIDE R4, R207, 0x4, R4 ;  /* 0x00000004cf047825 */ /* 0x000fd800078e0204 */
[----:B------:R-:W-:Y:S05]  /*01c0*/  @!P0 BRA `(.L_x_790) ;  /* 0x0000004000008947 */ /* 0x000fea0003800000 */
[----:B------:R-:W3:Y:S02]  /*01d0*/  LD.E.U8 R0, [R18.64+0x1b2] ;  /* 0x0001b20612007980 */ /* 0x000ee4000c101100 */
[----:B---3--:R-:W-:-:S13]  /*01e0*/  ISETP.NE.AND P2, PT, R0, RZ, PT ;  /* 0x000000ff0000720c */ /* 0x008fda0003f45270 */
[----:B------:R-:W-:Y:S05]  /*01f0*/  @!P2 BRA `(.L_x_790) ;  /* 0x000000100000a947 */ /* 0x000fea0003800000 */
[----:B------:R3:W5:Y:S02]  /*0200*/  LD.E R12, [R4.64] ;  /* 0x00000006040c7980 */ /* 0x000764000c101900 */
.L_x_790:
[----:B------:R-:W-:Y:S05]  /*0210*/  BSYNC B0 ;  /* 0x0000000000007941 */ /* 0x000fea0003800000 */
.L_x_789:
[----:B------:R-:W4:Y:S04]  /*0220*/  LD.E.64 R22, [R18.64+0xf0] ;  /* 0x0000f00612167980 */ /* 0x000f28000c101b00 */
[----:B---3--:R-:W3:Y:S01]  /*0230*/  @P1 LD.E R209, [R2.64+0x4] ;  /* 0x0000040602d11980 */ /* 0x008ee2000c101900 */
[----:B------:R-:W-:Y:S01]  /*0240*/  IMAD.MOV.U32 R11, RZ, RZ, RZ ;  /* 0x000000ffff0b7224 */ /* 0x000fe200078e00ff */
[----:B----4-:R-:W-:-:S04]  /*0250*/  ISETP.NE.U32.AND P4, PT, R22, RZ, PT ;  /* 0x000000ff1600720c */ /* 0x010fc80003f85070 */
[----:B------:R-:W-:Y:S01]  /*0260*/  ISETP.NE.AND.EX P4, PT, R23, RZ, PT, P4 ;  /* 0x000000ff1700720c */ /* 0x000fe20003f85340 */
[----:B------:R-:W-:Y:S01]  /*0270*/  IMAD.WIDE R22, R207, 0x4, R22 ;  /* 0x00000004cf167825 */ /* 0x000fe200078e0216 */
[----:B---3-5:R-:W-:-:S06]  /*0280*/  @P1 IADD3 R209, -R210, R209, RZ ;  /* 0x000000d1d2d11210 */ /* 0x028fcc0007ffe1ff */
[----:B------:R3:W5:Y:S05]  /*0290*/  @!P1 LD.E R209, [R18.64+0xb4] ;  /* 0x0000b40612d19980 */ /* 0x00076a000c101900 */
[----:B------:R3:W5:Y:S01]  /*02a0*/  @P4 LD.E R11, [R22.64] ;  /* 0x00000006160b4980 */ /* 0x000762000c101900 */
[----:B------:R-:W-:Y:S01]  /*02b0*/  BSSY B0, `(.L_x_791) ;  /* 0x0000009000007945 */ /* 0x000fe20003800000 */
[----:B------:R-:W-:Y:S05]  /*02c0*/  @!P0 BRA `(.L_x_792) ;  /* 0x0000006000008947 */ /* 0x000fea0003800000 */
[----:B------:R-:W4:Y:S02]  /*02d0*/  LD.E.U8 R0, [R18.64+0x1b2] ;  /* 0x0001b20612007980 */ /* 0x000f24000c101100 */
[----:B----4-:R-:W-:-:S13]  /*02e0*/  ISETP.NE.AND P0, PT, R0, RZ, PT ;  /* 0x000000ff0000720c */ /* 0x010fda0003f05270 */
[----:B-1----:R-:W4:Y:S02]  /*02f0*/  @P0 LD.E R3, [R4.64+0x4] ;  /* 0x0000040604030980 */ /* 0x002f24000c101900 */
[----:B----4-:R-:W-:-:S06]  /*0300*/  @P0 IADD3 R0, R3, -R12, RZ ;  /* 0x8000000c03000210 */ /* 0x010fcc0007ffe0ff */
[----:B------:R1:W5:Y:S01]  /*0310*/  @!P0 LD.E R0, [R4.64] ;  /* 0x0000000604008980 */ /* 0x000362000c101900 */
[----:B------:R-:W-:Y:S05]  /*0320*/  BRA `(.L_x_793) ;  /* 0x0000001000007947 */ /* 0x000fea0003800000 */
.L_x_792:
[----:B------:R4:W5:Y:S02]  /*0330*/  LD.E R0, [R18.64+0xb8] ;  /* 0x0000b80612007980 */ /* 0x000964000c101900 */
.L_x_793:
[----:B------:R-:W-:Y:S05]  /*0340*/  BSYNC B0 ;  /* 0x0000000000007941 */ /* 0x000fea0003800000 */
.L_x_791:
[----:B-1-3--:R-:W3:Y:S01]  /*0350*/  LD.E.64 R2, [R18.64+0xf8] ;  /* 0x0000f80612027980 */ /* 0x00aee2000c101b00 */
[----:B------:R-:W-:Y:S01]  /*0360*/  BSSY B1, `(.L_x_794) ;  /* 0x0000012000017945 */ /* 0x000fe20003800000 */
[----:B-----5:R-:W-:Y:S01]  /*0370*/  IMAD.IADD R71, R0, 0x1, -R11 ;  /* 0x0000000100477824 */ /* 0x020fe200078e0a0b */
[----:B---3--:R-:W-:-:S04]  /*0380*/  ISETP.NE.U32.AND P0, PT, R2, RZ, PT ;  /* 0x000000ff0200720c */ /* 0x008fc80003f05070 */
[----:B------:R-:W-:-:S13]  /*0390*/  ISETP.NE.AND.EX P0, PT, R3, RZ, PT, P0 ;  /* 0x000000ff0300720c */ /* 0x000fda0003f05300 */
[----:B------:R-:W-:Y:S05]  /*03a0*/  @!P0 BRA `(.L_x_795) ;  /* 0x0000004000008947 */ /* 0x000fea0003800000 */
[----:B------:R-:W-:-:S05]  /*03b0*/  IMAD.WIDE R2, R207, 0x4, R2 ;  /* 0x00000004cf027825 */ /* 0x000fca00078e0202 */
[----:B------:R-:W3:Y:S02]  /*03c0*/  LD.E R0, [R2.64] ;  /* 0x0000000602007980 */ /* 0x000ee4000c101900 */
[----:B---3--:R-:W-:Y:S01]  /*03d0*/  IADD3 R69, R0, -R11, RZ ;  /* 0x8000000b00457210 */ /* 0x008fe20007ffe0ff */
[----:B------:R-:W-:Y:S05]  /*03e0*/  BRA `(.L_x_796) ;  /* 0x0000009000007947 */ /* 0x000fea0003800000 */
.L_x_795:
[----:B------:R-:W3:Y:S01]  /*03f0*/  LD.E.64 R2, [R18.64+0x108] ;  /* 0x0001080612027980 */ /* 0x000ee2000c101b00 */
[----:B------:R-:W-:Y:S01]  /*0400*/  BSSY B0, `(.L_x_797) ;  /* 0x0000006000007945 */ /* 0x000fe20003800000 */
[----:B------:R-:W-:Y:S01]  /*0410*/  IMAD.MOV.U32 R0, RZ, RZ, RZ ;  /* 0x000000ffff007224 */ /* 0x000fe200078e00ff */
[----:B---3--:R-:W-:-:S04]  /*0420*/  ISETP.NE.U32.AND P0, PT, R2, RZ, PT ;  /* 0x000000ff0200720c */ /* 0x008fc80003f05070 */
[----:B------:R-:W-:-:S13]  /*0430*/  ISETP.NE.AND.EX P0, PT, R3, RZ, PT, P0 ;  /* 0x000000ff0300720c */ /* 0x000fda0003f05300 */
[----:B------:R-:W-:Y:S05]  /*0440*/  @!P0 BRA `(.L_x_798) ;  /* 0x0000001000008947 */ /* 0x000fea0003800000 */
[----:B------:R1:W5:Y:S02]  /*0450*/  LD.E R0, [R18.64+0xbc] ;  /* 0x0000bc0612007980 */ /* 0x000364000c101900 */
.L_x_798:
[----:B------:R-:W-:Y:S05]  /*0460*/  BSYNC B0 ;  /* 0x0000000000007941 */ /* 0x000fea0003800000 */
.L_x_797:
[----:B-----5:R-:W-:Y:S02]  /*0470*/  IADD3 R69, R71, R0, RZ ;  /* 0x0000000047457210 */ /* 0x020fe40007ffe0ff */
.L_x_796:
[----:B------:R-:W-:Y:S05]  /*0480*/  BSYNC B1 ;  /* 0x0000000000017941 */ /* 0x000fea0003800000 */
.L_x_794:
[----:B------:R-:W-:Y:S01]  /*0490*/  IMAD.SHL.U32 R76, R208, 0x40, RZ ;  /* 0x00000040d04c7824 */ /* 0x000fe200078e00ff */
[----:B------:R-:W-:Y:S01]  /*04a0*/  MOV R2, R206 ;  /* 0x000000ce00027202 */ /* 0x000fe20000000f00 */
[----:B------:R-:W-:-:S03]  /*04b0*/  IMAD.MOV.U32 R3, RZ, RZ, 0x0 ;  /* 0x00000000ff037424 */ /* 0x000fc600078e00ff */
[----:B------:R-:W-:-:S13]  /*04c0*/  ISETP.GT.AND P0, PT, R209, R76, PT ;  /* 0x0000004cd100720c */ /* 0x000fda0003f04270 */
[----:B------:R-:W-:Y:S05]  /*04d0*/  @!P0 RET.REL.NODEC R2 `(_ZN5flash24flash_fwd_splitkv_kernelI23Flash_fwd_kernel_traitsILi192ELi64ELi64ELi4ELb0ELb0EN7cutlass10bfloat16_tE19Flash_kernel_traitsILi192ELi64ELi64ELi4ES3_EELb0ELb0ELb0ELb0ELb0ELb0ELb0ELb1EEEvNS_16Flash_fwd_paramsE) ;  /* 0xfffffb2002008950 */ /* 0x000fea0003c3ffff */
[----:B------:R-:W3:Y:S01]  /*04e0*/  LD.E R5, [R18.64+0xb8] ;  /* 0x0000b80612057980 */ /* 0x000ee2000c101900 */
[----:B------:R-:W-:-:S04]  /*04f0*/  IADD3 R3, R69, 0x3f, RZ ;  /* 0x0000003f45037810 */ /* 0x000fc80007ffe0ff */
[----:B------:R-:W-:-:S04]  /*0500*/  SHF.R.S32.HI R0, RZ, 0x1f, R3 ;  /* 0x0000001fff007819 */ /* 0x000fc80000011403 */
[----:B------:R-:W-:-:S04]  /*0510*/  LEA.HI R0, R0, R3, RZ, 0x6 ;  /* 0x0000000300007211 */ /* 0x000fc800078f30ff */
[----:B------:R-:W-:Y:S02]  /*0520*/  SHF.R.S32.HI R0, RZ, 0x6, R0 ;  /* 0x00000006ff007819 */ /* 0x000fe40000011400 */
[----:B---3--:R-:W-:-:S04]  /*0530*/  IADD3 R5, R5, 0x3f, RZ ;  /* 0x0000003f05057810 */ /* 0x008fc80007ffe0ff */
[----:B------:R-:W-:-:S04]  /*0540*/  SHF.R.S32.HI R2, RZ, 0x1f, R5 ;  /* 0x0000001fff027819 */ /* 0x000fc80000011405 */
[----:B------:R-:W-:-:S04]  /*0550*/  LEA.HI R2, R2, R5, RZ, 0x6 ;  /* 0x0000000502027211 */ /* 0x000fc800078f30ff */
[----:B------:R-:W-:-:S04]  /*0560*/  SHF.R.S32.HI R133, RZ, 0x6, R2 ;  /* 0x00000006ff857819 */ /* 0x000fc80000011402 */
[----:B------:R-:W-:-:S04]  /*0570*/  IMNMX R133, R133, R0, PT ;  /* 0x0000000085857217 */ /* 0x000fc80003800200 */
[----:B------:R-:W-:-:S13]  /*0580*/  ISETP.GT.AND P0, PT, R133, RZ, PT ;  /* 0x000000ff8500720c */ /* 0x000fda0003f04270 */
[----:B------:R-:W-:Y:S05]  /*0590*/  @P0 BRA `(.L_x_799) ;  /* 0x000008f000000947 */ /* 0x000fea0003800000 */
[----:B------:R-:W-:Y:S01]  /*05a0*/  ISETP.NE.AND P0, PT, R210, -0x1, PT ;  /* 0xffffffffd200780c */ /* 0x000fe20003f05270 */
[----:B------:R-:W3:Y:S04]  /*05b0*/  LD.E.64 R14, [R18.64+0x88] ;  /* 0x00008806120e7980 */ /* 0x000ee8000c101b00 */
[----:B----4-:R1:W4:Y:S04]  /*05c0*/  LD.E.64 R4, [R18.64+0x90] ;  /* 0x0000900612047980 */ /* 0x010328000c101b00 */
[----:B--2---:R1:W2:Y:S04]  /*05d0*/  LD.E R2, [R18.64+0x60] ;  /* 0x0000600612027980 */ /* 0x0042a8000c101900 */
[----:B------:R1:W2:Y:S04]  /*05e0*/  @!P0 LD.E.64 R12, [R18.64+0x80] ;  /* 0x00008006120c8980 */ /* 0x0002a8000c101b00 */
[----:B------:R1:W4:Y:S01]  /*05f0*/  LD.E R3, [R18.64+0xb4] ;  /* 0x0000b40612037980 */ /* 0x000322000c101900 */
[----:B------:R-:W-:-:S03]  /*0600*/  SHF.R.S32.HI R7, RZ, 0x1f, R56 ;  /* 0x0000001fff077819 */ /* 0x000fc60000011438 */
[----:B------:R1:W5:Y:S01]  /*0610*/  LD.E R0, [R18.64+0xc0] ;  /* 0x0000c00612007980 */ /* 0x000362000c101900 */
[----:B------:R-:W-:-:S03]  /*0620*/  LEA.HI R6, R7, R56, RZ, 0x3 ;  /* 0x0000003807067211 */ /* 0x000fc600078f18ff */
[----:B------:R1:W5:Y:S01]  /*0630*/  LD.E.64 R10, [R18.64+0x70] ;  /* 0x00007006120a7980 */ /* 0x000362000c101b00 */
[----:B------:R-:W-:-:S03]  /*0640*/  LOP3.LUT R7, R6, 0xfffffff8, RZ, 0xc0, !PT ;  /* 0xfffffff806077812 */ /* 0x000fc600078ec0ff */
[----:B------:R1:W5:Y:S02]  /*0650*/  LD.E.64 R20, [R18.64+0xa0] ;  /* 0x0000a00612147980 */ /* 0x000364000c101b00 */
[----:B------:R-:W-:Y:S01]  /*0660*/  IMAD.IADD R56, R56, 0x1, -R7 ;  /* 0x0000000138387824 */ /* 0x000fe200078e0a07 */
[----:B------:R-:W-:-:S04]  /*0670*/  @!P0 SHF.R.S32.HI R8, RZ, 0x1f, R207 ;  /* 0x0000001fff088819 */ /* 0x000fc800000114cf */
[----:B------:R-:W-:-:S04]  /*0680*/  SHF.L.U32 R22, R56, 0x3, RZ ;  /* 0x0000000338167819 */ /* 0x000fc800000006ff */
[----:B------:R-:W-:Y:S02]  /*0690*/  SHF.R.S32.HI R23, RZ, 0x1f, R22 ;  /* 0x0000001fff177819 */ /* 0x000fe40000011416 */
[----:B------:R-:W-:Y:S02]  /*06a0*/  IADD3 R209, -R76, R209, RZ ;  /* 0x000000d14cd17210 */ /* 0x000fe40007ffe1ff */
[----:B------:R-:W-:Y:S01]  /*06b0*/  SHF.R.S32.HI R6, RZ, 0x3, R6 ;  /* 0x00000003ff067819 */ /* 0x000fe20000011406 */
[----:B------:R-:W-:Y:S01]  /*06c0*/  BSSY B0, `(.L_x_800) ;  /* 0x0000028000007945 */ /* 0x000fe20003800000 */
[-C--:B---3--:R-:W-:Y:S02]  /*06d0*/  @P0 IMAD R7, R15, R210.reuse, RZ ;  /* 0x000000d20f070224 */ /* 0x088fe400078e02ff */
[----:B------:R-:W-:-:S04]  /*06e0*/  @P0 IMAD.WIDE.U32 R16, R14, R210, RZ ;  /* 0x000000d20e100225 */ /* 0x000fc800078e00ff */
[----:B-1----:R-:W-:-:S04]  /*06f0*/  IMAD.WIDE.U32 R18, R76, R14, R22 ;  /* 0x0000000e4c127225 */ /* 0x002fc800078e0016 */
[-C--:B--2---:R-:W-:Y:S02]  /*0700*/  @!P0 IMAD R9, R13, R207.reuse, RZ ;  /* 0x000000cf0d098224 */ /* 0x084fe400078e02ff */
[----:B------:R-:W-:-:S04]  /*0710*/  @!P0 IMAD.WIDE.U32 R24, R12, R207, RZ ;  /* 0x000000cf0c188225 */ /* 0x000fc800078e00ff */
[----:B------:R-:W-:Y:S01]  /*0720*/  @!P0 IMAD R8, R12, R8, R9 ;  /* 0x000000080c088224 */ /* 0x000fe200078e0209 */
[----:B------:R-:W-:Y:S01]  /*0730*/  SHF.R.S32.HI R12, RZ, 0x1f, R76 ;  /* 0x0000001fff0c7819 */ /* 0x000fe2000001144c */
[----:B------:R-:W-:Y:S01]  /*0740*/  IMAD R9, R15, R76, RZ ;  /* 0x0000004c0f097224 */ /* 0x000fe200078e02ff */
[----:B------:R-:W-:Y:S01]  /*0750*/  @!P0 MOV R16, R24 ;  /* 0x0000001800108202 */ /* 0x000fe20000000f00 */
[----:B------:R-:W-:Y:S02]  /*0760*/  @P0 IMAD.IADD R7, R17, 0x1, R7 ;  /* 0x0000000111070824 */ /* 0x000fe400078e0207 */
[----:B------:R-:W-:Y:S02]  /*0770*/  IMAD R12, R14, R12, R9 ;  /* 0x0000000c0e0c7224 */ /* 0x000fe400078e0209 */
[----:B------:R-:W-:Y:S01]  /*0780*/  @!P0 IMAD.IADD R7, R25, 0x1, R8 ;  /* 0x0000000119078824 */ /* 0x000fe200078e0208 */
[----:B------:R-:W-:-:S04]  /*0790*/  IADD3 R16, P0, R16, R18, RZ ;  /* 0x0000001210107210 */ /* 0x000fc80007f1e0ff */
[----:B------:R-:W-:Y:S02]  /*07a0*/  IADD3.X R17, R7, R19, R12, P0, !PT ;  /* 0x0000001307117210 */ /* 0x000fe400007fe40c */
[----:B------:R-:W-:Y:S01]  /*07b0*/  ISETP.GE.AND P0, PT, R6, R209, PT ;  /* 0x000000d10600720c */ /* 0x000fe20003f06270 */
[----:B----4-:R-:W-:Y:S01]  /*07c0*/  IMAD R5, R5, R205, RZ ;  /* 0x000000cd05057224 */ /* 0x010fe200078e02ff */
[--C-:B------:R-:W-:Y:S01]  /*07d0*/  SHF.R.S32.HI R7, RZ, 0x1f, R205.reuse ;  /* 0x0000001fff077819 */ /* 0x100fe200000114cd */
[----:B------:R-:W-:Y:S02]  /*07e0*/  IMAD R207, R207, R2, R205 ;  /* 0x00000002cfcf7224 */ /* 0x000fe400078e02cd */
[----:B------:R-:W-:-:S04]  /*07f0*/  IMAD.WIDE.U32 R12, R205, R4, R16 ;  /* 0x00000004cd0c7225 */ /* 0x000fc800078e0010 */
[----:B------:R-:W-:Y:S01]  /*0800*/  IMAD R2, R4, R7, R5 ;  /* 0x0000000704027224 */ /* 0x000fe200078e0205 */
[C---:B------:R-:W-:Y:S01]  /*0810*/  IADD3 R7, R22.reuse, 0x40, RZ ;  /* 0x0000004016077810 */ /* 0x040fe20007ffe0ff */
[----:B------:R-:W-:Y:S01]  /*0820*/  IMAD R76, R3, R207, R76 ;  /* 0x000000cf034c7224 */ /* 0x000fe200078e024c */
[----:B------:R-:W-:Y:S01]  /*0830*/  SHF.R.S32.HI R3, RZ, 0x1f, R6 ;  /* 0x0000001fff037819 */ /* 0x000fe20000011406 */
[----:B------:R-:W-:Y:S01]  /*0840*/  IMAD.IADD R19, R13, 0x1, R2 ;  /* 0x000000010d137824 */ /* 0x000fe200078e0202 */
[----:B------:R-:W-:Y:S01]  /*0850*/  IADD3 R5, R22, 0x80, RZ ;  /* 0x0000008016057810 */ /* 0x000fe20007ffe0ff */
[----:B------:R-:W-:Y:S05]  /*0860*/  @P0 BRA `(.L_x_801) ;  /* 0x000000d000000947 */ /* 0x000fea0003800000 */
[----:B------:R-:W-:Y:S01]  /*0870*/  IMAD R2, R15, R6, RZ ;  /* 0x000000060f027224 */ /* 0x000fe200078e02ff */
[-C--:B-----5:R-:W-:Y:S01]  /*0880*/  ISETP.GE.AND P3, PT, R22, R0.reuse, PT ;  /* 0x000000001600720c */ /* 0x0a0fe20003f66270 */
[----:B------:R-:W-:Y:S01]  /*0890*/  IMAD.MOV.U32 R18, RZ, RZ, R12 ;  /* 0x000000ffff127224 */ /* 0x000fe200078e000c */
[-C--:B------:R-:W-:Y:S01]  /*08a0*/  ISETP.GE.AND P2, PT, R7, R0.reuse, PT ;  /* 0x000000000700720c */ /* 0x080fe20003f46270 */
[C---:B------:R-:W-:Y:S01]  /*08b0*/  IMAD R2, R14.reuse, R3, R2 ;  /* 0x000000030e027224 */ /* 0x040fe200078e0202 */
[----:B------:R-:W-:Y:S01]  /*08c0*/  ISETP.GE.AND P1, PT, R5, R0, PT ;  /* 0x000000000500720c */ /* 0x000fe20003f26270 */
[----:B------:R-:W-:-:S04]  /*08d0*/  IMAD.WIDE.U32 R8, R14, R6, R18 ;  /* 0x000000060e087225 */ /* 0x000fc800078e0012 */
[----:B------:R-:W-:Y:S01]  /*08e0*/  IMAD.IADD R9, R9, 0x1, R2 ;  /* 0x0000000109097824 */ /* 0x000fe200078e0202 */
[----:B------:R-:W-:-:S04]  /*08f0*/  LEA R16, P0, R8, R10, 0x1 ;  /* 0x0000000a08107211 */ /* 0x000fc800078008ff */
[----:B------:R-:W-:-:S05]  /*0900*/  LEA.HI.X R17, R8, R11, R9, 0x1, P0 ;  /* 0x0000000b08117211 */ /* 0x000fca00000f0c09 */
[----:B------:R1:W-:Y:S04]  /*0910*/  @!P3 ST.E.128 [R16.64], RZ ;  /* 0x000000ff1000b985 */ /* 0x0003e8000c101d06 */
[----:B------:R1:W-:Y:S04]  /*0920*/  @!P2 ST.E.128 [R16.64+0x80], RZ ;  /* 0x000080ff1000a985 */ /* 0x0003e8000c101d06 */
[----:B------:R1:W-:Y:S02]  /*0930*/  @!P1 ST.E.128 [R16.64+0x100], RZ ;  /* 0x000100ff10009985 */ /* 0x0003e4000c101d06 */
.L_x_801:
[----:B------:R-:W-:Y:S05]  /*0940*/  BSYNC B0 ;  /* 0x0000000000007941 */ /* 0x000fea0003800000 */
.L_x_800:
[----:B------:R-:W-:Y:S01]  /*0950*/  IADD3 R8, R6, 0x10, RZ ;  /* 0x0000001006087810 */ /* 0x000fe20007ffe0ff */
[----:B------:R-:W-:Y:S03]  /*0960*/  BSSY B0, `(.L_x_802) ;  /* 0x0000013000007945 */ /* 0x000fe60003800000 */
[----:B------:R-:W-:-:S13]  /*0970*/  ISETP.GE.AND P0, PT, R8, R209, PT ;  /* 0x000000d10800720c */ /* 0x000fda0003f06270 */
[----:B------:R-:W-:Y:S05]  /*0980*/  @P0 BRA `(.L_x_803) ;  /* 0x0000010000000947 */ /* 0x000fea0003800000 */
[----:B-1----:R-:W-:Y:S01]  /*0990*/  IADD3 R17, P0, R6, 0x10, RZ ;  /* 0x0000001006117810 */ /* 0x002fe20007f1e0ff */
[----:B------:R-:W-:Y:S01]  /*09a0*/  IMAD.MOV.U32 R24, RZ, RZ, R12 ;  /* 0x000000ffff187224 */ /* 0x000fe200078e000c */
[----:B------:R-:W-:Y:S02]  /*09b0*/  MOV R25, R19 ;  /* 0x0000001300197202 */ /* 0x000fe40000000f00 */
[-C--:B-----5:R-:W-:Y:S01]  /*09c0*/  ISETP.GE.AND P2, PT, R22, R0.reuse, PT ;  /* 0x000000001600720c */ /* 0x0a0fe20003f46270 */
[----:B------:R-:W-:Y:S01]  /*09d0*/  IMAD.X R9, RZ, RZ, R3, P0 ;  /* 0x000000ffff097224 */ /* 0x000fe200000e0603 */
[-C--:B------:R-:W-:Y:S01]  /*09e0*/  ISETP.GE.AND P1, PT, R7, R0.reuse, PT ;  /* 0x000000000700720c */ /* 0x080fe20003f26270 */
[----:B------:R-:W-:Y:S01]  /*09f0*/  IMAD.WIDE.U32 R24, R14, R17, R24 ;  /* 0x000000110e187225 */ /* 0x000fe200078e0018 */
[----:B------:R-:W-:-:S03]  /*0a00*/  ISETP.GE.AND P0, PT, R5, R0, PT ;  /* 0x000000000500720c */ /* 0x000fc60003f06270 */
[----:B------:R-:W-:Y:S01]  /*0a10*/  IMAD R9, R9, R14, RZ ;  /* 0x0000000e09097224 */ /* 0x000fe200078e02ff */
[----:B------:R-:W-:-:S03]  /*0a20*/  LEA R16, P3, R24, R10, 0x1 ;  /* 0x0000000a18107211 */ /* 0x000fc600078608ff */
[----:B------:R-:W-:-:S04]  /*0a30*/  IMAD R9, R15, R17, R9 ;  /* 0x000000110f097224 */ /* 0x000fc800078e0209 */
[----:B------:R-:W-:-:S05]  /*0a40*/  IMAD.IADD R9, R25, 0x1, R9 ;  /* 0x0000000119097824 */ /* 0x000fca00078e0209 */
[----:B------:R-:W-:-:S05]  /*0a50*/  LEA.HI.X R17, R24, R11, R9, 0x1, P3 ;  /* 0x0000000b18117211 */ /* 0x000fca00018f0c09 */
[----:B------:R1:W-:Y:S04]  /*0a60*/  @!P2 ST.E.128 [R16.64], RZ ;  /* 0x000000ff1000a985 */ /* 0x0003e8000c101d06 */
[----:B------:R1:W-:Y:S04]  /*0a70*/  @!P1 ST.E.128 [R16.64+0x80], RZ ;  /* 0x000080ff10009985 */ /* 0x0003e8000c101d06 */
[----:B------:R1:W-:Y:S02]  /*0a80*/  @!P0 ST.E.128 [R16.64+0x100], RZ ;  /* 0x000100ff10008985 */ /* 0x0003e4000c101d06 */
.L_x_803:
[----:B------:R-:W-:Y:S05]  /*0a90*/  BSYNC B0 ;  /* 0x0000000000007941 */ /* 0x000fea0003800000 */
.L_x_802:
        /* <DEDUP_REMOVED lines=20> */
.L_x_805:
[----:B------:R-:W-:Y:S05]  /*0be0*/  BSYNC B0 ;  /* 0x0000000000007941 */ /* 0x000fea0003800000 */
.L_x_804:
[----:B------:R-:W-:Y:S01]  /*0bf0*/  IADD3 R2, R6, 0x30, RZ ;  /* 0x0000003006027810 */ /* 0x000fe20007ffe0ff */
[----:B------:R-:W-:Y:S03]  /*0c00*/  BSSY B0, `(.L_x_806) ;  /* 0x0000013000007945 */ /* 0x000fe60003800000 */
[----:B------:R-:W-:-:S13]  /*0c10*/  ISETP.GE.AND P0, PT, R2, R209, PT ;  /* 0x000000d10200720c */ /* 0x000fda0003f06270 */
[----:B------:R-:W-:Y:S05]  /*0c20*/  @P0 BRA `(.L_x_807) ;  /* 0x0000010000000947 */ /* 0x000fea0003800000 */
[----:B------:R-:W-:Y:S01]  /*0c30*/  IADD3 R13, P0, R6, 0x30, RZ ;  /* 0x00000030060d7810 */ /* 0x000fe20007f1e0ff */
[----:B-1----:R-:W-:Y:S01]  /*0c40*/  IMAD.MOV.U32 R16, RZ, RZ, R12 ;  /* 0x000000ffff107224 */ /* 0x002fe200078e000c */
        /* <DEDUP_REMOVED lines=14> */
.L_x_807:
[----:B------:R-:W-:Y:S05]  /*0d30*/  BSYNC B0 ;  /* 0x0000000000007941 */ /* 0x000fea0003800000 */
.L_x_806:
[----:B------:R-:W-:Y:S01]  /*0d40*/  ISETP.NE.AND P4, PT, R56, RZ, PT ;  /* 0x000000ff3800720c */ /* 0x000fe20003f85270 */
[----:B------:R-:W-:Y:S01]  /*0d50*/  IMAD.MOV.U32 R207, RZ, RZ, 0x0 ;  /* 0x00000000ffcf7424 */ /* 0x000fe200078e00ff */
[----:B------:R-:W-:-:S02]  /*0d60*/  IADD3 R5, P0, R76, R6, RZ ;  /* 0x000000064c057210 */ /* 0x000fc40007f1e0ff */
[-C--:B------:R-:W-:Y:S02]  /*0d70*/  ISETP.GE.OR P3, PT, R6, R209.reuse, P4 ;  /* 0x000000d10600720c */ /* 0x080fe40002766670 */
[-C--:B------:R-:W-:Y:S02]  /*0d80*/  ISETP.GE.OR P2, PT, R8, R209.reuse, P4 ;  /* 0x000000d10800720c */ /* 0x080fe40002746670 */
[-C--:B------:R-:W-:Y:S02]  /*0d90*/  ISETP.GE.OR P1, PT, R4, R209.reuse, P4 ;  /* 0x000000d10400720c */ /* 0x080fe40002726670 */
[----:B------:R-:W-:Y:S02]  /*0da0*/  ISETP.GE.OR P4, PT, R2, R209, P4 ;  /* 0x000000d10200720c */ /* 0x000fe40002786670 */
[----:B------:R-:W-:Y:S02]  /*0db0*/  LEA.HI.X.SX32 R3, R76, R3, 0x1, P0 ;  /* 0x000000034c037211 */ /* 0x000fe400000f0eff */
[----:B-----5:R-:W-:-:S03]  /*0dc0*/  LEA R4, P0, R5, R20, 0x2 ;  /* 0x0000001405047211 */ /* 0x020fc600078010ff */
[----:B------:R-:W-:Y:S01]  /*0dd0*/  @!P3 IMAD.MOV.U32 R9, RZ, RZ, 0x7f800000 ;  /* 0x7f800000ff09b424 */ /* 0x000fe200078e00ff */
[----:B------:R-:W-:Y:S01]  /*0de0*/  LEA.HI.X R5, R5, R21, R3, 0x2, P0 ;  /* 0x0000001505057211 */ /* 0x000fe200000f1403 */
[----:B------:R-:W-:Y:S02]  /*0df0*/  @!P2 IMAD.MOV.U32 R7, RZ, RZ, 0x7f800000 ;  /* 0x7f800000ff07a424 */ /* 0x000fe400078e00ff */
[----:B------:R-:W-:Y:S02]  /*0e00*/  @!P1 IMAD.MOV.U32 R3, RZ, RZ, 0x7f800000 ;  /* 0x7f800000ff039424 */ /* 0x000fe400078e00ff */
[----:B------:R2:W-:Y:S04]  /*0e10*/  @!P3 ST.E [R4.64], R9 ;  /* 0x000000090400b985 */ /* 0x0005e8000c101906 */
[----:B------:R2:W-:Y:S04]  /*0e20*/  @!P2 ST.E [R4.64+0x40], R7 ;  /* 0x000040070400a985 */ /* 0x0005e8000c101906 */
[----:B------:R2:W-:Y:S01]  /*0e30*/  @!P1 ST.E [R4.64+0x80], R3 ;  /* 0x0000800304009985 */ /* 0x0005e2000c101906 */
[----:B------:R-:W-:Y:S05]  /*0e40*/  @P4 RET.REL.NODEC R206 `(_ZN5flash24flash_fwd_splitkv_kernelI23Flash_fwd_kernel_traitsILi192ELi64ELi64ELi4ELb0ELb0EN7cutlass10bfloat16_tE19Flash_kernel_traitsILi192ELi64ELi64ELi4ES3_EELb0ELb0ELb0ELb0ELb0ELb0ELb0ELb1EEEvNS_16Flash_fwd_paramsE) ;  /* 0xfffff1b0ce004950 */ /* 0x000fea0003c3ffff */
[----:B--2---:R-:W-:Y:S02]  /*0e50*/  MOV R3, 0x7f800000 ;  /* 0x7f80000000037802 */ /* 0x004fe40000000f00 */
[----:B------:R-:W-:-:S03]  /*0e60*/  MOV R207, 0x0 ;  /* 0x0000000000cf7802 */ /* 0x000fc60000000f00 */
[----:B------:R2:W-:Y:S01]  /*0e70*/  ST.E [R4.64+0xc0], R3 ;  /* 0x0000c00304007985 */ /* 0x0005e2000c101906 */
[----:B------:R-:W-:Y:S05]  /*0e80*/  RET.REL.NODEC R206 `(_ZN5flash24flash_fwd_splitkv_kernelI23Flash_fwd_kernel_traitsILi192ELi64ELi64ELi4ELb0ELb0EN7cutlass10bfloat16_tE19Flash_kernel_traitsILi192ELi64ELi64ELi4ES3_EELb0ELb0ELb0ELb0ELb0ELb0ELb0ELb1EEEvNS_16Flash_fwd_paramsE) ;  /* 0xfffff170ce007950 */ /* 0x000fea0003c3ffff */
.L_x_799:
[----:B------:R-:W3:Y:S04]  /*0e90*/  LD.E.64 R6, [R18.64+0x160] ;  /* 0x0001600612067980 */ /* 0x000ee8000c101b00 */
[----:B----4-:R-:W4:Y:S01]  /*0ea0*/  LD.E.64 R8, [R18.64+0x158] ;  /* 0x0001580612087980 */ /* 0x010f22000c101b00 */
[----:B---3--:R-:W-:-:S04]  /*0eb0*/  ISETP.NE.U32.AND P1, PT, R6, RZ, PT ;  /* 0x000000ff0600720c */ /* 0x008fc80003f25070 */
[----:B------:R-:W-:-:S13]  /*0ec0*/  ISETP.NE.AND.EX P1, PT, R7, RZ, PT, P1 ;  /* 0x000000ff0700720c */ /* 0x000fda0003f25310 */
[----:B------:R-:W3:Y:S01]  /*0ed0*/  @P1 LD.E.64 R4, [R18.64+0x168] ;  /* 0x0001680612041980 */ /* 0x000ee2000c101b00 */
[----:B----4-:R-:W-:Y:S01]  /*0ee0*/  ISETP.NE.U32.AND P0, PT, R8, RZ, PT ;  /* 0x000000ff0800720c */ /* 0x010fe20003f05070 */
[----:B------:R-:W-:-:S03]  /*0ef0*/  IMAD.MOV.U32 R10, RZ, RZ, R207 ;  /* 0x000000ffff0a7224 */ /* 0x000fc600078e00cf */
[----:B------:R-:W-:Y:S02]  /*0f00*/  ISETP.NE.AND.EX P0, PT, R9, RZ, PT, P0 ;  /* 0x000000ff0900720c */ /* 0x000fe40003f05300 */
[----:B------:R-:W-:Y:S01]  /*0f10*/  @P1 SHF.R.S32.HI R0, RZ, 0x1f, R207 ;  /* 0x0000001fff001819 */ /* 0x000fe200000114cf */
[----:B------:R-:W-:-:S10]  /*0f20*/  CS2R R212, SRZ ;  /* 0x0000000000d47805 */ /* 0x000fd4000001ff00 */
[----:B------:R-:W-:-:S05]  /*0f30*/  @P0 IMAD.WIDE R8, R207, 0x4, R8 ;  /* 0x00000004cf080825 */ /* 0x000fca00078e0208 */
[----:B------:R4:W5:Y:S01]  /*0f40*/  @P0 LD.E R10, [R8.64] ;  /* 0x00000006080a0980 */ /* 0x000962000c101900 */
[----:B------:R-:W-:Y:S01]  /*0f50*/  BSSY B0, `(.L_x_808) ;  /* 0x00000b0000007945 */ /* 0x000fe20003800000 */
[-C--:B---3--:R-:W-:Y:S02]  /*0f60*/  @P1 IMAD R5, R5, R207.reuse, RZ ;  /* 0x000000cf05051224 */ /* 0x088fe400078e02ff */
[----:B------:R-:W-:-:S04]  /*0f70*/  @P1 IMAD.WIDE.U32 R2, R4, R207, RZ ;  /* 0x000000cf04021225 */ /* 0x000fc800078e00ff */
[----:B------:R-:W-:Y:S01]  /*0f80*/  @P1 IMAD R0, R4, R0, R5 ;  /* 0x0000000004001224 */ /* 0x000fe200078e0205 */
[----:B------:R-:W-:-:S03]  /*0f90*/  @P1 LEA R212, P0, R2, R6, 0x2 ;  /* 0x0000000602d41211 */ /* 0x000fc600078010ff */
[----:B------:R-:W-:-:S05]  /*0fa0*/  @P1 IMAD.IADD R0, R3, 0x1, R0 ;  /* 0x0000000103001824 */ /* 0x000fca00078e0200 */
[----:B------:R-:W-:Y:S02]  /*0fb0*/  @P1 LEA.HI.X R213, R2, R7, R0, 0x2, P0 ;  /* 0x0000000702d51211 */ /* 0x000fe400000f1400 */
[----:B------:R-:W-:-:S04]  /*0fc0*/  ISETP.NE.U32.AND P0, PT, R212, RZ, PT ;  /* 0x000000ffd400720c */ /* 0x000fc80003f05070 */
[----:B------:R-:W-:-:S13]  /*0fd0*/  ISETP.NE.AND.EX P0, PT, R213, RZ, PT, P0 ;  /* 0x000000ffd500720c */ /* 0x000fda0003f05300 */
[----:B------:R-:W-:Y:S05]  /*0fe0*/  @!P0 BRA `(.L_x_809) ;  /* 0x0000054000008947 */ /* 0x000fea0003800000 */
[----:B----4-:R-:W3:Y:S04]  /*0ff0*/  LD.E R8, [R18.64+0x170] ;  /* 0x0001700612087980 */ /* 0x010ee8000c101900 */
[----:B------:R-:W4:Y:S01]  /*1000*/  LD.E R2, [R18.64+0x68] ;  /* 0x0000680612027980 */ /* 0x000f22000c101900 */
[----:B------:R-:W-:-:S03]  /*1010*/  LEA R9, R133, 0xffffffc0, 0x6 ;  /* 0xffffffc085097811 */ /* 0x000fc600078e30ff */
[----:B--2---:R-:W2:Y:S04]  /*1020*/  LD.E.64 R16, [R18.64+0x20] ;  /* 0x0000200612107980 */ /* 0x004ea8000c101b00 */
[----:B------:R-:W2:Y:S04]  /*1030*/  LD.E.64 R64, [R18.64+0x38] ;  /* 0x0000380612407980 */ /* 0x000ea8000c101b00 */
[----:B------:R-:W2:Y:S04]  /*1040*/  LD.E.64 R14, [R18.64+0x50] ;  /* 0x00005006120e7980 */ /* 0x000ea8000c101b00 */
[----:B------:R-:W2:Y:S04]  /*1050*/  LD.E.64 R12, [R18.64+0x28] ;  /* 0x00002806120c7980 */ /* 0x000ea8000c101b00 */
[----:B------:R1:W5:Y:S04]  /*1060*/  LD.E.64 R28, [R18.64+0x58] ;  /* 0x00005806121c7980 */ /* 0x000368000c101b00 */
[----:B------:R1:W5:Y:S01]  /*1070*/  LD.E.64 R66, [R18.64+0x40] ;  /* 0x0000400612427980 */ /* 0x000362000c101b00 */
[----:B---3--:R-:W-:-:S04]  /*1080*/  IABS R4, R8 ;  /* 0x0000000800047213 */ /* 0x008fc80000000000 */
[----:B------:R-:W3:Y:S08]  /*1090*/  I2F.RP R5, R4 ;  /* 0x0000000400057306 */ /* 0x000ef00000209400 */
[----:B---3-5:R-:W3:Y:S02]  /*10a0*/  MUFU.RCP R10, R5 ;  /* 0x00000005000a7308 */ /* 0x028ee40000001000 */
[----:B---3--:R-:W-:-:S06]  /*10b0*/  IADD3 R10, R10, 0xffffffe, RZ ;  /* 0x0ffffffe0a0a7810 */ /* 0x008fcc0007ffe0ff */
[----:B------:R-:W3:Y:S01]  /*10c0*/  F2I.FTZ.U32.TRUNC.NTZ R11, R10 ;  /* 0x0000000a000b7305 */ /* 0x000ee2000021f000 */
[----:B------:R-:W-:Y:S01]  /*10d0*/  IABS R0, R8 ;  /* 0x0000000800007213 */ /* 0x000fe20000000000 */
[----:B---3--:R-:W-:Y:S02]  /*10e0*/  IMAD.MOV R3, RZ, RZ, -R11 ;  /* 0x000000ffff037224 */ /* 0x008fe400078e0a0b */
[----:B------:R-:W-:Y:S02]  /*10f0*/  IMAD.MOV.U32 R10, RZ, RZ, RZ ;  /* 0x000000ffff0a7224 */ /* 0x000fe400078e00ff */
[----:B------:R-:W-:Y:S01]  /*1100*/  IMAD R6, R3, R4, RZ ;  /* 0x0000000403067224 */ /* 0x000fe200078e02ff */
[----:B------:R-:W-:-:S03]  /*1110*/  IABS R3, R9 ;  /* 0x0000000900037213 */ /* 0x000fc60000000000 */
[----:B------:R-:W-:Y:S01]  /*1120*/  IMAD.HI.U32 R6, R11, R6, R10 ;  /* 0x000000060b067227 */ /* 0x000fe200078e000a */
[----:B------:R-:W-:-:S05]  /*1130*/  IADD3 R0, RZ, -R0, RZ ;  /* 0x80000000ff007210 */ /* 0x000fca0007ffe0ff */
[----:B------:R-:W-:-:S04]  /*1140*/  IMAD.HI.U32 R7, R6, R3, RZ ;  /* 0x0000000306077227 */ /* 0x000fc800078e00ff */
[----:B------:R-:W-:-:S05]  /*1150*/  IMAD R3, R7, R0, R3 ;  /* 0x0000000007037224 */ /* 0x000fca00078e0203 */
[----:B------:R-:W-:Y:S02]  /*1160*/  ISETP.GT.U32.AND P1, PT, R4, R3, PT ;  /* 0x000000030400720c */ /* 0x000fe40003f24070 */
[----:B------:R-:W-:-:S11]  /*1170*/  LOP3.LUT R0, R9, R8, RZ, 0x3c, !PT ;  /* 0x0000000809007212 */ /* 0x000fd600078e3cff */
[----:B------:R-:W-:-:S05]  /*1180*/  @!P1 IMAD.IADD R3, R3, 0x1, -R4 ;  /* 0x0000000103039824 */ /* 0x000fca00078e0a04 */
[----:B------:R-:W-:Y:S02]  /*1190*/  ISETP.GE.U32.AND P2, PT, R3, R4, PT ;  /* 0x000000040300720c */ /* 0x000fe40003f46070 */
[----:B------:R-:W-:Y:S02]  /*11a0*/  ISETP.GE.AND P0, PT, R0, RZ, PT ;  /* 0x000000ff0000720c */ /* 0x000fe40003f06270 */
[----:B------:R-:W-:Y:S02]  /*11b0*/  @!P1 IADD3 R7, R7, 0x1, RZ ;  /* 0x0000000107079810 */ /* 0x000fe40007ffe0ff */
[----:B------:R-:W-:-:S07]  /*11c0*/  ISETP.NE.AND P1, PT, R8, RZ, PT ;  /* 0x000000ff0800720c */ /* 0x000fce0003f25270 */
[----:B------:R-:W-:-:S05]  /*11d0*/  @P2 IADD3 R7, R7, 0x1, RZ ;  /* 0x0000000107072810 */ /* 0x000fca0007ffe0ff */
[----:B------:R-:W-:Y:S01]  /*11e0*/  @!P0 IMAD.MOV R7, RZ, RZ, -R7 ;  /* 0x000000ffff078224 */ /* 0x000fe200078e0a07 */
[----:B------:R-:W-:-:S05]  /*11f0*/  @!P1 LOP3.LUT R7, RZ, R8, RZ, 0x33, !PT ;  /* 0x00000008ff079212 */ /* 0x000fca00078e33ff */
[----:B------:R-:W-:-:S05]  /*1200*/  IMAD.WIDE R4, R7, 0x4, R212 ;  /* 0x0000000407047825 */ /* 0x000fca00078e02d4 */
[----:B------:R3:W2:Y:S01]  /*1210*/  LD.E R0, [R4.64] ;  /* 0x0000000604007980 */ /* 0x0006a2000c101900 */
[----:B----4-:R-:W-:-:S04]  /*1220*/  IABS R6, R2 ;  /* 0x0000000200067213 */ /* 0x010fc80000000000 */
[----:B------:R-:W4:Y:S08]  /*1230*/  I2F.RP R20, R6 ;  /* 0x0000000600147306 */ /* 0x000f300000209400 */
[----:B----4-:R-:W4:Y:S02]  /*1240*/  MUFU.RCP R11, R20 ;  /* 0x00000014000b7308 */ /* 0x010f240000001000 */
[----:B----4-:R-:W-:-:S06]  /*1250*/  IADD3 R11, R11, 0xffffffe, RZ ;  /* 0x0ffffffe0b0b7810 */ /* 0x010fcc0007ffe0ff */
[----:B------:R-:W4:Y:S01]  /*1260*/  F2I.FTZ.U32.TRUNC.NTZ R25, R11 ;  /* 0x0000000b00197305 */ /* 0x000f22000021f000 */
[----:B------:R-:W-:Y:S01]  /*1270*/  IMAD.MOV.U32 R24, RZ, RZ, RZ ;  /* 0x000000ffff187224 */ /* 0x000fe200078e00ff */
[----:B---3--:R-:W-:Y:S02]  /*1280*/  IABS R5, R205 ;  /* 0x000000cd00057213 */ /* 0x008fe40000000000 */
[----:B------:R-:W-:Y:S02]  /*1290*/  IABS R4, R2 ;  /* 0x0000000200047213 */ /* 0x000fe40000000000 */
[----:B----4-:R-:W-:-:S05]  /*12a0*/  IADD3 R3, RZ, -R25, RZ ;  /* 0x80000019ff037210 */ /* 0x010fca0007ffe0ff */
[----:B------:R-:W-:-:S04]  /*12b0*/  IMAD R10, R3, R6, RZ ;  /* 0x00000006030a7224 */ /* 0x000fc800078e02ff */
[----:B------:R-:W-:-:S04]  /*12c0*/  IMAD.HI.U32 R10, R25, R10, R24 ;  /* 0x0000000a190a7227 */ /* 0x000fc800078e0018 */
[----:B------:R-:W-:Y:S02]  /*12d0*/  IMAD.MOV R4, RZ, RZ, -R4 ;  /* 0x000000ffff047224 */ /* 0x000fe400078e0a04 */
[----:B------:R-:W-:-:S04]  /*12e0*/  IMAD.HI.U32 R3, R10, R5, RZ ;  /* 0x000000050a037227 */ /* 0x000fc800078e00ff */
[----:B------:R-:W-:-:S05]  /*12f0*/  IMAD R5, R3, R4, R5 ;  /* 0x0000000403057224 */ /* 0x000fca00078e0205 */
[----:B------:R-:W-:-:S13]  /*1300*/  ISETP.GT.U32.AND P1, PT, R6, R5, PT ;  /* 0x000000050600720c */ /* 0x000fda0003f24070 */
[----:B------:R-:W-:-:S04]  /*1310*/  @!P1 IADD3 R5, R5, -R6, RZ ;  /* 0x8000000605059210 */ /* 0x000fc80007ffe0ff */
[----:B------:R-:W-:Y:S01]  /*1320*/  ISETP.GE.U32.AND P2, PT, R5, R6, PT ;  /* 0x000000060500720c */ /* 0x000fe20003f46070 */
[----:B------:R-:W-:Y:S01]  /*1330*/  IMAD.MOV R6, RZ, RZ, -R7 ;  /* 0x000000ffff067224 */ /* 0x000fe200078e0a07 */
[----:B------:R-:W-:Y:S02]  /*1340*/  LOP3.LUT R5, R205, R2, RZ, 0x3c, !PT ;  /* 0x00000002cd057212 */ /* 0x000fe400078e3cff */
[----:B------:R-:W-:Y:S02]  /*1350*/  @!P1 IADD3 R3, R3, 0x1, RZ ;  /* 0x0000000103039810 */ /* 0x000fe40007ffe0ff */
[----:B------:R-:W-:Y:S02]  /*1360*/  ISETP.GE.AND P0, PT, R5, RZ, PT ;  /* 0x000000ff0500720c */ /* 0x000fe40003f06270 */
[----:B------:R-:W-:Y:S01]  /*1370*/  ISETP.NE.AND P1, PT, R2, RZ, PT ;  /* 0x000000ff0200720c */ /* 0x000fe20003f25270 */
[----:B------:R-:W-:-:S04]  /*1380*/  IMAD R9, R8, R6, R9 ;  /* 0x0000000608097224 */ /* 0x000fc800078e0209 */
[----:B------:R-:W-:Y:S02]  /*1390*/  @P2 IADD3 R3, R3, 0x1, RZ ;  /* 0x0000000103032810 */ /* 0x000fe40007ffe0ff */
[----:B------:R-:W-:Y:S02]  /*13a0*/  SHF.R.S32.HI R21, RZ, 0x1f, R9 ;  /* 0x0000001fff157819 */ /* 0x000fe40000011409 */
[----:B--2---:R-:W-:Y:S01]  /*13b0*/  SHF.R.S32.HI R7, RZ, 0x1f, R0 ;  /* 0x0000001fff077819 */ /* 0x004fe20000011400 */
[-C--:B------:R-:W-:Y:S02]  /*13c0*/  IMAD R4, R17, R0.reuse, RZ ;  /* 0x0000000011047224 */ /* 0x080fe400078e02ff */
[----:B------:R-:W-:-:S04]  /*13d0*/  IMAD.WIDE.U32 R10, R16, R0, RZ ;  /* 0x00000000100a7225 */ /* 0x000fc800078e00ff */
[----:B------:R-:W-:-:S04]  /*13e0*/  IMAD R4, R16, R7, R4 ;  /* 0x0000000710047224 */ /* 0x000fc800078e0204 */
[----:B------:R-:W-:Y:S01]  /*13f0*/  IMAD.IADD R11, R11, 0x1, R4 ;  /* 0x000000010b0b7824 */ /* 0x000fe200078e0204 */
[----:B------:R-:W-:Y:S01]  /*1400*/  MOV R4, R3 ;  /* 0x0000000300047202 */ /* 0x000fe20000000f00 */
[----:B------:R-:W-:Y:S02]  /*1410*/  IMAD R3, R65, R9, RZ ;  /* 0x0000000941037224 */ /* 0x000fe400078e02ff */
[----:B------:R-:W-:-:S04]  /*1420*/  IMAD.WIDE.U32 R10, R9, R64, R10 ;  /* 0x00000040090a7225 */ /* 0x000fc800078e000a */
[----:B------:R-:W-:Y:S01]  /*1430*/  @!P0 IMAD.MOV R4, RZ, RZ, -R4 ;  /* 0x000000ffff048224 */ /* 0x000fe200078e0a04 */
[----:B------:R-:W-:Y:S01]  /*1440*/  @!P1 LOP3.LUT R4, RZ, R2, RZ, 0x33, !PT ;  /* 0x00000002ff049212 */ /* 0x000fe200078e33ff */
[----:B------:R-:W-:-:S03]  /*1450*/  IMAD R3, R64, R21, R3 ;  /* 0x0000001540037224 */ /* 0x000fc600078e0203 */
[----:B------:R-:W-:Y:S02]  /*1460*/  SHF.R.S32.HI R5, RZ, 0x1f, R4 ;  /* 0x0000001fff057819 */ /* 0x000fe40000011404 */
[----:B------:R-:W-:Y:S01]  /*1470*/  IADD3 R11, R11, R3, RZ ;  /* 0x000000030b0b7210 */ /* 0x000fe20007ffe0ff */
[----:B------:R-:W-:Y:S02]  /*1480*/  IMAD R3, R15, R4, RZ ;  /* 0x000000040f037224 */ /* 0x000fe400078e02ff */
[-C--:B------:R-:W-:Y:S02]  /*1490*/  IMAD R2, R13, R0.reuse, RZ ;  /* 0x000000000d027224 */ /* 0x080fe400078e02ff */
[----:B------:R-:W-:Y:S02]  /*14a0*/  IMAD R3, R14, R5, R3 ;  /* 0x000000050e037224 */ /* 0x000fe400078e0203 */
[----:B------:R-:W-:-:S04]  /*14b0*/  IMAD.WIDE.U32 R16, R12, R0, RZ ;  /* 0x000000000c107225 */ /* 0x000fc800078e00ff */
[----:B------:R-:W-:Y:S02]  /*14c0*/  IMAD R7, R12, R7, R2 ;  /* 0x000000070c077224 */ /* 0x000fe400078e0202 */
[----:B------:R-:W-:-:S03]  /*14d0*/  IMAD.WIDE.U32 R14, R4, R14, R10 ;  /* 0x0000000e040e7225 */ /* 0x000fc600078e000a */
[----:B------:R-:W-:Y:S01]  /*14e0*/  IADD3 R11, R17, R7, RZ ;  /* 0x00000007110b7210 */ /* 0x000fe20007ffe0ff */
[----:B------:R-:W-:Y:S01]  /*14f0*/  IMAD.MOV.U32 R2, RZ, RZ, R16 ;  /* 0x000000ffff027224 */ /* 0x000fe200078e0010 */
[----:B------:R-:W-:Y:S01]  /*1500*/  MOV R0, R14 ;  /* 0x0000000e00007202 */ /* 0x000fe20000000f00 */
[----:B------:R-:W-:Y:S01]  /*1510*/  IMAD.IADD R3, R15, 0x1, R3 ;  /* 0x000000010f037824 */ /* 0x000fe200078e0203 */
[----:B------:R-:W-:Y:S05]  /*1520*/  BRA `(.L_x_810) ;  /* 0x0000052000007947 */ /* 0x000fea0003800000 */
.L_x_809:
[----:B----4-:R-:W3:Y:S01]  /*1530*/  LD.E R4, [R18.64+0x68] ;  /* 0x0000680612047980 */ /* 0x010ee2000c101900 */
[----:B------:R-:W-:-:S03]  /*1540*/  ISETP.NE.AND P3, PT, R12, -0x1, PT ;  /* 0xffffffff0c00780c */ /* 0x000fc60003f65270 */
[----:B------:R-:W4:Y:S04]  /*1550*/  LD.E.64 R64, [R18.64+0x38] ;  /* 0x0000380612407980 */ /* 0x000f28000c101b00 */
[----:B--2---:R-:W2:Y:S04]  /*1560*/  LD.E.64 R66, [R18.64+0x40] ;  /* 0x0000400612427980 */ /* 0x004ea8000c101b00 */
[----:B------:R-:W2:Y:S04]  /*1570*/  LD.E.64 R14, [R18.64+0x50] ;  /* 0x00005006120e7980 */ /* 0x000ea8000c101b00 */
[----:B------:R-:W2:Y:S04]  /*1580*/  @!P3 LD.E.64 R20, [R18.64+0x20] ;  /* 0x000020061214b980 */ /* 0x000ea8000c101b00 */
[----:B------:R-:W2:Y:S04]  /*1590*/  @!P3 LD.E.64 R16, [R18.64+0x28] ;  /* 0x000028061210b980 */ /* 0x000ea8000c101b00 */
[----:B------:R1:W5:Y:S01]  /*15a0*/  LD.E.64 R28, [R18.64+0x58] ;  /* 0x00005806121c7980 */ /* 0x000362000c101b00 */
[----:B------:R-:W-:Y:S01]  /*15b0*/  IMAD.MOV.U32 R8, RZ, RZ, RZ ;  /* 0x000000ffff087224 */ /* 0x000fe200078e00ff */
[----:B---3--:R-:W-:-:S04]  /*15c0*/  IABS R3, R4 ;  /* 0x0000000400037213 */ /* 0x008fc80000000000 */
[----:B------:R-:W3:Y:S08]  /*15d0*/  I2F.RP R6, R3 ;  /* 0x0000000300067306 */ /* 0x000ef00000209400 */
[----:B---3--:R-:W3:Y:S02]  /*15e0*/  MUFU.RCP R2, R6 ;  /* 0x0000000600027308 */ /* 0x008ee40000001000 */
[----:B---3--:R-:W-:-:S06]  /*15f0*/  IADD3 R2, R2, 0xffffffe, RZ ;  /* 0x0ffffffe02027810 */ /* 0x008fcc0007ffe0ff */
[----:B------:R-:W3:Y:S01]  /*1600*/  F2I.FTZ.U32.TRUNC.NTZ R9, R2 ;  /* 0x0000000200097305 */ /* 0x000ee2000021f000 */
[----:B------:R-:W-:Y:S02]  /*1610*/  IABS R7, R4 ;  /* 0x0000000400077213 */ /* 0x000fe40000000000 */
[----:B---3--:R-:W-:-:S05]  /*1620*/  IADD3 R0, RZ, -R9, RZ ;  /* 0x80000009ff007210 */ /* 0x008fca0007ffe0ff */
[----:B------:R-:W-:Y:S01]  /*1630*/  IMAD R5, R0, R3, RZ ;  /* 0x0000000300057224 */ /* 0x000fe200078e02ff */
[----:B------:R-:W-:-:S03]  /*1640*/  IABS R0, R205 ;  /* 0x000000cd00007213 */ /* 0x000fc60000000000 */
[----:B------:R-:W-:Y:S01]  /*1650*/  IMAD.HI.U32 R5, R9, R5, R8 ;  /* 0x0000000509057227 */ /* 0x000fe200078e0008 */
[----:B------:R-:W-:-:S05]  /*1660*/  IADD3 R7, RZ, -R7, RZ ;  /* 0x80000007ff077210 */ /* 0x000fca0007ffe0ff */
[----:B------:R-:W-:-:S04]  /*1670*/  IMAD.HI.U32 R2, R5, R0, RZ ;  /* 0x0000000005027227 */ /* 0x000fc800078e00ff */
[----:B------:R-:W-:-:S05]  /*1680*/  IMAD R0, R2, R7, R0 ;  /* 0x0000000702007224 */ /* 0x000fca00078e0200 */
[----:B------:R-:W-:Y:S01]  /*1690*/  ISETP.GT.U32.AND P0, PT, R3, R0, PT ;  /* 0x000000000300720c */ /* 0x000fe20003f04070 */
[-C--:B----4-:R-:W-:Y:S01]  /*16a0*/  @!P3 IMAD R5, R65, R11.reuse, RZ ;  /* 0x0000000b4105b224 */ /* 0x090fe200078e02ff */
[----:B------:R-:W-:Y:S01]  /*16b0*/  @!P3 SHF.R.S32.HI R6, RZ, 0x1f, R11 ;  /* 0x0000001fff06b819 */ /* 0x000fe2000001140b */
[----:B------:R-:W-:-:S04]  /*16c0*/  @!P3 IMAD.WIDE.U32 R26, R64, R11, RZ ;  /* 0x0000000b401ab225 */ /* 0x000fc800078e00ff */
[----:B------:R-:W-:Y:S02]  /*16d0*/  @!P3 IMAD R5, R6, R64, R5 ;  /* 0x000000400605b224 */ /* 0x000fe400078e0205 */
[----:B------:R-:W-:Y:S01]  /*16e0*/  @P3 IMAD.IADD R8, R11, 0x1, R12 ;  /* 0x000000010b083824 */ /* 0x000fe200078e020c */
[----:B-----5:R-:W-:-:S03]  /*16f0*/  @!P3 SHF.R.S32.HI R6, RZ, 0x1f, R10 ;  /* 0x0000001fff06b819 */ /* 0x020fc6000001140a */
[----:B------:R-:W-:Y:S01]  /*1700*/  @!P0 IADD3 R0, R0, -R3, RZ ;  /* 0x8000000300008210 */ /* 0x000fe20007ffe0ff */
[----:B------:R-:W-:Y:S01]  /*1710*/  @P3 IMAD R7, R65, R8, RZ ;  /* 0x0000000841073224 */ /* 0x000fe200078e02ff */
[----:B------:R-:W-:Y:S01]  /*1720*/  @!P3 IADD3 R9, R27, R5, RZ ;  /* 0x000000051b09b210 */ /* 0x000fe20007ffe0ff */
[----:B--2---:R-:W-:Y:S01]  /*1730*/  @!P3 IMAD R5, R21, R10, RZ ;  /* 0x0000000a1505b224 */ /* 0x004fe200078e02ff */
[----:B------:R-:W-:Y:S01]  /*1740*/  ISETP.GE.U32.AND P2, PT, R0, R3, PT ;  /* 0x000000030000720c */ /* 0x000fe20003f46070 */
[----:B------:R-:W-:Y:S01]  /*1750*/  @P3 IMAD.WIDE.U32 R24, R64, R8, RZ ;  /* 0x0000000840183225 */ /* 0x000fe200078e00ff */
[----:B------:R-:W-:-:S03]  /*1760*/  LOP3.LUT R0, R205, R4, RZ, 0x3c, !PT ;  /* 0x00000004cd007212 */ /* 0x000fc600078e3cff */
[----:B------:R-:W-:Y:S02]  /*1770*/  @!P3 IMAD.MOV.U32 R8, RZ, RZ, R26 ;  /* 0x000000ffff08b224 */ /* 0x000fe400078e001a */
[C---:B------:R-:W-:Y:S02]  /*1780*/  @!P3 IMAD R5, R20.reuse, R6, R5 ;  /* 0x000000061405b224 */ /* 0x040fe400078e0205 */
[----:B------:R-:W-:Y:S01]  /*1790*/  @!P3 IMAD.WIDE.U32 R20, R20, R10, R8 ;  /* 0x0000000a1414b225 */ /* 0x000fe200078e0008 */
[----:B------:R-:W-:Y:S02]  /*17a0*/  @P3 IADD3 R7, R25, R7, RZ ;  /* 0x0000000719073210 */ /* 0x000fe40007ffe0ff */
[----:B------:R-:W-:Y:S01]  /*17b0*/  ISETP.GE.AND P1, PT, R0, RZ, PT ;  /* 0x000000ff0000720c */ /* 0x000fe20003f26270 */
[----:B------:R-:W-:Y:S01]  /*17c0*/  @P3 IMAD.MOV.U32 R8, RZ, RZ, R24 ;  /* 0x000000ffff083224 */ /* 0x000fe200078e0018 */
[----:B------:R-:W-:Y:S01]  /*17d0*/  @!P0 IADD3 R2, R2, 0x1, RZ ;  /* 0x0000000102028810 */ /* 0x000fe20007ffe0ff */
[----:B------:R-:W-:Y:S01]  /*17e0*/  @!P3 IMAD.IADD R7, R21, 0x1, R5 ;  /* 0x000000011507b824 */ /* 0x000fe200078e0205 */
[----:B------:R-:W-:-:S02]  /*17f0*/  ISETP.NE.AND P0, PT, R4, RZ, PT ;  /* 0x000000ff0400720c */ /* 0x000fc40003f05270 */
[----:B------:R-:W-:Y:S02]  /*1800*/  LEA R9, R133, 0xffffffc0, 0x6 ;  /* 0xffffffc085097811 */ /* 0x000fe400078e30ff */
[----:B------:R-:W-:Y:S01]  /*1810*/  @!P3 MOV R8, R20 ;  /* 0x000000140008b202 */ /* 0x000fe20000000f00 */
[----:B------:R-:W-:Y:S01]  /*1820*/  @!P3 IMAD R5, R67, R11, RZ ;  /* 0x0000000b4305b224 */ /* 0x000fe200078e02ff */
[----:B------:R-:W-:Y:S02]  /*1830*/  @!P3 SHF.R.S32.HI R3, RZ, 0x1f, R11 ;  /* 0x0000001fff03b819 */ /* 0x000fe4000001140b */
[----:B------:R-:W-:Y:S01]  /*1840*/  @P2 IADD3 R2, R2, 0x1, RZ ;  /* 0x0000000102022810 */ /* 0x000fe20007ffe0ff */
[----:B------:R-:W-:Y:S01]  /*1850*/  IMAD R6, R65, R9, RZ ;  /* 0x0000000941067224 */ /* 0x000fe200078e02ff */
[----:B------:R-:W-:Y:S01]  /*1860*/  SHF.R.S32.HI R21, RZ, 0x1f, R9 ;  /* 0x0000001fff157819 */ /* 0x000fe20000011409 */
[----:B------:R-:W-:Y:S01]  /*1870*/  IMAD.MOV.U32 R26, RZ, RZ, R8 ;  /* 0x000000ffff1a7224 */ /* 0x000fe200078e0008 */
[----:B------:R-:W-:Y:S01]  /*1880*/  MOV R27, R7 ;  /* 0x00000007001b7202 */ /* 0x000fe20000000f00 */
[----:B------:R-:W-:Y:S01]  /*1890*/  @!P3 IMAD R3, R3, R66, R5 ;  /* 0x000000420303b224 */ /* 0x000fe200078e0205 */
[----:B------:R-:W-:Y:S01]  /*18a0*/  MOV R7, R2 ;  /* 0x0000000200077202 */ /* 0x000fe20000000f00 */
[----:B------:R-:W-:Y:S01]  /*18b0*/  @!P3 IMAD.WIDE.U32 R24, R66, R11, RZ ;  /* 0x0000000b4218b225 */ /* 0x000fe200078e00ff */
[----:B------:R-:W-:-:S03]  /*18c0*/  @P3 IADD3 R0, R11, R12, RZ ;  /* 0x0000000c0b003210 */ /* 0x000fc60007ffe0ff */
[----:B------:R-:W-:Y:S02]  /*18d0*/  IMAD R6, R21, R64, R6 ;  /* 0x0000004015067224 */ /* 0x000fe400078e0206 */
[----:B------:R-:W-:Y:S01]  /*18e0*/  IMAD.WIDE.U32 R26, R64, R9, R26 ;  /* 0x00000009401a7225 */ /* 0x000fe200078e001a */
[----:B------:R-:W-:-:S03]  /*18f0*/  @!P1 IADD3 R7, -R7, RZ, RZ ;  /* 0x000000ff07079210 */ /* 0x000fc60007ffe1ff */
[----:B------:R-:W-:Y:S01]  /*1900*/  @!P3 IMAD.IADD R25, R25, 0x1, R3 ;  /* 0x000000011919b824 */ /* 0x000fe200078e0203 */
[----:B------:R-:W-:Y:S01]  /*1910*/  @!P3 SHF.R.S32.HI R3, RZ, 0x1f, R10 ;  /* 0x0000001fff03b819 */ /* 0x000fe2000001140a */
[----:B------:R-:W-:Y:S01]  /*1920*/  @!P3 IMAD R2, R17, R10, RZ ;  /* 0x0000000a1102b224 */ /* 0x000fe200078e02ff */
[----:B------:R-:W-:Y:S01]  /*1930*/  @!P0 LOP3.LUT R7, RZ, R4, RZ, 0x33, !PT ;  /* 0x00000004ff078212 */ /* 0x000fe200078e33ff */
[----:B------:R-:W-:Y:S01]  /*1940*/  IMAD.MOV.U32 R12, RZ, RZ, R26 ;  /* 0x000000ffff0c7224 */ /* 0x000fe200078e001a */
[----:B------:R-:W-:Y:S01]  /*1950*/  IADD3 R13, R27, R6, RZ ;  /* 0x000000061b0d7210 */ /* 0x000fe20007ffe0ff */
[-C--:B------:R-:W-:Y:S01]  /*1960*/  @P3 IMAD R11, R67, R0.reuse, RZ ;  /* 0x00000000430b3224 */ /* 0x080fe200078e02ff */
[----:B------:R-:W-:Y:S01]  /*1970*/  SHF.R.S32.HI R5, RZ, 0x1f, R7 ;  /* 0x0000001fff057819 */ /* 0x000fe20000011407 */
[----:B------:R-:W-:-:S04]  /*1980*/  @P3 IMAD.WIDE.U32 R26, R66, R0, RZ ;  /* 0x00000000421a3225 */ /* 0x000fc800078e00ff */
[C---:B------:R-:W-:Y:S02]  /*1990*/  @!P3 IMAD R0, R16.reuse, R3, R2 ;  /* 0x000000031000b224 */ /* 0x040fe400078e0202 */
[----:B------:R-:W-:Y:S02]  /*19a0*/  IMAD R3, R15, R7, RZ ;  /* 0x000000070f037224 */ /* 0x000fe400078e02ff */
[----:B------:R-:W-:Y:S01]  /*19b0*/  @!P3 IMAD.WIDE.U32 R16, R16, R10, R24 ;  /* 0x0000000a1010b225 */ /* 0x000fe200078e0018 */
[----:B------:R-:W-:-:S03]  /*19c0*/  @P3 IADD3 R11, R27, R11, RZ ;  /* 0x0000000b1b0b3210 */ /* 0x000fc60007ffe0ff */
[----:B------:R-:W-:-:S04]  /*19d0*/  IMAD.WIDE.U32 R12, R14, R7, R12 ;  /* 0x000000070e0c7225 */ /* 0x000fc800078e000c */
[----:B------:R-:W-:Y:S01]  /*19e0*/  IMAD R3, R14, R5, R3 ;  /* 0x000000050e037224 */ /* 0x000fe200078e0203 */
[----:B------:R-:W-:Y:S01]  /*19f0*/  @!P3 IADD3 R11, R17, R0, RZ ;  /* 0x00000000110bb210 */ /* 0x000fe20007ffe0ff */
[----:B------:R-:W-:Y:S01]  /*1a00*/  @P3 IMAD.MOV.U32 R2, RZ, RZ, R26 ;  /* 0x000000ffff023224 */ /* 0x000fe200078e001a */
[----:B------:R-:W-:Y:S01]  /*1a10*/  @!P3 MOV R2, R16 ;  /* 0x000000100002b202 */ /* 0x000fe20000000f00 */
[----:B------:R-:W-:Y:S01]  /*1a20*/  IMAD.MOV.U32 R0, RZ, RZ, R12 ;  /* 0x000000ffff007224 */ /* 0x000fe200078e000c */
[----:B------:R-:W-:Y:S02]  /*1a30*/  IADD3 R3, R13, R3, RZ ;  /* 0x000000030d037210 */ /* 0x000fe40007ffe0ff */
[----:B------:R-:W-:Y:S02]  /*1a40*/  MOV R4, R7 ;  /* 0x0000000700047202 */ /* 0x000fe40000000f00 */
.L_x_810:
[----:B-1----:R-:W-:Y:S05]  /*1a50*/  BSYNC B0 ;  /* 0x0000000000007941 */ /* 0x002fea0003800000 */
.L_x_808:
[----:B------:R-:W-:Y:S01]  /*1a60*/  ISETP.NE.AND P0, PT, R210, -0x1, PT ;  /* 0xffffffffd200780c */ /* 0x000fe20003f05270 */
[----:B------:R-:W2:Y:S04]  /*1a70*/  LD.E.64 R174, [R18.64+0x30] ;  /* 0x0000300612ae7980 */ /* 0x000ea8000c101b00 */
[----:B------:R-:W3:Y:S04]  /*1a80*/  LD.E.64 R24, [R18.64+0x48] ;  /* 0x0000480612187980 */ /* 0x000ee8000c101b00 */
[----:B------:R-:W4:Y:S04]  /*1a90*/  LD.E R75, [R18.64+0xc0] ;  /* 0x0000c006124b7980 */ /* 0x000f28000c101900 */
[----:B------:R-:W3:Y:S04]  /*1aa0*/  @!P0 LD.E.64 R26, [R18.64+0x18] ;  /* 0x00001806121a8980 */ /* 0x000ee8000c101b00 */
[----:B------:R1:W5:Y:S04]  /*1ab0*/  @P4 LD.E R16, [R22.64] ;  /* 0x0000000616104980 */ /* 0x000368000c101900 */
[----:B------:R-:W4:Y:S04]  /*1ac0*/  LD.E.64 R158, [R18.64+0x8] ;  /* 0x00000806129e7980 */ /* 0x000f28000c101b00 */
[----:B------:R-:W4:Y:S04]  /*1ad0*/  LD.E.64 R168, [R18.64+0x10] ;  /* 0x0000100612a87980 */ /* 0x000f28000c101b00 */
[----:B------:R1:W5:Y:S01]  /*1ae0*/  LD.E.64 R176, [R18.64] ;  /* 0x0000000612b07980 */ /* 0x000362000c101b00 */
[----:B------:R-:W-:-:S04]  /*1af0*/  SHF.R.S32.HI R7, RZ, 0x1f, R56 ;  /* 0x0000001fff077819 */ /* 0x000fc80000011438 */
[CC--:B------:R-:W-:Y:S02]  /*1b00*/  LEA.HI R166, R7.reuse, R56.reuse, RZ, 0x3 ;  /* 0x0000003807a67211 */ /* 0x0c0fe400078f18ff */
[----:B------:R-:W-:Y:S02]  /*1b10*/  LEA.HI R70, R7, R56, RZ, 0x4 ;  /* 0x0000003807467211 */ /* 0x000fe400078f20ff */
[----:B------:R-:W-:Y:S02]  /*1b20*/  LOP3.LUT R17, R166, 0xfffffff8, RZ, 0xc0, !PT ;  /* 0xfffffff8a6117812 */ /* 0x000fe400078ec0ff */
[----:B------:R-:W-:Y:S02]  /*1b30*/  LOP3.LUT R15, R70, 0xfffffff0, RZ, 0xc0, !PT ;  /* 0xfffffff0460f7812 */ /* 0x000fe400078ec0ff */
[----:B------:R-:W-:Y:S01]  /*1b40*/  SHF.R.S32.HI R13, RZ, 0x4, R70 ;  /* 0x00000004ff0d7819 */ /* 0x000fe20000011446 */
[C---:B------:R-:W-:Y:S02]  /*1b50*/  IMAD.IADD R68, R56.reuse, 0x1, -R17 ;  /* 0x0000000138447824 */ /* 0x040fe400078e0a11 */
[----:B------:R-:W-:Y:S01]  /*1b60*/  IMAD.IADD R15, R56, 0x1, -R15 ;  /* 0x00000001380f7824 */ /* 0x000fe200078e0a0f */
[----:B------:R-:W-:Y:S01]  /*1b70*/  LEA.HI R70, R70, R13, RZ, 0x1 ;  /* 0x0000000d46467211 */ /* 0x000fe200078f08ff */
[----:B------:R-:W-:Y:S01]  /*1b80*/  IMAD.SHL.U32 R12, R68, 0x8, RZ ;  /* 0x00000008440c7824 */ /* 0x000fe200078e00ff */
[----:B------:R-:W-:-:S02]  /*1b90*/  SHF.R.S32.HI R166, RZ, 0x3, R166 ;  /* 0x00000003ffa67819 */ /* 0x000fc400000114a6 */
[----:B------:R-:W-:Y:S02]  /*1ba0*/  SHF.R.S32.HI R6, RZ, 0x1f, R15 ;  /* 0x0000001fff067819 */ /* 0x000fe4000001140f */
[----:B------:R-:W-:Y:S02]  /*1bb0*/  LOP3.LUT R70, R70, 0xfffffffe, RZ, 0xc0, !PT ;  /* 0xfffffffe46467812 */ /* 0x000fe400078ec0ff */
[----:B------:R-:W-:Y:S01]  /*1bc0*/  IADD3 R20, P1, R12, R2, RZ ;  /* 0x000000020c147210 */ /* 0x000fe20007f3e0ff */
[----:B-1----:R-:W-:Y:S01]  /*1bd0*/  IMAD.SHL.U32 R23, R166, 0x40, RZ ;  /* 0x00000040a6177824 */ /* 0x002fe200078e00ff */
[----:B------:R-:W-:Y:S01]  /*1be0*/  LEA.HI R2, R6, R15, RZ, 0x3 ;  /* 0x0000000f06027211 */ /* 0x000fe200078f18ff */
[----:B------:R-:W-:Y:S01]  /*1bf0*/  IMAD.IADD R70, R13, 0x1, -R70 ;  /* 0x000000010d467824 */ /* 0x000fe200078e0a46 */
[----:B------:R-:W-:Y:S02]  /*1c00*/  SHF.R.S32.HI R13, RZ, 0x1f, R12 ;  /* 0x0000001fff0d7819 */ /* 0x000fe4000001140c */
[----:B------:R-:W-:Y:S01]  /*1c10*/  LOP3.LUT R8, R2, 0xfffffff8, RZ, 0xc0, !PT ;  /* 0xfffffff802087812 */ /* 0x000fe200078ec0ff */
[----:B------:R-:W-:Y:S01]  /*1c20*/  IMAD R6, R21, R66, RZ ;  /* 0x0000004215067224 */ /* 0x000fe200078e02ff */
[----:B------:R-:W-:Y:S01]  /*1c30*/  LOP3.LUT R23, R23, 0x1c0, RZ, 0xc0, !PT ;  /* 0x000001c017177812 */ /* 0x000fe200078ec0ff */
[----:B------:R-:W-:Y:S01]  /*1c40*/  IMAD.X R21, R13, 0x1, R11, P1 ;  /* 0x000000010d157824 */ /* 0x000fe200008e060b */
[----:B------:R-:W-:Y:S01]  /*1c50*/  LEA.HI R7, R7, R56, RZ, 0x6 ;  /* 0x0000003807077211 */ /* 0x000fe200078f30ff */
[----:B------:R-:W-:Y:S01]  /*1c60*/  IMAD.IADD R8, R15, 0x1, -R8 ;  /* 0x000000010f087824 */ /* 0x000fe200078e0a08 */
[----:B------:R-:W-:-:S02]  /*1c70*/  LOP3.LUT R17, R23, 0x38, R12, 0xf8, !PT ;  /* 0x0000003817117812 */ /* 0x000fc400078ef80c */
[----:B------:R-:W-:Y:S01]  /*1c80*/  SHF.R.U32.HI R10, RZ, 0x3, R23 ;  /* 0x00000003ff0a7819 */ /* 0x000fe20000011617 */
[C---:B------:R-:W-:Y:S02]  /*1c90*/  IMAD R6, R9.reuse, R67, R6 ;  /* 0x0000004309067224 */ /* 0x040fe400078e0206 */
[----:B------:R-:W-:Y:S01]  /*1ca0*/  IMAD.WIDE.U32 R20, R9, R66, R20 ;  /* 0x0000004209147225 */ /* 0x000fe200078e0014 */
[----:B------:R-:W-:-:S03]  /*1cb0*/  LOP3.LUT R10, R17, R10, RZ, 0x3c, !PT ;  /* 0x0000000a110a7212 */ /* 0x000fc600078e3cff */
[----:B------:R-:W-:Y:S02]  /*1cc0*/  IMAD.SHL.U32 R14, R8, 0x40, RZ ;  /* 0x00000040080e7824 */ /* 0x000fe400078e00ff */
[----:B------:R-:W-:Y:S01]  /*1cd0*/  IMAD.SHL.U32 R9, R7, 0x8, RZ ;  /* 0x0000000807097824 */ /* 0x000fe200078e00ff */
[----:B------:R-:W-:Y:S01]  /*1ce0*/  SHF.R.S32.HI R72, RZ, 0x1f, R207 ;  /* 0x0000001fff487819 */ /* 0x000fe200000114cf */
[----:B------:R-:W-:Y:S01]  /*1cf0*/  IMAD.SHL.U32 R7, R70, 0x8, RZ ;  /* 0x0000000846077824 */ /* 0x000fe200078e00ff */
[----:B------:R-:W-:Y:S02]  /*1d00*/  LOP3.LUT R14, R14, 0x1c0, RZ, 0xc0, !PT ;  /* 0x000001c00e0e7812 */ /* 0x000fe400078ec0ff */
[----:B------:R-:W-:Y:S01]  /*1d10*/  LOP3.LUT R154, R10, 0xfffffe00, R9, 0xf8, !PT ;  /* 0xfffffe000a9a7812 */ /* 0x000fe200078ef809 */
[----:B------:R-:W-:Y:S01]  /*1d20*/  IMAD.IADD R11, R21, 0x1, R6 ;  /* 0x00000001150b7824 */ /* 0x000fe200078e0206 */
[----:B------:R-:W-:Y:S02]  /*1d30*/  LOP3.LUT R7, R14, 0x8, R7, 0xf8, !PT ;  /* 0x000000080e077812 */ /* 0x000fe400078ef807 */
[----:B------:R-:W-:-:S02]  /*1d40*/  SHF.R.U32.HI R54, RZ, 0x3, R14 ;  /* 0x00000003ff367819 */ /* 0x000fc4000001160e */
[C---:B------:R-:W-:Y:S02]  /*1d50*/  LOP3.LUT P3, RZ, R8.reuse, 0x4, RZ, 0xc0, !PT ;  /* 0x0000000408ff7812 */ /* 0x040fe4000786c0ff */
[----:B------:R-:W-:Y:S02]  /*1d60*/  LOP3.LUT P2, RZ, R8, 0x2, RZ, 0xc0, !PT ;  /* 0x0000000208ff7812 */ /* 0x000fe4000784c0ff */
[----:B------:R-:W-:Y:S01]  /*1d70*/  LOP3.LUT R54, R7, R54, RZ, 0x3c, !PT ;  /* 0x0000003607367212 */ /* 0x000fe200078e3cff */
[----:B------:R-:W-:Y:S02]  /*1d80*/  IMAD R162, R29, R4, RZ ;  /* 0x000000041da27224 */ /* 0x000fe400078e02ff */
[----:B------:R-:W-:Y:S02]  /*1d90*/  IMAD.MOV.U32 R10, RZ, RZ, R20 ;  /* 0x000000ffff0a7224 */ /* 0x000fe400078e0014 */
[-C--:B------:R-:W-:Y:S02]  /*1da0*/  IMAD R162, R5, R28.reuse, R162 ;  /* 0x0000001c05a27224 */ /* 0x080fe400078e02a2 */
[----:B------:R-:W-:Y:S01]  /*1db0*/  IMAD.WIDE.U32 R28, R4, R28, R10 ;  /* 0x0000001c041c7225 */ /* 0x000fe200078e000a */
[----:B------:R-:W-:-:S02]  /*1dc0*/  IADD3 R10, R12, 0x40, RZ ;  /* 0x000000400c0a7810 */ /* 0x000fc40007ffe0ff */
[----:B------:R-:W-:-:S04]  /*1dd0*/  SHF.R.S32.HI R98, RZ, 0x1f, R71 ;  /* 0x0000001fff627819 */ /* 0x000fc80000011447 */
[----:B------:R-:W-:-:S04]  /*1de0*/  LEA.HI R98, R98, R71, RZ, 0x6 ;  /* 0x0000004762627211 */ /* 0x000fc800078f30ff */
[----:B------:R-:W-:Y:S02]  /*1df0*/  SHF.R.S32.HI R98, RZ, 0x6, R98 ;  /* 0x00000006ff627819 */ /* 0x000fe40000011462 */
[----:B------:R-:W-:Y:S02]  /*1e00*/  SHF.R.S32.HI R167, RZ, 0x1f, R166 ;  /* 0x0000001fffa77819 */ /* 0x000fe400000114a6 */
[----:B------:R-:W-:Y:S01]  /*1e10*/  IMNMX R98, RZ, R98, !PT ;  /* 0x00000062ff627217 */ /* 0x000fe20007800200 */
[----:B------:R-:W-:Y:S02]  /*1e20*/  IMAD.IADD R163, R29, 0x1, R162 ;  /* 0x000000011da37824 */ /* 0x000fe400078e02a2 */
[----:B------:R-:W-:-:S04]  /*1e30*/  IMAD.WIDE R170, R208, 0x40, R166 ;  /* 0x00000040d0aa7825 */ /* 0x000fc800078e02a6 */
[----:B------:R-:W-:Y:S02]  /*1e40*/  IMAD.MOV.U32 R162, RZ, RZ, R28 ;  /* 0x000000ffffa27224 */ /* 0x000fe400078e001c */
[-C--:B------:R-:W-:Y:S02]  /*1e50*/  IMAD R155, R65, R166.reuse, RZ ;  /* 0x000000a6419b7224 */ /* 0x080fe400078e02ff */
[----:B------:R-:W-:Y:S02]  /*1e60*/  IMAD R165, R67, R166, RZ ;  /* 0x000000a643a57224 */ /* 0x000fe400078e02ff */
[C---:B------:R-:W-:Y:S02]  /*1e70*/  IMAD R155, R167.reuse, R64, R155 ;  /* 0x00000040a79b7224 */ /* 0x040fe400078e029b */
[-C--:B------:R-:W-:Y:S02]  /*1e80*/  IMAD R165, R167, R66.reuse, R165 ;  /* 0x00000042a7a57224 */ /* 0x080fe400078e02a5 */
[----:B------:R-:W-:-:S04]  /*1e90*/  IMAD.WIDE.U32 R162, R166, R66, R162 ;  /* 0x00000042a6a27225 */ /* 0x000fc800078e00a2 */
[----:B------:R-:W-:Y:S02]  /*1ea0*/  IMAD.MOV.U32 R57, RZ, RZ, 0x10 ;  /* 0x00000010ff397424 */ /* 0x000fe400078e00ff */
[----:B------:R-:W-:Y:S02]  /*1eb0*/  IMAD.MOV.U32 R55, RZ, RZ, 0x20 ;  /* 0x00000020ff377424 */ /* 0x000fe400078e00ff */
[----:B------:R-:W-:Y:S01]  /*1ec0*/  IMAD.IADD R165, R163, 0x1, R165 ;  /* 0x00000001a3a57824 */ /* 0x000fe200078e02a5 */
[C---:B------:R-:W-:Y:S01]  /*1ed0*/  SHF.L.U64.HI R202, R64.reuse, 0x4, R65 ;  /* 0x0000000440ca7819 */ /* 0x040fe20000010241 */
[----:B------:R-:W-:Y:S01]  /*1ee0*/  IMAD.SHL.U32 R201, R64, 0x10, RZ ;  /* 0x0000001040c97824 */ /* 0x000fe200078e00ff */
[C---:B------:R-:W-:Y:S01]  /*1ef0*/  SHF.L.U64.HI R200, R66.reuse, 0x4, R67 ;  /* 0x0000000442c87819 */ /* 0x040fe20000010243 */
[----:B------:R-:W-:Y:S01]  /*1f00*/  IMAD.SHL.U32 R199, R66, 0x10, RZ ;  /* 0x0000001042c77824 */ /* 0x000fe200078e00ff */
[----:B------:R-:W-:Y:S01]  /*1f10*/  SEL R57, R57, 0xfffffff0, !P2 ;  /* 0xfffffff039397807 */ /* 0x000fe20005000000 */
[----:B------:R-:W-:Y:S01]  /*1f20*/  IMAD.SHL.U32 R73, R68, 0x4, RZ ;  /* 0x0000000444497824 */ /* 0x000fe200078e00ff */
[----:B------:R-:W-:Y:S01]  /*1f30*/  SEL R55, R55, 0xffffffe0, !P3 ;  /* 0xffffffe037377807 */ /* 0x000fe20005800000 */
[----:B--2---:R-:W-:-:S04]  /*1f40*/  @P0 IMAD.WIDE.U32 R14, R174, R210, RZ ;  /* 0x000000d2ae0e0225 */ /* 0x004fc800078e00ff */
[----:B------:R-:W-:Y:S02]  /*1f50*/  @P0 IMAD R7, R175, R210, RZ ;  /* 0x000000d2af070224 */ /* 0x000fe400078e02ff */
[----:B---3--:R-:W-:-:S04]  /*1f60*/  @!P0 IMAD R9, R27, R207, RZ ;  /* 0x000000cf1b098224 */ /* 0x008fc800078e02ff */
[C---:B------:R-:W-:Y:S02]  /*1f70*/  @!P0 IMAD R6, R26.reuse, R72, R9 ;  /* 0x000000481a068224 */ /* 0x040fe400078e0209 */
[----:B------:R-:W-:-:S04]  /*1f80*/  @!P0 IMAD.WIDE.U32 R26, R26, R207, RZ ;  /* 0x000000cf1a1a8225 */ /* 0x000fc800078e00ff */
[----:B------:R-:W-:Y:S02]  /*1f90*/  @P0 IMAD.MOV.U32 R8, RZ, RZ, R14 ;  /* 0x000000ffff080224 */ /* 0x000fe400078e000e */
[----:B------:R-:W-:Y:S02]  /*1fa0*/  IMAD.SHL.U32 R9, R2, 0x40, RZ ;  /* 0x0000004002097824 */ /* 0x000fe400078e00ff */
[----:B------:R-:W-:Y:S02]  /*1fb0*/  @!P0 IMAD.MOV.U32 R8, RZ, RZ, R26 ;  /* 0x000000ffff088224 */ /* 0x000fe400078e001a */
[----:B------:R-:W-:Y:S01]  /*1fc0*/  @P0 IMAD.IADD R7, R15, 0x1, R7 ;  /* 0x000000010f070824 */ /* 0x000fe200078e0207 */
[----:B------:R-:W-:Y:S01]  /*1fd0*/  LOP3.LUT R54, R54, 0xfffffe00, R9, 0xf8, !PT ;  /* 0xfffffe0036367812 */ /* 0x000fe200078ef809 */
[----:B------:R-:W-:Y:S01]  /*1fe0*/  @!P0 IMAD.IADD R7, R27, 0x1, R6 ;  /* 0x000000011b078824 */ /* 0x000fe200078e0206 */
[----:B------:R-:W-:Y:S01]  /*1ff0*/  IADD3 R6, P1, R12, R8, RZ ;  /* 0x000000080c067210 */ /* 0x000fe20007f3e0ff */
[----:B------:R-:W-:Y:S01]  /*2000*/  IMAD R2, R25, R205, RZ ;  /* 0x000000cd19027224 */ /* 0x000fe200078e02ff */
[----:B------:R-:W-:-:S02]  /*2010*/  SHF.R.S32.HI R9, RZ, 0x1f, R205 ;  /* 0x0000001fff097819 */ /* 0x000fc400000114cd */
[----:B----4-:R-:W-:Y:S01]  /*2020*/  ISETP.GE.AND P0, PT, R10, R75, PT ;  /* 0x0000004b0a00720c */ /* 0x010fe20003f06270 */
[----:B------:R-:W-:Y:S02]  /*2030*/  IMAD.X R7, R13, 0x1, R7, P1 ;  /* 0x000000010d077824 */ /* 0x000fe400008e0607 */
[----:B------:R-:W-:Y:S01]  /*2040*/  IMAD R2, R24, R9, R2 ;  /* 0x0000000918027224 */ /* 0x000fe200078e0202 */
[----:B------:R-:W-:Y:S01]  /*2050*/  IADD3 R9, R12, 0x80, RZ ;  /* 0x000000800c097810 */ /* 0x000fe20007ffe0ff */
[----:B------:R-:W-:Y:S01]  /*2060*/  IMAD.WIDE.U32 R24, R205, R24, R6 ;  /* 0x00000018cd187225 */ /* 0x000fe200078e0006 */
[----:B------:R-:W-:Y:S02]  /*2070*/  SEL R7, RZ, 0xffffffff, P0 ;  /* 0xffffffffff077807 */ /* 0x000fe40000000000 */
[----:B------:R-:W-:Y:S01]  /*2080*/  ISETP.GE.AND P0, PT, R9, R75, PT ;  /* 0x0000004b0900720c */ /* 0x000fe20003f06270 */
[----:B------:R-:W-:-:S03]  /*2090*/  @!P4 IMAD.MOV.U32 R16, RZ, RZ, RZ ;  /* 0x000000ffff10c224 */ /* 0x000fc600078e00ff */
[----:B------:R-:W-:Y:S02]  /*20a0*/  SEL R74, RZ, 0x4, P0 ;  /* 0x00000004ff4a7807 */ /* 0x000fe40000000000 */
[C---:B------:R-:W-:Y:S02]  /*20b0*/  IADD3 R156, P0, R12.reuse, R0, RZ ;  /* 0x000000000c9c7210 */ /* 0x040fe40007f1e0ff */
[----:B------:R-:W-:Y:S02]  /*20c0*/  ISETP.GT.AND P4, PT, R133, R98, PT ;  /* 0x000000628500720c */ /* 0x000fe40003f84270 */
[----:B------:R-:W-:Y:S01]  /*20d0*/  ISETP.GE.AND P1, PT, R12, R75, PT ;  /* 0x0000004b0c00720c */ /* 0x000fe20003f26270 */
[----:B------:R-:W-:Y:S02]  /*20e0*/  IMAD.X R157, R13, 0x1, R3, P0 ;  /* 0x000000010d9d7824 */ /* 0x000fe400000e0603 */
[----:B------:R-:W-:Y:S01]  /*20f0*/  IMAD.SHL.U32 R7, R7, 0x2, RZ ;  /* 0x0000000207077824 */ /* 0x000fe200078e00ff */
[----:B------:R-:W-:Y:S01]  /*2100*/  SEL R6, RZ, 0x1, P1 ;  /* 0x00000001ff067807 */ /* 0x000fe20000800000 */
[----:B------:R-:W-:-:S02]  /*2110*/  IMAD R173, R171, R174, RZ ;  /* 0x000000aeabad7224 */ /* 0x000fc400078e02ff */
[----:B------:R-:W-:-:S04]  /*2120*/  IMAD.WIDE.U32 R156, R166, R64, R156 ;  /* 0x00000040a69c7225 */ /* 0x000fc800078e009c */
[----:B------:R-:W-:Y:S01]  /*2130*/  IMAD.IADD R25, R25, 0x1, R2 ;  /* 0x0000000119197824 */ /* 0x000fe200078e0202 */
[----:B------:R-:W-:Y:S01]  /*2140*/  LOP3.LUT R7, R7, 0x2, R6, 0xe2, !PT ;  /* 0x0000000207077812 */ /* 0x000fe200078ee206 */
[----:B------:R-:W-:Y:S01]  /*2150*/  IMAD R173, R170, R175, R173 ;  /* 0x000000afaaad7224 */ /* 0x000fe200078e02ad */
[----:B------:R-:W-:Y:S01]  /*2160*/  LEA R204, P1, R156, R158, 0x1 ;  /* 0x0000009e9ccc7211 */ /* 0x000fe200078208ff */
[----:B------:R-:W-:Y:S01]  /*2170*/  IMAD.IADD R155, R157, 0x1, R155 ;  /* 0x000000019d9b7824 */ /* 0x000fe200078e029b */
[----:B------:R-:W-:Y:S01]  /*2180*/  LEA R160, P0, R162, R168, 0x1 ;  /* 0x000000a8a2a07211 */ /* 0x000fe200078008ff */
[----:B------:R-:W-:Y:S01]  /*2190*/  IMAD.WIDE.U32 R170, R170, R174, R24 ;  /* 0x000000aeaaaa7225 */ /* 0x000fe200078e0018 */
[----:B------:R-:W-:Y:S02]  /*21a0*/  LOP3.LUT R74, R7, R74, RZ, 0xfc, !PT ;  /* 0x0000004a074a7212 */ /* 0x000fe400078efcff */
[----:B------:R-:W-:Y:S01]  /*21b0*/  LEA.HI.X R203, R156, R159, R155, 0x1, P1 ;  /* 0x0000009f9ccb7211 */ /* 0x000fe200008f0c9b */
[----:B------:R-:W-:Y:S01]  /*21c0*/  IMAD.IADD R173, R171, 0x1, R173 ;  /* 0x00000001abad7824 */ /* 0x000fe200078e02ad */
[----:B------:R-:W-:Y:S01]  /*21d0*/  LEA.HI.X R161, R162, R169, R165, 0x1, P0 ;  /* 0x000000a9a2a17211 */ /* 0x000fe200000f0ca5 */
[----:B------:R-:W-:Y:S05]  /*21e0*/  @!P4 BRA `(.L_x_811) ;  /* 0x00008eb00000c947 */ /* 0x000fea0003800000 */
[----:B------:R-:W2:Y:S04]  /*21f0*/  LD.E.64 R30, [R18.64+0x120] ;  /* 0x00012006121e7980 */ /* 0x000ea8000c101b00 */
[----:B------:R-:W3:Y:S04]  /*2200*/  LD.E.64 R32, [R18.64+0x118] ;  /* 0x0001180612207980 */ /* 0x000ee8000c101b00 */
[----:B------:R-:W4:Y:S04]  /*2210*/  LD.E.64 R180, [R18.64+0x130] ;  /* 0x0001300612b47980 */ /* 0x000f28000c101b00 */
[----:B------:R-:W4:Y:S04]  /*2220*/  LD.E.64 R182, [R18.64+0x128] ;  /* 0x0001280612b67980 */ /* 0x000f28000c101b00 */
[----:B------:R-:W4:Y:S04]  /*2230*/  LD.E.64 R26, [R18.64+0x140] ;  /* 0x00014006121a7980 */ /* 0x000f28000c101b00 */
[----:B------:R-:W4:Y:S04]  /*2240*/  LD.E.64 R24, [R18.64+0x138] ;  /* 0x0001380612187980 */ /* 0x000f28000c101b00 */
[----:B------:R-:W4:Y:S04]  /*2250*/  LD.E R8, [R18.64+0xd0] ;  /* 0x0000d00612087980 */ /* 0x000f28000c101900 */
[----:B------:R-:W4:Y:S04]  /*2260*/  LD.E.64 R20, [R18.64+0x110] ;  /* 0x0001100612147980 */ /* 0x000f28000c101b00 */
[----:B------:R-:W4:Y:S04]  /*2270*/  LD.E.64 R22, [R18.64+0x108] ;  /* 0x0001080612167980 */ /* 0x000f28000c101b00 */
[----:B------:R-:W4:Y:S04]  /*2280*/  LD.E.64 R14, [R18.64+0x150] ;  /* 0x00015006120e7980 */ /* 0x000f28000c101b00 */
[----:B------:R-:W4:Y:S01]  /*2290*/  LD.E.64 R6, [R18.64+0x148] ;  /* 0x0001480612067980 */ /* 0x000f22000c101b00 */
[----:B------:R-:W-:-:S04]  /*22a0*/  LEA R17, R133, 0xffffffc0, 0x6 ;  /* 0xffffffc085117811 */ /* 0x000fc800078e30ff */
[----:B------:R-:W-:Y:S01]  /*22b0*/  SHF.R.S32.HI R2, RZ, 0x1f, R17 ;  /* 0x0000001fff027819 */ /* 0x000fe20000011411 */
[----:B-----5:R-:W-:Y:S02]  /*22c0*/  IMAD.IADD R16, R17, 0x1, R16 ;  /* 0x0000000111107824 */ /* 0x020fe400078e0210 */
[----:B------:R-:W-:Y:S01]  /*22d0*/  IMAD.WIDE.U32 R178, R66, 0x60, RZ ;  /* 0x0000006042b27825 */ /* 0x000fe200078e00ff */
[----:B------:R-:W-:Y:S02]  /*22e0*/  LOP3.LUT R150, R74, 0xffff, RZ, 0xc0, !PT ;  /* 0x0000ffff4a967812 */ /* 0x000fe400078ec0ff */
[C---:B------:R-:W-:Y:S01]  /*22f0*/  SHF.L.U64.HI R82, R66.reuse, 0x5, R67 ;  /* 0x0000000542527819 */ /* 0x040fe20000010243 */
[----:B------:R-:W-:Y:S01]  /*2300*/  IMAD.SHL.U32 R81, R66, 0x20, RZ ;  /* 0x0000002042517824 */ /* 0x000fe200078e00ff */
[----:B------:R-:W-:Y:S01]  /*2310*/  LOP3.LUT R152, R150, 0x1, RZ, 0xc0, !PT ;  /* 0x0000000196987812 */ /* 0x000fe200078ec0ff */
[----:B------:R-:W-:Y:S01]  /*2320*/  IMAD.SHL.U32 R95, R64, 0x20, RZ ;  /* 0x00000020405f7824 */ /* 0x000fe200078e00ff */
[----:B------:R-:W-:Y:S01]  /*2330*/  LOP3.LUT R151, R150, 0x2, RZ, 0xc0, !PT ;  /* 0x0000000296977812 */ /* 0x000fe200078ec0ff */
[----:B------:R-:W-:Y:S01]  /*2340*/  IMAD.MOV.U32 R128, RZ, RZ, R204 ;  /* 0x000000ffff807224 */ /* 0x000fe200078e00cc */
[C---:B------:R-:W-:Y:S01]  /*2350*/  SHF.L.U64.HI R82, R81.reuse, 0x1, R82 ;  /* 0x0000000151527819 */ /* 0x040fe20000010252 */
[----:B------:R-:W-:Y:S01]  /*2360*/  IMAD.MOV.U32 R129, RZ, RZ, R203 ;  /* 0x000000ffff817224 */ /* 0x000fe200078e00cb */
[C---:B------:R-:W-:Y:S01]  /*2370*/  IADD3 R79, R166.reuse, 0x10, RZ ;  /* 0x00000010a64f7810 */ /* 0x040fe20007ffe0ff */
[----:B------:R-:W-:Y:S01]  /*2380*/  IMAD.MOV.U32 R130, RZ, RZ, R160 ;  /* 0x000000ffff827224 */ /* 0x000fe200078e00a0 */
[C---:B------:R-:W-:Y:S01]  /*2390*/  IADD3 R78, R166.reuse, 0x20, RZ ;  /* 0x00000020a64e7810 */ /* 0x040fe20007ffe0ff */
[----:B------:R-:W-:Y:S01]  /*23a0*/  IMAD.SHL.U32 R81, R81, 0x2, RZ ;  /* 0x0000000251517824 */ /* 0x000fe200078e00ff */
[----:B------:R-:W-:-:S02]  /*23b0*/  IADD3 R77, R166, 0x30, RZ ;  /* 0x00000030a64d7810 */ /* 0x000fc40007ffe0ff */
[----:B------:R-:W-:Y:S02]  /*23c0*/  SHF.L.U64.HI R96, R64, 0x5, R65 ;  /* 0x0000000540607819 */ /* 0x000fe40000010241 */
[----:B------:R-:W-:Y:S02]  /*23d0*/  MOV R131, R161 ;  /* 0x000000a100837202 */ /* 0x000fe40000000f00 */
[----:B------:R-:W-:Y:S01]  /*23e0*/  LOP3.LUT R150, R150, 0x4, RZ, 0xc0, !PT ;  /* 0x0000000496967812 */ /* 0x000fe200078ec0ff */
[----:B--2---:R-:W-:-:S04]  /*23f0*/  IMAD R3, R31, R207, RZ ;  /* 0x000000cf1f037224 */ /* 0x004fc800078e02ff */
[----:B------:R-:W-:Y:S02]  /*2400*/  IMAD R0, R30, R72, R3 ;  /* 0x000000481e007224 */ /* 0x000fe400078e0203 */
[----:B------:R-:W-:-:S04]  /*2410*/  IMAD.WIDE.U32 R30, R207, R30, R12 ;  /* 0x0000001ecf1e7225 */ /* 0x000fc800078e000c */
[----:B---3--:R-:W-:Y:S02]  /*2420*/  IMAD R3, R33, R207, RZ ;  /* 0x000000cf21037224 */ /* 0x008fe400078e02ff */
[----:B------:R-:W-:Y:S02]  /*2430*/  IMAD.IADD R31, R31, 0x1, R0 ;  /* 0x000000011f1f7824 */ /* 0x000fe400078e0200 */
[----:B------:R-:W-:-:S04]  /*2440*/  IMAD.WIDE.U32 R28, R207, R32, R12 ;  /* 0x00000020cf1c7225 */ /* 0x000fc800078e000c */
[----:B------:R-:W-:Y:S02]  /*2450*/  IMAD R0, R32, R72, R3 ;  /* 0x0000004820007224 */ /* 0x000fe400078e0203 */
[-C--:B----4-:R-:W-:Y:S02]  /*2460*/  IMAD R11, R181, R17.reuse, RZ ;  /* 0x00000011b50b7224 */ /* 0x090fe400078e02ff */
[----:B------:R-:W-:Y:S02]  /*2470*/  IMAD R3, R183, R17, RZ ;  /* 0x00000011b7037224 */ /* 0x000fe400078e02ff */
[----:B------:R-:W-:Y:S02]  /*2480*/  IMAD.IADD R29, R29, 0x1, R0 ;  /* 0x000000011d1d7824 */ /* 0x000fe400078e0200 */
[----:B------:R-:W-:Y:S02]  /*2490*/  IMAD R11, R180, R2, R11 ;  /* 0x00000002b40b7224 */ /* 0x000fe400078e020b */
[----:B------:R-:W-:-:S04]  /*24a0*/  IMAD.WIDE.U32 R30, R17, R180, R30 ;  /* 0x000000b4111e7225 */ /* 0x000fc800078e001e */
[C---:B------:R-:W-:Y:S02]  /*24b0*/  IMAD R3, R182.reuse, R2, R3 ;  /* 0x00000002b6037224 */ /* 0x040fe400078e0203 */
[----:B------:R-:W-:-:S04]  /*24c0*/  IMAD.WIDE.U32 R28, R182, R17, R28 ;  /* 0x00000011b61c7225 */ /* 0x000fc800078e001c */
[----:B------:R-:W-:Y:S01]  /*24d0*/  IMAD.IADD R31, R31, 0x1, R11 ;  /* 0x000000011f1f7824 */ /* 0x000fe200078e020b */
[----:B------:R-:W-:Y:S01]  /*24e0*/  SHF.R.S32.HI R11, RZ, 0x1f, R71 ;  /* 0x0000001fff0b7819 */ /* 0x000fe20000011447 */
[----:B------:R-:W-:Y:S01]  /*24f0*/  IMAD.IADD R29, R29, 0x1, R3 ;  /* 0x000000011d1d7824 */ /* 0x000fe200078e0203 */
[----:B------:R-:W-:Y:S01]  /*2500*/  IADD3 R3, P0, -R71, R166, RZ ;  /* 0x000000a647037210 */ /* 0x000fe20007f1e1ff */
[----:B------:R-:W-:Y:S01]  /*2510*/  IMAD R2, R27, R4, RZ ;  /* 0x000000041b027224 */ /* 0x000fe200078e02ff */
[----:B------:R-:W-:Y:S01]  /*2520*/  LEA.HI R147, R8, R8, RZ, 0x1 ;  /* 0x0000000808937211 */ /* 0x000fe200078f08ff */
[-C--:B------:R-:W-:Y:S01]  /*2530*/  IMAD R0, R25, R4.reuse, RZ ;  /* 0x0000000419007224 */ /* 0x080fe200078e02ff */
[----:B------:R-:W-:Y:S01]  /*2540*/  IADD3.X R11, R167, ~R11, RZ, P0, !PT ;  /* 0x8000000ba70b7210 */ /* 0x000fe200007fe4ff */
[C---:B------:R-:W-:Y:S02]  /*2550*/  IMAD R2, R26.reuse, R5, R2 ;  /* 0x000000051a027224 */ /* 0x040fe400078e0202 */
[----:B------:R-:W-:Y:S01]  /*2560*/  IMAD.WIDE.U32 R26, R26, R4, R30 ;  /* 0x000000041a1a7225 */ /* 0x000fe200078e001e */
[----:B------:R-:W-:-:S03]  /*2570*/  SHF.R.S32.HI R147, RZ, 0x1, R147 ;  /* 0x00000001ff937819 */ /* 0x000fc60000011493 */
[C---:B------:R-:W-:Y:S02]  /*2580*/  IMAD R0, R24.reuse, R5, R0 ;  /* 0x0000000518007224 */ /* 0x040fe400078e0200 */
[----:B------:R-:W-:-:S04]  /*2590*/  IMAD.WIDE.U32 R4, R24, R4, R28 ;  /* 0x0000000418047225 */ /* 0x000fc800078e001c */
[----:B------:R-:W-:Y:S02]  /*25a0*/  IMAD.IADD R27, R27, 0x1, R2 ;  /* 0x000000011b1b7824 */ /* 0x000fe400078e0202 */
[----:B------:R-:W-:Y:S01]  /*25b0*/  IMAD R119, R11, R180, RZ ;  /* 0x000000b40b777224 */ /* 0x000fe200078e02ff */
[----:B------:R-:W-:Y:S01]  /*25c0*/  MOV R24, R4 ;  /* 0x0000000400187202 */ /* 0x000fe20000000f00 */
[----:B------:R-:W-:Y:S02]  /*25d0*/  IMAD R127, R147, R16, RZ ;  /* 0x00000010937f7224 */ /* 0x000fe400078e02ff */
[-C--:B------:R-:W-:Y:S02]  /*25e0*/  IMAD R119, R181, R3.reuse, R119 ;  /* 0x00000003b5777224 */ /* 0x080fe400078e0277 */
[----:B------:R-:W-:-:S04]  /*25f0*/  IMAD.WIDE.U32 R16, R180, R3, R26 ;  /* 0x00000003b4107225 */ /* 0x000fc800078e001a */
[----:B------:R-:W-:Y:S02]  /*2600*/  IMAD R4, R166, R147, R73 ;  /* 0x00000093a6047224 */ /* 0x000fe400078e0249 */
[----:B------:R-:W-:Y:S02]  /*2610*/  IMAD.IADD R25, R5, 0x1, R0 ;  /* 0x0000000105197824 */ /* 0x000fe400078e0200 */
[----:B------:R-:W-:Y:S01]  /*2620*/  IMAD R123, R11, R182, RZ ;  /* 0x000000b60b7b7224 */ /* 0x000fe200078e02ff */
[----:B------:R-:W-:Y:S01]  /*2630*/  LEA R120, P1, R16, R20, 0x1 ;  /* 0x0000001410787211 */ /* 0x000fe200078208ff */
[----:B------:R-:W-:Y:S01]  /*2640*/  IMAD.IADD R119, R17, 0x1, R119 ;  /* 0x0000000111777824 */ /* 0x000fe200078e0277 */
[----:B------:R-:W-:Y:S01]  /*2650*/  SHF.R.S32.HI R2, RZ, 0x1f, R127 ;  /* 0x0000001fff027819 */ /* 0x000fe2000001147f */
[-C--:B------:R-:W-:Y:S01]  /*2660*/  IMAD R123, R183, R3.reuse, R123 ;  /* 0x00000003b77b7224 */ /* 0x080fe200078e027b */
[----:B------:R-:W-:Y:S01]  /*2670*/  IADD3 R0, P3, R127, R4, RZ ;  /* 0x000000047f007210 */ /* 0x000fe20007f7e0ff */
[----:B------:R-:W-:Y:S01]  /*2680*/  IMAD.WIDE.U32 R24, R182, R3, R24 ;  /* 0x00000003b6187225 */ /* 0x000fe200078e0018 */
[----:B------:R-:W-:-:S02]  /*2690*/  LEA.HI.X R119, R16, R21, R119, 0x1, P1 ;  /* 0x0000001510777211 */ /* 0x000fc400008f0c77 */
[----:B------:R-:W-:Y:S01]  /*26a0*/  LEA.HI.X.SX32 R5, R4, R2, 0x1, P3 ;  /* 0x0000000204057211 */ /* 0x000fe200018f0eff */
[----:B------:R-:W-:Y:S01]  /*26b0*/  IMAD.IADD R3, R73, 0x1, R4 ;  /* 0x0000000149037824 */ /* 0x000fe200078e0204 */
[----:B------:R-:W-:Y:S01]  /*26c0*/  SHF.L.U32 R16, R0, 0x1, RZ ;  /* 0x0000000100107819 */ /* 0x000fe200000006ff */
[----:B------:R-:W-:Y:S01]  /*26d0*/  IMAD.IADD R123, R25, 0x1, R123 ;  /* 0x00000001197b7824 */ /* 0x000fe200078e027b */
[----:B------:R-:W-:Y:S02]  /*26e0*/  LEA R122, P0, R24, R22, 0x1 ;  /* 0x00000016187a7211 */ /* 0x000fe400078008ff */
[----:B------:R-:W-:Y:S02]  /*26f0*/  SHF.L.U64.HI R0, R0, 0x1, R5 ;  /* 0x0000000100007819 */ /* 0x000fe40000010205 */
[----:B------:R-:W-:Y:S02]  /*2700*/  IADD3 R58, P1, R14, R16, RZ ;  /* 0x000000100e3a7210 */ /* 0x000fe40007f3e0ff */
[----:B------:R-:W-:-:S02]  /*2710*/  IADD3 R127, P2, R127, R3, RZ ;  /* 0x000000037f7f7210 */ /* 0x000fc40007f5e0ff */
[----:B------:R-:W-:Y:S02]  /*2720*/  LEA.HI.X R123, R24, R23, R123, 0x1, P0 ;  /* 0x00000017187b7211 */ /* 0x000fe400000f0c7b */
[----:B------:R-:W-:Y:S01]  /*2730*/  IADD3 R16, P0, R6, R16, RZ ;  /* 0x0000001006107210 */ /* 0x000fe20007f1e0ff */
[----:B------:R-:W-:Y:S01]  /*2740*/  IMAD.X R59, R15, 0x1, R0, P1 ;  /* 0x000000010f3b7824 */ /* 0x000fe200008e0600 */
[----:B------:R-:W-:Y:S01]  /*2750*/  IADD3 R94, P1, R201, 0x40, RZ ;  /* 0x00000040c95e7810 */ /* 0x000fe20007f3e0ff */
[----:B------:R-:W-:Y:S01]  /*2760*/  IMAD.SHL.U32 R126, R127, 0x2, RZ ;  /* 0x000000027f7e7824 */ /* 0x000fe200078e00ff */
[----:B------:R-:W-:Y:S02]  /*2770*/  LEA.HI.X.SX32 R2, R3, R2, 0x1, P2 ;  /* 0x0000000203027211 */ /* 0x000fe400010f0eff */
[----:B------:R-:W-:Y:S02]  /*2780*/  IADD3.X R17, R7, R0, RZ, P0, !PT ;  /* 0x0000000007117210 */ /* 0x000fe400007fe4ff */
[----:B------:R-:W-:Y:S01]  /*2790*/  IADD3 R90, P0, R201, 0x80, RZ ;  /* 0x00000080c95a7810 */ /* 0x000fe20007f1e0ff */
[----:B------:R-:W-:Y:S01]  /*27a0*/  IMAD.SHL.U32 R153, R147, 0x10, RZ ;  /* 0x0000001093997824 */ /* 0x000fe200078e00ff */
[----:B------:R-:W-:Y:S01]  /*27b0*/  SHF.L.U64.HI R127, R127, 0x1, R2 ;  /* 0x000000017f7f7819 */ /* 0x000fe20000010202 */
[----:B------:R-:W-:Y:S01]  /*27c0*/  IMAD.X R93, RZ, RZ, R202, P1 ;  /* 0x000000ffff5d7224 */ /* 0x000fe200008e06ca */
[----:B------:R-:W-:-:S02]  /*27d0*/  IADD3 R124, P3, R14, R126, RZ ;  /* 0x0000007e0e7c7210 */ /* 0x000fc40007f7e0ff */
[----:B------:R-:W-:Y:S02]  /*27e0*/  IADD3 R126, P2, R6, R126, RZ ;  /* 0x0000007e067e7210 */ /* 0x000fe40007f5e0ff */
[-C--:B------:R-:W-:Y:S02]  /*27f0*/  IADD3 R92, P1, R94, R201.reuse, RZ ;  /* 0x000000c95e5c7210 */ /* 0x080fe40007f3e0ff */
[----:B------:R-:W-:Y:S01]  /*2800*/  IADD3.X R89, RZ, R202, RZ, P0, !PT ;  /* 0x000000caff597210 */ /* 0x000fe200007fe4ff */
[----:B------:R-:W-:Y:S01]  /*2810*/  IMAD.SHL.U32 R100, R182, 0x10, RZ ;  /* 0x00000010b6647824 */ /* 0x000fe200078e00ff */
[-C--:B------:R-:W-:Y:S01]  /*2820*/  IADD3 R88, P0, R90, R201.reuse, RZ ;  /* 0x000000c95a587210 */ /* 0x080fe20007f1e0ff */
[--C-:B------:R-:W-:Y:S01]  /*2830*/  IMAD.X R125, R15, 0x1, R127.reuse, P3 ;  /* 0x000000010f7d7824 */ /* 0x100fe200018e067f */
[C---:B------:R-:W-:Y:S02]  /*2840*/  IADD3 R148, R153.reuse, 0x40, RZ ;  /* 0x0000004099947810 */ /* 0x040fe40007ffe0ff */
[----:B------:R-:W-:Y:S01]  /*2850*/  IADD3 R146, R153, 0x80, RZ ;  /* 0x0000008099927810 */ /* 0x000fe20007ffe0ff */
[----:B------:R-:W-:Y:S01]  /*2860*/  IMAD.X R127, R7, 0x1, R127, P2 ;  /* 0x00000001077f7824 */ /* 0x000fe200010e067f */
[-C--:B------:R-:W-:Y:S01]  /*2870*/  IADD3 R86, P2, R92, R201.reuse, RZ ;  /* 0x000000c95c567210 */ /* 0x080fe20007f5e0ff */
[--C-:B------:R-:W-:Y:S01]  /*2880*/  IMAD.X R91, R93, 0x1, R202.reuse, P1 ;  /* 0x000000015d5b7824 */ /* 0x100fe200008e06ca */
[----:B------:R-:W-:Y:S01]  /*2890*/  IADD3 R84, P1, R88, R201, RZ ;  /* 0x000000c958547210 */ /* 0x000fe20007f3e0ff */
[----:B------:R-:W-:Y:S01]  /*28a0*/  IMAD.X R87, R89, 0x1, R202, P0 ;  /* 0x0000000159577824 */ /* 0x000fe200000e06ca */
[----:B------:R-:W-:Y:S01]  /*28b0*/  SHF.L.U64.HI R97, R182, 0x4, R183 ;  /* 0x00000004b6617819 */ /* 0x000fe200000102b7 */
[----:B------:R-:W-:Y:S01]  /*28c0*/  IMAD R3, R67, 0x60, RZ ;  /* 0x0000006043037824 */ /* 0x000fe200078e02ff */
[----:B------:R-:W-:Y:S01]  /*28d0*/  IADD3 R103, P0, R100, 0x80, RZ ;  /* 0x0000008064677810 */ /* 0x000fe20007f1e0ff */
[C---:B------:R-:W-:Y:S01]  /*28e0*/  IMAD.IADD R145, R153.reuse, 0x1, R148 ;  /* 0x0000000199917824 */ /* 0x040fe200078e0294 */
[----:B------:R-:W-:Y:S01]  /*28f0*/  SHF.L.U32 R110, R182, 0x5, RZ ;  /* 0x00000005b66e7819 */ /* 0x000fe200000006ff */
[----:B------:R-:W-:Y:S01]  /*2900*/  IMAD.IADD R144, R153, 0x1, R146 ;  /* 0x0000000199907824 */ /* 0x000fe200078e0292 */
[----:B------:R-:W-:Y:S01]  /*2910*/  IADD3 R99, P3, R100, 0x40, RZ ;  /* 0x0000004064637810 */ /* 0x000fe20007f7e0ff */
[----:B------:R-:W-:Y:S01]  /*2920*/  IMAD.IADD R80, R179, 0x1, R3 ;  /* 0x00000001b3507824 */ /* 0x000fe200078e0203 */
[C-C-:B------:R-:W-:Y:S01]  /*2930*/  SHF.L.U64.HI R0, R180.reuse, 0x4, R181.reuse ;  /* 0x00000004b4007819 */ /* 0x140fe200000102b5 */
[C---:B------:R-:W-:Y:S01]  /*2940*/  IMAD.SHL.U32 R115, R180.reuse, 0x10, RZ ;  /* 0x00000010b4737824 */ /* 0x040fe200078e00ff */
[C---:B------:R-:W-:Y:S01]  /*2950*/  SHF.L.U64.HI R116, R180.reuse, 0x5, R181 ;  /* 0x00000005b4747819 */ /* 0x040fe200000102b5 */
[----:B------:R-:W-:Y:S01]  /*2960*/  IMAD.SHL.U32 R117, R180, 0x20, RZ ;  /* 0x00000020b4757824 */ /* 0x000fe200078e00ff */
[----:B------:R-:W-:Y:S01]  /*2970*/  SHF.L.U64.HI R107, R182, 0x5, R183 ;  /* 0x00000005b66b7819 */ /* 0x000fe200000102b7 */
[--C-:B------:R-:W-:Y:S01]  /*2980*/  IMAD.X R85, R91, 0x1, R202.reuse, P2 ;  /* 0x000000015b557824 */ /* 0x100fe200010e06ca */
[----:B------:R-:W-:Y:S01]  /*2990*/  IADD3.X R102, RZ, R97, RZ, P3, !PT ;  /* 0x00000061ff667210 */ /* 0x000fe20001ffe4ff */
[----:B------:R-:W-:Y:S01]  /*29a0*/  IMAD.X R83, R87, 0x1, R202, P1 ;  /* 0x0000000157537824 */ /* 0x000fe200008e06ca */
[-C--:B------:R-:W-:Y:S01]  /*29b0*/  IADD3 R108, P2, R103, R100.reuse, RZ ;  /* 0x00000064676c7210 */ /* 0x080fe20007f5e0ff */
[----:B------:R-:W-:Y:S01]  /*29c0*/  IMAD.SHL.U32 R149, R147, 0x20, RZ ;  /* 0x0000002093957824 */ /* 0x000fe200078e00ff */
[C---:B------:R-:W-:Y:S01]  /*29d0*/  IADD3 R112, P1, R110.reuse, R99, RZ ;  /* 0x000000636e707210 */ /* 0x040fe20007f3e0ff */
[----:B------:R-:W-:Y:S01]  /*29e0*/  IMAD R3, R181, 0x60, RZ ;  /* 0x00000060b5037824 */ /* 0x000fe200078e02ff */
[----:B------:R-:W-:Y:S01]  /*29f0*/  IADD3 R104, P3, R99, R100, RZ ;  /* 0x0000006463687210 */ /* 0x000fe20007f7e0ff */
[----:B------:R-:W-:Y:S01]  /*2a00*/  IMAD.X R106, RZ, RZ, R97, P0 ;  /* 0x000000ffff6a7224 */ /* 0x000fe200000e0661 */
[----:B------:R-:W-:Y:S01]  /*2a10*/  IADD3 R114, P0, R110, R103, RZ ;  /* 0x000000676e727210 */ /* 0x000fe20007f1e0ff */
[----:B------:R-:W-:Y:S01]  /*2a20*/  IMAD R147, R147, 0x30, RZ ;  /* 0x0000003093937824 */ /* 0x000fe200078e02ff */
[C---:B------:R-:W-:Y:S01]  /*2a30*/  IADD3 R143, R153.reuse, R145, RZ ;  /* 0x00000091998f7210 */ /* 0x040fe20007ffe0ff */
[----:B------:R-:W-:-:S02]  /*2a40*/  IMAD.IADD R142, R153, 0x1, R144 ;  /* 0x00000001998e7824 */ /* 0x000fc400078e0290 */
[----:B------:R-:W-:Y:S01]  /*2a50*/  IMAD.WIDE.U32 R180, R180, 0x60, RZ ;  /* 0x00000060b4b47825 */ /* 0x000fe200078e00ff */
[----:B------:R-:W-:Y:S02]  /*2a60*/  SHF.L.U64.HI R113, R115, 0x1, R0 ;  /* 0x0000000173717819 */ /* 0x000fe40000010200 */
[----:B------:R-:W-:Y:S01]  /*2a70*/  SHF.L.U64.HI R116, R117, 0x1, R116 ;  /* 0x0000000175747819 */ /* 0x000fe20000010274 */
[----:B------:R-:W-:Y:S01]  /*2a80*/  IMAD.SHL.U32 R115, R115, 0x2, RZ ;  /* 0x0000000273737824 */ /* 0x000fe200078e00ff */
[----:B------:R-:W-:Y:S01]  /*2a90*/  MOV R11, R133 ;  /* 0x00000085000b7202 */ /* 0x000fe20000000f00 */
[----:B------:R-:W-:Y:S01]  /*2aa0*/  IMAD.IADD R118, R181, 0x1, R3 ;  /* 0x00000001b5767824 */ /* 0x000fe200078e0203 */
[----:B------:R-:W-:Y:S01]  /*2ab0*/  SHF.L.U32 R117, R117, 0x1, RZ ;  /* 0x0000000175757819 */ /* 0x000fe200000006ff */
[----:B------:R-:W-:Y:S01]  /*2ac0*/  IMAD.X R105, R106, 0x1, R97, P2 ;  /* 0x000000016a697824 */ /* 0x000fe200010e0661 */
[----:B------:R-:W-:Y:S01]  /*2ad0*/  IADD3.X R101, R102, R97, RZ, P3, !PT ;  /* 0x0000006166657210 */ /* 0x000fe20001ffe4ff */
[C---:B------:R-:W-:Y:S01]  /*2ae0*/  IMAD.X R109, R107.reuse, 0x1, R102, P1 ;  /* 0x000000016b6d7824 */ /* 0x040fe200008e0666 */
[----:B------:R-:W-:-:S02]  /*2af0*/  IADD3.X R111, R107, R106, RZ, P0, !PT ;  /* 0x0000006a6b6f7210 */ /* 0x000fc400007fe4ff */
[----:B------:R-:W-:Y:S02]  /*2b00*/  SHF.R.S32.HI R141, RZ, 0x1f, R153 ;  /* 0x0000001fff8d7819 */ /* 0x000fe40000011499 */
[----:B------:R-:W-:Y:S02]  /*2b10*/  SHF.R.S32.HI R140, RZ, 0x1f, R149 ;  /* 0x0000001fff8c7819 */ /* 0x000fe40000011495 */
[----:B------:R-:W-:Y:S02]  /*2b20*/  SHF.R.S32.HI R138, RZ, 0x1f, R147 ;  /* 0x0000001fff8a7819 */ /* 0x000fe40000011493 */
[----:B------:R-:W-:Y:S02]  /*2b30*/  SHF.R.S32.HI R139, RZ, 0x1f, R148 ;  /* 0x0000001fff8b7819 */ /* 0x000fe40000011494 */
[----:B------:R-:W-:Y:S02]  /*2b40*/  SHF.R.S32.HI R137, RZ, 0x1f, R146 ;  /* 0x0000001fff897819 */ /* 0x000fe40000011492 */
[----:B------:R-:W-:-:S02]  /*2b50*/  SHF.R.S32.HI R136, RZ, 0x1f, R145 ;  /* 0x0000001fff887819 */ /* 0x000fc40000011491 */
[----:B------:R-:W-:Y:S02]  /*2b60*/  SHF.R.S32.HI R135, RZ, 0x1f, R144 ;  /* 0x0000001fff877819 */ /* 0x000fe40000011490 */
[----:B------:R-:W-:Y:S02]  /*2b70*/  SHF.R.S32.HI R134, RZ, 0x1f, R143 ;  /* 0x0000001fff867819 */ /* 0x000fe4000001148f */
[----:B------:R-:W-:Y:S02]  /*2b80*/  SHF.R.S32.HI R132, RZ, 0x1f, R142 ;  /* 0x0000001fff847819 */ /* 0x000fe4000001148e */
.L_x_905:
[----:B------:R-:W-:Y:S01]  /*2b90*/  IMAD.SHL.U32 R15, R11, 0x40, RZ ;  /* 0x000000400b0f7824 */ /* 0x000fe200078e00ff */
[----:B------:R-:W-:Y:S01]  /*2ba0*/  BSSY B0, `(.L_x_812) ;  /* 0x0000012000007945 */ /* 0x000fe20003800000 */
[----:B-----5:R-:W-:Y:S03]  /*2bb0*/  IMAD.MOV.U32 R121, RZ, RZ, R119 ;  /* 0x000000ffff797224 */ /* 0x020fe600078e0077 */
[----:B------:R-:W-:Y:S04]  /*2bc0*/  IADD3 R14, R15, -0x40, RZ ;  /* 0xffffffc00f0e7810 */ /* 0x000fe80007ffe0ff */
[----:B------:R-:W-:Y:S01]  /*2bd0*/  IADD3 R184, R71, -R14, RZ ;  /* 0x8000000e47b87210 */ /* 0x000fe20007ffe0ff */
[----:B------:R-:W-:Y:S05]  /*2be0*/  IMAD.IADD R186, R69, 0x1, -R14 ;  /* 0x0000000145ba7824 */ /* 0x000fea00078e0a0e */
[C---:B------:R-:W-:Y:S04]  /*2bf0*/  ISETP.GE.AND P2, PT, R166.reuse, R186, PT ;  /* 0x000000baa600720c */ /* 0x040fe80003f46270 */
[----:B------:R-:W-:Y:S11]  /*2c00*/  ISETP.GE.AND P2, PT, R166, R184, !P2 ;  /* 0x000000b8a600720c */ /* 0x000ff60005746270 */
[----:B------:R-:W-:Y:S02]  /*2c10*/  @!UPT UIADD3 URZ, URZ, URZ, URZ ;  /* 0x0000003f3f3ff290 */ /* 0x000fe4000fffe03f */
[----:B------:R-:W-:-:S05]  /*2c20*/  @!P2 BRA `(.L_x_813) ;  /* 0x000000900000a947 */ /* 0x000fca0003800000 */
[----:B------:R-:W-:Y:S02]  /*2c30*/  ISETP.NE.AND P0, PT, R152, RZ, PT ;  /* 0x000000ff9800720c */ /* 0x000fe40003f05270 */
[----:B------:R-:W-:Y:S11]  /*2c40*/  ISETP.NE.AND P1, PT, R151, RZ, PT ;  /* 0x000000ff9700720c */ /* 0x000ff60003f25270 */
[----:B------:R-:W2:Y:S04]  /*2c50*/  @P0 LD.E.128 R24, [R120.64] ;  /* 0x0000000678180980 */ /* 0x000ea8000c101d00 */
[----:B--2---:R1:W-:Y:S01]  /*2c60*/  @P0 ST.E.128 [R130.64], R24 ;  /* 0x0000001882000985 */ /* 0x0043e2000c101d06 */
[----:B------:R-:W-:Y:S03]  /*2c70*/  ISETP.NE.AND P0, PT, R150, RZ, PT ;  /* 0x000000ff9600720c */ /* 0x000fe60003f05270 */
[----:B------:R-:W2:Y:S04]  /*2c80*/  @P1 LD.E.128 R20, [R120.64+0x80] ;  /* 0x0000800678141980 */ /* 0x000ea8000c101d00 */
[----:B--2---:R1:W-:Y:S06]  /*2c90*/  @P1 ST.E.128 [R130.64+0x80], R20 ;  /* 0x0000801482001985 */ /* 0x0043ec000c101d06 */
[----:B------:R-:W2:Y:S04]  /*2ca0*/  @P0 LD.E.128 R4, [R120.64+0x100] ;  /* 0x0001000678040980 */ /* 0x000ea8000c101d00 */
[----:B--2---:R1:W-:Y:S02]  /*2cb0*/  @P0 ST.E.128 [R130.64+0x100], R4 ;  /* 0x0001000482000985 */ /* 0x0043e4000c101d06 */
.L_x_813:
[----:B------:R-:W-:Y:S05]  /*2cc0*/  BSYNC B0 ;  /* 0x0000000000007941 */ /* 0x000fea0003800000 */
.L_x_812:
[C---:B------:R-:W-:Y:S01]  /*2cd0*/  ISETP.GE.AND P0, PT, R79.reuse, R186, PT ;  /* 0x000000ba4f00720c */ /* 0x040fe20003f06270 */
[----:B------:R-:W-:Y:S03]  /*2ce0*/  BSSY B0, `(.L_x_814) ;  /* 0x0000011000007945 */ /* 0x000fe60003800000 */
[----:B------:R-:W-:Y:S11]  /*2cf0*/  ISETP.GE.AND P0, PT, R79, R184, !P0 ;  /* 0x000000b84f00720c */ /* 0x000ff60004706270 */
[----:B------:R-:W-:Y:S02]  /*2d00*/  @!UPT UIADD3 URZ, URZ, URZ, URZ ;  /* 0x0000003f3f3ff290 */ /* 0x000fe4000fffe03f */
[----:B------:R-:W-:-:S05]  /*2d10*/  @!P0 BRA `(.L_x_815) ;  /* 0x000000d000008947 */ /* 0x000fca0003800000 */
[----:B------:R-:W-:Y:S02]  /*2d20*/  ISETP.NE.AND P1, PT, R152, RZ, PT ;  /* 0x000000ff9800720c */ /* 0x000fe40003f25270 */
[----:B------:R-:W-:Y:S02]  /*2d30*/  IADD3 R28, P0, R120, R115, RZ ;  /* 0x00000073781c7210 */ /* 0x000fe40007f1e0ff */
[----:B------:R-:W-:Y:S03]  /*2d40*/  LEA R2, P3, R199, R130, 0x1 ;  /* 0x00000082c7027211 */ /* 0x000fe600078608ff */
[----:B------:R-:W-:Y:S01]  /*2d50*/  IMAD.X R29, R121, 0x1, R113, P0 ;  /* 0x00000001791d7824 */ /* 0x000fe200000e0671 */
[----:B------:R-:W-:Y:S02]  /*2d60*/  ISETP.NE.AND P0, PT, R151, RZ, PT ;  /* 0x000000ff9700720c */ /* 0x000fe40003f05270 */
[----:B------:R-:W-:Y:S03]  /*2d70*/  LEA.HI.X R3, R199, R131, R200, 0x1, P3 ;  /* 0x00000083c7037211 */ /* 0x000fe600018f0cc8 */
[----:B-1----:R-:W2:Y:S04]  /*2d80*/  @P1 LD.E.128 R24, [R28.64] ;  /* 0x000000061c181980 */ /* 0x002ea8000c101d00 */
[----:B--2---:R1:W-:Y:S01]  /*2d90*/  @P1 ST.E.128 [R2.64], R24 ;  /* 0x0000001802001985 */ /* 0x0043e2000c101d06 */
[----:B------:R-:W-:Y:S03]  /*2da0*/  ISETP.NE.AND P1, PT, R150, RZ, PT ;  /* 0x000000ff9600720c */ /* 0x000fe60003f25270 */
[----:B------:R-:W2:Y:S04]  /*2db0*/  @P0 LD.E.128 R20, [R28.64+0x80] ;  /* 0x000080061c140980 */ /* 0x000ea8000c101d00 */
[----:B--2---:R1:W-:Y:S06]  /*2dc0*/  @P0 ST.E.128 [R2.64+0x80], R20 ;  /* 0x0000801402000985 */ /* 0x0043ec000c101d06 */
[----:B------:R-:W2:Y:S04]  /*2dd0*/  @P1 LD.E.128 R4, [R28.64+0x100] ;  /* 0x000100061c041980 */ /* 0x000ea8000c101d00 */
[----:B--2---:R1:W-:Y:S02]  /*2de0*/  @P1 ST.E.128 [R2.64+0x100], R4 ;  /* 0x0001000402001985 */ /* 0x0043e4000c101d06 */
.L_x_815:
[----:B------:R-:W-:Y:S05]  /*2df0*/  BSYNC B0 ;  /* 0x0000000000007941 */ /* 0x000fea0003800000 */
.L_x_814:
[C---:B------:R-:W-:Y:S01]  /*2e00*/  ISETP.GE.AND P0, PT, R78.reuse, R186, PT ;  /* 0x000000ba4e00720c */ /* 0x040fe20003f06270 */
[----:B------:R-:W-:Y:S03]  /*2e10*/  BSSY B0, `(.L_x_816) ;  /* 0x0000011000007945 */ /* 0x000fe60003800000 */
[----:B------:R-:W-:Y:S11]  /*2e20*/  ISETP.GE.AND P0, PT, R78, R184, !P0 ;  /* 0x000000b84e00720c */ /* 0x000ff60004706270 */
[----:B------:R-:W-:Y:S02]  /*2e30*/  @!UPT UIADD3 URZ, URZ, URZ, URZ ;  /* 0x0000003f3f3ff290 */ /* 0x000fe4000fffe03f */
[----:B------:R-:W-:-:S05]  /*2e40*/  @!P0 BRA `(.L_x_817) ;  /* 0x000000d000008947 */ /* 0x000fca0003800000 */
[----:B------:R-:W-:Y:S02]  /*2e50*/  ISETP.NE.AND P1, PT, R152, RZ, PT ;  /* 0x000000ff9800720c */ /* 0x000fe40003f25270 */
[----:B------:R-:W-:Y:S02]  /*2e60*/  IADD3 R28, P0, R120, R117, RZ ;  /* 0x00000075781c7210 */ /* 0x000fe40007f1e0ff */
[----:B-1----:R-:W-:Y:S03]  /*2e70*/  IADD3 R2, P3, R130, R81, RZ ;  /* 0x0000005182027210 */ /* 0x002fe60007f7e0ff */
[----:B------:R-:W-:Y:S01]  /*2e80*/  IMAD.X R29, R121, 0x1, R116, P0 ;  /* 0x00000001791d7824 */ /* 0x000fe200000e0674 */
[----:B------:R-:W-:Y:S01]  /*2e90*/  ISETP.NE.AND P0, PT, R151, RZ, PT ;  /* 0x000000ff9700720c */ /* 0x000fe20003f05270 */
[----:B------:R-:W-:Y:S04]  /*2ea0*/  IMAD.X R3, R131, 0x1, R82, P3 ;  /* 0x0000000183037824 */ /* 0x000fe800018e0652 */
[----:B------:R-:W2:Y:S04]  /*2eb0*/  @P1 LD.E.128 R24, [R28.64] ;  /* 0x000000061c181980 */ /* 0x000ea8000c101d00 */
[----:B--2---:R1:W-:Y:S01]  /*2ec0*/  @P1 ST.E.128 [R2.64], R24 ;  /* 0x0000001802001985 */ /* 0x0043e2000c101d06 */
[----:B------:R-:W-:Y:S03]  /*2ed0*/  ISETP.NE.AND P1, PT, R150, RZ, PT ;  /* 0x000000ff9600720c */ /* 0x000fe60003f25270 */
[----:B------:R-:W2:Y:S04]  /*2ee0*/  @P0 LD.E.128 R20, [R28.64+0x80] ;  /* 0x000080061c140980 */ /* 0x000ea8000c101d00 */
[----:B--2---:R1:W-:Y:S06]  /*2ef0*/  @P0 ST.E.128 [R2.64+0x80], R20 ;  /* 0x0000801402000985 */ /* 0x0043ec000c101d06 */
[----:B------:R-:W2:Y:S04]  /*2f00*/  @P1 LD.E.128 R4, [R28.64+0x100] ;  /* 0x000100061c041980 */ /* 0x000ea8000c101d00 */
[----:B--2---:R1:W-:Y:S02]  /*2f10*/  @P1 ST.E.128 [R2.64+0x100], R4 ;  /* 0x0001000402001985 */ /* 0x0043e4000c101d06 */
.L_x_817:
[----:B------:R-:W-:Y:S05]  /*2f20*/  BSYNC B0 ;  /* 0x0000000000007941 */ /* 0x000fea0003800000 */
.L_x_816:
        /* <DEDUP_REMOVED lines=18> */
.L_x_819:
[----:B------:R-:W-:Y:S05]  /*3050*/  BSYNC B0 ;  /* 0x0000000000007941 */ /* 0x000fea0003800000 */
.L_x_818:
[----:B-1----:R-:W2:Y:S01]  /*3060*/  LD.E R21, [R18.64+0xd0] ;  /* 0x0000d00612157980 */ /* 0x002ea2000c101900 */
[----:B------:R-:W-:Y:S03]  /*3070*/  BSSY B3, `(.L_x_820) ;  /* 0x000079c000037945 */ /* 0x000fe60003800000 */
[----:B------:R-:W3:Y:S01]  /*3080*/  LD.E R119, [R18.64+0x130] ;  /* 0x0001300612777980 */ /* 0x000ee2000c101900 */
[----:B--2---:R-:W-:Y:S01]  /*3090*/  ISETP.NE.AND P1, PT, R21, RZ, PT ;  /* 0x000000ff1500720c */ /* 0x004fe20003f25270 */
[----:B---3--:R-:W-:Y:S05]  /*30a0*/  IMAD.U32 R119, R119, -0x40, RZ ;  /* 0xffffffc077777824 */ /* 0x008fea00078e00ff */
[C---:B------:R-:W-:Y:S04]  /*30b0*/  LEA R120, P0, R119.reuse, R120, 0x1 ;  /* 0x0000007877787211 */ /* 0x040fe800078008ff */
[----:B------:R-:W-:Y:S03]  /*30c0*/  LEA.HI.X.SX32 R119, R119, R121, 0x1, P0 ;  /* 0x0000007977777211 */ /* 0x000fe600000f0eff */
[----:B------:R-:W-:-:S05]  /*30d0*/  @!P1 BRA `(.L_x_821) ;  /* 0x0000736000009947 */ /* 0x000fca0003800000 */
[----:B------:R-:W2:Y:S04]  /*30e0*/  LD.E.U8 R0, [R18.64+0x1b3] ;  /* 0x0001b30612007980 */ /* 0x000ea8000c101100 */
[----:B------:R1:W5:Y:S01]  /*30f0*/  LD.E R121, [R18.64+0xc0] ;  /* 0x0000c00612797980 */ /* 0x000362000c101900 */
[----:B--2---:R-:W-:Y:S11]  /*3100*/  ISETP.NE.AND P0, PT, R0, RZ, PT ;  /* 0x000000ff0000720c */ /* 0x004ff60003f05270 */
[----:B------:R-:W-:Y:S02]  /*3110*/  @!UPT UIADD3 URZ, URZ, URZ, URZ ;  /* 0x0000003f3f3ff290 */ /* 0x000fe4000fffe03f */
[----:B------:R-:W-:-:S05]  /*3120*/  @!P0 BRA `(.L_x_822) ;  /* 0x00002a4000008947 */ /* 0x000fca0003800000 */
[----:B-1----:R-:W-:Y:S01]  /*3130*/  BSSY B1, `(.L_x_823) ;  /* 0x0000099000017945 */ /* 0x002fe20003800000 */
[----:B------:R-:W-:-:S05]  /*3140*/  @!P2 BRA `(.L_x_824) ;  /* 0x000009700000a947 */ /* 0x000fca0003800000 */
[----:B-----5:R-:W-:Y:S01]  /*3150*/  ISETP.GE.AND P0, PT, R12, R121, PT ;  /* 0x000000790c00720c */ /* 0x020fe20003f06270 */
[----:B------:R-:W-:Y:S01]  /*3160*/  @!UPT UIADD3 URZ, URZ, URZ, URZ ;  /* 0x0000003f3f3ff290 */ /* 0x000fe2000fffe03f */
[----:B------:R-:W-:Y:S11]  /*3170*/  BSSY B0, `(.L_x_825) ;  /* 0x0000030000007945 */ /* 0x000ff60003800000 */
[----:B------:R-:W-:-:S05]  /*3180*/  @P0 BRA `(.L_x_826) ;  /* 0x000002e000000947 */ /* 0x000fca0003800000 */
[----:B------:R-:W-:Y:S01]  /*3190*/  ISETP.GE.AND P0, PT, R12, R21, PT ;  /* 0x000000150c00720c */ /* 0x000fe20003f06270 */
[----:B------:R-:W2:Y:S11]  /*31a0*/  LD.E.128 R24, [R122.64] ;  /* 0x000000067a187980 */ /* 0x000eb6000c101d00 */
[----:B------:R-:W-:Y:S01]  /*31b0*/  @!UPT UIADD3 URZ, URZ, URZ, URZ ;  /* 0x0000003f3f3ff290 */ /* 0x000fe2000fffe03f */
[----:B------:R-:W3:Y:S06]  /*31c0*/  @!P0 LD.E.64 R6, [R16.64] ;  /* 0x0000000610068980 */ /* 0x000eec000c101b00 */
[----:B------:R-:W4:Y:S01]  /*31d0*/  @!P0 LD.E.64 R30, [R58.64] ;  /* 0x000000063a1e8980 */ /* 0x000f22000c101b00 */
[C---:B--2---:R-:W-:Y:S01]  /*31e0*/  @!P0 LOP3.LUT R23, R24.reuse, 0xffff0000, RZ, 0xc0, !PT ;  /* 0xffff000018178812 */ /* 0x044fe200078ec0ff */
[----:B------:R-:W-:Y:S01]  /*31f0*/  @!P0 IMAD.U32 R29, R24, 0x10000, RZ ;  /* 0x00010000181d8824 */ /* 0x000fe200078e00ff */
[----:B------:R-:W-:Y:S02]  /*3200*/  @!P0 LOP3.LUT R20, R26, 0xffff0000, RZ, 0xc0, !PT ;  /* 0xffff00001a148812 */ /* 0x000fe400078ec0ff */
[----:B------:R-:W-:Y:S02]  /*3210*/  @!P0 SHF.L.U32 R32, R27, 0x10, RZ ;  /* 0x000000101b208819 */ /* 0x000fe400000006ff */
[C---:B---3--:R-:W-:Y:S02]  /*3220*/  @!P0 SHF.L.U32 R8, R6.reuse, 0x10, RZ ;  /* 0x0000001006088819 */ /* 0x048fe400000006ff */
[----:B------:R-:W-:Y:S02]  /*3230*/  @!P0 LOP3.LUT R6, R6, 0xffff0000, RZ, 0xc0, !PT ;  /* 0xffff000006068812 */ /* 0x000fe400078ec0ff */
[----:B------:R-:W-:Y:S01]  /*3240*/  @!P0 SHF.L.U32 R5, R7, 0x10, RZ ;  /* 0x0000001007058819 */ /* 0x000fe200000006ff */
[----:B------:R-:W-:Y:S01]  /*3250*/  @!P0 FMUL.FTZ R0, R23, R8 ;  /* 0x0000000817008220 */ /* 0x000fe20000410000 */
[C---:B----4-:R-:W-:Y:S01]  /*3260*/  @!P0 LOP3.LUT R28, R30.reuse, 0xffff0000, RZ, 0xc0, !PT ;  /* 0xffff00001e1c8812 */ /* 0x050fe200078ec0ff */
[----:B------:R-:W-:Y:S01]  /*3270*/  @!P0 IMAD.U32 R22, R30, 0x10000, RZ ;  /* 0x000100001e168824 */ /* 0x000fe200078e00ff */
[----:B------:R-:W-:Y:S01]  /*3280*/  @!P0 LOP3.LUT R7, R7, 0xffff0000, RZ, 0xc0, !PT ;  /* 0xffff000007078812 */ /* 0x000fe200078ec0ff */
[----:B------:R-:W-:Y:S01]  /*3290*/  @!P0 FMUL.FTZ R3, R20, R5 ;  /* 0x0000000514038220 */ /* 0x000fe20000410000 */
[----:B------:R-:W-:Y:S01]  /*32a0*/  @!P0 SHF.L.U32 R30, R31, 0x10, RZ ;  /* 0x000000101f1e8819 */ /* 0x000fe200000006ff */
[----:B------:R-:W-:Y:S01]  /*32b0*/  @!P0 FMUL.FTZ R33, R23, R22 ;  /* 0x0000001617218220 */ /* 0x000fe20000410000 */
[----:B------:R-:W-:Y:S01]  /*32c0*/  @!P0 LOP3.LUT R23, R25, 0xffff0000, RZ, 0xc0, !PT ;  /* 0xffff000019178812 */ /* 0x000fe200078ec0ff */
[----:B------:R-:W-:Y:S01]  /*32d0*/  @!P0 FFMA.FTZ R0, R22, R29, R0 ;  /* 0x0000001d16008223 */ /* 0x000fe20000010000 */
[----:B------:R-:W-:Y:S01]  /*32e0*/  @!P0 LOP3.LUT R31, R31, 0xffff0000, RZ, 0xc0, !PT ;  /* 0xffff00001f1f8812 */ /* 0x000fe200078ec0ff */
[----:B------:R-:W-:Y:S01]  /*32f0*/  @!P0 FFMA.FTZ R33, R29, R8, -R33 ;  /* 0x000000081d218223 */ /* 0x000fe20000010821 */
[----:B------:R-:W-:Y:S01]  /*3300*/  @!P0 SHF.L.U32 R29, R25, 0x10, RZ ;  /* 0x00000010191d8819 */ /* 0x000fe200000006ff */
[----:B------:R-:W-:Y:S01]  /*3310*/  @!P0 FMUL.FTZ R2, R23, R6 ;  /* 0x0000000617028220 */ /* 0x000fe20000410000 */
[----:B------:R-:W-:Y:S01]  /*3320*/  @!P0 LOP3.LUT R8, R27, 0xffff0000, RZ, 0xc0, !PT ;  /* 0xffff00001b088812 */ /* 0x000fe200078ec0ff */
[----:B------:R-:W-:Y:S01]  /*3330*/  @!P0 IMAD.U32 R22, R26, 0x10000, RZ ;  /* 0x000100001a168824 */ /* 0x000fe200078e00ff */
[----:B------:R-:W-:Y:S01]  /*3340*/  @!P0 F2FP.BF16.PACK_AB R33, R0, R33 ;  /* 0x000000210021823e */ /* 0x000fe200000010ff */
[----:B------:R-:W-:Y:S02]  /*3350*/  @!P0 FMUL.FTZ R35, R23, R28 ;  /* 0x0000001c17238220 */ /* 0x000fe40000410000 */
[----:B------:R-:W-:Y:S01]  /*3360*/  @!P0 FMUL.FTZ R34, R20, R30 ;  /* 0x0000001e14228220 */ /* 0x000fe20000410000 */
[----:B------:R-:W-:Y:S01]  /*3370*/  @!P0 MOV R24, R33 ;  /* 0x0000002100188202 */ /* 0x000fe20000000f00 */
[C---:B------:R-:W-:Y:S02]  /*3380*/  @!P0 FMUL.FTZ R36, R8.reuse, R31 ;  /* 0x0000001f08248220 */ /* 0x040fe40000410000 */
[----:B------:R-:W-:Y:S02]  /*3390*/  @!P0 FMUL.FTZ R4, R8, R7 ;  /* 0x0000000708048220 */ /* 0x000fe40000410000 */
[----:B------:R-:W-:Y:S02]  /*33a0*/  @!P0 FFMA.FTZ R2, R28, R29, R2 ;  /* 0x0000001d1c028223 */ /* 0x000fe40000010002 */
[----:B------:R-:W-:Y:S02]  /*33b0*/  @!P0 FFMA.FTZ R3, R30, R22, R3 ;  /* 0x000000161e038223 */ /* 0x000fe40000010003 */
[----:B------:R-:W-:Y:S02]  /*33c0*/  @!P0 FFMA.FTZ R35, R29, R6, -R35 ;  /* 0x000000061d238223 */ /* 0x000fe40000010823 */
[----:B------:R-:W-:Y:S02]  /*33d0*/  @!P0 FFMA.FTZ R34, R22, R5, -R34 ;  /* 0x0000000516228223 */ /* 0x000fe40000010822 */
[----:B------:R-:W-:Y:S01]  /*33e0*/  @!P0 FFMA.FTZ R36, R32, R7, -R36 ;  /* 0x0000000720248223 */ /* 0x000fe20000010824 */
[----:B------:R-:W-:Y:S01]  /*33f0*/  @!P0 F2FP.BF16.PACK_AB R38, R2, R35 ;  /* 0x000000230226823e */ /* 0x000fe200000010ff */
[----:B------:R-:W-:Y:S01]  /*3400*/  @!P0 FFMA.FTZ R4, R31, R32, R4 ;  /* 0x000000201f048223 */ /* 0x000fe20000010004 */
[----:B------:R-:W-:Y:S03]  /*3410*/  @!P0 F2FP.BF16.PACK_AB R34, R3, R34 ;  /* 0x000000220322823e */ /* 0x000fe600000010ff */
[----:B------:R-:W-:Y:S01]  /*3420*/  @!P0 IMAD.MOV.U32 R25, RZ, RZ, R38 ;  /* 0x000000ffff198224 */ /* 0x000fe200078e0026 */
[----:B------:R-:W-:Y:S02]  /*3430*/  @!P0 F2FP.BF16.PACK_AB R35, R4, R36 ;  /* 0x000000240423823e */ /* 0x000fe400000010ff */
[----:B------:R-:W-:Y:S02]  /*3440*/  @!P0 MOV R26, R34 ;  /* 0x00000022001a8202 */ /* 0x000fe40000000f00 */
[----:B------:R-:W-:Y:S05]  /*3450*/  @!P0 MOV R27, R35 ;  /* 0x00000023001b8202 */ /* 0x000fea0000000f00 */
[----:B------:R1:W-:Y:S02]  /*3460*/  ST.E.128 [R128.64], R24 ;  /* 0x0000001880007985 */ /* 0x0003e4000c101d06 */
.L_x_826:
[----:B------:R-:W-:Y:S05]  /*3470*/  BSYNC B0 ;  /* 0x0000000000007941 */ /* 0x000fea0003800000 */
.L_x_825:
[----:B------:R-:W-:Y:S01]  /*3480*/  ISETP.GE.AND P0, PT, R10, R121, PT ;  /* 0x000000790a00720c */ /* 0x000fe20003f06270 */
[----:B------:R-:W-:Y:S01]  /*3490*/  @!UPT UIADD3 URZ, URZ, URZ, URZ ;  /* 0x0000003f3f3ff290 */ /* 0x000fe2000fffe03f */
[----:B------:R-:W-:Y:S11]  /*34a0*/  BSSY B0, `(.L_x_827) ;  /* 0x0000030000007945 */ /* 0x000ff60003800000 */
[----:B------:R-:W-:-:S05]  /*34b0*/  @P0 BRA `(.L_x_828) ;  /* 0x000002e000000947 */ /* 0x000fca0003800000 */
[----:B------:R-:W-:Y:S01]  /*34c0*/  ISETP.GE.AND P0, PT, R10, R21, PT ;  /* 0x000000150a00720c */ /* 0x000fe20003f06270 */
[----:B-1----:R-:W2:Y:S11]  /*34d0*/  LD.E.128 R24, [R122.64+0x80] ;  /* 0x000080067a187980 */ /* 0x002eb6000c101d00 */
[----:B------:R-:W-:Y:S01]  /*34e0*/  @!UPT UIADD3 URZ, URZ, URZ, URZ ;  /* 0x0000003f3f3ff290 */ /* 0x000fe2000fffe03f */
[----:B------:R-:W3:Y:S06]  /*34f0*/  @!P0 LD.E.64 R6, [R16.64+0x40] ;  /* 0x0000400610068980 */ /* 0x000eec000c101b00 */
[----:B------:R-:W4:Y:S01]  /*3500*/  @!P0 LD.E.64 R30, [R58.64+0x40] ;  /* 0x000040063a1e8980 */ /* 0x000f22000c101b00 */
        /* <DEDUP_REMOVED lines=40> */
[----:B------:R1:W-:Y:S02]  /*3790*/  ST.E.128 [R128.64+0x80], R24 ;  /* 0x0000801880007985 */ /* 0x0003e4000c101d06 */
.L_x_828:
[----:B------:R-:W-:Y:S05]  /*37a0*/  BSYNC B0 ;  /* 0x0000000000007941 */ /* 0x000fea0003800000 */
.L_x_827:
[----:B------:R-:W-:Y:S11]  /*37b0*/  ISETP.GE.AND P0, PT, R9, R121, PT ;  /* 0x000000790900720c */ /* 0x000ff60003f06270 */
[----:B------:R-:W-:Y:S02]  /*37c0*/  @!UPT UIADD3 URZ, URZ, URZ, URZ ;  /* 0x0000003f3f3ff290 */ /* 0x000fe4000fffe03f */
        /* <DEDUP_REMOVED lines=47> */
.L_x_824:
[----:B------:R-:W-:Y:S05]  /*3ac0*/  BSYNC B1 ;  /* 0x0000000000017941 */ /* 0x000fea0003800000 */
.L_x_823:
[C---:B------:R-:W-:Y:S01]  /*3ad0*/  ISETP.GE.AND P0, PT, R79.reuse, R186, PT ;  /* 0x000000ba4f00720c */ /* 0x040fe20003f06270 */
[----:B------:R-:W-:Y:S03]  /*3ae0*/  BSSY B1, `(.L_x_829) ;  /* 0x00000a9000017945 */ /* 0x000fe60003800000 */
[----:B------:R-:W-:Y:S11]  /*3af0*/  ISETP.GE.AND P0, PT, R79, R184, !P0 ;  /* 0x000000b84f00720c */ /* 0x000ff60004706270 */
[----:B------:R-:W-:Y:S02]  /*3b00*/  @!UPT UIADD3 URZ, URZ, URZ, URZ ;  /* 0x0000003f3f3ff290 */ /* 0x000fe4000fffe03f */
[----:B------:R-:W-:-:S05]  /*3b10*/  @!P0 BRA `(.L_x_830) ;  /* 0x00000a5000008947 */ /* 0x000fca0003800000 */
[----:B-----5:R-:W-:Y:S01]  /*3b20*/  ISETP.GE.AND P0, PT, R12, R121, PT ;  /* 0x000000790c00720c */ /* 0x020fe20003f06270 */
[C---:B------:R-:W-:Y:S01]  /*3b30*/  IMAD.SHL.U32 R5, R153.reuse, 0x2, RZ ;  /* 0x0000000299057824 */ /* 0x040fe200078e00ff */
[----:B------:R-:W-:Y:S01]  /*3b40*/  SHF.L.U64.HI R3, R153, 0x1, R141 ;  /* 0x0000000199037819 */ /* 0x000fe2000001028d */
[----:B------:R-:W-:Y:S03]  /*3b50*/  BSSY B0, `(.L_x_831) ;  /* 0x0000037000007945 */ /* 0x000fe60003800000 */
[-C--:B------:R-:W-:Y:S02]  /*3b60*/  IADD3 R22, P2, R16, R5.reuse, RZ ;  /* 0x0000000510167210 */ /* 0x080fe40007f5e0ff */
[----:B------:R-:W-:Y:S03]  /*3b70*/  IADD3 R36, P1, R58, R5, RZ ;  /* 0x000000053a247210 */ /* 0x000fe60007f3e0ff */
[--C-:B------:R-:W-:Y:S02]  /*3b80*/  IMAD.X R23, R17, 0x1, R3.reuse, P2 ;  /* 0x0000000111177824 */ /* 0x100fe400010e0603 */
[----:B------:R-:W-:Y:S01]  /*3b90*/  IMAD.X R37, R59, 0x1, R3, P1 ;  /* 0x000000013b257824 */ /* 0x000fe200008e0603 */
[----:B------:R-:W-:-:S05]  /*3ba0*/  @P0 BRA `(.L_x_832) ;  /* 0x0000031000000947 */ /* 0x000fca0003800000 */
[----:B------:R-:W-:Y:S02]  /*3bb0*/  ISETP.GE.AND P0, PT, R12, R21, PT ;  /* 0x000000150c00720c */ /* 0x000fe40003f06270 */
[C---:B------:R-:W-:Y:S04]  /*3bc0*/  LEA R38, P1, R100.reuse, R122, 0x1 ;  /* 0x0000007a64267211 */ /* 0x040fe800078208ff */
[----:B------:R-:W-:Y:S02]  /*3bd0*/  LEA.HI.X R39, R100, R123, R97, 0x1, P1 ;  /* 0x0000007b64277211 */ /* 0x000fe400008f0c61 */
[C---:B------:R-:W-:Y:S03]  /*3be0*/  LEA R44, P1, R201.reuse, R128, 0x1 ;  /* 0x00000080c92c7211 */ /* 0x040fe600078208ff */
[----:B-1----:R-:W2:Y:S01]  /*3bf0*/  LD.E.128 R24, [R38.64] ;  /* 0x0000000626187980 */ /* 0x002ea2000c101d00 */
[----:B------:R-:W-:Y:S07]  /*3c00*/  LEA.HI.X R45, R201, R129, R202, 0x1, P1 ;  /* 0x00000081c92d7211 */ /* 0x000fee00008f0cca */
[----:B------:R-:W3:Y:S06]  /*3c10*/  @!P0 LD.E.64 R32, [R36.64] ;  /* 0x0000000624208980 */ /* 0x000eec000c101b00 */
[----:B------:R-:W4:Y:S01]  /*3c20*/  @!P0 LD.E.64 R6, [R22.64] ;  /* 0x0000000616068980 */ /* 0x000f22000c101b00 */
[----:B--2---:R-:W-:Y:S01]  /*3c30*/  @!P0 IMAD.U32 R34, R27, 0x10000, RZ ;  /* 0x000100001b228824 */ /* 0x004fe200078e00ff */
[C---:B------:R-:W-:Y:S02]  /*3c40*/  @!P0 LOP3.LUT R29, R24.reuse, 0xffff0000, RZ, 0xc0, !PT ;  /* 0xffff0000181d8812 */ /* 0x040fe400078ec0ff */
[----:B------:R-:W-:Y:S02]  /*3c50*/  @!P0 SHF.L.U32 R31, R24, 0x10, RZ ;  /* 0x00000010181f8819 */ /* 0x000fe400000006ff */
[----:B------:R-:W-:Y:S02]  /*3c60*/  @!P0 LOP3.LUT R20, R26, 0xffff0000, RZ, 0xc0, !PT ;  /* 0xffff00001a148812 */ /* 0x000fe400078ec0ff */
[C---:B---3--:R-:W-:Y:S02]  /*3c70*/  @!P0 SHF.L.U32 R28, R32.reuse, 0x10, RZ ;  /* 0x00000010201c8819 */ /* 0x048fe400000006ff */
[----:B------:R-:W-:Y:S01]  /*3c80*/  @!P0 LOP3.LUT R30, R32, 0xffff0000, RZ, 0xc0, !PT ;  /* 0xffff0000201e8812 */ /* 0x000fe200078ec0ff */
[C---:B------:R-:W-:Y:S01]  /*3c90*/  @!P0 IMAD.U32 R32, R33.reuse, 0x10000, RZ ;  /* 0x0001000021208824 */ /* 0x040fe200078e00ff */
[----:B------:R-:W-:Y:S01]  /*3ca0*/  @!P0 LOP3.LUT R33, R33, 0xffff0000, RZ, 0xc0, !PT ;  /* 0xffff000021218812 */ /* 0x000fe200078ec0ff */
[----:B------:R-:W-:Y:S02]  /*3cb0*/  @!P0 FMUL.FTZ R35, R29, R28 ;  /* 0x0000001c1d238220 */ /* 0x000fe40000410000 */
[C---:B----4-:R-:W-:Y:S01]  /*3cc0*/  @!P0 IMAD.U32 R8, R6.reuse, 0x10000, RZ ;  /* 0x0001000006088824 */ /* 0x050fe200078e00ff */
[----:B------:R-:W-:Y:S01]  /*3cd0*/  @!P0 LOP3.LUT R6, R6, 0xffff0000, RZ, 0xc0, !PT ;  /* 0xffff000006068812 */ /* 0x000fe200078ec0ff */
[C---:B------:R-:W-:Y:S01]  /*3ce0*/  @!P0 IMAD.U32 R5, R7.reuse, 0x10000, RZ ;  /* 0x0001000007058824 */ /* 0x040fe200078e00ff */
[----:B------:R-:W-:Y:S01]  /*3cf0*/  @!P0 LOP3.LUT R7, R7, 0xffff0000, RZ, 0xc0, !PT ;  /* 0xffff000007078812 */ /* 0x000fe200078ec0ff */
[-C--:B------:R-:W-:Y:S01]  /*3d00*/  @!P0 FMUL.FTZ R0, R29, R8.reuse ;  /* 0x000000081d008220 */ /* 0x080fe20000410000 */
[----:B------:R-:W-:Y:S01]  /*3d10*/  @!P0 LOP3.LUT R29, R25, 0xffff0000, RZ, 0xc0, !PT ;  /* 0xffff0000191d8812 */ /* 0x000fe200078ec0ff */
[----:B------:R-:W-:Y:S01]  /*3d20*/  @!P0 FFMA.FTZ R35, R31, R8, -R35 ;  /* 0x000000081f238223 */ /* 0x000fe20000010823 */
[----:B------:R-:W-:Y:S01]  /*3d30*/  @!P0 LOP3.LUT R8, R27, 0xffff0000, RZ, 0xc0, !PT ;  /* 0xffff00001b088812 */ /* 0x000fe200078ec0ff */
[----:B------:R-:W-:Y:S01]  /*3d40*/  @!P0 FFMA.FTZ R0, R28, R31, R0 ;  /* 0x0000001f1c008223 */ /* 0x000fe20000010000 */
[----:B------:R-:W-:Y:S01]  /*3d50*/  @!P0 SHF.L.U32 R28, R26, 0x10, RZ ;  /* 0x000000101a1c8819 */ /* 0x000fe200000006ff */
[----:B------:R-:W-:Y:S02]  /*3d60*/  @!P0 IMAD.U32 R31, R25, 0x10000, RZ ;  /* 0x00010000191f8824 */ /* 0x000fe400078e00ff */
[C---:B------:R-:W-:Y:S01]  /*3d70*/  @!P0 FMUL.FTZ R2, R29.reuse, R6 ;  /* 0x000000061d028220 */ /* 0x040fe20000410000 */
[----:B------:R-:W-:Y:S01]  /*3d80*/  @!P0 F2FP.BF16.PACK_AB R35, R0, R35 ;  /* 0x000000230023823e */ /* 0x000fe200000010ff */
[C---:B------:R-:W-:Y:S02]  /*3d90*/  @!P0 FMUL.FTZ R3, R20.reuse, R5 ;  /* 0x0000000514038220 */ /* 0x040fe40000410000 */
[----:B------:R-:W-:Y:S01]  /*3da0*/  @!P0 FMUL.FTZ R39, R29, R30 ;  /* 0x0000001e1d278220 */ /* 0x000fe20000410000 */
[----:B------:R-:W-:Y:S01]  /*3db0*/  @!P0 MOV R24, R35 ;  /* 0x0000002300188202 */ /* 0x000fe20000000f00 */
[----:B------:R-:W-:Y:S02]  /*3dc0*/  @!P0 FMUL.FTZ R38, R20, R32 ;  /* 0x0000002014268220 */ /* 0x000fe40000410000 */
        /* <DEDUP_REMOVED lines=15> */
.L_x_832:
[----:B------:R-:W-:Y:S05]  /*3ec0*/  BSYNC B0 ;  /* 0x0000000000007941 */ /* 0x000fea0003800000 */
.L_x_831:
[----:B------:R-:W-:Y:S01]  /*3ed0*/  ISETP.GE.AND P0, PT, R10, R121, PT ;  /* 0x000000790a00720c */ /* 0x000fe20003f06270 */
[----:B------:R-:W-:Y:S01]  /*3ee0*/  @!UPT UIADD3 URZ, URZ, URZ, URZ ;  /* 0x0000003f3f3ff290 */ /* 0x000fe2000fffe03f */
[----:B------:R-:W-:Y:S11]  /*3ef0*/  BSSY B0, `(.L_x_833) ;  /* 0x0000033000007945 */ /* 0x000ff60003800000 */
[----:B------:R-:W-:-:S05]  /*3f00*/  @P0 BRA `(.L_x_834) ;  /* 0x0000031000000947 */ /* 0x000fca0003800000 */
[----:B------:R-:W-:Y:S02]  /*3f10*/  ISETP.GE.AND P0, PT, R10, R21, PT ;  /* 0x000000150a00720c */ /* 0x000fe40003f06270 */
[C---:B------:R-:W-:Y:S04]  /*3f20*/  LEA R38, P1, R99.reuse, R122, 0x1 ;  /* 0x0000007a63267211 */ /* 0x040fe800078208ff */
[----:B------:R-:W-:Y:S02]  /*3f30*/  LEA.HI.X R39, R99, R123, R102, 0x1, P1 ;  /* 0x0000007b63277211 */ /* 0x000fe400008f0c66 */
[C---:B-1----:R-:W-:Y:S03]  /*3f40*/  LEA R44, P1, R94.reuse, R128, 0x1 ;  /* 0x000000805e2c7211 */ /* 0x042fe600078208ff */
[----:B------:R-:W2:Y:S01]  /*3f50*/  LD.E.128 R24, [R38.64] ;  /* 0x0000000626187980 */ /* 0x000ea2000c101d00 */
[----:B------:R-:W-:Y:S07]  /*3f60*/  LEA.HI.X R45, R94, R129, R93, 0x1, P1 ;  /* 0x000000815e2d7211 */ /* 0x000fee00008f0c5d */
[----:B------:R-:W3:Y:S06]  /*3f70*/  @!P0 LD.E.64 R32, [R36.64+0x40] ;  /* 0x0000400624208980 */ /* 0x000eec000c101b00 */
[----:B------:R-:W4:Y:S01]  /*3f80*/  @!P0 LD.E.64 R6, [R22.64+0x40] ;  /* 0x0000400616068980 */ /* 0x000f22000c101b00 */
        /* <DEDUP_REMOVED lines=41> */
.L_x_834:
[----:B------:R-:W-:Y:S05]  /*4220*/  BSYNC B0 ;  /* 0x0000000000007941 */ /* 0x000fea0003800000 */
.L_x_833:
[----:B------:R-:W-:Y:S11]  /*4230*/  ISETP.GE.AND P0, PT, R9, R121, PT ;  /* 0x000000790900720c */ /* 0x000ff60003f06270 */
[----:B------:R-:W-:Y:S02]  /*4240*/  @!UPT UIADD3 URZ, URZ, URZ, URZ ;  /* 0x0000003f3f3ff290 */ /* 0x000fe4000fffe03f */
        /* <DEDUP_REMOVED lines=8> */
[----:B------:R1:W4:Y:S01]  /*42d0*/  @!P0 LD.E.64 R6, [R22.64+0x80] ;  /* 0x0000800616068980 */ /* 0x000322000c101b00 */
[----:B--2---:R-:W-:Y:S01]  /*42e0*/  @!P0 IMAD.U32 R34, R27, 0x10000, RZ ;  /* 0x000100001b228824 */ /* 0x004fe200078e00ff */
[C---:B------:R-:W-:Y:S02]  /*42f0*/  @!P0 LOP3.LUT R29, R24.reuse, 0xffff0000, RZ, 0xc0, !PT ;  /* 0xffff0000181d8812 */ /* 0x040fe400078ec0ff */
[----:B------:R-:W-:Y:S02]  /*4300*/  @!P0 SHF.L.U32 R31, R24, 0x10, RZ ;  /* 0x00000010181f8819 */ /* 0x000fe400000006ff */
[----:B-1----:R-:W-:Y:S02]  /*4310*/  @!P0 LOP3.LUT R23, R25, 0xffff0000, RZ, 0xc0, !PT ;  /* 0xffff000019178812 */ /* 0x002fe400078ec0ff */
[----:B------:R-:W-:Y:S01]  /*4320*/  @!P0 LOP3.LUT R20, R26, 0xffff0000, RZ, 0xc0, !PT ;  /* 0xffff00001a148812 */ /* 0x000fe200078ec0ff */
[C---:B---3--:R-:W-:Y:S01]  /*4330*/  @!P0 IMAD.U32 R32, R37.reuse, 0x10000, RZ ;  /* 0x0001000025208824 */ /* 0x048fe200078e00ff */
[C---:B------:R-:W-:Y:S02]  /*4340*/  @!P0 SHF.L.U32 R28, R36.reuse, 0x10, RZ ;  /* 0x00000010241c8819 */ /* 0x040fe400000006ff */
[----:B------:R-:W-:Y:S01]  /*4350*/  @!P0 LOP3.LUT R30, R36, 0xffff0000, RZ, 0xc0, !PT ;  /* 0xffff0000241e8812 */ /* 0x000fe200078ec0ff */
[----:B------:R-:W-:Y:S01]  /*4360*/  @!P0 FMUL.FTZ R38, R20, R32 ;  /* 0x0000002014268220 */ /* 0x000fe20000410000 */
[----:B------:R-:W-:Y:S01]  /*4370*/  @!P0 LOP3.LUT R33, R37, 0xffff0000, RZ, 0xc0, !PT ;  /* 0xffff000025218812 */ /* 0x000fe200078ec0ff */
[C---:B----4-:R-:W-:Y:S01]  /*4380*/  @!P0 IMAD.U32 R8, R6.reuse, 0x10000, RZ ;  /* 0x0001000006088824 */ /* 0x050fe200078e00ff */
[----:B------:R-:W-:Y:S01]  /*4390*/  @!P0 LOP3.LUT R6, R6, 0xffff0000, RZ, 0xc0, !PT ;  /* 0xffff000006068812 */ /* 0x000fe200078ec0ff */
[C---:B------:R-:W-:Y:S02]  /*43a0*/  @!P0 FMUL.FTZ R35, R29.reuse, R28 ;  /* 0x0000001c1d238220 */ /* 0x040fe40000410000 */
[-C--:B------:R-:W-:Y:S02]  /*43b0*/  @!P0 FMUL.FTZ R0, R29, R8.reuse ;  /* 0x000000081d008220 */ /* 0x080fe40000410000 */
[C---:B------:R-:W-:Y:S01]  /*43c0*/  @!P0 IMAD.U32 R5, R7.reuse, 0x10000, RZ ;  /* 0x0001000007058824 */ /* 0x040fe200078e00ff */
        /* <DEDUP_REMOVED lines=26> */
.L_x_830:
[----:B------:R-:W-:Y:S05]  /*4570*/  BSYNC B1 ;  /* 0x0000000000017941 */ /* 0x000fea0003800000 */
.L_x_829:
        /* <DEDUP_REMOVED lines=17> */
[C---:B-1----:R-:W-:Y:S03]  /*4690*/  LEA R44, P1, R95.reuse, R128, 0x1 ;  /* 0x000000805f2c7211 */ /* 0x042fe600078208ff */
[----:B------:R-:W2:Y:S01]  /*46a0*/  LD.E.128 R24, [R38.64] ;  /* 0x0000000626187980 */ /* 0x000ea2000c101d00 */
        /* <DEDUP_REMOVED lines=44> */
.L_x_838:
[----:B------:R-:W-:Y:S05]  /*4970*/  BSYNC B0 ;  /* 0x0000000000007941 */ /* 0x000fea0003800000 */
.L_x_837:
        /* <DEDUP_REMOVED lines=53> */
.L_x_840:
[----:B------:R-:W-:Y:S05]  /*4cd0*/  BSYNC B0 ;  /* 0x0000000000007941 */ /* 0x000fea0003800000 */
.L_x_839:
        /* <DEDUP_REMOVED lines=52> */
.L_x_836:
[----:B------:R-:W-:Y:S05]  /*5020*/  BSYNC B1 ;  /* 0x0000000000017941 */ /* 0x000fea0003800000 */
.L_x_835:
        /* <DEDUP_REMOVED lines=14> */
[----:B------:R-:W-:Y:S01]  /*5110*/  IMAD R35, R183, 0x60, RZ ;  /* 0x00000060b7237824 */ /* 0x000fe200078e02ff */
[----:B------:R-:W-:Y:S01]  /*5120*/  ISETP.GE.AND P0, PT, R12, R21, PT ;  /* 0x000000150c00720c */ /* 0x000fe20003f06270 */
[----:B------:R-:W-:Y:S04]  /*5130*/  IMAD.WIDE.U32 R38, R182, 0x60, R122 ;  /* 0x00000060b6267825 */ /* 0x000fe800078e007a */
[----:B-1----:R-:W-:Y:S01]  /*5140*/  IMAD.WIDE.U32 R44, R64, 0x60, R128 ;  /* 0x00000060402c7825 */ /* 0x002fe200078e0080 */
[----:B------:R-:W-:Y:S03]  /*5150*/  IADD3 R39, R39, R35, RZ ;  /* 0x0000002327277210 */ /* 0x000fe60007ffe0ff */
[----:B------:R-:W-:Y:S02]  /*5160*/  IMAD R41, R65, 0x60, RZ ;  /* 0x0000006041297824 */ /* 0x000fe400078e02ff */
[----:B------:R-:W2:Y:S03]  /*5170*/  LD.E.128 R24, [R38.64] ;  /* 0x0000000626187980 */ /* 0x000ea6000c101d00 */
[----:B------:R-:W-:Y:S05]  /*5180*/  IADD3 R45, R45, R41, RZ ;  /* 0x000000292d2d7210 */ /* 0x000fea0007ffe0ff */
[----:B------:R-:W3:Y:S06]  /*5190*/  @!P0 LD.E.64 R6, [R28.64] ;  /* 0x000000061c068980 */ /* 0x000eec000c101b00 */
[----:B------:R-:W4:Y:S01]  /*51a0*/  @!P0 LD.E.64 R32, [R36.64] ;  /* 0x0000000624208980 */ /* 0x000f22000c101b00 */
[C---:B--2---:R-:W-:Y:S02]  /*51b0*/  @!P0 LOP3.LUT R23, R24.reuse, 0xffff0000, RZ, 0xc0, !PT ;  /* 0xffff000018178812 */ /* 0x044fe400078ec0ff */
[----:B------:R-:W-:Y:S02]  /*51c0*/  @!P0 SHF.L.U32 R31, R24, 0x10, RZ ;  /* 0x00000010181f8819 */ /* 0x000fe400000006ff */
[----:B------:R-:W-:Y:S02]  /*51d0*/  @!P0 LOP3.LUT R20, R26, 0xffff0000, RZ, 0xc0, !PT ;  /* 0xffff00001a148812 */ /* 0x000fe400078ec0ff */
[----:B------:R-:W-:Y:S02]  /*51e0*/  @!P0 SHF.L.U32 R34, R27, 0x10, RZ ;  /* 0x000000101b228819 */ /* 0x000fe400000006ff */
[C---:B---3--:R-:W-:Y:S02]  /*51f0*/  @!P0 SHF.L.U32 R8, R6.reuse, 0x10, RZ ;  /* 0x0000001006088819 */ /* 0x048fe400000006ff */
[----:B------:R-:W-:Y:S02]  /*5200*/  @!P0 LOP3.LUT R6, R6, 0xffff0000, RZ, 0xc0, !PT ;  /* 0xffff000006068812 */ /* 0x000fe400078ec0ff */
[----:B------:R-:W-:Y:S01]  /*5210*/  @!P0 SHF.L.U32 R5, R7, 0x10, RZ ;  /* 0x0000001007058819 */ /* 0x000fe200000006ff */
[----:B------:R-:W-:Y:S01]  /*5220*/  @!P0 FMUL.FTZ R0, R23, R8 ;  /* 0x0000000817008220 */ /* 0x000fe20000410000 */
[----:B------:R-:W-:Y:S01]  /*5230*/  @!P0 LOP3.LUT R7, R7, 0xffff0000, RZ, 0xc0, !PT ;  /* 0xffff000007078812 */ /* 0x000fe200078ec0ff */
[C---:B----4-:R-:W-:Y:S01]  /*5240*/  @!P0 IMAD.U32 R22, R32.reuse, 0x10000, RZ ;  /* 0x0001000020168824 */ /* 0x050fe200078e00ff */
[----:B------:R-:W-:Y:S01]  /*5250*/  @!P0 LOP3.LUT R30, R32, 0xffff0000, RZ, 0xc0, !PT ;  /* 0xffff0000201e8812 */ /* 0x000fe200078ec0ff */
[----:B------:R-:W-:Y:S01]  /*5260*/  @!P0 FMUL.FTZ R3, R20, R5 ;  /* 0x0000000514038220 */ /* 0x000fe20000410000 */
[----:B------:R-:W-:Y:S01]  /*5270*/  @!P0 SHF.L.U32 R32, R33, 0x10, RZ ;  /* 0x0000001021208819 */ /* 0x000fe200000006ff */
[----:B------:R-:W-:Y:S01]  /*5280*/  @!P0 FMUL.FTZ R35, R23, R22 ;  /* 0x0000001617238220 */ /* 0x000fe20000410000 */
[----:B------:R-:W-:Y:S01]  /*5290*/  @!P0 LOP3.LUT R23, R25, 0xffff0000, RZ, 0xc0, !PT ;  /* 0xffff000019178812 */ /* 0x000fe200078ec0ff */
[----:B------:R-:W-:Y:S01]  /*52a0*/  @!P0 FFMA.FTZ R0, R22, R31, R0 ;  /* 0x0000001f16008223 */ /* 0x000fe20000010000 */
[----:B------:R-:W-:Y:S01]  /*52b0*/  @!P0 SHF.L.U32 R22, R26, 0x10, RZ ;  /* 0x000000101a168819 */ /* 0x000fe200000006ff */
[----:B------:R-:W-:Y:S01]  /*52c0*/  @!P0 FFMA.FTZ R35, R31, R8, -R35 ;  /* 0x000000081f238223 */ /* 0x000fe20000010823 */
[----:B------:R-:W-:Y:S01]  /*52d0*/  @!P0 LOP3.LUT R8, R27, 0xffff0000, RZ, 0xc0, !PT ;  /* 0xffff00001b088812 */ /* 0x000fe200078ec0ff */
[----:B------:R-:W-:Y:S01]  /*52e0*/  @!P0 IMAD.U32 R31, R25, 0x10000, RZ ;  /* 0x00010000191f8824 */ /* 0x000fe200078e00ff */
[----:B------:R-:W-:Y:S01]  /*52f0*/  @!P0 LOP3.LUT R33, R33, 0xffff0000, RZ, 0xc0, !PT ;  /* 0xffff000021218812 */ /* 0x000fe200078ec0ff */
[C---:B------:R-:W-:Y:S01]  /*5300*/  @!P0 FMUL.FTZ R2, R23.reuse, R6 ;  /* 0x0000000617028220 */ /* 0x040fe20000410000 */
[----:B------:R-:W-:Y:S01]  /*5310*/  @!P0 F2FP.BF16.PACK_AB R35, R0, R35 ;  /* 0x000000230023823e */ /* 0x000fe200000010ff */
[----:B------:R-:W-:Y:S02]  /*5320*/  @!P0 FMUL.FTZ R39, R23, R30 ;  /* 0x0000001e17278220 */ /* 0x000fe40000410000 */
        /* <DEDUP_REMOVED lines=10> */
[----:B------:R-:W-:Y:S01]  /*53d0*/  @!P0 F2FP.BF16.PACK_AB R38, R3, R38 ;  /* 0x000000260326823e */ /* 0x000fe200000010ff */
[----:B------:R-:W-:Y:S01]  /*53e0*/  @!P0 IMAD.MOV.U32 R24, RZ, RZ, R35 ;  /* 0x000000ffff188224 */ /* 0x000fe200078e0023 */
[----:B------:R-:W-:Y:S02]  /*53f0*/  @!P0 MOV R25, R42 ;  /* 0x0000002a00198202 */ /* 0x000fe40000000f00 */
[----:B------:R-:W-:Y:S02]  /*5400*/  @!P0 F2FP.BF16.PACK_AB R39, R4, R40 ;  /* 0x000000280427823e */ /* 0x000fe400000010ff */
[----:B------:R-:W-:Y:S02]  /*5410*/  @!P0 MOV R26, R38 ;  /* 0x00000026001a8202 */ /* 0x000fe40000000f00 */
[----:B------:R-:W-:Y:S05]  /*5420*/  @!P0 MOV R27, R39 ;  /* 0x00000027001b8202 */ /* 0x000fea0000000f00 */
[----:B------:R1:W-:Y:S02]  /*5430*/  ST.E.128 [R44.64], R24 ;  /* 0x000000182c007985 */ /* 0x0003e4000c101d06 */
.L_x_844:
[----:B------:R-:W-:Y:S05]  /*5440*/  BSYNC B0 ;  /* 0x0000000000007941 */ /* 0x000fea0003800000 */
.L_x_843:
        /* <DEDUP_REMOVED lines=53> */
.L_x_846:
[----:B------:R-:W-:Y:S05]  /*57a0*/  BSYNC B0 ;  /* 0x0000000000007941 */ /* 0x000fea0003800000 */
.L_x_845:
[----:B------:R-:W-:Y:S11]  /*57b0*/  ISETP.GE.AND P0, PT, R9, R121, PT ;  /* 0x000000790900720c */ /* 0x000ff60003f06270 */
[----:B------:R-:W-:Y:S02]  /*57c0*/  @!UPT UIADD3 URZ, URZ, URZ, URZ ;  /* 0x0000003f3f3ff290 */ /* 0x000fe4000fffe03f */
[----:B------:R-:W-:-:S05]  /*57d0*/  @P0 BRA `(.L_x_842) ;  /* 0x0000031000000947 */ /* 0x000fca0003800000 */
[----:B------:R-:W-:Y:S02]  /*57e0*/  ISETP.GE.AND P0, PT, R9, R21, PT ;  /* 0x000000150900720c */ /* 0x000fe40003f06270 */
[C---:B------:R-:W-:Y:S04]  /*57f0*/  LEA R38, P1, R114.reuse, R122, 0x1 ;  /* 0x0000007a72267211 */ /* 0x040fe800078208ff */
[----:B------:R-:W-:Y:S02]  /*5800*/  LEA.HI.X R39, R114, R123, R111, 0x1, P1 ;  /* 0x0000007b72277211 */ /* 0x000fe400008f0c6f */
[C---:B------:R-:W-:Y:S03]  /*5810*/  LEA R42, P1, R84.reuse, R128, 0x1 ;  /* 0x00000080542a7211 */ /* 0x040fe600078208ff */
[----:B------:R-:W2:Y:S01]  /*5820*/  LD.E.128 R20, [R38.64] ;  /* 0x0000000626147980 */ /* 0x000ea2000c101d00 */
[----:B------:R-:W-:Y:S07]  /*5830*/  LEA.HI.X R43, R84, R129, R83, 0x1, P1 ;  /* 0x00000081542b7211 */ /* 0x000fee00008f0c53 */
[----:B------:R-:W3:Y:S06]  /*5840*/  @!P0 LD.E.64 R36, [R36.64+0x80] ;  /* 0x0000800624248980 */ /* 0x000eec000c101b00 */
[----:B------:R-:W4:Y:S01]  /*5850*/  @!P0 LD.E.64 R6, [R28.64+0x80] ;  /* 0x000080061c068980 */ /* 0x000f22000c101b00 */
[----:B--2---:R-:W-:Y:S01]  /*5860*/  @!P0 IMAD.U32 R32, R23, 0x10000, RZ ;  /* 0x0001000017208824 */ /* 0x004fe200078e00ff */
[C---:B-1----:R-:W-:Y:S02]  /*5870*/  @!P0 LOP3.LUT R25, R20.reuse, 0xffff0000, RZ, 0xc0, !PT ;  /* 0xffff000014198812 */ /* 0x042fe400078ec0ff */
[----:B------:R-:W-:Y:S02]  /*5880*/  @!P0 SHF.L.U32 R27, R20, 0x10, RZ ;  /* 0x00000010141b8819 */ /* 0x000fe400000006ff */
        /* <DEDUP_REMOVED lines=9> */
[-C--:B------:R-:W-:Y:S01]  /*5920*/  @!P0 FMUL.FTZ R0, R25, R8.reuse ;  /* 0x0000000819008220 */ /* 0x080fe20000410000 */
[----:B------:R-:W-:Y:S01]  /*5930*/  @!P0 LOP3.LUT R25, R21, 0xffff0000, RZ, 0xc0, !PT ;  /* 0xffff000015198812 */ /* 0x000fe200078ec0ff */
        /* <DEDUP_REMOVED lines=27> */
.L_x_842:
[----:B------:R-:W-:Y:S05]  /*5af0*/  BSYNC B1 ;  /* 0x0000000000017941 */ /* 0x000fea0003800000 */
.L_x_841:
[----:B------:R-:W2:Y:S02]  /*5b00*/  LD.E R3, [R18.64+0xd0] ;  /* 0x0000d00612037980 */ /* 0x000ea4000c101900 */
[----:B--2---:R-:W-:Y:S05]  /*5b10*/  IMAD.U32 R3, R3, -0x20, RZ ;  /* 0xffffffe003037824 */ /* 0x004fea00078e00ff */
[C---:B------:R-:W-:Y:S02]  /*5b20*/  LEA R16, P1, R3.reuse, R16, 0x1 ;  /* 0x0000001003107211 */ /* 0x040fe400078208ff */
[C---:B------:R-:W-:Y:S02]  /*5b30*/  LEA R58, P0, R3.reuse, R58, 0x1 ;  /* 0x0000003a033a7211 */ /* 0x040fe400078008ff */
[C---:B------:R-:W-:Y:S02]  /*5b40*/  LEA.HI.X.SX32 R17, R3.reuse, R17, 0x1, P1 ;  /* 0x0000001103117211 */ /* 0x040fe400008f0eff */
[----:B------:R-:W-:Y:S01]  /*5b50*/  LEA.HI.X.SX32 R59, R3, R59, 0x1, P0 ;  /* 0x0000003b033b7211 */ /* 0x000fe200000f0eff */
[----:B------:R-:W-:-:S05]  /*5b60*/  BRA `(.L_x_847) ;  /* 0x00004ec000007947 */ /* 0x000fca0003800000 */
.L_x_822:
[----:B-1----:R-:W-:Y:S01]  /*5b70*/  BSSY B2, `(.L_x_848) ;  /* 0x000010e000027945 */ /* 0x002fe20003800000 */
[----:B------:R-:W-:-:S05]  /*5b80*/  @!P2 BRA `(.L_x_849) ;  /* 0x000010c00000a947 */ /* 0x000fca0003800000 */
[----:B-----5:R-:W-:Y:S01]  /*5b90*/  ISETP.GE.AND P0, PT, R12, R121, PT ;  /* 0x000000790c00720c */ /* 0x020fe20003f06270 */
[----:B------:R-:W-:Y:S01]  /*5ba0*/  @!UPT UIADD3 URZ, URZ, URZ, URZ ;  /* 0x0000003f3f3ff290 */ /* 0x000fe2000fffe03f */
[----:B------:R-:W-:Y:S11]  /*5bb0*/  BSSY B1, `(.L_x_850) ;  /* 0x0000057000017945 */ /* 0x000ff60003800000 */
[----:B------:R-:W-:-:S05]  /*5bc0*/  @P0 BRA `(.L_x_851) ;  /* 0x0000055000000947 */ /* 0x000fca0003800000 */
[----:B------:R1:W5:Y:S01]  /*5bd0*/  LD.E.128 R48, [R122.64] ;  /* 0x000000067a307980 */ /* 0x000362000c101d00 */
[----:B------:R-:W-:Y:S01]  /*5be0*/  ISETP.GE.AND P0, PT, R12, R21, PT ;  /* 0x000000150c00720c */ /* 0x000fe20003f06270 */
[----:B------:R-:W-:Y:S01]  /*5bf0*/  @!UPT UIADD3 URZ, URZ, URZ, URZ ;  /* 0x0000003f3f3ff290 */ /* 0x000fe2000fffe03f */
[----:B------:R-:W-:Y:S11]  /*5c00*/  BSSY B0, `(.L_x_852) ;  /* 0x0000050000007945 */ /* 0x000ff60003800000 */
[----:B------:R-:W-:-:S05]  /*5c10*/  @P0 BRA `(.L_x_853) ;  /* 0x000004e000000947 */ /* 0x000fca0003800000 */
[----:B------:R-:W-:Y:S01]  /*5c20*/  LEA.HI R187, R21, R21, RZ, 0x1 ;  /* 0x0000001515bb7211 */ /* 0x000fe200078f08ff */
[----:B------:R-:W-:Y:S01]  /*5c30*/  IMAD.MOV.U32 R189, RZ, RZ, RZ ;  /* 0x000000ffffbd7224 */ /* 0x000fe200078e00ff */
[C---:B-----5:R-:W-:Y:S01]  /*5c40*/  LOP3.LUT R41, R48.reuse, 0xffff0000, RZ, 0xc0, !PT ;  /* 0xffff000030297812 */ /* 0x060fe200078ec0ff */
[----:B------:R-:W-:Y:S01]  /*5c50*/  IMAD.U32 R39, R48, 0x10000, RZ ;  /* 0x0001000030277824 */ /* 0x000fe200078e00ff */
[----:B------:R-:W-:Y:S01]  /*5c60*/  SHF.R.S32.HI R187, RZ, 0x1, R187 ;  /* 0x00000001ffbb7819 */ /* 0x000fe200000114bb */
[----:B------:R-:W-:Y:S01]  /*5c70*/  IMAD.U32 R46, R50, 0x10000, RZ ;  /* 0x00010000322e7824 */ /* 0x000fe200078e00ff */
[C---:B------:R-:W-:Y:S02]  /*5c80*/  SHF.L.U32 R42, R49.reuse, 0x10, RZ ;  /* 0x00000010312a7819 */ /* 0x040fe400000006ff */
[-C--:B------:R-:W-:Y:S02]  /*5c90*/  ISETP.GE.AND P1, PT, R12, R187.reuse, PT ;  /* 0x000000bb0c00720c */ /* 0x080fe40003f26270 */
[----:B------:R-:W-:Y:S02]  /*5ca0*/  MOV R185, R187 ;  /* 0x000000bb00b97202 */ /* 0x000fe40000000f00 */
[----:B------:R-:W-:Y:S02]  /*5cb0*/  LOP3.LUT R45, R49, 0xffff0000, RZ, 0xc0, !PT ;  /* 0xffff0000312d7812 */ /* 0x000fe400078ec0ff */
[----:B------:R-:W-:Y:S02]  /*5cc0*/  LOP3.LUT R49, R50, 0xffff0000, RZ, 0xc0, !PT ;  /* 0xffff000032317812 */ /* 0x000fe400078ec0ff */
[C---:B------:R-:W-:Y:S02]  /*5cd0*/  SHF.L.U32 R50, R51.reuse, 0x10, RZ ;  /* 0x0000001033327819 */ /* 0x040fe400000006ff */
[----:B------:R-:W-:Y:S03]  /*5ce0*/  LOP3.LUT R53, R51, 0xffff0000, RZ, 0xc0, !PT ;  /* 0xffff000033357812 */ /* 0x000fe600078ec0ff */
[--C-:B------:R-:W-:Y:S02]  /*5cf0*/  @P1 IMAD.MOV R189, RZ, RZ, -R187.reuse ;  /* 0x000000ffffbd1224 */ /* 0x100fe400078e0abb */
[----:B------:R-:W-:Y:S03]  /*5d00*/  @P1 IMAD.MOV R185, RZ, RZ, -R187 ;  /* 0x000000ffffb91224 */ /* 0x000fe600078e0abb */
[C---:B------:R-:W-:Y:S04]  /*5d10*/  LEA R190, P0, R189.reuse, R124, 0x1 ;  /* 0x0000007cbdbe7211 */ /* 0x040fe800078008ff */
[----:B------:R-:W-:Y:S02]  /*5d20*/  LEA.HI.X.SX32 R191, R189, R125, 0x1, P0 ;  /* 0x0000007dbdbf7211 */ /* 0x000fe400000f0eff */
[C---:B------:R-:W-:Y:S04]  /*5d30*/  LEA R22, P0, R185.reuse, R122, 0x1 ;  /* 0x0000007ab9167211 */ /* 0x040fe800078008ff */
[----:B------:R-:W-:Y:S01]  /*5d40*/  LEA.HI.X.SX32 R23, R185, R123, 0x1, P0 ;  /* 0x0000007bb9177211 */ /* 0x000fe200000f0eff */
[----:B------:R-:W-:Y:S01]  /*5d50*/  IMAD.MOV.U32 R185, RZ, RZ, RZ ;  /* 0x000000ffffb97224 */ /* 0x000fe200078e00ff */
[----:B------:R-:W-:Y:S01]  /*5d60*/  @P1 IADD3 R185, -R187, RZ, RZ ;  /* 0x000000ffbbb91210 */ /* 0x000fe20007ffe1ff */
[----:B------:R-:W2:Y:S03]  /*5d70*/  LD.E.128 R188, [R190.64] ;  /* 0x00000006bebc7980 */ /* 0x000ea6000c101d00 */
[C---:B------:R-:W-:Y:S04]  /*5d80*/  LEA R60, P0, R185.reuse, R126, 0x1 ;  /* 0x0000007eb93c7211 */ /* 0x040fe800078008ff */
[----:B------:R-:W-:Y:S01]  /*5d90*/  LEA.HI.X.SX32 R61, R185, R127, 0x1, P0 ;  /* 0x0000007fb93d7211 */ /* 0x000fe200000f0eff */
[----:B------:R3:W4:Y:S08]  /*5da0*/  LD.E.128 R24, [R22.64] ;  /* 0x0000000616187980 */ /* 0x000730000c101d00 */
[----:B------:R-:W4:Y:S01]  /*5db0*/  LD.E.128 R60, [R60.64] ;  /* 0x000000063c3c7980 */ /* 0x000f22000c101d00 */
[C---:B--2---:R-:W-:Y:S01]  /*5dc0*/  IMAD.U32 R36, R188.reuse, 0x10000, RZ ;  /* 0x00010000bc247824 */ /* 0x044fe200078e00ff */
[----:B------:R-:W-:Y:S01]  /*5dd0*/  LOP3.LUT R32, R188, 0xffff0000, RZ, 0xc0, !PT ;  /* 0xffff0000bc207812 */ /* 0x000fe200078ec0ff */
[----:B------:R-:W-:Y:S01]  /*5de0*/  IMAD.U32 R28, R190, 0x10000, RZ ;  /* 0x00010000be1c7824 */ /* 0x000fe200078e00ff */
[C---:B------:R-:W-:Y:S01]  /*5df0*/  SHF.L.U32 R30, R189.reuse, 0x10, RZ ;  /* 0x00000010bd1e7819 */ /* 0x040fe200000006ff */
[----:B------:R-:W-:Y:S01]  /*5e00*/  @!P1 FADD.FTZ R36, -R36, -RZ ;  /* 0x800000ff24249221 */ /* 0x000fe20000010100 */
[----:B------:R-:W-:Y:S01]  /*5e10*/  LOP3.LUT R29, R189, 0xffff0000, RZ, 0xc0, !PT ;  /* 0xffff0000bd1d7812 */ /* 0x000fe200078ec0ff */
[----:B------:R-:W-:Y:S01]  /*5e20*/  @!P1 FADD.FTZ R32, -R32, -RZ ;  /* 0x800000ff20209221 */ /* 0x000fe20000010100 */
[----:B---3--:R-:W-:Y:S01]  /*5e30*/  LOP3.LUT R23, R190, 0xffff0000, RZ, 0xc0, !PT ;  /* 0xffff0000be177812 */ /* 0x008fe200078ec0ff */
[C---:B----4-:R-:W-:Y:S01]  /*5e40*/  IMAD.U32 R37, R24.reuse, 0x10000, RZ ;  /* 0x0001000018257824 */ /* 0x050fe200078e00ff */
[----:B------:R-:W-:Y:S01]  /*5e50*/  LOP3.LUT R35, R24, 0xffff0000, RZ, 0xc0, !PT ;  /* 0xffff000018237812 */ /* 0x000fe200078ec0ff */
[----:B------:R-:W-:Y:S01]  /*5e60*/  @!P1 FADD.FTZ R30, -R30, -RZ ;  /* 0x800000ff1e1e9221 */ /* 0x000fe20000010100 */
[----:B------:R-:W-:Y:S01]  /*5e70*/  SHF.L.U32 R33, R25, 0x10, RZ ;  /* 0x0000001019217819 */ /* 0x000fe200000006ff */
[----:B------:R-:W-:Y:S01]  /*5e80*/  FMUL.FTZ R0, R37, R36 ;  /* 0x0000002425007220 */ /* 0x000fe20000410000 */
[----:B------:R-:W-:Y:S01]  /*5e90*/  LOP3.LUT R34, R25, 0xffff0000, RZ, 0xc0, !PT ;  /* 0xffff000019227812 */ /* 0x000fe200078ec0ff */
[----:B------:R-:W-:Y:S01]  /*5ea0*/  @!P1 FADD.FTZ R29, -R29, -RZ ;  /* 0x800000ff1d1d9221 */ /* 0x000fe20000010100 */
[----:B------:R-:W-:Y:S01]  /*5eb0*/  SHF.L.U32 R22, R191, 0x10, RZ ;  /* 0x00000010bf167819 */ /* 0x000fe200000006ff */
[C---:B------:R-:W-:Y:S01]  /*5ec0*/  IMAD.U32 R38, R60.reuse, 0x10000, RZ ;  /* 0x000100003c267824 */ /* 0x040fe200078e00ff */
[----:B------:R-:W-:Y:S01]  /*5ed0*/  LOP3.LUT R40, R60, 0xffff0000, RZ, 0xc0, !PT ;  /* 0xffff00003c287812 */ /* 0x000fe200078ec0ff */
[----:B------:R-:W-:Y:S01]  /*5ee0*/  FMUL.FTZ R2, R35, R32 ;  /* 0x0000002023027220 */ /* 0x000fe20000410000 */
[----:B------:R-:W-:Y:S01]  /*5ef0*/  SHF.L.U32 R43, R61, 0x10, RZ ;  /* 0x000000103d2b7819 */ /* 0x000fe200000006ff */
[C---:B------:R-:W-:Y:S01]  /*5f00*/  IMAD.U32 R31, R26.reuse, 0x10000, RZ ;  /* 0x000100001a1f7824 */ /* 0x040fe200078e00ff */
[----:B------:R-:W-:Y:S01]  /*5f10*/  LOP3.LUT R20, R191, 0xffff0000, RZ, 0xc0, !PT ;  /* 0xffff0000bf147812 */ /* 0x000fe200078ec0ff */
[----:B------:R-:W-:Y:S01]  /*5f20*/  FMUL.FTZ R3, R33, R30 ;  /* 0x0000001e21037220 */ /* 0x000fe20000410000 */
[----:B------:R-:W-:Y:S01]  /*5f30*/  LOP3.LUT R24, R26, 0xffff0000, RZ, 0xc0, !PT ;  /* 0xffff00001a187812 */ /* 0x000fe200078ec0ff */
[----:B------:R-:W-:Y:S01]  /*5f40*/  @!P1 FADD.FTZ R28, -R28, -RZ ;  /* 0x800000ff1c1c9221 */ /* 0x000fe20000010100 */
[----:B------:R-:W-:Y:S01]  /*5f50*/  LOP3.LUT R44, R61, 0xffff0000, RZ, 0xc0, !PT ;  /* 0xffff00003d2c7812 */ /* 0x000fe200078ec0ff */
[----:B------:R-:W-:Y:S01]  /*5f60*/  FFMA.FTZ R0, R39, R38, R0 ;  /* 0x0000002627007223 */ /* 0x000fe20000010000 */
[C---:B------:R-:W-:Y:S01]  /*5f70*/  SHF.L.U32 R25, R27.reuse, 0x10, RZ ;  /* 0x000000101b197819 */ /* 0x040fe200000006ff */
[----:B------:R-:W-:Y:S01]  /*5f80*/  FMUL.FTZ R4, R34, R29 ;  /* 0x0000001d22047220 */ /* 0x000fe20000410000 */
[----:B------:R-:W-:Y:S01]  /*5f90*/  LOP3.LUT R27, R27, 0xffff0000, RZ, 0xc0, !PT ;  /* 0xffff00001b1b7812 */ /* 0x000fe200078ec0ff */
[----:B------:R-:W-:Y:S01]  /*5fa0*/  @!P1 FADD.FTZ R23, -R23, -RZ ;  /* 0x800000ff17179221 */ /* 0x000fe20000010100 */
[----:B------:R-:W-:Y:S01]  /*5fb0*/  LOP3.LUT R48, R62, 0xffff0000, RZ, 0xc0, !PT ;  /* 0xffff00003e307812 */ /* 0x000fe200078ec0ff */
[----:B------:R-:W-:Y:S01]  /*5fc0*/  FFMA.FTZ R2, R41, R40, R2 ;  /* 0x0000002829027223 */ /* 0x000fe20000010002 */
[C---:B------:R-:W-:Y:S01]  /*5fd0*/  SHF.L.U32 R51, R63.reuse, 0x10, RZ ;  /* 0x000000103f337819 */ /* 0x040fe200000006ff */
[----:B------:R-:W-:Y:S01]  /*5fe0*/  @!P1 FADD.FTZ R22, -R22, -RZ ;  /* 0x800000ff16169221 */ /* 0x000fe20000010100 */
[----:B------:R-:W-:Y:S01]  /*5ff0*/  LOP3.LUT R52, R63, 0xffff0000, RZ, 0xc0, !PT ;  /* 0xffff00003f347812 */ /* 0x000fe200078ec0ff */
[----:B------:R-:W-:Y:S02]  /*6000*/  FMUL.FTZ R5, R31, R28 ;  /* 0x0000001c1f057220 */ /* 0x000fe40000410000 */
[----:B------:R-:W-:Y:S02]  /*6010*/  IMAD.U32 R47, R62, 0x10000, RZ ;  /* 0x000100003e2f7824 */ /* 0x000fe400078e00ff */
[----:B------:R-:W-:Y:S02]  /*6020*/  FFMA.FTZ R3, R42, R43, R3 ;  /* 0x0000002b2a037223 */ /* 0x000fe40000010003 */
[----:B------:R-:W-:Y:S02]  /*6030*/  @!P1 FADD.FTZ R20, -R20, -RZ ;  /* 0x800000ff14149221 */ /* 0x000fe40000010100 */
[----:B------:R-:W-:Y:S02]  /*6040*/  FMUL.FTZ R6, R24, R23 ;  /* 0x0000001718067220 */ /* 0x000fe40000410000 */
[----:B------:R-:W-:Y:S02]  /*6050*/  FFMA.FTZ R4, R45, R44, R4 ;  /* 0x0000002c2d047223 */ /* 0x000fe40000010004 */
[----:B------:R-:W-:Y:S02]  /*6060*/  FMUL.FTZ R7, R25, R22 ;  /* 0x0000001619077220 */ /* 0x000fe40000410000 */
[----:B------:R-:W-:Y:S02]  /*6070*/  FFMA.FTZ R5, R46, R47, R5 ;  /* 0x0000002f2e057223 */ /* 0x000fe40000010005 */
[----:B------:R-:W-:Y:S02]  /*6080*/  FMUL.FTZ R8, R27, R20 ;  /* 0x000000141b087220 */ /* 0x000fe40000410000 */
[----:B------:R-:W-:Y:S01]  /*6090*/  FFMA.FTZ R6, R49, R48, R6 ;  /* 0x0000003031067223 */ /* 0x000fe20000010006 */
[----:B------:R-:W-:Y:S01]  /*60a0*/  F2FP.BF16.PACK_AB R48, R2, R0 ;  /* 0x000000000230723e */ /* 0x000fe200000010ff */
[----:B------:R-:W-:Y:S01]  /*60b0*/  FFMA.FTZ R7, R50, R51, R7 ;  /* 0x0000003332077223 */ /* 0x000fe20000010007 */
[----:B------:R-:W-:Y:S01]  /*60c0*/  F2FP.BF16.PACK_AB R49, R4, R3 ;  /* 0x000000030431723e */ /* 0x000fe200000010ff */
[----:B------:R-:W-:Y:S01]  /*60d0*/  FFMA.FTZ R8, R53, R52, R8 ;  /* 0x0000003435087223 */ /* 0x000fe20000010008 */
[----:B------:R-:W-:Y:S04]  /*60e0*/  F2FP.BF16.PACK_AB R50, R6, R5 ;  /* 0x000000050632723e */ /* 0x000fe800000010ff */
[----:B------:R-:W-:Y:S02]  /*60f0*/  F2FP.BF16.PACK_AB R51, R8, R7 ;  /* 0x000000070833723e */ /* 0x000fe400000010ff */
.L_x_853:
[----:B------:R-:W-:Y:S05]  /*6100*/  BSYNC B0 ;  /* 0x0000000000007941 */ /* 0x000fea0003800000 */
.L_x_852:
[----:B-----5:R2:W-:Y:S02]  /*6110*/  ST.E.128 [R128.64], R48 ;  /* 0x0000003080007985 */ /* 0x0205e4000c101d06 */
.L_x_851:
[----:B------:R-:W-:Y:S05]  /*6120*/  BSYNC B1 ;  /* 0x0000000000017941 */ /* 0x000fea0003800000 */
.L_x_850:
[----:B------:R-:W-:Y:S01]  /*6130*/  ISETP.GE.AND P0, PT, R10, R121, PT ;  /* 0x000000790a00720c */ /* 0x000fe20003f06270 */
[----:B------:R-:W-:Y:S01]  /*6140*/  @!UPT UIADD3 URZ, URZ, URZ, URZ ;  /* 0x0000003f3f3ff290 */ /* 0x000fe2000fffe03f */
[----:B------:R-:W-:Y:S11]  /*6150*/  BSSY B1, `(.L_x_854) ;  /* 0x0000057000017945 */ /* 0x000ff60003800000 */
[----:B------:R-:W-:-:S05]  /*6160*/  @P0 BRA `(.L_x_855) ;  /* 0x0000055000000947 */ /* 0x000fca0003800000 */
[----:B--2---:R2:W5:Y:S01]  /*6170*/  LD.E.128 R48, [R122.64+0x80] ;  /* 0x000080067a307980 */ /* 0x004562000c101d00 */
        /* <DEDUP_REMOVED lines=25> */
[----:B------:R-:W3:Y:S03]  /*6310*/  LD.E.128 R188, [R190.64+0x80] ;  /* 0x00008006bebc7980 */ /* 0x000ee6000c101d00 */
[C---:B------:R-:W-:Y:S04]  /*6320*/  LEA R60, P0, R187.reuse, R126, 0x1 ;  /* 0x0000007ebb3c7211 */ /* 0x040fe800078008ff */
[----:B------:R-:W-:Y:S01]  /*6330*/  LEA.HI.X.SX32 R61, R187, R127, 0x1, P0 ;  /* 0x0000007fbb3d7211 */ /* 0x000fe200000f0eff */
[----:B--2---:R4:W2:Y:S08]  /*6340*/  LD.E.128 R24, [R22.64+0x80] ;  /* 0x0000800616187980 */ /* 0x0048b0000c101d00 */
[----:B------:R-:W2:Y:S01]  /*6350*/  LD.E.128 R60, [R60.64+0x80] ;  /* 0x000080063c3c7980 */ /* 0x000ea2000c101d00 */
[C---:B---3--:R-:W-:Y:S01]  /*6360*/  IMAD.U32 R36, R188.reuse, 0x10000, RZ ;  /* 0x00010000bc247824 */ /* 0x048fe200078e00ff */
[----:B------:R-:W-:Y:S01]  /*6370*/  LOP3.LUT R32, R188, 0xffff0000, RZ, 0xc0, !PT ;  /* 0xffff0000bc207812 */ /* 0x000fe200078ec0ff */
[----:B------:R-:W-:Y:S01]  /*6380*/  IMAD.U32 R28, R190, 0x10000, RZ ;  /* 0x00010000be1c7824 */ /* 0x000fe200078e00ff */
[C---:B------:R-:W-:Y:S01]  /*6390*/  SHF.L.U32 R30, R189.reuse, 0x10, RZ ;  /* 0x00000010bd1e7819 */ /* 0x040fe200000006ff */
[----:B------:R-:W-:Y:S01]  /*63a0*/  @!P1 FADD.FTZ R36, -R36, -RZ ;  /* 0x800000ff24249221 */ /* 0x000fe20000010100 */
[----:B------:R-:W-:Y:S01]  /*63b0*/  LOP3.LUT R29, R189, 0xffff0000, RZ, 0xc0, !PT ;  /* 0xffff0000bd1d7812 */ /* 0x000fe200078ec0ff */
[----:B------:R-:W-:Y:S01]  /*63c0*/  @!P1 FADD.FTZ R32, -R32, -RZ ;  /* 0x800000ff20209221 */ /* 0x000fe20000010100 */
[----:B----4-:R-:W-:Y:S01]  /*63d0*/  LOP3.LUT R23, R190, 0xffff0000, RZ, 0xc0, !PT ;  /* 0xffff0000be177812 */ /* 0x010fe200078ec0ff */
[C---:B--2---:R-:W-:Y:S01]  /*63e0*/  IMAD.U32 R37, R24.reuse, 0x10000, RZ ;  /* 0x0001000018257824 */ /* 0x044fe200078e00ff */
        /* <DEDUP_REMOVED lines=43> */
.L_x_857:
[----:B------:R-:W-:Y:S05]  /*66a0*/  BSYNC B0 ;  /* 0x0000000000007941 */ /* 0x000fea0003800000 */
.L_x_856:
[----:B-----5:R3:W-:Y:S02]  /*66b0*/  ST.E.128 [R128.64+0x80], R48 ;  /* 0x0000803080007985 */ /* 0x0207e4000c101d06 */
.L_x_855:
[----:B------:R-:W-:Y:S05]  /*66c0*/  BSYNC B1 ;  /* 0x0000000000017941 */ /* 0x000fea0003800000 */
.L_x_854:
[----:B------:R-:W-:Y:S11]  /*66d0*/  ISETP.GE.AND P0, PT, R9, R121, PT ;  /* 0x000000790900720c */ /* 0x000ff60003f06270 */
[----:B------:R-:W-:Y:S02]  /*66e0*/  @!UPT UIADD3 URZ, URZ, URZ, URZ ;  /* 0x0000003f3f3ff290 */ /* 0x000fe4000fffe03f */
[----:B------:R-:W-:-:S05]  /*66f0*/  @P0 BRA `(.L_x_849) ;  /* 0x0000055000000947 */ /* 0x000fca0003800000 */
[----:B--23--:R2:W5:Y:S01]  /*6700*/  LD.E.128 R48, [R122.64+0x100] ;  /* 0x000100067a307980 */ /* 0x00c562000c101d00 */
        /* <DEDUP_REMOVED lines=9> */
[C---:B------:R-:W-:Y:S01]  /*67a0*/  IMAD.U32 R46, R50.reuse, 0x10000, RZ ;  /* 0x00010000322e7824 */ /* 0x040fe200078e00ff */
[----:B------:R-:W-:Y:S02]  /*67b0*/  SHF.L.U32 R42, R49, 0x10, RZ ;  /* 0x00000010312a7819 */ /* 0x000fe400000006ff */
        /* <DEDUP_REMOVED lines=71> */
.L_x_859:
[----:B------:R-:W-:Y:S05]  /*6c30*/  BSYNC B0 ;  /* 0x0000000000007941 */ /* 0x000fea0003800000 */
.L_x_858:
[----:B-----5:R3:W-:Y:S02]  /*6c40*/  ST.E.128 [R128.64+0x100], R48 ;  /* 0x0001003080007985 */ /* 0x0207e4000c101d06 */
.L_x_849:
[----:B------:R-:W-:Y:S05]  /*6c50*/  BSYNC B2 ;  /* 0x0000000000027941 */ /* 0x000fea0003800000 */
.L_x_848:
[C---:B------:R-:W-:Y:S01]  /*6c60*/  ISETP.GE.AND P0, PT, R79.reuse, R186, PT ;  /* 0x000000ba4f00720c */ /* 0x040fe20003f06270 */
[----:B------:R-:W-:Y:S03]  /*6c70*/  BSSY B2, `(.L_x_860) ;  /* 0x0000125000027945 */ /* 0x000fe60003800000 */
[----:B------:R-:W-:Y:S11]  /*6c80*/  ISETP.GE.AND P0, PT, R79, R184, !P0 ;  /* 0x000000b84f00720c */ /* 0x000ff60004706270 */
[----:B------:R-:W-:Y:S02]  /*6c90*/  @!UPT UIADD3 URZ, URZ, URZ, URZ ;  /* 0x0000003f3f3ff290 */ /* 0x000fe4000fffe03f */
[----:B------:R-:W-:-:S05]  /*6ca0*/  @!P0 BRA `(.L_x_861) ;  /* 0x0000121000008947 */ /* 0x000fca0003800000 */
[----:B-----5:R-:W-:Y:S01]  /*6cb0*/  ISETP.GE.AND P0, PT, R12, R121, PT ;  /* 0x000000790c00720c */ /* 0x020fe20003f06270 */
[----:B------:R-:W-:Y:S01]  /*6cc0*/  @!UPT UIADD3 URZ, URZ, URZ, URZ ;  /* 0x0000003f3f3ff290 */ /* 0x000fe2000fffe03f */
[----:B------:R-:W-:Y:S11]  /*6cd0*/  BSSY B1, `(.L_x_862) ;  /* 0x000005e000017945 */ /* 0x000ff60003800000 */
[----:B------:R-:W-:-:S05]  /*6ce0*/  @P0 BRA `(.L_x_863) ;  /* 0x000005c000000947 */ /* 0x000fca0003800000 */
[C---:B------:R-:W-:Y:S01]  /*6cf0*/  LEA R190, P0, R100.reuse, R122, 0x1 ;  /* 0x0000007a64be7211 */ /* 0x040fe200078008ff */
[----:B------:R-:W-:Y:S03]  /*6d00*/  BSSY B0, `(.L_x_864) ;  /* 0x0000057000007945 */ /* 0x000fe60003800000 */
[----:B------:R-:W-:Y:S02]  /*6d10*/  LEA.HI.X R191, R100, R123, R97, 0x1, P0 ;  /* 0x0000007b64bf7211 */ /* 0x000fe400000f0c61 */
[----:B------:R-:W-:Y:S03]  /*6d20*/  ISETP.GE.AND P0, PT, R12, R21, PT ;  /* 0x000000150c00720c */ /* 0x000fe60003f06270 */
[----:B--23--:R2:W5:Y:S10]  /*6d30*/  LD.E.128 R48, [R190.64] ;  /* 0x00000006be307980 */ /* 0x00c574000c101d00 */
[----:B------:R-:W-:-:S05]  /*6d40*/  @P0 BRA `(.L_x_865) ;  /* 0x0000052000000947 */ /* 0x000fca0003800000 */
[----:B------:R-:W-:Y:S01]  /*6d50*/  LEA.HI R53, R21, R21, RZ, 0x1 ;  /* 0x0000001515357211 */ /* 0x000fe200078f08ff */
[----:B------:R-:W-:Y:S01]  /*6d60*/  IMAD.MOV.U32 R188, RZ, RZ, RZ ;  /* 0x000000ffffbc7224 */ /* 0x000fe200078e00ff */
[C---:B-----5:R-:W-:Y:S01]  /*6d70*/  LOP3.LUT R41, R48.reuse, 0xffff0000, RZ, 0xc0, !PT ;  /* 0xffff000030297812 */ /* 0x060fe200078ec0ff */
[----:B------:R-:W-:Y:S01]  /*6d80*/  IMAD.MOV.U32 R192, RZ, RZ, RZ ;  /* 0x000000ffffc07224 */ /* 0x000fe200078e00ff */
[----:B------:R-:W-:Y:S01]  /*6d90*/  SHF.R.S32.HI R53, RZ, 0x1, R53 ;  /* 0x00000001ff357819 */ /* 0x000fe20000011435 */
[----:B------:R-:W-:Y:S01]  /*6da0*/  IMAD.U32 R39, R48, 0x10000, RZ ;  /* 0x0001000030277824 */ /* 0x000fe200078e00ff */
[C---:B------:R-:W-:Y:S01]  /*6db0*/  LOP3.LUT R43, R49.reuse, 0xffff0000, RZ, 0xc0, !PT ;  /* 0xffff0000312b7812 */ /* 0x040fe200078ec0ff */
[----:B------:R-:W-:Y:S01]  /*6dc0*/  IMAD.U32 R40, R49, 0x10000, RZ ;  /* 0x0001000031287824 */ /* 0x000fe200078e00ff */
[----:B------:R-:W-:Y:S01]  /*6dd0*/  ISETP.GE.AND P1, PT, R12, R53, PT ;  /* 0x000000350c00720c */ /* 0x000fe20003f26270 */
[--C-:B------:R-:W-:Y:S01]  /*6de0*/  IMAD.MOV.U32 R187, RZ, RZ, R53.reuse ;  /* 0x000000ffffbb7224 */ /* 0x100fe200078e0035 */
[C---:B------:R-:W-:Y:S02]  /*6df0*/  SHF.L.U32 R46, R50.reuse, 0x10, RZ ;  /* 0x00000010322e7819 */ /* 0x040fe400000006ff */
[----:B------:R-:W-:Y:S01]  /*6e00*/  LOP3.LUT R47, R50, 0xffff0000, RZ, 0xc0, !PT ;  /* 0xffff0000322f7812 */ /* 0x000fe200078ec0ff */
[C---:B------:R-:W-:Y:S01]  /*6e10*/  IMAD.U32 R50, R51.reuse, 0x10000, RZ ;  /* 0x0001000033327824 */ /* 0x040fe200078e00ff */
[----:B------:R-:W-:Y:S07]  /*6e20*/  LOP3.LUT R51, R51, 0xffff0000, RZ, 0xc0, !PT ;  /* 0xffff000033337812 */ /* 0x000fee00078ec0ff */
[C---:B------:R-:W-:Y:S01]  /*6e30*/  @P1 IADD3 R187, -R53.reuse, RZ, RZ ;  /* 0x000000ff35bb1210 */ /* 0x040fe20007ffe1ff */
[----:B------:R-:W-:Y:S01]  /*6e40*/  @P1 IMAD.MOV R188, RZ, RZ, -R53 ;  /* 0x000000ffffbc1224 */ /* 0x000fe200078e0a35 */
[----:B------:R-:W-:Y:S02]  /*6e50*/  @P1 IADD3 R192, -R53, RZ, RZ ;  /* 0x000000ff35c01210 */ /* 0x000fe40007ffe1ff */
[----:B------:R-:W-:Y:S02]  /*6e60*/  LEA R22, P0, R187, R190, 0x1 ;  /* 0x000000bebb167211 */ /* 0x000fe400078008ff */
[----:B------:R-:W-:Y:S02]  /*6e70*/  IADD3 R185, P2, R153, R188, RZ ;  /* 0x000000bc99b97210 */ /* 0x000fe40007f5e0ff */
[----:B------:R-:W-:Y:S02]  /*6e80*/  LEA.HI.X.SX32 R23, R187, R191, 0x1, P0 ;  /* 0x000000bfbb177211 */ /* 0x000fe400000f0eff */
[----:B------:R-:W-:Y:S02]  /*6e90*/  LEA.HI.X.SX32 R188, R188, R141, 0x1, P2 ;  /* 0x0000008dbcbc7211 */ /* 0x000fe400010f0eff */
[C---:B--2---:R-:W-:Y:S01]  /*6ea0*/  LEA R190, P0, R185.reuse, R124, 0x1 ;  /* 0x0000007cb9be7211 */ /* 0x044fe200078008ff */
[----:B------:R-:W2:Y:S03]  /*6eb0*/  LD.E.128 R24, [R22.64] ;  /* 0x0000000616187980 */ /* 0x000ea6000c101d00 */
[----:B------:R-:W-:Y:S02]  /*6ec0*/  LEA.HI.X R191, R185, R125, R188, 0x1, P0 ;  /* 0x0000007db9bf7211 */ /* 0x000fe400000f0cbc */
[----:B------:R-:W-:Y:S04]  /*6ed0*/  IADD3 R53, P0, R153, R192, RZ ;  /* 0x000000c099357210 */ /* 0x000fe80007f1e0ff */
[----:B------:R-:W3:Y:S01]  /*6ee0*/  LD.E.128 R188, [R190.64] ;  /* 0x00000006bebc7980 */ /* 0x000ee2000c101d00 */
[----:B------:R-:W-:Y:S02]  /*6ef0*/  LEA.HI.X.SX32 R192, R192, R141, 0x1, P0 ;  /* 0x0000008dc0c07211 */ /* 0x000fe400000f0eff */
[C---:B------:R-:W-:Y:S04]  /*6f00*/  LEA R44, P0, R53.reuse, R126, 0x1 ;  /* 0x0000007e352c7211 */ /* 0x040fe800078008ff */
[----:B------:R-:W-:Y:S05]  /*6f10*/  LEA.HI.X R45, R53, R127, R192, 0x1, P0 ;  /* 0x0000007f352d7211 */ /* 0x000fea00000f0cc0 */
[----:B------:R-:W4:Y:S01]  /*6f20*/  LD.E.128 R60, [R44.64] ;  /* 0x000000062c3c7980 */ /* 0x000f22000c101d00 */
[C---:B--2---:R-:W-:Y:S01]  /*6f30*/  IMAD.U32 R32, R24.reuse, 0x10000, RZ ;  /* 0x0001000018207824 */ /* 0x044fe200078e00ff */
[----:B------:R-:W-:Y:S01]  /*6f40*/  LOP3.LUT R31, R24, 0xffff0000, RZ, 0xc0, !PT ;  /* 0xffff0000181f7812 */ /* 0x000fe200078ec0ff */
[C---:B------:R-:W-:Y:S01]  /*6f50*/  IMAD.U32 R28, R26.reuse, 0x10000, RZ ;  /* 0x000100001a1c7824 */ /* 0x040fe200078e00ff */
[----:B------:R-:W-:Y:S01]  /*6f60*/  LOP3.LUT R24, R26, 0xffff0000, RZ, 0xc0, !PT ;  /* 0xffff00001a187812 */ /* 0x000fe200078ec0ff */
[----:B------:R-:W-:Y:S01]  /*6f70*/  IMAD.U32 R20, R27, 0x10000, RZ ;  /* 0x000100001b147824 */ /* 0x000fe200078e00ff */
[C---:B------:R-:W-:Y:S02]  /*6f80*/  SHF.L.U32 R29, R25.reuse, 0x10, RZ ;  /* 0x00000010191d7819 */ /* 0x040fe400000006ff */
[----:B------:R-:W-:Y:S01]  /*6f90*/  LOP3.LUT R30, R25, 0xffff0000, RZ, 0xc0, !PT ;  /* 0xffff0000191e7812 */ /* 0x000fe200078ec0ff */
[C---:B---3--:R-:W-:Y:S01]  /*6fa0*/  IMAD.U32 R26, R189.reuse, 0x10000, RZ ;  /* 0x00010000bd1a7824 */ /* 0x048fe200078e00ff */
[----:B------:R-:W-:Y:S01]  /*6fb0*/  SHF.L.U32 R37, R188, 0x10, RZ ;  /* 0x00000010bc257819 */ /* 0x000fe200000006ff */
[----:B------:R-:W-:Y:S01]  /*6fc0*/  IMAD.U32 R33, R190, 0x10000, RZ ;  /* 0x00010000be217824 */ /* 0x000fe200078e00ff */
[----:B------:R-:W-:Y:S01]  /*6fd0*/  LOP3.LUT R34, R188, 0xffff0000, RZ, 0xc0, !PT ;  /* 0xffff0000bc227812 */ /* 0x000fe200078ec0ff */
[----:B------:R-:W-:Y:S01]  /*6fe0*/  @!P1 FADD.FTZ R26, -R26, -RZ ;  /* 0x800000ff1a1a9221 */ /* 0x000fe20000010100 */
[----:B------:R-:W-:Y:S01]  /*6ff0*/  LOP3.LUT R35, R189, 0xffff0000, RZ, 0xc0, !PT ;  /* 0xffff0000bd237812 */ /* 0x000fe200078ec0ff */
[----:B------:R-:W-:Y:S01]  /*7000*/  @!P1 FADD.FTZ R37, -R37, -RZ ;  /* 0x800000ff25259221 */ /* 0x000fe20000010100 */
[----:B------:R-:W-:Y:S01]  /*7010*/  LOP3.LUT R23, R27, 0xffff0000, RZ, 0xc0, !PT ;  /* 0xffff00001b177812 */ /* 0x000fe200078ec0ff */
[----:B------:R-:W-:Y:S01]  /*7020*/  @!P1 FADD.FTZ R34, -R34, -RZ ;  /* 0x800000ff22229221 */ /* 0x000fe20000010100 */
[----:B------:R-:W-:Y:S01]  /*7030*/  LOP3.LUT R27, R190, 0xffff0000, RZ, 0xc0, !PT ;  /* 0xffff0000be1b7812 */ /* 0x000fe200078ec0ff */
[----:B------:R-:W-:Y:S01]  /*7040*/  FMUL.FTZ R0, R32, R37 ;  /* 0x0000002520007220 */ /* 0x000fe20000410000 */
[----:B------:R-:W-:Y:S01]  /*7050*/  SHF.L.U32 R25, R191, 0x10, RZ ;  /* 0x00000010bf197819 */ /* 0x000fe200000006ff */
[C---:B----4-:R-:W-:Y:S01]  /*7060*/  IMAD.U32 R36, R60.reuse, 0x10000, RZ ;  /* 0x000100003c247824 */ /* 0x050fe200078e00ff */
[----:B------:R-:W-:Y:S01]  /*7070*/  LOP3.LUT R38, R60, 0xffff0000, RZ, 0xc0, !PT ;  /* 0xffff00003c267812 */ /* 0x000fe200078ec0ff */
[----:B------:R-:W-:Y:S01]  /*7080*/  @!P1 FADD.FTZ R35, -R35, -RZ ;  /* 0x800000ff23239221 */ /* 0x000fe20000010100 */
[----:B------:R-:W-:Y:S01]  /*7090*/  SHF.L.U32 R42, R61, 0x10, RZ ;  /* 0x000000103d2a7819 */ /* 0x000fe200000006ff */
[----:B------:R-:W-:Y:S01]  /*70a0*/  FMUL.FTZ R2, R31, R34 ;  /* 0x000000221f027220 */ /* 0x000fe20000410000 */
        /* <DEDUP_REMOVED lines=9> */
[----:B------:R-:W-:Y:S02]  /*7140*/  @!P1 FADD.FTZ R27, -R27, -RZ ;  /* 0x800000ff1b1b9221 */ /* 0x000fe40000010100 */
[----:B------:R-:W-:Y:S02]  /*7150*/  FFMA.FTZ R2, R41, R38, R2 ;  /* 0x0000002629027223 */ /* 0x000fe40000010002 */
[----:B------:R-:W-:Y:S02]  /*7160*/  @!P1 FADD.FTZ R25, -R25, -RZ ;  /* 0x800000ff19199221 */ /* 0x000fe40000010100 */
        /* <DEDUP_REMOVED lines=16> */
.L_x_865:
[----:B------:R-:W-:Y:S05]  /*7270*/  BSYNC B0 ;  /* 0x0000000000007941 */ /* 0x000fea0003800000 */
.L_x_864:
[C---:B------:R-:W-:Y:S04]  /*7280*/  LEA R2, P0, R201.reuse, R128, 0x1 ;  /* 0x00000080c9027211 */ /* 0x040fe800078008ff */
[----:B------:R-:W-:Y:S05]  /*7290*/  LEA.HI.X R3, R201, R129, R202, 0x1, P0 ;  /* 0x00000081c9037211 */ /* 0x000fea00000f0cca */
[----:B-----5:R3:W-:Y:S04]  /*72a0*/  ST.E.128 [R2.64], R48 ;  /* 0x0000003002007985 */ /* 0x0207e8000c101d06 */
.L_x_863:
[----:B------:R-:W-:Y:S05]  /*72b0*/  BSYNC B1 ;  /* 0x0000000000017941 */ /* 0x000fea0003800000 */
.L_x_862:
[----:B------:R-:W-:Y:S01]  /*72c0*/  ISETP.GE.AND P0, PT, R10, R121, PT ;  /* 0x000000790a00720c */ /* 0x000fe20003f06270 */
[----:B------:R-:W-:Y:S01]  /*72d0*/  @!UPT UIADD3 URZ, URZ, URZ, URZ ;  /* 0x0000003f3f3ff290 */ /* 0x000fe2000fffe03f */
[----:B------:R-:W-:Y:S11]  /*72e0*/  BSSY B1, `(.L_x_866) ;  /* 0x000005e000017945 */ /* 0x000ff60003800000 */
[----:B------:R-:W-:-:S05]  /*72f0*/  @P0 BRA `(.L_x_867) ;  /* 0x000005c000000947 */ /* 0x000fca0003800000 */
[C---:B--2---:R-:W-:Y:S01]  /*7300*/  LEA R190, P0, R99.reuse, R122, 0x1 ;  /* 0x0000007a63be7211 */ /* 0x044fe200078008ff */
[----:B------:R-:W-:Y:S03]  /*7310*/  BSSY B0, `(.L_x_868) ;  /* 0x0000057000007945 */ /* 0x000fe60003800000 */
[----:B------:R-:W-:Y:S02]  /*7320*/  LEA.HI.X R191, R99, R123, R102, 0x1, P0 ;  /* 0x0000007b63bf7211 */ /* 0x000fe400000f0c66 */
[----:B------:R-:W-:Y:S03]  /*7330*/  ISETP.GE.AND P0, PT, R10, R21, PT ;  /* 0x000000150a00720c */ /* 0x000fe60003f06270 */
[----:B---3--:R2:W5:Y:S10]  /*7340*/  LD.E.128 R48, [R190.64] ;  /* 0x00000006be307980 */ /* 0x008574000c101d00 */
        /* <DEDUP_REMOVED lines=18> */
[C---:B------:R-:W-:Y:S02]  /*7470*/  LEA R22, P0, R187.reuse, R190, 0x1 ;  /* 0x000000bebb167211 */ /* 0x040fe400078008ff */
        /* <DEDUP_REMOVED lines=64> */
.L_x_869:
[----:B------:R-:W-:Y:S05]  /*7880*/  BSYNC B0 ;  /* 0x0000000000007941 */ /* 0x000fea0003800000 */
.L_x_868:
[C---:B------:R-:W-:Y:S04]  /*7890*/  LEA R2, P0, R94.reuse, R128, 0x1 ;  /* 0x000000805e027211 */ /* 0x040fe800078008ff */
[----:B------:R-:W-:Y:S05]  /*78a0*/  LEA.HI.X R3, R94, R129, R93, 0x1, P0 ;  /* 0x000000815e037211 */ /* 0x000fea00000f0c5d */
[----:B-----5:R3:W-:Y:S04]  /*78b0*/  ST.E.128 [R2.64], R48 ;  /* 0x0000003002007985 */ /* 0x0207e8000c101d06 */
.L_x_867:
[----:B------:R-:W-:Y:S05]  /*78c0*/  BSYNC B1 ;  /* 0x0000000000017941 */ /* 0x000fea0003800000 */
.L_x_866:
[----:B------:R-:W-:Y:S11]  /*78d0*/  ISETP.GE.AND P0, PT, R9, R121, PT ;  /* 0x000000790900720c */ /* 0x000ff60003f06270 */
[----:B------:R-:W-:Y:S02]  /*78e0*/  @!UPT UIADD3 URZ, URZ, URZ, URZ ;  /* 0x0000003f3f3ff290 */ /* 0x000fe4000fffe03f */
        /* <DEDUP_REMOVED lines=10> */
[----:B------:R-:W-:Y:S01]  /*7990*/  IMAD.U32 R39, R48, 0x10000, RZ ;  /* 0x0001000030277824 */ /* 0x000fe200078e00ff */
[----:B------:R-:W-:Y:S01]  /*79a0*/  SHF.R.S32.HI R192, RZ, 0x1, R192 ;  /* 0x00000001ffc07819 */ /* 0x000fe200000114c0 */
[C---:B------:R-:W-:Y:S01]  /*79b0*/  IMAD.U32 R40, R49.reuse, 0x10000, RZ ;  /* 0x0001000031287824 */ /* 0x040fe200078e00ff */
[----:B------:R-:W-:Y:S02]  /*79c0*/  LOP3.LUT R43, R49, 0xffff0000, RZ, 0xc0, !PT ;  /* 0xffff0000312b7812 */ /* 0x000fe400078ec0ff */
[----:B------:R-:W-:Y:S01]  /*79d0*/  ISETP.GE.AND P1, PT, R9, R192, PT ;  /* 0x000000c00900720c */ /* 0x000fe20003f26270 */
[--C-:B------:R-:W-:Y:S01]  /*79e0*/  IMAD.MOV.U32 R185, RZ, RZ, R192.reuse ;  /* 0x000000ffffb97224 */ /* 0x100fe200078e00c0 */
[C---:B------:R-:W-:Y:S02]  /*79f0*/  SHF.L.U32 R46, R50.reuse, 0x10, RZ ;  /* 0x00000010322e7819 */ /* 0x040fe400000006ff */
[----:B------:R-:W-:Y:S01]  /*7a00*/  LOP3.LUT R47, R50, 0xffff0000, RZ, 0xc0, !PT ;  /* 0xffff0000322f7812 */ /* 0x000fe200078ec0ff */
[C---:B------:R-:W-:Y:S01]  /*7a10*/  IMAD.U32 R50, R51.reuse, 0x10000, RZ ;  /* 0x0001000033327824 */ /* 0x040fe200078e00ff */
[----:B------:R-:W-:Y:S07]  /*7a20*/  LOP3.LUT R51, R51, 0xffff0000, RZ, 0xc0, !PT ;  /* 0xffff000033337812 */ /* 0x000fee00078ec0ff */
[----:B------:R-:W-:Y:S01]  /*7a30*/  @P1 IADD3 R185, -R192, RZ, RZ ;  /* 0x000000ffc0b91210 */ /* 0x000fe20007ffe1ff */
[----:B------:R-:W-:Y:S03]  /*7a40*/  @P1 IMAD.MOV R188, RZ, RZ, -R192 ;  /* 0x000000ffffbc1224 */ /* 0x000fe600078e0ac0 */
[C---:B------:R-:W-:Y:S02]  /*7a50*/  LEA R22, P0, R185.reuse, R190, 0x1 ;  /* 0x000000beb9167211 */ /* 0x040fe400078008ff */
[----:B------:R-:W-:Y:S02]  /*7a60*/  IADD3 R53, P2, R146, R188, RZ ;  /* 0x000000bc92357210 */ /* 0x000fe40007f5e0ff */
[----:B------:R-:W-:Y:S01]  /*7a70*/  LEA.HI.X.SX32 R23, R185, R191, 0x1, P0 ;  /* 0x000000bfb9177211 */ /* 0x000fe200000f0eff */
[----:B------:R-:W-:Y:S01]  /*7a80*/  IMAD.MOV.U32 R185, RZ, RZ, RZ ;  /* 0x000000ffffb97224 */ /* 0x000fe200078e00ff */
[----:B------:R-:W-:Y:S02]  /*7a90*/  LEA.HI.X.SX32 R188, R188, R137, 0x1, P2 ;  /* 0x00000089bcbc7211 */ /* 0x000fe400010f0eff */
[C---:B--2---:R-:W-:Y:S01]  /*7aa0*/  LEA R190, P0, R53.reuse, R124, 0x1 ;  /* 0x0000007c35be7211 */ /* 0x044fe200078008ff */
[----:B------:R-:W2:Y:S01]  /*7ab0*/  LD.E.128 R24, [R22.64] ;  /* 0x0000000616187980 */ /* 0x000ea2000c101d00 */
[----:B------:R-:W-:Y:S02]  /*7ac0*/  @P1 IADD3 R185, -R192, RZ, RZ ;  /* 0x000000ffc0b91210 */ /* 0x000fe40007ffe1ff */
        /* <DEDUP_REMOVED lines=59> */
.L_x_871:
[----:B------:R-:W-:Y:S05]  /*7e80*/  BSYNC B0 ;  /* 0x0000000000007941 */ /* 0x000fea0003800000 */
.L_x_870:
[C---:B------:R-:W-:Y:S04]  /*7e90*/  LEA R2, P0, R90.reuse, R128, 0x1 ;  /* 0x000000805a027211 */ /* 0x040fe800078008ff */
[----:B------:R-:W-:Y:S05]  /*7ea0*/  LEA.HI.X R3, R90, R129, R89, 0x1, P0 ;  /* 0x000000815a037211 */ /* 0x000fea00000f0c59 */
[----:B-----5:R3:W-:Y:S04]  /*7eb0*/  ST.E.128 [R2.64], R48 ;  /* 0x0000003002007985 */ /* 0x0207e8000c101d06 */
.L_x_861:
[----:B------:R-:W-:Y:S05]  /*7ec0*/  BSYNC B2 ;  /* 0x0000000000027941 */ /* 0x000fea0003800000 */
.L_x_860:
        /* <DEDUP_REMOVED lines=97> */
.L_x_877:
[----:B------:R-:W-:Y:S05]  /*84e0*/  BSYNC B0 ;  /* 0x0000000000007941 */ /* 0x000fea0003800000 */
.L_x_876:
[C---:B------:R-:W-:Y:S04]  /*84f0*/  LEA R2, P0, R95.reuse, R128, 0x1 ;  /* 0x000000805f027211 */ /* 0x040fe800078008ff */
[----:B------:R-:W-:Y:S05]  /*8500*/  LEA.HI.X R3, R95, R129, R96, 0x1, P0 ;  /* 0x000000815f037211 */ /* 0x000fea00000f0c60 */
[----:B-----5:R3:W-:Y:S04]  /*8510*/  ST.E.128 [R2.64], R48 ;  /* 0x0000003002007985 */ /* 0x0207e8000c101d06 */
.L_x_875:
[----:B------:R-:W-:Y:S05]  /*8520*/  BSYNC B1 ;  /* 0x0000000000017941 */ /* 0x000fea0003800000 */
.L_x_874:
        /* <DEDUP_REMOVED lines=92> */
.L_x_881:
[----:B------:R-:W-:Y:S05]  /*8af0*/  BSYNC B0 ;  /* 0x0000000000007941 */ /* 0x000fea0003800000 */
.L_x_880:
[C---:B------:R-:W-:Y:S04]  /*8b00*/  LEA R2, P0, R92.reuse, R128, 0x1 ;  /* 0x000000805c027211 */ /* 0x040fe800078008ff */
[----:B------:R-:W-:Y:S05]  /*8b10*/  LEA.HI.X R3, R92, R129, R91, 0x1, P0 ;  /* 0x000000815c037211 */ /* 0x000fea00000f0c5b */
[----:B-----5:R3:W-:Y:S04]  /*8b20*/  ST.E.128 [R2.64], R48 ;  /* 0x0000003002007985 */ /* 0x0207e8000c101d06 */
.L_x_879:
[----:B------:R-:W-:Y:S05]  /*8b30*/  BSYNC B1 ;  /* 0x0000000000017941 */ /* 0x000fea0003800000 */
.L_x_878:
        /* <DEDUP_REMOVED lines=91> */
.L_x_883:
[----:B------:R-:W-:Y:S05]  /*90f0*/  BSYNC B0 ;  /* 0x0000000000007941 */ /* 0x000fea0003800000 */
.L_x_882:
[C---:B------:R-:W-:Y:S04]  /*9100*/  LEA R2, P0, R88.reuse, R128, 0x1 ;  /* 0x0000008058027211 */ /* 0x040fe800078008ff */
[----:B------:R-:W-:Y:S05]  /*9110*/  LEA.HI.X R3, R88, R129, R87, 0x1, P0 ;  /* 0x0000008158037211 */ /* 0x000fea00000f0c57 */
[----:B-----5:R3:W-:Y:S04]  /*9120*/  ST.E.128 [R2.64], R48 ;  /* 0x0000003002007985 */ /* 0x0207e8000c101d06 */
.L_x_873:
[----:B------:R-:W-:Y:S05]  /*9130*/  BSYNC B2 ;  /* 0x0000000000027941 */ /* 0x000fea0003800000 */
.L_x_872:
        /* <DEDUP_REMOVED lines=9> */
[----:B------:R-:W-:Y:S01]  /*91d0*/  IMAD.WIDE.U32 R188, R182, 0x60, R122 ;  /* 0x00000060b6bc7825 */ /* 0x000fe200078e007a */
[----:B------:R-:W-:Y:S01]  /*91e0*/  ISETP.GE.AND P0, PT, R12, R21, PT ;  /* 0x000000150c00720c */ /* 0x000fe20003f06270 */
[----:B------:R-:W-:Y:S02]  /*91f0*/  BSSY B0, `(.L_x_888) ;  /* 0x0000057000007945 */ /* 0x000fe40003800000 */
[----:B------:R-:W-:Y:S05]  /*9200*/  IMAD R0, R183, 0x60, RZ ;  /* 0x00000060b7007824 */ /* 0x000fea00078e02ff */
[----:B------:R-:W-:Y:S05]  /*9210*/  IADD3 R189, R189, R0, RZ ;  /* 0x00000000bdbd7210 */ /* 0x000fea0007ffe0ff */
[----:B--23--:R2:W5:Y:S01]  /*9220*/  LD.E.128 R48, [R188.64] ;  /* 0x00000006bc307980 */ /* 0x00c562000c101d00 */
        /* <DEDUP_REMOVED lines=16> */
[C---:B------:R-:W-:Y:S01]  /*9330*/  LEA R22, P0, R186.reuse, R188, 0x1 ;  /* 0x000000bcba167211 */ /* 0x040fe200078008ff */
[----:B--2---:R-:W-:Y:S01]  /*9340*/  IMAD.MOV.U32 R188, RZ, RZ, RZ ;  /* 0x000000ffffbc7224 */ /* 0x004fe200078e00ff */
[----:B------:R-:W-:Y:S02]  /*9350*/  IADD3 R185, P2, R147, R184, RZ ;  /* 0x000000b893b97210 */ /* 0x000fe40007f5e0ff */
[----:B------:R-:W-:Y:S02]  /*9360*/  LEA.HI.X.SX32 R23, R186, R189, 0x1, P0 ;  /* 0x000000bdba177211 */ /* 0x000fe400000f0eff */
[----:B------:R-:W-:Y:S02]  /*9370*/  LEA.HI.X.SX32 R184, R184, R138, 0x1, P2 ;  /* 0x0000008ab8b87211 */ /* 0x000fe400010f0eff */
[----:B------:R-:W-:Y:S01]  /*9380*/  LEA R190, P0, R185, R124, 0x1 ;  /* 0x0000007cb9be7211 */ /* 0x000fe200078008ff */
[----:B------:R-:W2:Y:S01]  /*9390*/  LD.E.128 R24, [R22.64] ;  /* 0x0000000616187980 */ /* 0x000ea2000c101d00 */
[----:B------:R-:W-:Y:S02]  /*93a0*/  @P1 IADD3 R188, -R53, RZ, RZ ;  /* 0x000000ff35bc1210 */ /* 0x000fe40007ffe1ff */
[----:B------:R-:W-:Y:S02]  /*93b0*/  LEA.HI.X R191, R185, R125, R184, 0x1, P0 ;  /* 0x0000007db9bf7211 */ /* 0x000fe400000f0cb8 */
[----:B------:R-:W-:Y:S03]  /*93c0*/  IADD3 R53, P0, R147, R188, RZ ;  /* 0x000000bc93357210 */ /* 0x000fe60007f1e0ff */
        /* <DEDUP_REMOVED lines=57> */
.L_x_889:
[----:B------:R-:W-:Y:S05]  /*9760*/  BSYNC B0 ;  /* 0x0000000000007941 */ /* 0x000fea0003800000 */
.L_x_888:
[----:B------:R-:W-:Y:S02]  /*9770*/  IMAD R0, R65, 0x60, RZ ;  /* 0x0000006041007824 */ /* 0x000fe400078e02ff */
[----:B------:R-:W-:Y:S05]  /*9780*/  IMAD.WIDE.U32 R2, R64, 0x60, R128 ;  /* 0x0000006040027825 */ /* 0x000fea00078e0080 */
[----:B------:R-:W-:Y:S05]  /*9790*/  IADD3 R3, R3, R0, RZ ;  /* 0x0000000003037210 */ /* 0x000fea0007ffe0ff */
[----:B-----5:R3:W-:Y:S02]  /*97a0*/  ST.E.128 [R2.64], R48 ;  /* 0x0000003002007985 */ /* 0x0207e4000c101d06 */
.L_x_887:
[----:B------:R-:W-:Y:S05]  /*97b0*/  BSYNC B1 ;  /* 0x0000000000017941 */ /* 0x000fea0003800000 */
.L_x_886:
        /* <DEDUP_REMOVED lines=92> */
.L_x_893:
[----:B------:R-:W-:Y:S05]  /*9d80*/  BSYNC B0 ;  /* 0x0000000000007941 */ /* 0x000fea0003800000 */
.L_x_892:
[C---:B------:R-:W-:Y:S04]  /*9d90*/  LEA R2, P0, R86.reuse, R128, 0x1 ;  /* 0x0000008056027211 */ /* 0x040fe800078008ff */
[----:B------:R-:W-:Y:S05]  /*9da0*/  LEA.HI.X R3, R86, R129, R85, 0x1, P0 ;  /* 0x0000008156037211 */ /* 0x000fea00000f0c55 */
[----:B-----5:R3:W-:Y:S04]  /*9db0*/  ST.E.128 [R2.64], R48 ;  /* 0x0000003002007985 */ /* 0x0207e8000c101d06 */
.L_x_891:
[----:B------:R-:W-:Y:S05]  /*9dc0*/  BSYNC B1 ;  /* 0x0000000000017941 */ /* 0x000fea0003800000 */
.L_x_890:
[----:B------:R-:W-:Y:S11]  /*9dd0*/  ISETP.GE.AND P0, PT, R9, R121, PT ;  /* 0x000000790900720c */ /* 0x000ff60003f06270 */
[----:B------:R-:W-:Y:S02]  /*9de0*/  @!UPT UIADD3 URZ, URZ, URZ, URZ ;  /* 0x0000003f3f3ff290 */ /* 0x000fe4000fffe03f */
        /* <DEDUP_REMOVED lines=17> */
[C---:B------:R-:W-:Y:S01]  /*9f00*/  SHF.L.U32 R44, R50.reuse, 0x10, RZ ;  /* 0x00000010322c7819 */ /* 0x040fe200000006ff */
[C---:B------:R-:W-:Y:S01]  /*9f10*/  IMAD.U32 R48, R51.reuse, 0x10000, RZ ;  /* 0x0001000033307824 */ /* 0x040fe200078e00ff */
[----:B------:R-:W-:Y:S02]  /*9f20*/  LOP3.LUT R47, R50, 0xffff0000, RZ, 0xc0, !PT ;  /* 0xffff0000322f7812 */ /* 0x000fe400078ec0ff */
        /* <DEDUP_REMOVED lines=8> */
[C---:B--2---:R-:W-:Y:S02]  /*9fb0*/  LEA R186, P0, R121.reuse, R124, 0x1 ;  /* 0x0000007c79ba7211 */ /* 0x044fe400078008ff */
[----:B------:R-:W2:Y:S02]  /*9fc0*/  LD.E.128 R20, [R20.64] ;  /* 0x0000000614147980 */ /* 0x000ea4000c101d00 */
        /* <DEDUP_REMOVED lines=10> */
[----:B------:R-:W-:Y:S01]  /*a070*/  SHF.L.U32 R26, R21, 0x10, RZ ;  /* 0x00000010151a7819 */ /* 0x000fe200000006ff */
[----:B------:R-:W-:Y:S01]  /*a080*/  IMAD.U32 R20, R23, 0x10000, RZ ;  /* 0x0001000017147824 */ /* 0x000fe200078e00ff */
[----:B------:R-:W-:Y:S02]  /*a090*/  LOP3.LUT R28, R21, 0xffff0000, RZ, 0xc0, !PT ;  /* 0xffff0000151c7812 */ /* 0x000fe400078ec0ff */
[----:B------:R-:W-:Y:S01]  /*a0a0*/  LOP3.LUT R24, R22, 0xffff0000, RZ, 0xc0, !PT ;  /* 0xffff000016187812 */ /* 0x000fe200078ec0ff */
[----:B---3--:R-:W-:Y:S01]  /*a0b0*/  IMAD.U32 R35, R185, 0x10000, RZ ;  /* 0x00010000b9237824 */ /* 0x008fe200078e00ff */
        /* <DEDUP_REMOVED lines=37> */
[----:B------:R-:W-:Y:S02]  /*a310*/  FFMA.FTZ R6, R47, R46, R6 ;  /* 0x0000002e2f067223 */ /* 0x000fe40000010006 */
[----:B------:R-:W-:Y:S01]  /*a320*/  FFMA.FTZ R7, R48, R49, R7 ;  /* 0x0000003130077223 */ /* 0x000fe20000010007 */
[----:B------:R-:W-:Y:S01]  /*a330*/  F2FP.BF16.PACK_AB R48, R2, R0 ;  /* 0x000000000230723e */ /* 0x000fe200000010ff */
[----:B------:R-:W-:Y:S01]  /*a340*/  FFMA.FTZ R8, R51, R50, R8 ;  /* 0x0000003233087223 */ /* 0x000fe20000010008 */
[----:B------:R-:W-:Y:S02]  /*a350*/  F2FP.BF16.PACK_AB R49, R4, R3 ;  /* 0x000000030431723e */ /* 0x000fe400000010ff */
[----:B------:R-:W-:Y:S02]  /*a360*/  F2FP.BF16.PACK_AB R50, R6, R5 ;  /* 0x000000050632723e */ /* 0x000fe400000010ff */
[----:B------:R-:W-:Y:S02]  /*a370*/  F2FP.BF16.PACK_AB R51, R8, R7 ;  /* 0x000000070833723e */ /* 0x000fe400000010ff */
.L_x_895:
[----:B------:R-:W-:Y:S05]  /*a380*/  BSYNC B0 ;  /* 0x0000000000007941 */ /* 0x000fea0003800000 */
.L_x_894:
[C---:B------:R-:W-:Y:S04]  /*a390*/  LEA R2, P0, R84.reuse, R128, 0x1 ;  /* 0x0000008054027211 */ /* 0x040fe800078008ff */
[----:B------:R-:W-:Y:S05]  /*a3a0*/  LEA.HI.X R3, R84, R129, R83, 0x1, P0 ;  /* 0x0000008154037211 */ /* 0x000fea00000f0c53 */
[----:B-----5:R3:W-:Y:S04]  /*a3b0*/  ST.E.128 [R2.64], R48 ;  /* 0x0000003002007985 */ /* 0x0207e8000c101d06 */
.L_x_885:
[----:B------:R-:W-:Y:S05]  /*a3c0*/  BSYNC B2 ;  /* 0x0000000000027941 */ /* 0x000fea0003800000 */
.L_x_884:
[----:B---3--:R-:W3:Y:S02]  /*a3d0*/  LD.E R3, [R18.64+0xd0] ;  /* 0x0000d00612037980 */ /* 0x008ee4000c101900 */
[----:B---3--:R-:W-:Y:S05]  /*a3e0*/  IMAD.U32 R3, R3, -0x20, RZ ;  /* 0xffffffe003037824 */ /* 0x008fea00078e00ff */
[C---:B------:R-:W-:Y:S02]  /*a3f0*/  LEA R126, P1, R3.reuse, R126, 0x1 ;  /* 0x0000007e037e7211 */ /* 0x040fe400078208ff */
[C---:B------:R-:W-:Y:S02]  /*a400*/  LEA R124, P0, R3.reuse, R124, 0x1 ;  /* 0x0000007c037c7211 */ /* 0x040fe400078008ff */
[C---:B------:R-:W-:Y:S02]  /*a410*/  LEA.HI.X.SX32 R127, R3.reuse, R127, 0x1, P1 ;  /* 0x0000007f037f7211 */ /* 0x040fe400008f0eff */
[----:B------:R-:W-:Y:S01]  /*a420*/  LEA.HI.X.SX32 R125, R3, R125, 0x1, P0 ;  /* 0x0000007d037d7211 */ /* 0x000fe200000f0eff */
[----:B------:R-:W-:-:S05]  /*a430*/  BRA `(.L_x_847) ;  /* 0x000005f000007947 */ /* 0x000fca0003800000 */
.L_x_821:
[----:B------:R-:W-:Y:S01]  /*a440*/  BSSY B0, `(.L_x_896) ;  /* 0x000000b000007945 */ /* 0x000fe20003800000 */
        /* <DEDUP_REMOVED lines=10> */
.L_x_897:
[----:B------:R-:W-:Y:S05]  /*a4f0*/  BSYNC B0 ;  /* 0x0000000000007941 */ /* 0x000fea0003800000 */
.L_x_896:
[C---:B------:R-:W-:Y:S01]  /*a500*/  ISETP.GE.AND P0, PT, R79.reuse, R186, PT ;  /* 0x000000ba4f00720c */ /* 0x040fe20003f06270 */
[----:B------:R-:W-:Y:S03]  /*a510*/  BSSY B0, `(.L_x_898) ;  /* 0x000001a000007945 */ /* 0x000fe60003800000 */
[----:B------:R-:W-:Y:S11]  /*a520*/  ISETP.GE.AND P0, PT, R79, R184, !P0 ;  /* 0x000000b84f00720c */ /* 0x000ff60004706270 */
[----:B------:R-:W-:Y:S02]  /*a530*/  @!UPT UIADD3 URZ, URZ, URZ, URZ ;  /* 0x0000003f3f3ff290 */ /* 0x000fe4000fffe03f */
[----:B------:R-:W-:-:S05]  /*a540*/  @!P0 BRA `(.L_x_899) ;  /* 0x0000016000008947 */ /* 0x000fca0003800000 */
[----:B------:R-:W-:Y:S02]  /*a550*/  ISETP.NE.AND P2, PT, R152, RZ, PT ;  /* 0x000000ff9800720c */ /* 0x000fe40003f45270 */
[----:B------:R-:W-:Y:S11]  /*a560*/  ISETP.NE.AND P3, PT, R151, RZ, PT ;  /* 0x000000ff9700720c */ /* 0x000ff60003f65270 */
[C---:B-1----:R-:W-:Y:S02]  /*a570*/  @P2 LEA R4, P0, R100.reuse, R122, 0x1 ;  /* 0x0000007a64042211 */ /* 0x042fe400078008ff */
[----:B------:R-:W-:Y:S02]  /*a580*/  @P2 LEA R32, P1, R201, R128, 0x1 ;  /* 0x00000080c9202211 */ /* 0x000fe400078208ff */
[----:B------:R-:W-:Y:S02]  /*a590*/  @P2 LEA.HI.X R5, R100, R123, R97, 0x1, P0 ;  /* 0x0000007b64052211 */ /* 0x000fe400000f0c61 */
[-C--:B------:R-:W-:Y:S02]  /*a5a0*/  @P3 LEA R30, P0, R99, R122.reuse, 0x1 ;  /* 0x0000007a631e3211 */ /* 0x080fe400078008ff */
[----:B------:R-:W-:Y:S01]  /*a5b0*/  @P2 LEA.HI.X R33, R201, R129, R202, 0x1, P1 ;  /* 0x00000081c9212211 */ /* 0x000fe200008f0cca */
[----:B------:R-:W2:Y:S01]  /*a5c0*/  @P2 LD.E.128 R24, [R4.64] ;  /* 0x0000000604182980 */ /* 0x000ea2000c101d00 */
[-C--:B------:R-:W-:Y:S02]  /*a5d0*/  @P3 LEA.HI.X R31, R99, R123.reuse, R102, 0x1, P0 ;  /* 0x0000007b631f3211 */ /* 0x080fe400000f0c66 */
[----:B------:R-:W-:Y:S11]  /*a5e0*/  ISETP.NE.AND P1, PT, R150, RZ, PT ;  /* 0x000000ff9600720c */ /* 0x000ff60003f25270 */
[----:B------:R-:W-:Y:S02]  /*a5f0*/  @!UPT UIADD3 URZ, URZ, URZ, URZ ;  /* 0x0000003f3f3ff290 */ /* 0x000fe4000fffe03f */
[C---:B------:R-:W-:Y:S04]  /*a600*/  @P1 LEA R2, P0, R103.reuse, R122, 0x1 ;  /* 0x0000007a67021211 */ /* 0x040fe800078008ff */
[----:B------:R-:W-:Y:S02]  /*a610*/  @P1 LEA.HI.X R3, R103, R123, R106, 0x1, P0 ;  /* 0x0000007b67031211 */ /* 0x000fe400000f0c6a */
[CC--:B------:R-:W-:Y:S04]  /*a620*/  @P1 LEA R34, P0, R90.reuse, R128.reuse, 0x1 ;  /* 0x000000805a221211 */ /* 0x0c0fe800078008ff */
[-C--:B------:R-:W-:Y:S01]  /*a630*/  @P1 LEA.HI.X R35, R90, R129.reuse, R89, 0x1, P0 ;  /* 0x000000815a231211 */ /* 0x080fe200000f0c59 */
[----:B--2---:R1:W-:Y:S01]  /*a640*/  @P2 ST.E.128 [R32.64], R24 ;  /* 0x0000001820002985 */ /* 0x0043e2000c101d06 */
[C---:B------:R-:W-:Y:S03]  /*a650*/  @P3 LEA R28, P2, R94.reuse, R128, 0x1 ;  /* 0x000000805e1c3211 */ /* 0x040fe600078408ff */
[----:B------:R-:W2:Y:S01]  /*a660*/  @P3 LD.E.128 R20, [R30.64] ;  /* 0x000000061e143980 */ /* 0x000ea2000c101d00 */
[----:B------:R-:W-:Y:S05]  /*a670*/  @P3 LEA.HI.X R29, R94, R129, R93, 0x1, P2 ;  /* 0x000000815e1d3211 */ /* 0x000fea00010f0c5d */
[----:B--2---:R1:W-:Y:S04]  /*a680*/  @P3 ST.E.128 [R28.64], R20 ;  /* 0x000000141c003985 */ /* 0x0043e8000c101d06 */
[----:B------:R-:W2:Y:S04]  /*a690*/  @P1 LD.E.128 R4, [R2.64] ;  /* 0x0000000602041980 */ /* 0x000ea8000c101d00 */
[----:B--2---:R1:W-:Y:S02]  /*a6a0*/  @P1 ST.E.128 [R34.64], R4 ;  /* 0x0000000422001985 */ /* 0x0043e4000c101d06 */
.L_x_899:
[----:B------:R-:W-:Y:S05]  /*a6b0*/  BSYNC B0 ;  /* 0x0000000000007941 */ /* 0x000fea0003800000 */
.L_x_898:
        /* <DEDUP_REMOVED lines=8> */
[C---:B------:R-:W-:Y:S02]  /*a740*/  @P2 LEA R32, P1, R95.reuse, R128, 0x1 ;  /* 0x000000805f202211 */ /* 0x040fe400078208ff */
[----:B------:R-:W-:Y:S02]  /*a750*/  @P2 LEA.HI.X R5, R110, R123, R107, 0x1, P0 ;  /* 0x0000007b6e052211 */ /* 0x000fe400000f0c6b */
[CC--:B------:R-:W-:Y:S02]  /*a760*/  @P3 LEA R30, P0, R104.reuse, R122.reuse, 0x1 ;  /* 0x0000007a681e3211 */ /* 0x0c0fe400078008ff */
        /* <DEDUP_REMOVED lines=16> */
.L_x_901:
[----:B------:R-:W-:Y:S05]  /*a870*/  BSYNC B0 ;  /* 0x0000000000007941 */ /* 0x000fea0003800000 */
.L_x_900:
[C---:B------:R-:W-:Y:S04]  /*a880*/  ISETP.GE.AND P0, PT, R77.reuse, R186, PT ;  /* 0x000000ba4d00720c */ /* 0x040fe80003f06270 */
[----:B------:R-:W-:Y:S11]  /*a890*/  ISETP.GE.AND P0, PT, R77, R184, !P0 ;  /* 0x000000b84d00720c */ /* 0x000ff60004706270 */
[----:B------:R-:W-:Y:S02]  /*a8a0*/  @!UPT UIADD3 URZ, URZ, URZ, URZ ;  /* 0x0000003f3f3ff290 */ /* 0x000fe4000fffe03f */
[----:B------:R-:W-:-:S05]  /*a8b0*/  @!P0 BRA `(.L_x_847) ;  /* 0x0000017000008947 */ /* 0x000fca0003800000 */
[----:B------:R-:W-:Y:S02]  /*a8c0*/  ISETP.NE.AND P1, PT, R152, RZ, PT ;  /* 0x000000ff9800720c */ /* 0x000fe40003f25270 */
[----:B------:R-:W-:Y:S11]  /*a8d0*/  ISETP.NE.AND P3, PT, R151, RZ, PT ;  /* 0x000000ff9700720c */ /* 0x000ff60003f65270 */
[----:B------:R-:W-:Y:S02]  /*a8e0*/  @P1 IMAD.WIDE.U32 R2, R182, 0x60, R122 ;  /* 0x00000060b6021825 */ /* 0x000fe400078e007a */
[----:B------:R-:W-:Y:S02]  /*a8f0*/  @P3 LEA R30, P2, R86, R128, 0x1 ;  /* 0x00000080561e3211 */ /* 0x000fe400078408ff */
[----:B------:R-:W-:Y:S02]  /*a900*/  @P1 IMAD R0, R183, 0x60, RZ ;  /* 0x00000060b7001824 */ /* 0x000fe400078e02ff */
[----:B-1----:R-:W-:Y:S01]  /*a910*/  @P1 IMAD.WIDE.U32 R4, R64, 0x60, R128 ;  /* 0x0000006040041825 */ /* 0x002fe200078e0080 */
[----:B------:R-:W-:Y:S03]  /*a920*/  @P3 LEA.HI.X R31, R86, R129, R85, 0x1, P2 ;  /* 0x00000081561f3211 */ /* 0x000fe600010f0c55 */
[----:B------:R-:W-:Y:S02]  /*a930*/  @P1 IMAD.IADD R3, R3, 0x1, R0 ;  /* 0x0000000103031824 */ /* 0x000fe400078e0200 */
[----:B------:R-:W-:Y:S03]  /*a940*/  @P1 IMAD R0, R65, 0x60, RZ ;  /* 0x0000006041001824 */ /* 0x000fe600078e02ff */
[----:B------:R1:W2:Y:S01]  /*a950*/  @P1 LD.E.128 R24, [R2.64] ;  /* 0x0000000602181980 */ /* 0x0002a2000c101d00 */
[----:B------:R-:W-:Y:S01]  /*a960*/  @P1 IMAD.IADD R5, R5, 0x1, R0 ;  /* 0x0000000105051824 */ /* 0x000fe200078e0200 */
[CC--:B-1----:R-:W-:Y:S04]  /*a970*/  @P3 LEA R2, P0, R112.reuse, R122.reuse, 0x1 ;  /* 0x0000007a70023211 */ /* 0x0c2fe800078008ff */
[-C--:B------:R-:W-:Y:S01]  /*a980*/  @P3 LEA.HI.X R3, R112, R123.reuse, R109, 0x1, P0 ;  /* 0x0000007b70033211 */ /* 0x080fe200000f0c6d */
[----:B--2---:R1:W-:Y:S01]  /*a990*/  @P1 ST.E.128 [R4.64], R24 ;  /* 0x0000001804001985 */ /* 0x0043e2000c101d06 */
[----:B------:R-:W-:Y:S03]  /*a9a0*/  ISETP.NE.AND P1, PT, R150, RZ, PT ;  /* 0x000000ff9600720c */ /* 0x000fe60003f25270 */
[----:B------:R-:W2:Y:S10]  /*a9b0*/  @P3 LD.E.128 R20, [R2.64] ;  /* 0x0000000602143980 */ /* 0x000eb4000c101d00 */
[C---:B------:R-:W-:Y:S04]  /*a9c0*/  @P1 LEA R28, P0, R114.reuse, R122, 0x1 ;  /* 0x0000007a721c1211 */ /* 0x040fe800078008ff */
[----:B------:R-:W-:Y:S02]  /*a9d0*/  @P1 LEA.HI.X R29, R114, R123, R111, 0x1, P0 ;  /* 0x0000007b721d1211 */ /* 0x000fe400000f0c6f */
[C---:B------:R-:W-:Y:S04]  /*a9e0*/  @P1 LEA R32, P0, R84.reuse, R128, 0x1 ;  /* 0x0000008054201211 */ /* 0x040fe800078008ff */
[----:B------:R-:W-:Y:S01]  /*a9f0*/  @P1 LEA.HI.X R33, R84, R129, R83, 0x1, P0 ;  /* 0x0000008154211211 */ /* 0x000fe200000f0c53 */
[----:B--2---:R2:W-:Y:S04]  /*aa00*/  @P3 ST.E.128 [R30.64], R20 ;  /* 0x000000141e003985 */ /* 0x0045e8000c101d06 */
[----:B-1----:R-:W3:Y:S04]  /*aa10*/  @P1 LD.E.128 R4, [R28.64] ;  /* 0x000000061c041980 */ /* 0x002ee8000c101d00 */
[----:B---3--:R2:W-:Y:S02]  /*aa20*/  @P1 ST.E.128 [R32.64], R4 ;  /* 0x0000000420001985 */ /* 0x0085e4000c101d06 */
.L_x_847:
[----:B------:R-:W-:Y:S05]  /*aa30*/  BSYNC B3 ;  /* 0x0000000000037941 */ /* 0x000fea0003800000 */
.L_x_820:
[----:B------:R-:W-:Y:S01]  /*aa40*/  ISETP.NE.U32.AND P1, PT, R212, RZ, PT ;  /* 0x000000ffd400720c */ /* 0x000fe20003f25070 */
[----:B------:R-:W3:Y:S01]  /*aa50*/  LD.E R3, [R18.64+0x128] ;  /* 0x0001280612037980 */ /* 0x000ee2000c101900 */
[----:B------:R-:W-:Y:S02]  /*aa60*/  BSSY B0, `(.L_x_902) ;  /* 0x000005f000007945 */ /* 0x000fe40003800000 */
[----:B------:R-:W-:Y:S01]  /*aa70*/  ISETP.NE.AND.EX P1, PT, R213, RZ, PT, P1 ;  /* 0x000000ffd500720c */ /* 0x000fe20003f25310 */
[----:B---3--:R-:W-:Y:S05]  /*aa80*/  IMAD.U32 R3, R3, -0x40, RZ ;  /* 0xffffffc003037824 */ /* 0x008fea00078e00ff */
[C---:B-12---:R-:W-:Y:S04]  /*aa90*/  LEA R122, P0, R3.reuse, R122, 0x1 ;  /* 0x0000007a037a7211 */ /* 0x046fe800078008ff */
[----:B------:R-:W-:Y:S03]  /*aaa0*/  LEA.HI.X.SX32 R123, R3, R123, 0x1, P0 ;  /* 0x0000007b037b7211 */ /* 0x000fe600000f0eff */
[----:B------:R-:W-:-:S05]  /*aab0*/  @!P1 BRA `(.L_x_903) ;  /* 0x0000051000009947 */ /* 0x000fca0003800000 */
[----:B------:R-:W-:Y:S04]  /*aac0*/  IADD3 R3, R11, -0x1, RZ ;  /* 0xffffffff0b037810 */ /* 0x000fe80007ffe0ff */
[----:B------:R-:W-:Y:S11]  /*aad0*/  ISETP.GT.AND P0, PT, R3, R98, PT ;  /* 0x000000620300720c */ /* 0x000ff60003f04270 */
[----:B------:R-:W-:Y:S02]  /*aae0*/  @!UPT UIADD3 URZ, URZ, URZ, URZ ;  /* 0x0000003f3f3ff290 */ /* 0x000fe4000fffe03f */
[----:B------:R-:W-:-:S05]  /*aaf0*/  @!P0 BRA `(.L_x_904) ;  /* 0x0000055000008947 */ /* 0x000fca0003800000 */
[----:B------:R-:W-:Y:S01]  /*ab00*/  IMAD.MOV.U32 R24, RZ, RZ, RZ ;  /* 0x000000ffff187224 */ /* 0x000fe200078e00ff */
[----:B------:R-:W2:Y:S01]  /*ab10*/  LD.E R2, [R18.64+0x170] ;  /* 0x0001700612027980 */ /* 0x000ea2000c101900 */
[----:B------:R-:W-:Y:S02]  /*ab20*/  IADD3 R15, R15, -0x80, RZ ;  /* 0xffffff800f0f7810 */ /* 0x000fe40007ffe0ff */
[----:B------:R-:W-:Y:S01]  /*ab30*/  IABS R8, R14 ;  /* 0x0000000e00087213 */ /* 0x000fe20000000000 */
[----:B------:R-:W3:Y:S01]  /*ab40*/  LD.E.64 R28, [R18.64+0x40] ;  /* 0x00004006121c7980 */ /* 0x000ee2000c101b00 */
[-C--:B------:R-:W-:Y:S05]  /*ab50*/  IADD3 R0, -R14, R15.reuse, RZ ;  /* 0x0000000f0e007210 */ /* 0x080fea0007ffe1ff */
[----:B------:R-:W4:Y:S01]  /*ab60*/  LD.E.64 R26, [R18.64+0x20] ;  /* 0x00002006121a7980 */ /* 0x000f22000c101b00 */
[-C--:B--2---:R-:W-:Y:S02]  /*ab70*/  IABS R5, R2.reuse ;  /* 0x0000000200057213 */ /* 0x084fe40000000000 */
[-C--:B------:R-:W-:Y:S02]  /*ab80*/  IABS R21, R2.reuse ;  /* 0x0000000200157213 */ /* 0x080fe40000000000 */
[----:B------:R-:W1:Y:S01]  /*ab90*/  I2F.RP R23, R5 ;  /* 0x0000000500177306 */ /* 0x000e620000209400 */
[----:B------:R-:W-:Y:S02]  /*aba0*/  LOP3.LUT R3, RZ, R2, RZ, 0x33, !PT ;  /* 0x00000002ff037212 */ /* 0x000fe400078e33ff */
[----:B------:R-:W-:Y:S07]  /*abb0*/  IMAD.MOV R21, RZ, RZ, -R21 ;  /* 0x000000ffff157224 */ /* 0x000fee00078e0a15 */
[----:B-1----:R-:W1:Y:S02]  /*abc0*/  MUFU.RCP R7, R23 ;  /* 0x0000001700077308 */ /* 0x002e640000001000 */
[----:B-1----:R-:W-:Y:S02]  /*abd0*/  IADD3 R22, R7, 0xffffffe, RZ ;  /* 0x0ffffffe07167810 */ /* 0x002fe40007ffe0ff */
[----:B------:R-:W-:Y:S06]  /*abe0*/  IABS R7, R15 ;  /* 0x0000000f00077213 */ /* 0x000fec0000000000 */
[----:B------:R-:W1:Y:S02]  /*abf0*/  F2I.FTZ.U32.TRUNC.NTZ R25, R22 ;  /* 0x0000001600197305 */ /* 0x000e64000021f000 */
[--C-:B-1----:R-:W-:Y:S01]  /*ac00*/  IMAD.MOV R20, RZ, RZ, -R25.reuse ;  /* 0x000000ffff147224 */ /* 0x102fe200078e0a19 */
[----:B------:R-:W2:Y:S03]  /*ac10*/  LD.E.64 R22, [R18.64+0x38] ;  /* 0x0000380612167980 */ /* 0x000ea6000c101b00 */
[----:B------:R-:W-:Y:S04]  /*ac20*/  IMAD R20, R20, R5, RZ ;  /* 0x0000000514147224 */ /* 0x000fe800078e02ff */
[----:B------:R-:W-:Y:S02]  /*ac30*/  IMAD.HI.U32 R20, R25, R20, R24 ;  /* 0x0000001419147227 */ /* 0x000fe400078e0018 */
[----:B------:R-:W2:Y:S04]  /*ac40*/  LD.E.64 R24, [R18.64+0x28] ;  /* 0x0000280612187980 */ /* 0x000ea8000c101b00 */
[C---:B------:R-:W-:Y:S04]  /*ac50*/  IMAD.HI.U32 R4, R20.reuse, R7, RZ ;  /* 0x0000000714047227 */ /* 0x040fe800078e00ff */
[----:B------:R-:W-:Y:S04]  /*ac60*/  IMAD.HI.U32 R6, R20, R8, RZ ;  /* 0x0000000814067227 */ /* 0x000fe800078e00ff */
[-C--:B------:R-:W-:Y:S02]  /*ac70*/  IMAD R7, R4, R21.reuse, R7 ;  /* 0x0000001504077224 */ /* 0x080fe400078e0207 */
[----:B------:R-:W-:Y:S03]  /*ac80*/  IMAD R8, R6, R21, R8 ;  /* 0x0000001506087224 */ /* 0x000fe600078e0208 */
        /* <DEDUP_REMOVED lines=8> */
[-C--:B------:R-:W-:Y:S02]  /*ad10*/  LOP3.LUT R5, R15, R2.reuse, RZ, 0x3c, !PT ;  /* 0x000000020f057212 */ /* 0x080fe400078e3cff */
[----:B------:R-:W-:Y:S02]  /*ad20*/  LOP3.LUT R7, R14, R2, RZ, 0x3c, !PT ;  /* 0x000000020e077212 */ /* 0x000fe400078e3cff */
[----:B------:R-:W-:Y:S02]  /*ad30*/  ISETP.GE.AND P1, PT, R5, RZ, PT ;  /* 0x000000ff0500720c */ /* 0x000fe40003f26270 */
[----:B------:R-:W-:Y:S02]  /*ad40*/  ISETP.GE.AND P2, PT, R7, RZ, PT ;  /* 0x000000ff0700720c */ /* 0x000fe40003f46270 */
[----:B------:R-:W-:Y:S02]  /*ad50*/  ISETP.NE.AND P0, PT, R2, RZ, PT ;  /* 0x000000ff0200720c */ /* 0x000fe40003f05270 */
[----:B------:R-:W-:Y:S02]  /*ad60*/  @P4 IADD3 R4, R4, 0x1, RZ ;  /* 0x0000000104044810 */ /* 0x000fe40007ffe0ff */
[----:B------:R-:W-:Y:S05]  /*ad70*/  @P5 IADD3 R6, R6, 0x1, RZ ;  /* 0x0000000106065810 */ /* 0x000fea0007ffe0ff */
[----:B------:R-:W-:Y:S02]  /*ad80*/  @!P1 IMAD.MOV R4, RZ, RZ, -R4 ;  /* 0x000000ffff049224 */ /* 0x000fe400078e0a04 */
[----:B------:R-:W-:Y:S03]  /*ad90*/  @!P2 IMAD.MOV R6, RZ, RZ, -R6 ;  /* 0x000000ffff06a224 */ /* 0x000fe600078e0a06 */
[C---:B------:R-:W-:Y:S02]  /*ada0*/  SEL R4, R3.reuse, R4, !P0 ;  /* 0x0000000403047207 */ /* 0x040fe40004000000 */
[----:B------:R-:W-:Y:S02]  /*adb0*/  SEL R3, R3, R6, !P0 ;  /* 0x0000000603037207 */ /* 0x000fe40004000000 */
[CC--:B------:R-:W-:Y:S02]  /*adc0*/  LEA R32, P1, R4.reuse, R212.reuse, 0x2 ;  /* 0x000000d404207211 */ /* 0x0c0fe400078210ff */
[C---:B------:R-:W-:Y:S02]  /*add0*/  LEA R30, P0, R3.reuse, R212, 0x2 ;  /* 0x000000d4031e7211 */ /* 0x040fe400078010ff */
[-C--:B------:R-:W-:Y:S02]  /*ade0*/  LEA.HI.X.SX32 R33, R4, R213.reuse, 0x2, P1 ;  /* 0x000000d504217211 */ /* 0x080fe400008f16ff */
[C---:B------:R-:W-:Y:S01]  /*adf0*/  LEA.HI.X.SX32 R31, R3.reuse, R213, 0x2, P0 ;  /* 0x000000d5031f7211 */ /* 0x040fe200000f16ff */
[----:B------:R-:W-:Y:S02]  /*ae00*/  IMAD.IADD R3, R3, 0x1, -R4 ;  /* 0x0000000103037824 */ /* 0x000fe400078e0a04 */
[----:B------:R-:W2:Y:S02]  /*ae10*/  LD.E R5, [R32.64] ;  /* 0x0000000620057980 */ /* 0x000ea4000c101900 */
[----:B------:R-:W-:Y:S02]  /*ae20*/  IMAD R0, R3, R2, R0 ;  /* 0x0000000203007224 */ /* 0x000fe400078e0200 */
[----:B------:R1:W2:Y:S02]  /*ae30*/  LD.E R8, [R30.64] ;  /* 0x000000061e087980 */ /* 0x0002a4000c101900 */
[-C--:B---3--:R-:W-:Y:S01]  /*ae40*/  IMAD R20, R29, R0.reuse, RZ ;  /* 0x000000001d147224 */ /* 0x088fe200078e02ff */
[----:B------:R-:W-:Y:S01]  /*ae50*/  SHF.R.S32.HI R7, RZ, 0x1f, R0 ;  /* 0x0000001fff077819 */ /* 0x000fe20000011400 */
[C---:B-1----:R-:W-:Y:S04]  /*ae60*/  IMAD.WIDE.U32 R30, R28.reuse, R0, RZ ;  /* 0x000000001c1e7225 */ /* 0x042fe800078e00ff */
[----:B--2---:R-:W-:Y:S02]  /*ae70*/  IMAD.IADD R21, R5, 0x1, -R8 ;  /* 0x0000000105157824 */ /* 0x004fe400078e0a08 */
[----:B------:R-:W-:Y:S02]  /*ae80*/  IMAD R8, R28, R7, R20 ;  /* 0x000000071c087224 */ /* 0x000fe400078e0214 */
[-C--:B----4-:R-:W-:Y:S01]  /*ae90*/  IMAD R5, R27, R21.reuse, RZ ;  /* 0x000000151b057224 */ /* 0x090fe200078e02ff */
[----:B------:R-:W-:Y:S01]  /*aea0*/  SHF.R.S32.HI R20, RZ, 0x1f, R21 ;  /* 0x0000001fff147819 */ /* 0x000fe20000011415 */
[CC--:B------:R-:W-:Y:S04]  /*aeb0*/  IMAD.WIDE.U32 R28, R26.reuse, R21.reuse, RZ ;  /* 0x000000151a1c7225 */ /* 0x0c0fe800078e00ff */
[----:B------:R-:W-:Y:S01]  /*aec0*/  IMAD R5, R26, R20, R5 ;  /* 0x000000141a057224 */ /* 0x000fe200078e0205 */
[----:B------:R-:W-:Y:S01]  /*aed0*/  MOV R26, R30 ;  /* 0x0000001e001a7202 */ /* 0x000fe20000000f00 */
[----:B------:R-:W-:Y:S02]  /*aee0*/  IMAD.IADD R27, R31, 0x1, R8 ;  /* 0x000000011f1b7824 */ /* 0x000fe400078e0208 */
[----:B------:R-:W-:Y:S02]  /*aef0*/  IMAD.IADD R29, R29, 0x1, R5 ;  /* 0x000000011d1d7824 */ /* 0x000fe400078e0205 */
[----:B------:R-:W-:Y:S04]  /*af00*/  IMAD.WIDE.U32 R26, R21, R24, R26 ;  /* 0x00000018151a7225 */ /* 0x000fe800078e001a */
[----:B------:R-:W-:Y:S01]  /*af10*/  IMAD R21, R25, R21, RZ ;  /* 0x0000001519157224 */ /* 0x000fe200078e02ff */
[----:B------:R-:W-:Y:S01]  /*af20*/  LEA R130, P1, R26, R130, 0x1 ;  /* 0x000000821a827211 */ /* 0x000fe200078208ff */
[----:B------:R-:W-:Y:S02]  /*af30*/  IMAD R8, R23, R0, RZ ;  /* 0x0000000017087224 */ /* 0x000fe400078e02ff */
[----:B------:R-:W-:Y:S04]  /*af40*/  IMAD.WIDE.U32 R28, R0, R22, R28 ;  /* 0x00000016001c7225 */ /* 0x000fe800078e001c */
[----:B------:R-:W-:Y:S01]  /*af50*/  IMAD R21, R24, R20, R21 ;  /* 0x0000001418157224 */ /* 0x000fe200078e0215 */
[----:B------:R-:W-:Y:S01]  /*af60*/  LEA R128, P0, R28, R128, 0x1 ;  /* 0x000000801c807211 */ /* 0x000fe200078008ff */
[----:B------:R-:W-:Y:S02]  /*af70*/  IMAD R8, R22, R7, R8 ;  /* 0x0000000716087224 */ /* 0x000fe400078e0208 */
[----:B------:R-:W-:Y:S02]  /*af80*/  IMAD.IADD R20, R27, 0x1, R21 ;  /* 0x000000011b147824 */ /* 0x000fe400078e0215 */
[----:B------:R-:W-:Y:S03]  /*af90*/  IMAD.IADD R8, R29, 0x1, R8 ;  /* 0x000000011d087824 */ /* 0x000fe600078e0208 */
[----:B------:R-:W-:Y:S02]  /*afa0*/  LEA.HI.X R131, R26, R131, R20, 0x1, P1 ;  /* 0x000000831a837211 */ /* 0x000fe400008f0c14 */
[----:B------:R-:W-:Y:S01]  /*afb0*/  LEA.HI.X R129, R28, R129, R8, 0x1, P0 ;  /* 0x000000811c817211 */ /* 0x000fe200000f0c08 */
[----:B------:R-:W-:-:S05]  /*afc0*/  BRA `(.L_x_904) ;  /* 0x0000008000007947 */ /* 0x000fca0003800000 */
.L_x_903:
[----:B------:R-:W2:Y:S04]  /*afd0*/  LD.E R5, [R18.64+0x40] ;  /* 0x0000400612057980 */ /* 0x000ea8000c101900 */
[----:B------:R-:W3:Y:S02]  /*afe0*/  LD.E R3, [R18.64+0x38] ;  /* 0x0000380612037980 */ /* 0x000ee4000c101900 */
[----:B---3--:R-:W-:Y:S02]  /*aff0*/  IMAD.U32 R3, R3, -0x40, RZ ;  /* 0xffffffc003037824 */ /* 0x008fe400078e00ff */
[----:B--2---:R-:W-:Y:S03]  /*b000*/  IMAD.U32 R5, R5, -0x40, RZ ;  /* 0xffffffc005057824 */ /* 0x004fe600078e00ff */
[----:B------:R-:W-:Y:S02]  /*b010*/  LEA R128, P0, R3, R128, 0x1 ;  /* 0x0000008003807211 */ /* 0x000fe400078008ff */
[----:B------:R-:W-:Y:S02]  /*b020*/  LEA R130, P1, R5, R130, 0x1 ;  /* 0x0000008205827211 */ /* 0x000fe400078208ff */
[----:B------:R-:W-:Y:S02]  /*b030*/  LEA.HI.X.SX32 R129, R3, R129, 0x1, P0 ;  /* 0x0000008103817211 */ /* 0x000fe400000f0eff */
[----:B------:R-:W-:Y:S04]  /*b040*/  LEA.HI.X.SX32 R131, R5, R131, 0x1, P1 ;  /* 0x0000008305837211 */ /* 0x000fe800008f0eff */
.L_x_904:
[----:B------:R-:W-:Y:S05]  /*b050*/  BSYNC B0 ;  /* 0x0000000000007941 */ /* 0x000fea0003800000 */
.L_x_902:
[----:B------:R-:W-:Y:S04]  /*b060*/  IADD3 R11, R11, -0x1, RZ ;  /* 0xffffffff0b0b7810 */ /* 0x000fe80007ffe0ff */
[----:B------:R-:W-:Y:S11]  /*b070*/  ISETP.GT.AND P0, PT, R11, R98, PT ;  /* 0x000000620b00720c */ /* 0x000ff60003f04270 */
[----:B------:R-:W-:Y:S02]  /*b080*/  @!UPT UIADD3 URZ, URZ, URZ, URZ ;  /* 0x0000003f3f3ff290 */ /* 0x000fe4000fffe03f */
[----:B------:R-:W-:-:S05]  /*b090*/  @P0 BRA `(.L_x_905) ;  /* 0xffff7af000000947 */ /* 0x000fca000383ffff */
.L_x_811:
[----:B------:R-:W-:Y:S01]  /*b0a0*/  WARPSYNC 0xffffffff ;  /* 0xffffffff00007948 */ /* 0x000fe20003800000 */
[----:B------:R-:W-:Y:S06]  /*b0b0*/  BAR.SYNC.DEFER_BLOCKING 0x0 ;  /* 0x0000000000007b1d */ /* 0x000fec0000010000 */
[----:B------:R-:W2:Y:S01]  /*b0c0*/  LD.E R7, [R18.64+0xd0] ;  /* 0x0000d00612077980 */ /* 0x000ea2000c101900 */
[----:B------:R-:W-:Y:S01]  /*b0d0*/  BSSY B3, `(.L_x_906) ;  /* 0x0000758000037945 */ /* 0x000fe20003800000 */
[----:B------:R-:W-:Y:S01]  /*b0e0*/  IMAD.SHL.U32 R211, R154, 0x2, RZ ;  /* 0x000000029ad37824 */ /* 0x000fe200078e00ff */
[C---:B------:R-:W-:Y:S01]  /*b0f0*/  SHF.L.U64.HI R15, R174.reuse, 0x4, R175 ;  /* 0x00000004ae0f7819 */ /* 0x040fe200000102af */
[----:B------:R-:W-:Y:S01]  /*b100*/  IMAD.SHL.U32 R5, R174, 0x10, RZ ;  /* 0x00000010ae057824 */ /* 0x000fe200078e00ff */
[----:B--2---:R-:W-:-:S13]  /*b110*/  ISETP.NE.AND P0, PT, R7, RZ, PT ;  /* 0x000000ff0700720c */ /* 0x004fda0003f05270 */
[----:B------:R-:W-:Y:S05]  /*b120*/  @!P0 BRA `(.L_x_907) ;  /* 0x00006da000008947 */ /* 0x000fea0003800000 */
[----:B------:R-:W2:Y:S04]  /*b130*/  LD.E.64 R2, [R18.64+0xf0] ;  /* 0x0000f00612027980 */ /* 0x000ea8000c101b00 */
[----:B------:R-:W3:Y:S04]  /*b140*/  LD.E.U8 R0, [R18.64+0x1b3] ;  /* 0x0001b30612007980 */ /* 0x000ee8000c101100 */
[----:B------:R1:W5:Y:S04]  /*b150*/  LD.E R11, [R18.64+0xc0] ;  /* 0x0000c006120b7980 */ /* 0x000368000c101900 */
[----:B------:R1:W5:Y:S04]  /*b160*/  LD.E.64 R40, [R18.64+0x148] ;  /* 0x0001480612287980 */ /* 0x000368000c101b00 */
[----:B------:R1:W5:Y:S01]  /*b170*/  LD.E.64 R38, [R18.64+0x150] ;  /* 0x0001500612267980 */ /* 0x000362000c101b00 */
[----:B--2---:R-:W-:-:S04]  /*b180*/  ISETP.NE.U32.AND P1, PT, R2, RZ, PT ;  /* 0x000000ff0200720c */ /* 0x004fc80003f25070 */
[----:B------:R-:W-:-:S13]  /*b190*/  ISETP.NE.AND.EX P1, PT, R3, RZ, PT, P1 ;  /* 0x000000ff0300720c */ /* 0x000fda0003f25310 */
[----:B-----5:R-:W-:Y:S01]  /*b1a0*/  @P1 LEA R16, P0, R207, R2, 0x2 ;  /* 0x00000002cf101211 */ /* 0x020fe200078010ff */
[----:B------:R-:W-:-:S03]  /*b1b0*/  IMAD.MOV.U32 R2, RZ, RZ, RZ ;  /* 0x000000ffff027224 */ /* 0x000fc600078e00ff */
[----:B------:R-:W-:-:S05]  /*b1c0*/  @P1 LEA.HI.X R17, R207, R3, R72, 0x2, P0 ;  /* 0x00000003cf111211 */ /* 0x000fca00000f1448 */
[----:B------:R2:W4:Y:S01]  /*b1d0*/  @P1 LD.E R2, [R16.64] ;  /* 0x0000000610021980 */ /* 0x000522000c101900 */
[----:B------:R-:W-:Y:S01]  /*b1e0*/  IADD3 R5, P1, R5, R170, RZ ;  /* 0x000000aa05057210 */ /* 0x000fe20007f3e0ff */
[----:B------:R-:W-:Y:S01]  /*b1f0*/  IMAD.MOV.U32 R172, RZ, RZ, R170 ;  /* 0x000000ffffac7224 */ /* 0x000fe200078e00aa */
[----:B------:R-:W-:Y:S02]  /*b200*/  LEA R44, P2, R170, R176, 0x1 ;  /* 0x000000b0aa2c7211 */ /* 0x000fe400078408ff */
[----:B------:R-:W-:Y:S01]  /*b210*/  LEA R3, P0, R174, R170, 0x5 ;  /* 0x000000aaae037211 */ /* 0x000fe200078028ff */
[--C-:B------:R-:W-:Y:S01]  /*b220*/  IMAD.X R15, R15, 0x1, R173.reuse, P1 ;  /* 0x000000010f0f7824 */ /* 0x100fe200008e06ad */
[----:B---3--:R-:W-:Y:S02]  /*b230*/  ISETP.NE.AND P4, PT, R0, RZ, PT ;  /* 0x000000ff0000720c */ /* 0x008fe40003f85270 */
[----:B------:R-:W-:Y:S01]  /*b240*/  LEA R42, P1, R5, R176, 0x1 ;  /* 0x000000b0052a7211 */ /* 0x000fe200078208ff */
[----:B------:R-:W-:Y:S01]  /*b250*/  IMAD R4, R175, 0x30, RZ ;  /* 0x00000030af047824 */ /* 0x000fe200078e02ff */
[----:B------:R-:W-:-:S02]  /*b260*/  LEA.HI.X R45, R170, R177, R173, 0x1, P2 ;  /* 0x000000b1aa2d7211 */ /* 0x000fc400010f0cad */
[C---:B------:R-:W-:Y:S01]  /*b270*/  LEA.HI.X R6, R174.reuse, R173, R175, 0x5, P0 ;  /* 0x000000adae067211 */ /* 0x040fe200000f2caf */
[----:B------:R-:W-:Y:S01]  /*b280*/  IMAD.WIDE.U32 R172, R174, 0x30, R172 ;  /* 0x00000030aeac7825 */ /* 0x000fe200078e00ac */
[----:B------:R-:W-:Y:S02]  /*b290*/  LEA R36, P0, R3, R176, 0x1 ;  /* 0x000000b003247211 */ /* 0x000fe400078008ff */
[-C--:B------:R-:W-:Y:S01]  /*b2a0*/  LEA.HI.X R43, R5, R177.reuse, R15, 0x1, P1 ;  /* 0x000000b1052b7211 */ /* 0x080fe200008f0c0f */
[----:B------:R-:W-:Y:S01]  /*b2b0*/  IMAD.IADD R15, R209, 0x1, -R76 ;  /* 0x00000001d10f7824 */ /* 0x000fe200078e0a4c */
[----:B------:R-:W-:Y:S01]  /*b2c0*/  LEA.HI.X R37, R3, R177, R6, 0x1, P0 ;  /* 0x000000b103257211 */ /* 0x000fe200000f0c06 */
[----:B------:R-:W-:-:S03]  /*b2d0*/  IMAD.IADD R5, R173, 0x1, R4 ;  /* 0x00000001ad057824 */ /* 0x000fc600078e0204 */
[----:B------:R-:W-:Y:S02]  /*b2e0*/  ISETP.GE.AND P0, PT, R166, R15, PT ;  /* 0x0000000fa600720c */ /* 0x000fe40003f06270 */
[----:B--2---:R-:W-:Y:S02]  /*b2f0*/  LEA R16, P1, R172, R176, 0x1 ;  /* 0x000000b0ac107211 */ /* 0x004fe400078208ff */
[----:B------:R-:W-:Y:S02]  /*b300*/  ISETP.GT.AND P0, PT, R56, -0x8, !P0 ;  /* 0xfffffff83800780c */ /* 0x000fe40004704270 */
[----:B------:R-:W-:Y:S01]  /*b310*/  LEA.HI.X R17, R172, R177, R5, 0x1, P1 ;  /* 0x000000b1ac117211 */ /* 0x000fe200008f0c05 */
[----:B----4-:R-:W-:Y:S01]  /*b320*/  IMAD.IADD R71, R71, 0x1, R2 ;  /* 0x0000000147477824 */ /* 0x010fe200078e0202 */
[----:B------:R-:W-:-:S04]  /*b330*/  LEA.HI R2, R7, R7, RZ, 0x1 ;  /* 0x0000000707027211 */ /* 0x000fc800078f08ff */
[----:B------:R-:W-:-:S05]  /*b340*/  SHF.R.S32.HI R2, RZ, 0x1, R2 ;  /* 0x00000001ff027819 */ /* 0x000fca0000011402 */
[----:B------:R-:W-:-:S05]  /*b350*/  IMAD R71, R2, R71, RZ ;  /* 0x0000004702477224 */ /* 0x000fca00078e02ff */
[----:B------:R-:W-:Y:S02]  /*b360*/  SHF.R.S32.HI R4, RZ, 0x1f, R71 ;  /* 0x0000001fff047819 */ /* 0x000fe40000011447 */
[CC--:B------:R-:W-:Y:S02]  /*b370*/  IADD3 R0, P3, R73.reuse, R71.reuse, RZ ;  /* 0x0000004749007210 */ /* 0x0c0fe40007f7e0ff */
[----:B------:R-:W-:Y:S01]  /*b380*/  IADD3 R3, P2, R12, R71, RZ ;  /* 0x000000470c037210 */ /* 0x000fe20007f5e0ff */
[----:B------:R-:W-:Y:S01]  /*b390*/  IMAD.MOV.U32 R5, RZ, RZ, R2 ;  /* 0x000000ffff057224 */ /* 0x000fe200078e0002 */
[----:B------:R-:W-:-:S03]  /*b3a0*/  LEA.HI.X.SX32 R73, R73, R4, 0x1, P3 ;  /* 0x0000000449497211 */ /* 0x000fc600018f0eff */
[----:B------:R-:W-:Y:S01]  /*b3b0*/  IMAD.X R4, R13, 0x1, R4, P2 ;  /* 0x000000010d047824 */ /* 0x000fe200010e0604 */
[----:B------:R-:W-:Y:S05]  /*b3c0*/  @!P4 BRA `(.L_x_908) ;  /* 0x000026800000c947 */ /* 0x000fea0003800000 */
[C---:B-1----:R-:W-:Y:S01]  /*b3d0*/  IMAD.SHL.U32 R27, R0.reuse, 0x2, RZ ;  /* 0x00000002001b7824 */ /* 0x042fe200078e00ff */
[----:B------:R-:W-:Y:S01]  /*b3e0*/  SHF.L.U64.HI R73, R0, 0x1, R73 ;  /* 0x0000000100497819 */ /* 0x000fe20000010249 */
[----:B------:R-:W-:Y:S03]  /*b3f0*/  BSSY B2, `(.L_x_909) ;  /* 0x000009a000027945 */ /* 0x000fe60003800000 */
[-C--:B------:R-:W-:Y:S02]  /*b400*/  IADD3 R24, P2, R40, R27.reuse, RZ ;  /* 0x0000001b28187210 */ /* 0x080fe40007f5e0ff */
[----:B------:R-:W-:-:S03]  /*b410*/  IADD3 R26, P1, R38, R27, RZ ;  /* 0x0000001b261a7210 */ /* 0x000fc60007f3e0ff */
[--C-:B------:R-:W-:Y:S02]  /*b420*/  IMAD.X R25, R41, 0x1, R73.reuse, P2 ;  /* 0x0000000129197824 */ /* 0x100fe400010e0649 */
[----:B------:R-:W-:Y:S01]  /*b430*/  IMAD.X R27, R39, 0x1, R73, P1 ;  /* 0x00000001271b7824 */ /* 0x000fe200008e0649 */
[----:B------:R-:W-:Y:S05]  /*b440*/  @!P0 BRA `(.L_x_910) ;  /* 0x0000094000008947 */ /* 0x000fea0003800000 */
[----:B------:R-:W-:Y:S01]  /*b450*/  ISETP.GE.AND P0, PT, R12, R11, PT ;  /* 0x0000000b0c00720c */ /* 0x000fe20003f06270 */
[----:B------:R-:W-:-:S12]  /*b460*/  BSSY B1, `(.L_x_911) ;  /* 0x0000030000017945 */ /* 0x000fd80003800000 */
[----:B------:R1:W-:Y:S01]  /*b470*/  @P0 STS.128 [R211], RZ ;  /* 0x000000ffd3000388 */ /* 0x0003e20000000c00 */
[----:B------:R-:W-:Y:S05]  /*b480*/  @P0 BRA `(.L_x_912) ;  /* 0x000002d000000947 */ /* 0x000fea0003800000 */
[----:B------:R2:W5:Y:S01]  /*b490*/  LD.E.128 R20, [R44.64] ;  /* 0x000000062c147980 */ /* 0x000562000c101d00 */
[----:B------:R-:W-:Y:S01]  /*b4a0*/  ISETP.GE.AND P0, PT, R12, R7, PT ;  /* 0x000000070c00720c */ /* 0x000fe20003f06270 */
[----:B------:R-:W-:-:S12]  /*b4b0*/  BSSY B0, `(.L_x_913) ;  /* 0x0000029000007945 */ /* 0x000fd80003800000 */
[----:B------:R-:W-:Y:S05]  /*b4c0*/  @P0 BRA `(.L_x_914) ;  /* 0x0000027000000947 */ /* 0x000fea0003800000 */
[----:B------:R-:W3:Y:S04]  /*b4d0*/  LD.E.64 R2, [R26.64] ;  /* 0x000000061a027980 */ /* 0x000ee8000c101b00 */
[----:B------:R-:W4:Y:S01]  /*b4e0*/  LD.E.64 R4, [R24.64] ;  /* 0x0000000618047980 */ /* 0x000f22000c101b00 */
[C---:B-----5:R-:W-:Y:S01]  /*b4f0*/  SHF.L.U32 R33, R23.reuse, 0x10, RZ ;  /* 0x0000001017217819 */ /* 0x060fe200000006ff */
[----:B------:R-:W-:Y:S01]  /*b500*/  IMAD.U32 R28, R22, 0x10000, RZ ;  /* 0x00010000161c7824 */ /* 0x000fe200078e00ff */
[----:B------:R-:W-:Y:S02]  /*b510*/  LOP3.LUT R31, R23, 0xffff0000, RZ, 0xc0, !PT ;  /* 0xffff0000171f7812 */ /* 0x000fe400078ec0ff */
[C---:B------:R-:W-:Y:S02]  /*b520*/  LOP3.LUT R0, R21.reuse, 0xffff0000, RZ, 0xc0, !PT ;  /* 0xffff000015007812 */ /* 0x040fe400078ec0ff */
[----:B------:R-:W-:-:S02]  /*b530*/  SHF.L.U32 R6, R21, 0x10, RZ ;  /* 0x0000001015067819 */ /* 0x000fc400000006ff */
[C---:B------:R-:W-:Y:S02]  /*b540*/  SHF.L.U32 R8, R20.reuse, 0x10, RZ ;  /* 0x0000001014087819 */ /* 0x040fe400000006ff */
[----:B------:R-:W-:Y:S02]  /*b550*/  LOP3.LUT R30, R20, 0xffff0000, RZ, 0xc0, !PT ;  /* 0xffff0000141e7812 */ /* 0x000fe400078ec0ff */
[----:B------:R-:W-:Y:S02]  /*b560*/  LOP3.LUT R32, R22, 0xffff0000, RZ, 0xc0, !PT ;  /* 0xffff000016207812 */ /* 0x000fe400078ec0ff */
[----:B---3--:R-:W-:Y:S02]  /*b570*/  LOP3.LUT R23, R2, 0xffff0000, RZ, 0xc0, !PT ;  /* 0xffff000002177812 */ /* 0x008fe400078ec0ff */
[C---:B------:R-:W-:Y:S01]  /*b580*/  LOP3.LUT R14, R3.reuse, 0xffff0000, RZ, 0xc0, !PT ;  /* 0xffff0000030e7812 */ /* 0x040fe200078ec0ff */
[----:B------:R-:W-:Y:S01]  /*b590*/  IMAD.U32 R3, R3, 0x10000, RZ ;  /* 0x0001000003037824 */ /* 0x000fe200078e00ff */
[----:B----4-:R-:W-:Y:S01]  /*b5a0*/  LOP3.LUT R29, R4, 0xffff0000, RZ, 0xc0, !PT ;  /* 0xffff0000041d7812 */ /* 0x010fe200078ec0ff */
[C---:B------:R-:W-:Y:S01]  /*b5b0*/  FMUL.FTZ R21, R0.reuse, R23 ;  /* 0x0000001700157220 */ /* 0x040fe20000410000 */
[----:B------:R-:W-:Y:S01]  /*b5c0*/  LOP3.LUT R20, R5, 0xffff0000, RZ, 0xc0, !PT ;  /* 0xffff000005147812 */ /* 0x000fe200078ec0ff */
[----:B------:R-:W-:Y:S01]  /*b5d0*/  FMUL.FTZ R22, R31, R14 ;  /* 0x0000000e1f167220 */ /* 0x000fe20000410000 */
[----:B------:R-:W-:Y:S01]  /*b5e0*/  SHF.L.U32 R5, R5, 0x10, RZ ;  /* 0x0000001005057819 */ /* 0x000fe200000006ff */
[----:B------:R-:W-:-:S02]  /*b5f0*/  FMUL.FTZ R0, R0, R29 ;  /* 0x0000001d00007220 */ /* 0x000fc40000410000 */
[----:B------:R-:W-:Y:S01]  /*b600*/  FFMA.FTZ R21, R6, R29, -R21 ;  /* 0x0000001d06157223 */ /* 0x000fe20000010815 */
[----:B------:R-:W-:Y:S01]  /*b610*/  SHF.L.U32 R29, R4, 0x10, RZ ;  /* 0x00000010041d7819 */ /* 0x000fe200000006ff */
[----:B------:R-:W-:Y:S01]  /*b620*/  FFMA.FTZ R0, R6, R23, R0 ;  /* 0x0000001706007223 */ /* 0x000fe20000010000 */
[----:B------:R-:W-:Y:S01]  /*b630*/  SHF.L.U32 R23, R2, 0x10, RZ ;  /* 0x0000001002177819 */ /* 0x000fe200000006ff */
[----:B------:R-:W-:Y:S02]  /*b640*/  FMUL.FTZ R31, R31, R20 ;  /* 0x000000141f1f7220 */ /* 0x000fe40000410000 */
[----:B------:R-:W-:Y:S01]  /*b650*/  FMUL.FTZ R4, R32, R3 ;  /* 0x0000000320047220 */ /* 0x000fe20000410000 */
[----:B------:R-:W-:Y:S01]  /*b660*/  F2FP.BF16.PACK_AB R21, R0, R21 ;  /* 0x000000150015723e */ /* 0x000fe200000010ff */
[C---:B------:R-:W-:Y:S02]  /*b670*/  FMUL.FTZ R2, R30.reuse, R23 ;  /* 0x000000171e027220 */ /* 0x040fe40000410000 */
[----:B------:R-:W-:-:S02]  /*b680*/  FMUL.FTZ R30, R30, R29 ;  /* 0x0000001d1e1e7220 */ /* 0x000fc40000410000 */
[C---:B------:R-:W-:Y:S02]  /*b690*/  FFMA.FTZ R22, R33.reuse, R20, -R22 ;  /* 0x0000001421167223 */ /* 0x040fe40000010816 */
[----:B------:R-:W-:Y:S02]  /*b6a0*/  FFMA.FTZ R31, R33, R14, R31 ;  /* 0x0000000e211f7223 */ /* 0x000fe4000001001f */
[----:B------:R-:W-:Y:S02]  /*b6b0*/  FMUL.FTZ R32, R32, R5 ;  /* 0x0000000520207220 */ /* 0x000fe40000410000 */
[C---:B------:R-:W-:Y:S01]  /*b6c0*/  FFMA.FTZ R2, R8.reuse, R29, -R2 ;  /* 0x0000001d08027223 */ /* 0x040fe20000010802 */
[----:B------:R-:W-:Y:S01]  /*b6d0*/  F2FP.BF16.PACK_AB R31, R31, R22 ;  /* 0x000000161f1f723e */ /* 0x000fe200000010ff */
[----:B------:R-:W-:Y:S02]  /*b6e0*/  FFMA.FTZ R23, R8, R23, R30 ;  /* 0x0000001708177223 */ /* 0x000fe4000001001e */
[----:B------:R-:W-:-:S02]  /*b6f0*/  FFMA.FTZ R4, R28, R5, -R4 ;  /* 0x000000051c047223 */ /* 0x000fc40000010804 */
[----:B------:R-:W-:Y:S01]  /*b700*/  FFMA.FTZ R3, R28, R3, R32 ;  /* 0x000000031c037223 */ /* 0x000fe20000010020 */
[----:B------:R-:W-:Y:S02]  /*b710*/  F2FP.BF16.PACK_AB R20, R23, R2 ;  /* 0x000000021714723e */ /* 0x000fe400000010ff */
[----:B------:R-:W-:Y:S02]  /*b720*/  MOV R23, R31 ;  /* 0x0000001f00177202 */ /* 0x000fe40000000f00 */
[----:B------:R-:W-:Y:S02]  /*b730*/  F2FP.BF16.PACK_AB R22, R3, R4 ;  /* 0x000000040316723e */ /* 0x000fe400000010ff */
.L_x_914:
[----:B------:R-:W-:Y:S05]  /*b740*/  BSYNC B0 ;  /* 0x0000000000007941 */ /* 0x000fea0003800000 */
.L_x_913:
[----:B-----5:R3:W-:Y:S02]  /*b750*/  STS.128 [R211], R20 ;  /* 0x00000014d3007388 */ /* 0x0207e40000000c00 */
.L_x_912:
[----:B------:R-:W-:Y:S05]  /*b760*/  BSYNC B1 ;  /* 0x0000000000017941 */ /* 0x000fea0003800000 */
.L_x_911:
[----:B------:R-:W-:Y:S01]  /*b770*/  ISETP.GE.AND P0, PT, R10, R11, PT ;  /* 0x0000000b0a00720c */ /* 0x000fe20003f06270 */
[----:B------:R-:W-:-:S12]  /*b780*/  BSSY B1, `(.L_x_915) ;  /* 0x0000030000017945 */ /* 0x000fd80003800000 */
[----:B------:R4:W-:Y:S01]  /*b790*/  @P0 STS.128 [R211+0x2000], RZ ;  /* 0x002000ffd3000388 */ /* 0x0009e20000000c00 */
[----:B------:R-:W-:Y:S05]  /*b7a0*/  @P0 BRA `(.L_x_916) ;  /* 0x000002d000000947 */ /* 0x000fea0003800000 */
[----:B---3--:R3:W5:Y:S01]  /*b7b0*/  LD.E.128 R20, [R44.64+0x80] ;  /* 0x000080062c147980 */ /* 0x008762000c101d00 */
[----:B------:R-:W-:Y:S01]  /*b7c0*/  ISETP.GE.AND P0, PT, R10, R7, PT ;  /* 0x000000070a00720c */ /* 0x000fe20003f06270 */
[----:B------:R-:W-:-:S12]  /*b7d0*/  BSSY B0, `(.L_x_917) ;  /* 0x0000029000007945 */ /* 0x000fd80003800000 */
[----:B------:R-:W-:Y:S05]  /*b7e0*/  @P0 BRA `(.L_x_918) ;  /* 0x0000027000000947 */ /* 0x000fea0003800000 */
[----:B--2---:R-:W2:Y:S04]  /*b7f0*/  LD.E.64 R2, [R26.64+0x40] ;  /* 0x000040061a027980 */ /* 0x004ea8000c101b00 */
[----:B---3--:R-:W3:Y:S01]  /*b800*/  LD.E.64 R4, [R24.64+0x40] ;  /* 0x0000400618047980 */ /* 0x008ee2000c101b00 */
        /* <DEDUP_REMOVED lines=8> */
[----:B--2---:R-:W-:Y:S02]  /*b890*/  LOP3.LUT R23, R2, 0xffff0000, RZ, 0xc0, !PT ;  /* 0xffff000002177812 */ /* 0x004fe400078ec0ff */
[C---:B------:R-:W-:Y:S01]  /*b8a0*/  LOP3.LUT R14, R3.reuse, 0xffff0000, RZ, 0xc0, !PT ;  /* 0xffff0000030e7812 */ /* 0x040fe200078ec0ff */
[----:B------:R-:W-:Y:S01]  /*b8b0*/  IMAD.U32 R3, R3, 0x10000, RZ ;  /* 0x0001000003037824 */ /* 0x000fe200078e00ff */
[----:B---3--:R-:W-:Y:S01]  /*b8c0*/  LOP3.LUT R29, R4, 0xffff0000, RZ, 0xc0, !PT ;  /* 0xffff0000041d7812 */ /* 0x008fe200078ec0ff */
        /* <DEDUP_REMOVED lines=25> */
.L_x_918:
[----:B------:R-:W-:Y:S05]  /*ba60*/  BSYNC B0 ;  /* 0x0000000000007941 */ /* 0x000fea0003800000 */
.L_x_917:
[----:B-----5:R1:W-:Y:S02]  /*ba70*/  STS.128 [R211+0x2000], R20 ;  /* 0x00200014d3007388 */ /* 0x0203e40000000c00 */
.L_x_916:
[----:B------:R-:W-:Y:S05]  /*ba80*/  BSYNC B1 ;  /* 0x0000000000017941 */ /* 0x000fea0003800000 */
.L_x_915:
[----:B------:R-:W-:-:S13]  /*ba90*/  ISETP.GE.AND P0, PT, R9, R11, PT ;  /* 0x0000000b0900720c */ /* 0x000fda0003f06270 */
[----:B------:R1:W-:Y:S01]  /*baa0*/  @P0 STS.128 [R211+0x4000], RZ ;  /* 0x004000ffd3000388 */ /* 0x0003e20000000c00 */
[----:B------:R-:W-:Y:S05]  /*bab0*/  @P0 BRA `(.L_x_910) ;  /* 0x000002d000000947 */ /* 0x000fea0003800000 */
[----:B-1-3--:R1:W5:Y:S01]  /*bac0*/  LD.E.128 R20, [R44.64+0x100] ;  /* 0x000100062c147980 */ /* 0x00a362000c101d00 */
[----:B------:R-:W-:Y:S01]  /*bad0*/  ISETP.GE.AND P0, PT, R9, R7, PT ;  /* 0x000000070900720c */ /* 0x000fe20003f06270 */
[----:B------:R-:W-:-:S12]  /*bae0*/  BSSY B0, `(.L_x_919) ;  /* 0x0000029000007945 */ /* 0x000fd80003800000 */
[----:B------:R-:W-:Y:S05]  /*baf0*/  @P0 BRA `(.L_x_920) ;  /* 0x0000027000000947 */ /* 0x000fea0003800000 */
[----:B------:R-:W3:Y:S04]  /*bb00*/  LD.E.64 R2, [R26.64+0x80] ;  /* 0x000080061a027980 */ /* 0x000ee8000c101b00 */
[----:B--2---:R-:W2:Y:S01]  /*bb10*/  LD.E.64 R4, [R24.64+0x80] ;  /* 0x0000800618047980 */ /* 0x004ea2000c101b00 */
        /* <DEDUP_REMOVED lines=11> */
[----:B--2---:R-:W-:Y:S01]  /*bbd0*/  LOP3.LUT R29, R4, 0xffff0000, RZ, 0xc0, !PT ;  /* 0xffff0000041d7812 */ /* 0x004fe200078ec0ff */
        /* <DEDUP_REMOVED lines=25> */
.L_x_920:
[----:B------:R-:W-:Y:S05]  /*bd70*/  BSYNC B0 ;  /* 0x0000000000007941 */ /* 0x000fea0003800000 */
.L_x_919:
[----:B-----5:R3:W-:Y:S02]  /*bd80*/  STS.128 [R211+0x4000], R20 ;  /* 0x00400014d3007388 */ /* 0x0207e40000000c00 */
.L_x_910:
[----:B------:R-:W-:Y:S05]  /*bd90*/  BSYNC B2 ;  /* 0x0000000000027941 */ /* 0x000fea0003800000 */
.L_x_909:
[----:B------:R-:W-:Y:S01]  /*bda0*/  IADD3 R0, R166, 0x10, RZ ;  /* 0x00000010a6007810 */ /* 0x000fe20007ffe0ff */
[----:B------:R-:W-:Y:S03]  /*bdb0*/  BSSY B2, `(.L_x_921) ;  /* 0x0000097000027945 */ /* 0x000fe60003800000 */
[----:B------:R-:W-:-:S04]  /*bdc0*/  ISETP.GE.AND P0, PT, R0, R15, PT ;  /* 0x0000000f0000720c */ /* 0x000fc80003f06270 */
[----:B------:R-:W-:-:S13]  /*bdd0*/  ISETP.LT.OR P0, PT, R56, -0x87, P0 ;  /* 0xffffff793800780c */ /* 0x000fda0000701670 */
[----:B------:R-:W-:Y:S05]  /*bde0*/  @P0 BRA `(.L_x_922) ;  /* 0x0000093000000947 */ /* 0x000fea0003800000 */
[----:B------:R-:W-:Y:S01]  /*bdf0*/  ISETP.GE.AND P0, PT, R12, R11, PT ;  /* 0x0000000b0c00720c */ /* 0x000fe20003f06270 */
[----:B------:R-:W-:-:S12]  /*be00*/  BSSY B1, `(.L_x_923) ;  /* 0x0000030000017945 */ /* 0x000fd80003800000 */
[----:B------:R1:W-:Y:S01]  /*be10*/  @P0 STS.128 [R211+0x800], RZ ;  /* 0x000800ffd3000388 */ /* 0x0003e20000000c00 */
[----:B------:R-:W-:Y:S05]  /*be20*/  @P0 BRA `(.L_x_924) ;  /* 0x000002d000000947 */ /* 0x000fea0003800000 */
[----:B-1-3--:R1:W5:Y:S01]  /*be30*/  LD.E.128 R20, [R42.64] ;  /* 0x000000062a147980 */ /* 0x00a362000c101d00 */
[----:B------:R-:W-:Y:S01]  /*be40*/  ISETP.GE.AND P0, PT, R12, R7, PT ;  /* 0x000000070c00720c */ /* 0x000fe20003f06270 */
[----:B------:R-:W-:-:S12]  /*be50*/  BSSY B0, `(.L_x_925) ;  /* 0x0000029000007945 */ /* 0x000fd80003800000 */
[----:B------:R-:W-:Y:S05]  /*be60*/  @P0 BRA `(.L_x_926) ;  /* 0x0000027000000947 */ /* 0x000fea0003800000 */
[----:B------:R-:W3:Y:S04]  /*be70*/  LD.E.64 R2, [R26.64] ;  /* 0x000000061a027980 */ /* 0x000ee8000c101b00 */
[----:B--2---:R-:W2:Y:S01]  /*be80*/  LD.E.64 R4, [R24.64] ;  /* 0x0000000618047980 */ /* 0x004ea2000c101b00 */
        /* <DEDUP_REMOVED lines=37> */
.L_x_926:
[----:B------:R-:W-:Y:S05]  /*c0e0*/  BSYNC B0 ;  /* 0x0000000000007941 */ /* 0x000fea0003800000 */
.L_x_925:
[----:B-----5:R3:W-:Y:S02]  /*c0f0*/  STS.128 [R211+0x800], R20 ;  /* 0x00080014d3007388 */ /* 0x0207e40000000c00 */
.L_x_924:
[----:B------:R-:W-:Y:S05]  /*c100*/  BSYNC B1 ;  /* 0x0000000000017941 */ /* 0x000fea0003800000 */
.L_x_923:
[----:B------:R-:W-:Y:S01]  /*c110*/  ISETP.GE.AND P0, PT, R10, R11, PT ;  /* 0x0000000b0a00720c */ /* 0x000fe20003f06270 */
[----:B------:R-:W-:-:S12]  /*c120*/  BSSY B1, `(.L_x_927) ;  /* 0x0000030000017945 */ /* 0x000fd80003800000 */
        /* <DEDUP_REMOVED lines=45> */
.L_x_930:
[----:B------:R-:W-:Y:S05]  /*c400*/  BSYNC B0 ;  /* 0x0000000000007941 */ /* 0x000fea0003800000 */
.L_x_929:
[----:B-----5:R3:W-:Y:S02]  /*c410*/  STS.128 [R211+0x2800], R20 ;  /* 0x00280014d3007388 */ /* 0x0207e40000000c00 */
.L_x_928:
[----:B------:R-:W-:Y:S05]  /*c420*/  BSYNC B1 ;  /* 0x0000000000017941 */ /* 0x000fea0003800000 */
.L_x_927:
[----:B------:R-:W-:-:S13]  /*c430*/  ISETP.GE.AND P0, PT, R9, R11, PT ;  /* 0x0000000b0900720c */ /* 0x000fda0003f06270 */
[----:B------:R1:W-:Y:S01]  /*c440*/  @P0 STS.128 [R211+0x4800], RZ ;  /* 0x004800ffd3000388 */ /* 0x0003e20000000c00 */
[----:B------:R-:W-:Y:S05]  /*c450*/  @P0 BRA `(.L_x_922) ;  /* 0x000002c000000947 */ /* 0x000fea0003800000 */
[----:B-1----:R-:W5:Y:S01]  /*c460*/  LD.E.128 R40, [R42.64+0x100] ;  /* 0x000100062a287980 */ /* 0x002f62000c101d00 */
[----:B------:R-:W-:Y:S01]  /*c470*/  ISETP.GE.AND P0, PT, R9, R7, PT ;  /* 0x000000070900720c */ /* 0x000fe20003f06270 */
[----:B------:R-:W-:-:S12]  /*c480*/  BSSY B0, `(.L_x_931) ;  /* 0x0000028000007945 */ /* 0x000fd80003800000 */
[----:B------:R-:W-:Y:S05]  /*c490*/  @P0 BRA `(.L_x_932) ;  /* 0x0000026000000947 */ /* 0x000fea0003800000 */
[----:B--2---:R-:W2:Y:S04]  /*c4a0*/  LD.E.64 R2, [R26.64+0x80] ;  /* 0x000080061a027980 */ /* 0x004ea8000c101b00 */
[----:B---3--:R-:W3:Y:S01]  /*c4b0*/  LD.E.64 R4, [R24.64+0x80] ;  /* 0x0000800618047980 */ /* 0x008ee2000c101b00 */
[C---:B-----5:R-:W-:Y:S01]  /*c4c0*/  LOP3.LUT R6, R41.reuse, 0xffff0000, RZ, 0xc0, !PT ;  /* 0xffff000029067812 */ /* 0x060fe200078ec0ff */
[----:B------:R-:W-:Y:S01]  /*c4d0*/  IMAD.U32 R28, R42, 0x10000, RZ ;  /* 0x000100002a1c7824 */ /* 0x000fe200078e00ff */
[----:B------:R-:W-:Y:S02]  /*c4e0*/  SHF.L.U32 R8, R41, 0x10, RZ ;  /* 0x0000001029087819 */ /* 0x000fe400000006ff */
[C---:B------:R-:W-:Y:S02]  /*c4f0*/  SHF.L.U32 R14, R40.reuse, 0x10, RZ ;  /* 0x00000010280e7819 */ /* 0x040fe400000006ff */
[----:B------:R-:W-:-:S02]  /*c500*/  LOP3.LUT R40, R40, 0xffff0000, RZ, 0xc0, !PT ;  /* 0xffff000028287812 */ /* 0x000fc400078ec0ff */
[C---:B------:R-:W-:Y:S02]  /*c510*/  LOP3.LUT R31, R43.reuse, 0xffff0000, RZ, 0xc0, !PT ;  /* 0xffff00002b1f7812 */ /* 0x040fe400078ec0ff */
[----:B------:R-:W-:Y:S02]  /*c520*/  LOP3.LUT R42, R42, 0xffff0000, RZ, 0xc0, !PT ;  /* 0xffff00002a2a7812 */ /* 0x000fe400078ec0ff */
[----:B------:R-:W-:Y:S02]  /*c530*/  SHF.L.U32 R33, R43, 0x10, RZ ;  /* 0x000000102b217819 */ /* 0x000fe400000006ff */
[----:B--2---:R-:W-:Y:S02]  /*c540*/  LOP3.LUT R23, R2, 0xffff0000, RZ, 0xc0, !PT ;  /* 0xffff000002177812 */ /* 0x004fe400078ec0ff */
[----:B------:R-:W-:Y:S02]  /*c550*/  LOP3.LUT R20, R3, 0xffff0000, RZ, 0xc0, !PT ;  /* 0xffff000003147812 */ /* 0x000fe400078ec0ff */
[----:B---3--:R-:W-:Y:S01]  /*c560*/  LOP3.LUT R29, R4, 0xffff0000, RZ, 0xc0, !PT ;  /* 0xffff0000041d7812 */ /* 0x008fe200078ec0ff */
[C---:B------:R-:W-:Y:S01]  /*c570*/  FMUL.FTZ R21, R6.reuse, R23 ;  /* 0x0000001706157220 */ /* 0x040fe20000410000 */
[----:B------:R-:W-:Y:S01]  /*c580*/  LOP3.LUT R22, R5, 0xffff0000, RZ, 0xc0, !PT ;  /* 0xffff000005167812 */ /* 0x000fe200078ec0ff */
[----:B------:R-:W-:Y:S01]  /*c590*/  FMUL.FTZ R30, R31, R20 ;  /* 0x000000141f1e7220 */ /* 0x000fe20000410000 */
[----:B------:R-:W-:Y:S01]  /*c5a0*/  SHF.L.U32 R3, R3, 0x10, RZ ;  /* 0x0000001003037819 */ /* 0x000fe200000006ff */
[-C--:B------:R-:W-:Y:S01]  /*c5b0*/  FMUL.FTZ R6, R6, R29.reuse ;  /* 0x0000001d06067220 */ /* 0x080fe20000410000 */
[----:B------:R-:W-:Y:S01]  /*c5c0*/  SHF.L.U32 R5, R5, 0x10, RZ ;  /* 0x0000001005057819 */ /* 0x000fe200000006ff */
[----:B------:R-:W-:-:S02]  /*c5d0*/  FFMA.FTZ R21, R8, R29, -R21 ;  /* 0x0000001d08157223 */ /* 0x000fc40000010815 */
[----:B------:R-:W-:Y:S01]  /*c5e0*/  FFMA.FTZ R6, R8, R23, R6 ;  /* 0x0000001708067223 */ /* 0x000fe20000010006 */
[----:B------:R-:W-:Y:S01]  /*c5f0*/  SHF.L.U32 R23, R2, 0x10, RZ ;  /* 0x0000001002177819 */ /* 0x000fe200000006ff */
[----:B------:R-:W-:Y:S02]  /*c600*/  IMAD.U32 R29, R4, 0x10000, RZ ;  /* 0x00010000041d7824 */ /* 0x000fe400078e00ff */
[----:B------:R-:W-:Y:S01]  /*c610*/  FMUL.FTZ R4, R42, R3 ;  /* 0x000000032a047220 */ /* 0x000fe20000410000 */
[----:B------:R-:W-:Y:S01]  /*c620*/  F2FP.BF16.PACK_AB R41, R6, R21 ;  /* 0x000000150629723e */ /* 0x000fe200000010ff */
[C---:B------:R-:W-:Y:S02]  /*c630*/  FMUL.FTZ R2, R40.reuse, R23 ;  /* 0x0000001728027220 */ /* 0x040fe40000410000 */
[----:B------:R-:W-:Y:S02]  /*c640*/  FMUL.FTZ R31, R31, R22 ;  /* 0x000000161f1f7220 */ /* 0x000fe40000410000 */
[----:B------:R-:W-:-:S02]  /*c650*/  FMUL.FTZ R40, R40, R29 ;  /* 0x0000001d28287220 */ /* 0x000fc40000410000 */
[----:B------:R-:W-:Y:S02]  /*c660*/  FMUL.FTZ R42, R42, R5 ;  /* 0x000000052a2a7220 */ /* 0x000fe40000410000 */
[C---:B------:R-:W-:Y:S02]  /*c670*/  FFMA.FTZ R30, R33.reuse, R22, -R30 ;  /* 0x00000016211e7223 */ /* 0x040fe4000001081e */
[----:B------:R-:W-:Y:S02]  /*c680*/  FFMA.FTZ R31, R33, R20, R31 ;  /* 0x00000014211f7223 */ /* 0x000fe4000001001f */
[C---:B------:R-:W-:Y:S02]  /*c690*/  FFMA.FTZ R2, R14.reuse, R29, -R2 ;  /* 0x0000001d0e027223 */ /* 0x040fe40000010802 */
[----:B------:R-:W-:Y:S01]  /*c6a0*/  FFMA.FTZ R23, R14, R23, R40 ;  /* 0x000000170e177223 */ /* 0x000fe20000010028 */
[----:B------:R-:W-:Y:S01]  /*c6b0*/  F2FP.BF16.PACK_AB R43, R31, R30 ;  /* 0x0000001e1f2b723e */ /* 0x000fe200000010ff */
[----:B------:R-:W-:-:S02]  /*c6c0*/  FFMA.FTZ R4, R28, R5, -R4 ;  /* 0x000000051c047223 */ /* 0x000fc40000010804 */
[----:B------:R-:W-:Y:S01]  /*c6d0*/  FFMA.FTZ R3, R28, R3, R42 ;  /* 0x000000031c037223 */ /* 0x000fe2000001002a */
[----:B------:R-:W-:-:S04]  /*c6e0*/  F2FP.BF16.PACK_AB R40, R23, R2 ;  /* 0x000000021728723e */ /* 0x000fc800000010ff */
[----:B------:R-:W-:Y:S02]  /*c6f0*/  F2FP.BF16.PACK_AB R42, R3, R4 ;  /* 0x00000004032a723e */ /* 0x000fe400000010ff */
.L_x_932:
[----:B------:R-:W-:Y:S05]  /*c700*/  BSYNC B0 ;  /* 0x0000000000007941 */ /* 0x000fea0003800000 */
.L_x_931:
[----:B-----5:R1:W-:Y:S02]  /*c710*/  STS.128 [R211+0x4800], R40 ;  /* 0x00480028d3007388 */ /* 0x0203e40000000c00 */
.L_x_922:
[----:B------:R-:W-:Y:S05]  /*c720*/  BSYNC B2 ;  /* 0x0000000000027941 */ /* 0x000fea0003800000 */
.L_x_921:
        /* <DEDUP_REMOVED lines=15> */
[----:B-----5:R-:W-:Y:S01]  /*c820*/  LOP3.LUT R8, R21, 0xffff0000, RZ, 0xc0, !PT ;  /* 0xffff000015087812 */ /* 0x020fe200078ec0ff */
[----:B------:R-:W-:Y:S01]  /*c830*/  IMAD.U32 R35, R23, 0x10000, RZ ;  /* 0x0001000017237824 */ /* 0x000fe200078e00ff */
[----:B------:R-:W-:Y:S02]  /*c840*/  SHF.L.U32 R14, R21, 0x10, RZ ;  /* 0x00000010150e7819 */ /* 0x000fe400000006ff */
[C---:B------:R-:W-:Y:S02]  /*c850*/  SHF.L.U32 R21, R20.reuse, 0x10, RZ ;  /* 0x0000001014157819 */ /* 0x040fe400000006ff */
[----:B------:R-:W-:-:S02]  /*c860*/  LOP3.LUT R32, R20, 0xffff0000, RZ, 0xc0, !PT ;  /* 0xffff000014207812 */ /* 0x000fc400078ec0ff */
[----:B------:R-:W-:Y:S02]  /*c870*/  LOP3.LUT R33, R23, 0xffff0000, RZ, 0xc0, !PT ;  /* 0xffff000017217812 */ /* 0x000fe400078ec0ff */
[C---:B------:R-:W-:Y:S02]  /*c880*/  SHF.L.U32 R30, R22.reuse, 0x10, RZ ;  /* 0x00000010161e7819 */ /* 0x040fe400000006ff */
[----:B------:R-:W-:Y:S02]  /*c890*/  LOP3.LUT R34, R22, 0xffff0000, RZ, 0xc0, !PT ;  /* 0xffff000016227812 */ /* 0x000fe400078ec0ff */
[C---:B---3--:R-:W-:Y:S01]  /*c8a0*/  LOP3.LUT R29, R2.reuse, 0xffff0000, RZ, 0xc0, !PT ;  /* 0xffff0000021d7812 */ /* 0x048fe200078ec0ff */
[----:B------:R-:W-:Y:S01]  /*c8b0*/  IMAD.U32 R2, R2, 0x10000, RZ ;  /* 0x0001000002027824 */ /* 0x000fe200078e00ff */
[----:B------:R-:W-:Y:S02]  /*c8c0*/  LOP3.LUT R20, R3, 0xffff0000, RZ, 0xc0, !PT ;  /* 0xffff000003147812 */ /* 0x000fe400078ec0ff */
[----:B--2---:R-:W-:Y:S01]  /*c8d0*/  LOP3.LUT R31, R4, 0xffff0000, RZ, 0xc0, !PT ;  /* 0xffff0000041f7812 */ /* 0x004fe200078ec0ff */
[----:B------:R-:W-:Y:S01]  /*c8e0*/  FMUL.FTZ R23, R8, R29 ;  /* 0x0000001d08177220 */ /* 0x000fe20000410000 */
[----:B------:R-:W-:Y:S01]  /*c8f0*/  LOP3.LUT R28, R5, 0xffff0000, RZ, 0xc0, !PT ;  /* 0xffff0000051c7812 */ /* 0x000fe200078ec0ff */
[----:B------:R-:W-:Y:S01]  /*c900*/  FMUL.FTZ R22, R33, R20 ;  /* 0x0000001421167220 */ /* 0x000fe20000410000 */
[----:B------:R-:W-:Y:S01]  /*c910*/  SHF.L.U32 R4, R4, 0x10, RZ ;  /* 0x0000001004047819 */ /* 0x000fe200000006ff */
[----:B------:R-:W-:Y:S01]  /*c920*/  FMUL.FTZ R8, R8, R31 ;  /* 0x0000001f08087220 */ /* 0x000fe20000410000 */
[----:B------:R-:W-:Y:S01]  /*c930*/  SHF.L.U32 R3, R3, 0x10, RZ ;  /* 0x0000001003037819 */ /* 0x000fe200000006ff */
[----:B------:R-:W-:-:S02]  /*c940*/  FMUL.FTZ R33, R33, R28 ;  /* 0x0000001c21217220 */ /* 0x000fc40000410000 */
[C---:B------:R-:W-:Y:S02]  /*c950*/  FFMA.FTZ R23, R14.reuse, R31, -R23 ;  /* 0x0000001f0e177223 */ /* 0x040fe40000010817 */
[----:B------:R-:W-:Y:S02]  /*c960*/  FFMA.FTZ R8, R14, R29, R8 ;  /* 0x0000001d0e087223 */ /* 0x000fe40000010008 */
[----:B------:R-:W-:Y:S02]  /*c970*/  IMAD.U32 R5, R5, 0x10000, RZ ;  /* 0x0001000005057824 */ /* 0x000fe400078e00ff */
[----:B------:R-:W-:Y:S01]  /*c980*/  FMUL.FTZ R14, R32, R2 ;  /* 0x00000002200e7220 */ /* 0x000fe20000410000 */
[----:B------:R-:W-:Y:S01]  /*c990*/  F2FP.BF16.PACK_AB R8, R8, R23 ;  /* 0x000000170808723e */ /* 0x000fe200000010ff */
[----:B------:R-:W-:Y:S02]  /*c9a0*/  FMUL.FTZ R32, R32, R4 ;  /* 0x0000000420207220 */ /* 0x000fe40000410000 */
[----:B------:R-:W-:-:S02]  /*c9b0*/  FFMA.FTZ R33, R35, R20, R33 ;  /* 0x0000001423217223 */ /* 0x000fc40000010021 */
[C---:B------:R-:W-:Y:S02]  /*c9c0*/  FMUL.FTZ R20, R34.reuse, R3 ;  /* 0x0000000322147220 */ /* 0x040fe40000410000 */
[-C--:B------:R-:W-:Y:S02]  /*c9d0*/  FMUL.FTZ R34, R34, R5.reuse ;  /* 0x0000000522227220 */ /* 0x080fe40000410000 */
[C---:B------:R-:W-:Y:S02]  /*c9e0*/  FFMA.FTZ R14, R21.reuse, R4, -R14 ;  /* 0x00000004150e7223 */ /* 0x040fe4000001080e */
[----:B------:R-:W-:Y:S02]  /*c9f0*/  FFMA.FTZ R21, R21, R2, R32 ;  /* 0x0000000215157223 */ /* 0x000fe40000010020 */
[----:B------:R-:W-:Y:S02]  /*ca00*/  FFMA.FTZ R22, R35, R28, -R22 ;  /* 0x0000001c23167223 */ /* 0x000fe40000010816 */
[C---:B------:R-:W-:Y:S01]  /*ca10*/  FFMA.FTZ R20, R30.reuse, R5, -R20 ;  /* 0x000000051e147223 */ /* 0x040fe20000010814 */
[----:B------:R-:W-:Y:S01]  /*ca20*/  F2FP.BF16.PACK_AB R5, R21, R14 ;  /* 0x0000000e1505723e */ /* 0x000fe200000010ff */
[----:B------:R-:W-:Y:S01]  /*ca30*/  FFMA.FTZ R3, R30, R3, R34 ;  /* 0x000000031e037223 */ /* 0x000fe20000010022 */
[----:B------:R-:W-:-:S02]  /*ca40*/  F2FP.BF16.PACK_AB R23, R33, R22 ;  /* 0x000000162117723e */ /* 0x000fc400000010ff */
[----:B------:R-:W-:Y:S02]  /*ca50*/  MOV R21, R8 ;  /* 0x0000000800157202 */ /* 0x000fe40000000f00 */
[----:B------:R-:W-:Y:S02]  /*ca60*/  F2FP.BF16.PACK_AB R22, R3, R20 ;  /* 0x000000140316723e */ /* 0x000fe400000010ff */
[----:B------:R-:W-:Y:S02]  /*ca70*/  MOV R20, R5 ;  /* 0x0000000500147202 */ /* 0x000fe40000000f00 */
.L_x_938:
[----:B------:R-:W-:Y:S05]  /*ca80*/  BSYNC B0 ;  /* 0x0000000000007941 */ /* 0x000fea0003800000 */
.L_x_937:
[----:B-----5:R3:W-:Y:S02]  /*ca90*/  STS.128 [R211+0x1000], R20 ;  /* 0x00100014d3007388 */ /* 0x0207e40000000c00 */
.L_x_936:
[----:B------:R-:W-:Y:S05]  /*caa0*/  BSYNC B1 ;  /* 0x0000000000017941 */ /* 0x000fea0003800000 */
.L_x_935:
        /* <DEDUP_REMOVED lines=48> */
.L_x_942:
[----:B------:R-:W-:Y:S05]  /*cdb0*/  BSYNC B0 ;  /* 0x0000000000007941 */ /* 0x000fea0003800000 */
.L_x_941:
[----:B-----5:R3:W-:Y:S02]  /*cdc0*/  STS.128 [R211+0x3000], R20 ;  /* 0x00300014d3007388 */ /* 0x0207e40000000c00 */
.L_x_940:
[----:B------:R-:W-:Y:S05]  /*cdd0*/  BSYNC B1 ;  /* 0x0000000000017941 */ /* 0x000fea0003800000 */
.L_x_939:
        /* <DEDUP_REMOVED lines=45> */
.L_x_944:
[----:B------:R-:W-:Y:S05]  /*d0b0*/  BSYNC B0 ;  /* 0x0000000000007941 */ /* 0x000fea0003800000 */
.L_x_943:
[----:B-----5:R1:W-:Y:S02]  /*d0c0*/  STS.128 [R211+0x5000], R36 ;  /* 0x00500024d3007388 */ /* 0x0203e40000000c00 */
.L_x_934:
[----:B------:R-:W-:Y:S05]  /*d0d0*/  BSYNC B2 ;  /* 0x0000000000027941 */ /* 0x000fea0003800000 */
.L_x_933:
[----:B------:R-:W-:-:S04]  /*d0e0*/  IADD3 R8, R166, 0x30, RZ ;  /* 0x00000030a6087810 */ /* 0x000fc80007ffe0ff */
        /* <DEDUP_REMOVED lines=16> */
[----:B------:R-:W-:Y:S02]  /*d1f0*/  LOP3.LUT R28, R23, 0xffff0000, RZ, 0xc0, !PT ;  /* 0xffff0000171c7812 */ /* 0x000fe400078ec0ff */
[----:B------:R-:W-:-:S02]  /*d200*/  SHF.L.U32 R14, R20, 0x10, RZ ;  /* 0x00000010140e7819 */ /* 0x000fc400000006ff */
[----:B------:R-:W-:Y:S02]  /*d210*/  LOP3.LUT R32, R20, 0xffff0000, RZ, 0xc0, !PT ;  /* 0xffff000014207812 */ /* 0x000fe400078ec0ff */
[----:B------:R-:W-:Y:S02]  /*d220*/  SHF.L.U32 R30, R23, 0x10, RZ ;  /* 0x00000010171e7819 */ /* 0x000fe400000006ff */
[----:B------:R-:W-:Y:S02]  /*d230*/  LOP3.LUT R33, R22, 0xffff0000, RZ, 0xc0, !PT ;  /* 0xffff000016217812 */ /* 0x000fe400078ec0ff */
[----:B---3--:R-:W-:Y:S02]  /*d240*/  LOP3.LUT R21, R2, 0xffff0000, RZ, 0xc0, !PT ;  /* 0xffff000002157812 */ /* 0x008fe400078ec0ff */
[----:B------:R-:W-:Y:S02]  /*d250*/  LOP3.LUT R15, R3, 0xffff0000, RZ, 0xc0, !PT ;  /* 0xffff0000030f7812 */ /* 0x000fe400078ec0ff */
[----:B--2---:R-:W-:Y:S01]  /*d260*/  LOP3.LUT R29, R4, 0xffff0000, RZ, 0xc0, !PT ;  /* 0xffff0000041d7812 */ /* 0x004fe200078ec0ff */
[----:B------:R-:W-:Y:S01]  /*d270*/  FMUL.FTZ R20, R12, R21 ;  /* 0x000000150c147220 */ /* 0x000fe20000410000 */
[----:B------:R-:W-:Y:S01]  /*d280*/  LOP3.LUT R23, R5, 0xffff0000, RZ, 0xc0, !PT ;  /* 0xffff000005177812 */ /* 0x000fe200078ec0ff */
[----:B------:R-:W-:-:S02]  /*d290*/  FMUL.FTZ R22, R28, R15 ;  /* 0x0000000f1c167220 */ /* 0x000fc40000410000 */
[-C--:B------:R-:W-:Y:S02]  /*d2a0*/  FMUL.FTZ R12, R12, R29.reuse ;  /* 0x0000001d0c0c7220 */ /* 0x080fe40000410000 */
[C---:B------:R-:W-:Y:S02]  /*d2b0*/  FFMA.FTZ R20, R13.reuse, R29, -R20 ;  /* 0x0000001d0d147223 */ /* 0x040fe40000010814 */
[----:B------:R-:W-:Y:S01]  /*d2c0*/  FFMA.FTZ R13, R13, R21, R12 ;  /* 0x000000150d0d7223 */ /* 0x000fe2000001000c */
[----:B------:R-:W-:Y:S01]  /*d2d0*/  SHF.L.U32 R21, R2, 0x10, RZ ;  /* 0x0000001002157819 */ /* 0x000fe200000006ff */
[-C--:B------:R-:W-:Y:S01]  /*d2e0*/  FMUL.FTZ R28, R28, R23.reuse ;  /* 0x000000171c1c7220 */ /* 0x080fe20000410000 */
[----:B------:R-:W-:Y:S01]  /*d2f0*/  SHF.L.U32 R2, R3, 0x10, RZ ;  /* 0x0000001003027819 */ /* 0x000fe200000006ff */
[----:B------:R-:W-:Y:S02]  /*d300*/  FFMA.FTZ R22, R30, R23, -R22 ;  /* 0x000000171e167223 */ /* 0x000fe40000010816 */
[----:B------:R-:W-:Y:S01]  /*d310*/  IMAD.U32 R23, R4, 0x10000, RZ ;  /* 0x0001000004177824 */ /* 0x000fe200078e00ff */
[----:B------:R-:W-:Y:S01]  /*d320*/  SHF.L.U32 R4, R5, 0x10, RZ ;  /* 0x0000001005047819 */ /* 0x000fe200000006ff */
[----:B------:R-:W-:-:S02]  /*d330*/  FMUL.FTZ R3, R32, R21 ;  /* 0x0000001520037220 */ /* 0x000fc40000410000 */
[C---:B------:R-:W-:Y:S02]  /*d340*/  FMUL.FTZ R5, R33.reuse, R2 ;  /* 0x0000000221057220 */ /* 0x040fe40000410000 */
[----:B------:R-:W-:Y:S02]  /*d350*/  FMUL.FTZ R32, R32, R23 ;  /* 0x0000001720207220 */ /* 0x000fe40000410000 */
[----:B------:R-:W-:Y:S02]  /*d360*/  FMUL.FTZ R33, R33, R4 ;  /* 0x0000000421217220 */ /* 0x000fe40000410000 */
[----:B------:R-:W-:Y:S02]  /*d370*/  FFMA.FTZ R15, R30, R15, R28 ;  /* 0x0000000f1e0f7223 */ /* 0x000fe4000001001c */
[C---:B------:R-:W-:Y:S02]  /*d380*/  FFMA.FTZ R3, R14.reuse, R23, -R3 ;  /* 0x000000170e037223 */ /* 0x040fe40000010803 */
[----:B------:R-:W-:Y:S01]  /*d390*/  FFMA.FTZ R32, R14, R21, R32 ;  /* 0x000000150e207223 */ /* 0x000fe20000010020 */
[----:B------:R-:W-:Y:S01]  /*d3a0*/  F2FP.BF16.PACK_AB R21, R13, R20 ;  /* 0x000000140d15723e */ /* 0x000fe200000010ff */
[----:B------:R-:W-:Y:S01]  /*d3b0*/  FFMA.FTZ R5, R31, R4, -R5 ;  /* 0x000000041f057223 */ /* 0x000fe20000010805 */
[----:B------:R-:W-:Y:S01]  /*d3c0*/  F2FP.BF16.PACK_AB R23, R15, R22 ;  /* 0x000000160f17723e */ /* 0x000fe200000010ff */
[----:B------:R-:W-:Y:S01]  /*d3d0*/  FFMA.FTZ R2, R31, R2, R33 ;  /* 0x000000021f027223 */ /* 0x000fe20000010021 */
[----:B------:R-:W-:-:S04]  /*d3e0*/  F2FP.BF16.PACK_AB R20, R32, R3 ;  /* 0x000000032014723e */ /* 0x000fc800000010ff */
[----:B------:R-:W-:Y:S02]  /*d3f0*/  F2FP.BF16.PACK_AB R22, R2, R5 ;  /* 0x000000050216723e */ /* 0x000fe400000010ff */
.L_x_949:
[----:B------:R-:W-:Y:S05]  /*d400*/  BSYNC B0 ;  /* 0x0000000000007941 */ /* 0x000fea0003800000 */
.L_x_948:
[----:B-----5:R3:W-:Y:S02]  /*d410*/  STS.128 [R211+0x1800], R20 ;  /* 0x00180014d3007388 */ /* 0x0207e40000000c00 */
.L_x_947:
[----:B------:R-:W-:Y:S05]  /*d420*/  BSYNC B1 ;  /* 0x0000000000017941 */ /* 0x000fea0003800000 */
.L_x_946:
[----:B------:R-:W-:Y:S01]  /*d430*/  ISETP.GE.AND P0, PT, R10, R11, PT ;  /* 0x0000000b0a00720c */ /* 0x000fe20003f06270 */
[----:B------:R-:W-:-:S12]  /*d440*/  BSSY B1, `(.L_x_950) ;  /* 0x0000030000017945 */ /* 0x000fd80003800000 */
[----:B------:R1:W-:Y:S01]  /*d450*/  @P0 STS.128 [R211+0x3800], RZ ;  /* 0x003800ffd3000388 */ /* 0x0003e20000000c00 */
[----:B------:R-:W-:Y:S05]  /*d460*/  @P0 BRA `(.L_x_951) ;  /* 0x000002d000000947 */ /* 0x000fea0003800000 */
[----:B------:R1:W5:Y:S01]  /*d470*/  LD.E.128 R12, [R16.64+0x80] ;  /* 0x00008006100c7980 */ /* 0x000362000c101d00 */
[----:B------:R-:W-:Y:S01]  /*d480*/  ISETP.GE.AND P0, PT, R10, R7, PT ;  /* 0x000000070a00720c */ /* 0x000fe20003f06270 */
[----:B------:R-:W-:-:S12]  /*d490*/  BSSY B0, `(.L_x_952) ;  /* 0x0000029000007945 */ /* 0x000fd80003800000 */
[----:B------:R-:W-:Y:S05]  /*d4a0*/  @P0 BRA `(.L_x_953) ;  /* 0x0000027000000947 */ /* 0x000fea0003800000 */
[----:B--2---:R-:W2:Y:S04]  /*d4b0*/  LD.E.64 R2, [R26.64+0x40] ;  /* 0x000040061a027980 */ /* 0x004ea8000c101b00 */
[----:B---3--:R-:W3:Y:S01]  /*d4c0*/  LD.E.64 R4, [R24.64+0x40] ;  /* 0x0000400618047980 */ /* 0x008ee2000c101b00 */
[C---:B-1---5:R-:W-:Y:S01]  /*d4d0*/  SHF.L.U32 R20, R13.reuse, 0x10, RZ ;  /* 0x000000100d147819 */ /* 0x062fe200000006ff */
[----:B------:R-:W-:Y:S01]  /*d4e0*/  IMAD.U32 R28, R14, 0x10000, RZ ;  /* 0x000100000e1c7824 */ /* 0x000fe200078e00ff */
[----:B------:R-:W-:Y:S02]  /*d4f0*/  LOP3.LUT R10, R13, 0xffff0000, RZ, 0xc0, !PT ;  /* 0xffff00000d0a7812 */ /* 0x000fe400078ec0ff */
[C---:B------:R-:W-:Y:S02]  /*d500*/  SHF.L.U32 R13, R12.reuse, 0x10, RZ ;  /* 0x000000100c0d7819 */ /* 0x040fe400000006ff */
[----:B------:R-:W-:-:S02]  /*d510*/  LOP3.LUT R30, R12, 0xffff0000, RZ, 0xc0, !PT ;  /* 0xffff00000c1e7812 */ /* 0x000fc400078ec0ff */
[C---:B------:R-:W-:Y:S02]  /*d520*/  LOP3.LUT R29, R15.reuse, 0xffff0000, RZ, 0xc0, !PT ;  /* 0xffff00000f1d7812 */ /* 0x040fe400078ec0ff */
[----:B------:R-:W-:Y:S02]  /*d530*/  LOP3.LUT R32, R14, 0xffff0000, RZ, 0xc0, !PT ;  /* 0xffff00000e207812 */ /* 0x000fe400078ec0ff */
[----:B------:R-:W-:Y:S02]  /*d540*/  SHF.L.U32 R31, R15, 0x10, RZ ;  /* 0x000000100f1f7819 */ /* 0x000fe400000006ff */
[C---:B--2---:R-:W-:Y:S01]  /*d550*/  LOP3.LUT R12, R3.reuse, 0xffff0000, RZ, 0xc0, !PT ;  /* 0xffff0000030c7812 */ /* 0x044fe200078ec0ff */
[----:B------:R-:W-:Y:S01]  /*d560*/  IMAD.U32 R3, R3, 0x10000, RZ ;  /* 0x0001000003037824 */ /* 0x000fe200078e00ff */
[----:B------:R-:W-:Y:S02]  /*d570*/  LOP3.LUT R21, R2, 0xffff0000, RZ, 0xc0, !PT ;  /* 0xffff000002157812 */ /* 0x000fe400078ec0ff */
[----:B---3--:R-:W-:Y:S01]  /*d580*/  LOP3.LUT R22, R5, 0xffff0000, RZ, 0xc0, !PT ;  /* 0xffff000005167812 */ /* 0x008fe200078ec0ff */
[C---:B------:R-:W-:Y:S01]  /*d590*/  FMUL.FTZ R14, R29.reuse, R12 ;  /* 0x0000000c1d0e7220 */ /* 0x040fe20000410000 */
[----:B------:R-:W-:Y:S01]  /*d5a0*/  LOP3.LUT R23, R4, 0xffff0000, RZ, 0xc0, !PT ;  /* 0xffff000004177812 */ /* 0x000fe200078ec0ff */
[----:B------:R-:W-:Y:S01]  /*d5b0*/  FMUL.FTZ R15, R10, R21 ;  /* 0x000000150a0f7220 */ /* 0x000fe20000410000 */
[----:B------:R-:W-:Y:S01]  /*d5c0*/  SHF.L.U32 R2, R2, 0x10, RZ ;  /* 0x0000001002027819 */ /* 0x000fe200000006ff */
[----:B------:R-:W-:Y:S01]  /*d5d0*/  FMUL.FTZ R29, R29, R22 ;  /* 0x000000161d1d7220 */ /* 0x000fe20000410000 */
[----:B------:R-:W-:Y:S01]  /*d5e0*/  SHF.L.U32 R4, R4, 0x10, RZ ;  /* 0x0000001004047819 */ /* 0x000fe200000006ff */
[----:B------:R-:W-:Y:S01]  /*d5f0*/  FMUL.FTZ R10, R10, R23 ;  /* 0x000000170a0a7220 */ /* 0x000fe20000410000 */
[----:B------:R-:W-:Y:S01]  /*d600*/  SHF.L.U32 R5, R5, 0x10, RZ ;  /* 0x0000001005057819 */ /* 0x000fe200000006ff */
[----:B------:R-:W-:-:S02]  /*d610*/  FFMA.FTZ R29, R31, R12, R29 ;  /* 0x0000000c1f1d7223 */ /* 0x000fc4000001001d */
[C---:B------:R-:W-:Y:S02]  /*d620*/  FFMA.FTZ R15, R20.reuse, R23, -R15 ;  /* 0x00000017140f7223 */ /* 0x040fe4000001080f */
[----:B------:R-:W-:Y:S02]  /*d630*/  FFMA.FTZ R10, R20, R21, R10 ;  /* 0x00000015140a7223 */ /* 0x000fe4000001000a */
[C---:B------:R-:W-:Y:S02]  /*d640*/  FMUL.FTZ R12, R30.reuse, R2 ;  /* 0x000000021e0c7220 */ /* 0x040fe40000410000 */
[----:B------:R-:W-:Y:S01]  /*d650*/  FMUL.FTZ R30, R30, R4 ;  /* 0x000000041e1e7220 */ /* 0x000fe20000410000 */
[----:B------:R-:W-:Y:S01]  /*d660*/  F2FP.BF16.PACK_AB R10, R10, R15 ;  /* 0x0000000f0a0a723e */ /* 0x000fe200000010ff */
[C---:B------:R-:W-:Y:S02]  /*d670*/  FMUL.FTZ R20, R32.reuse, R3 ;  /* 0x0000000320147220 */ /* 0x040fe40000410000 */
[----:B------:R-:W-:-:S02]  /*d680*/  FMUL.FTZ R32, R32, R5 ;  /* 0x0000000520207220 */ /* 0x000fc40000410000 */
[----:B------:R-:W-:Y:S02]  /*d690*/  FFMA.FTZ R12, R13, R4, -R12 ;  /* 0x000000040d0c7223 */ /* 0x000fe4000001080c */
[----:B------:R-:W-:Y:S02]  /*d6a0*/  FFMA.FTZ R14, R31, R22, -R14 ;  /* 0x000000161f0e7223 */ /* 0x000fe4000001080e */
[----:B------:R-:W-:Y:S02]  /*d6b0*/  FFMA.FTZ R13, R13, R2, R30 ;  /* 0x000000020d0d7223 */ /* 0x000fe4000001001e */
[C---:B------:R-:W-:Y:S01]  /*d6c0*/  FFMA.FTZ R20, R28.reuse, R5, -R20 ;  /* 0x000000051c147223 */ /* 0x040fe20000010814 */
[----:B------:R-:W-:Y:S01]  /*d6d0*/  F2FP.BF16.PACK_AB R15, R29, R14 ;  /* 0x0000000e1d0f723e */ /* 0x000fe200000010ff */
[----:B------:R-:W-:Y:S01]  /*d6e0*/  FFMA.FTZ R3, R28, R3, R32 ;  /* 0x000000031c037223 */ /* 0x000fe20000010020 */
[----:B------:R-:W-:Y:S02]  /*d6f0*/  F2FP.BF16.PACK_AB R12, R13, R12 ;  /* 0x0000000c0d0c723e */ /* 0x000fe400000010ff */
[----:B------:R-:W-:-:S02]  /*d700*/  MOV R13, R10 ;  /* 0x0000000a000d7202 */ /* 0x000fc40000000f00 */
[----:B------:R-:W-:Y:S02]  /*d710*/  F2FP.BF16.PACK_AB R14, R3, R20 ;  /* 0x00000014030e723e */ /* 0x000fe400000010ff */
.L_x_953:
[----:B------:R-:W-:Y:S05]  /*d720*/  BSYNC B0 ;  /* 0x0000000000007941 */ /* 0x000fea0003800000 */
.L_x_952:
[----:B-----5:R1:W-:Y:S02]  /*d730*/  STS.128 [R211+0x3800], R12 ;  /* 0x0038000cd3007388 */ /* 0x0203e40000000c00 */
.L_x_951:
[----:B------:R-:W-:Y:S05]  /*d740*/  BSYNC B1 ;  /* 0x0000000000017941 */ /* 0x000fea0003800000 */
.L_x_950:
[----:B------:R-:W-:-:S13]  /*d750*/  ISETP.GE.AND P0, PT, R9, R11, PT ;  /* 0x0000000b0900720c */ /* 0x000fda0003f06270 */
[----:B------:R1:W-:Y:S01]  /*d760*/  @P0 STS.128 [R211+0x5800], RZ ;  /* 0x005800ffd3000388 */ /* 0x0003e20000000c00 */
[----:B------:R-:W-:Y:S05]  /*d770*/  @P0 BRA `(.L_x_945) ;  /* 0x00004ed000000947 */ /* 0x000fea0003800000 */
[----:B-1----:R1:W5:Y:S01]  /*d780*/  LD.E.128 R12, [R16.64+0x100] ;  /* 0x00010006100c7980 */ /* 0x002362000c101d00 */
[----:B------:R-:W-:Y:S01]  /*d790*/  ISETP.GE.AND P0, PT, R9, R7, PT ;  /* 0x000000070900720c */ /* 0x000fe20003f06270 */
[----:B------:R-:W-:-:S12]  /*d7a0*/  BSSY B0, `(.L_x_954) ;  /* 0x0000028000007945 */ /* 0x000fd80003800000 */
[----:B------:R-:W-:Y:S05]  /*d7b0*/  @P0 BRA `(.L_x_955) ;  /* 0x0000026000000947 */ /* 0x000fea0003800000 */
[----:B--2---:R-:W2:Y:S04]  /*d7c0*/  LD.E.64 R2, [R26.64+0x80] ;  /* 0x000080061a027980 */ /* 0x004ea8000c101b00 */
[----:B---3--:R-:W3:Y:S01]  /*d7d0*/  LD.E.64 R4, [R24.64+0x80] ;  /* 0x0000800618047980 */ /* 0x008ee2000c101b00 */
[C---:B-----5:R-:W-:Y:S02]  /*d7e0*/  LOP3.LUT R7, R13.reuse, 0xffff0000, RZ, 0xc0, !PT ;  /* 0xffff00000d077812 */ /* 0x060fe400078ec0ff */
[C---:B------:R-:W-:Y:S02]  /*d7f0*/  SHF.L.U32 R10, R12.reuse, 0x10, RZ ;  /* 0x000000100c0a7819 */ /* 0x040fe400000006ff */
[----:B-1----:R-:W-:Y:S02]  /*d800*/  LOP3.LUT R17, R12, 0xffff0000, RZ, 0xc0, !PT ;  /* 0xffff00000c117812 */ /* 0x002fe400078ec0ff */
[----:B------:R-:W-:-:S02]  /*d810*/  SHF.L.U32 R9, R13, 0x10, RZ ;  /* 0x000000100d097819 */ /* 0x000fc400000006ff */
[C---:B------:R-:W-:Y:S02]  /*d820*/  LOP3.LUT R22, R15.reuse, 0xffff0000, RZ, 0xc0, !PT ;  /* 0xffff00000f167812 */ /* 0x040fe400078ec0ff */
[C---:B------:R-:W-:Y:S02]  /*d830*/  LOP3.LUT R21, R14.reuse, 0xffff0000, RZ, 0xc0, !PT ;  /* 0xffff00000e157812 */ /* 0x040fe400078ec0ff */
[----:B------:R-:W-:Y:S01]  /*d840*/  SHF.L.U32 R28, R15, 0x10, RZ ;  /* 0x000000100f1c7819 */ /* 0x000fe200000006ff */
[----:B------:R-:W-:Y:S01]  /*d850*/  IMAD.U32 R15, R14, 0x10000, RZ ;  /* 0x000100000e0f7824 */ /* 0x000fe200078e00ff */
[----:B--2---:R-:W-:Y:S02]  /*d860*/  LOP3.LUT R16, R2, 0xffff0000, RZ, 0xc0, !PT ;  /* 0xffff000002107812 */ /* 0x004fe400078ec0ff */
[----:B------:R-:W-:Y:S02]  /*d870*/  LOP3.LUT R11, R3, 0xffff0000, RZ, 0xc0, !PT ;  /* 0xffff0000030b7812 */ /* 0x000fe400078ec0ff */
[C---:B---3--:R-:W-:Y:S01]  /*d880*/  LOP3.LUT R20, R4.reuse, 0xffff0000, RZ, 0xc0, !PT ;  /* 0xffff000004147812 */ /* 0x048fe200078ec0ff */
[----:B------:R-:W-:Y:S01]  /*d890*/  FMUL.FTZ R12, R7, R16 ;  /* 0x00000010070c7220 */ /* 0x000fe20000410000 */
[----:B------:R-:W-:Y:S01]  /*d8a0*/  LOP3.LUT R13, R5, 0xffff0000, RZ, 0xc0, !PT ;  /* 0xffff0000050d7812 */ /* 0x000fe200078ec0ff */
[----:B------:R-:W-:Y:S01]  /*d8b0*/  IMAD.U32 R4, R4, 0x10000, RZ ;  /* 0x0001000004047824 */ /* 0x000fe200078e00ff */
[----:B------:R-:W-:Y:S01]  /*d8c0*/  SHF.L.U32 R2, R2, 0x10, RZ ;  /* 0x0000001002027819 */ /* 0x000fe200000006ff */
[----:B------:R-:W-:-:S02]  /*d8d0*/  FMUL.FTZ R7, R7, R20 ;  /* 0x0000001407077220 */ /* 0x000fc40000410000 */
[----:B------:R-:W-:Y:S01]  /*d8e0*/  FFMA.FTZ R12, R9, R20, -R12 ;  /* 0x00000014090c7223 */ /* 0x000fe2000001080c */
[----:B------:R-:W-:Y:S01]  /*d8f0*/  SHF.L.U32 R20, R5, 0x10, RZ ;  /* 0x0000001005147819 */ /* 0x000fe200000006ff */
[----:B------:R-:W-:Y:S01]  /*d900*/  FFMA.FTZ R7, R9, R16, R7 ;  /* 0x0000001009077223 */ /* 0x000fe20000010007 */
[----:B------:R-:W-:Y:S01]  /*d910*/  SHF.L.U32 R16, R3, 0x10, RZ ;  /* 0x0000001003107819 */ /* 0x000fe200000006ff */
[C---:B------:R-:W-:Y:S02]  /*d920*/  FMUL.FTZ R14, R22.reuse, R11 ;  /* 0x0000000b160e7220 */ /* 0x040fe40000410000 */
[----:B------:R-:W-:Y:S02]  /*d930*/  FMUL.FTZ R22, R22, R13 ;  /* 0x0000000d16167220 */ /* 0x000fe40000410000 */
[----:B------:R-:W-:Y:S02]  /*d940*/  FMUL.FTZ R3, R17, R2 ;  /* 0x0000000211037220 */ /* 0x000fe40000410000 */
[----:B------:R-:W-:-:S02]  /*d950*/  FMUL.FTZ R5, R21, R16 ;  /* 0x0000001015057220 */ /* 0x000fc40000410000 */
[----:B------:R-:W-:Y:S02]  /*d960*/  FMUL.FTZ R17, R17, R4 ;  /* 0x0000000411117220 */ /* 0x000fe40000410000 */
[----:B------:R-:W-:Y:S02]  /*d970*/  FMUL.FTZ R21, R21, R20 ;  /* 0x0000001415157220 */ /* 0x000fe40000410000 */
[C---:B------:R-:W-:Y:S01]  /*d980*/  FFMA.FTZ R14, R28.reuse, R13, -R14 ;  /* 0x0000000d1c0e7223 */ /* 0x040fe2000001080e */
[----:B------:R-:W-:Y:S01]  /*d990*/  F2FP.BF16.PACK_AB R13, R7, R12 ;  /* 0x0000000c070d723e */ /* 0x000fe200000010ff */
[----:B------:R-:W-:Y:S02]  /*d9a0*/  FFMA.FTZ R11, R28, R11, R22 ;  /* 0x0000000b1c0b7223 */ /* 0x000fe40000010016 */
[C---:B------:R-:W-:Y:S02]  /*d9b0*/  FFMA.FTZ R3, R10.reuse, R4, -R3 ;  /* 0x000000040a037223 */ /* 0x040fe40000010803 */
[----:B------:R-:W-:-:S02]  /*d9c0*/  FFMA.FTZ R2, R10, R2, R17 ;  /* 0x000000020a027223 */ /* 0x000fc40000010011 */
[C---:B------:R-:W-:Y:S02]  /*d9d0*/  FFMA.FTZ R5, R15.reuse, R20, -R5 ;  /* 0x000000140f057223 */ /* 0x040fe40000010805 */
[----:B------:R-:W-:Y:S01]  /*d9e0*/  FFMA.FTZ R16, R15, R16, R21 ;  /* 0x000000100f107223 */ /* 0x000fe20000010015 */
[----:B------:R-:W-:Y:S02]  /*d9f0*/  F2FP.BF16.PACK_AB R15, R11, R14 ;  /* 0x0000000e0b0f723e */ /* 0x000fe400000010ff */
[----:B------:R-:W-:Y:S02]  /*da00*/  F2FP.BF16.PACK_AB R12, R2, R3 ;  /* 0x00000003020c723e */ /* 0x000fe400000010ff */
[----:B------:R-:W-:Y:S02]  /*da10*/  F2FP.BF16.PACK_AB R14, R16, R5 ;  /* 0x00000005100e723e */ /* 0x000fe400000010ff */
.L_x_955:
[----:B------:R-:W-:Y:S05]  /*da20*/  BSYNC B0 ;  /* 0x0000000000007941 */ /* 0x000fea0003800000 */
.L_x_954:
[----:B-----5:R1:W-:Y:S01]  /*da30*/  STS.128 [R211+0x5800], R12 ;  /* 0x0058000cd3007388 */ /* 0x0203e20000000c00 */
[----:B------:R-:W-:Y:S05]  /*da40*/  BRA `(.L_x_945) ;  /* 0x00004c0000007947 */ /* 0x000fea0003800000 */
.L_x_908:
[----:B-1----:R-:W-:Y:S01]  /*da50*/  BSSY B2, `(.L_x_956) ;  /* 0x000010e000027945 */ /* 0x002fe20003800000 */
        /* <DEDUP_REMOVED lines=9> */
[----:B------:R-:W-:Y:S01]  /*daf0*/  ISETP.GE.AND P0, PT, R12, R5, PT ;  /* 0x000000050c00720c */ /* 0x000fe20003f06270 */
[----:B------:R-:W-:Y:S02]  /*db00*/  IMAD.MOV.U32 R25, RZ, RZ, RZ ;  /* 0x000000ffff197224 */ /* 0x000fe400078e00ff */
[----:B------:R-:W-:-:S10]  /*db10*/  IMAD.MOV.U32 R21, RZ, RZ, R5 ;  /* 0x000000ffff157224 */ /* 0x000fd400078e0005 */
[----:B------:R-:W-:Y:S01]  /*db20*/  @P0 IADD3 R25, -R2, RZ, RZ ;  /* 0x000000ff02190210 */ /* 0x000fe20007ffe1ff */
[----:B------:R-:W-:-:S03]  /*db30*/  @P0 IMAD.MOV R21, RZ, RZ, -R2 ;  /* 0x000000ffff150224 */ /* 0x000fc600078e0a02 */
[----:B------:R-:W-:Y:S01]  /*db40*/  IADD3 R27, P1, R25, R3, RZ ;  /* 0x00000003191b7210 */ /* 0x000fe20007f3e0ff */
[----:B------:R-:W-:-:S03]  /*db50*/  IMAD.WIDE R20, R21, 0x2, R44 ;  /* 0x0000000215147825 */ /* 0x000fc600078e022c */
[----:B------:R-:W-:Y:S01]  /*db60*/  LEA.HI.X.SX32 R25, R25, R4, 0x1, P1 ;  /* 0x0000000419197211 */ /* 0x000fe200008f0eff */
[----:B------:R-:W-:Y:S01]  /*db70*/  IMAD.MOV.U32 R29, RZ, RZ, RZ ;  /* 0x000000ffff1d7224 */ /* 0x000fe200078e00ff */
[C---:B------:R-:W-:Y:S01]  /*db80*/  LEA R24, P1, R27.reuse, R38, 0x1 ;  /* 0x000000261b187211 */ /* 0x040fe200078208ff */
[----:B------:R-:W3:Y:S01]  /*db90*/  LD.E.128 R20, [R20.64] ;  /* 0x0000000614147980 */ /* 0x000ee2000c101d00 */
[----:B------:R-:W-:Y:S02]  /*dba0*/  @P0 IADD3 R29, -R2, RZ, RZ ;  /* 0x000000ff021d0210 */ /* 0x000fe40007ffe1ff */
[----:B------:R-:W-:Y:S02]  /*dbb0*/  LEA.HI.X R25, R27, R39, R25, 0x1, P1 ;  /* 0x000000271b197211 */ /* 0x000fe400008f0c19 */
[----:B------:R-:W-:-:S04]  /*dbc0*/  IADD3 R31, P1, R29, R3, RZ ;  /* 0x000000031d1f7210 */ /* 0x000fc80007f3e0ff */
[----:B------:R-:W4:Y:S01]  /*dbd0*/  LD.E.128 R24, [R24.64] ;  /* 0x0000000618187980 */ /* 0x000f22000c101d00 */
[----:B------:R-:W-:Y:S02]  /*dbe0*/  LEA.HI.X.SX32 R29, R29, R4, 0x1, P1 ;  /* 0x000000041d1d7211 */ /* 0x000fe400008f0eff */
[----:B------:R-:W-:-:S04]  /*dbf0*/  LEA R28, P1, R31, R40, 0x1 ;  /* 0x000000281f1c7211 */ /* 0x000fc800078208ff */
[----:B------:R-:W-:-:S06]  /*dc00*/  LEA.HI.X R29, R31, R41, R29, 0x1, P1 ;  /* 0x000000291f1d7211 */ /* 0x000fcc00008f0c1d */
[----:B--2---:R-:W2:Y:S01]  /*dc10*/  LD.E.128 R28, [R28.64] ;  /* 0x000000061c1c7980 */ /* 0x004ea2000c101d00 */
[C---:B-----5:R-:W-:Y:S01]  /*dc20*/  IMAD.U32 R8, R32.reuse, 0x10000, RZ ;  /* 0x0001000020087824 */ /* 0x060fe200078e00ff */
[----:B------:R-:W-:Y:S02]  /*dc30*/  LOP3.LUT R6, R32, 0xffff0000, RZ, 0xc0, !PT ;  /* 0xffff000020067812 */ /* 0x000fe400078ec0ff */
[C---:B------:R-:W-:Y:S02]  /*dc40*/  LOP3.LUT R0, R33.reuse, 0xffff0000, RZ, 0xc0, !PT ;  /* 0xffff000021007812 */ /* 0x040fe400078ec0ff */
[----:B------:R-:W-:Y:S01]  /*dc50*/  SHF.L.U32 R46, R33, 0x10, RZ ;  /* 0x00000010212e7819 */ /* 0x000fe200000006ff */
[C---:B------:R-:W-:Y:S01]  /*dc60*/  IMAD.U32 R33, R34.reuse, 0x10000, RZ ;  /* 0x0001000022217824 */ /* 0x040fe200078e00ff */
[----:B------:R-:W-:Y:S02]  /*dc70*/  LOP3.LUT R32, R34, 0xffff0000, RZ, 0xc0, !PT ;  /* 0xffff000022207812 */ /* 0x000fe400078ec0ff */
[----:B------:R-:W-:-:S02]  /*dc80*/  LOP3.LUT R14, R35, 0xffff0000, RZ, 0xc0, !PT ;  /* 0xffff0000230e7812 */ /* 0x000fc400078ec0ff */
[----:B------:R-:W-:Y:S01]  /*dc90*/  SHF.L.U32 R47, R35, 0x10, RZ ;  /* 0x00000010232f7819 */ /* 0x000fe200000006ff */
[C---:B---3--:R-:W-:Y:S01]  /*dca0*/  IMAD.U32 R35, R20.reuse, 0x10000, RZ ;  /* 0x0001000014237824 */ /* 0x048fe200078e00ff */
[----:B------:R-:W-:Y:S01]  /*dcb0*/  LOP3.LUT R34, R20, 0xffff0000, RZ, 0xc0, !PT ;  /* 0xffff000014227812 */ /* 0x000fe200078ec0ff */
[----:B------:R-:W-:Y:S01]  /*dcc0*/  IMAD.U32 R48, R22, 0x10000, RZ ;  /* 0x0001000016307824 */ /* 0x000fe200078e00ff */
[C---:B------:R-:W-:Y:S02]  /*dcd0*/  SHF.L.U32 R20, R21.reuse, 0x10, RZ ;  /* 0x0000001015147819 */ /* 0x040fe400000006ff */
[----:B------:R-:W-:Y:S02]  /*dce0*/  LOP3.LUT R49, R21, 0xffff0000, RZ, 0xc0, !PT ;  /* 0xffff000015317812 */ /* 0x000fe400078ec0ff */
[C---:B------:R-:W-:Y:S02]  /*dcf0*/  SHF.L.U32 R21, R23.reuse, 0x10, RZ ;  /* 0x0000001017157819 */ /* 0x040fe400000006ff */
[----:B------:R-:W-:Y:S01]  /*dd00*/  LOP3.LUT R52, R23, 0xffff0000, RZ, 0xc0, !PT ;  /* 0xffff000017347812 */ /* 0x000fe200078ec0ff */
[C---:B----4-:R-:W-:Y:S01]  /*dd10*/  IMAD.U32 R50, R24.reuse, 0x10000, RZ ;  /* 0x0001000018327824 */ /* 0x050fe200078e00ff */
[----:B------:R-:W-:Y:S01]  /*dd20*/  LOP3.LUT R51, R24, 0xffff0000, RZ, 0xc0, !PT ;  /* 0xffff000018337812 */ /* 0x000fe200078ec0ff */
[----:B------:R-:W-:Y:S01]  /*dd30*/  IMAD.U32 R53, R26, 0x10000, RZ ;  /* 0x000100001a357824 */ /* 0x000fe200078e00ff */
[C---:B------:R-:W-:Y:S01]  /*dd40*/  SHF.L.U32 R23, R25.reuse, 0x10, RZ ;  /* 0x0000001019177819 */ /* 0x040fe200000006ff */
[----:B------:R-:W-:Y:S01]  /*dd50*/  @!P0 FADD.FTZ R50, -R50, -RZ ;  /* 0x800000ff32328221 */ /* 0x000fe20000010100 */
[----:B------:R-:W-:Y:S01]  /*dd60*/  LOP3.LUT R58, R25, 0xffff0000, RZ, 0xc0, !PT ;  /* 0xffff0000193a7812 */ /* 0x000fe200078ec0ff */
[----:B------:R-:W-:Y:S01]  /*dd70*/  @!P0 FADD.FTZ R51, -R51, -RZ ;  /* 0x800000ff33338221 */ /* 0x000fe20000010100 */
[----:B------:R-:W-:Y:S01]  /*dd80*/  LOP3.LUT R25, R26, 0xffff0000, RZ, 0xc0, !PT ;  /* 0xffff00001a197812 */ /* 0x000fe200078ec0ff */
[----:B------:R-:W-:Y:S01]  /*dd90*/  @!P0 FADD.FTZ R23, -R23, -RZ ;  /* 0x800000ff17178221 */ /* 0x000fe20000010100 */
[----:B------:R-:W-:Y:S01]  /*dda0*/  SHF.L.U32 R24, R27, 0x10, RZ ;  /* 0x000000101b187819 */ /* 0x000fe200000006ff */
[----:B------:R-:W-:Y:S01]  /*ddb0*/  @!P0 FADD.FTZ R58, -R58, -RZ ;  /* 0x800000ff3a3a8221 */ /* 0x000fe20000010100 */
[----:B------:R-:W-:Y:S01]  /*ddc0*/  LOP3.LUT R22, R22, 0xffff0000, RZ, 0xc0, !PT ;  /* 0xffff000016167812 */ /* 0x000fe200078ec0ff */
[----:B------:R-:W-:Y:S01]  /*ddd0*/  @!P0 FADD.FTZ R25, -R25, -RZ ;  /* 0x800000ff19198221 */ /* 0x000fe20000010100 */
[----:B------:R-:W-:Y:S01]  /*dde0*/  LOP3.LUT R27, R27, 0xffff0000, RZ, 0xc0, !PT ;  /* 0xffff00001b1b7812 */ /* 0x000fe200078ec0ff */
[----:B------:R-:W-:Y:S01]  /*ddf0*/  @!P0 FADD.FTZ R24, -R24, -RZ ;  /* 0x800000ff18188221 */ /* 0x000fe20000010100 */
[----:B--2---:R-:W-:Y:S01]  /*de00*/  SHF.L.U32 R26, R31, 0x10, RZ ;  /* 0x000000101f1a7819 */ /* 0x004fe200000006ff */
[----:B------:R-:W-:Y:S01]  /*de10*/  FMUL.FTZ R51, R34, R51 ;  /* 0x0000003322337220 */ /* 0x000fe20000410000 */
[C---:B------:R-:W-:Y:S01]  /*de20*/  LOP3.LUT R34, R29.reuse, 0xffff0000, RZ, 0xc0, !PT ;  /* 0xffff00001d227812 */ /* 0x040fe200078ec0ff */
[----:B------:R-:W-:Y:S01]  /*de30*/  FMUL.FTZ R23, R20, R23 ;  /* 0x0000001714177220 */ /* 0x000fe20000410000 */
[----:B------:R-:W-:Y:S01]  /*de40*/  SHF.L.U32 R20, R29, 0x10, RZ ;  /* 0x000000101d147819 */ /* 0x000fe200000006ff */
[----:B------:R-:W-:-:S02]  /*de50*/  @!P0 FADD.FTZ R53, -R53, -RZ ;  /* 0x800000ff35358221 */ /* 0x000fc40000010100 */
[----:B------:R-:W-:Y:S02]  /*de60*/  @!P0 FADD.FTZ R27, -R27, -RZ ;  /* 0x800000ff1b1b8221 */ /* 0x000fe40000010100 */
[----:B------:R-:W-:Y:S02]  /*de70*/  FMUL.FTZ R25, R22, R25 ;  /* 0x0000001916197220 */ /* 0x000fe40000410000 */
[----:B------:R-:W-:Y:S01]  /*de80*/  FMUL.FTZ R24, R21, R24 ;  /* 0x0000001815187220 */ /* 0x000fe20000410000 */
[C---:B------:R-:W-:Y:S01]  /*de90*/  LOP3.LUT R21, R28.reuse, 0xffff0000, RZ, 0xc0, !PT ;  /* 0xffff00001c157812 */ /* 0x040fe200078ec0ff */
[----:B------:R-:W-:Y:S01]  /*dea0*/  IMAD.U32 R22, R28, 0x10000, RZ ;  /* 0x000100001c167824 */ /* 0x000fe200078e00ff */
[C---:B------:R-:W-:Y:S01]  /*deb0*/  LOP3.LUT R28, R30.reuse, 0xffff0000, RZ, 0xc0, !PT ;  /* 0xffff00001e1c7812 */ /* 0x040fe200078ec0ff */
[----:B------:R-:W-:Y:S01]  /*dec0*/  IMAD.U32 R29, R30, 0x10000, RZ ;  /* 0x000100001e1d7824 */ /* 0x000fe200078e00ff */
[----:B------:R-:W-:Y:S01]  /*ded0*/  LOP3.LUT R30, R31, 0xffff0000, RZ, 0xc0, !PT ;  /* 0xffff00001f1e7812 */ /* 0x000fe200078ec0ff */
[----:B------:R-:W-:-:S02]  /*dee0*/  FMUL.FTZ R35, R35, R50 ;  /* 0x0000003223237220 */ /* 0x000fc40000410000 */
[----:B------:R-:W-:Y:S02]  /*def0*/  FMUL.FTZ R49, R49, R58 ;  /* 0x0000003a31317220 */ /* 0x000fe40000410000 */
[----:B------:R-:W-:Y:S02]  /*df00*/  FMUL.FTZ R48, R48, R53 ;  /* 0x0000003530307220 */ /* 0x000fe40000410000 */
[----:B------:R-:W-:Y:S02]  /*df10*/  FMUL.FTZ R27, R52, R27 ;  /* 0x0000001b341b7220 */ /* 0x000fe40000410000 */
[----:B------:R-:W-:Y:S02]  /*df20*/  FFMA.FTZ R8, R8, R22, R35 ;  /* 0x0000001608087223 */ /* 0x000fe40000010023 */
[----:B------:R-:W-:Y:S02]  /*df30*/  FFMA.FTZ R21, R6, R21, R51 ;  /* 0x0000001506157223 */ /* 0x000fe40000010033 */
[----:B------:R-:W-:-:S02]  /*df40*/  FFMA.FTZ R20, R46, R20, R23 ;  /* 0x000000142e147223 */ /* 0x000fc40000010017 */
[----:B------:R-:W-:Y:S02]  /*df50*/  FFMA.FTZ R49, R0, R34, R49 ;  /* 0x0000002200317223 */ /* 0x000fe40000010031 */
[----:B------:R-:W-:Y:S02]  /*df60*/  FFMA.FTZ R29, R33, R29, R48 ;  /* 0x0000001d211d7223 */ /* 0x000fe40000010030 */
[----:B------:R-:W-:Y:S01]  /*df70*/  FFMA.FTZ R24, R47, R26, R24 ;  /* 0x0000001a2f187223 */ /* 0x000fe20000010018 */
[----:B------:R-:W-:Y:S01]  /*df80*/  F2FP.BF16.PACK_AB R33, R49, R20 ;  /* 0x000000143121723e */ /* 0x000fe200000010ff */
[----:B------:R-:W-:Y:S02]  /*df90*/  FFMA.FTZ R27, R14, R30, R27 ;  /* 0x0000001e0e1b7223 */ /* 0x000fe4000001001b */
[----:B------:R-:W-:Y:S01]  /*dfa0*/  FFMA.FTZ R28, R32, R28, R25 ;  /* 0x0000001c201c7223 */ /* 0x000fe20000010019 */
[----:B------:R-:W-:Y:S02]  /*dfb0*/  F2FP.BF16.PACK_AB R32, R21, R8 ;  /* 0x000000081520723e */ /* 0x000fe400000010ff */
[----:B------:R-:W-:-:S02]  /*dfc0*/  F2FP.BF16.PACK_AB R35, R27, R24 ;  /* 0x000000181b23723e */ /* 0x000fc400000010ff */
[----:B------:R-:W-:Y:S02]  /*dfd0*/  F2FP.BF16.PACK_AB R34, R28, R29 ;  /* 0x0000001d1c22723e */ /* 0x000fe400000010ff */
.L_x_961:
[----:B------:R-:W-:Y:S05]  /*dfe0*/  BSYNC B0 ;  /* 0x0000000000007941 */ /* 0x000fea0003800000 */
.L_x_960:
[----:B-----5:R3:W-:Y:S02]  /*dff0*/  STS.128 [R211], R32 ;  /* 0x00000020d3007388 */ /* 0x0207e40000000c00 */
.L_x_959:
[----:B------:R-:W-:Y:S05]  /*e000*/  BSYNC B1 ;  /* 0x0000000000017941 */ /* 0x000fea0003800000 */
.L_x_958:
        /* <DEDUP_REMOVED lines=18> */
[----:B--2---:R-:W2:Y:S01]  /*e130*/  LD.E.128 R20, [R20.64+0x80] ;  /* 0x0000800614147980 */ /* 0x004ea2000c101d00 */
[----:B------:R-:W-:Y:S02]  /*e140*/  @P0 IADD3 R29, -R2, RZ, RZ ;  /* 0x000000ff021d0210 */ /* 0x000fe40007ffe1ff */
[----:B------:R-:W-:Y:S02]  /*e150*/  LEA.HI.X R25, R27, R39, R25, 0x1, P1 ;  /* 0x000000271b197211 */ /* 0x000fe400008f0c19 */
[----:B------:R-:W-:-:S04]  /*e160*/  IADD3 R31, P1, R29, R3, RZ ;  /* 0x000000031d1f7210 */ /* 0x000fc80007f3e0ff */
[----:B---3--:R-:W3:Y:S01]  /*e170*/  LD.E.128 R24, [R24.64+0x80] ;  /* 0x0000800618187980 */ /* 0x008ee2000c101d00 */
[----:B------:R-:W-:Y:S02]  /*e180*/  LEA.HI.X.SX32 R29, R29, R4, 0x1, P1 ;  /* 0x000000041d1d7211 */ /* 0x000fe400008f0eff */
[----:B------:R-:W-:-:S04]  /*e190*/  LEA R28, P1, R31, R40, 0x1 ;  /* 0x000000281f1c7211 */ /* 0x000fc800078208ff */
[----:B------:R-:W-:-:S06]  /*e1a0*/  LEA.HI.X R29, R31, R41, R29, 0x1, P1 ;  /* 0x000000291f1d7211 */ /* 0x000fcc00008f0c1d */
[----:B----4-:R-:W4:Y:S01]  /*e1b0*/  LD.E.128 R28, [R28.64+0x80] ;  /* 0x000080061c1c7980 */ /* 0x010f22000c101d00 */
        /* <DEDUP_REMOVED lines=8> */
[C---:B--2---:R-:W-:Y:S01]  /*e240*/  IMAD.U32 R35, R20.reuse, 0x10000, RZ ;  /* 0x0001000014237824 */ /* 0x044fe200078e00ff */
[----:B------:R-:W-:Y:S01]  /*e250*/  LOP3.LUT R34, R20, 0xffff0000, RZ, 0xc0, !PT ;  /* 0xffff000014227812 */ /* 0x000fe200078ec0ff */
[----:B------:R-:W-:Y:S01]  /*e260*/  IMAD.U32 R48, R22, 0x10000, RZ ;  /* 0x0001000016307824 */ /* 0x000fe200078e00ff */
[C---:B------:R-:W-:Y:S02]  /*e270*/  SHF.L.U32 R20, R21.reuse, 0x10, RZ ;  /* 0x0000001015147819 */ /* 0x040fe400000006ff */
[----:B------:R-:W-:Y:S02]  /*e280*/  LOP3.LUT R49, R21, 0xffff0000, RZ, 0xc0, !PT ;  /* 0xffff000015317812 */ /* 0x000fe400078ec0ff */
[C---:B------:R-:W-:Y:S02]  /*e290*/  SHF.L.U32 R21, R23.reuse, 0x10, RZ ;  /* 0x0000001017157819 */ /* 0x040fe400000006ff */
[----:B------:R-:W-:Y:S01]  /*e2a0*/  LOP3.LUT R52, R23, 0xffff0000, RZ, 0xc0, !PT ;  /* 0xffff000017347812 */ /* 0x000fe200078ec0ff */
[C---:B---3--:R-:W-:Y:S01]  /*e2b0*/  IMAD.U32 R50, R24.reuse, 0x10000, RZ ;  /* 0x0001000018327824 */ /* 0x048fe200078e00ff */
        /* <DEDUP_REMOVED lines=14> */
[----:B----4-:R-:W-:Y:S01]  /*e3a0*/  SHF.L.U32 R26, R31, 0x10, RZ ;  /* 0x000000101f1a7819 */ /* 0x010fe200000006ff */
        /* <DEDUP_REMOVED lines=29> */
.L_x_965:
[----:B------:R-:W-:Y:S05]  /*e580*/  BSYNC B0 ;  /* 0x0000000000007941 */ /* 0x000fea0003800000 */
.L_x_964:
[----:B-----5:R1:W-:Y:S02]  /*e590*/  STS.128 [R211+0x2000], R32 ;  /* 0x00200020d3007388 */ /* 0x0203e40000000c00 */
.L_x_963:
[----:B------:R-:W-:Y:S05]  /*e5a0*/  BSYNC B1 ;  /* 0x0000000000017941 */ /* 0x000fea0003800000 */
.L_x_962:
[----:B------:R-:W-:-:S13]  /*e5b0*/  ISETP.GE.AND P0, PT, R9, R11, PT ;  /* 0x0000000b0900720c */ /* 0x000fda0003f06270 */
[----:B------:R1:W-:Y:S01]  /*e5c0*/  @P0 STS.128 [R211+0x4000], RZ ;  /* 0x004000ffd3000388 */ /* 0x0003e20000000c00 */
[----:B------:R-:W-:Y:S05]  /*e5d0*/  @P0 BRA `(.L_x_957) ;  /* 0x0000055000000947 */ /* 0x000fea0003800000 */
[----:B-1-3--:R1:W5:Y:S01]  /*e5e0*/  LD.E.128 R32, [R44.64+0x100] ;  /* 0x000100062c207980 */ /* 0x00a362000c101d00 */
        /* <DEDUP_REMOVED lines=13> */
[----:B------:R-:W3:Y:S01]  /*e6c0*/  LD.E.128 R20, [R20.64+0x100] ;  /* 0x0001000614147980 */ /* 0x000ee2000c101d00 */
[----:B------:R-:W-:Y:S02]  /*e6d0*/  @P0 IADD3 R29, -R2, RZ, RZ ;  /* 0x000000ff021d0210 */ /* 0x000fe40007ffe1ff */
[----:B------:R-:W-:Y:S02]  /*e6e0*/  LEA.HI.X R25, R25, R39, R0, 0x1, P1 ;  /* 0x0000002719197211 */ /* 0x000fe400008f0c00 */
[----:B------:R-:W-:-:S04]  /*e6f0*/  IADD3 R31, P1, R29, R3, RZ ;  /* 0x000000031d1f7210 */ /* 0x000fc80007f3e0ff */
[----:B--2---:R-:W2:Y:S01]  /*e700*/  LD.E.128 R24, [R24.64+0x100] ;  /* 0x0001000618187980 */ /* 0x004ea2000c101d00 */
[----:B------:R-:W-:Y:S02]  /*e710*/  LEA.HI.X.SX32 R29, R29, R4, 0x1, P1 ;  /* 0x000000041d1d7211 */ /* 0x000fe400008f0eff */
[----:B------:R-:W-:-:S04]  /*e720*/  LEA R28, P1, R31, R40, 0x1 ;  /* 0x000000281f1c7211 */ /* 0x000fc800078208ff */
[----:B------:R-:W-:-:S06]  /*e730*/  LEA.HI.X R29, R31, R41, R29, 0x1, P1 ;  /* 0x000000291f1d7211 */ /* 0x000fcc00008f0c1d */
[----:B----4-:R-:W4:Y:S01]  /*e740*/  LD.E.128 R28, [R28.64+0x100] ;  /* 0x000100061c1c7980 */ /* 0x010f22000c101d00 */
[C---:B-----5:R-:W-:Y:S01]  /*e750*/  IMAD.U32 R8, R32.reuse, 0x10000, RZ ;  /* 0x0001000020087824 */ /* 0x060fe200078e00ff */
[----:B------:R-:W-:Y:S02]  /*e760*/  LOP3.LUT R6, R32, 0xffff0000, RZ, 0xc0, !PT ;  /* 0xffff000020067812 */ /* 0x000fe400078ec0ff */
[C---:B------:R-:W-:Y:S02]  /*e770*/  LOP3.LUT R0, R33.reuse, 0xffff0000, RZ, 0xc0, !PT ;  /* 0xffff000021007812 */ /* 0x040fe400078ec0ff */
[----:B-1----:R-:W-:Y:S01]  /*e780*/  SHF.L.U32 R44, R33, 0x10, RZ ;  /* 0x00000010212c7819 */ /* 0x002fe200000006ff */
        /* <DEDUP_REMOVED lines=11> */
[C---:B--2---:R-:W-:Y:S01]  /*e840*/  IMAD.U32 R48, R24.reuse, 0x10000, RZ ;  /* 0x0001000018307824 */ /* 0x044fe200078e00ff */
        /* <DEDUP_REMOVED lines=44> */
.L_x_967:
[----:B------:R-:W-:Y:S05]  /*eb10*/  BSYNC B0 ;  /* 0x0000000000007941 */ /* 0x000fea0003800000 */
.L_x_966:
[----:B-----5:R3:W-:Y:S02]  /*eb20*/  STS.128 [R211+0x4000], R32 ;  /* 0x00400020d3007388 */ /* 0x0207e40000000c00 */
.L_x_957:
[----:B------:R-:W-:Y:S05]  /*eb30*/  BSYNC B2 ;  /* 0x0000000000027941 */ /* 0x000fea0003800000 */
.L_x_956:
        /* <DEDUP_REMOVED lines=27> */
[----:B--2---:R-:W2:Y:S01]  /*ecf0*/  LD.E.128 R24, [R24.64] ;  /* 0x0000000618187980 */ /* 0x004ea2000c101d00 */
[----:B------:R-:W-:Y:S02]  /*ed00*/  LEA.HI.X.SX32 R29, R29, R4, 0x1, P1 ;  /* 0x000000041d1d7211 */ /* 0x000fe400008f0eff */
[----:B------:R-:W-:-:S04]  /*ed10*/  LEA R28, P1, R31, R40, 0x1 ;  /* 0x000000281f1c7211 */ /* 0x000fc800078208ff */
[----:B------:R-:W-:-:S06]  /*ed20*/  LEA.HI.X R29, R31, R41, R29, 0x1, P1 ;  /* 0x000000291f1d7211 */ /* 0x000fcc00008f0c1d */
[----:B----4-:R-:W4:Y:S01]  /*ed30*/  LD.E.128 R28, [R28.64] ;  /* 0x000000061c1c7980 */ /* 0x010f22000c101d00 */
[C---:B-----5:R-:W-:Y:S01]  /*ed40*/  IMAD.U32 R14, R32.reuse, 0x10000, RZ ;  /* 0x00010000200e7824 */ /* 0x060fe200078e00ff */
[----:B------:R-:W-:Y:S01]  /*ed50*/  LOP3.LUT R8, R32, 0xffff0000, RZ, 0xc0, !PT ;  /* 0xffff000020087812 */ /* 0x000fe200078ec0ff */
[C---:B------:R-:W-:Y:S01]  /*ed60*/  IMAD.U32 R44, R34.reuse, 0x10000, RZ ;  /* 0x00010000222c7824 */ /* 0x040fe200078e00ff */
[C---:B------:R-:W-:Y:S02]  /*ed70*/  LOP3.LUT R6, R33.reuse, 0xffff0000, RZ, 0xc0, !PT ;  /* 0xffff000021067812 */ /* 0x040fe400078ec0ff */
[----:B------:R-:W-:Y:S02]  /*ed80*/  SHF.L.U32 R45, R33, 0x10, RZ ;  /* 0x00000010212d7819 */ /* 0x000fe400000006ff */
        /* <DEDUP_REMOVED lines=25> */
[----:B----4-:R-:W-:Y:S01]  /*ef20*/  LOP3.LUT R27, R30, 0xffff0000, RZ, 0xc0, !PT ;  /* 0xffff00001e1b7812 */ /* 0x010fe200078ec0ff */
[----:B------:R-:W-:-:S02]  /*ef30*/  @!P0 FADD.FTZ R26, -R26, -RZ ;  /* 0x800000ff1a1a8221 */ /* 0x000fc40000010100 */
[----:B------:R-:W-:Y:S02]  /*ef40*/  @!P0 FADD.FTZ R52, -R52, -RZ ;  /* 0x800000ff34348221 */ /* 0x000fe40000010100 */
[----:B------:R-:W-:Y:S02]  /*ef50*/  FMUL.FTZ R22, R22, R25 ;  /* 0x0000001916167220 */ /* 0x000fe40000410000 */
[----:B------:R-:W-:Y:S01]  /*ef60*/  FMUL.FTZ R21, R21, R24 ;  /* 0x0000001815157220 */ /* 0x000fe20000410000 */
[----:B------:R-:W-:Y:S01]  /*ef70*/  LOP3.LUT R24, R28, 0xffff0000, RZ, 0xc0, !PT ;  /* 0xffff00001c187812 */ /* 0x000fe200078ec0ff */
[----:B------:R-:W-:Y:S01]  /*ef80*/  FMUL.FTZ R20, R20, R23 ;  /* 0x0000001714147220 */ /* 0x000fe20000410000 */
[C---:B------:R-:W-:Y:S01]  /*ef90*/  SHF.L.U32 R23, R29.reuse, 0x10, RZ ;  /* 0x000000101d177819 */ /* 0x040fe200000006ff */
[----:B------:R-:W-:Y:S01]  /*efa0*/  IMAD.U32 R25, R28, 0x10000, RZ ;  /* 0x000100001c197824 */ /* 0x000fe200078e00ff */
[----:B------:R-:W-:Y:S01]  /*efb0*/  LOP3.LUT R29, R29, 0xffff0000, RZ, 0xc0, !PT ;  /* 0xffff00001d1d7812 */ /* 0x000fe200078ec0ff */
[----:B------:R-:W-:Y:S01]  /*efc0*/  FMUL.FTZ R51, R51, R26 ;  /* 0x0000001a33337220 */ /* 0x000fe20000410000 */
[C---:B------:R-:W-:Y:S01]  /*efd0*/  SHF.L.U32 R26, R31.reuse, 0x10, RZ ;  /* 0x000000101f1a7819 */ /* 0x040fe200000006ff */
        /* <DEDUP_REMOVED lines=11> */
[----:B------:R-:W-:Y:S02]  /*f090*/  FFMA.FTZ R21, R46, R26, R21 ;  /* 0x0000001a2e157223 */ /* 0x000fe40000010015 */
[----:B------:R-:W-:Y:S01]  /*f0a0*/  FFMA.FTZ R30, R32, R30, R51 ;  /* 0x0000001e201e7223 */ /* 0x000fe20000010033 */
[----:B------:R-:W-:Y:S01]  /*f0b0*/  F2FP.BF16.PACK_AB R32, R49, R14 ;  /* 0x0000000e3120723e */ /* 0x000fe200000010ff */
[----:B------:R-:W-:Y:S01]  /*f0c0*/  FFMA.FTZ R27, R33, R27, R22 ;  /* 0x0000001b211b7223 */ /* 0x000fe20000010016 */
[----:B------:R-:W-:Y:S02]  /*f0d0*/  F2FP.BF16.PACK_AB R33, R29, R20 ;  /* 0x000000141d21723e */ /* 0x000fe400000010ff */
[----:B------:R-:W-:-:S02]  /*f0e0*/  F2FP.BF16.PACK_AB R35, R30, R21 ;  /* 0x000000151e23723e */ /* 0x000fc400000010ff */
[----:B------:R-:W-:Y:S02]  /*f0f0*/  F2FP.BF16.PACK_AB R34, R27, R28 ;  /* 0x0000001c1b22723e */ /* 0x000fe400000010ff */
.L_x_973:
[----:B------:R-:W-:Y:S05]  /*f100*/  BSYNC B0 ;  /* 0x0000000000007941 */ /* 0x000fea0003800000 */
.L_x_972:
[----:B-----5:R3:W-:Y:S02]  /*f110*/  STS.128 [R211+0x800], R32 ;  /* 0x00080020d3007388 */ /* 0x0207e40000000c00 */
.L_x_971:
[----:B------:R-:W-:Y:S05]  /*f120*/  BSYNC B1 ;  /* 0x0000000000017941 */ /* 0x000fea0003800000 */
.L_x_970:
        /* <DEDUP_REMOVED lines=87> */
.L_x_977:
[----:B------:R-:W-:Y:S05]  /*f6a0*/  BSYNC B0 ;  /* 0x0000000000007941 */ /* 0x000fea0003800000 */
.L_x_976:
[----:B-----5:R3:W-:Y:S02]  /*f6b0*/  STS.128 [R211+0x2800], R32 ;  /* 0x00280020d3007388 */ /* 0x0207e40000000c00 */
.L_x_975:
[----:B------:R-:W-:Y:S05]  /*f6c0*/  BSYNC B1 ;  /* 0x0000000000017941 */ /* 0x000fea0003800000 */
.L_x_974:
        /* <DEDUP_REMOVED lines=28> */
[C---:B-1----:R-:W-:Y:S01]  /*f890*/  IMAD.U32 R42, R34.reuse, 0x10000, RZ ;  /* 0x00010000222a7824 */ /* 0x042fe200078e00ff */
        /* <DEDUP_REMOVED lines=57> */
.L_x_979:
[----:B------:R-:W-:Y:S05]  /*fc30*/  BSYNC B0 ;  /* 0x0000000000007941 */ /* 0x000fea0003800000 */
.L_x_978:
[----:B-----5:R3:W-:Y:S02]  /*fc40*/  STS.128 [R211+0x4800], R32 ;  /* 0x00480020d3007388 */ /* 0x0207e40000000c00 */
.L_x_969:
[----:B------:R-:W-:Y:S05]  /*fc50*/  BSYNC B2 ;  /* 0x0000000000027941 */ /* 0x000fea0003800000 */
.L_x_968:
        /* <DEDUP_REMOVED lines=92> */
.L_x_985:
[----:B------:R-:W-:Y:S05]  /*10220*/  BSYNC B0 ;  /* 0x0000000000007941 */ /* 0x000fea0003800000 */
.L_x_984:
[----:B-----5:R3:W-:Y:S02]  /*10230*/  STS.128 [R211+0x1000], R32 ;  /* 0x00100020d3007388 */ /* 0x0207e40000000c00 */
.L_x_983:
[----:B------:R-:W-:Y:S05]  /*10240*/  BSYNC B1 ;  /* 0x0000000000017941 */ /* 0x000fea0003800000 */
.L_x_982:
        /* <DEDUP_REMOVED lines=87> */
.L_x_989:
[----:B------:R-:W-:Y:S05]  /*107c0*/  BSYNC B0 ;  /* 0x0000000000007941 */ /* 0x000fea0003800000 */
.L_x_988:
[----:B-----5:R3:W-:Y:S02]  /*107d0*/  STS.128 [R211+0x3000], R32 ;  /* 0x00300020d3007388 */ /* 0x0207e40000000c00 */
.L_x_987:
[----:B------:R-:W-:Y:S05]  /*107e0*/  BSYNC B1 ;  /* 0x0000000000017941 */ /* 0x000fea0003800000 */
.L_x_986:
        /* <DEDUP_REMOVED lines=26> */
[C---:B-1---5:R-:W-:Y:S01]  /*10990*/  IMAD.U32 R36, R32.reuse, 0x10000, RZ ;  /* 0x0001000020247824 */ /* 0x062fe200078e00ff */
        /* <DEDUP_REMOVED lines=59> */
.L_x_991:
[----:B------:R-:W-:Y:S05]  /*10d50*/  BSYNC B0 ;  /* 0x0000000000007941 */ /* 0x000fea0003800000 */
.L_x_990:
[----:B-----5:R3:W-:Y:S02]  /*10d60*/  STS.128 [R211+0x5000], R32 ;  /* 0x00500020d3007388 */ /* 0x0207e40000000c00 */
.L_x_981:
[----:B------:R-:W-:Y:S05]  /*10d70*/  BSYNC B2 ;  /* 0x0000000000027941 */ /* 0x000fea0003800000 */
.L_x_980:
        /* <DEDUP_REMOVED lines=8> */
[----:B------:R1:W5:Y:S01]  /*10e00*/  LD.E.128 R20, [R16.64] ;  /* 0x0000000610147980 */ /* 0x000362000c101d00 */
[----:B------:R-:W-:Y:S01]  /*10e10*/  ISETP.GE.AND P0, PT, R12, R7, PT ;  /* 0x000000070c00720c */ /* 0x000fe20003f06270 */
[----:B------:R-:W-:-:S12]  /*10e20*/  BSSY B0, `(.L_x_994) ;  /* 0x0000052000007945 */ /* 0x000fd80003800000 */
[----:B------:R-:W-:Y:S05]  /*10e30*/  @P0 BRA `(.L_x_995) ;  /* 0x0000050000000947 */ /* 0x000fea0003800000 */
[----:B------:R-:W-:Y:S01]  /*10e40*/  ISETP.GE.AND P0, PT, R12, R5, PT ;  /* 0x000000050c00720c */ /* 0x000fe20003f06270 */
[----:B------:R-:W-:Y:S02]  /*10e50*/  IMAD.MOV.U32 R25, RZ, RZ, RZ ;  /* 0x000000ffff197224 */ /* 0x000fe400078e00ff */
[----:B------:R-:W-:Y:S01]  /*10e60*/  IMAD.MOV.U32 R13, RZ, RZ, R5 ;  /* 0x000000ffff0d7224 */ /* 0x000fe200078e0005 */
[----:B------:R-:W-:-:S09]  /*10e70*/  MOV R29, RZ ;  /* 0x000000ff001d7202 */ /* 0x000fd20000000f00 */
[----:B------:R-:W-:Y:S01]  /*10e80*/  @P0 IADD3 R25, -R2, RZ, RZ ;  /* 0x000000ff02190210 */ /* 0x000fe20007ffe1ff */
[----:B------:R-:W-:-:S03]  /*10e90*/  @P0 IMAD.MOV R13, RZ, RZ, -R2 ;  /* 0x000000ffff0d0224 */ /* 0x000fc600078e0a02 */
[----:B------:R-:W-:Y:S01]  /*10ea0*/  IADD3 R27, P1, R25, R3, RZ ;  /* 0x00000003191b7210 */ /* 0x000fe20007f3e0ff */
[----:B------:R-:W-:-:S03]  /*10eb0*/  IMAD.WIDE R12, R13, 0x2, R16 ;  /* 0x000000020d0c7825 */ /* 0x000fc600078e0210 */
[----:B------:R-:W-:Y:S01]  /*10ec0*/  LEA.HI.X.SX32 R25, R25, R4, 0x1, P1 ;  /* 0x0000000419197211 */ /* 0x000fe200008f0eff */
[----:B------:R-:W-:Y:S01]  /*10ed0*/  @P0 IMAD.MOV R29, RZ, RZ, -R2 ;  /* 0x000000ffff1d0224 */ /* 0x000fe200078e0a02 */
[C---:B------:R-:W-:Y:S01]  /*10ee0*/  LEA R24, P1, R27.reuse, R38, 0x1 ;  /* 0x000000261b187211 */ /* 0x040fe200078208ff */
[----:B--2---:R-:W2:Y:S03]  /*10ef0*/  LD.E.128 R12, [R12.64] ;  /* 0x000000060c0c7980 */ /* 0x004ea6000c101d00 */
[----:B------:R-:W-:Y:S02]  /*10f00*/  LEA.HI.X R25, R27, R39, R25, 0x1, P1 ;  /* 0x000000271b197211 */ /* 0x000fe400008f0c19 */
[----:B------:R-:W-:-:S04]  /*10f10*/  IADD3 R31, P1, R29, R3, RZ ;  /* 0x000000031d1f7210 */ /* 0x000fc80007f3e0ff */
[----:B---3--:R-:W3:Y:S01]  /*10f20*/  LD.E.128 R24, [R24.64] ;  /* 0x0000000618187980 */ /* 0x008ee2000c101d00 */
[----:B------:R-:W-:Y:S02]  /*10f30*/  LEA.HI.X.SX32 R29, R29, R4, 0x1, P1 ;  /* 0x000000041d1d7211 */ /* 0x000fe400008f0eff */
[----:B------:R-:W-:-:S04]  /*10f40*/  LEA R28, P1, R31, R40, 0x1 ;  /* 0x000000281f1c7211 */ /* 0x000fc800078208ff */
[----:B------:R-:W-:-:S06]  /*10f50*/  LEA.HI.X R29, R31, R41, R29, 0x1, P1 ;  /* 0x000000291f1d7211 */ /* 0x000fcc00008f0c1d */
[----:B----4-:R-:W4:Y:S01]  /*10f60*/  LD.E.128 R28, [R28.64] ;  /* 0x000000061c1c7980 */ /* 0x010f22000c101d00 */
[C---:B-1---5:R-:W-:Y:S01]  /*10f70*/  SHF.L.U32 R33, R20.reuse, 0x10, RZ ;  /* 0x0000001014217819 */ /* 0x062fe200000006ff */
[----:B------:R-:W-:Y:S01]  /*10f80*/  IMAD.U32 R35, R21, 0x10000, RZ ;  /* 0x0001000015237824 */ /* 0x000fe200078e00ff */
[----:B------:R-:W-:Y:S01]  /*10f90*/  LOP3.LUT R32, R20, 0xffff0000, RZ, 0xc0, !PT ;  /* 0xffff000014207812 */ /* 0x000fe200078ec0ff */
[----:B------:R-:W-:Y:S01]  /*10fa0*/  IMAD.U32 R37, R23, 0x10000, RZ ;  /* 0x0001000017257824 */ /* 0x000fe200078e00ff */
[----:B------:R-:W-:Y:S02]  /*10fb0*/  LOP3.LUT R20, R21, 0xffff0000, RZ, 0xc0, !PT ;  /* 0xffff000015147812 */ /* 0x000fe400078ec0ff */
[----:B------:R-:W-:Y:S02]  /*10fc0*/  LOP3.LUT R21, R23, 0xffff0000, RZ, 0xc0, !PT ;  /* 0xffff000017157812 */ /* 0x000fe400078ec0ff */
[C---:B------:R-:W-:Y:S02]  /*10fd0*/  SHF.L.U32 R34, R22.reuse, 0x10, RZ ;  /* 0x0000001016227819 */ /* 0x040fe400000006ff */
[----:B------:R-:W-:-:S02]  /*10fe0*/  LOP3.LUT R22, R22, 0xffff0000, RZ, 0xc0, !PT ;  /* 0xffff000016167812 */ /* 0x000fc400078ec0ff */
[C---:B--2---:R-:W-:Y:S02]  /*10ff0*/  SHF.L.U32 R36, R12.reuse, 0x10, RZ ;  /* 0x000000100c247819 */ /* 0x044fe400000006ff */
[----:B------:R-:W-:Y:S01]  /*11000*/  LOP3.LUT R23, R12, 0xffff0000, RZ, 0xc0, !PT ;  /* 0xffff00000c177812 */ /* 0x000fe200078ec0ff */
[C---:B------:R-:W-:Y:S01]  /*11010*/  IMAD.U32 R12, R13.reuse, 0x10000, RZ ;  /* 0x000100000d0c7824 */ /* 0x040fe200078e00ff */
[----:B------:R-:W-:Y:S01]  /*11020*/  LOP3.LUT R43, R13, 0xffff0000, RZ, 0xc0, !PT ;  /* 0xffff00000d2b7812 */ /* 0x000fe200078ec0ff */
[C---:B------:R-:W-:Y:S01]  /*11030*/  IMAD.U32 R13, R15.reuse, 0x10000, RZ ;  /* 0x000100000f0d7824 */ /* 0x040fe200078e00ff */
[----:B------:R-:W-:Y:S02]  /*11040*/  LOP3.LUT R44, R15, 0xffff0000, RZ, 0xc0, !PT ;  /* 0xffff00000f2c7812 */ /* 0x000fe400078ec0ff */
[----:B------:R-:W-:Y:S01]  /*11050*/  SHF.L.U32 R42, R14, 0x10, RZ ;  /* 0x000000100e2a7819 */ /* 0x000fe200000006ff */
[C---:B---3--:R-:W-:Y:S01]  /*11060*/  IMAD.U32 R15, R25.reuse, 0x10000, RZ ;  /* 0x00010000190f7824 */ /* 0x048fe200078e00ff */
[----:B------:R-:W-:-:S02]  /*11070*/  LOP3.LUT R46, R25, 0xffff0000, RZ, 0xc0, !PT ;  /* 0xffff0000192e7812 */ /* 0x000fc400078ec0ff */
[C---:B------:R-:W-:Y:S01]  /*11080*/  SHF.L.U32 R47, R26.reuse, 0x10, RZ ;  /* 0x000000101a2f7819 */ /* 0x040fe200000006ff */
[----:B------:R-:W-:Y:S01]  /*11090*/  @!P0 FADD.FTZ R15, -R15, -RZ ;  /* 0x800000ff0f0f8221 */ /* 0x000fe20000010100 */
[----:B------:R-:W-:Y:S01]  /*110a0*/  LOP3.LUT R25, R26, 0xffff0000, RZ, 0xc0, !PT ;  /* 0xffff00001a197812 */ /* 0x000fe200078ec0ff */
[C---:B------:R-:W-:Y:S01]  /*110b0*/  IMAD.U32 R26, R27.reuse, 0x10000, RZ ;  /* 0x000100001b1a7824 */ /* 0x040fe200078e00ff */
[----:B------:R-:W-:Y:S01]  /*110c0*/  LOP3.LUT R27, R27, 0xffff0000, RZ, 0xc0, !PT ;  /* 0xffff00001b1b7812 */ /* 0x000fe200078ec0ff */
[----:B------:R-:W-:Y:S01]  /*110d0*/  @!P0 FADD.FTZ R46, -R46, -RZ ;  /* 0x800000ff2e2e8221 */ /* 0x000fe20000010100 */
[----:B------:R-:W-:Y:S01]  /*110e0*/  SHF.L.U32 R45, R24, 0x10, RZ ;  /* 0x00000010182d7819 */ /* 0x000fe200000006ff */
[----:B------:R-:W-:Y:S01]  /*110f0*/  @!P0 FADD.FTZ R26, -R26, -RZ ;  /* 0x800000ff1a1a8221 */ /* 0x000fe20000010100 */
[----:B------:R-:W-:Y:S01]  /*11100*/  LOP3.LUT R24, R24, 0xffff0000, RZ, 0xc0, !PT ;  /* 0xffff000018187812 */ /* 0x000fe200078ec0ff */
[----:B------:R-:W-:Y:S01]  /*11110*/  @!P0 FADD.FTZ R25, -R25, -RZ ;  /* 0x800000ff19198221 */ /* 0x000fe20000010100 */
[----:B------:R-:W-:Y:S01]  /*11120*/  LOP3.LUT R14, R14, 0xffff0000, RZ, 0xc0, !PT ;  /* 0xffff00000e0e7812 */ /* 0x000fe200078ec0ff */
[----:B------:R-:W-:-:S02]  /*11130*/  @!P0 FADD.FTZ R27, -R27, -RZ ;  /* 0x800000ff1b1b8221 */ /* 0x000fc40000010100 */
[----:B------:R-:W-:Y:S02]  /*11140*/  FMUL.FTZ R26, R13, R26 ;  /* 0x0000001a0d1a7220 */ /* 0x000fe40000410000 */
[----:B------:R-:W-:Y:S02]  /*11150*/  @!P0 FADD.FTZ R24, -R24, -RZ ;  /* 0x800000ff18188221 */ /* 0x000fe40000010100 */
[C---:B----4-:R-:W-:Y:S01]  /*11160*/  IMAD.U32 R13, R29.reuse, 0x10000, RZ ;  /* 0x000100001d0d7824 */ /* 0x050fe200078e00ff */
[----:B------:R-:W-:Y:S01]  /*11170*/  LOP3.LUT R29, R29, 0xffff0000, RZ, 0xc0, !PT ;  /* 0xffff00001d1d7812 */ /* 0x000fe200078ec0ff */
[----:B------:R-:W-:Y:S01]  /*11180*/  FMUL.FTZ R12, R12, R15 ;  /* 0x0000000f0c0c7220 */ /* 0x000fe20000410000 */
[----:B------:R-:W-:Y:S01]  /*11190*/  SHF.L.U32 R15, R28, 0x10, RZ ;  /* 0x000000101c0f7819 */ /* 0x000fe200000006ff */
[----:B------:R-:W-:Y:S01]  /*111a0*/  FMUL.FTZ R25, R14, R25 ;  /* 0x000000190e197220 */ /* 0x000fe20000410000 */
[----:B------:R-:W-:Y:S01]  /*111b0*/  LOP3.LUT R14, R28, 0xffff0000, RZ, 0xc0, !PT ;  /* 0xffff00001c0e7812 */ /* 0x000fe200078ec0ff */
[----:B------:R-:W-:Y:S01]  /*111c0*/  @!P0 FADD.FTZ R45, -R45, -RZ ;  /* 0x800000ff2d2d8221 */ /* 0x000fe20000010100 */
[----:B------:R-:W-:Y:S01]  /*111d0*/  SHF.L.U32 R28, R30, 0x10, RZ ;  /* 0x000000101e1c7819 */ /* 0x000fe200000006ff */
[----:B------:R-:W-:-:S02]  /*111e0*/  FMUL.FTZ R43, R43, R46 ;  /* 0x0000002e2b2b7220 */ /* 0x000fc40000410000 */
[----:B------:R-:W-:Y:S02]  /*111f0*/  @!P0 FADD.FTZ R47, -R47, -RZ ;  /* 0x800000ff2f2f8221 */ /* 0x000fe40000010100 */
[----:B------:R-:W-:Y:S01]  /*11200*/  FMUL.FTZ R44, R44, R27 ;  /* 0x0000001b2c2c7220 */ /* 0x000fe20000410000 */
[----:B------:R-:W-:Y:S01]  /*11210*/  LOP3.LUT R27, R30, 0xffff0000, RZ, 0xc0, !PT ;  /* 0xffff00001e1b7812 */ /* 0x000fe200078ec0ff */
[----:B------:R-:W-:Y:S01]  /*11220*/  FMUL.FTZ R23, R23, R24 ;  /* 0x0000001817177220 */ /* 0x000fe20000410000 */
[C---:B------:R-:W-:Y:S01]  /*11230*/  LOP3.LUT R30, R31.reuse, 0xffff0000, RZ, 0xc0, !PT ;  /* 0xffff00001f1e7812 */ /* 0x040fe200078ec0ff */
[----:B------:R-:W-:Y:S02]  /*11240*/  IMAD.U32 R24, R31, 0x10000, RZ ;  /* 0x000100001f187824 */ /* 0x000fe400078e00ff */
[----:B------:R-:W-:Y:S02]  /*11250*/  FMUL.FTZ R36, R36, R45 ;  /* 0x0000002d24247220 */ /* 0x000fe40000410000 */
[----:B------:R-:W-:-:S02]  /*11260*/  FMUL.FTZ R47, R42, R47 ;  /* 0x0000002f2a2f7220 */ /* 0x000fc40000410000 */
[----:B------:R-:W-:Y:S02]  /*11270*/  FFMA.FTZ R12, R35, R13, R12 ;  /* 0x0000000d230c7223 */ /* 0x000fe4000001000c */
[----:B------:R-:W-:Y:S02]  /*11280*/  FFMA.FTZ R29, R20, R29, R43 ;  /* 0x0000001d141d7223 */ /* 0x000fe4000001002b */
[----:B------:R-:W-:Y:S02]  /*11290*/  FFMA.FTZ R24, R37, R24, R26 ;  /* 0x0000001825187223 */ /* 0x000fe4000001001a */
[----:B------:R-:W-:Y:S01]  /*112a0*/  FFMA.FTZ R21, R21, R30, R44 ;  /* 0x0000001e15157223 */ /* 0x000fe2000001002c */
[----:B------:R-:W-:Y:S01]  /*112b0*/  F2FP.BF16.PACK_AB R12, R29, R12 ;  /* 0x0000000c1d0c723e */ /* 0x000fe200000010ff */
[----:B------:R-:W-:Y:S02]  /*112c0*/  FFMA.FTZ R15, R33, R15, R36 ;  /* 0x0000000f210f7223 */ /* 0x000fe40000010024 */
[----:B------:R-:W-:Y:S01]  /*112d0*/  FFMA.FTZ R14, R32, R14, R23 ;  /* 0x0000000e200e7223 */ /* 0x000fe20000010017 */
[----:B------:R-:W-:Y:S01]  /*112e0*/  F2FP.BF16.PACK_AB R23, R21, R24 ;  /* 0x000000181517723e */ /* 0x000fe200000010ff */
[----:B------:R-:W-:Y:S01]  /*112f0*/  FFMA.FTZ R28, R34, R28, R47 ;  /* 0x0000001c221c7223 */ /* 0x000fe2000001002f */
[----:B------:R-:W-:Y:S01]  /*11300*/  MOV R21, R12 ;  /* 0x0000000c00157202 */ /* 0x000fe20000000f00 */
[----:B------:R-:W-:Y:S01]  /*11310*/  FFMA.FTZ R25, R22, R27, R25 ;  /* 0x0000001b16197223 */ /* 0x000fe20000010019 */
[----:B------:R-:W-:-:S04]  /*11320*/  F2FP.BF16.PACK_AB R20, R14, R15 ;  /* 0x0000000f0e14723e */ /* 0x000fc800000010ff */
[----:B------:R-:W-:Y:S02]  /*11330*/  F2FP.BF16.PACK_AB R22, R25, R28 ;  /* 0x0000001c1916723e */ /* 0x000fe400000010ff */
.L_x_995:
[----:B------:R-:W-:Y:S05]  /*11340*/  BSYNC B0 ;  /* 0x0000000000007941 */ /* 0x000fea0003800000 */
.L_x_994:
[----:B-----5:R1:W-:Y:S02]  /*11350*/  STS.128 [R211+0x1800], R20 ;  /* 0x00180014d3007388 */ /* 0x0203e40000000c00 */
.L_x_993:
[----:B------:R-:W-:Y:S05]  /*11360*/  BSYNC B1 ;  /* 0x0000000000017941 */ /* 0x000fea0003800000 */
.L_x_992:
        /* <DEDUP_REMOVED lines=8> */
[----:B------:R-:W-:Y:S01]  /*113f0*/  ISETP.GE.AND P0, PT, R10, R5, PT ;  /* 0x000000050a00720c */ /* 0x000fe20003f06270 */
[----:B------:R-:W-:Y:S02]  /*11400*/  IMAD.MOV.U32 R25, RZ, RZ, RZ ;  /* 0x000000ffff197224 */ /* 0x000fe400078e00ff */
[----:B-1----:R-:W-:-:S10]  /*11410*/  IMAD.MOV.U32 R21, RZ, RZ, R5 ;  /* 0x000000ffff157224 */ /* 0x002fd400078e0005 */
[----:B------:R-:W-:Y:S01]  /*11420*/  @P0 IADD3 R25, -R2, RZ, RZ ;  /* 0x000000ff02190210 */ /* 0x000fe20007ffe1ff */
[----:B------:R-:W-:-:S03]  /*11430*/  @P0 IMAD.MOV R21, RZ, RZ, -R2 ;  /* 0x000000ffff150224 */ /* 0x000fc600078e0a02 */
[----:B------:R-:W-:Y:S01]  /*11440*/  IADD3 R27, P1, R25, R3, RZ ;  /* 0x00000003191b7210 */ /* 0x000fe20007f3e0ff */
[----:B------:R-:W-:-:S03]  /*11450*/  IMAD.WIDE R20, R21, 0x2, R16 ;  /* 0x0000000215147825 */ /* 0x000fc600078e0210 */
[----:B------:R-:W-:Y:S02]  /*11460*/  LEA.HI.X.SX32 R25, R25, R4, 0x1, P1 ;  /* 0x0000000419197211 */ /* 0x000fe400008f0eff */
[C---:B------:R-:W-:Y:S01]  /*11470*/  LEA R24, P1, R27.reuse, R38, 0x1 ;  /* 0x000000261b187211 */ /* 0x040fe200078208ff */
[----:B------:R-:W-:Y:S01]  /*11480*/  IMAD.MOV.U32 R29, RZ, RZ, RZ ;  /* 0x000000ffff1d7224 */ /* 0x000fe200078e00ff */
[----:B------:R-:W-:Y:S01]  /*11490*/  @P0 IADD3 R29, -R2, RZ, RZ ;  /* 0x000000ff021d0210 */ /* 0x000fe20007ffe1ff */
[----:B--2---:R-:W2:Y:S01]  /*114a0*/  LD.E.128 R20, [R20.64+0x80] ;  /* 0x0000800614147980 */ /* 0x004ea2000c101d00 */
[----:B------:R-:W-:Y:S02]  /*114b0*/  LEA.HI.X R25, R27, R39, R25, 0x1, P1 ;  /* 0x000000271b197211 */ /* 0x000fe400008f0c19 */
[----:B------:R-:W-:-:S04]  /*114c0*/  IADD3 R31, P1, R29, R3, RZ ;  /* 0x000000031d1f7210 */ /* 0x000fc80007f3e0ff */
[----:B---3--:R-:W3:Y:S01]  /*114d0*/  LD.E.128 R24, [R24.64+0x80] ;  /* 0x0000800618187980 */ /* 0x008ee2000c101d00 */
[----:B------:R-:W-:Y:S02]  /*114e0*/  LEA.HI.X.SX32 R29, R29, R4, 0x1, P1 ;  /* 0x000000041d1d7211 */ /* 0x000fe400008f0eff */
[----:B------:R-:W-:-:S04]  /*114f0*/  LEA R28, P1, R31, R40, 0x1 ;  /* 0x000000281f1c7211 */ /* 0x000fc800078208ff */
[----:B------:R-:W-:-:S06]  /*11500*/  LEA.HI.X R29, R31, R41, R29, 0x1, P1 ;  /* 0x000000291f1d7211 */ /* 0x000fcc00008f0c1d */
[----:B----4-:R-:W4:Y:S01]  /*11510*/  LD.E.128 R28, [R28.64+0x80] ;  /* 0x000080061c1c7980 */ /* 0x010f22000c101d00 */
[C---:B-----5:R-:W-:Y:S01]  /*11520*/  LOP3.LUT R10, R13.reuse, 0xffff0000, RZ, 0xc0, !PT ;  /* 0xffff00000d0a7812 */ /* 0x060fe200078ec0ff */
[----:B------:R-:W-:Y:S01]  /*11530*/  IMAD.U32 R32, R12, 0x10000, RZ ;  /* 0x000100000c207824 */ /* 0x000fe200078e00ff */
[----:B------:R-:W-:Y:S01]  /*11540*/  SHF.L.U32 R34, R13, 0x10, RZ ;  /* 0x000000100d227819 */ /* 0x000fe200000006ff */
[----:B------:R-:W-:Y:S01]  /*11550*/  IMAD.U32 R33, R14, 0x10000, RZ ;  /* 0x000100000e217824 */ /* 0x000fe200078e00ff */
[C---:B------:R-:W-:Y:S02]  /*11560*/  LOP3.LUT R13, R15.reuse, 0xffff0000, RZ, 0xc0, !PT ;  /* 0xffff00000f0d7812 */ /* 0x040fe400078ec0ff */
[----:B------:R-:W-:Y:S02]  /*11570*/  SHF.L.U32 R36, R15, 0x10, RZ ;  /* 0x000000100f247819 */ /* 0x000fe400000006ff */
[----:B------:R-:W-:Y:S02]  /*11580*/  LOP3.LUT R12, R12, 0xffff0000, RZ, 0xc0, !PT ;  /* 0xffff00000c0c7812 */ /* 0x000fe400078ec0ff */
[----:B------:R-:W-:-:S02]  /*11590*/  LOP3.LUT R14, R14, 0xffff0000, RZ, 0xc0, !PT ;  /* 0xffff00000e0e7812 */ /* 0x000fc400078ec0ff */
[C---:B--2---:R-:W-:Y:S01]  /*115a0*/  SHF.L.U32 R15, R21.reuse, 0x10, RZ ;  /* 0x00000010150f7819 */ /* 0x044fe200000006ff */
[----:B------:R-:W-:Y:S01]  /*115b0*/  IMAD.U32 R35, R20, 0x10000, RZ ;  /* 0x0001000014237824 */ /* 0x000fe200078e00ff */
[----:B------:R-:W-:Y:S01]  /*115c0*/  LOP3.LUT R42, R21, 0xffff0000, RZ, 0xc0, !PT ;  /* 0xffff0000152a7812 */ /* 0x000fe200078ec0ff */
[----:B------:R-:W-:Y:S01]  /*115d0*/  IMAD.U32 R37, R22, 0x10000, RZ ;  /* 0x0001000016257824 */ /* 0x000fe200078e00ff */
        /* <DEDUP_REMOVED lines=17> */
[----:B------:R-:W-:Y:S01]  /*116f0*/  LOP3.LUT R48, R27, 0xffff0000, RZ, 0xc0, !PT ;  /* 0xffff00001b307812 */ /* 0x000fe200078ec0ff */
[----:B------:R-:W-:Y:S01]  /*11700*/  FMUL.FTZ R23, R20, R23 ;  /* 0x0000001714177220 */ /* 0x000fe20000410000 */
[----:B----4-:R-:W-:Y:S01]  /*11710*/  SHF.L.U32 R20, R29, 0x10, RZ ;  /* 0x000000101d147819 */ /* 0x010fe200000006ff */
[----:B------:R-:W-:Y:S01]  /*11720*/  FMUL.FTZ R15, R15, R24 ;  /* 0x000000180f0f7220 */ /* 0x000fe20000410000 */
[----:B------:R-:W-:Y:S01]  /*11730*/  LOP3.LUT R29, R29, 0xffff0000, RZ, 0xc0, !PT ;  /* 0xffff00001d1d7812 */ /* 0x000fe200078ec0ff */
[----:B------:R-:W-:Y:S01]  /*11740*/  @!P0 FADD.FTZ R46, -R46, -RZ ;  /* 0x800000ff2e2e8221 */ /* 0x000fe20000010100 */
[----:B------:R-:W-:Y:S01]  /*11750*/  LOP3.LUT R27, R30, 0xffff0000, RZ, 0xc0, !PT ;  /* 0xffff00001e1b7812 */ /* 0x000fe200078ec0ff */
[----:B------:R-:W-:-:S02]  /*11760*/  @!P0 FADD.FTZ R48, -R48, -RZ ;  /* 0x800000ff30308221 */ /* 0x000fc40000010100 */
[----:B------:R-:W-:Y:S01]  /*11770*/  FMUL.FTZ R25, R22, R25 ;  /* 0x0000001916197220 */ /* 0x000fe20000410000 */
[C---:B------:R-:W-:Y:S01]  /*11780*/  LOP3.LUT R22, R28.reuse, 0xffff0000, RZ, 0xc0, !PT ;  /* 0xffff00001c167812 */ /* 0x040fe200078ec0ff */
[----:B------:R-:W-:Y:S02]  /*11790*/  IMAD.U32 R24, R28, 0x10000, RZ ;  /* 0x000100001c187824 */ /* 0x000fe400078e00ff */
[----:B------:R-:W-:Y:S01]  /*117a0*/  FMUL.FTZ R21, R21, R26 ;  /* 0x0000001a15157220 */ /* 0x000fe20000410000 */
[C---:B------:R-:W-:Y:S01]  /*117b0*/  SHF.L.U32 R26, R31.reuse, 0x10, RZ ;  /* 0x000000101f1a7819 */ /* 0x040fe200000006ff */
[----:B------:R-:W-:Y:S01]  /*117c0*/  IMAD.U32 R28, R30, 0x10000, RZ ;  /* 0x000100001e1c7824 */ /* 0x000fe200078e00ff */
[----:B------:R-:W-:Y:S01]  /*117d0*/  LOP3.LUT R30, R31, 0xffff0000, RZ, 0xc0, !PT ;  /* 0xffff00001f1e7812 */ /* 0x000fe200078ec0ff */
[----:B------:R-:W-:Y:S02]  /*117e0*/  FMUL.FTZ R45, R42, R45 ;  /* 0x0000002d2a2d7220 */ /* 0x000fe40000410000 */
[----:B------:R-:W-:-:S02]  /*117f0*/  FMUL.FTZ R35, R35, R44 ;  /* 0x0000002c23237220 */ /* 0x000fc40000410000 */
[----:B------:R-:W-:Y:S02]  /*11800*/  FMUL.FTZ R46, R37, R46 ;  /* 0x0000002e252e7220 */ /* 0x000fe40000410000 */
[----:B------:R-:W-:Y:S02]  /*11810*/  FMUL.FTZ R48, R43, R48 ;  /* 0x000000302b307220 */ /* 0x000fe40000410000 */
[----:B------:R-:W-:Y:S02]  /*11820*/  FFMA.FTZ R15, R34, R20, R15 ;  /* 0x00000014220f7223 */ /* 0x000fe4000001000f */
[----:B------:R-:W-:Y:S02]  /*11830*/  FFMA.FTZ R10, R10, R29, R45 ;  /* 0x0000001d0a0a7223 */ /* 0x000fe4000001002d */
[----:B------:R-:W-:Y:S02]  /*11840*/  FFMA.FTZ R24, R32, R24, R35 ;  /* 0x0000001820187223 */ /* 0x000fe40000010023 */
[----:B------:R-:W-:-:S02]  /*11850*/  FFMA.FTZ R23, R12, R22, R23 ;  /* 0x000000160c177223 */ /* 0x000fc40000010017 */
[----:B------:R-:W-:Y:S02]  /*11860*/  FFMA.FTZ R28, R33, R28, R46 ;  /* 0x0000001c211c7223 */ /* 0x000fe4000001002e */
[----:B------:R-:W-:Y:S01]  /*11870*/  FFMA.FTZ R21, R36, R26, R21 ;  /* 0x0000001a24157223 */ /* 0x000fe20000010015 */
[----:B------:R-:W-:Y:S01]  /*11880*/  F2FP.BF16.PACK_AB R12, R23, R24 ;  /* 0x00000018170c723e */ /* 0x000fe200000010ff */
[----:B------:R-:W-:Y:S01]  /*11890*/  FFMA.FTZ R30, R13, R30, R48 ;  /* 0x0000001e0d1e7223 */ /* 0x000fe20000010030 */
[----:B------:R-:W-:Y:S01]  /*118a0*/  F2FP.BF16.PACK_AB R13, R10, R15 ;  /* 0x0000000f0a0d723e */ /* 0x000fe200000010ff */
[----:B------:R-:W-:-:S03]  /*118b0*/  FFMA.FTZ R25, R14, R27, R25 ;  /* 0x0000001b0e197223 */ /* 0x000fc60000010019 */
[----:B------:R-:W-:Y:S02]  /*118c0*/  F2FP.BF16.PACK_AB R15, R30, R21 ;  /* 0x000000151e0f723e */ /* 0x000fe400000010ff */
[----:B------:R-:W-:Y:S02]  /*118d0*/  F2FP.BF16.PACK_AB R14, R25, R28 ;  /* 0x0000001c190e723e */ /* 0x000fe400000010ff */
.L_x_999:
[----:B------:R-:W-:Y:S05]  /*118e0*/  BSYNC B0 ;  /* 0x0000000000007941 */ /* 0x000fea0003800000 */
.L_x_998:
[----:B-----5:R1:W-:Y:S02]  /*118f0*/  STS.128 [R211+0x3800], R12 ;  /* 0x0038000cd3007388 */ /* 0x0203e40000000c00 */
.L_x_997:
[----:B------:R-:W-:Y:S05]  /*11900*/  BSYNC B1 ;  /* 0x0000000000017941 */ /* 0x000fea0003800000 */
.L_x_996:
[----:B------:R-:W-:-:S13]  /*11910*/  ISETP.GE.AND P0, PT, R9, R11, PT ;  /* 0x0000000b0900720c */ /* 0x000fda0003f06270 */
[----:B------:R1:W-:Y:S01]  /*11920*/  @P0 STS.128 [R211+0x5800], RZ ;  /* 0x005800ffd3000388 */ /* 0x0003e20000000c00 */
[----:B------:R-:W-:Y:S05]  /*11930*/  @P0 BRA `(.L_x_945) ;  /* 0x00000d1000000947 */ /* 0x000fea0003800000 */
[----:B-1----:R1:W5:Y:S01]  /*11940*/  LD.E.128 R12, [R16.64+0x100] ;  /* 0x00010006100c7980 */ /* 0x002362000c101d00 */
[----:B------:R-:W-:Y:S01]  /*11950*/  ISETP.GE.AND P0, PT, R9, R7, PT ;  /* 0x000000070900720c */ /* 0x000fe20003f06270 */
[----:B------:R-:W-:Y:S01]  /*11960*/  BSSY B0, `(.L_x_1000) ;  /* 0x0000054000007945 */ /* 0x000fe20003800000 */
[----:B------:R-:W-:-:S05]  /*11970*/  IADD3 R10, P1, R16, 0x100, RZ ;  /* 0x00000100100a7810 */ /* 0x000fca0007f3e0ff */
[----:B------:R-:W-:-:S06]  /*11980*/  IMAD.X R11, RZ, RZ, R17, P1 ;  /* 0x000000ffff0b7224 */ /* 0x000fcc00008e0611 */
[----:B------:R-:W-:Y:S05]  /*11990*/  @P0 BRA `(.L_x_1001) ;  /* 0x0000050000000947 */ /* 0x000fea0003800000 */
[----:B------:R-:W-:Y:S01]  /*119a0*/  ISETP.GE.AND P0, PT, R9, R5, PT ;  /* 0x000000050900720c */ /* 0x000fe20003f06270 */
[----:B------:R-:W-:Y:S01]  /*119b0*/  IMAD.MOV.U32 R9, RZ, RZ, RZ ;  /* 0x000000ffff097224 */ /* 0x000fe200078e00ff */
[----:B------:R-:W-:-:S05]  /*119c0*/  IADD3 R3, P1, R3, 0x80, RZ ;  /* 0x0000008003037810 */ /* 0x000fca0007f3e0ff */
[----:B------:R-:W-:-:S06]  /*119d0*/  IMAD.X R4, RZ, RZ, R4, P1 ;  /* 0x000000ffff047224 */ /* 0x000fcc00008e0604 */
[----:B------:R-:W-:Y:S01]  /*119e0*/  @P0 IMAD.MOV R9, RZ, RZ, -R2 ;  /* 0x000000ffff090224 */ /* 0x000fe200078e0a02 */
[----:B------:R-:W-:-:S04]  /*119f0*/  @P0 IADD3 R5, -R2, RZ, RZ ;  /* 0x000000ff02050210 */ /* 0x000fc80007ffe1ff */
[----:B------:R-:W-:Y:S01]  /*11a00*/  IADD3 R7, P1, R9, R3, RZ ;  /* 0x0000000309077210 */ /* 0x000fe20007f3e0ff */
[----:B------:R-:W-:-:S03]  /*11a10*/  IMAD.WIDE R10, R5, 0x2, R10 ;  /* 0x00000002050a7825 */ /* 0x000fc600078e020a */
[----:B------:R-:W-:Y:S02]  /*11a20*/  LEA.HI.X.SX32 R5, R9, R4, 0x1, P1 ;  /* 0x0000000409057211 */ /* 0x000fe400008f0eff */
[C---:B------:R-:W-:Y:S01]  /*11a30*/  LEA R24, P1, R7.reuse, R38, 0x1 ;  /* 0x0000002607187211 */ /* 0x040fe200078208ff */
[----:B--2---:R-:W2:Y:S03]  /*11a40*/  LD.E.128 R20, [R10.64] ;  /* 0x000000060a147980 */ /* 0x004ea6000c101d00 */
[----:B------:R-:W-:Y:S01]  /*11a50*/  LEA.HI.X R25, R7, R39, R5, 0x1, P1 ;  /* 0x0000002707197211 */ /* 0x000fe200008f0c05 */
[----:B------:R-:W-:Y:S01]  /*11a60*/  IMAD.MOV.U32 R5, RZ, RZ, RZ ;  /* 0x000000ffff057224 */ /* 0x000fe200078e00ff */
[----:B------:R-:W-:-:S04]  /*11a70*/  @P0 IADD3 R5, -R2, RZ, RZ ;  /* 0x000000ff02050210 */ /* 0x000fc80007ffe1ff */
[C---:B------:R-:W-:Y:S01]  /*11a80*/  IADD3 R3, P1, R5.reuse, R3, RZ ;  /* 0x0000000305037210 */ /* 0x040fe20007f3e0ff */
[----:B---3--:R-:W3:Y:S03]  /*11a90*/  LD.E.128 R24, [R24.64] ;  /* 0x0000000618187980 */ /* 0x008ee6000c101d00 */
        /* <DEDUP_REMOVED lines=12> */
[C---:B--2---:R-:W-:Y:S01]  /*11b60*/  IMAD.U32 R13, R20.reuse, 0x10000, RZ ;  /* 0x00010000140d7824 */ /* 0x044fe200078e00ff */
[----:B------:R-:W-:Y:S01]  /*11b70*/  LOP3.LUT R11, R20, 0xffff0000, RZ, 0xc0, !PT ;  /* 0xffff0000140b7812 */ /* 0x000fe200078ec0ff */
[C---:B-1----:R-:W-:Y:S01]  /*11b80*/  IMAD.U32 R17, R22.reuse, 0x10000, RZ ;  /* 0x0001000016117824 */ /* 0x042fe200078e00ff */
[C---:B------:R-:W-:Y:S02]  /*11b90*/  SHF.L.U32 R10, R21.reuse, 0x10, RZ ;  /* 0x00000010150a7819 */ /* 0x040fe400000006ff */
[----:B------:R-:W-:Y:S02]  /*11ba0*/  LOP3.LUT R20, R21, 0xffff0000, RZ, 0xc0, !PT ;  /* 0xffff000015147812 */ /* 0x000fe400078ec0ff */
[----:B------:R-:W-:Y:S02]  /*11bb0*/  LOP3.LUT R16, R22, 0xffff0000, RZ, 0xc0, !PT ;  /* 0xffff000016107812 */ /* 0x000fe400078ec0ff */
[----:B------:R-:W-:Y:S01]  /*11bc0*/  SHF.L.U32 R15, R23, 0x10, RZ ;  /* 0x00000010170f7819 */ /* 0x000fe200000006ff */
[----:B---3--:R-:W-:Y:S01]  /*11bd0*/  IMAD.U32 R32, R24, 0x10000, RZ ;  /* 0x0001000018207824 */ /* 0x008fe200078e00ff */
[C---:B------:R-:W-:Y:S01]  /*11be0*/  SHF.L.U32 R21, R25.reuse, 0x10, RZ ;  /* 0x0000001019157819 */ /* 0x040fe200000006ff */
[----:B------:R-:W-:Y:S01]  /*11bf0*/  IMAD.U32 R34, R26, 0x10000, RZ ;  /* 0x000100001a227824 */ /* 0x000fe200078e00ff */
[----:B------:R-:W-:Y:S01]  /*11c00*/  LOP3.LUT R33, R25, 0xffff0000, RZ, 0xc0, !PT ;  /* 0xffff000019217812 */ /* 0x000fe200078ec0ff */
[----:B------:R-:W-:Y:S01]  /*11c10*/  @!P0 FADD.FTZ R32, -R32, -RZ ;  /* 0x800000ff20208221 */ /* 0x000fe20000010100 */
[----:B------:R-:W-:Y:S01]  /*11c20*/  LOP3.LUT R22, R24, 0xffff0000, RZ, 0xc0, !PT ;  /* 0xffff000018167812 */ /* 0x000fe200078ec0ff */
[----:B------:R-:W-:Y:S01]  /*11c30*/  @!P0 FADD.FTZ R34, -R34, -RZ ;  /* 0x800000ff22228221 */ /* 0x000fe20000010100 */
[----:B------:R-:W-:Y:S01]  /*11c40*/  LOP3.LUT R25, R26, 0xffff0000, RZ, 0xc0, !PT ;  /* 0xffff00001a197812 */ /* 0x000fe200078ec0ff */
[----:B------:R-:W-:Y:S01]  /*11c50*/  @!P0 FADD.FTZ R33, -R33, -RZ ;  /* 0x800000ff21218221 */ /* 0x000fe20000010100 */
[C---:B------:R-:W-:Y:S01]  /*11c60*/  SHF.L.U32 R24, R27.reuse, 0x10, RZ ;  /* 0x000000101b187819 */ /* 0x040fe200000006ff */
[----:B------:R-:W-:Y:S01]  /*11c70*/  @!P0 FADD.FTZ R22, -R22, -RZ ;  /* 0x800000ff16168221 */ /* 0x000fe20000010100 */
[----:B------:R-:W-:Y:S01]  /*11c80*/  LOP3.LUT R26, R27, 0xffff0000, RZ, 0xc0, !PT ;  /* 0xffff00001b1a7812 */ /* 0x000fe200078ec0ff */
[----:B------:R-:W-:Y:S01]  /*11c90*/  @!P0 FADD.FTZ R21, -R21, -RZ ;  /* 0x800000ff15158221 */ /* 0x000fe20000010100 */
[----:B------:R-:W-:Y:S01]  /*11ca0*/  LOP3.LUT R23, R23, 0xffff0000, RZ, 0xc0, !PT ;  /* 0xffff000017177812 */ /* 0x000fe200078ec0ff */
[----:B------:R-:W-:-:S02]  /*11cb0*/  @!P0 FADD.FTZ R24, -R24, -RZ ;  /* 0x800000ff18188221 */ /* 0x000fc40000010100 */
[----:B------:R-:W-:Y:S02]  /*11cc0*/  @!P0 FADD.FTZ R26, -R26, -RZ ;  /* 0x800000ff1a1a8221 */ /* 0x000fe40000010100 */
[----:B------:R-:W-:Y:S02]  /*11cd0*/  @!P0 FADD.FTZ R25, -R25, -RZ ;  /* 0x800000ff19198221 */ /* 0x000fe40000010100 */
[----:B------:R-:W-:Y:S02]  /*11ce0*/  FMUL.FTZ R15, R15, R24 ;  /* 0x000000180f0f7220 */ /* 0x000fe40000410000 */
[----:B------:R-:W-:Y:S01]  /*11cf0*/  FMUL.FTZ R26, R23, R26 ;  /* 0x0000001a171a7220 */ /* 0x000fe20000410000 */
[----:B----4-:R-:W-:Y:S01]  /*11d00*/  LOP3.LUT R23, R30, 0xffff0000, RZ, 0xc0, !PT ;  /* 0xffff00001e177812 */ /* 0x010fe200078ec0ff */
[----:B------:R-:W-:Y:S01]  /*11d10*/  FMUL.FTZ R22, R11, R22 ;  /* 0x000000160b167220 */ /* 0x000fe20000410000 */
[----:B------:R-:W-:Y:S01]  /*11d20*/  LOP3.LUT R11, R28, 0xffff0000, RZ, 0xc0, !PT ;  /* 0xffff00001c0b7812 */ /* 0x000fe200078ec0ff */
[----:B------:R-:W-:Y:S01]  /*11d30*/  FMUL.FTZ R33, R20, R33 ;  /* 0x0000002114217220 */ /* 0x000fe20000410000 */
[----:B------:R-:W-:Y:S01]  /*11d40*/  SHF.L.U32 R20, R31, 0x10, RZ ;  /* 0x000000101f147819 */ /* 0x000fe200000006ff */
[----:B------:R-:W-:-:S02]  /*11d50*/  FMUL.FTZ R34, R17, R34 ;  /* 0x0000002211227220 */ /* 0x000fc40000410000 */
[----:B------:R-:W-:Y:S01]  /*11d60*/  IMAD.U32 R24, R30, 0x10000, RZ ;  /* 0x000100001e187824 */ /* 0x000fe200078e00ff */
[----:B------:R-:W-:Y:S01]  /*11d70*/  LOP3.LUT R30, R31, 0xffff0000, RZ, 0xc0, !PT ;  /* 0xffff00001f1e7812 */ /* 0x000fe200078ec0ff */
[----:B------:R-:W-:Y:S01]  /*11d80*/  FMUL.FTZ R21, R10, R21 ;  /* 0x000000150a157220 */ /* 0x000fe20000410000 */
[C---:B------:R-:W-:Y:S01]  /*11d90*/  SHF.L.U32 R10, R29.reuse, 0x10, RZ ;  /* 0x000000101d0a7819 */ /* 0x040fe200000006ff */
[----:B------:R-:W-:Y:S01]  /*11da0*/  IMAD.U32 R17, R28, 0x10000, RZ ;  /* 0x000100001c117824 */ /* 0x000fe200078e00ff */
[----:B------:R-:W-:Y:S01]  /*11db0*/  LOP3.LUT R28, R29, 0xffff0000, RZ, 0xc0, !PT ;  /* 0xffff00001d1c7812 */ /* 0x000fe200078ec0ff */
[----:B------:R-:W-:Y:S02]  /*11dc0*/  FMUL.FTZ R13, R13, R32 ;  /* 0x000000200d0d7220 */ /* 0x000fe40000410000 */
[----:B------:R-:W-:Y:S02]  /*11dd0*/  FMUL.FTZ R16, R16, R25 ;  /* 0x0000001910107220 */ /* 0x000fe40000410000 */
[----:B------:R-:W-:-:S02]  /*11de0*/  FFMA.FTZ R14, R14, R20, R15 ;  /* 0x000000140e0e7223 */ /* 0x000fc4000001000f */
[----:B------:R-:W-:Y:S02]  /*11df0*/  FFMA.FTZ R5, R5, R30, R26 ;  /* 0x0000001e05057223 */ /* 0x000fe4000001001a */
[----:B------:R-:W-:Y:S02]  /*11e00*/  FFMA.FTZ R4, R4, R17, R13 ;  /* 0x0000001104047223 */ /* 0x000fe4000001000d */
[----:B------:R-:W-:Y:S01]  /*11e10*/  FFMA.FTZ R3, R3, R11, R22 ;  /* 0x0000000b03037223 */ /* 0x000fe20000010016 */
[----:B------:R-:W-:Y:S01]  /*11e20*/  F2FP.BF16.PACK_AB R15, R5, R14 ;  /* 0x0000000e050f723e */ /* 0x000fe200000010ff */
[----:B------:R-:W-:Y:S02]  /*11e30*/  FFMA.FTZ R10, R12, R10, R21 ;  /* 0x0000000a0c0a7223 */ /* 0x000fe40000010015 */
[----:B------:R-:W-:Y:S01]  /*11e40*/  FFMA.FTZ R33, R2, R28, R33 ;  /* 0x0000001c02217223 */ /* 0x000fe20000010021 */
[----:B------:R-:W-:Y:S01]  /*11e50*/  F2FP.BF16.PACK_AB R12, R3, R4 ;  /* 0x00000004030c723e */ /* 0x000fe200000010ff */
[----:B------:R-:W-:-:S02]  /*11e60*/  FFMA.FTZ R9, R9, R24, R34 ;  /* 0x0000001809097223 */ /* 0x000fc40000010022 */
[----:B------:R-:W-:Y:S01]  /*11e70*/  FFMA.FTZ R16, R7, R23, R16 ;  /* 0x0000001707107223 */ /* 0x000fe20000010010 */
[----:B------:R-:W-:-:S04]  /*11e80*/  F2FP.BF16.PACK_AB R13, R33, R10 ;  /* 0x0000000a210d723e */ /* 0x000fc800000010ff */
[----:B------:R-:W-:Y:S02]  /*11e90*/  F2FP.BF16.PACK_AB R14, R16, R9 ;  /* 0x00000009100e723e */ /* 0x000fe400000010ff */
.L_x_1001:
[----:B------:R-:W-:Y:S05]  /*11ea0*/  BSYNC B0 ;  /* 0x0000000000007941 */ /* 0x000fea0003800000 */
.L_x_1000:
[----:B-----5:R1:W-:Y:S01]  /*11eb0*/  STS.128 [R211+0x5800], R12 ;  /* 0x0058000cd3007388 */ /* 0x0203e20000000c00 */
[----:B------:R-:W-:Y:S05]  /*11ec0*/  BRA `(.L_x_945) ;  /* 0x0000078000007947 */ /* 0x000fea0003800000 */
.L_x_907:
[----:B------:R-:W-:Y:S01]  /*11ed0*/  IMAD.IADD R3, R209, 0x1, -R76 ;  /* 0x00000001d1037824 */ /* 0x000fe200078e0a4c */
[----:B------:R-:W-:Y:S01]  /*11ee0*/  BSSY B0, `(.L_x_1002) ;  /* 0x000001c000007945 */ /* 0x000fe20003800000 */
[-C--:B------:R-:W-:Y:S02]  /*11ef0*/  ISETP.GE.AND P1, PT, R9, R75.reuse, PT ;  /* 0x0000004b0900720c */ /* 0x080fe40003f26270 */
[----:B------:R-:W-:Y:S02]  /*11f00*/  ISETP.GE.AND P0, PT, R10, R75, PT ;  /* 0x0000004b0a00720c */ /* 0x000fe40003f06270 */
[----:B------:R-:W-:-:S13]  /*11f10*/  ISETP.GE.AND P2, PT, R166, R3, PT ;  /* 0x00000003a600720c */ /* 0x000fda0003f46270 */
[----:B------:R-:W-:Y:S05]  /*11f20*/  @P2 BRA `(.L_x_1003) ;  /* 0x0000017000002947 */ /* 0x000fea0003800000 */
[----:B------:R-:W-:Y:S02]  /*11f30*/  ISETP.GE.AND P4, PT, R12, R75, PT ;  /* 0x0000004b0c00720c */ /* 0x000fe40003f86270 */
[----:B-----5:R-:W-:-:S04]  /*11f40*/  @!P0 LEA R6, P2, R170, R176, 0x1 ;  /* 0x000000b0aa068211 */ /* 0x020fc800078408ff */
[----:B------:R-:W-:-:S07]  /*11f50*/  @!P0 LEA.HI.X R7, R170, R177, R173, 0x1, P2 ;  /* 0x000000b1aa078211 */ /* 0x000fce00010f0cad */
[C---:B------:R-:W-:Y:S01]  /*11f60*/  @!P4 LEA R8, P3, R170.reuse, R176, 0x1 ;  /* 0x000000b0aa08c211 */ /* 0x040fe200078608ff */
[----:B------:R1:W-:Y:S03]  /*11f70*/  @P4 STS.128 [R211], RZ ;  /* 0x000000ffd3004388 */ /* 0x0003e60000000c00 */
[----:B------:R-:W-:-:S05]  /*11f80*/  @!P4 LEA.HI.X R9, R170, R177, R173, 0x1, P3 ;  /* 0x000000b1aa09c211 */ /* 0x000fca00018f0cad */
        /* <DEDUP_REMOVED lines=11> */
[----:B-1----:R-:W-:-:S04]  /*12040*/  LEA R6, P2, R170, R176, 0x1 ;  /* 0x000000b0aa067211 */ /* 0x002fc800078408ff */
[----:B------:R-:W-:-:S05]  /*12050*/  LEA.HI.X R7, R170, R177, R173, 0x1, P2 ;  /* 0x000000b1aa077211 */ /* 0x000fca00010f0cad */
[----:B------:R-:W-:Y:S01]  /*12060*/  @!PT LDS RZ, [RZ] ;  /* 0x00000000fffff984 */ /* 0x000fe20000000800 */
[----:B------:R-:W-:Y:S01]  /*12070*/  @!PT LDS RZ, [RZ] ;  /* 0x00000000fffff984 */ /* 0x000fe20000000800 */
[----:B------:R-:W-:Y:S01]  /*12080*/  @!PT LDS RZ, [RZ] ;  /* 0x00000000fffff984 */ /* 0x000fe20000000800 */
[----:B------:R1:W-:Y:S04]  /*12090*/  LDGSTS.E.BYPASS.LTC128B.128 [R211+0x4000], [R6.64+0x100] ;  /* 0x0400010006d37fae */ /* 0x0003e8000b901d46 */
.L_x_1003:
[----:B------:R-:W-:Y:S05]  /*120a0*/  BSYNC B0 ;  /* 0x0000000000007941 */ /* 0x000fea0003800000 */
.L_x_1002:
[----:B------:R-:W-:Y:S01]  /*120b0*/  IADD3 R0, R166, 0x10, RZ ;  /* 0x00000010a6007810 */ /* 0x000fe20007ffe0ff */
[----:B------:R-:W-:Y:S03]  /*120c0*/  BSSY B0, `(.L_x_1004) ;  /* 0x000001c000007945 */ /* 0x000fe60003800000 */
[----:B------:R-:W-:-:S13]  /*120d0*/  ISETP.GE.AND P2, PT, R0, R3, PT ;  /* 0x000000030000720c */ /* 0x000fda0003f46270 */
[----:B------:R-:W-:Y:S05]  /*120e0*/  @P2 BRA `(.L_x_1005) ;  /* 0x0000019000002947 */ /* 0x000fea0003800000 */
[----:B------:R-:W-:Y:S02]  /*120f0*/  ISETP.GE.AND P3, PT, R12, R75, PT ;  /* 0x0000004b0c00720c */ /* 0x000fe40003f66270 */
[----:B------:R-:W-:-:S05]  /*12100*/  IADD3 R5, P2, R5, R170, RZ ;  /* 0x000000aa05057210 */ /* 0x000fca0007f5e0ff */
[----:B------:R-:W-:Y:S01]  /*12110*/  IMAD.X R15, R15, 0x1, R173, P2 ;  /* 0x000000010f0f7824 */ /* 0x000fe200010e06ad */
[----:B-1---5:R-:W-:-:S04]  /*12120*/  @!P0 LEA R6, P2, R5, R176, 0x1 ;  /* 0x000000b005068211 */ /* 0x022fc800078408ff */
[C---:B------:R-:W-:Y:S01]  /*12130*/  @!P0 LEA.HI.X R7, R5.reuse, R177, R15, 0x1, P2 ;  /* 0x000000b105078211 */ /* 0x040fe200010f0c0f */
[----:B------:R1:W-:Y:S01]  /*12140*/  @P3 STS.128 [R211+0x800], RZ ;  /* 0x000800ffd3003388 */ /* 0x0003e20000000c00 */
[----:B------:R-:W-:-:S04]  /*12150*/  @!P3 LEA R8, P4, R5, R176, 0x1 ;  /* 0x000000b00508b211 */ /* 0x000fc800078808ff */
[----:B------:R-:W-:-:S05]  /*12160*/  @!P3 LEA.HI.X R9, R5, R177, R15, 0x1, P4 ;  /* 0x000000b10509b211 */ /* 0x000fca00020f0c0f */
        /* <DEDUP_REMOVED lines=11> */
[----:B------:R-:W-:-:S04]  /*12220*/  LEA R4, P2, R5, R176, 0x1 ;  /* 0x000000b005047211 */ /* 0x000fc800078408ff */
[----:B------:R-:W-:-:S05]  /*12230*/  LEA.HI.X R5, R5, R177, R15, 0x1, P2 ;  /* 0x000000b105057211 */ /* 0x000fca00010f0c0f */
[----:B------:R-:W-:Y:S01]  /*12240*/  @!PT LDS RZ, [RZ] ;  /* 0x00000000fffff984 */ /* 0x000fe20000000800 */
[----:B------:R-:W-:Y:S01]  /*12250*/  @!PT LDS RZ, [RZ] ;  /* 0x00000000fffff984 */ /* 0x000fe20000000800 */
[----:B------:R-:W-:Y:S01]  /*12260*/  @!PT LDS RZ, [RZ] ;  /* 0x00000000fffff984 */ /* 0x000fe20000000800 */
[----:B------:R2:W-:Y:S04]  /*12270*/  LDGSTS.E.BYPASS.LTC128B.128 [R211+0x4800], [R4.64+0x100] ;  /* 0x0480010004d37fae */ /* 0x0005e8000b901d46 */
.L_x_1005:
[----:B------:R-:W-:Y:S05]  /*12280*/  BSYNC B0 ;  /* 0x0000000000007941 */ /* 0x000fea0003800000 */
.L_x_1004:
[----:B-1----:R-:W-:Y:S01]  /*12290*/  IADD3 R6, R166, 0x20, RZ ;  /* 0x00000020a6067810 */ /* 0x002fe20007ffe0ff */
[----:B------:R-:W-:Y:S03]  /*122a0*/  BSSY B0, `(.L_x_1006) ;  /* 0x000001c000007945 */ /* 0x000fe60003800000 */
[----:B------:R-:W-:-:S13]  /*122b0*/  ISETP.GE.AND P2, PT, R6, R3, PT ;  /* 0x000000030600720c */ /* 0x000fda0003f46270 */
[----:B------:R-:W-:Y:S05]  /*122c0*/  @P2 BRA `(.L_x_1007) ;  /* 0x0000019000002947 */ /* 0x000fea0003800000 */
[----:B------:R-:W-:Y:S02]  /*122d0*/  ISETP.GE.AND P3, PT, R12, R75, PT ;  /* 0x0000004b0c00720c */ /* 0x000fe40003f66270 */
[----:B------:R-:W-:-:S04]  /*122e0*/  LEA R7, P2, R174, R170, 0x5 ;  /* 0x000000aaae077211 */ /* 0x000fc800078428ff */
[----:B--2---:R-:W-:Y:S02]  /*122f0*/  LEA.HI.X R5, R174, R173, R175, 0x5, P2 ;  /* 0x000000adae057211 */ /* 0x004fe400010f2caf */
[----:B-----5:R-:W-:-:S04]  /*12300*/  @!P0 LEA R8, P2, R7, R176, 0x1 ;  /* 0x000000b007088211 */ /* 0x020fc800078408ff */
        /* <DEDUP_REMOVED lines=21> */
.L_x_1007:
[----:B------:R-:W-:Y:S05]  /*12460*/  BSYNC B0 ;  /* 0x0000000000007941 */ /* 0x000fea0003800000 */
.L_x_1006:
[----:B-1----:R-:W-:-:S04]  /*12470*/  IADD3 R8, R166, 0x30, RZ ;  /* 0x00000030a6087810 */ /* 0x002fc80007ffe0ff */
[----:B------:R-:W-:-:S13]  /*12480*/  ISETP.GE.AND P2, PT, R8, R3, PT ;  /* 0x000000030800720c */ /* 0x000fda0003f46270 */
[----:B------:R-:W-:Y:S05]  /*12490*/  @P2 BRA `(.L_x_945) ;  /* 0x000001b000002947 */ /* 0x000fea0003800000 */
[----:B------:R-:W-:Y:S01]  /*124a0*/  ISETP.GE.AND P3, PT, R12, R75, PT ;  /* 0x0000004b0c00720c */ /* 0x000fe20003f66270 */
[----:B------:R-:W-:Y:S02]  /*124b0*/  IMAD.MOV.U32 R171, RZ, RZ, R173 ;  /* 0x000000ffffab7224 */ /* 0x000fe400078e00ad */
[----:B------:R-:W-:Y:S02]  /*124c0*/  IMAD R2, R175, 0x30, RZ ;  /* 0x00000030af027824 */ /* 0x000fe400078e02ff */
[----:B------:R-:W-:-:S04]  /*124d0*/  IMAD.WIDE.U32 R174, R174, 0x30, R170 ;  /* 0x00000030aeae7825 */ /* 0x000fc800078e00aa */
[----:B------:R-:W-:Y:S01]  /*124e0*/  IMAD.IADD R3, R2, 0x1, R175 ;  /* 0x0000000102037824 */ /* 0x000fe200078e02af */
[----:B--2--5:R-:W-:-:S03]  /*124f0*/  @!P0 LEA R4, P2, R174, R176, 0x1 ;  /* 0x000000b0ae048211 */ /* 0x024fc600078408ff */
[C---:B------:R-:W-:Y:S01]  /*12500*/  @!P3 LEA R10, P4, R174.reuse, R176, 0x1 ;  /* 0x000000b0ae0ab211 */ /* 0x040fe200078808ff */
[----:B------:R1:W-:Y:S01]  /*12510*/  @P3 STS.128 [R211+0x1800], RZ ;  /* 0x001800ffd3003388 */ /* 0x0003e20000000c00 */
[CCC-:B------:R-:W-:Y:S02]  /*12520*/  @!P0 LEA.HI.X R5, R174.reuse, R177.reuse, R3.reuse, 0x1, P2 ;  /* 0x000000b1ae058211 */ /* 0x1c0fe400010f0c03 */
        /* <DEDUP_REMOVED lines=18> */
.L_x_945:
[----:B------:R-:W-:Y:S05]  /*12650*/  BSYNC B3 ;  /* 0x0000000000037941 */ /* 0x000fea0003800000 */
.L_x_906:
[----:B--2---:R-:W-:Y:S01]  /*12660*/  LEA R2, R133, 0xffffffc0, 0x6 ;  /* 0xffffffc085027811 */ /* 0x004fe200078e30ff */
[----:B------:R-:W-:Y:S01]  /*12670*/  BSSY B0, `(.L_x_1008) ;  /* 0x000001f000007945 */ /* 0x000fe20003800000 */
[----:B------:R-:W-:-:S03]  /*12680*/  LOP3.LUT R214, R74, 0xff, RZ, 0xc0, !PT ;  /* 0x000000ff4ad67812 */ /* 0x000fc600078ec0ff */
[----:B------:R-:W-:-:S05]  /*12690*/  IMAD.IADD R3, R69, 0x1, -R2 ;  /* 0x0000000145037824 */ /* 0x000fca00078e0a02 */
[----:B------:R-:W-:-:S13]  /*126a0*/  ISETP.GE.AND P0, PT, R166, R3, PT ;  /* 0x00000003a600720c */ /* 0x000fda0003f06270 */
[----:B------:R-:W-:Y:S05]  /*126b0*/  @P0 BRA `(.L_x_1009) ;  /* 0x000001a000000947 */ /* 0x000fea0003800000 */
[C---:B-1----:R-:W-:Y:S02]  /*126c0*/  LOP3.LUT R4, R214.reuse, 0x1, RZ, 0xc0, !PT ;  /* 0x00000001d6047812 */ /* 0x042fe400078ec0ff */
[----:B------:R-:W-:Y:S02]  /*126d0*/  R2P PR, R214, 0x6 ;  /* 0x00000006d6007804 */ /* 0x000fe40000000000 */
[----:B------:R-:W-:-:S11]  /*126e0*/  ISETP.NE.U32.AND P0, PT, R4, 0x1, PT ;  /* 0x000000010400780c */ /* 0x000fd60003f05070 */
[----:B------:R-:W-:Y:S02]  /*126f0*/  @P1 IMAD.MOV.U32 R4, RZ, RZ, R204 ;  /* 0x000000ffff041224 */ /* 0x000fe400078e00cc */
[----:B------:R-:W-:Y:S01]  /*12700*/  @!P0 MOV R10, R204 ;  /* 0x000000cc000a8202 */ /* 0x000fe20000000f00 */
[--C-:B------:R-:W-:Y:S02]  /*12710*/  @!P0 IMAD.MOV.U32 R11, RZ, RZ, R203.reuse ;  /* 0x000000ffff0b8224 */ /* 0x100fe400078e00cb */
[----:B------:R-:W-:-:S03]  /*12720*/  @P1 IMAD.MOV.U32 R5, RZ, RZ, R203 ;  /* 0x000000ffff051224 */ /* 0x000fc600078e00cb */
        /* <DEDUP_REMOVED lines=8> */
[----:B------:R1:W-:Y:S04]  /*127b0*/  @P1 LDGSTS.E.BYPASS.LTC128B.128 [R211+0x8000], [R4.64+0x80] ;  /* 0x0800008004d31fae */ /* 0x0003e8000b901d46 */
[----:B------:R1:W-:Y:S01]  /*127c0*/  @!P1 STS.128 [R211+0x8000], RZ ;  /* 0x008000ffd3009388 */ /* 0x0003e20000000c00 */
[----:B------:R-:W-:Y:S05]  /*127d0*/  @!P2 BRA `(.L_x_1010) ;  /* 0x000000700000a947 */ /* 0x000fea0003800000 */
[----:B-1----:R-:W-:Y:S02]  /*127e0*/  MOV R4, R204 ;  /* 0x000000cc00047202 */ /* 0x002fe40000000f00 */
[----:B------:R-:W-:-:S05]  /*127f0*/  MOV R5, R203 ;  /* 0x000000cb00057202 */ /* 0x000fca0000000f00 */
[----:B------:R-:W-:Y:S01]  /*12800*/  @!PT LDS RZ, [RZ] ;  /* 0x00000000fffff984 */ /* 0x000fe20000000800 */
[----:B------:R-:W-:Y:S01]  /*12810*/  @!PT LDS RZ, [RZ] ;  /* 0x00000000fffff984 */ /* 0x000fe20000000800 */
[----:B------:R-:W-:Y:S01]  /*12820*/  @!PT LDS RZ, [RZ] ;  /* 0x00000000fffff984 */ /* 0x000fe20000000800 */
[----:B------:R1:W-:Y:S01]  /*12830*/  LDGSTS.E.BYPASS.LTC128B.128 [R211+0xa000], [R4.64+0x100] ;  /* 0x0a00010004d37fae */ /* 0x0003e2000b901d46 */
[----:B------:R-:W-:Y:S05]  /*12840*/  BRA `(.L_x_1009) ;  /* 0x0000001000007947 */ /* 0x000fea0003800000 */
.L_x_1010:
[----:B------:R2:W-:Y:S02]  /*12850*/  STS.128 [R211+0xa000], RZ ;  /* 0x00a000ffd3007388 */ /* 0x0005e40000000c00 */
.L_x_1009:
[----:B------:R-:W-:Y:S05]  /*12860*/  BSYNC B0 ;  /* 0x0000000000007941 */ /* 0x000fea0003800000 */
.L_x_1008:
[----:B------:R-:W-:Y:S01]  /*12870*/  ISETP.GE.AND P0, PT, R0, R3, PT ;  /* 0x000000030000720c */ /* 0x000fe20003f06270 */
[----:B------:R-:W-:-:S12]  /*12880*/  BSSY B0, `(.L_x_1011) ;  /* 0x000001f000007945 */ /* 0x000fd80003800000 */
[----:B------:R-:W-:Y:S05]  /*12890*/  @P0 BRA `(.L_x_1012) ;  /* 0x000001d000000947 */ /* 0x000fea0003800000 */
[C---:B-1----:R-:W-:Y:S02]  /*128a0*/  LOP3.LUT R4, R214.reuse, 0x1, RZ, 0xc0, !PT ;  /* 0x00000001d6047812 */ /* 0x042fe400078ec0ff */
[----:B------:R-:W-:Y:S02]  /*128b0*/  LOP3.LUT P0, RZ, R214, 0x2, RZ, 0xc0, !PT ;  /* 0x00000002d6ff7812 */ /* 0x000fe4000780c0ff */
[----:B------:R-:W-:Y:S02]  /*128c0*/  ISETP.NE.U32.AND P1, PT, R4, 0x1, PT ;  /* 0x000000010400780c */ /* 0x000fe40003f25070 */
[----:B------:R-:W-:-:S05]  /*128d0*/  IADD3 R7, P2, R201, R156, RZ ;  /* 0x0000009cc9077210 */ /* 0x000fca0007f5e0ff */
[----:B------:R-:W-:-:S04]  /*128e0*/  IMAD.X R5, R202, 0x1, R155, P2 ;  /* 0x00000001ca057824 */ /* 0x000fc800010e069b */
[----:B------:R-:W-:Y:S02]  /*128f0*/  @P0 LEA R10, P2, R7, R158, 0x1 ;  /* 0x0000009e070a0211 */ /* 0x000fe400078408ff */
[----:B------:R-:W-:Y:S02]  /*12900*/  @!P1 LEA R12, P3, R201, R204, 0x1 ;  /* 0x000000ccc90c9211 */ /* 0x000fe400078608ff */
[----:B------:R-:W-:Y:S02]  /*12910*/  @P0 LEA.HI.X R11, R7, R159, R5, 0x1, P2 ;  /* 0x0000009f070b0211 */ /* 0x000fe400010f0c05 */
        /* <DEDUP_REMOVED lines=11> */
[----:B------:R-:W-:-:S13]  /*129d0*/  LOP3.LUT P0, RZ, R214, 0x4, RZ, 0xc0, !PT ;  /* 0x00000004d6ff7812 */ /* 0x000fda000780c0ff */
[----:B------:R-:W-:Y:S05]  /*129e0*/  @!P0 BRA `(.L_x_1013) ;  /* 0x0000007000008947 */ /* 0x000fea0003800000 */
[----:B------:R-:W-:-:S04]  /*129f0*/  LEA R4, P0, R7, R158, 0x1 ;  /* 0x0000009e07047211 */ /* 0x000fc800078008ff */
[----:B------:R-:W-:-:S05]  /*12a00*/  LEA.HI.X R5, R7, R159, R5, 0x1, P0 ;  /* 0x0000009f07057211 */ /* 0x000fca00000f0c05 */
[----:B------:R-:W-:Y:S01]  /*12a10*/  @!PT LDS RZ, [RZ] ;  /* 0x00000000fffff984 */ /* 0x000fe20000000800 */
[----:B------:R-:W-:Y:S01]  /*12a20*/  @!PT LDS RZ, [RZ] ;  /* 0x00000000fffff984 */ /* 0x000fe20000000800 */
[----:B------:R-:W-:Y:S01]  /*12a30*/  @!PT LDS RZ, [RZ] ;  /* 0x00000000fffff984 */ /* 0x000fe20000000800 */
[----:B------:R1:W-:Y:S01]  /*12a40*/  LDGSTS.E.BYPASS.LTC128B.128 [R211+0xa800], [R4.64+0x100] ;  /* 0x0a80010004d37fae */ /* 0x0003e2000b901d46 */
[----:B------:R-:W-:Y:S05]  /*12a50*/  BRA `(.L_x_1012) ;  /* 0x0000001000007947 */ /* 0x000fea0003800000 */
.L_x_1013:
[----:B------:R1:W-:Y:S02]  /*12a60*/  STS.128 [R211+0xa800], RZ ;  /* 0x00a800ffd3007388 */ /* 0x0003e40000000c00 */
.L_x_1012:
[----:B------:R-:W-:Y:S05]  /*12a70*/  BSYNC B0 ;  /* 0x0000000000007941 */ /* 0x000fea0003800000 */
.L_x_1011:
[----:B------:R-:W-:Y:S01]  /*12a80*/  ISETP.GE.AND P0, PT, R6, R3, PT ;  /* 0x000000030600720c */ /* 0x000fe20003f06270 */
[----:B------:R-:W-:-:S12]  /*12a90*/  BSSY B0, `(.L_x_1014) ;  /* 0x0000021000007945 */ /* 0x000fd80003800000 */
[----:B------:R-:W-:Y:S05]  /*12aa0*/  @P0 BRA `(.L_x_1015) ;  /* 0x000001f000000947 */ /* 0x000fea0003800000 */
[C---:B-1----:R-:W-:Y:S02]  /*12ab0*/  LOP3.LUT R4, R214.reuse, 0x1, RZ, 0xc0, !PT ;  /* 0x00000001d6047812 */ /* 0x042fe400078ec0ff */
[----:B------:R-:W-:Y:S02]  /*12ac0*/  LOP3.LUT P0, RZ, R214, 0x2, RZ, 0xc0, !PT ;  /* 0x00000002d6ff7812 */ /* 0x000fe4000780c0ff */
[----:B------:R-:W-:Y:S01]  /*12ad0*/  ISETP.NE.U32.AND P1, PT, R4, 0x1, PT ;  /* 0x000000010400780c */ /* 0x000fe20003f25070 */
[C---:B------:R-:W-:Y:S01]  /*12ae0*/  IMAD.SHL.U32 R4, R64.reuse, 0x20, RZ ;  /* 0x0000002040047824 */ /* 0x040fe200078e00ff */
[C---:B------:R-:W-:Y:S02]  /*12af0*/  LEA R9, P2, R64.reuse, R156, 0x5 ;  /* 0x0000009c40097211 */ /* 0x040fe400078428ff */
[C-C-:B------:R-:W-:Y:S02]  /*12b00*/  SHF.L.U64.HI R5, R64.reuse, 0x5, R65.reuse ;  /* 0x0000000540057819 */ /* 0x140fe40000010241 */
[----:B------:R-:W-:-:S05]  /*12b10*/  LEA.HI.X R7, R64, R155, R65, 0x5, P2 ;  /* 0x0000009b40077211 */ /* 0x000fca00010f2c41 */
[C---:B------:R-:W-:Y:S02]  /*12b20*/  @P0 LEA R10, P2, R9.reuse, R158, 0x1 ;  /* 0x0000009e090a0211 */ /* 0x040fe400078408ff */
[C---:B------:R-:W-:Y:S02]  /*12b30*/  @!P1 LEA R12, P3, R4.reuse, R204, 0x1 ;  /* 0x000000cc040c9211 */ /* 0x040fe400078608ff */
        /* <DEDUP_REMOVED lines=21> */
.L_x_1016:
[----:B------:R1:W-:Y:S02]  /*12c90*/  STS.128 [R211+0xb000], RZ ;  /* 0x00b000ffd3007388 */ /* 0x0003e40000000c00 */
.L_x_1015:
[----:B------:R-:W-:Y:S05]  /*12ca0*/  BSYNC B0 ;  /* 0x0000000000007941 */ /* 0x000fea0003800000 */
.L_x_1014:
[----:B------:R-:W-:Y:S01]  /*12cb0*/  ISETP.GE.AND P0, PT, R8, R3, PT ;  /* 0x000000030800720c */ /* 0x000fe20003f06270 */
[----:B------:R-:W-:-:S12]  /*12cc0*/  BSSY B0, `(.L_x_1017) ;  /* 0x0000022000007945 */ /* 0x000fd80003800000 */
[----:B------:R-:W-:Y:S05]  /*12cd0*/  @P0 BRA `(.L_x_1018) ;  /* 0x0000020000000947 */ /* 0x000fea0003800000 */
[C---:B-1----:R-:W-:Y:S01]  /*12ce0*/  LOP3.LUT R4, R214.reuse, 0x1, RZ, 0xc0, !PT ;  /* 0x00000001d6047812 */ /* 0x042fe200078ec0ff */
[----:B------:R-:W-:Y:S01]  /*12cf0*/  IMAD.MOV.U32 R154, RZ, RZ, R156 ;  /* 0x000000ffff9a7224 */ /* 0x000fe200078e009c */
[----:B------:R-:W-:Y:S02]  /*12d00*/  LOP3.LUT P2, RZ, R214, 0x2, RZ, 0xc0, !PT ;  /* 0x00000002d6ff7812 */ /* 0x000fe4000784c0ff */
[----:B------:R-:W-:Y:S01]  /*12d10*/  ISETP.NE.U32.AND P3, PT, R4, 0x1, PT ;  /* 0x000000010400780c */ /* 0x000fe20003f65070 */
[----:B------:R-:W-:Y:S01]  /*12d20*/  IMAD R4, R65, 0x30, RZ ;  /* 0x0000003041047824 */ /* 0x000fe200078e02ff */
[----:B------:R-:W-:Y:S01]  /*12d30*/  LOP3.LUT P1, RZ, R214, 0x4, RZ, 0xc0, !PT ;  /* 0x00000004d6ff7812 */ /* 0x000fe2000782c0ff */
[----:B------:R-:W-:-:S04]  /*12d40*/  IMAD.WIDE.U32 R10, R64, 0x30, R154 ;  /* 0x00000030400a7825 */ /* 0x000fc800078e009a */
[----:B------:R-:W-:-:S04]  /*12d50*/  IMAD.IADD R5, R11, 0x1, R4 ;  /* 0x000000010b057824 */ /* 0x000fc800078e0204 */
[CC--:B------:R-:W-:Y:S02]  /*12d60*/  @P2 LEA R14, P4, R10.reuse, R158.reuse, 0x1 ;  /* 0x0000009e0a0e2211 */ /* 0x0c0fe400078808ff */
[----:B------:R-:W-:Y:S01]  /*12d70*/  @!P3 MOV R13, R203 ;  /* 0x000000cb000db202 */ /* 0x000fe20000000f00 */
[----:B------:R-:W-:Y:S01]  /*12d80*/  @!P3 IMAD.MOV.U32 R12, RZ, RZ, R204 ;  /* 0x000000ffff0cb224 */ /* 0x000fe200078e00cc */
[C---:B------:R-:W-:Y:S01]  /*12d90*/  @P1 LEA R4, P0, R10.reuse, R158, 0x1 ;  /* 0x0000009e0a041211 */ /* 0x040fe200078008ff */
[----:B------:R-:W-:Y:S01]  /*12da0*/  @!P3 IMAD R65, R65, 0x60, RZ ;  /* 0x000000604141b824 */ /* 0x000fe200078e02ff */
[-C--:B------:R-:W-:Y:S01]  /*12db0*/  @P2 LEA.HI.X R15, R10, R159.reuse, R5, 0x1, P4 ;  /* 0x0000009f0a0f2211 */ /* 0x080fe200020f0c05 */
[----:B------:R-:W-:Y:S01]  /*12dc0*/  @!P3 IMAD.WIDE.U32 R12, R64, 0x60, R12 ;  /* 0x00000060400cb825 */ /* 0x000fe200078e000c */
[----:B------:R-:W-:-:S04]  /*12dd0*/  @P1 LEA.HI.X R5, R10, R159, R5, 0x1, P0 ;  /* 0x0000009f0a051211 */ /* 0x000fc800000f0c05 */
        /* <DEDUP_REMOVED lines=10> */
[----:B------:R1:W-:Y:S04]  /*12e80*/  @!P2 STS.128 [R211+0x9800], RZ ;  /* 0x009800ffd300a388 */ /* 0x0003e80000000c00 */
[----:B------:R-:W-:Y:S01]  /*12e90*/  @!PT LDS RZ, [RZ] ;  /* 0x00000000fffff984 */ /* 0x000fe20000000800 */
[----:B------:R-:W-:Y:S01]  /*12ea0*/  @!PT LDS RZ, [RZ] ;  /* 0x00000000fffff984 */ /* 0x000fe20000000800 */
[----:B------:R-:W-:Y:S01]  /*12eb0*/  @!PT LDS RZ, [RZ] ;  /* 0x00000000fffff984 */ /* 0x000fe20000000800 */
[----:B------:R1:W-:Y:S04]  /*12ec0*/  @P1 LDGSTS.E.BYPASS.LTC128B.128 [R211+0xb800], [R4.64+0x100] ;  /* 0x0b80010004d31fae */ /* 0x0003e8000b901d46 */
[----:B------:R1:W-:Y:S02]  /*12ed0*/  @!P1 STS.128 [R211+0xb800], RZ ;  /* 0x00b800ffd3009388 */ /* 0x0003e40000000c00 */
.L_x_1018:
[----:B------:R-:W-:Y:S05]  /*12ee0*/  BSYNC B0 ;  /* 0x0000000000007941 */ /* 0x000fea0003800000 */
.L_x_1017:
[----:B------:R-:W0:Y:S01]  /*12ef0*/  LDGDEPBAR ;  /* 0x00000000000079af */ /* 0x000e220000000000 */
[----:B------:R-:W-:Y:S01]  /*12f00*/  ISETP.GE.AND P0, PT, R166, R3, PT ;  /* 0x00000003a600720c */ /* 0x000fe20003f06270 */
[----:B------:R-:W-:Y:S01]  /*12f10*/  BSSY B0, `(.L_x_1019) ;  /* 0x000001d000007945 */ /* 0x000fe20003800000 */
[----:B------:R-:W-:-:S04]  /*12f20*/  DEPBAR.LE SB0, 0x0 ;  /* 0x000080000000791a */ /* 0x000fc80000000000 */
[----:B------:R-:W-:Y:S07]  /*12f30*/  BAR.SYNC.DEFER_BLOCKING 0x0 ;  /* 0x0000000000007b1d */ /* 0x000fee0000010000 */
[----:B------:R1:W-:Y:S04]  /*12f40*/  @P0 STS.128 [R211+0xc000], RZ ;  /* 0x00c000ffd3000388 */ /* 0x0003e80000000c00 */
[----:B------:R1:W-:Y:S04]  /*12f50*/  @P0 STS.128 [R211+0xe000], RZ ;  /* 0x00e000ffd3000388 */ /* 0x0003e80000000c00 */
[----:B------:R1:W-:Y:S01]  /*12f60*/  @P0 STS.128 [R211+0x10000], RZ ;  /* 0x010000ffd3000388 */ /* 0x0003e20000000c00 */
[----:B------:R-:W-:Y:S05]  /*12f70*/  @P0 BRA `(.L_x_1020) ;  /* 0x0000016000000947 */ /* 0x000fea0003800000 */
[C---:B-1----:R-:W-:Y:S02]  /*12f80*/  LOP3.LUT R4, R214.reuse, 0x1, RZ, 0xc0, !PT ;  /* 0x00000001d6047812 */ /* 0x042fe400078ec0ff */
[----:B------:R-:W-:-:S02]  /*12f90*/  R2P PR, R214, 0x6 ;  /* 0x00000006d6007804 */ /* 0x000fc40000000000 */
[----:B------:R-:W-:-:S13]  /*12fa0*/  ISETP.NE.U32.AND P0, PT, R4, 0x1, PT ;  /* 0x000000010400780c */ /* 0x000fda0003f05070 */
[----:B------:R-:W-:Y:S02]  /*12fb0*/  @!P0 IMAD.MOV.U32 R4, RZ, RZ, R160 ;  /* 0x000000ffff048224 */ /* 0x000fe400078e00a0 */
        /* <DEDUP_REMOVED lines=12> */
[----:B------:R-:W-:Y:S01]  /*13080*/  @!PT LDS RZ, [RZ] ;  /* 0x00000000fffff984 */ /* 0x000fe20000000800 */
[----:B------:R-:W-:Y:S01]  /*13090*/  @!PT LDS RZ, [RZ] ;  /* 0x00000000fffff984 */ /* 0x000fe20000000800 */
[----:B------:R-:W-:Y:S01]  /*130a0*/  @!PT LDS RZ, [RZ] ;  /* 0x00000000fffff984 */ /* 0x000fe20000000800 */
[----:B------:R1:W-:Y:S01]  /*130b0*/  LDGSTS.E.BYPASS.LTC128B.128 [R211+0x10000], [R160.64+0x100] ;  /* 0x10000100a0d37fae */ /* 0x0003e2000b901d46 */
[----:B------:R-:W-:Y:S05]  /*130c0*/  BRA `(.L_x_1020) ;  /* 0x0000001000007947 */ /* 0x000fea0003800000 */
.L_x_1021:
[----:B------:R1:W-:Y:S02]  /*130d0*/  STS.128 [R211+0x10000], RZ ;  /* 0x010000ffd3007388 */ /* 0x0003e40000000c00 */
.L_x_1020:
[----:B------:R-:W-:Y:S05]  /*130e0*/  BSYNC B0 ;  /* 0x0000000000007941 */ /* 0x000fea0003800000 */
.L_x_1019:
[----:B------:R-:W-:Y:S01]  /*130f0*/  ISETP.GE.AND P0, PT, R0, R3, PT ;  /* 0x000000030000720c */ /* 0x000fe20003f06270 */
[----:B------:R-:W-:-:S12]  /*13100*/  BSSY B0, `(.L_x_1022) ;  /* 0x0000022000007945 */ /* 0x000fd80003800000 */
[----:B------:R1:W-:Y:S04]  /*13110*/  @P0 STS.128 [R211+0xc800], RZ ;  /* 0x00c800ffd3000388 */ /* 0x0003e80000000c00 */
[----:B------:R1:W-:Y:S04]  /*13120*/  @P0 STS.128 [R211+0xe800], RZ ;  /* 0x00e800ffd3000388 */ /* 0x0003e80000000c00 */
[----:B------:R1:W-:Y:S01]  /*13130*/  @P0 STS.128 [R211+0x10800], RZ ;  /* 0x010800ffd3000388 */ /* 0x0003e20000000c00 */
[----:B------:R-:W-:Y:S05]  /*13140*/  @P0 BRA `(.L_x_1023) ;  /* 0x000001d000000947 */ /* 0x000fea0003800000 */
[C---:B------:R-:W-:Y:S02]  /*13150*/  LOP3.LUT R0, R214.reuse, 0x1, RZ, 0xc0, !PT ;  /* 0x00000001d6007812 */ /* 0x040fe400078ec0ff */
[----:B------:R-:W-:-:S02]  /*13160*/  LOP3.LUT P0, RZ, R214, 0x2, RZ, 0xc0, !PT ;  /* 0x00000002d6ff7812 */ /* 0x000fc4000780c0ff */
[----:B------:R-:W-:Y:S02]  /*13170*/  ISETP.NE.U32.AND P1, PT, R0, 0x1, PT ;  /* 0x000000010000780c */ /* 0x000fe40003f25070 */
[----:B------:R-:W-:-:S05]  /*13180*/  IADD3 R7, P2, R199, R162, RZ ;  /* 0x000000a2c7077210 */ /* 0x000fca0007f5e0ff */
[----:B-1----:R-:W-:-:S04]  /*13190*/  IMAD.X R5, R200, 0x1, R165, P2 ;  /* 0x00000001c8057824 */ /* 0x002fc800010e06a5 */
        /* <DEDUP_REMOVED lines=23> */
.L_x_1024:
[----:B------:R1:W-:Y:S02]  /*13310*/  STS.128 [R211+0x10800], RZ ;  /* 0x010800ffd3007388 */ /* 0x0003e40000000c00 */
.L_x_1023:
[----:B------:R-:W-:Y:S05]  /*13320*/  BSYNC B0 ;  /* 0x0000000000007941 */ /* 0x000fea0003800000 */
.L_x_1022:
        /* <DEDUP_REMOVED lines=8> */
[----:B------:R-:W-:Y:S01]  /*133b0*/  ISETP.NE.U32.AND P1, PT, R0, 0x1, PT ;  /* 0x000000010000780c */ /* 0x000fe20003f25070 */
[C---:B------:R-:W-:Y:S01]  /*133c0*/  IMAD.SHL.U32 R0, R66.reuse, 0x20, RZ ;  /* 0x0000002042007824 */ /* 0x040fe200078e00ff */
[C---:B------:R-:W-:Y:S02]  /*133d0*/  LEA R7, P2, R66.reuse, R162, 0x5 ;  /* 0x000000a242077211 */ /* 0x040fe400078428ff */
[C-C-:B-1----:R-:W-:Y:S02]  /*133e0*/  SHF.L.U64.HI R4, R66.reuse, 0x5, R67.reuse ;  /* 0x0000000542047819 */ /* 0x142fe40000010243 */
        /* <DEDUP_REMOVED lines=24> */
.L_x_1027:
[----:B------:R1:W-:Y:S02]  /*13570*/  STS.128 [R211+0x11000], RZ ;  /* 0x011000ffd3007388 */ /* 0x0003e40000000c00 */
.L_x_1026:
[----:B------:R-:W-:Y:S05]  /*13580*/  BSYNC B0 ;  /* 0x0000000000007941 */ /* 0x000fea0003800000 */
.L_x_1025:
[----:B------:R-:W-:Y:S01]  /*13590*/  ISETP.GE.AND P0, PT, R8, R3, PT ;  /* 0x000000030800720c */ /* 0x000fe20003f06270 */
[----:B------:R-:W-:Y:S01]  /*135a0*/  BSSY B0, `(.L_x_1028) ;  /* 0x0000026000007945 */ /* 0x000fe20003800000 */
[----:B------:R-:W-:-:S04]  /*135b0*/  SHF.R.S32.HI R3, RZ, 0x1f, R56 ;  /* 0x0000001fff037819 */ /* 0x000fc80000011438 */
[----:B------:R-:W-:-:S04]  /*135c0*/  LEA.HI R3, R3, R56, RZ, 0x5 ;  /* 0x0000003803037211 */ /* 0x000fc800078f28ff */
[----:B------:R-:W-:-:S03]  /*135d0*/  SHF.R.S32.HI R3, RZ, 0x5, R3 ;  /* 0x00000005ff037819 */ /* 0x000fc60000011403 */
[----:B------:R1:W-:Y:S04]  /*135e0*/  @P0 STS.128 [R211+0xd800], RZ ;  /* 0x00d800ffd3000388 */ /* 0x0003e80000000c00 */
[----:B------:R1:W-:Y:S04]  /*135f0*/  @P0 STS.128 [R211+0xf800], RZ ;  /* 0x00f800ffd3000388 */ /* 0x0003e80000000c00 */
[----:B------:R1:W-:Y:S01]  /*13600*/  @P0 STS.128 [R211+0x11800], RZ ;  /* 0x011800ffd3000388 */ /* 0x0003e20000000c00 */
[----:B------:R-:W-:Y:S05]  /*13610*/  @P0 BRA `(.L_x_1029) ;  /* 0x000001e000000947 */ /* 0x000fea0003800000 */
[C---:B------:R-:W-:Y:S01]  /*13620*/  LOP3.LUT R0, R214.reuse, 0x1, RZ, 0xc0, !PT ;  /* 0x00000001d6007812 */ /* 0x040fe200078ec0ff */
[----:B------:R-:W-:Y:S01]  /*13630*/  IMAD.MOV.U32 R164, RZ, RZ, R162 ;  /* 0x000000ffffa47224 */ /* 0x000fe200078e00a2 */
[----:B------:R-:W-:-:S02]  /*13640*/  LOP3.LUT P2, RZ, R214, 0x2, RZ, 0xc0, !PT ;  /* 0x00000002d6ff7812 */ /* 0x000fc4000784c0ff */
[----:B------:R-:W-:Y:S01]  /*13650*/  ISETP.NE.U32.AND P3, PT, R0, 0x1, PT ;  /* 0x000000010000780c */ /* 0x000fe20003f65070 */
[----:B------:R-:W-:Y:S01]  /*13660*/  IMAD R0, R67, 0x30, RZ ;  /* 0x0000003043007824 */ /* 0x000fe200078e02ff */
[----:B------:R-:W-:Y:S01]  /*13670*/  LOP3.LUT P1, RZ, R214, 0x4, RZ, 0xc0, !PT ;  /* 0x00000004d6ff7812 */ /* 0x000fe2000782c0ff */
[----:B------:R-:W-:-:S04]  /*13680*/  IMAD.WIDE.U32 R164, R66, 0x30, R164 ;  /* 0x0000003042a47825 */ /* 0x000fc800078e00a4 */
[----:B-1----:R-:W-:-:S04]  /*13690*/  IMAD.IADD R5, R165, 0x1, R0 ;  /* 0x00000001a5057824 */ /* 0x002fc800078e0200 */
[-C--:B------:R-:W-:Y:S02]  /*136a0*/  @P2 LEA R8, P4, R164, R168.reuse, 0x1 ;  /* 0x000000a8a4082211 */ /* 0x080fe400078808ff */
[----:B------:R-:W-:Y:S02]  /*136b0*/  @!P3 IMAD.WIDE.U32 R6, R66, 0x60, R160 ;  /* 0x000000604206b825 */ /* 0x000fe400078e00a0 */
[C---:B------:R-:W-:Y:S02]  /*136c0*/  @P1 LEA R4, P0, R164.reuse, R168, 0x1 ;  /* 0x000000a8a4041211 */ /* 0x040fe400078008ff */
[----:B------:R-:W-:Y:S01]  /*136d0*/  @!P3 IMAD R67, R67, 0x60, RZ ;  /* 0x000000604343b824 */ /* 0x000fe200078e02ff */
[CCC-:B------:R-:W-:Y:S02]  /*136e0*/  @P2 LEA.HI.X R9, R164.reuse, R169.reuse, R5.reuse, 0x1, P4 ;  /* 0x000000a9a4092211 */ /* 0x1c0fe400020f0c05 */
[----:B------:R-:W-:Y:S01]  /*136f0*/  @P1 LEA.HI.X R5, R164, R169, R5, 0x1, P0 ;  /* 0x000000a9a4051211 */ /* 0x000fe200000f0c05 */
[----:B------:R-:W-:-:S05]  /*13700*/  @!P3 IMAD.IADD R7, R67, 0x1, R7 ;  /* 0x000000014307b824 */ /* 0x000fca00078e0207 */
        /* <DEDUP_REMOVED lines=15> */
.L_x_1029:
[----:B------:R-:W-:Y:S05]  /*13800*/  BSYNC B0 ;  /* 0x0000000000007941 */ /* 0x000fea0003800000 */
.L_x_1028:
[C---:B------:R-:W-:Y:S01]  /*13810*/  IMAD.SHL.U32 R0, R68.reuse, 0x40, RZ ;  /* 0x0000004044007824 */ /* 0x040fe200078e00ff */
[----:B------:R-:W-:Y:S01]  /*13820*/  R2P PR, R68, 0x6 ;  /* 0x0000000644007804 */ /* 0x000fe20000000000 */
[----:B------:R-:W-:Y:S01]  /*13830*/  IMAD.SHL.U32 R166, R166, 0x8, RZ ;  /* 0x00000008a6a67824 */ /* 0x000fe200078e00ff */
[----:B------:R-:W0:Y:S01]  /*13840*/  LDGDEPBAR ;  /* 0x00000000000079af */ /* 0x000e220000000000 */
[----:B------:R-:W-:Y:S01]  /*13850*/  IMAD R194, R3, 0x400, R54 ;  /* 0x0000040003c27824 */ /* 0x000fe200078e0236 */
[----:B-1----:R-:W-:Y:S01]  /*13860*/  LOP3.LUT R5, R0, 0x1c0, RZ, 0xc0, !PT ;  /* 0x000001c000057812 */ /* 0x002fe200078ec0ff */
[----:B------:R-:W-:Y:S01]  /*13870*/  IMAD.SHL.U32 R56, R56, 0x2, RZ ;  /* 0x0000000238387824 */ /* 0x000fe200078e00ff */
[----:B------:R-:W-:Y:S01]  /*13880*/  BSSY B1, `(.L_x_1030) ;  /* 0x00001a4000017945 */ /* 0x000fe20003800000 */
[----:B------:R-:W-:Y:S01]  /*13890*/  IMAD.SHL.U32 R194, R194, 0x2, RZ ;  /* 0x00000002c2c27824 */ /* 0x000fe200078e00ff */
[----:B------:R-:W-:-:S02]  /*138a0*/  LOP3.LUT R166, R5, 0x8, R166, 0xf8, !PT ;  /* 0x0000000805a67812 */ /* 0x000fc400078ef8a6 */
[----:B------:R-:W-:Y:S01]  /*138b0*/  SHF.R.U32.HI R193, RZ, 0x3, R5 ;  /* 0x00000003ffc17819 */ /* 0x000fe20000011605 */
[--C-:B------:R-:W-:Y:S01]  /*138c0*/  IMAD R192, R57, 0x2, R194.reuse ;  /* 0x0000000239c07824 */ /* 0x100fe200078e02c2 */
[----:B------:R-:W-:Y:S01]  /*138d0*/  LDSM.16.M88.4 R84, [R194] ;  /* 0x00000000c254783b */ /* 0x000fe20000000200 */
[C---:B------:R-:W-:Y:S01]  /*138e0*/  IMAD R190, R55.reuse, 0x2, R194 ;  /* 0x0000000237be7824 */ /* 0x040fe200078e02c2 */
[----:B------:R-:W-:Y:S01]  /*138f0*/  LOP3.LUT R193, R166, R193, RZ, 0x3c, !PT ;  /* 0x000000c1a6c17212 */ /* 0x000fe200078e3cff */
[----:B------:R-:W-:Y:S01]  /*13900*/  IMAD R189, R55, 0x2, R192 ;  /* 0x0000000237bd7824 */ /* 0x000fe200078e02c0 */
[----:B---3--:R-:W-:Y:S01]  /*13910*/  LDSM.16.M88.4 R20, [R192] ;  /* 0x00000000c014783b */ /* 0x008fe20000000200 */
[----:B------:R-:W-:Y:S02]  /*13920*/  LOP3.LUT R56, R56, 0x6, RZ, 0xc0, !PT ;  /* 0x0000000638387812 */ /* 0x000fe400078ec0ff */
[----:B------:R-:W-:Y:S01]  /*13930*/  IMAD R193, R70, 0x200, R193 ;  /* 0x0000020046c17824 */ /* 0x000fe200078e02c1 */
[----:B------:R-:W-:Y:S02]  /*13940*/  LDSM.16.M88.4 R12, [R190] ;  /* 0x00000000be0c783b */ /* 0x000fe40000000200 */
[----:B------:R-:W-:-:S02]  /*13950*/  IMAD R3, R133, 0x40, R56 ;  /* 0x0000004085037824 */ /* 0x000fc400078e0238 */
[----:B------:R-:W-:-:S03]  /*13960*/  IMAD.SHL.U32 R193, R193, 0x2, RZ ;  /* 0x00000002c1c17824 */ /* 0x000fc600078e00ff */
[----:B-----5:R-:W-:Y:S02]  /*13970*/  IADD3 R16, R3, -0x3f, RZ ;  /* 0xffffffc103107810 */ /* 0x020fe40007ffe0ff */
[----:B------:R-:W1:Y:S01]  /*13980*/  LDSM.16.M88.4 R44, [R193+0x6000] ;  /* 0x00600000c12c783b */ /* 0x000e620000000200 */
[C---:B------:R-:W-:Y:S02]  /*13990*/  IADD3 R0, R193.reuse, 0x6000, RZ ;  /* 0x00006000c1007810 */ /* 0x040fe40007ffe0ff */
[----:B------:R-:W-:Y:S01]  /*139a0*/  IADD3 R191, R193, 0x6020, RZ ;  /* 0x00006020c1bf7810 */ /* 0x000fe20007ffe0ff */
[----:B------:R-:W3:Y:S01]  /*139b0*/  LDSM.16.M88.4 R36, [R193+0x6800] ;  /* 0x00680000c124783b */ /* 0x000ee20000000200 */
[----:B------:R-:W-:Y:S01]  /*139c0*/  @P1 IADD3 R191, R0, -0x20, RZ ;  /* 0xffffffe000bf1810 */ /* 0x000fe20007ffe0ff */
[----:B------:R-:W-:Y:S01]  /*139d0*/  IMAD.MOV.U32 R0, RZ, RZ, 0x40 ;  /* 0x00000040ff007424 */ /* 0x000fe200078e00ff */
[----:B------:R-:W-:Y:S01]  /*139e0*/  ISETP.GE.AND P0, PT, R16, R69, PT ;  /* 0x000000451000720c */ /* 0x000fe20003f06270 */
[----:B------:R-:W2:Y:S01]  /*139f0*/  LDSM.16.M88.4 R28, [R193+0x7000] ;  /* 0x00700000c11c783b */ /* 0x000ea20000000200 */
[----:B------:R-:W-:-:S02]  /*13a00*/  IADD3 R187, R191, 0x800, RZ ;  /* 0x00000800bfbb7810 */ /* 0x000fc40007ffe0ff */
[----:B------:R-:W-:Y:S01]  /*13a10*/  SEL R0, R0, 0xffffffc0, !P2 ;  /* 0xffffffc000007807 */ /* 0x000fe20005000000 */
[----:B------:R-:W4:Y:S01]  /*13a20*/  LDSM.16.M88.4 R76, [R193+0x7800] ;  /* 0x00780000c14c783b */ /* 0x000f220000000200 */
[C---:B------:R-:W-:Y:S02]  /*13a30*/  IADD3 R186, R191.reuse, 0x1000, RZ ;  /* 0x00001000bfba7810 */ /* 0x040fe40007ffe0ff */
[----:B------:R-:W-:Y:S01]  /*13a40*/  IADD3 R185, R191, 0x1800, RZ ;  /* 0x00001800bfb97810 */ /* 0x000fe20007ffe0ff */
[----:B------:R-:W2:Y:S01]  /*13a50*/  LDSM.16.M88.4 R72, [R191] ;  /* 0x00000000bf48783b */ /* 0x000ea20000000200 */
[----:B------:R-:W-:Y:S01]  /*13a60*/  IMAD.IADD R188, R193, 0x1, R0 ;  /* 0x00000001c1bc7824 */ /* 0x000fe200078e0200 */
[----:B------:R-:W-:Y:S01]  /*13a70*/  IADD3 R183, R191, 0x2000, RZ ;  /* 0x00002000bfb77810 */ /* 0x000fe20007ffe0ff */
[----:B------:R-:W-:Y:S01]  /*13a80*/  IMAD.IADD R184, R0, 0x1, R191 ;  /* 0x0000000100b87824 */ /* 0x000fe200078e02bf */
[----:B------:R-:W4:Y:S01]  /*13a90*/  LDSM.16.M88.4 R60, [R191+0x800] ;  /* 0x00080000bf3c783b */ /* 0x000f220000000200 */
[----:B------:R-:W-:-:S02]  /*13aa0*/  IADD3 R0, R3, -0x37, RZ ;  /* 0xffffffc903007810 */ /* 0x000fc40007ffe0ff */
[----:B------:R-:W-:Y:S01]  /*13ab0*/  IADD3 R182, R191, 0x2800, RZ ;  /* 0x00002800bfb67810 */ /* 0x000fe20007ffe0ff */
[----:B------:R-:W4:Y:S01]  /*13ac0*/  LDSM.16.M88.4 R8, [R191+0x1000] ;  /* 0x00100000bf08783b */ /* 0x000f220000000200 */
[-C--:B------:R-:W-:Y:S02]  /*13ad0*/  ISETP.GE.AND P5, PT, R0, R69.reuse, PT ;  /* 0x000000450000720c */ /* 0x080fe40003fa6270 */
[----:B------:R-:W-:Y:S01]  /*13ae0*/  IADD3 R0, R3, -0x2f, RZ ;  /* 0xffffffd103007810 */ /* 0x000fe20007ffe0ff */
[----:B------:R-:W4:Y:S01]  /*13af0*/  LDSM.16.M88.4 R64, [R191+0x1800] ;  /* 0x00180000bf40783b */ /* 0x000f220000000200 */
[----:B------:R-:W-:Y:S02]  /*13b00*/  IADD3 R181, R191, 0x3000, RZ ;  /* 0x00003000bfb57810 */ /* 0x000fe40007ffe0ff */
[----:B------:R-:W-:Y:S01]  /*13b10*/  ISETP.GE.AND P3, PT, R0, R69, PT ;  /* 0x000000450000720c */ /* 0x000fe20003f66270 */
[----:B------:R-:W4:Y:S01]  /*13b20*/  LDSM.16.M88.4 R4, [R188+0x6000] ;  /* 0x00600000bc04783b */ /* 0x000f220000000200 */
[----:B------:R-:W-:-:S02]  /*13b30*/  IADD3 R0, R3, -0x27, RZ ;  /* 0xffffffd903007810 */ /* 0x000fc40007ffe0ff */
[C---:B------:R-:W-:Y:S01]  /*13b40*/  IADD3 R180, R191.reuse, 0x3800, RZ ;  /* 0x00003800bfb47810 */ /* 0x040fe20007ffe0ff */
[----:B------:R-:W-:Y:S01]  /*13b50*/  LDSM.16.M88.4 R88, [R184+0x1000] ;  /* 0x00100000b858783b */ /* 0x000fe20000000200 */
[C---:B------:R-:W-:Y:S02]  /*13b60*/  IADD3 R179, R191.reuse, 0x4000, RZ ;  /* 0x00004000bfb37810 */ /* 0x040fe40007ffe0ff */
[C---:B------:R-:W-:Y:S01]  /*13b70*/  IADD3 R178, R191.reuse, 0x4800, RZ ;  /* 0x00004800bfb27810 */ /* 0x040fe20007ffe0ff */
[C---:B-1----:R-:W-:Y:S01]  /*13b80*/  HMMA.16816.F32.BF16 R48, R84.reuse, R44, RZ ;  /* 0x0000002c5430723c */ /* 0x042fe200000418ff */
[----:B------:R-:W-:Y:S01]  /*13b90*/  LDSM.16.M88.4 R80, [R193+0x9000] ;  /* 0x00900000c150783b */ /* 0x000fe20000000200 */
[C---:B------:R-:W-:Y:S02]  /*13ba0*/  IADD3 R177, R191.reuse, 0x5000, RZ ;  /* 0x00005000bfb17810 */ /* 0x040fe40007ffe0ff */
[----:B------:R-:W-:Y:S01]  /*13bb0*/  IADD3 R176, R191, 0x5800, RZ ;  /* 0x00005800bfb07810 */ /* 0x000fe20007ffe0ff */
[----:B------:R-:W-:Y:S03]  /*13bc0*/  LDSM.16.M88.4 R92, [R188+0x9800] ;  /* 0x00980000bc5c783b */ /* 0x000fe60000000200 */
[C---:B---3--:R-:W-:Y:S08]  /*13bd0*/  HMMA.16816.F32.BF16 R40, R84.reuse, R36, RZ ;  /* 0x000000245428723c */ /* 0x048ff000000418ff */
[C---:B--2---:R-:W-:Y:S08]  /*13be0*/  HMMA.16816.F32.BF16 R32, R84.reuse, R28, RZ ;  /* 0x0000001c5420723c */ /* 0x044ff000000418ff */
[C---:B------:R-:W-:Y:S08]  /*13bf0*/  HMMA.16816.F32.BF16 R44, R84.reuse, R46, RZ ;  /* 0x0000002e542c723c */ /* 0x040ff000000418ff */
[C---:B------:R-:W-:Y:S08]  /*13c00*/  HMMA.16816.F32.BF16 R36, R84.reuse, R38, RZ ;  /* 0x000000265424723c */ /* 0x040ff000000418ff */
[C---:B------:R-:W-:Y:S08]  /*13c10*/  HMMA.16816.F32.BF16 R28, R84.reuse, R30, RZ ;  /* 0x0000001e541c723c */ /* 0x040ff000000418ff */
[C---:B----4-:R-:W-:Y:S08]  /*13c20*/  HMMA.16816.F32.BF16 R24, R84.reuse, R76, RZ ;  /* 0x0000004c5418723c */ /* 0x050ff000000418ff */
[----:B------:R-:W-:Y:S01]  /*13c30*/  HMMA.16816.F32.BF16 R84, R84, R78, RZ ;  /* 0x0000004e5454723c */ /* 0x000fe200000418ff */
[----:B------:R-:W-:Y:S07]  /*13c40*/  LDSM.16.M88.4 R76, [R188+0x7800] ;  /* 0x00780000bc4c783b */ /* 0x000fee0000000200 */
[C---:B------:R-:W-:Y:S08]  /*13c50*/  HMMA.16816.F32.BF16 R48, R20.reuse, R72, R48 ;  /* 0x000000481430723c */ /* 0x040ff00000041830 */
[C---:B------:R-:W-:Y:S01]  /*13c60*/  HMMA.16816.F32.BF16 R44, R20.reuse, R74, R44 ;  /* 0x0000004a142c723c */ /* 0x040fe2000004182c */
[----:B------:R-:W-:Y:S07]  /*13c70*/  LDSM.16.M88.4 R72, [R184+0x1800] ;  /* 0x00180000b848783b */ /* 0x000fee0000000200 */
[C---:B------:R-:W-:Y:S08]  /*13c80*/  HMMA.16816.F32.BF16 R40, R20.reuse, R60, R40 ;  /* 0x0000003c1428723c */ /* 0x040ff00000041828 */
[C---:B------:R-:W-:Y:S01]  /*13c90*/  HMMA.16816.F32.BF16 R36, R20.reuse, R62, R36 ;  /* 0x0000003e1424723c */ /* 0x040fe20000041824 */
[----:B------:R-:W1:Y:S07]  /*13ca0*/  LDSM.16.M88.4 R60, [R188+0x6800] ;  /* 0x00680000bc3c783b */ /* 0x000e6e0000000200 */
[C---:B------:R-:W-:Y:S08]  /*13cb0*/  HMMA.16816.F32.BF16 R32, R20.reuse, R8, R32 ;  /* 0x000000081420723c */ /* 0x040ff00000041820 */
[C---:B------:R-:W-:Y:S01]  /*13cc0*/  HMMA.16816.F32.BF16 R28, R20.reuse, R10, R28 ;  /* 0x0000000a141c723c */ /* 0x040fe2000004181c */
[----:B------:R-:W2:Y:S07]  /*13cd0*/  LDSM.16.M88.4 R8, [R188+0x7000] ;  /* 0x00700000bc08783b */ /* 0x000eae0000000200 */
[C---:B------:R-:W-:Y:S08]  /*13ce0*/  HMMA.16816.F32.BF16 R24, R20.reuse, R64, R24 ;  /* 0x000000401418723c */ /* 0x040ff00000041818 */
[----:B------:R-:W-:Y:S01]  /*13cf0*/  HMMA.16816.F32.BF16 R84, R20, R66, R84 ;  /* 0x000000421454723c */ /* 0x000fe20000041854 */
[----:B------:R-:W-:Y:S04]  /*13d00*/  LDSM.16.M88.4 R64, [R189] ;  /* 0x00000000bd40783b */ /* 0x000fe80000000200 */
[----:B------:R-:W3:Y:S03]  /*13d10*/  LDSM.16.M88.4 R20, [R184] ;  /* 0x00000000b814783b */ /* 0x000ee60000000200 */
[C---:B------:R-:W-:Y:S08]  /*13d20*/  HMMA.16816.F32.BF16 R48, R12.reuse, R4, R48 ;  /* 0x000000040c30723c */ /* 0x040ff00000041830 */
[C---:B------:R-:W-:Y:S01]  /*13d30*/  HMMA.16816.F32.BF16 R44, R12.reuse, R6, R44 ;  /* 0x000000060c2c723c */ /* 0x040fe2000004182c */
[----:B------:R-:W4:Y:S07]  /*13d40*/  LDSM.16.M88.4 R4, [R184+0x800] ;  /* 0x00080000b804783b */ /* 0x000f2e0000000200 */
[C---:B-1----:R-:W-:Y:S08]  /*13d50*/  HMMA.16816.F32.BF16 R40, R12.reuse, R60, R40 ;  /* 0x0000003c0c28723c */ /* 0x042ff00000041828 */
[C---:B------:R-:W-:Y:S01]  /*13d60*/  HMMA.16816.F32.BF16 R36, R12.reuse, R62, R36 ;  /* 0x0000003e0c24723c */ /* 0x040fe20000041824 */
[----:B------:R-:W-:Y:S07]  /*13d70*/  LDSM.16.M88.4 R60, [R193+0x8000] ;  /* 0x00800000c13c783b */ /* 0x000fee0000000200 */
[C---:B--2---:R-:W-:Y:S08]  /*13d80*/  HMMA.16816.F32.BF16 R32, R12.reuse, R8, R32 ;  /* 0x000000080c20723c */ /* 0x044ff00000041820 */
[C---:B------:R-:W-:Y:S01]  /*13d90*/  HMMA.16816.F32.BF16 R28, R12.reuse, R10, R28 ;  /* 0x0000000a0c1c723c */ /* 0x040fe2000004181c */
[----:B------:R-:W1:Y:S07]  /*13da0*/  LDSM.16.M88.4 R8, [R194+0x2000] ;  /* 0x00200000c208783b */ /* 0x000e6e0000000200 */
[C---:B------:R-:W-:Y:S08]  /*13db0*/  HMMA.16816.F32.BF16 R24, R12.reuse, R76, R24 ;  /* 0x0000004c0c18723c */ /* 0x040ff00000041818 */
[----:B------:R-:W-:Y:S01]  /*13dc0*/  HMMA.16816.F32.BF16 R84, R12, R78, R84 ;  /* 0x0000004e0c54723c */ /* 0x000fe20000041854 */
[----:B------:R-:W2:Y:S04]  /*13dd0*/  LDSM.16.M88.4 R12, [R193+0x8800] ;  /* 0x00880000c10c783b */ /* 0x000ea80000000200 */
[----:B------:R-:W1:Y:S03]  /*13de0*/  LDSM.16.M88.4 R76, [R193+0x9800] ;  /* 0x00980000c14c783b */ /* 0x000e660000000200 */
        /* <DEDUP_REMOVED lines=8> */
[----:B------:R-:W-:Y:S07]  /*13e70*/  LDSM.16.M88.4 R88, [R190+0x2000] ;  /* 0x00200000be58783b */ /* 0x000fee0000000200 */
[C---:B------:R-:W-:Y:S08]  /*13e80*/  HMMA.16816.F32.BF16 R24, R64.reuse, R72, R24 ;  /* 0x000000484018723c */ /* 0x040ff00000041818 */
[----:B------:R-:W-:Y:S01]  /*13e90*/  HMMA.16816.F32.BF16 R84, R64, R74, R84 ;  /* 0x0000004a4054723c */ /* 0x000fe20000041854 */
[----:B------:R-:W4:Y:S04]  /*13ea0*/  LDSM.16.M88.4 R72, [R191+0x2800] ;  /* 0x00280000bf48783b */ /* 0x000f280000000200 */
[----:B------:R-:W3:Y:S03]  /*13eb0*/  LDSM.16.M88.4 R64, [R191+0x3000] ;  /* 0x00300000bf40783b */ /* 0x000ee60000000200 */
[C---:B-1----:R-:W-:Y:S08]  /*13ec0*/  HMMA.16816.F32.BF16 R48, R8.reuse, R60, R48 ;  /* 0x0000003c0830723c */ /* 0x042ff00000041830 */
[C---:B------:R-:W-:Y:S01]  /*13ed0*/  HMMA.16816.F32.BF16 R44, R8.reuse, R62, R44 ;  /* 0x0000003e082c723c */ /* 0x040fe2000004182c */
[----:B------:R-:W1:Y:S07]  /*13ee0*/  LDSM.16.M88.4 R60, [R191+0x3800] ;  /* 0x00380000bf3c783b */ /* 0x000e6e0000000200 */
        /* <DEDUP_REMOVED lines=8> */
[----:B------:R-:W2:Y:S04]  /*13f70*/  LDSM.16.M88.4 R8, [R188+0x8800] ;  /* 0x00880000bc08783b */ /* 0x000ea80000000200 */
[----:B------:R-:W-:Y:S03]  /*13f80*/  LDSM.16.M88.4 R76, [R184+0x2000] ;  /* 0x00200000b84c783b */ /* 0x000fe60000000200 */
[C---:B---3--:R-:W-:Y:S08]  /*13f90*/  HMMA.16816.F32.BF16 R48, R20.reuse, R4, R48 ;  /* 0x000000041430723c */ /* 0x048ff00000041830 */
[C---:B------:R-:W-:Y:S01]  /*13fa0*/  HMMA.16816.F32.BF16 R44, R20.reuse, R6, R44 ;  /* 0x00000006142c723c */ /* 0x040fe2000004182c */
[----:B------:R-:W3:Y:S07]  /*13fb0*/  LDSM.16.M88.4 R4, [R188+0x9000] ;  /* 0x00900000bc04783b */ /* 0x000eee0000000200 */
[C---:B----4-:R-:W-:Y:S08]  /*13fc0*/  HMMA.16816.F32.BF16 R40, R20.reuse, R72, R40 ;  /* 0x000000481428723c */ /* 0x050ff00000041828 */
[C---:B------:R-:W-:Y:S01]  /*13fd0*/  HMMA.16816.F32.BF16 R36, R20.reuse, R74, R36 ;  /* 0x0000004a1424723c */ /* 0x040fe20000041824 */
[----:B------:R-:W4:Y:S07]  /*13fe0*/  LDSM.16.M88.4 R72, [R184+0x2800] ;  /* 0x00280000b848783b */ /* 0x000f2e0000000200 */
        /* <DEDUP_REMOVED lines=12> */
[----:B------:R-:W3:Y:S07]  /*140b0*/  LDSM.16.M88.4 R4, [R193+0xb000] ;  /* 0x00b00000c104783b */ /* 0x000eee0000000200 */
[C---:B------:R-:W-:Y:S08]  /*140c0*/  HMMA.16816.F32.BF16 R48, R88.reuse, R12, R48 ;  /* 0x0000000c5830723c */ /* 0x040ff00000041830 */
[C---:B------:R-:W-:Y:S01]  /*140d0*/  HMMA.16816.F32.BF16 R44, R88.reuse, R14, R44 ;  /* 0x0000000e582c723c */ /* 0x040fe2000004182c */
[----:B------:R-:W1:Y:S07]  /*140e0*/  LDSM.16.M88.4 R12, [R193+0xa000] ;  /* 0x00a00000c10c783b */ /* 0x000e6e0000000200 */
[C---:B------:R-:W-:Y:S08]  /*140f0*/  HMMA.16816.F32.BF16 R24, R88.reuse, R92, R24 ;  /* 0x0000005c5818723c */ /* 0x040ff00000041818 */
[----:B------:R-:W-:Y:S08]  /*14100*/  HMMA.16816.F32.BF16 R84, R88, R94, R84 ;  /* 0x0000005e5854723c */ /* 0x000ff00000041854 */
[C---:B----4-:R-:W-:Y:S08]  /*14110*/  HMMA.16816.F32.BF16 R40, R80.reuse, R72, R40 ;  /* 0x000000485028723c */ /* 0x050ff00000041828 */
[C---:B------:R-:W-:Y:S01]  /*14120*/  HMMA.16816.F32.BF16 R36, R80.reuse, R74, R36 ;  /* 0x0000004a5024723c */ /* 0x040fe20000041824 */
[----:B------:R-:W-:Y:S07]  /*14130*/  LDSM.16.M88.4 R72, [R191+0x4000] ;  /* 0x00400000bf48783b */ /* 0x000fee0000000200 */
[C---:B------:R-:W-:Y:S08]  /*14140*/  HMMA.16816.F32.BF16 R32, R80.reuse, R64, R32 ;  /* 0x000000405020723c */ /* 0x040ff00000041820 */
[C---:B------:R-:W-:Y:S01]  /*14150*/  HMMA.16816.F32.BF16 R28, R80.reuse, R66, R28 ;  /* 0x00000042501c723c */ /* 0x040fe2000004181c */
[----:B------:R-:W4:Y:S07]  /*14160*/  LDSM.16.M88.4 R64, [R193+0xb800] ;  /* 0x00b80000c140783b */ /* 0x000f2e0000000200 */
[C---:B------:R-:W-:Y:S08]  /*14170*/  HMMA.16816.F32.BF16 R48, R80.reuse, R76, R48 ;  /* 0x0000004c5030723c */ /* 0x040ff00000041830 */
[C---:B------:R-:W-:Y:S01]  /*14180*/  HMMA.16816.F32.BF16 R44, R80.reuse, R78, R44 ;  /* 0x0000004e502c723c */ /* 0x040fe2000004182c */
[----:B------:R-:W-:Y:S07]  /*14190*/  LDSM.16.M88.4 R76, [R192+0x4000] ;  /* 0x00400000c04c783b */ /* 0x000fee0000000200 */
[C---:B-1----:R-:W-:Y:S01]  /*141a0*/  HMMA.16816.F32.BF16 R88, R80.reuse, R60, R24 ;  /* 0x0000003c5058723c */ /* 0x042fe20000041818 */
[----:B------:R-:W1:Y:S07]  /*141b0*/  LDSM.16.M88.4 R24, [R191+0x4800] ;  /* 0x00480000bf18783b */ /* 0x000e6e0000000200 */
[----:B------:R-:W-:Y:S01]  /*141c0*/  HMMA.16816.F32.BF16 R84, R80, R62, R84 ;  /* 0x0000003e5054723c */ /* 0x000fe20000041854 */
[----:B------:R-:W1:Y:S07]  /*141d0*/  LDSM.16.M88.4 R60, [R191+0x5000] ;  /* 0x00500000bf3c783b */ /* 0x000e6e0000000200 */
[C---:B--2---:R-:W-:Y:S08]  /*141e0*/  HMMA.16816.F32.BF16 R40, R20.reuse, R8, R40 ;  /* 0x000000081428723c */ /* 0x044ff00000041828 */
[C---:B------:R-:W-:Y:S01]  /*141f0*/  HMMA.16816.F32.BF16 R36, R20.reuse, R10, R36 ;  /* 0x0000000a1424723c */ /* 0x040fe20000041824 */
[----:B------:R-:W2:Y:S07]  /*14200*/  LDSM.16.M88.4 R8, [R191+0x5800] ;  /* 0x00580000bf08783b */ /* 0x000eae0000000200 */
[C---:B---3--:R-:W-:Y:S08]  /*14210*/  HMMA.16816.F32.BF16 R32, R20.reuse, R4, R32 ;  /* 0x000000041420723c */ /* 0x048ff00000041820 */
[C---:B------:R-:W-:Y:S01]  /*14220*/  HMMA.16816.F32.BF16 R28, R20.reuse, R6, R28 ;  /* 0x00000006141c723c */ /* 0x040fe2000004181c */
[----:B------:R-:W-:Y:S07]  /*14230*/  LDSM.16.M88.4 R4, [R188+0xa000] ;  /* 0x00a00000bc04783b */ /* 0x000fee0000000200 */
[C---:B------:R-:W-:Y:S08]  /*14240*/  HMMA.16816.F32.BF16 R48, R20.reuse, R12, R48 ;  /* 0x0000000c1430723c */ /* 0x040ff00000041830 */
[C---:B------:R-:W-:Y:S01]  /*14250*/  HMMA.16816.F32.BF16 R44, R20.reuse, R14, R44 ;  /* 0x0000000e142c723c */ /* 0x040fe2000004182c */
[----:B------:R-:W3:Y:S07]  /*14260*/  LDSM.16.M88.4 R12, [R190+0x4000] ;  /* 0x00400000be0c783b */ /* 0x000eee0000000200 */
[C---:B----4-:R-:W-:Y:S08]  /*14270*/  HMMA.16816.F32.BF16 R88, R20.reuse, R64, R88 ;  /* 0x000000401458723c */ /* 0x050ff00000041858 */
[----:B------:R-:W-:Y:S01]  /*14280*/  HMMA.16816.F32.BF16 R84, R20, R66, R84 ;  /* 0x000000421454723c */ /* 0x000fe20000041854 */
[----:B------:R-:W-:Y:S04]  /*14290*/  LDSM.16.M88.4 R20, [R188+0xb000] ;  /* 0x00b00000bc14783b */ /* 0x000fe80000000200 */
[----:B------:R-:W-:Y:S03]  /*142a0*/  LDSM.16.M88.4 R64, [R184+0x4000] ;  /* 0x00400000b840783b */ /* 0x000fe60000000200 */
[C---:B-1----:R-:W-:Y:S08]  /*142b0*/  HMMA.16816.F32.BF16 R40, R76.reuse, R24, R40 ;  /* 0x000000184c28723c */ /* 0x042ff00000041828 */
[C---:B------:R-:W-:Y:S01]  /*142c0*/  HMMA.16816.F32.BF16 R36, R76.reuse, R26, R36 ;  /* 0x0000001a4c24723c */ /* 0x040fe20000041824 */
[----:B------:R-:W1:Y:S07]  /*142d0*/  LDSM.16.M88.4 R24, [R188+0xa800] ;  /* 0x00a80000bc18783b */ /* 0x000e6e0000000200 */
[C---:B------:R-:W-:Y:S08]  /*142e0*/  HMMA.16816.F32.BF16 R32, R76.reuse, R60, R32 ;  /* 0x0000003c4c20723c */ /* 0x040ff00000041820 */
[C---:B------:R-:W-:Y:S01]  /*142f0*/  HMMA.16816.F32.BF16 R28, R76.reuse, R62, R28 ;  /* 0x0000003e4c1c723c */ /* 0x040fe2000004181c */
[----:B------:R-:W4:Y:S07]  /*14300*/  LDSM.16.M88.4 R60, [R188+0xb800] ;  /* 0x00b80000bc3c783b */ /* 0x000f2e0000000200 */
[C---:B------:R-:W-:Y:S08]  /*14310*/  HMMA.16816.F32.BF16 R48, R76.reuse, R72, R48 ;  /* 0x000000484c30723c */ /* 0x040ff00000041830 */
[C---:B------:R-:W-:Y:S01]  /*14320*/  HMMA.16816.F32.BF16 R44, R76.reuse, R74, R44 ;  /* 0x0000004a4c2c723c */ /* 0x040fe2000004182c */
[----:B------:R-:W4:Y:S07]  /*14330*/  LDSM.16.M88.4 R72, [R189+0x4000] ;  /* 0x00400000bd48783b */ /* 0x000f2e0000000200 */
[C---:B--2---:R-:W-:Y:S08]  /*14340*/  HMMA.16816.F32.BF16 R88, R76.reuse, R8, R88 ;  /* 0x000000084c58723c */ /* 0x044ff00000041858 */
[----:B------:R-:W-:Y:S01]  /*14350*/  HMMA.16816.F32.BF16 R84, R76, R10, R84 ;  /* 0x0000000a4c54723c */ /* 0x000fe20000041854 */
[----:B------:R-:W2:Y:S07]  /*14360*/  LDSM.16.M88.4 R8, [R184+0x4800] ;  /* 0x00480000b808783b */ /* 0x000eae0000000200 */
[C---:B---3--:R-:W-:Y:S08]  /*14370*/  HMMA.16816.F32.BF16 R48, R12.reuse, R4, R48 ;  /* 0x000000040c30723c */ /* 0x048ff00000041830 */
[C---:B------:R-:W-:Y:S01]  /*14380*/  HMMA.16816.F32.BF16 R44, R12.reuse, R6, R44 ;  /* 0x000000060c2c723c */ /* 0x040fe2000004182c */
[----:B------:R-:W3:Y:S07]  /*14390*/  LDSM.16.M88.4 R4, [R184+0x5000] ;  /* 0x00500000b804783b */ /* 0x000eee0000000200 */
[C---:B-1----:R-:W-:Y:S08]  /*143a0*/  HMMA.16816.F32.BF16 R40, R12.reuse, R24, R40 ;  /* 0x000000180c28723c */ /* 0x042ff00000041828 */
[C---:B------:R-:W-:Y:S08]  /*143b0*/  HMMA.16816.F32.BF16 R36, R12.reuse, R26, R36 ;  /* 0x0000001a0c24723c */ /* 0x040ff00000041824 */
[C---:B------:R-:W-:Y:S07]  /*143c0*/  HMMA.16816.F32.BF16 R32, R12.reuse, R20, R32 ;  /* 0x000000140c20723c */ /* 0x040fee0000041820 */
[----:B------:R-:W-:Y:S01]  /*143d0*/  IADD3 R20, R3, -0x40, RZ ;  /* 0xffffffc003147810 */ /* 0x000fe20007ffe0ff */
[----:B------:R-:W-:Y:S03]  /*143e0*/  HMMA.16816.F32.BF16 R28, R12, R22, R28 ;  /* 0x000000160c1c723c */ /* 0x000fe6000004181c */
[----:B------:R-:W-:-:S05]  /*143f0*/  ISETP.GE.AND P1, PT, R20, R69, PT ;  /* 0x000000451400720c */ /* 0x000fca0003f26270 */
[C---:B----4-:R-:W-:Y:S08]  /*14400*/  HMMA.16816.F32.BF16 R88, R12.reuse, R60, R88 ;  /* 0x0000003c0c58723c */ /* 0x050ff00000041858 */
[----:B------:R-:W-:Y:S01]  /*14410*/  HMMA.16816.F32.BF16 R84, R12, R62, R84 ;  /* 0x0000003e0c54723c */ /* 0x000fe20000041854 */
[----:B------:R-:W1:Y:S01]  /*14420*/  LDSM.16.M88.4 R12, [R184+0x5800] ;  /* 0x00580000b80c783b */ /* 0x000e620000000200 */
[----:B------:R-:W-:-:S06]  /*14430*/  DEPBAR.LE SB0, 0x0 ;  /* 0x000080000000791a */ /* 0x000fcc0000000000 */
[C---:B------:R-:W-:Y:S08]  /*14440*/  HMMA.16816.F32.BF16 R48, R72.reuse, R64, R48 ;  /* 0x000000404830723c */ /* 0x040ff00000041830 */
[C---:B------:R-:W-:Y:S08]  /*14450*/  HMMA.16816.F32.BF16 R44, R72.reuse, R66, R44 ;  /* 0x00000042482c723c */ /* 0x040ff0000004182c */
[C---:B--2---:R-:W-:Y:S07]  /*14460*/  HMMA.16816.F32.BF16 R40, R72.reuse, R8, R40 ;  /* 0x000000084828723c */ /* 0x044fee0000041828 */
[----:B------:R-:W-:Y:S01]  /*14470*/  IADD3 R8, R3, -0x38, RZ ;  /* 0xffffffc803087810 */ /* 0x000fe20007ffe0ff */
[----:B---3--:R-:W-:Y:S01]  /*14480*/  HMMA.16816.F32.BF16 R28, R72, R6, R28 ;  /* 0x00000006481c723c */ /* 0x008fe2000004181c */
[----:B------:R-:W-:-:S02]  /*14490*/  FSEL R50, R50, -INF , !P1 ;  /* 0xff80000032327808 */ /* 0x000fc40004800000 */
[----:B------:R-:W-:Y:S02]  /*144a0*/  FSEL R48, R48, -INF , !P1 ;  /* 0xff80000030307808 */ /* 0x000fe40004800000 */
[-C--:B------:R-:W-:Y:S02]  /*144b0*/  ISETP.GE.AND P6, PT, R8, R69.reuse, PT ;  /* 0x000000450800720c */ /* 0x080fe40003fc6270 */
[----:B------:R-:W-:Y:S01]  /*144c0*/  ISETP.GE.AND P1, PT, R0, R69, PT ;  /* 0x000000450000720c */ /* 0x000fe20003f26270 */
[----:B------:R-:W-:Y:S01]  /*144d0*/  HMMA.16816.F32.BF16 R36, R72, R10, R36 ;  /* 0x0000000a4824723c */ /* 0x000fe20000041824 */
[C---:B------:R-:W-:Y:S02]  /*144e0*/  IADD3 R8, R3.reuse, -0x30, RZ ;  /* 0xffffffd003087810 */ /* 0x040fe40007ffe0ff */
[----:B------:R-:W-:Y:S02]  /*144f0*/  IADD3 R0, R3, -0x1f, RZ ;  /* 0xffffffe103007810 */ /* 0x000fe40007ffe0ff */
[----:B------:R-:W-:-:S02]  /*14500*/  FSEL R46, R46, -INF , !P6 ;  /* 0xff8000002e2e7808 */ /* 0x000fc40007000000 */
[----:B------:R-:W-:Y:S01]  /*14510*/  FSEL R44, R44, -INF , !P6 ;  /* 0xff8000002c2c7808 */ /* 0x000fe20007000000 */
[C---:B------:R-:W-:Y:S01]  /*14520*/  HMMA.16816.F32.BF16 R32, R72.reuse, R4, R32 ;  /* 0x000000044820723c */ /* 0x040fe20000041820 */
[-C--:B------:R-:W-:Y:S02]  /*14530*/  ISETP.GE.AND P4, PT, R8, R69.reuse, PT ;  /* 0x000000450800720c */ /* 0x080fe40003f86270 */
[----:B------:R-:W-:Y:S02]  /*14540*/  ISETP.GE.AND P6, PT, R0, R69, PT ;  /* 0x000000450000720c */ /* 0x000fe40003fc6270 */
[----:B------:R-:W-:Y:S02]  /*14550*/  IADD3 R0, R3, -0x17, RZ ;  /* 0xffffffe903007810 */ /* 0x000fe40007ffe0ff */
[----:B------:R-:W-:Y:S01]  /*14560*/  FSEL R9, R42, -INF , !P4 ;  /* 0xff8000002a097808 */ /* 0x000fe20006000000 */
[----:B-1----:R-:W-:Y:S01]  /*14570*/  HMMA.16816.F32.BF16 R88, R72, R12, R88 ;  /* 0x0000000c4858723c */ /* 0x002fe20000041858 */
[----:B------:R-:W-:-:S02]  /*14580*/  FSEL R5, R40, -INF , !P4 ;  /* 0xff80000028057808 */ /* 0x000fc40006000000 */
[----:B------:R-:W-:Y:S02]  /*14590*/  ISETP.GE.AND P4, PT, R0, R69, PT ;  /* 0x000000450000720c */ /* 0x000fe40003f86270 */
[----:B------:R-:W-:Y:S02]  /*145a0*/  IADD3 R4, R3, -0x20, RZ ;  /* 0xffffffe003047810 */ /* 0x000fe40007ffe0ff */
[----:B------:R-:W-:Y:S01]  /*145b0*/  FSEL R170, R31, -INF , !P4 ;  /* 0xff8000001faa7808 */ /* 0x000fe20006000000 */
[----:B------:R-:W-:Y:S01]  /*145c0*/  HMMA.16816.F32.BF16 R84, R72, R14, R84 ;  /* 0x0000000e4854723c */ /* 0x000fe20000041854 */
[----:B------:R-:W-:Y:S02]  /*145d0*/  FSEL R163, R29, -INF , !P4 ;  /* 0xff8000001da37808 */ /* 0x000fe40006000000 */
[----:B------:R-:W-:Y:S02]  /*145e0*/  IADD3 R10, R3, -0x28, RZ ;  /* 0xffffffd8030a7810 */ /* 0x000fe40007ffe0ff */
[----:B------:R-:W-:-:S02]  /*145f0*/  ISETP.GE.AND P4, PT, R133, 0x2, PT ;  /* 0x000000028500780c */ /* 0x000fc40003f86270 */
[----:B------:R-:W-:Y:S02]  /*14600*/  FSEL R51, R51, -INF , !P0 ;  /* 0xff80000033337808 */ /* 0x000fe40004000000 */
[----:B------:R-:W-:Y:S02]  /*14610*/  FSEL R49, R49, -INF , !P0 ;  /* 0xff80000031317808 */ /* 0x000fe40004000000 */
[-C--:B------:R-:W-:Y:S02]  /*14620*/  ISETP.GE.AND P0, PT, R4, R69.reuse, PT ;  /* 0x000000450400720c */ /* 0x080fe40003f06270 */
[C---:B------:R-:W-:Y:S02]  /*14630*/  IADD3 R4, R3.reuse, -0x18, RZ ;  /* 0xffffffe803047810 */ /* 0x040fe40007ffe0ff */
[----:B------:R-:W-:Y:S02]  /*14640*/  IADD3 R0, R3, -0x10, RZ ;  /* 0xfffffff003007810 */ /* 0x000fe40007ffe0ff */
[----:B------:R-:W-:-:S02]  /*14650*/  ISETP.GE.AND P2, PT, R10, R69, PT ;  /* 0x000000450a00720c */ /* 0x000fc40003f46270 */
[----:B------:R-:W-:Y:S02]  /*14660*/  IADD3 R6, R3, -0xf, RZ ;  /* 0xfffffff103067810 */ /* 0x000fe40007ffe0ff */
[----:B------:R-:W-:Y:S02]  /*14670*/  FSEL R47, R47, -INF , !P5 ;  /* 0xff8000002f2f7808 */ /* 0x000fe40006800000 */
[----:B------:R-:W-:Y:S02]  /*14680*/  FSEL R45, R45, -INF , !P5 ;  /* 0xff8000002d2d7808 */ /* 0x000fe40006800000 */
[----:B------:R-:W-:Y:S02]  /*14690*/  FSEL R10, R43, -INF , !P3 ;  /* 0xff8000002b0a7808 */ /* 0x000fe40005800000 */
[----:B------:R-:W-:Y:S02]  /*146a0*/  FSEL R7, R41, -INF , !P3 ;  /* 0xff80000029077808 */ /* 0x000fe40005800000 */
[----:B------:R-:W-:-:S02]  /*146b0*/  ISETP.GE.AND P5, PT, R4, R69, PT ;  /* 0x000000450400720c */ /* 0x000fc40003fa6270 */
[-C--:B------:R-:W-:Y:S02]  /*146c0*/  ISETP.GE.AND P3, PT, R0, R69.reuse, PT ;  /* 0x000000450000720c */ /* 0x080fe40003f66270 */
[C---:B------:R-:W-:Y:S02]  /*146d0*/  IADD3 R12, R3.reuse, -0x8, RZ ;  /* 0xfffffff8030c7810 */ /* 0x040fe40007ffe0ff */
[----:B------:R-:W-:Y:S02]  /*146e0*/  IADD3 R14, R3, -0x7, RZ ;  /* 0xfffffff9030e7810 */ /* 0x000fe40007ffe0ff */
[----:B------:R-:W-:Y:S02]  /*146f0*/  FSEL R0, R38, -INF , !P2 ;  /* 0xff80000026007808 */ /* 0x000fe40005000000 */
[----:B------:R-:W-:Y:S02]  /*14700*/  FSEL R4, R36, -INF , !P2 ;  /* 0xff80000024047808 */ /* 0x000fe40005000000 */
[----:B------:R-:W-:-:S02]  /*14710*/  ISETP.GE.AND P2, PT, R6, R69, PT ;  /* 0x000000450600720c */ /* 0x000fc40003f46270 */
[----:B------:R-:W-:Y:S02]  /*14720*/  FSEL R8, R39, -INF , !P1 ;  /* 0xff80000027087808 */ /* 0x000fe40004800000 */
[----:B------:R-:W-:Y:S02]  /*14730*/  FSEL R6, R37, -INF , !P1 ;  /* 0xff80000025067808 */ /* 0x000fe40004800000 */
[----:B------:R-:W-:Y:S02]  /*14740*/  FSEL R164, R34, -INF , !P0 ;  /* 0xff80000022a47808 */ /* 0x000fe40004000000 */
[----:B------:R-:W-:Y:S02]  /*14750*/  FSEL R174, R32, -INF , !P0 ;  /* 0xff80000020ae7808 */ /* 0x000fe40004000000 */
[-C--:B------:R-:W-:Y:S02]  /*14760*/  ISETP.GE.AND P1, PT, R12, R69.reuse, PT ;  /* 0x000000450c00720c */ /* 0x080fe40003f26270 */
[----:B------:R-:W-:-:S02]  /*14770*/  ISETP.GE.AND P0, PT, R14, R69, PT ;  /* 0x000000450e00720c */ /* 0x000fc40003f06270 */
[----:B------:R-:W-:Y:S02]  /*14780*/  FSEL R167, R35, -INF , !P6 ;  /* 0xff80000023a77808 */ /* 0x000fe40007000000 */
[----:B------:R-:W-:Y:S02]  /*14790*/  FSEL R172, R33, -INF , !P6 ;  /* 0xff80000021ac7808 */ /* 0x000fe40007000000 */
        /* <DEDUP_REMOVED lines=10> */
[----:B------:R-:W-:Y:S06]  /*14840*/  BAR.SYNC.DEFER_BLOCKING 0x0 ;  /* 0x0000000000007b1d */ /* 0x000fec0000010000 */
[----:B------:R-:W-:Y:S05]  /*14850*/  @!P4 BRA `(.L_x_1031) ;  /* 0x00000a600000c947 */ /* 0x000fea0003800000 */
[----:B------:R-:W-:Y:S01]  /*14860*/  ISETP.NE.U32.AND P0, PT, R212, RZ, PT ;  /* 0x000000ffd400720c */ /* 0x000fe20003f05070 */
[----:B------:R-:W-:Y:S03]  /*14870*/  BSSY B0, `(.L_x_1032) ;  /* 0x0000042000007945 */ /* 0x000fe60003800000 */
[----:B------:R-:W-:-:S13]  /*14880*/  ISETP.NE.AND.EX P0, PT, R213, RZ, PT, P0 ;  /* 0x000000ffd500720c */ /* 0x000fda0003f05300 */
[----:B------:R-:W-:Y:S05]  /*14890*/  @!P0 BRA `(.L_x_1033) ;  /* 0x000003c000008947 */ /* 0x000fea0003800000 */
[----:B------:R-:W2:Y:S01]  /*148a0*/  LD.E R17, [R18.64+0x170] ;  /* 0x0001700612117980 */ /* 0x000ea2000c101900 */
[C---:B------:R-:W-:Y:S02]  /*148b0*/  IADD3 R15, R2.reuse, -0x40, RZ ;  /* 0xffffffc0020f7810 */ /* 0x040fe40007ffe0ff */
[----:B------:R-:W-:Y:S02]  /*148c0*/  IABS R11, R2 ;  /* 0x00000002000b7213 */ /* 0x000fe40000000000 */
[----:B------:R-:W-:Y:S02]  /*148d0*/  IABS R3, R15 ;  /* 0x0000000f00037213 */ /* 0x000fe40000000000 */
[-C--:B--2---:R-:W-:Y:S02]  /*148e0*/  IABS R13, R17.reuse ;  /* 0x00000011000d7213 */ /* 0x084fe40000000000 */
[-C--:B------:R-:W-:Y:S02]  /*148f0*/  IABS R12, R17.reuse ;  /* 0x00000011000c7213 */ /* 0x080fe40000000000 */
[----:B------:R-:W1:Y:S01]  /*14900*/  I2F.RP R16, R13 ;  /* 0x0000000d00107306 */ /* 0x000e620000209400 */
[----:B------:R-:W-:-:S02]  /*14910*/  LOP3.LUT R2, R2, R17, RZ, 0x3c, !PT ;  /* 0x0000001102027212 */ /* 0x000fc400078e3cff */
[----:B------:R-:W-:Y:S01]  /*14920*/  IMAD.MOV R12, RZ, RZ, -R12 ;  /* 0x000000ffff0c7224 */ /* 0x000fe200078e0a0c */
[----:B------:R-:W-:Y:S02]  /*14930*/  LOP3.LUT R15, R15, R17, RZ, 0x3c, !PT ;  /* 0x000000110f0f7212 */ /* 0x000fe400078e3cff */
[----:B------:R-:W-:Y:S02]  /*14940*/  ISETP.GE.AND P2, PT, R2, RZ, PT ;  /* 0x000000ff0200720c */ /* 0x000fe40003f46270 */
        /* <DEDUP_REMOVED lines=9> */
[----:B------:R-:W-:-:S04]  /*149e0*/  IMAD.HI.U32 R14, R14, R3, RZ ;  /* 0x000000030e0e7227 */ /* 0x000fc800078e00ff */
[-C--:B------:R-:W-:Y:S02]  /*149f0*/  IMAD R20, R16, R12.reuse, R11 ;  /* 0x0000000c10147224 */ /* 0x080fe400078e020b */
[----:B------:R-:W-:Y:S01]  /*14a00*/  IMAD R12, R14, R12, R3 ;  /* 0x0000000c0e0c7224 */ /* 0x000fe200078e0203 */
[----:B------:R-:W-:Y:S02]  /*14a10*/  LOP3.LUT R3, RZ, R17, RZ, 0x33, !PT ;  /* 0x00000011ff037212 */ /* 0x000fe400078e33ff */
[C---:B------:R-:W-:Y:S02]  /*14a20*/  ISETP.GT.U32.AND P3, PT, R13.reuse, R20, PT ;  /* 0x000000140d00720c */ /* 0x040fe40003f64070 */
[----:B------:R-:W-:-:S11]  /*14a30*/  ISETP.GT.U32.AND P1, PT, R13, R12, PT ;  /* 0x0000000c0d00720c */ /* 0x000fd60003f24070 */
[----:B------:R-:W-:Y:S01]  /*14a40*/  @!P3 IMAD.IADD R20, R20, 0x1, -R13 ;  /* 0x000000011414b824 */ /* 0x000fe200078e0a0d */
[----:B------:R-:W-:Y:S02]  /*14a50*/  @!P3 IADD3 R16, R16, 0x1, RZ ;  /* 0x000000011010b810 */ /* 0x000fe40007ffe0ff */
[-C--:B------:R-:W-:Y:S02]  /*14a60*/  @!P1 IADD3 R12, R12, -R13.reuse, RZ ;  /* 0x8000000d0c0c9210 */ /* 0x080fe40007ffe0ff */
[-C--:B------:R-:W-:Y:S02]  /*14a70*/  ISETP.GE.U32.AND P6, PT, R20, R13.reuse, PT ;  /* 0x0000000d1400720c */ /* 0x080fe40003fc6070 */
[----:B------:R-:W-:Y:S01]  /*14a80*/  ISETP.GE.U32.AND P5, PT, R12, R13, PT ;  /* 0x0000000d0c00720c */ /* 0x000fe20003fa6070 */
[----:B------:R-:W2:Y:S01]  /*14a90*/  LD.E.64 R20, [R18.64+0x20] ;  /* 0x0000200612147980 */ /* 0x000ea2000c101b00 */
[----:B------:R-:W-:Y:S02]  /*14aa0*/  @!P1 IADD3 R14, R14, 0x1, RZ ;  /* 0x000000010e0e9810 */ /* 0x000fe40007ffe0ff */
[----:B------:R-:W-:-:S07]  /*14ab0*/  ISETP.NE.AND P1, PT, R17, RZ, PT ;  /* 0x000000ff1100720c */ /* 0x000fce0003f25270 */
[----:B------:R-:W-:Y:S02]  /*14ac0*/  @P6 IADD3 R16, R16, 0x1, RZ ;  /* 0x0000000110106810 */ /* 0x000fe40007ffe0ff */
[----:B------:R-:W-:-:S03]  /*14ad0*/  @P5 IADD3 R14, R14, 0x1, RZ ;  /* 0x000000010e0e5810 */ /* 0x000fc60007ffe0ff */
[----:B------:R-:W-:Y:S02]  /*14ae0*/  @!P2 IMAD.MOV R16, RZ, RZ, -R16 ;  /* 0x000000ffff10a224 */ /* 0x000fe400078e0a10 */
[----:B------:R-:W-:-:S03]  /*14af0*/  @!P0 IMAD.MOV R14, RZ, RZ, -R14 ;  /* 0x000000ffff0e8224 */ /* 0x000fc600078e0a0e */
[C---:B------:R-:W-:Y:S02]  /*14b00*/  SEL R11, R3.reuse, R16, !P1 ;  /* 0x00000010030b7207 */ /* 0x040fe40004800000 */
[----:B------:R-:W-:Y:S02]  /*14b10*/  SEL R12, R3, R14, !P1 ;  /* 0x0000000e030c7207 */ /* 0x000fe40004800000 */
[----:B------:R-:W3:Y:S01]  /*14b20*/  LD.E.64 R14, [R18.64+0x38] ;  /* 0x00003806120e7980 */ /* 0x000ee2000c101b00 */
[----:B------:R-:W-:-:S04]  /*14b30*/  IMAD.WIDE R24, R11, 0x4, R212 ;  /* 0x000000040b187825 */ /* 0x000fc800078e02d4 */
[----:B------:R-:W-:Y:S01]  /*14b40*/  IMAD.WIDE R22, R12, 0x4, R212 ;  /* 0x000000040c167825 */ /* 0x000fe200078e02d4 */
[----:B------:R-:W4:Y:S04]  /*14b50*/  LD.E R3, [R24.64] ;  /* 0x0000000618037980 */ /* 0x000f28000c101900 */
[----:B------:R-:W4:Y:S01]  /*14b60*/  LD.E R2, [R22.64] ;  /* 0x0000000616027980 */ /* 0x000f22000c101900 */
[----:B------:R-:W-:-:S05]  /*14b70*/  IADD3 R12, R11, -R12, RZ ;  /* 0x8000000c0b0c7210 */ /* 0x000fca0007ffe0ff */
[----:B------:R-:W-:-:S05]  /*14b80*/  IMAD R17, R17, R12, -0x40 ;  /* 0xffffffc011117424 */ /* 0x000fca00078e020c */
[----:B------:R-:W-:Y:S01]  /*14b90*/  SHF.R.S32.HI R12, RZ, 0x1f, R17 ;  /* 0x0000001fff0c7819 */ /* 0x000fe20000011411 */
[-C--:B---3--:R-:W-:Y:S02]  /*14ba0*/  IMAD R11, R15, R17.reuse, RZ ;  /* 0x000000110f0b7224 */ /* 0x088fe400078e02ff */
[----:B------:R-:W-:-:S04]  /*14bb0*/  IMAD.WIDE.U32 R16, R14, R17, RZ ;  /* 0x000000110e107225 */ /* 0x000fc800078e00ff */
[----:B------:R-:W-:Y:S02]  /*14bc0*/  IMAD R11, R14, R12, R11 ;  /* 0x0000000c0e0b7224 */ /* 0x000fe400078e020b */
[----:B----4-:R-:W-:Y:S02]  /*14bd0*/  IMAD.IADD R2, R2, 0x1, -R3 ;  /* 0x0000000102027824 */ /* 0x010fe400078e0a03 */
[----:B------:R-:W-:Y:S02]  /*14be0*/  IMAD.IADD R17, R17, 0x1, R11 ;  /* 0x0000000111117824 */ /* 0x000fe400078e020b */
[----:B--2---:R-:W-:Y:S01]  /*14bf0*/  IMAD R3, R21, R2, RZ ;  /* 0x0000000215037224 */ /* 0x004fe200078e02ff */
[----:B------:R-:W-:Y:S01]  /*14c00*/  SHF.R.S32.HI R12, RZ, 0x1f, R2 ;  /* 0x0000001fff0c7819 */ /* 0x000fe20000011402 */
[----:B------:R-:W-:-:S04]  /*14c10*/  IMAD.WIDE.U32 R16, R2, R20, R16 ;  /* 0x0000001402107225 */ /* 0x000fc800078e0010 */
[----:B------:R-:W-:Y:S02]  /*14c20*/  IMAD R3, R20, R12, R3 ;  /* 0x0000000c14037224 */ /* 0x000fe400078e0203 */
[----:B------:R-:W-:-:S03]  /*14c30*/  IMAD.MOV.U32 R2, RZ, RZ, R16 ;  /* 0x000000ffff027224 */ /* 0x000fc600078e0010 */
[----:B------:R-:W-:Y:S01]  /*14c40*/  IADD3 R3, R17, R3, RZ ;  /* 0x0000000311037210 */ /* 0x000fe20007ffe0ff */
[----:B------:R-:W-:Y:S05]  /*14c50*/  BRA `(.L_x_1034) ;  /* 0x0000003000007947 */ /* 0x000fea0003800000 */
.L_x_1033:
[----:B------:R-:W2:Y:S02]  /*14c60*/  LD.E R2, [R18.64+0x38] ;  /* 0x0000380612027980 */ /* 0x000ea4000c101900 */
[----:B--2---:R-:W-:-:S04]  /*14c70*/  LEA R2, -R2, RZ, 0x6 ;  /* 0x000000ff02027211 */ /* 0x004fc800078e31ff */
[----:B------:R-:W-:Y:S02]  /*14c80*/  SHF.R.S32.HI R3, RZ, 0x1f, R2 ;  /* 0x0000001fff037819 */ /* 0x000fe40000011402 */
.L_x_1034:
[----:B------:R-:W-:Y:S05]  /*14c90*/  BSYNC B0 ;  /* 0x0000000000007941 */ /* 0x000fea0003800000 */
.L_x_1032:
[C---:B------:R-:W-:Y:S02]  /*14ca0*/  LOP3.LUT P3, RZ, R214.reuse, 0x2, RZ, 0xc0, !PT ;  /* 0x00000002d6ff7812 */ /* 0x040fe4000786c0ff */
[C---:B------:R-:W-:Y:S02]  /*14cb0*/  LOP3.LUT P2, RZ, R214.reuse, 0x4, RZ, 0xc0, !PT ;  /* 0x00000004d6ff7812 */ /* 0x040fe4000784c0ff */
[----:B------:R-:W-:Y:S02]  /*14cc0*/  LOP3.LUT P6, RZ, R214, 0x1, RZ, 0xc0, !PT ;  /* 0x00000001d6ff7812 */ /* 0x000fe400078cc0ff */
[C---:B------:R-:W-:Y:S02]  /*14cd0*/  IADD3 R157, P5, R2.reuse, R156, RZ ;  /* 0x0000009c029d7210 */ /* 0x040fe40007fbe0ff */
[C---:B------:R-:W-:Y:S02]  /*14ce0*/  LEA R16, P1, R2.reuse, R204, 0x1 ;  /* 0x000000cc02107211 */ /* 0x040fe400078208ff */
[C---:B------:R-:W-:Y:S01]  /*14cf0*/  IADD3 R12, P0, R2.reuse, R201, RZ ;  /* 0x000000c9020c7210 */ /* 0x040fe20007f1e0ff */
[----:B------:R-:W-:Y:S01]  /*14d00*/  IMAD.X R154, R3, 0x1, R155, P5 ;  /* 0x00000001039a7824 */ /* 0x000fe200028e069b */
[----:B------:R-:W-:-:S02]  /*14d10*/  LEA.HI.X R17, R2, R203, R3, 0x1, P1 ;  /* 0x000000cb02117211 */ /* 0x000fc400008f0c03 */
[-C--:B------:R-:W-:Y:S01]  /*14d20*/  @P3 LEA R14, P5, R157, R158.reuse, 0x1 ;  /* 0x0000009e9d0e3211 */ /* 0x080fe200078a08ff */
[----:B------:R-:W-:Y:S01]  /*14d30*/  IMAD.X R3, R3, 0x1, R202, P0 ;  /* 0x0000000103037824 */ /* 0x000fe200000e06ca */
[C---:B------:R-:W-:Y:S01]  /*14d40*/  @P2 LEA R20, P1, R157.reuse, R158, 0x1 ;  /* 0x0000009e9d142211 */ /* 0x040fe200078208ff */
[----:B------:R-:W-:Y:S01]  /*14d50*/  @!PT LDS RZ, [RZ] ;  /* 0x00000000fffff984 */ /* 0x000fe20000000800 */
[----:B------:R-:W-:Y:S01]  /*14d60*/  @!PT LDS RZ, [RZ] ;  /* 0x00000000fffff984 */ /* 0x000fe20000000800 */
[----:B------:R-:W-:Y:S01]  /*14d70*/  @!PT LDS RZ, [RZ] ;  /* 0x00000000fffff984 */ /* 0x000fe20000000800 */
[----:B------:R1:W-:Y:S01]  /*14d80*/  @P6 LDGSTS.E.BYPASS.LTC128B.128 [R211+0x6000], [R16.64] ;  /* 0x0600000010d36fae */ /* 0x0003e2000b901d46 */
[C-C-:B------:R-:W-:Y:S02]  /*14d90*/  @P3 LEA.HI.X R15, R157.reuse, R159, R154.reuse, 0x1, P5 ;  /* 0x0000009f9d0f3211 */ /* 0x140fe400028f0c9a */
[C---:B------:R-:W-:Y:S01]  /*14da0*/  IADD3 R11, P5, R12.reuse, R201, RZ ;  /* 0x000000c90c0b7210 */ /* 0x040fe20007fbe0ff */
[----:B------:R1:W-:Y:S01]  /*14db0*/  @!P6 STS.128 [R211+0x6000], RZ ;  /* 0x006000ffd300e388 */ /* 0x0003e20000000c00 */
[CC--:B------:R-:W-:Y:S02]  /*14dc0*/  @P6 LEA R22, P0, R12.reuse, R204.reuse, 0x1 ;  /* 0x000000cc0c166211 */ /* 0x0c0fe400078008ff */
[----:B------:R-:W-:Y:S01]  /*14dd0*/  @P2 LEA.HI.X R21, R157, R159, R154, 0x1, P1 ;  /* 0x0000009f9d152211 */ /* 0x000fe200008f0c9a */
[----:B------:R-:W-:Y:S01]  /*14de0*/  IMAD.X R2, R3, 0x1, R202, P5 ;  /* 0x0000000103027824 */ /* 0x000fe200028e06ca */
[C---:B------:R-:W-:Y:S01]  /*14df0*/  @P6 LEA.HI.X R23, R12.reuse, R203, R3, 0x1, P0 ;  /* 0x000000cb0c176211 */ /* 0x040fe200000f0c03 */
[----:B------:R-:W-:Y:S01]  /*14e00*/  @!PT LDS RZ, [RZ] ;  /* 0x00000000fffff984 */ /* 0x000fe20000000800 */
[----:B------:R-:W-:Y:S01]  /*14e10*/  @!PT LDS RZ, [RZ] ;  /* 0x00000000fffff984 */ /* 0x000fe20000000800 */
[----:B------:R-:W-:Y:S01]  /*14e20*/  @!PT LDS RZ, [RZ] ;  /* 0x00000000fffff984 */ /* 0x000fe20000000800 */
[----:B------:R1:W-:Y:S01]  /*14e30*/  @P3 LDGSTS.E.BYPASS.LTC128B.128 [R211+0x8000], [R14.64+0x80] ;  /* 0x080000800ed33fae */ /* 0x0003e2000b901d46 */
[----:B------:R-:W-:-:S02]  /*14e40*/  @P3 LEA R26, P1, R12, R204, 0x1 ;  /* 0x000000cc0c1a3211 */ /* 0x000fc400078208ff */
[CC--:B------:R-:W-:Y:S01]  /*14e50*/  @P2 LEA R24, P0, R12.reuse, R204.reuse, 0x1 ;  /* 0x000000cc0c182211 */ /* 0x0c0fe200078008ff */
[----:B------:R1:W-:Y:S01]  /*14e60*/  @!P3 STS.128 [R211+0x8000], RZ ;  /* 0x008000ffd300b388 */ /* 0x0003e20000000c00 */
[CC--:B------:R-:W-:Y:S02]  /*14e70*/  @P6 LEA R28, P5, R11.reuse, R204.reuse, 0x1 ;  /* 0x000000cc0b1c6211 */ /* 0x0c0fe400078a08ff */
[CCC-:B------:R-:W-:Y:S01]  /*14e80*/  @P3 LEA.HI.X R27, R12.reuse, R203.reuse, R3.reuse, 0x1, P1 ;  /* 0x000000cb0c1b3211 */ /* 0x1c0fe200008f0c03 */
[----:B------:R-:W-:Y:S01]  /*14e90*/  @!PT LDS RZ, [RZ] ;  /* 0x00000000fffff984 */ /* 0x000fe20000000800 */
[----:B------:R-:W-:Y:S01]  /*14ea0*/  @!PT LDS RZ, [RZ] ;  /* 0x00000000fffff984 */ /* 0x000fe20000000800 */
[----:B------:R-:W-:Y:S01]  /*14eb0*/  @!PT LDS RZ, [RZ] ;  /* 0x00000000fffff984 */ /* 0x000fe20000000800 */
[----:B------:R1:W-:Y:S01]  /*14ec0*/  @P2 LDGSTS.E.BYPASS.LTC128B.128 [R211+0xa000], [R20.64+0x100] ;  /* 0x0a00010014d32fae */ /* 0x0003e2000b901d46 */
[-C--:B------:R-:W-:Y:S02]  /*14ed0*/  @P2 LEA.HI.X R25, R12, R203.reuse, R3, 0x1, P0 ;  /* 0x000000cb0c192211 */ /* 0x080fe400000f0c03 */
[C---:B------:R-:W-:Y:S01]  /*14ee0*/  @P6 LEA.HI.X R29, R11.reuse, R203, R2, 0x1, P5 ;  /* 0x000000cb0b1d6211 */ /* 0x040fe200028f0c02 */
[----:B------:R1:W-:Y:S01]  /*14ef0*/  @!P2 STS.128 [R211+0xa000], RZ ;  /* 0x00a000ffd300a388 */ /* 0x0003e20000000c00 */
[----:B------:R-:W-:-:S02]  /*14f00*/  @P3 LEA R30, P1, R11, R204, 0x1 ;  /* 0x000000cc0b1e3211 */ /* 0x000fc400078208ff */
[CC--:B------:R-:W-:Y:S01]  /*14f10*/  @P2 LEA R12, P0, R11.reuse, R204.reuse, 0x1 ;  /* 0x000000cc0b0c2211 */ /* 0x0c0fe200078008ff */
[----:B------:R-:W-:Y:S01]  /*14f20*/  @!PT LDS RZ, [RZ] ;  /* 0x00000000fffff984 */ /* 0x000fe20000000800 */
[----:B------:R-:W-:Y:S01]  /*14f30*/  @!PT LDS RZ, [RZ] ;  /* 0x00000000fffff984 */ /* 0x000fe20000000800 */
[----:B------:R-:W-:Y:S01]  /*14f40*/  @!PT LDS RZ, [RZ] ;  /* 0x00000000fffff984 */ /* 0x000fe20000000800 */
[----:B------:R1:W-:Y:S01]  /*14f50*/  @P6 LDGSTS.E.BYPASS.LTC128B.128 [R211+0x6800], [R22.64] ;  /* 0x0680000016d36fae */ /* 0x0003e2000b901d46 */
[C---:B------:R-:W-:Y:S02]  /*14f60*/  IADD3 R3, P5, R11.reuse, R201, RZ ;  /* 0x000000c90b037210 */ /* 0x040fe40007fbe0ff */
[CCC-:B------:R-:W-:Y:S01]  /*14f70*/  @P3 LEA.HI.X R31, R11.reuse, R203.reuse, R2.reuse, 0x1, P1 ;  /* 0x000000cb0b1f3211 */ /* 0x1c0fe200008f0c02 */
[----:B------:R1:W-:Y:S01]  /*14f80*/  @!P6 STS.128 [R211+0x6800], RZ ;  /* 0x006800ffd300e388 */ /* 0x0003e20000000c00 */
[----:B------:R-:W-:Y:S01]  /*14f90*/  @P2 LEA.HI.X R13, R11, R203, R2, 0x1, P0 ;  /* 0x000000cb0b0d2211 */ /* 0x000fe200000f0c02 */
[----:B------:R-:W-:Y:S01]  /*14fa0*/  IMAD.X R2, R2, 0x1, R202, P5 ;  /* 0x0000000102027824 */ /* 0x000fe200028e06ca */
[CC--:B------:R-:W-:Y:S01]  /*14fb0*/  @P6 LEA R34, P5, R3.reuse, R204.reuse, 0x1 ;  /* 0x000000cc03226211 */ /* 0x0c0fe200078a08ff */
[----:B------:R-:W-:Y:S01]  /*14fc0*/  @!PT LDS RZ, [RZ] ;  /* 0x00000000fffff984 */ /* 0x000fe20000000800 */
[----:B------:R-:W-:Y:S01]  /*14fd0*/  @!PT LDS RZ, [RZ] ;  /* 0x00000000fffff984 */ /* 0x000fe20000000800 */
[----:B------:R-:W-:Y:S01]  /*14fe0*/  @!PT LDS RZ, [RZ] ;  /* 0x00000000fffff984 */ /* 0x000fe20000000800 */
[----:B------:R1:W-:Y:S01]  /*14ff0*/  @P3 LDGSTS.E.BYPASS.LTC128B.128 [R211+0x8800], [R26.64+0x80] ;  /* 0x088000801ad33fae */ /* 0x0003e2000b901d46 */
[----:B------:R-:W-:-:S02]  /*15000*/  @P3 LEA R32, P1, R3, R204, 0x1 ;  /* 0x000000cc03203211 */ /* 0x000fc400078208ff */
[C---:B------:R-:W-:Y:S01]  /*15010*/  @P2 LEA R36, P0, R3.reuse, R204, 0x1 ;  /* 0x000000cc03242211 */ /* 0x040fe200078008ff */
[----:B------:R1:W-:Y:S01]  /*15020*/  @!P3 STS.128 [R211+0x8800], RZ ;  /* 0x008800ffd300b388 */ /* 0x0003e20000000c00 */
[CC--:B------:R-:W-:Y:S01]  /*15030*/  @P6 LEA.HI.X R35, R3.reuse, R203.reuse, R2, 0x1, P5 ;  /* 0x000000cb03236211 */ /* 0x0c0fe200028f0c02 */
[----:B------:R-:W-:Y:S01]  /*15040*/  IMAD.MOV.U32 R204, RZ, RZ, R16 ;  /* 0x000000ffffcc7224 */ /* 0x000fe200078e0010 */
[CCC-:B------:R-:W-:Y:S01]  /*15050*/  @P3 LEA.HI.X R33, R3.reuse, R203.reuse, R2.reuse, 0x1, P1 ;  /* 0x000000cb03213211 */ /* 0x1c0fe200008f0c02 */
[----:B------:R-:W-:Y:S01]  /*15060*/  @!PT LDS RZ, [RZ] ;  /* 0x00000000fffff984 */ /* 0x000fe20000000800 */
[----:B------:R-:W-:Y:S01]  /*15070*/  @!PT LDS RZ, [RZ] ;  /* 0x00000000fffff984 */ /* 0x000fe20000000800 */
[----:B------:R-:W-:Y:S01]  /*15080*/  @!PT LDS RZ, [RZ] ;  /* 0x00000000fffff984 */ /* 0x000fe20000000800 */
[----:B------:R1:W-:Y:S01]  /*15090*/  @P2 LDGSTS.E.BYPASS.LTC128B.128 [R211+0xa800], [R24.64+0x100] ;  /* 0x0a80010018d32fae */ /* 0x0003e2000b901d46 */
[----:B------:R-:W-:Y:S01]  /*150a0*/  @P2 LEA.HI.X R37, R3, R203, R2, 0x1, P0 ;  /* 0x000000cb03252211 */ /* 0x000fe200000f0c02 */
[----:B------:R-:W-:Y:S02]  /*150b0*/  IMAD.MOV.U32 R203, RZ, RZ, R17 ;  /* 0x000000ffffcb7224 */ /* 0x000fe400078e0011 */
[----:B------:R1:W-:Y:S04]  /*150c0*/  @!P2 STS.128 [R211+0xa800], RZ ;  /* 0x00a800ffd300a388 */ /* 0x0003e80000000c00 */
[----:B------:R-:W-:Y:S01]  /*150d0*/  @!PT LDS RZ, [RZ] ;  /* 0x00000000fffff984 */ /* 0x000fe20000000800 */
[----:B------:R-:W-:Y:S01]  /*150e0*/  @!PT LDS RZ, [RZ] ;  /* 0x00000000fffff984 */ /* 0x000fe20000000800 */
[----:B------:R-:W-:Y:S01]  /*150f0*/  @!PT LDS RZ, [RZ] ;  /* 0x00000000fffff984 */ /* 0x000fe20000000800 */
[----:B------:R1:W-:Y:S04]  /*15100*/  @P6 LDGSTS.E.BYPASS.LTC128B.128 [R211+0x7000], [R28.64] ;  /* 0x070000001cd36fae */ /* 0x0003e8000b901d46 */
[----:B------:R1:W-:Y:S04]  /*15110*/  @!P6 STS.128 [R211+0x7000], RZ ;  /* 0x007000ffd300e388 */ /* 0x0003e80000000c00 */
        /* <DEDUP_REMOVED lines=25> */
[----:B------:R-:W0:Y:S02]  /*152b0*/  LDGDEPBAR ;  /* 0x00000000000079af */ /* 0x000e240000000000 */
.L_x_1031:
[----:B------:R-:W-:Y:S05]  /*152c0*/  BSYNC B1 ;  /* 0x0000000000017941 */ /* 0x000fea0003800000 */
.L_x_1030:
[----:B------:R2:W3:Y:S01]  /*152d0*/  LD.E R158, [R18.64+0xdc] ;  /* 0x0000dc06129e7980 */ /* 0x0004e2000c101900 */
[----:B------:R-:W-:-:S02]  /*152e0*/  FMNMX.FTZ R3, R48, R49, !PT ;  /* 0x0000003130037209 */ /* 0x000fc40007810000 */
[----:B------:R-:W-:Y:S02]  /*152f0*/  SHF.L.U32 R198, R54, 0x1, RZ ;  /* 0x0000000136c67819 */ /* 0x000fe400000006ff */
[----:B------:R-:W-:Y:S02]  /*15300*/  FMNMX.FTZ R2, R44, R3, !PT ;  /* 0x000000032c027209 */ /* 0x000fe40007810000 */
[----:B------:R-:W-:Y:S01]  /*15310*/  FMNMX.FTZ R3, R50, R51, !PT ;  /* 0x0000003332037209 */ /* 0x000fe20007810000 */
[----:B------:R-:W-:Y:S01]  /*15320*/  LDSM.16.MT88.4 R64, [R198+0xe000] ;  /* 0x00e00000c640783b */ /* 0x000fe20000004200 */
[----:B------:R-:W-:Y:S02]  /*15330*/  FMNMX.FTZ R2, R45, R2, !PT ;  /* 0x000000022d027209 */ /* 0x000fe40007810000 */
[----:B------:R-:W-:Y:S01]  /*15340*/  LEA R196, R55, R198, 0x1 ;  /* 0x000000c637c47211 */ /* 0x000fe200078e08ff */
[----:B------:R-:W-:Y:S01]  /*15350*/  LDSM.16.MT88.4 R124, [R198+0xc000] ;  /* 0x00c00000c67c783b */ /* 0x000fe20000004200 */
[----:B------:R-:W-:-:S02]  /*15360*/  FMNMX.FTZ R2, R5, R2, !PT ;  /* 0x0000000205027209 */ /* 0x000fc40007810000 */
[----:B------:R-:W-:Y:S01]  /*15370*/  LEA R197, R57, R198, 0x1 ;  /* 0x000000c639c57211 */ /* 0x000fe200078e08ff */
[----:B------:R-:W-:Y:S01]  /*15380*/  LDSM.16.MT88.4 R80, [R196+0xe000] ;  /* 0x00e00000c450783b */ /* 0x000fe20000004200 */
[----:B------:R-:W-:Y:S02]  /*15390*/  FMNMX.FTZ R11, R7, R2, !PT ;  /* 0x00000002070b7209 */ /* 0x000fe40007810000 */
[----:B------:R-:W-:Y:S01]  /*153a0*/  FMNMX.FTZ R2, R46, R3, !PT ;  /* 0x000000032e027209 */ /* 0x000fe20007810000 */
[----:B------:R-:W-:Y:S01]  /*153b0*/  LDSM.16.MT88.4 R40, [R197+0xc000] ;  /* 0x00c00000c528783b */ /* 0x000fe20000004200 */
[----:B------:R-:W-:Y:S02]  /*153c0*/  FMNMX.FTZ R11, R4, R11, !PT ;  /* 0x0000000b040b7209 */ /* 0x000fe40007810000 */
[----:B------:R-:W-:Y:S01]  /*153d0*/  FMNMX.FTZ R2, R47, R2, !PT ;  /* 0x000000022f027209 */ /* 0x000fe20007810000 */
[----:B------:R-:W-:Y:S01]  /*153e0*/  LDSM.16.MT88.4 R72, [R197+0xe000] ;  /* 0x00e00000c548783b */ /* 0x000fe20000004200 */
[----:B------:R-:W-:-:S02]  /*153f0*/  FMNMX.FTZ R11, R6, R11, !PT ;  /* 0x0000000b060b7209 */ /* 0x000fc40007810000 */
[----:B------:R-:W-:Y:S01]  /*15400*/  FMNMX.FTZ R3, R9, R2, !PT ;  /* 0x0000000209037209 */ /* 0x000fe20007810000 */
        /* <DEDUP_REMOVED lines=9> */
[----:B-12---:R-:W-:Y:S01]  /*154a0*/  LDSM.16.MT88.4 R16, [R196+0xe800] ;  /* 0x00e80000c410783b */ /* 0x006fe20000004200 */
        /* <DEDUP_REMOVED lines=13> */
[----:B------:R-:W-:Y:S02]  /*15580*/  FMNMX.FTZ R2, R142, R3, !PT ;  /* 0x000000038e027209 */ /* 0x000fe40007810000 */
[----:B------:R-:W-:Y:S01]  /*15590*/  LEA R195, R55, R197, 0x1 ;  /* 0x000000c537c37211 */ /* 0x000fe200078e08ff */
[----:B------:R-:W1:Y:S01]  /*155a0*/  SHFL.BFLY PT, R11, R12, 0x2, 0x1f ;  /* 0x0c401f000c0b7f89 */ /* 0x000e6200000e0000 */
[----:B------:R-:W-:-:S03]  /*155b0*/  FMNMX.FTZ R13, R141, R2, !PT ;  /* 0x000000028d0d7209 */ /* 0x000fc60007810000 */
[----:B------:R-:W-:Y:S01]  /*155c0*/  LDSM.16.MT88.4 R56, [R195+0xc000] ;  /* 0x00c00000c338783b */ /* 0x000fe20000004200 */
[----:B------:R-:W-:-:S03]  /*155d0*/  FMNMX.FTZ R13, R140, R13, !PT ;  /* 0x0000000d8c0d7209 */ /* 0x000fc60007810000 */
[----:B------:R-:W-:Y:S01]  /*155e0*/  LDSM.16.MT88.4 R88, [R195+0xe000] ;  /* 0x00e00000c358783b */ /* 0x000fe20000004200 */
[----:B------:R-:W-:-:S03]  /*155f0*/  FMNMX.FTZ R13, R162, R13, !PT ;  /* 0x0000000da20d7209 */ /* 0x000fc60007810000 */
[----:B------:R-:W-:Y:S04]  /*15600*/  LDSM.16.MT88.4 R28, [R195+0xc800] ;  /* 0x00c80000c31c783b */ /* 0x000fe80000004200 */
[----:B------:R-:W2:Y:S01]  /*15610*/  SHFL.BFLY PT, R2, R13, 0x2, 0x1f ;  /* 0x0c401f000d027f89 */ /* 0x000ea200000e0000 */
[----:B-1----:R-:W-:-:S05]  /*15620*/  FMNMX.FTZ R11, R12, R11, !PT ;  /* 0x0000000b0c0b7209 */ /* 0x002fca0007810000 */
[----:B------:R-:W1:Y:S01]  /*15630*/  SHFL.BFLY PT, R132, R11, 0x1, 0x1f ;  /* 0x0c201f000b847f89 */ /* 0x000e6200000e0000 */
[----:B--2---:R-:W-:-:S03]  /*15640*/  FMNMX.FTZ R2, R13, R2, !PT ;  /* 0x000000020d027209 */ /* 0x004fc60007810000 */
[----:B------:R-:W-:Y:S04]  /*15650*/  LDSM.16.MT88.4 R12, [R195+0xe800] ;  /* 0x00e80000c30c783b */ /* 0x000fe80000004200 */
[----:B------:R-:W2:Y:S01]  /*15660*/  SHFL.BFLY PT, R3, R2, 0x1, 0x1f ;  /* 0x0c201f0002037f89 */ /* 0x000ea200000e0000 */
[----:B-1----:R-:W-:-:S04]  /*15670*/  FMNMX.FTZ R132, R11, R132, !PT ;  /* 0x000000840b847209 */ /* 0x002fc80007810000 */
[----:B------:R-:W-:Y:S02]  /*15680*/  FSETP.NEU.FTZ.AND P0, PT, R132, -INF , PT ;  /* 0xff8000008400780b */ /* 0x000fe40003f1d000 */
[----:B--2---:R-:W-:Y:S01]  /*15690*/  FMNMX.FTZ R3, R2, R3, !PT ;  /* 0x0000000302037209 */ /* 0x004fe20007810000 */
[----:B---3--:R-:W-:-:S04]  /*156a0*/  FMUL.FTZ R175, R158, R132 ;  /* 0x000000849eaf7220 */ /* 0x008fc80000410000 */
[----:B------:R-:W-:Y:S01]  /*156b0*/  FMUL.FTZ R165, R158, R3 ;  /* 0x000000039ea57220 */ /* 0x000fe20000410000 */
[----:B------:R-:W-:Y:S02]  /*156c0*/  FSEL R175, R175, RZ, P0 ;  /* 0x000000ffafaf7208 */ /* 0x000fe40000000000 */
[----:B------:R-:W-:-:S03]  /*156d0*/  FSETP.NEU.FTZ.AND P0, PT, R3, -INF , PT ;  /* 0xff8000000300780b */ /* 0x000fc60003f1d000 */
[-CC-:B------:R-:W-:Y:S01]  /*156e0*/  FFMA.FTZ R153, R48, R158.reuse, -R175.reuse ;  /* 0x0000009e30997223 */ /* 0x180fe200000108af */
[----:B------:R-:W-:Y:S01]  /*156f0*/  FSEL R165, R165, RZ, P0 ;  /* 0x000000ffa5a57208 */ /* 0x000fe20000000000 */
[-CC-:B------:R-:W-:Y:S02]  /*15700*/  FFMA.FTZ R150, R49, R158.reuse, -R175.reuse ;  /* 0x0000009e31967223 */ /* 0x180fe400000108af */
[-CC-:B------:R-:W-:Y:S02]  /*15710*/  FFMA.FTZ R151, R44, R158.reuse, -R175.reuse ;  /* 0x0000009e2c977223 */ /* 0x180fe400000108af */
[-C--:B------:R-:W-:Y:S01]  /*15720*/  FFMA.FTZ R146, R45, R158.reuse, -R175 ;  /* 0x0000009e2d927223 */ /* 0x080fe200000108af */
[----:B------:R-:W-:Y:S01]  /*15730*/  MUFU.EX2 R153, R153 ;  /* 0x0000009900997308 */ /* 0x000fe20000000800 */
[-CC-:B------:R-:W-:Y:S02]  /*15740*/  FFMA.FTZ R152, R50, R158.reuse, -R165.reuse ;  /* 0x0000009e32987223 */ /* 0x180fe400000108a5 */
[----:B------:R-:W-:-:S02]  /*15750*/  FFMA.FTZ R155, R51, R158, -R165 ;  /* 0x0000009e339b7223 */ /* 0x000fc400000108a5 */
[-CC-:B------:R-:W-:Y:S01]  /*15760*/  FFMA.FTZ R157, R46, R158.reuse, -R165.reuse ;  /* 0x0000009e2e9d7223 */ /* 0x180fe200000108a5 */
[----:B------:R-:W1:Y:S01]  /*15770*/  LDSM.16.MT88.4 R48, [R196+0xc000] ;  /* 0x00c00000c430783b */ /* 0x000e620000004200 */
[-C--:B------:R-:W-:Y:S01]  /*15780*/  FFMA.FTZ R148, R47, R158.reuse, -R165 ;  /* 0x0000009e2f947223 */ /* 0x080fe200000108a5 */
[----:B------:R-:W2:Y:S01]  /*15790*/  MUFU.EX2 R150, R150 ;  /* 0x0000009600967308 */ /* 0x000ea20000000800 */
[-CC-:B------:R-:W-:Y:S02]  /*157a0*/  FFMA.FTZ R149, R5, R158.reuse, -R175.reuse ;  /* 0x0000009e05957223 */ /* 0x180fe400000108af */
[-CC-:B------:R-:W-:Y:S02]  /*157b0*/  FFMA.FTZ R144, R7, R158.reuse, -R175.reuse ;  /* 0x0000009e07907223 */ /* 0x180fe400000108af */
[-CC-:B------:R-:W-:Y:S02]  /*157c0*/  FFMA.FTZ R145, R4, R158.reuse, -R175.reuse ;  /* 0x0000009e04917223 */ /* 0x180fe400000108af */
[-C--:B------:R-:W-:Y:S01]  /*157d0*/  FFMA.FTZ R2, R6, R158.reuse, -R175 ;  /* 0x0000009e06027223 */ /* 0x080fe200000108af */
[----:B------:R-:W-:Y:S01]  /*157e0*/  MUFU.EX2 R151, R151 ;  /* 0x0000009700977308 */ /* 0x000fe20000000800 */
[----:B------:R-:W3:Y:S01]  /*157f0*/  LDSM.16.MT88.4 R4, [R195+0x10000] ;  /* 0x01000000c304783b */ /* 0x000ee20000004200 */
[----:B------:R-:W-:-:S02]  /*15800*/  FFMA.FTZ R135, R0, R158, -R165 ;  /* 0x0000009e00877223 */ /* 0x000fc400000108a5 */
[-CC-:B------:R-:W-:Y:S02]  /*15810*/  FFMA.FTZ R147, R9, R158.reuse, -R165.reuse ;  /* 0x0000009e09937223 */ /* 0x180fe400000108a5 */
[-CC-:B------:R-:W-:Y:S02]  /*15820*/  FFMA.FTZ R134, R10, R158.reuse, -R165.reuse ;  /* 0x0000009e0a867223 */ /* 0x180fe400000108a5 */
[----:B------:R-:W4:Y:S01]  /*15830*/  MUFU.EX2 R146, R146 ;  /* 0x0000009200927308 */ /* 0x000f220000000800 */
[-C--:B------:R-:W-:Y:S01]  /*15840*/  FFMA.FTZ R0, R8, R158.reuse, -R165 ;  /* 0x0000009e08007223 */ /* 0x080fe200000108a5 */
[----:B--2---:R-:W-:Y:S01]  /*15850*/  F2FP.BF16.PACK_AB R112, R150, R153 ;  /* 0x000000999670723e */ /* 0x004fe200000010ff */
[----:B------:R-:W2:Y:S01]  /*15860*/  LDSM.16.MT88.4 R8, [R198+0xe800] ;  /* 0x00e80000c608783b */ /* 0x000ea20000004200 */
[-CC-:B------:R-:W-:Y:S02]  /*15870*/  FFMA.FTZ R156, R171, R158.reuse, -R175.reuse ;  /* 0x0000009eab9c7223 */ /* 0x180fe400000108af */
[----:B------:R-:W-:-:S02]  /*15880*/  FFMA.FTZ R154, R174, R158, -R175 ;  /* 0x0000009eae9a7223 */ /* 0x000fc400000108af */
[----:B------:R-:W-:Y:S01]  /*15890*/  MUFU.EX2 R152, R152 ;  /* 0x0000009800987308 */ /* 0x000fe20000000800 */
[-CC-:B------:R-:W-:Y:S02]  /*158a0*/  FFMA.FTZ R159, R172, R158.reuse, -R175.reuse ;  /* 0x0000009eac9f7223 */ /* 0x180fe400000108af */
[-C--:B------:R-:W-:Y:S02]  /*158b0*/  FFMA.FTZ R163, R163, R158.reuse, -R175 ;  /* 0x0000009ea3a37223 */ /* 0x080fe400000108af */
[-CC-:B------:R-:W-:Y:S02]  /*158c0*/  FFMA.FTZ R164, R164, R158.reuse, -R165.reuse ;  /* 0x0000009ea4a47223 */ /* 0x180fe400000108a5 */
[-CC-:B------:R-:W-:Y:S01]  /*158d0*/  FFMA.FTZ R167, R167, R158.reuse, -R165.reuse ;  /* 0x0000009ea7a77223 */ /* 0x180fe200000108a5 */
[----:B------:R-:W5:Y:S01]  /*158e0*/  MUFU.EX2 R155, R155 ;  /* 0x0000009b009b7308 */ /* 0x000f620000000800 */
[----:B----4-:R-:W-:Y:S01]  /*158f0*/  F2FP.BF16.PACK_AB R114, R146, R151 ;  /* 0x000000979272723e */ /* 0x010fe200000010ff */
[----:B------:R-:W-:-:S02]  /*15900*/  FFMA.FTZ R166, R166, R158, -R165 ;  /* 0x0000009ea6a67223 */ /* 0x000fc400000108a5 */
[-C--:B------:R-:W-:Y:S02]  /*15910*/  FFMA.FTZ R171, R170, R158.reuse, -R165 ;  /* 0x0000009eaaab7223 */ /* 0x080fe400000108a5 */
[-CC-:B------:R-:W-:Y:S02]  /*15920*/  FFMA.FTZ R168, R168, R158.reuse, -R175.reuse ;  /* 0x0000009ea8a87223 */ /* 0x180fe400000108af */
[----:B------:R-:W-:Y:S01]  /*15930*/  MUFU.EX2 R157, R157 ;  /* 0x0000009d009d7308 */ /* 0x000fe20000000800 */
[-CC-:B------:R-:W-:Y:S02]  /*15940*/  FFMA.FTZ R173, R173, R158.reuse, -R175.reuse ;  /* 0x0000009eadad7223 */ /* 0x180fe400000108af */
[-CC-:B------:R-:W-:Y:S02]  /*15950*/  FFMA.FTZ R169, R169, R158.reuse, -R175.reuse ;  /* 0x0000009ea9a97223 */ /* 0x180fe400000108af */
[-C--:B------:R-:W-:Y:S02]  /*15960*/  FFMA.FTZ R170, R143, R158.reuse, -R175 ;  /* 0x0000009e8faa7223 */ /* 0x080fe400000108af */
[--C-:B------:R-:W-:Y:S01]  /*15970*/  FFMA.FTZ R172, R142, R158, -R165.reuse ;  /* 0x0000009e8eac7223 */ /* 0x100fe200000108a5 */
[----:B------:R-:W4:Y:S01]  /*15980*/  MUFU.EX2 R148, R148 ;  /* 0x0000009400947308 */ /* 0x000f220000000800 */
[----:B-----5:R-:W-:Y:S01]  /*15990*/  F2FP.BF16.PACK_AB R113, R155, R152 ;  /* 0x000000989b71723e */ /* 0x020fe200000010ff */
[----:B------:R-:W-:-:S02]  /*159a0*/  FFMA.FTZ R175, R141, R158, -R165 ;  /* 0x0000009e8daf7223 */ /* 0x000fc400000108a5 */
[-CC-:B------:R-:W-:Y:S02]  /*159b0*/  FFMA.FTZ R174, R140, R158.reuse, -R165.reuse ;  /* 0x0000009e8cae7223 */ /* 0x180fe400000108a5 */
[----:B------:R-:W-:Y:S01]  /*159c0*/  FFMA.FTZ R217, R162, R158, -R165 ;  /* 0x0000009ea2d97223 */ /* 0x000fe200000108a5 */
[----:B------:R-:W-:Y:S01]  /*159d0*/  LDSM.16.MT88.4 R140, [R197+0xd800] ;  /* 0x00d80000c58c783b */ /* 0x000fe20000004200 */
[----:B------:R-:W-:Y:S01]  /*159e0*/  MUFU.EX2 R149, R149 ;  /* 0x0000009500957308 */ /* 0x000fe20000000800 */
[----:B------:R-:W-:Y:S02]  /*159f0*/  FADD.FTZ R150, R153, R150 ;  /* 0x0000009699967221 */ /* 0x000fe40000010000 */
[----:B------:R-:W-:Y:S02]  /*15a00*/  FADD.FTZ R152, R152, R155 ;  /* 0x0000009b98987221 */ /* 0x000fe40000010000 */
[----:B------:R-:W-:Y:S01]  /*15a10*/  FADD.FTZ R151, R151, R150 ;  /* 0x0000009697977221 */ /* 0x000fe20000010000 */
[----:B----4-:R-:W-:-:S02]  /*15a20*/  F2FP.BF16.PACK_AB R115, R148, R157 ;  /* 0x0000009d9473723e */ /* 0x010fc400000010ff */
[----:B------:R-:W4:Y:S01]  /*15a30*/  MUFU.EX2 R144, R144 ;  /* 0x0000009000907308 */ /* 0x000f220000000800 */
        /* <DEDUP_REMOVED lines=14> */
[----:B------:R-:W2:Y:S06]  /*15b20*/  MUFU.EX2 R0, R0 ;  /* 0x0000000000007308 */ /* 0x000eac0000000800 */
[C---:B-1----:R-:W-:Y:S02]  /*15b30*/  HMMA.16816.F32.BF16 R44, R112.reuse, R48, RZ ;  /* 0x00000030702c723c */ /* 0x042fe400000418ff */
        /* <DEDUP_REMOVED lines=31> */
[C---:B---3--:R-:W-:Y:S07]  /*15d30*/  HMMA.16816.F32.BF16 R116, R112.reuse, R4, RZ ;  /* 0x000000047074723c */ /* 0x048fee00000418ff */
[----:B----4-:R-:W-:Y:S01]  /*15d40*/  F2FP.BF16.PACK_AB R4, R144, R149 ;  /* 0x000000959004723e */ /* 0x010fe200000010ff */
[----:B------:R-:W-:Y:S01]  /*15d50*/  HMMA.16816.F32.BF16 R112, R112, R6, RZ ;  /* 0x000000067070723c */ /* 0x000fe200000418ff */
[----:B-----5:R-:W-:Y:S01]  /*15d60*/  F2FP.BF16.PACK_AB R5, R134, R147 ;  /* 0x000000938605723e */ /* 0x020fe200000010ff */
[----:B------:R-:W-:-:S02]  /*15d70*/  FADD.FTZ R149, R149, R146 ;  /* 0x0000009295957221 */ /* 0x000fc40000010000 */
[----:B------:R-:W-:Y:S02]  /*15d80*/  FADD.FTZ R147, R147, R148 ;  /* 0x0000009493937221 */ /* 0x000fe40000010000 */
[----:B------:R-:W-:Y:S01]  /*15d90*/  FADD.FTZ R144, R144, R149 ;  /* 0x0000009590907221 */ /* 0x000fe20000010000 */
[----:B------:R-:W-:Y:S01]  /*15da0*/  F2FP.BF16.PACK_AB R6, R2, R145 ;  /* 0x000000910206723e */ /* 0x000fe200000010ff */
[----:B------:R-:W-:Y:S01]  /*15db0*/  FADD.FTZ R134, R134, R147 ;  /* 0x0000009386867221 */ /* 0x000fe20000010000 */
[----:B--2---:R-:W-:Y:S01]  /*15dc0*/  F2FP.BF16.PACK_AB R7, R0, R135 ;  /* 0x000000870007723e */ /* 0x004fe200000010ff */
[----:B------:R-:W-:Y:S02]  /*15dd0*/  FADD.FTZ R145, R145, R144 ;  /* 0x0000009091917221 */ /* 0x000fe40000010000 */
[----:B------:R-:W-:Y:S02]  /*15de0*/  FADD.FTZ R135, R135, R134 ;  /* 0x0000008687877221 */ /* 0x000fe40000010000 */
[----:B------:R-:W-:-:S02]  /*15df0*/  FADD.FTZ R145, R2, R145 ;  /* 0x0000009102917221 */ /* 0x000fc40000010000 */
[----:B------:R-:W-:Y:S01]  /*15e00*/  HMMA.16816.F32.BF16 R60, R4, R8, R60 ;  /* 0x00000008043c723c */ /* 0x000fe2000004183c */
[----:B------:R-:W-:-:S07]  /*15e10*/  FADD.FTZ R135, R0, R135 ;  /* 0x0000008700877221 */ /* 0x000fce0000010000 */
[C---:B------:R-:W-:Y:S01]  /*15e20*/  HMMA.16816.F32.BF16 R64, R4.reuse, R10, R64 ;  /* 0x0000000a0440723c */ /* 0x040fe20000041840 */
[----:B------:R-:W2:Y:S07]  /*15e30*/  LDSM.16.MT88.4 R8, [R197+0x10800] ;  /* 0x01080000c508783b */ /* 0x000eae0000004200 */
[C---:B------:R-:W-:Y:S08]  /*15e40*/  HMMA.16816.F32.BF16 R76, R4.reuse, R16, R76 ;  /* 0x00000010044c723c */ /* 0x040ff0000004184c */
        /* <DEDUP_REMOVED lines=29> */
[C---:B-----5:R-:W-:Y:S08]  /*16020*/  HMMA.16816.F32.BF16 R116, R4.reuse, R12, R116 ;  /* 0x0000000c0474723c */ /* 0x060ff00000041874 */
[----:B------:R-:W-:Y:S01]  /*16030*/  HMMA.16816.F32.BF16 R112, R4, R14, R112 ;  /* 0x0000000e0470723c */ /* 0x000fe20000041870 */
[----:B------:R-:W4:Y:S06]  /*16040*/  LDSM.16.MT88.4 R12, [R198+0xf000] ;  /* 0x00f00000c60c783b */ /* 0x000f2c0000004200 */
[----:B-1----:R-:W-:Y:S01]  /*16050*/  F2FP.BF16.PACK_AB R4, R159, R154 ;  /* 0x0000009a9f04723e */ /* 0x002fe200000010ff */
        /* <DEDUP_REMOVED lines=13> */
[----:B------:R-:W1:Y:S07]  /*16130*/  LDSM.16.MT88.4 R8, [R196+0xf000] ;  /* 0x00f00000c408783b */ /* 0x000e6e0000004200 */
[C---:B---3--:R-:W-:Y:S08]  /*16140*/  HMMA.16816.F32.BF16 R36, R4.reuse, R16, R36 ;  /* 0x000000100424723c */ /* 0x048ff00000041824 */
[C---:B------:R-:W-:Y:S01]  /*16150*/  HMMA.16816.F32.BF16 R40, R4.reuse, R18, R40 ;  /* 0x000000120428723c */ /* 0x040fe20000041828 */
[----:B------:R-:W2:Y:S07]  /*16160*/  LDSM.16.MT88.4 R16, [R195+0xf000] ;  /* 0x00f00000c310783b */ /* 0x000eae0000004200 */
[C---:B----4-:R-:W-:Y:S08]  /*16170*/  HMMA.16816.F32.BF16 R60, R4.reuse, R12, R60 ;  /* 0x0000000c043c723c */ /* 0x050ff0000004183c */
[C---:B------:R-:W-:Y:S01]  /*16180*/  HMMA.16816.F32.BF16 R64, R4.reuse, R14, R64 ;  /* 0x0000000e0440723c */ /* 0x040fe20000041840 */
[----:B------:R-:W3:Y:S07]  /*16190*/  LDSM.16.MT88.4 R12, [R197+0x11000] ;  /* 0x01100000c50c783b */ /* 0x000eee0000004200 */
[C---:B------:R-:W-:Y:S08]  /*161a0*/  HMMA.16816.F32.BF16 R92, R4.reuse, R20, R92 ;  /* 0x00000014045c723c */ /* 0x040ff0000004185c */
[C---:B-1----:R-:W-:Y:S08]  /*161b0*/  HMMA.16816.F32.BF16 R76, R4.reuse, R8, R76 ;  /* 0x00000008044c723c */ /* 0x042ff0000004184c */
[C---:B------:R-:W-:Y:S01]  /*161c0*/  HMMA.16816.F32.BF16 R80, R4.reuse, R10, R80 ;  /* 0x0000000a0450723c */ /* 0x040fe20000041850 */
[----:B------:R-:W1:Y:S07]  /*161d0*/  LDSM.16.MT88.4 R8, [R196+0x11000] ;  /* 0x01100000c408783b */ /* 0x000e6e0000004200 */
[C---:B--2---:R-:W-:Y:S08]  /*161e0*/  HMMA.16816.F32.BF16 R84, R4.reuse, R16, R84 ;  /* 0x000000100454723c */ /* 0x044ff00000041854 */
[C---:B------:R-:W-:Y:S01]  /*161f0*/  HMMA.16816.F32.BF16 R88, R4.reuse, R18, R88 ;  /* 0x000000120458723c */ /* 0x040fe20000041858 */
[----:B------:R-:W2:Y:S07]  /*16200*/  LDSM.16.MT88.4 R16, [R195+0x11000] ;  /* 0x01100000c310783b */ /* 0x000eae0000004200 */
[C---:B---3--:R-:W-:Y:S08]  /*16210*/  HMMA.16816.F32.BF16 R100, R4.reuse, R12, R100 ;  /* 0x0000000c0464723c */ /* 0x048ff00000041864 */
[C---:B------:R-:W-:Y:S01]  /*16220*/  HMMA.16816.F32.BF16 R120, R4.reuse, R14, R120 ;  /* 0x0000000e0478723c */ /* 0x040fe20000041878 */
[----:B------:R-:W3:Y:S07]  /*16230*/  LDSM.16.MT88.4 R12, [R198+0xd800] ;  /* 0x00d80000c60c783b */ /* 0x000eee0000004200 */
[C---:B------:R-:W-:Y:S01]  /*16240*/  HMMA.16816.F32.BF16 R96, R4.reuse, R22, R96 ;  /* 0x000000160460723c */ /* 0x040fe20000041860 */
[----:B------:R-:W-:Y:S07]  /*16250*/  LDSM.16.MT88.4 R20, [R195+0xf800] ;  /* 0x00f80000c314783b */ /* 0x000fee0000004200 */
[C---:B-1----:R-:W-:Y:S08]  /*16260*/  HMMA.16816.F32.BF16 R104, R4.reuse, R8, R104 ;  /* 0x000000080468723c */ /* 0x042ff00000041868 */
[C---:B------:R-:W-:Y:S01]  /*16270*/  HMMA.16816.F32.BF16 R108, R4.reuse, R10, R108 ;  /* 0x0000000a046c723c */ /* 0x040fe2000004186c */
[----:B------:R-:W1:Y:S07]  /*16280*/  LDSM.16.MT88.4 R8, [R198+0xf800] ;  /* 0x00f80000c608783b */ /* 0x000e6e0000004200 */
[C---:B--2---:R-:W-:Y:S08]  /*16290*/  HMMA.16816.F32.BF16 R116, R4.reuse, R16, R116 ;  /* 0x000000100474723c */ /* 0x044ff00000041874 */
[C---:B------:R-:W-:Y:S01]  /*162a0*/  HMMA.16816.F32.BF16 R112, R4.reuse, R18, R112 ;  /* 0x000000120470723c */ /* 0x040fe20000041870 */
[----:B------:R-:W2:Y:S07]  /*162b0*/  LDSM.16.MT88.4 R16, [R198+0x11800] ;  /* 0x01180000c610783b */ /* 0x000eae0000004200 */
        /* <DEDUP_REMOVED lines=19> */
[----:B---3--:R-:W-:Y:S01]  /*163f0*/  HMMA.16816.F32.BF16 R128, R4, R12, R128 ;  /* 0x0000000c0480723c */ /* 0x008fe20000041880 */
[----:B------:R-:W-:Y:S02]  /*16400*/  FADD.FTZ R219, R170, R169 ;  /* 0x000000a9aadb7221 */ /* 0x000fe40000010000 */
[----:B------:R-:W-:-:S05]  /*16410*/  FADD.FTZ R217, R217, R174 ;  /* 0x000000aed9d97221 */ /* 0x000fca0000010000 */
[C---:B------:R-:W-:Y:S01]  /*16420*/  HMMA.16816.F32.BF16 R124, R4.reuse, R14, R124 ;  /* 0x0000000e047c723c */ /* 0x040fe2000004187c */
[----:B------:R-:W3:Y:S07]  /*16430*/  LDSM.16.MT88.4 R12, [R197+0x11800] ;  /* 0x01180000c50c783b */ /* 0x000eee0000004200 */
[C---:B-1----:R-:W-:Y:S08]  /*16440*/  HMMA.16816.F32.BF16 R60, R4.reuse, R8, R60 ;  /* 0x00000008043c723c */ /* 0x042ff0000004183c */
[C---:B------:R-:W-:Y:S01]  /*16450*/  HMMA.16816.F32.BF16 R64, R4.reuse, R10, R64 ;  /* 0x0000000a0440723c */ /* 0x040fe20000041840 */
[----:B------:R-:W1:Y:S07]  /*16460*/  LDSM.16.MT88.4 R8, [R196+0x11800] ;  /* 0x01180000c408783b */ /* 0x000e6e0000004200 */
[C---:B--2---:R-:W-:Y:S08]  /*16470*/  HMMA.16816.F32.BF16 R92, R4.reuse, R16, R92 ;  /* 0x00000010045c723c */ /* 0x044ff0000004185c */
[C---:B------:R-:W-:Y:S01]  /*16480*/  HMMA.16816.F32.BF16 R96, R4.reuse, R18, R96 ;  /* 0x000000120460723c */ /* 0x040fe20000041860 */
[----:B------:R-:W2:Y:S07]  /*16490*/  LDSM.16.MT88.4 R16, [R195+0x11800] ;  /* 0x01180000c310783b */ /* 0x000eae0000004200 */
        /* <DEDUP_REMOVED lines=12> */
[C---:B---3--:R-:W-:Y:S08]  /*16560*/  HMMA.16816.F32.BF16 R100, R4.reuse, R12, R100 ;  /* 0x0000000c0464723c */ /* 0x048ff00000041864 */
[C---:B------:R-:W-:Y:S08]  /*16570*/  HMMA.16816.F32.BF16 R120, R4.reuse, R14, R120 ;  /* 0x0000000e0478723c */ /* 0x040ff00000041878 */
[C---:B-1----:R-:W-:Y:S08]  /*16580*/  HMMA.16816.F32.BF16 R104, R4.reuse, R8, R104 ;  /* 0x000000080468723c */ /* 0x042ff00000041868 */
[C---:B------:R-:W-:Y:S08]  /*16590*/  HMMA.16816.F32.BF16 R108, R4.reuse, R10, R108 ;  /* 0x0000000a046c723c */ /* 0x040ff0000004186c */
[C---:B--2---:R-:W-:Y:S08]  /*165a0*/  HMMA.16816.F32.BF16 R116, R4.reuse, R16, R116 ;  /* 0x000000100474723c */ /* 0x044ff00000041874 */
[----:B------:R-:W-:Y:S01]  /*165b0*/  HMMA.16816.F32.BF16 R112, R4, R18, R112 ;  /* 0x000000120470723c */ /* 0x000fe20000041870 */
[----:B------:R-:W-:Y:S03]  /*165c0*/  @!UPT UIADD3 URZ, URZ, URZ, URZ ;  /* 0x0000003f3f3ff290 */ /* 0x000fe6000fffe03f */
[----:B------:R-:W-:Y:S11]  /*165d0*/  @!P4 BRA `(.L_x_1035) ;  /* 0x000039100000c947 */ /* 0x000ff60003800000 */
[----:B------:R-:W-:Y:S01]  /*165e0*/  IADD3 R215, R133, -0x2, RZ ;  /* 0xfffffffe85d77810 */ /* 0x000fe20007ffe0ff */
[----:B------:R-:W-:Y:S01]  /*165f0*/  IMAD.MOV.U32 R0, RZ, RZ, R3 ;  /* 0x000000ffff007224 */ /* 0x000fe200078e0003 */
[----:B------:R-:W-:-:S07]  /*16600*/  MOV R135, R132 ;  /* 0x0000008400877202 */ /* 0x000fce0000000f00 */
.L_x_1044:
[----:B------:R-:W-:Y:S01]  /*16610*/  ULDC.64 UR4, c[0x0][0x40] ;  /* 0x0000100000047ab9 */ /* 0x000fe20000000a00 */
[----:B------:R-:W-:Y:S04]  /*16620*/  DEPBAR.LE SB0, 0x0 ;  /* 0x000080000000791a */ /* 0x000fe80000000000 */
[----:B------:R-:W-:Y:S01]  /*16630*/  ISETP.NE.U32.AND P0, PT, R212, RZ, PT ;  /* 0x000000ffd400720c */ /* 0x000fe20003f05070 */
[----:B------:R-:W-:Y:S03]  /*16640*/  UIADD3 UR4, UP0, UR4, 0x160, URZ ;  /* 0x0000016004047890 */ /* 0x000fe6000ff1e03f */
[----:B------:R-:W-:Y:S01]  /*16650*/  ISETP.NE.AND.EX P0, PT, R213, RZ, PT, P0 ;  /* 0x000000ffd500720c */ /* 0x000fe20003f05300 */
[----:B------:R-:W-:Y:S02]  /*16660*/  UIADD3.X UR5, URZ, UR5, URZ, UP0, !UPT ;  /* 0x000000053f057290 */ /* 0x000fe400087fe43f */
[----:B------:R-:W-:Y:S04]  /*16670*/  IMAD.U32 R2, RZ, RZ, UR4 ;  /* 0x00000004ff027e24 */ /* 0x000fe8000f8e00ff */
[----:B------:R-:W-:Y:S01]  /*16680*/  IMAD.U32 R3, RZ, RZ, UR5 ;  /* 0x00000005ff037e24 */ /* 0x000fe2000f8e00ff */
[----:B------:R-:W-:Y:S01]  /*16690*/  WARPSYNC 0xffffffff ;  /* 0xffffffff00007948 */ /* 0x000fe20003800000 */
[----:B------:R-:W-:Y:S06]  /*166a0*/  BAR.SYNC.DEFER_BLOCKING 0x0 ;  /* 0x0000000000007b1d */ /* 0x000fec0000010000 */
[----:B------:R-:W-:Y:S01]  /*166b0*/  BSSY B0, `(.L_x_1036) ;  /* 0x0000045000007945 */ /* 0x000fe20003800000 */
[----:B------:R-:W-:-:S05]  /*166c0*/  @!P0 BRA `(.L_x_1037) ;  /* 0x000003f000008947 */ /* 0x000fca0003800000 */
[----:B------:R-:W-:Y:S02]  /*166d0*/  ULDC.64 UR4, c[0x0][0x118] ;  /* 0x0000460000047ab9 */ /* 0x000fe40000000a00 */
[----:B------:R-:W2:Y:S02]  /*166e0*/  LD.E R11, [R2.64+0x170] ;  /* 0x00017004020b7980 */ /* 0x000ea4000c101900 */
[-C--:B--2---:R-:W-:Y:S02]  /*166f0*/  IABS R8, R11.reuse ;  /* 0x0000000b00087213 */ /* 0x084fe40000000000 */
[-C--:B------:R-:W-:Y:S02]  /*16700*/  IABS R6, R11.reuse ;  /* 0x0000000b00067213 */ /* 0x080fe40000000000 */
[----:B------:R-:W1:Y:S03]  /*16710*/  I2F.RP R9, R8 ;  /* 0x0000000800097306 */ /* 0x000e660000209400 */
[----:B------:R-:W-:Y:S07]  /*16720*/  IMAD.MOV R6, RZ, RZ, -R6 ;  /* 0x000000ffff067224 */ /* 0x000fee00078e0a06 */
[----:B-1----:R-:W1:Y:S02]  /*16730*/  MUFU.RCP R4, R9 ;  /* 0x0000000900047308 */ /* 0x002e640000001000 */
[----:B-1----:R-:W-:Y:S01]  /*16740*/  IADD3 R14, R4, 0xffffffe, RZ ;  /* 0x0ffffffe040e7810 */ /* 0x002fe20007ffe0ff */
[----:B------:R-:W-:Y:S07]  /*16750*/  IMAD.SHL.U32 R4, R215, 0x40, RZ ;  /* 0x00000040d7047824 */ /* 0x000fee00078e00ff */
[----:B------:R-:W1:Y:S01]  /*16760*/  F2I.FTZ.U32.TRUNC.NTZ R15, R14 ;  /* 0x0000000e000f7305 */ /* 0x000e62000021f000 */
[C---:B------:R-:W-:Y:S02]  /*16770*/  IADD3 R12, R4.reuse, 0x40, RZ ;  /* 0x00000040040c7810 */ /* 0x040fe40007ffe0ff */
[----:B------:R-:W-:Y:S02]  /*16780*/  IABS R5, R4 ;  /* 0x0000000400057213 */ /* 0x000fe40000000000 */
[-C--:B------:R-:W-:Y:S04]  /*16790*/  LOP3.LUT R4, R4, R11.reuse, RZ, 0x3c, !PT ;  /* 0x0000000b04047212 */ /* 0x080fe800078e3cff */
[----:B------:R-:W-:Y:S01]  /*167a0*/  ISETP.GE.AND P0, PT, R4, RZ, PT ;  /* 0x000000ff0400720c */ /* 0x000fe20003f06270 */
[--C-:B-1----:R-:W-:Y:S02]  /*167b0*/  IMAD.MOV R7, RZ, RZ, -R15.reuse ;  /* 0x000000ffff077224 */ /* 0x102fe400078e0a0f */
[----:B------:R-:W-:Y:S02]  /*167c0*/  IMAD.MOV.U32 R14, RZ, RZ, RZ ;  /* 0x000000ffff0e7224 */ /* 0x000fe400078e00ff */
[----:B------:R-:W-:Y:S01]  /*167d0*/  IMAD R10, R7, R8, RZ ;  /* 0x00000008070a7224 */ /* 0x000fe200078e02ff */
[----:B------:R-:W-:Y:S02]  /*167e0*/  IABS R7, R12 ;  /* 0x0000000c00077213 */ /* 0x000fe40000000000 */
[----:B------:R-:W-:Y:S01]  /*167f0*/  LOP3.LUT R12, R12, R11, RZ, 0x3c, !PT ;  /* 0x0000000b0c0c7212 */ /* 0x000fe200078e3cff */
[----:B------:R-:W-:Y:S02]  /*16800*/  IMAD.HI.U32 R10, R15, R10, R14 ;  /* 0x0000000a0f0a7227 */ /* 0x000fe400078e000e */
[----:B------:R-:W2:Y:S01]  /*16810*/  LD.E.64 R14, [R2.64+0x28] ;  /* 0x00002804020e7980 */ /* 0x000ea2000c101b00 */
[----:B------:R-:W-:Y:S03]  /*16820*/  ISETP.GE.AND P2, PT, R12, RZ, PT ;  /* 0x000000ff0c00720c */ /* 0x000fe60003f46270 */
        /* <DEDUP_REMOVED lines=12> */
[----:B------:R-:W-:Y:S02]  /*168f0*/  ISETP.NE.AND P1, PT, R11, RZ, PT ;  /* 0x000000ff0b00720c */ /* 0x000fe40003f25270 */
[----:B------:R-:W-:Y:S07]  /*16900*/  LOP3.LUT R7, RZ, R11, RZ, 0x33, !PT ;  /* 0x0000000bff077212 */ /* 0x000fee00078e33ff */
[----:B------:R-:W-:Y:S02]  /*16910*/  @P4 IADD3 R9, R9, 0x1, RZ ;  /* 0x0000000109094810 */ /* 0x000fe40007ffe0ff */
[----:B------:R-:W-:Y:S03]  /*16920*/  @P5 IADD3 R10, R10, 0x1, RZ ;  /* 0x000000010a0a5810 */ /* 0x000fe60007ffe0ff */
[----:B------:R-:W-:Y:S02]  /*16930*/  @!P0 IMAD.MOV R9, RZ, RZ, -R9 ;  /* 0x000000ffff098224 */ /* 0x000fe400078e0a09 */
[----:B------:R-:W-:Y:S03]  /*16940*/  @!P2 IMAD.MOV R10, RZ, RZ, -R10 ;  /* 0x000000ffff0aa224 */ /* 0x000fe600078e0a0a */
[C---:B------:R-:W-:Y:S02]  /*16950*/  SEL R13, R7.reuse, R9, !P1 ;  /* 0x00000009070d7207 */ /* 0x040fe40004800000 */
[----:B------:R-:W-:Y:S01]  /*16960*/  SEL R7, R7, R10, !P1 ;  /* 0x0000000a07077207 */ /* 0x000fe20004800000 */
[----:B------:R-:W3:Y:S01]  /*16970*/  LD.E.64 R8, [R2.64+0x40] ;  /* 0x0000400402087980 */ /* 0x000ee2000c101b00 */
[-C--:B------:R-:W-:Y:S02]  /*16980*/  LEA R18, P1, R13, R212.reuse, 0x2 ;  /* 0x000000d40d127211 */ /* 0x080fe400078210ff */
[C---:B------:R-:W-:Y:S01]  /*16990*/  LEA R16, P0, R7.reuse, R212, 0x2 ;  /* 0x000000d407107211 */ /* 0x040fe200078010ff */
[----:B------:R-:W-:Y:S01]  /*169a0*/  IMAD.IADD R6, R7, 0x1, -R13 ;  /* 0x0000000107067824 */ /* 0x000fe200078e0a0d */
[-C--:B------:R-:W-:Y:S02]  /*169b0*/  LEA.HI.X.SX32 R19, R13, R213.reuse, 0x2, P1 ;  /* 0x000000d50d137211 */ /* 0x080fe400008f16ff */
[----:B------:R-:W-:Y:S01]  /*169c0*/  LEA.HI.X.SX32 R17, R7, R213, 0x2, P0 ;  /* 0x000000d507117211 */ /* 0x000fe200000f16ff */
[----:B------:R-:W-:Y:S02]  /*169d0*/  IMAD R11, R11, R6, -0x40 ;  /* 0xffffffc00b0b7424 */ /* 0x000fe400078e0206 */
[----:B------:R-:W4:Y:S03]  /*169e0*/  LD.E R4, [R18.64] ;  /* 0x0000000412047980 */ /* 0x000f26000c101900 */
[----:B------:R-:W-:Y:S01]  /*169f0*/  SHF.R.S32.HI R7, RZ, 0x1f, R11 ;  /* 0x0000001fff077819 */ /* 0x000fe2000001140b */
[----:B------:R-:W4:Y:S01]  /*16a00*/  LD.E R5, [R16.64] ;  /* 0x0000000410057980 */ /* 0x000f22000c101900 */
[-C--:B---3--:R-:W-:Y:S02]  /*16a10*/  IMAD R6, R9, R11.reuse, RZ ;  /* 0x0000000b09067224 */ /* 0x088fe400078e02ff */
[C---:B------:R-:W-:Y:S04]  /*16a20*/  IMAD.WIDE.U32 R10, R8.reuse, R11, RZ ;  /* 0x0000000b080a7225 */ /* 0x040fe800078e00ff */
[----:B------:R-:W-:Y:S04]  /*16a30*/  IMAD R6, R8, R7, R6 ;  /* 0x0000000708067224 */ /* 0x000fe800078e0206 */
[----:B------:R-:W-:Y:S02]  /*16a40*/  IMAD.IADD R11, R11, 0x1, R6 ;  /* 0x000000010b0b7824 */ /* 0x000fe400078e0206 */
[----:B----4-:R-:W-:Y:S04]  /*16a50*/  IMAD.IADD R5, R4, 0x1, -R5 ;  /* 0x0000000104057824 */ /* 0x010fe800078e0a05 */
[----:B--2---:R-:W-:Y:S01]  /*16a60*/  IMAD R7, R15, R5, RZ ;  /* 0x000000050f077224 */ /* 0x004fe200078e02ff */
[----:B------:R-:W-:Y:S01]  /*16a70*/  SHF.R.S32.HI R4, RZ, 0x1f, R5 ;  /* 0x0000001fff047819 */ /* 0x000fe20000011405 */
[----:B------:R-:W-:Y:S04]  /*16a80*/  IMAD.WIDE.U32 R10, R5, R14, R10 ;  /* 0x0000000e050a7225 */ /* 0x000fe800078e000a */
[----:B------:R-:W-:Y:S04]  /*16a90*/  IMAD R7, R14, R4, R7 ;  /* 0x000000040e077224 */ /* 0x000fe800078e0207 */
[----:B------:R-:W-:Y:S01]  /*16aa0*/  IMAD.IADD R7, R11, 0x1, R7 ;  /* 0x000000010b077824 */ /* 0x000fe200078e0207 */
[----:B------:R-:W-:-:S05]  /*16ab0*/  BRA `(.L_x_1038) ;  /* 0x0000004000007947 */ /* 0x000fca0003800000 */
.L_x_1037:
[----:B------:R-:W-:Y:S02]  /*16ac0*/  ULDC.64 UR4, c[0x0][0x118] ;  /* 0x0000460000047ab9 */ /* 0x000fe40000000a00 */
[----:B------:R-:W2:Y:S02]  /*16ad0*/  LD.E R10, [R2.64+0x40] ;  /* 0x00004004020a7980 */ /* 0x000ea4000c101900 */
[----:B--2---:R-:W-:Y:S04]  /*16ae0*/  LEA R10, -R10, RZ, 0x6 ;  /* 0x000000ff0a0a7211 */ /* 0x004fe800078e31ff */
[----:B------:R-:W-:Y:S02]  /*16af0*/  SHF.R.S32.HI R7, RZ, 0x1f, R10 ;  /* 0x0000001fff077819 */ /* 0x000fe4000001140a */
.L_x_1038:
[----:B------:R-:W-:Y:S05]  /*16b00*/  BSYNC B0 ;  /* 0x0000000000007941 */ /* 0x000fea0003800000 */
.L_x_1036:
[----:B------:R-:W-:Y:S01]  /*16b10*/  LOP3.LUT P5, RZ, R214, 0x1, RZ, 0xc0, !PT ;  /* 0x00000001d6ff7812 */ /* 0x000fe200078ac0ff */
[----:B------:R-:W-:Y:S01]  /*16b20*/  ULDC.64 UR4, c[0x0][0x118] ;  /* 0x0000460000047ab9 */ /* 0x000fe20000000a00 */
[-C--:B------:R-:W-:Y:S01]  /*16b30*/  LEA R132, P0, R10, R160.reuse, 0x1 ;  /* 0x000000a00a847211 */ /* 0x080fe200078008ff */
[----:B------:R-:W-:Y:S01]  /*16b40*/  BSSY B1, `(.L_x_1039) ;  /* 0x000019e000017945 */ /* 0x000fe20003800000 */
[----:B------:R-:W-:Y:S02]  /*16b50*/  LOP3.LUT P4, RZ, R214, 0x2, RZ, 0xc0, !PT ;  /* 0x00000002d6ff7812 */ /* 0x000fe4000788c0ff */
[----:B------:R-:W-:Y:S02]  /*16b60*/  LEA.HI.X R133, R10, R161, R7, 0x1, P0 ;  /* 0x000000a10a857211 */ /* 0x000fe400000f0c07 */
[----:B------:R-:W-:Y:S02]  /*16b70*/  LOP3.LUT P3, RZ, R214, 0x4, RZ, 0xc0, !PT ;  /* 0x00000004d6ff7812 */ /* 0x000fe4000786c0ff */
[-C--:B------:R-:W-:Y:S03]  /*16b80*/  IADD3 R5, P0, R10, R199.reuse, RZ ;  /* 0x000000c70a057210 */ /* 0x080fe60007f1e0ff */
[----:B------:R-:W-:Y:S01]  /*16b90*/  @!PT LDS RZ, [RZ] ;  /* 0x00000000fffff984 */ /* 0x000fe20000000800 */
[----:B------:R-:W-:Y:S01]  /*16ba0*/  @!PT LDS RZ, [RZ] ;  /* 0x00000000fffff984 */ /* 0x000fe20000000800 */
[----:B------:R-:W-:Y:S01]  /*16bb0*/  @!PT LDS RZ, [RZ] ;  /* 0x00000000fffff984 */ /* 0x000fe20000000800 */
[----:B------:R1:W-:Y:S01]  /*16bc0*/  @P5 LDGSTS.E.BYPASS.LTC128B.128 [R211+0xc000], [R132.64] ;  /* 0x0c00000084d35fae */ /* 0x0003e2000b901d44 */
[-C--:B------:R-:W-:Y:S01]  /*16bd0*/  @P5 LEA R22, P6, R5, R160.reuse, 0x1 ;  /* 0x000000a005165211 */ /* 0x080fe200078c08ff */
[----:B------:R-:W-:Y:S01]  /*16be0*/  IMAD.X R6, R7, 0x1, R200, P0 ;  /* 0x0000000107067824 */ /* 0x000fe200000e06c8 */
[C---:B------:R-:W-:Y:S01]  /*16bf0*/  IADD3 R7, P2, R5.reuse, R199, RZ ;  /* 0x000000c705077210 */ /* 0x040fe20007f5e0ff */
[----:B------:R-:W-:Y:S01]  /*16c00*/  @!P5 STS.128 [R211+0xc000], RZ ;  /* 0x00c000ffd300d388 */ /* 0x000fe20000000c00 */
[CC--:B------:R-:W-:Y:S02]  /*16c10*/  @P4 LEA R16, P1, R5.reuse, R160.reuse, 0x1 ;  /* 0x000000a005104211 */ /* 0x0c0fe400078208ff */
[CCC-:B------:R-:W-:Y:S01]  /*16c20*/  @P5 LEA.HI.X R23, R5.reuse, R161.reuse, R6.reuse, 0x1, P6 ;  /* 0x000000a105175211 */ /* 0x1c0fe200030f0c06 */
[----:B------:R-:W-:Y:S01]  /*16c30*/  @!PT LDS RZ, [RZ] ;  /* 0x00000000fffff984 */ /* 0x000fe20000000800 */
[----:B------:R-:W-:Y:S01]  /*16c40*/  @!PT LDS RZ, [RZ] ;  /* 0x00000000fffff984 */ /* 0x000fe20000000800 */
[----:B------:R-:W-:Y:S01]  /*16c50*/  @!PT LDS RZ, [RZ] ;  /* 0x00000000fffff984 */ /* 0x000fe20000000800 */
[----:B------:R1:W-:Y:S01]  /*16c60*/  @P4 LDGSTS.E.BYPASS.LTC128B.128 [R211+0xe000], [R132.64+0x80] ;  /* 0x0e00008084d34fae */ /* 0x0003e2000b901d44 */
[CCC-:B------:R-:W-:Y:S02]  /*16c70*/  @P4 LEA.HI.X R17, R5.reuse, R161.reuse, R6.reuse, 0x1, P1 ;  /* 0x000000a105114211 */ /* 0x1c0fe400008f0c06 */
[-C--:B------:R-:W-:Y:S01]  /*16c80*/  @P3 LEA R14, P0, R5, R160.reuse, 0x1 ;  /* 0x000000a0050e3211 */ /* 0x080fe200078008ff */
[----:B------:R-:W-:Y:S01]  /*16c90*/  @!P4 STS.128 [R211+0xe000], RZ ;  /* 0x00e000ffd300c388 */ /* 0x000fe20000000c00 */
[-C--:B------:R-:W-:Y:S02]  /*16ca0*/  @P5 LEA R20, P1, R7, R160.reuse, 0x1 ;  /* 0x000000a007145211 */ /* 0x080fe400078208ff */
[-C--:B------:R-:W-:Y:S01]  /*16cb0*/  @P3 LEA.HI.X R15, R5, R161.reuse, R6, 0x1, P0 ;  /* 0x000000a1050f3211 */ /* 0x080fe200000f0c06 */
[----:B------:R-:W-:Y:S01]  /*16cc0*/  @!PT LDS RZ, [RZ] ;  /* 0x00000000fffff984 */ /* 0x000fe20000000800 */
[----:B------:R-:W-:Y:S01]  /*16cd0*/  @!PT LDS RZ, [RZ] ;  /* 0x00000000fffff984 */ /* 0x000fe20000000800 */
[----:B------:R-:W-:Y:S01]  /*16ce0*/  @!PT LDS RZ, [RZ] ;  /* 0x00000000fffff984 */ /* 0x000fe20000000800 */
[----:B------:R1:W-:Y:S01]  /*16cf0*/  @P3 LDGSTS.E.BYPASS.LTC128B.128 [R211+0x10000], [R132.64+0x100] ;  /* 0x1000010084d33fae */ /* 0x0003e2000b901d44 */
[----:B------:R-:W-:Y:S01]  /*16d00*/  IMAD.X R6, R6, 0x1, R200, P2 ;  /* 0x0000000106067824 */ /* 0x000fe200010e06c8 */
[CC--:B------:R-:W-:Y:S02]  /*16d10*/  @P4 LEA R12, P0, R7.reuse, R160.reuse, 0x1 ;  /* 0x000000a0070c4211 */ /* 0x0c0fe400078008ff */
[----:B------:R-:W-:Y:S01]  /*16d20*/  @!P3 STS.128 [R211+0x10000], RZ ;  /* 0x010000ffd300b388 */ /* 0x000fe20000000c00 */
[CC--:B------:R-:W-:Y:S02]  /*16d30*/  @P3 LEA R10, P2, R7.reuse, R160.reuse, 0x1 ;  /* 0x000000a0070a3211 */ /* 0x0c0fe400078408ff */
[CCC-:B------:R-:W-:Y:S01]  /*16d40*/  @P5 LEA.HI.X R21, R7.reuse, R161.reuse, R6.reuse, 0x1, P1 ;  /* 0x000000a107155211 */ /* 0x1c0fe200008f0c06 */
[----:B------:R-:W-:Y:S01]  /*16d50*/  @!PT LDS RZ, [RZ] ;  /* 0x00000000fffff984 */ /* 0x000fe20000000800 */
[----:B------:R-:W-:Y:S01]  /*16d60*/  @!PT LDS RZ, [RZ] ;  /* 0x00000000fffff984 */ /* 0x000fe20000000800 */
[----:B------:R-:W-:Y:S01]  /*16d70*/  @!PT LDS RZ, [RZ] ;  /* 0x00000000fffff984 */ /* 0x000fe20000000800 */
[----:B------:R2:W-:Y:S01]  /*16d80*/  @P5 LDGSTS.E.BYPASS.LTC128B.128 [R211+0xc800], [R22.64] ;  /* 0x0c80000016d35fae */ /* 0x0005e2000b901d44 */
[C-C-:B------:R-:W-:Y:S02]  /*16d90*/  @P4 LEA.HI.X R13, R7.reuse, R161, R6.reuse, 0x1, P0 ;  /* 0x000000a1070d4211 */ /* 0x140fe400000f0c06 */
[C---:B------:R-:W-:Y:S01]  /*16da0*/  IADD3 R5, P6, R7.reuse, R199, RZ ;  /* 0x000000c707057210 */ /* 0x040fe20007fde0ff */
[----:B------:R-:W-:Y:S01]  /*16db0*/  @!P5 STS.128 [R211+0xc800], RZ ;  /* 0x00c800ffd300d388 */ /* 0x000fe20000000c00 */
[-C--:B------:R-:W-:Y:S02]  /*16dc0*/  @P3 LEA.HI.X R11, R7, R161.reuse, R6, 0x1, P2 ;  /* 0x000000a1070b3211 */ /* 0x080fe400010f0c06 */
[CC--:B------:R-:W-:Y:S01]  /*16dd0*/  @P4 LEA R8, P1, R5.reuse, R160.reuse, 0x1 ;  /* 0x000000a005084211 */ /* 0x0c0fe200078208ff */
[----:B------:R-:W-:Y:S01]  /*16de0*/  @!PT LDS RZ, [RZ] ;  /* 0x00000000fffff984 */ /* 0x000fe20000000800 */
[----:B------:R-:W-:Y:S01]  /*16df0*/  @!PT LDS RZ, [RZ] ;  /* 0x00000000fffff984 */ /* 0x000fe20000000800 */
[----:B------:R-:W-:Y:S01]  /*16e00*/  @!PT LDS RZ, [RZ] ;  /* 0x00000000fffff984 */ /* 0x000fe20000000800 */
[----:B------:R3:W-:Y:S01]  /*16e10*/  @P4 LDGSTS.E.BYPASS.LTC128B.128 [R211+0xe800], [R16.64+0x80] ;  /* 0x0e80008010d34fae */ /* 0x0007e2000b901d44 */
[----:B------:R-:W-:Y:S01]  /*16e20*/  IMAD.X R4, R6, 0x1, R200, P6 ;  /* 0x0000000106047824 */ /* 0x000fe200030e06c8 */
[CC--:B------:R-:W-:Y:S02]  /*16e30*/  @P5 LEA R18, P6, R5.reuse, R160.reuse, 0x1 ;  /* 0x000000a005125211 */ /* 0x0c0fe400078c08ff */
[----:B------:R-:W-:Y:S01]  /*16e40*/  @!P4 STS.128 [R211+0xe800], RZ ;  /* 0x00e800ffd300c388 */ /* 0x000fe20000000c00 */
[C---:B------:R-:W-:Y:S02]  /*16e50*/  @P3 LEA R24, P0, R5.reuse, R160, 0x1 ;  /* 0x000000a005183211 */ /* 0x040fe400078008ff */
[CCC-:B------:R-:W-:Y:S01]  /*16e60*/  @P5 LEA.HI.X R19, R5.reuse, R161.reuse, R4.reuse, 0x1, P6 ;  /* 0x000000a105135211 */ /* 0x1c0fe200030f0c04 */
[----:B------:R-:W-:Y:S01]  /*16e70*/  @!PT LDS RZ, [RZ] ;  /* 0x00000000fffff984 */ /* 0x000fe20000000800 */
[----:B------:R-:W-:Y:S01]  /*16e80*/  @!PT LDS RZ, [RZ] ;  /* 0x00000000fffff984 */ /* 0x000fe20000000800 */
[----:B------:R-:W-:Y:S01]  /*16e90*/  @!PT LDS RZ, [RZ] ;  /* 0x00000000fffff984 */ /* 0x000fe20000000800 */
[----:B------:R4:W-:Y:S01]  /*16ea0*/  @P3 LDGSTS.E.BYPASS.LTC128B.128 [R211+0x10800], [R14.64+0x100] ;  /* 0x108001000ed33fae */ /* 0x0009e2000b901d44 */
[CCC-:B------:R-:W-:Y:S02]  /*16eb0*/  @P4 LEA.HI.X R9, R5.reuse, R161.reuse, R4.reuse, 0x1, P1 ;  /* 0x000000a105094211 */ /* 0x1c0fe400008f0c04 */
[----:B------:R-:W-:Y:S01]  /*16ec0*/  @P3 LEA.HI.X R25, R5, R161, R4, 0x1, P0 ;  /* 0x000000a105193211 */ /* 0x000fe200000f0c04 */
[----:B------:R-:W-:Y:S01]  /*16ed0*/  @!P3 STS.128 [R211+0x10800], RZ ;  /* 0x010800ffd300b388 */ /* 0x000fe20000000c00 */
[----:B------:R-:W-:Y:S03]  /*16ee0*/  ISETP.GE.AND P0, PT, R215, 0x1, PT ;  /* 0x00000001d700780c */ /* 0x000fe60003f06270 */
[----:B------:R-:W-:Y:S01]  /*16ef0*/  @!PT LDS RZ, [RZ] ;  /* 0x00000000fffff984 */ /* 0x000fe20000000800 */
[----:B------:R-:W-:Y:S01]  /*16f00*/  @!PT LDS RZ, [RZ] ;  /* 0x00000000fffff984 */ /* 0x000fe20000000800 */
[----:B------:R-:W-:Y:S01]  /*16f10*/  @!PT LDS RZ, [RZ] ;  /* 0x00000000fffff984 */ /* 0x000fe20000000800 */
[----:B------:R2:W-:Y:S04]  /*16f20*/  @P5 LDGSTS.E.BYPASS.LTC128B.128 [R211+0xd000], [R20.64] ;  /* 0x0d00000014d35fae */ /* 0x0005e8000b901d44 */
[----:B------:R-:W-:Y:S04]  /*16f30*/  @!P5 STS.128 [R211+0xd000], RZ ;  /* 0x00d000ffd300d388 */ /* 0x000fe80000000c00 */
[----:B------:R-:W-:Y:S01]  /*16f40*/  @!PT LDS RZ, [RZ] ;  /* 0x00000000fffff984 */ /* 0x000fe20000000800 */
[----:B------:R-:W-:Y:S01]  /*16f50*/  @!PT LDS RZ, [RZ] ;  /* 0x00000000fffff984 */ /* 0x000fe20000000800 */
[----:B------:R-:W-:Y:S01]  /*16f60*/  @!PT LDS RZ, [RZ] ;  /* 0x00000000fffff984 */ /* 0x000fe20000000800 */
[----:B------:R4:W-:Y:S04]  /*16f70*/  @P4 LDGSTS.E.BYPASS.LTC128B.128 [R211+0xf000], [R12.64+0x80] ;  /* 0x0f0000800cd34fae */ /* 0x0009e8000b901d44 */
        /* <DEDUP_REMOVED lines=21> */
[----:B------:R-:W-:Y:S04]  /*170d0*/  LDSM.16.M88.4 R136, [R194] ;  /* 0x00000000c288783b */ /* 0x000fe80000000200 */
[----:B------:R-:W1:Y:S04]  /*170e0*/  LDSM.16.M88.4 R140, [R193+0x6000] ;  /* 0x00600000c18c783b */ /* 0x000e680000000200 */
[----:B------:R-:W4:Y:S04]  /*170f0*/  LDSM.16.M88.4 R144, [R193+0x6800] ;  /* 0x00680000c190783b */ /* 0x000f280000000200 */
[----:B------:R-:W2:Y:S04]  /*17100*/  LDSM.16.M88.4 R148, [R193+0x7000] ;  /* 0x00700000c194783b */ /* 0x000ea80000000200 */
[----:B------:R-:W0:Y:S04]  /*17110*/  LDGDEPBAR ;  /* 0x00000000000079af */ /* 0x000e280000000000 */
[----:B------:R-:W2:Y:S04]  /*17120*/  LDSM.16.M88.4 R152, [R193+0x7800] ;  /* 0x00780000c198783b */ /* 0x000ea80000000200 */
[----:B------:R-:W-:Y:S04]  /*17130*/  LDSM.16.M88.4 R156, [R192] ;  /* 0x00000000c09c783b */ /* 0x000fe80000000200 */
[----:B------:R-:W2:Y:S04]  /*17140*/  LDSM.16.M88.4 R160, [R191] ;  /* 0x00000000bfa0783b */ /* 0x000ea80000000200 */
[----:B------:R-:W2:Y:S04]  /*17150*/  LDSM.16.M88.4 R164, [R187] ;  /* 0x00000000bba4783b */ /* 0x000ea80000000200 */
[----:B------:R-:W2:Y:S04]  /*17160*/  LDSM.16.M88.4 R168, [R186] ;  /* 0x00000000baa8783b */ /* 0x000ea80000000200 */
[----:B------:R-:W2:Y:S01]  /*17170*/  LDSM.16.M88.4 R172, [R185] ;  /* 0x00000000b9ac783b */ /* 0x000ea20000000200 */
[C---:B-1----:R-:W-:Y:S08]  /*17180*/  HMMA.16816.F32.BF16 R4, R136.reuse, R140, RZ ;  /* 0x0000008c8804723c */ /* 0x042ff000000418ff */
[C---:B-----5:R-:W-:Y:S01]  /*17190*/  HMMA.16816.F32.BF16 R8, R136.reuse, R142, RZ ;  /* 0x0000008e8808723c */ /* 0x060fe200000418ff */
[----:B------:R-:W-:Y:S07]  /*171a0*/  LDSM.16.M88.4 R140, [R190] ;  /* 0x00000000be8c783b */ /* 0x000fee0000000200 */
[C---:B----4-:R-:W-:Y:S08]  /*171b0*/  HMMA.16816.F32.BF16 R12, R136.reuse, R144, RZ ;  /* 0x00000090880c723c */ /* 0x050ff000000418ff */
[C---:B---3--:R-:W-:Y:S01]  /*171c0*/  HMMA.16816.F32.BF16 R16, R136.reuse, R146, RZ ;  /* 0x000000928810723c */ /* 0x048fe200000418ff */
[----:B------:R-:W1:Y:S07]  /*171d0*/  LDSM.16.M88.4 R144, [R188+0x6000] ;  /* 0x00600000bc90783b */ /* 0x000e6e0000000200 */
[C---:B--2---:R-:W-:Y:S08]  /*171e0*/  HMMA.16816.F32.BF16 R20, R136.reuse, R148, RZ ;  /* 0x000000948814723c */ /* 0x044ff000000418ff */
[C---:B------:R-:W-:Y:S01]  /*171f0*/  HMMA.16816.F32.BF16 R24, R136.reuse, R150, RZ ;  /* 0x000000968818723c */ /* 0x040fe200000418ff */
[----:B------:R-:W2:Y:S07]  /*17200*/  LDSM.16.M88.4 R148, [R188+0x6800] ;  /* 0x00680000bc94783b */ /* 0x000eae0000000200 */
[C---:B------:R-:W-:Y:S08]  /*17210*/  HMMA.16816.F32.BF16 R28, R136.reuse, R152, RZ ;  /* 0x00000098881c723c */ /* 0x040ff000000418ff */
[----:B------:R-:W-:Y:S01]  /*17220*/  HMMA.16816.F32.BF16 R32, R136, R154, RZ ;  /* 0x0000009a8820723c */ /* 0x000fe200000418ff */
[----:B------:R-:W3:Y:S04]  /*17230*/  LDSM.16.M88.4 R136, [R188+0x7000] ;  /* 0x00700000bc88783b */ /* 0x000ee80000000200 */
[----:B------:R-:W4:Y:S03]  /*17240*/  LDSM.16.M88.4 R152, [R188+0x7800] ;  /* 0x00780000bc98783b */ /* 0x000f260000000200 */
[C---:B------:R-:W-:Y:S08]  /*17250*/  HMMA.16816.F32.BF16 R4, R156.reuse, R160, R4 ;  /* 0x000000a09c04723c */ /* 0x040ff00000041804 */
[C---:B------:R-:W-:Y:S01]  /*17260*/  HMMA.16816.F32.BF16 R8, R156.reuse, R162, R8 ;  /* 0x000000a29c08723c */ /* 0x040fe20000041808 */
[----:B------:R-:W-:Y:S07]  /*17270*/  LDSM.16.M88.4 R160, [R189] ;  /* 0x00000000bda0783b */ /* 0x000fee0000000200 */
[C---:B------:R-:W-:Y:S08]  /*17280*/  HMMA.16816.F32.BF16 R12, R156.reuse, R164, R12 ;  /* 0x000000a49c0c723c */ /* 0x040ff0000004180c */
[C---:B------:R-:W-:Y:S01]  /*17290*/  HMMA.16816.F32.BF16 R16, R156.reuse, R166, R16 ;  /* 0x000000a69c10723c */ /* 0x040fe20000041810 */
[----:B------:R-:W5:Y:S07]  /*172a0*/  LDSM.16.M88.4 R164, [R184] ;  /* 0x00000000b8a4783b */ /* 0x000f6e0000000200 */
[C---:B------:R-:W-:Y:S08]  /*172b0*/  HMMA.16816.F32.BF16 R20, R156.reuse, R168, R20 ;  /* 0x000000a89c14723c */ /* 0x040ff00000041814 */
[C---:B------:R-:W-:Y:S01]  /*172c0*/  HMMA.16816.F32.BF16 R24, R156.reuse, R170, R24 ;  /* 0x000000aa9c18723c */ /* 0x040fe20000041818 */
[----:B------:R-:W3:Y:S07]  /*172d0*/  LDSM.16.M88.4 R168, [R184+0x800] ;  /* 0x00080000b8a8783b */ /* 0x000eee0000000200 */
[C---:B------:R-:W-:Y:S08]  /*172e0*/  HMMA.16816.F32.BF16 R28, R156.reuse, R172, R28 ;  /* 0x000000ac9c1c723c */ /* 0x040ff0000004181c */
[----:B------:R-:W-:Y:S01]  /*172f0*/  HMMA.16816.F32.BF16 R32, R156, R174, R32 ;  /* 0x000000ae9c20723c */ /* 0x000fe20000041820 */
[----:B------:R-:W4:Y:S04]  /*17300*/  LDSM.16.M88.4 R156, [R184+0x1000] ;  /* 0x00100000b89c783b */ /* 0x000f280000000200 */
[----:B------:R-:W4:Y:S03]  /*17310*/  LDSM.16.M88.4 R172, [R184+0x1800] ;  /* 0x00180000b8ac783b */ /* 0x000f260000000200 */
[C---:B-1----:R-:W-:Y:S08]  /*17320*/  HMMA.16816.F32.BF16 R4, R140.reuse, R144, R4 ;  /* 0x000000908c04723c */ /* 0x042ff00000041804 */
[C---:B------:R-:W-:Y:S01]  /*17330*/  HMMA.16816.F32.BF16 R8, R140.reuse, R146, R8 ;  /* 0x000000928c08723c */ /* 0x040fe20000041808 */
[----:B------:R-:W-:Y:S07]  /*17340*/  LDSM.16.M88.4 R144, [R193+0x8000] ;  /* 0x00800000c190783b */ /* 0x000fee0000000200 */
[C---:B--2---:R-:W-:Y:S08]  /*17350*/  HMMA.16816.F32.BF16 R12, R140.reuse, R148, R12 ;  /* 0x000000948c0c723c */ /* 0x044ff0000004180c */
[C---:B------:R-:W-:Y:S01]  /*17360*/  HMMA.16816.F32.BF16 R16, R140.reuse, R150, R16 ;  /* 0x000000968c10723c */ /* 0x040fe20000041810 */
[----:B------:R-:W-:Y:S07]  /*17370*/  LDSM.16.M88.4 R148, [R193+0x8800] ;  /* 0x00880000c194783b */ /* 0x000fee0000000200 */
[C---:B---3--:R-:W-:Y:S08]  /*17380*/  HMMA.16816.F32.BF16 R20, R140.reuse, R136, R20 ;  /* 0x000000888c14723c */ /* 0x048ff00000041814 */
[C---:B------:R-:W-:Y:S01]  /*17390*/  HMMA.16816.F32.BF16 R24, R140.reuse, R138, R24 ;  /* 0x0000008a8c18723c */ /* 0x040fe20000041818 */
[----:B------:R-:W1:Y:S07]  /*173a0*/  LDSM.16.M88.4 R136, [R194+0x2000] ;  /* 0x00200000c288783b */ /* 0x000e6e0000000200 */
[C---:B----4-:R-:W-:Y:S08]  /*173b0*/  HMMA.16816.F32.BF16 R28, R140.reuse, R152, R28 ;  /* 0x000000988c1c723c */ /* 0x050ff0000004181c */
[----:B------:R-:W-:Y:S01]  /*173c0*/  HMMA.16816.F32.BF16 R32, R140, R154, R32 ;  /* 0x0000009a8c20723c */ /* 0x000fe20000041820 */
[----:B------:R-:W2:Y:S04]  /*173d0*/  LDSM.16.M88.4 R140, [R193+0x9000] ;  /* 0x00900000c18c783b */ /* 0x000ea80000000200 */
[----:B------:R-:W3:Y:S03]  /*173e0*/  LDSM.16.M88.4 R152, [R193+0x9800] ;  /* 0x00980000c198783b */ /* 0x000ee60000000200 */
[C---:B-----5:R-:W-:Y:S08]  /*173f0*/  HMMA.16816.F32.BF16 R4, R160.reuse, R164, R4 ;  /* 0x000000a4a004723c */ /* 0x060ff00000041804 */
[C---:B------:R-:W-:Y:S01]  /*17400*/  HMMA.16816.F32.BF16 R8, R160.reuse, R166, R8 ;  /* 0x000000a6a008723c */ /* 0x040fe20000041808 */
[----:B------:R-:W-:Y:S07]  /*17410*/  LDSM.16.M88.4 R164, [R183] ;  /* 0x00000000b7a4783b */ /* 0x000fee0000000200 */
[C---:B------:R-:W-:Y:S08]  /*17420*/  HMMA.16816.F32.BF16 R12, R160.reuse, R168, R12 ;  /* 0x000000a8a00c723c */ /* 0x040ff0000004180c */
[C---:B------:R-:W-:Y:S01]  /*17430*/  HMMA.16816.F32.BF16 R16, R160.reuse, R170, R16 ;  /* 0x000000aaa010723c */ /* 0x040fe20000041810 */
[----:B------:R-:W-:Y:S07]  /*17440*/  LDSM.16.M88.4 R168, [R182] ;  /* 0x00000000b6a8783b */ /* 0x000fee0000000200 */
[C---:B------:R-:W-:Y:S08]  /*17450*/  HMMA.16816.F32.BF16 R20, R160.reuse, R156, R20 ;  /* 0x0000009ca014723c */ /* 0x040ff00000041814 */
[C---:B------:R-:W-:Y:S01]  /*17460*/  HMMA.16816.F32.BF16 R24, R160.reuse, R158, R24 ;  /* 0x0000009ea018723c */ /* 0x040fe20000041818 */
[----:B------:R-:W4:Y:S07]  /*17470*/  LDSM.16.M88.4 R156, [R192+0x2000] ;  /* 0x00200000c09c783b */ /* 0x000f2e0000000200 */
[C---:B------:R-:W-:Y:S08]  /*17480*/  HMMA.16816.F32.BF16 R28, R160.reuse, R172, R28 ;  /* 0x000000aca01c723c */ /* 0x040ff0000004181c */
[----:B------:R-:W-:Y:S01]  /*17490*/  HMMA.16816.F32.BF16 R32, R160, R174, R32 ;  /* 0x000000aea020723c */ /* 0x000fe20000041820 */
[----:B------:R-:W5:Y:S04]  /*174a0*/  LDSM.16.M88.4 R160, [R181] ;  /* 0x00000000b5a0783b */ /* 0x000f680000000200 */
[----:B------:R-:W3:Y:S03]  /*174b0*/  LDSM.16.M88.4 R172, [R180] ;  /* 0x00000000b4ac783b */ /* 0x000ee60000000200 */
[C---:B-1----:R-:W-:Y:S08]  /*174c0*/  HMMA.16816.F32.BF16 R4, R136.reuse, R144, R4 ;  /* 0x000000908804723c */ /* 0x042ff00000041804 */
[C---:B------:R-:W-:Y:S01]  /*174d0*/  HMMA.16816.F32.BF16 R8, R136.reuse, R146, R8 ;  /* 0x000000928808723c */ /* 0x040fe20000041808 */
[----:B------:R-:W-:Y:S07]  /*174e0*/  LDSM.16.M88.4 R144, [R188+0x8000] ;  /* 0x00800000bc90783b */ /* 0x000fee0000000200 */
[C---:B------:R-:W-:Y:S08]  /*174f0*/  HMMA.16816.F32.BF16 R12, R136.reuse, R148, R12 ;  /* 0x00000094880c723c */ /* 0x040ff0000004180c */
[C---:B------:R-:W-:Y:S01]  /*17500*/  HMMA.16816.F32.BF16 R16, R136.reuse, R150, R16 ;  /* 0x000000968810723c */ /* 0x040fe20000041810 */
[----:B------:R-:W-:Y:S07]  /*17510*/  LDSM.16.M88.4 R148, [R188+0x8800] ;  /* 0x00880000bc94783b */ /* 0x000fee0000000200 */
[C---:B--2---:R-:W-:Y:S08]  /*17520*/  HMMA.16816.F32.BF16 R20, R136.reuse, R140, R20 ;  /* 0x0000008c8814723c */ /* 0x044ff00000041814 */
[C---:B------:R-:W-:Y:S01]  /*17530*/  HMMA.16816.F32.BF16 R24, R136.reuse, R142, R24 ;  /* 0x0000008e8818723c */ /* 0x040fe20000041818 */
[----:B------:R-:W1:Y:S07]  /*17540*/  LDSM.16.M88.4 R140, [R190+0x2000] ;  /* 0x00200000be8c783b */ /* 0x000e6e0000000200 */
[C---:B---3--:R-:W-:Y:S08]  /*17550*/  HMMA.16816.F32.BF16 R28, R136.reuse, R152, R28 ;  /* 0x00000098881c723c */ /* 0x048ff0000004181c */
[----:B------:R-:W-:Y:S01]  /*17560*/  HMMA.16816.F32.BF16 R32, R136, R154, R32 ;  /* 0x0000009a8820723c */ /* 0x000fe20000041820 */
[----:B------:R-:W2:Y:S04]  /*17570*/  LDSM.16.M88.4 R136, [R188+0x9000] ;  /* 0x00900000bc88783b */ /* 0x000ea80000000200 */
[----:B------:R-:W3:Y:S03]  /*17580*/  LDSM.16.M88.4 R152, [R188+0x9800] ;  /* 0x00980000bc98783b */ /* 0x000ee60000000200 */
[C---:B----4-:R-:W-:Y:S08]  /*17590*/  HMMA.16816.F32.BF16 R4, R156.reuse, R164, R4 ;  /* 0x000000a49c04723c */ /* 0x050ff00000041804 */
[C---:B------:R-:W-:Y:S01]  /*175a0*/  HMMA.16816.F32.BF16 R8, R156.reuse, R166, R8 ;  /* 0x000000a69c08723c */ /* 0x040fe20000041808 */
[----:B------:R-:W-:Y:S07]  /*175b0*/  LDSM.16.M88.4 R164, [R184+0x2000] ;  /* 0x00200000b8a4783b */ /* 0x000fee0000000200 */
[C---:B------:R-:W-:Y:S08]  /*175c0*/  HMMA.16816.F32.BF16 R12, R156.reuse, R168, R12 ;  /* 0x000000a89c0c723c */ /* 0x040ff0000004180c */
[C---:B------:R-:W-:Y:S01]  /*175d0*/  HMMA.16816.F32.BF16 R16, R156.reuse, R170, R16 ;  /* 0x000000aa9c10723c */ /* 0x040fe20000041810 */
[----:B------:R-:W-:Y:S07]  /*175e0*/  LDSM.16.M88.4 R168, [R184+0x2800] ;  /* 0x00280000b8a8783b */ /* 0x000fee0000000200 */
[C---:B-----5:R-:W-:Y:S08]  /*175f0*/  HMMA.16816.F32.BF16 R20, R156.reuse, R160, R20 ;  /* 0x000000a09c14723c */ /* 0x060ff00000041814 */
[C---:B------:R-:W-:Y:S01]  /*17600*/  HMMA.16816.F32.BF16 R24, R156.reuse, R162, R24 ;  /* 0x000000a29c18723c */ /* 0x040fe20000041818 */
[----:B------:R-:W4:Y:S07]  /*17610*/  LDSM.16.M88.4 R160, [R189+0x2000] ;  /* 0x00200000bda0783b */ /* 0x000f2e0000000200 */
[C---:B------:R-:W-:Y:S08]  /*17620*/  HMMA.16816.F32.BF16 R28, R156.reuse, R172, R28 ;  /* 0x000000ac9c1c723c */ /* 0x040ff0000004181c */
[----:B------:R-:W-:Y:S01]  /*17630*/  HMMA.16816.F32.BF16 R32, R156, R174, R32 ;  /* 0x000000ae9c20723c */ /* 0x000fe20000041820 */
[----:B------:R-:W5:Y:S04]  /*17640*/  LDSM.16.M88.4 R156, [R184+0x3000] ;  /* 0x00300000b89c783b */ /* 0x000f680000000200 */
[----:B------:R-:W3:Y:S03]  /*17650*/  LDSM.16.M88.4 R172, [R184+0x3800] ;  /* 0x00380000b8ac783b */ /* 0x000ee60000000200 */
        /* <DEDUP_REMOVED lines=15> */
[----:B------:R-:W-:Y:S07]  /*17750*/  LDSM.16.M88.4 R164, [R179] ;  /* 0x00000000b3a4783b */ /* 0x000fee0000000200 */
[C---:B------:R-:W-:Y:S08]  /*17760*/  HMMA.16816.F32.BF16 R12, R160.reuse, R168, R12 ;  /* 0x000000a8a00c723c */ /* 0x040ff0000004180c */
[C---:B------:R-:W-:Y:S01]  /*17770*/  HMMA.16816.F32.BF16 R16, R160.reuse, R170, R16 ;  /* 0x000000aaa010723c */ /* 0x040fe20000041810 */
[----:B------:R-:W-:Y:S07]  /*17780*/  LDSM.16.M88.4 R168, [R178] ;  /* 0x00000000b2a8783b */ /* 0x000fee0000000200 */
[C---:B-----5:R-:W-:Y:S08]  /*17790*/  HMMA.16816.F32.BF16 R20, R160.reuse, R156, R20 ;  /* 0x0000009ca014723c */ /* 0x060ff00000041814 */
        /* <DEDUP_REMOVED lines=32> */
[C---:B-1----:R-:W-:Y:S01]  /*179a0*/  HMMA.16816.F32.BF16 R4, R140.reuse, R144, R4 ;  /* 0x000000908c04723c */ /* 0x042fe20000041804 */
[----:B------:R-:W-:Y:S04]  /*179b0*/  DEPBAR.LE SB0, 0x0 ;  /* 0x000080000000791a */ /* 0x000fe80000000000 */
[----:B------:R-:W-:Y:S03]  /*179c0*/  BAR.SYNC.DEFER_BLOCKING 0x0 ;  /* 0x0000000000007b1d */ /* 0x000fe60000010000 */
[C---:B------:R-:W-:Y:S08]  /*179d0*/  HMMA.16816.F32.BF16 R8, R140.reuse, R146, R8 ;  /* 0x000000928c08723c */ /* 0x040ff00000041808 */
[C---:B------:R-:W-:Y:S08]  /*179e0*/  HMMA.16816.F32.BF16 R12, R140.reuse, R148, R12 ;  /* 0x000000948c0c723c */ /* 0x040ff0000004180c */
[C---:B------:R-:W-:Y:S08]  /*179f0*/  HMMA.16816.F32.BF16 R16, R140.reuse, R150, R16 ;  /* 0x000000968c10723c */ /* 0x040ff00000041810 */
[C---:B--2---:R-:W-:Y:S08]  /*17a00*/  HMMA.16816.F32.BF16 R20, R140.reuse, R136, R20 ;  /* 0x000000888c14723c */ /* 0x044ff00000041814 */
[C---:B------:R-:W-:Y:S08]  /*17a10*/  HMMA.16816.F32.BF16 R24, R140.reuse, R138, R24 ;  /* 0x0000008a8c18723c */ /* 0x040ff00000041818 */
[C---:B---3--:R-:W-:Y:S08]  /*17a20*/  HMMA.16816.F32.BF16 R28, R140.reuse, R152, R28 ;  /* 0x000000988c1c723c */ /* 0x048ff0000004181c */
[----:B------:R-:W-:Y:S08]  /*17a30*/  HMMA.16816.F32.BF16 R32, R140, R154, R32 ;  /* 0x0000009a8c20723c */ /* 0x000ff00000041820 */
[C---:B----4-:R-:W-:Y:S08]  /*17a40*/  HMMA.16816.F32.BF16 R4, R160.reuse, R164, R4 ;  /* 0x000000a4a004723c */ /* 0x050ff00000041804 */
[C---:B------:R-:W-:Y:S08]  /*17a50*/  HMMA.16816.F32.BF16 R8, R160.reuse, R166, R8 ;  /* 0x000000a6a008723c */ /* 0x040ff00000041808 */
[C---:B------:R-:W-:Y:S08]  /*17a60*/  HMMA.16816.F32.BF16 R12, R160.reuse, R168, R12 ;  /* 0x000000a8a00c723c */ /* 0x040ff0000004180c */
[C---:B------:R-:W-:Y:S08]  /*17a70*/  HMMA.16816.F32.BF16 R16, R160.reuse, R170, R16 ;  /* 0x000000aaa010723c */ /* 0x040ff00000041810 */
[C---:B-----5:R-:W-:Y:S08]  /*17a80*/  HMMA.16816.F32.BF16 R20, R160.reuse, R156, R20 ;  /* 0x0000009ca014723c */ /* 0x060ff00000041814 */
[C---:B------:R-:W-:Y:S08]  /*17a90*/  HMMA.16816.F32.BF16 R24, R160.reuse, R158, R24 ;  /* 0x0000009ea018723c */ /* 0x040ff00000041818 */
[C---:B------:R-:W-:Y:S08]  /*17aa0*/  HMMA.16816.F32.BF16 R28, R160.reuse, R172, R28 ;  /* 0x000000aca01c723c */ /* 0x040ff0000004181c */
[----:B------:R-:W-:Y:S07]  /*17ab0*/  HMMA.16816.F32.BF16 R32, R160, R174, R32 ;  /* 0x000000aea020723c */ /* 0x000fee0000041820 */
[----:B------:R-:W-:Y:S02]  /*17ac0*/  IMAD.MOV.U32 R160, RZ, RZ, R132 ;  /* 0x000000ffffa07224 */ /* 0x000fe400078e0084 */
[----:B------:R-:W-:Y:S01]  /*17ad0*/  IMAD.MOV.U32 R161, RZ, RZ, R133 ;  /* 0x000000ffffa17224 */ /* 0x000fe200078e0085 */
[----:B------:R-:W-:-:S09]  /*17ae0*/  @!P0 BRA `(.L_x_1040) ;  /* 0x00000a3000008947 */ /* 0x000fd20003800000 */
[----:B------:R-:W-:Y:S01]  /*17af0*/  ISETP.NE.U32.AND P0, PT, R212, RZ, PT ;  /* 0x000000ffd400720c */ /* 0x000fe20003f05070 */
[----:B------:R-:W-:Y:S03]  /*17b00*/  BSSY B0, `(.L_x_1041) ;  /* 0x0000047000007945 */ /* 0x000fe60003800000 */
[----:B------:R-:W-:Y:S11]  /*17b10*/  ISETP.NE.AND.EX P0, PT, R213, RZ, PT, P0 ;  /* 0x000000ffd500720c */ /* 0x000ff60003f05300 */
[----:B------:R-:W-:Y:S02]  /*17b20*/  @!UPT UIADD3 URZ, URZ, URZ, URZ ;  /* 0x0000003f3f3ff290 */ /* 0x000fe4000fffe03f */
[----:B------:R-:W-:-:S05]  /*17b30*/  @!P0 BRA `(.L_x_1042) ;  /* 0x000003f000008947 */ /* 0x000fca0003800000 */
[----:B------:R-:W-:Y:S02]  /*17b40*/  ULDC.64 UR4, c[0x0][0x118] ;  /* 0x0000460000047ab9 */ /* 0x000fe40000000a00 */
[----:B------:R-:W2:Y:S04]  /*17b50*/  LD.E R141, [R2.64+0x170] ;  /* 0x00017004028d7980 */ /* 0x000ea8000c101900 */
[----:B------:R-:W3:Y:S01]  /*17b60*/  LD.E.64 R144, [R2.64+0x20] ;  /* 0x0000200402907980 */ /* 0x000ee2000c101b00 */
        /* <DEDUP_REMOVED lines=8> */
[C---:B------:R-:W-:Y:S02]  /*17bf0*/  IADD3 R139, R132.reuse, -0x40, RZ ;  /* 0xffffffc0848b7810 */ /* 0x040fe40007ffe0ff */
[----:B------:R-:W-:Y:S02]  /*17c00*/  IABS R137, R132 ;  /* 0x0000008400897213 */ /* 0x000fe40000000000 */
[----:B------:R-:W-:Y:S01]  /*17c10*/  LOP3.LUT R132, R132, R141, RZ, 0x3c, !PT ;  /* 0x0000008d84847212 */ /* 0x000fe200078e3cff */
[--C-:B-1----:R-:W-:Y:S02]  /*17c20*/  IMAD.MOV R133, RZ, RZ, -R143.reuse ;  /* 0x000000ffff857224 */ /* 0x102fe400078e0a8f */
[----:B------:R-:W-:Y:S02]  /*17c30*/  IMAD.MOV.U32 R142, RZ, RZ, RZ ;  /* 0x000000ffff8e7224 */ /* 0x000fe400078e00ff */
[----:B------:R-:W-:Y:S01]  /*17c40*/  IMAD R140, R133, R136, RZ ;  /* 0x00000088858c7224 */ /* 0x000fe200078e02ff */
[----:B------:R-:W-:Y:S02]  /*17c50*/  IABS R133, R139 ;  /* 0x0000008b00857213 */ /* 0x000fe40000000000 */
[----:B------:R-:W-:Y:S01]  /*17c60*/  LOP3.LUT R139, R139, R141, RZ, 0x3c, !PT ;  /* 0x0000008d8b8b7212 */ /* 0x000fe200078e3cff */
[----:B------:R-:W-:Y:S06]  /*17c70*/  IMAD.HI.U32 R140, R143, R140, R142 ;  /* 0x0000008c8f8c7227 */ /* 0x000fec00078e008e */
[C---:B------:R-:W-:Y:S04]  /*17c80*/  IMAD.HI.U32 R138, R140.reuse, R133, RZ ;  /* 0x000000858c8a7227 */ /* 0x040fe800078e00ff */
[----:B------:R-:W-:Y:S04]  /*17c90*/  IMAD.HI.U32 R140, R140, R137, RZ ;  /* 0x000000898c8c7227 */ /* 0x000fe800078e00ff */
[-C--:B------:R-:W-:Y:S02]  /*17ca0*/  IMAD R133, R138, R134.reuse, R133 ;  /* 0x000000868a857224 */ /* 0x080fe400078e0285 */
[----:B------:R-:W-:Y:S03]  /*17cb0*/  IMAD R137, R140, R134, R137 ;  /* 0x000000868c897224 */ /* 0x000fe600078e0289 */
[C---:B------:R-:W-:Y:S02]  /*17cc0*/  ISETP.GT.U32.AND P0, PT, R136.reuse, R133, PT ;  /* 0x000000858800720c */ /* 0x040fe40003f04070 */
[----:B------:R-:W-:Y:S11]  /*17cd0*/  ISETP.GT.U32.AND P1, PT, R136, R137, PT ;  /* 0x000000898800720c */ /* 0x000ff60003f24070 */
[----:B------:R-:W-:Y:S01]  /*17ce0*/  @!P0 IADD3 R138, R138, 0x1, RZ ;  /* 0x000000018a8a8810 */ /* 0x000fe20007ffe0ff */
[--C-:B------:R-:W-:Y:S01]  /*17cf0*/  @!P0 IMAD.IADD R133, R133, 0x1, -R136.reuse ;  /* 0x0000000185858824 */ /* 0x100fe200078e0a88 */
[----:B------:R-:W-:Y:S01]  /*17d00*/  ISETP.GE.AND P0, PT, R139, RZ, PT ;  /* 0x000000ff8b00720c */ /* 0x000fe20003f06270 */
[----:B------:R-:W-:Y:S01]  /*17d10*/  @!P1 IMAD.IADD R137, R137, 0x1, -R136 ;  /* 0x0000000189899824 */ /* 0x000fe200078e0a88 */
[----:B------:R-:W-:Y:S02]  /*17d20*/  @!P1 IADD3 R140, R140, 0x1, RZ ;  /* 0x000000018c8c9810 */ /* 0x000fe40007ffe0ff */
[-C--:B------:R-:W-:Y:S02]  /*17d30*/  ISETP.GE.U32.AND P2, PT, R133, R136.reuse, PT ;  /* 0x000000888500720c */ /* 0x080fe40003f46070 */
[----:B------:R-:W-:Y:S02]  /*17d40*/  ISETP.GE.U32.AND P6, PT, R137, R136, PT ;  /* 0x000000888900720c */ /* 0x000fe40003fc6070 */
[----:B------:R-:W-:Y:S02]  /*17d50*/  ISETP.GE.AND P1, PT, R132, RZ, PT ;  /* 0x000000ff8400720c */ /* 0x000fe40003f26270 */
[----:B------:R-:W-:Y:S07]  /*17d60*/  LOP3.LUT R137, RZ, R141, RZ, 0x33, !PT ;  /* 0x0000008dff897212 */ /* 0x000fee00078e33ff */
[----:B------:R-:W-:Y:S02]  /*17d70*/  @P2 IADD3 R138, R138, 0x1, RZ ;  /* 0x000000018a8a2810 */ /* 0x000fe40007ffe0ff */
[----:B------:R-:W-:Y:S02]  /*17d80*/  @P6 IADD3 R140, R140, 0x1, RZ ;  /* 0x000000018c8c6810 */ /* 0x000fe40007ffe0ff */
[----:B------:R-:W-:Y:S01]  /*17d90*/  ISETP.NE.AND P2, PT, R141, RZ, PT ;  /* 0x000000ff8d00720c */ /* 0x000fe20003f45270 */
[----:B------:R-:W-:Y:S02]  /*17da0*/  @!P0 IMAD.MOV R138, RZ, RZ, -R138 ;  /* 0x000000ffff8a8224 */ /* 0x000fe400078e0a8a */
[----:B------:R-:W-:Y:S03]  /*17db0*/  @!P1 IMAD.MOV R140, RZ, RZ, -R140 ;  /* 0x000000ffff8c9224 */ /* 0x000fe600078e0a8c */
[C---:B------:R-:W-:Y:S02]  /*17dc0*/  SEL R143, R137.reuse, R138, !P2 ;  /* 0x0000008a898f7207 */ /* 0x040fe40005000000 */
[----:B------:R-:W-:Y:S01]  /*17dd0*/  SEL R137, R137, R140, !P2 ;  /* 0x0000008c89897207 */ /* 0x000fe20005000000 */
[----:B------:R-:W2:Y:S01]  /*17de0*/  LD.E.64 R138, [R2.64+0x38] ;  /* 0x00003804028a7980 */ /* 0x000ea2000c101b00 */
        /* <DEDUP_REMOVED lines=9> */
[-C--:B--2---:R-:W-:Y:S02]  /*17e80*/  IMAD R134, R139, R141.reuse, RZ ;  /* 0x0000008d8b867224 */ /* 0x084fe400078e02ff */
[C---:B------:R-:W-:Y:S04]  /*17e90*/  IMAD.WIDE.U32 R140, R138.reuse, R141, RZ ;  /* 0x0000008d8a8c7225 */ /* 0x040fe800078e00ff */
[----:B------:R-:W-:Y:S04]  /*17ea0*/  IMAD R134, R138, R137, R134 ;  /* 0x000000898a867224 */ /* 0x000fe800078e0286 */
[----:B------:R-:W-:Y:S02]  /*17eb0*/  IMAD.IADD R141, R141, 0x1, R134 ;  /* 0x000000018d8d7824 */ /* 0x000fe400078e0286 */
[----:B----4-:R-:W-:Y:S04]  /*17ec0*/  IMAD.IADD R133, R132, 0x1, -R133 ;  /* 0x0000000184857824 */ /* 0x010fe800078e0a85 */
[----:B---3--:R-:W-:Y:S01]  /*17ed0*/  IMAD R137, R145, R133, RZ ;  /* 0x0000008591897224 */ /* 0x008fe200078e02ff */
[----:B------:R-:W-:Y:S01]  /*17ee0*/  SHF.R.S32.HI R132, RZ, 0x1f, R133 ;  /* 0x0000001fff847819 */ /* 0x000fe20000011485 */
[----:B------:R-:W-:Y:S04]  /*17ef0*/  IMAD.WIDE.U32 R140, R133, R144, R140 ;  /* 0x00000090858c7225 */ /* 0x000fe800078e008c */
[----:B------:R-:W-:Y:S04]  /*17f00*/  IMAD R137, R144, R132, R137 ;  /* 0x0000008490897224 */ /* 0x000fe800078e0289 */
[----:B------:R-:W-:Y:S01]  /*17f10*/  IMAD.IADD R137, R141, 0x1, R137 ;  /* 0x000000018d897824 */ /* 0x000fe200078e0289 */
[----:B------:R-:W-:-:S05]  /*17f20*/  BRA `(.L_x_1043) ;  /* 0x0000004000007947 */ /* 0x000fca0003800000 */
.L_x_1042:
[----:B------:R-:W-:Y:S02]  /*17f30*/  ULDC.64 UR4, c[0x0][0x118] ;  /* 0x0000460000047ab9 */ /* 0x000fe40000000a00 */
[----:B------:R-:W2:Y:S02]  /*17f40*/  LD.E R140, [R2.64+0x38] ;  /* 0x00003804028c7980 */ /* 0x000ea4000c101900 */
[----:B--2---:R-:W-:Y:S04]  /*17f50*/  LEA R140, -R140, RZ, 0x6 ;  /* 0x000000ff8c8c7211 */ /* 0x004fe800078e31ff */
[----:B------:R-:W-:Y:S02]  /*17f60*/  SHF.R.S32.HI R137, RZ, 0x1f, R140 ;  /* 0x0000001fff897819 */ /* 0x000fe4000001148c */
.L_x_1043:
[----:B------:R-:W-:Y:S05]  /*17f70*/  BSYNC B0 ;  /* 0x0000000000007941 */ /* 0x000fea0003800000 */
.L_x_1041:
[CC--:B------:R-:W-:Y:S01]  /*17f80*/  LEA R152, P1, R140.reuse, R204.reuse, 0x1 ;  /* 0x000000cc8c987211 */ /* 0x0c0fe200078208ff */
[----:B------:R-:W-:Y:S01]  /*17f90*/  ULDC.64 UR4, c[0x0][0x118] ;  /* 0x0000460000047ab9 */ /* 0x000fe20000000a00 */
[C---:B------:R-:W-:Y:S02]  /*17fa0*/  IADD3 R133, P0, R140.reuse, R201, RZ ;  /* 0x000000c98c857210 */ /* 0x040fe40007f1e0ff */
[-C--:B------:R-:W-:Y:S02]  /*17fb0*/  LEA.HI.X R153, R140, R203.reuse, R137, 0x1, P1 ;  /* 0x000000cb8c997211 */ /* 0x080fe400008f0c89 */
[-C--:B------:R-:W-:Y:S01]  /*17fc0*/  @P5 LEA R150, P6, R133, R204.reuse, 0x1 ;  /* 0x000000cc85965211 */ /* 0x080fe200078c08ff */
[----:B------:R-:W-:Y:S01]  /*17fd0*/  IMAD.X R134, R137, 0x1, R202, P0 ;  /* 0x0000000189867824 */ /* 0x000fe200000e06ca */
[CC--:B------:R-:W-:Y:S01]  /*17fe0*/  @P4 LEA R144, P1, R133.reuse, R204.reuse, 0x1 ;  /* 0x000000cc85904211 */ /* 0x0c0fe200078208ff */
[----:B------:R-:W-:Y:S01]  /*17ff0*/  @!PT LDS RZ, [RZ] ;  /* 0x00000000fffff984 */ /* 0x000fe20000000800 */
[----:B------:R-:W-:Y:S01]  /*18000*/  @!PT LDS RZ, [RZ] ;  /* 0x00000000fffff984 */ /* 0x000fe20000000800 */
[----:B------:R-:W-:Y:S01]  /*18010*/  @!PT LDS RZ, [RZ] ;  /* 0x00000000fffff984 */ /* 0x000fe20000000800 */
[----:B------:R1:W-:Y:S01]  /*18020*/  @P5 LDGSTS.E.BYPASS.LTC128B.128 [R211+0x6000], [R152.64] ;  /* 0x0600000098d35fae */ /* 0x0003e2000b901d44 */
[CC--:B------:R-:W-:Y:S02]  /*18030*/  @P3 LEA R142, P0, R133.reuse, R204.reuse, 0x1 ;  /* 0x000000cc858e3211 */ /* 0x0c0fe400078008ff */
[CCC-:B------:R-:W-:Y:S01]  /*18040*/  @P5 LEA.HI.X R151, R133.reuse, R203.reuse, R134.reuse, 0x1, P6 ;  /* 0x000000cb85975211 */ /* 0x1c0fe200030f0c86 */
[----:B------:R1:W-:Y:S01]  /*18050*/  @!P5 STS.128 [R211+0x6000], RZ ;  /* 0x006000ffd300d388 */ /* 0x0003e20000000c00 */
[CCC-:B------:R-:W-:Y:S02]  /*18060*/  @P4 LEA.HI.X R145, R133.reuse, R203.reuse, R134.reuse, 0x1, P1 ;  /* 0x000000cb85914211 */ /* 0x1c0fe400008f0c86 */
[C---:B------:R-:W-:Y:S01]  /*18070*/  @P3 LEA.HI.X R143, R133.reuse, R203, R134, 0x1, P0 ;  /* 0x000000cb858f3211 */ /* 0x040fe200000f0c86 */
[----:B------:R-:W-:Y:S01]  /*18080*/  @!PT LDS RZ, [RZ] ;  /* 0x00000000fffff984 */ /* 0x000fe20000000800 */
[----:B------:R-:W-:Y:S01]  /*18090*/  @!PT LDS RZ, [RZ] ;  /* 0x00000000fffff984 */ /* 0x000fe20000000800 */
[----:B------:R-:W-:Y:S01]  /*180a0*/  @!PT LDS RZ, [RZ] ;  /* 0x00000000fffff984 */ /* 0x000fe20000000800 */
[----:B------:R1:W-:Y:S01]  /*180b0*/  @P4 LDGSTS.E.BYPASS.LTC128B.128 [R211+0x8000], [R152.64+0x80] ;  /* 0x0800008098d34fae */ /* 0x0003e2000b901d44 */
[----:B------:R-:W-:Y:S03]  /*180c0*/  IADD3 R137, P2, R133, R201, RZ ;  /* 0x000000c985897210 */ /* 0x000fe60007f5e0ff */
[----:B------:R1:W-:Y:S01]  /*180d0*/  @!P4 STS.128 [R211+0x8000], RZ ;  /* 0x008000ffd300c388 */ /* 0x0003e20000000c00 */
[CC--:B------:R-:W-:Y:S01]  /*180e0*/  @P5 LEA R148, P1, R137.reuse, R204.reuse, 0x1 ;  /* 0x000000cc89945211 */ /* 0x0c0fe200078208ff */
[----:B------:R-:W-:Y:S01]  /*180f0*/  IMAD.X R134, R134, 0x1, R202, P2 ;  /* 0x0000000186867824 */ /* 0x000fe200010e06ca */
[CC--:B------:R-:W-:Y:S01]  /*18100*/  @P4 LEA R140, P0, R137.reuse, R204.reuse, 0x1 ;  /* 0x000000cc898c4211 */ /* 0x0c0fe200078008ff */
[----:B------:R-:W-:Y:S01]  /*18110*/  @!PT LDS RZ, [RZ] ;  /* 0x00000000fffff984 */ /* 0x000fe20000000800 */
[----:B------:R-:W-:Y:S01]  /*18120*/  @!PT LDS RZ, [RZ] ;  /* 0x00000000fffff984 */ /* 0x000fe20000000800 */
[----:B------:R-:W-:Y:S01]  /*18130*/  @!PT LDS RZ, [RZ] ;  /* 0x00000000fffff984 */ /* 0x000fe20000000800 */
[----:B------:R1:W-:Y:S01]  /*18140*/  @P3 LDGSTS.E.BYPASS.LTC128B.128 [R211+0xa000], [R152.64+0x100] ;  /* 0x0a00010098d33fae */ /* 0x0003e2000b901d44 */
        /* <DEDUP_REMOVED lines=8> */
[----:B------:R1:W-:Y:S01]  /*181d0*/  @P5 LDGSTS.E.BYPASS.LTC128B.128 [R211+0x6800], [R150.64] ;  /* 0x0680000096d35fae */ /* 0x0003e2000b901d44 */
        /* <DEDUP_REMOVED lines=9> */
[C---:B------:R-:W-:Y:S01]  /*18270*/  @P3 LEA R154, P0, R133.reuse, R204, 0x1 ;  /* 0x000000cc859a3211 */ /* 0x040fe200078008ff */
[----:B------:R-:W-:Y:S01]  /*18280*/  IMAD.MOV.U32 R204, RZ, RZ, R152 ;  /* 0x000000ffffcc7224 */ /* 0x000fe200078e0098 */
[CCC-:B------:R-:W-:Y:S01]  /*18290*/  @P5 LEA.HI.X R147, R133.reuse, R203.reuse, R132.reuse, 0x1, P6 ;  /* 0x000000cb85935211 */ /* 0x1c0fe200030f0c84 */
[----:B------:R1:W-:Y:S01]  /*182a0*/  @!P4 STS.128 [R211+0x8800], RZ ;  /* 0x008800ffd300c388 */ /* 0x0003e20000000c00 */
[CCC-:B------:R-:W-:Y:S02]  /*182b0*/  @P4 LEA.HI.X R137, R133.reuse, R203.reuse, R132.reuse, 0x1, P1 ;  /* 0x000000cb85894211 */ /* 0x1c0fe400008f0c84 */
[----:B------:R-:W-:Y:S01]  /*182c0*/  @P3 LEA.HI.X R155, R133, R203, R132, 0x1, P0 ;  /* 0x000000cb859b3211 */ /* 0x000fe200000f0c84 */
[----:B------:R-:W-:Y:S01]  /*182d0*/  @!PT LDS RZ, [RZ] ;  /* 0x00000000fffff984 */ /* 0x000fe20000000800 */
[----:B------:R-:W-:Y:S01]  /*182e0*/  @!PT LDS RZ, [RZ] ;  /* 0x00000000fffff984 */ /* 0x000fe20000000800 */
[----:B------:R-:W-:Y:S01]  /*182f0*/  @!PT LDS RZ, [RZ] ;  /* 0x00000000fffff984 */ /* 0x000fe20000000800 */
[----:B------:R1:W-:Y:S01]  /*18300*/  @P3 LDGSTS.E.BYPASS.LTC128B.128 [R211+0xa800], [R142.64+0x100] ;  /* 0x0a8001008ed33fae */ /* 0x0003e2000b901d44 */
[----:B------:R-:W-:Y:S03]  /*18310*/  IMAD.MOV.U32 R203, RZ, RZ, R153 ;  /* 0x000000ffffcb7224 */ /* 0x000fe600078e0099 */
        /* <DEDUP_REMOVED lines=32> */
.L_x_1040:
[----:B------:R-:W-:Y:S05]  /*18520*/  BSYNC B1 ;  /* 0x0000000000017941 */ /* 0x000fea0003800000 */
.L_x_1039:
[----:B------:R-:W-:Y:S01]  /*18530*/  ULDC.64 UR4, c[0x0][0x118] ;  /* 0x0000460000047ab9 */ /* 0x000fe20000000a00 */
[----:B------:R-:W-:Y:S01]  /*18540*/  FMNMX.FTZ R132, R4, R135, !PT ;  /* 0x0000008704847209 */ /* 0x000fe20007810000 */
[----:B------:R2:W3:Y:S01]  /*18550*/  LD.E R133, [R2.64+0xdc] ;  /* 0x0000dc0402857980 */ /* 0x0004e2000c101900 */
[----:B------:R-:W-:Y:S02]  /*18560*/  FMNMX.FTZ R134, R6, R0, !PT ;  /* 0x0000000006867209 */ /* 0x000fe40007810000 */
[----:B-1----:R-:W-:Y:S01]  /*18570*/  FMNMX.FTZ R137, R5, R132, !PT ;  /* 0x0000008405897209 */ /* 0x002fe20007810000 */
[----:B------:R-:W-:Y:S01]  /*18580*/  LDSM.16.MT88.4 R140, [R197+0xc000] ;  /* 0x00c00000c58c783b */ /* 0x000fe20000004200 */
[----:B------:R-:W-:Y:S02]  /*18590*/  FMNMX.FTZ R139, R7, R134, !PT ;  /* 0x00000086078b7209 */ /* 0x000fe40007810000 */
[----:B------:R-:W-:Y:S02]  /*185a0*/  FMNMX.FTZ R132, R8, R137, !PT ;  /* 0x0000008908847209 */ /* 0x000fe40007810000 */
[----:B------:R-:W-:Y:S02]  /*185b0*/  FMNMX.FTZ R134, R10, R139, !PT ;  /* 0x0000008b0a867209 */ /* 0x000fe40007810000 */
[----:B------:R-:W-:Y:S01]  /*185c0*/  FMNMX.FTZ R137, R9, R132, !PT ;  /* 0x0000008409897209 */ /* 0x000fe20007810000 */
[----:B------:R-:W-:Y:S01]  /*185d0*/  LDSM.16.MT88.4 R144, [R196+0xc000] ;  /* 0x00c00000c490783b */ /* 0x000fe20000004200 */
[----:B------:R-:W-:Y:S02]  /*185e0*/  FMNMX.FTZ R139, R11, R134, !PT ;  /* 0x000000860b8b7209 */ /* 0x000fe40007810000 */
[----:B------:R-:W-:Y:S04]  /*185f0*/  FMNMX.FTZ R132, R12, R137, !PT ;  /* 0x000000890c847209 */ /* 0x000fe80007810000 */
[----:B------:R-:W-:Y:S01]  /*18600*/  FMNMX.FTZ R137, R13, R132, !PT ;  /* 0x000000840d897209 */ /* 0x000fe20007810000 */
[----:B------:R-:W-:Y:S01]  /*18610*/  LDSM.16.MT88.4 R148, [R198+0xe800] ;  /* 0x00e80000c694783b */ /* 0x000fe20000004200 */
[----:B------:R-:W-:Y:S02]  /*18620*/  FMNMX.FTZ R132, R14, R139, !PT ;  /* 0x0000008b0e847209 */ /* 0x000fe40007810000 */
[----:B--2---:R-:W-:Y:S02]  /*18630*/  FMNMX.FTZ R2, R16, R137, !PT ;  /* 0x0000008910027209 */ /* 0x004fe40007810000 */
[----:B------:R-:W-:Y:S03]  /*18640*/  FMNMX.FTZ R137, R15, R132, !PT ;  /* 0x000000840f897209 */ /* 0x000fe60007810000 */
        /* <DEDUP_REMOVED lines=19> */
[----:B------:R-:W-:Y:S03]  /*18780*/  FMNMX.FTZ R2, R34, R3, !PT ;  /* 0x0000000322027209 */ /* 0x000fe60007810000 */
[----:B------:R-:W1:Y:S01]  /*18790*/  SHFL.BFLY PT, R3, R136, 0x2, 0x1f ;  /* 0x0c401f0088037f89 */ /* 0x000e6200000e0000 */
[----:B------:R-:W-:Y:S07]  /*187a0*/  FMNMX.FTZ R137, R35, R2, !PT ;  /* 0x0000000223897209 */ /* 0x000fee0007810000 */
[----:B------:R-:W2:Y:S01]  /*187b0*/  SHFL.BFLY PT, R2, R137, 0x2, 0x1f ;  /* 0x0c401f0089027f89 */ /* 0x000ea200000e0000 */
[----:B-1----:R-:W-:Y:S07]  /*187c0*/  FMNMX.FTZ R139, R136, R3, !PT ;  /* 0x00000003888b7209 */ /* 0x002fee0007810000 */
[----:B------:R-:W1:Y:S01]  /*187d0*/  SHFL.BFLY PT, R132, R139, 0x1, 0x1f ;  /* 0x0c201f008b847f89 */ /* 0x000e6200000e0000 */
[----:B--2---:R-:W-:Y:S07]  /*187e0*/  FMNMX.FTZ R134, R137, R2, !PT ;  /* 0x0000000289867209 */ /* 0x004fee0007810000 */
[----:B------:R-:W2:Y:S01]  /*187f0*/  SHFL.BFLY PT, R3, R134, 0x1, 0x1f ;  /* 0x0c201f0086037f89 */ /* 0x000ea200000e0000 */
[----:B-1----:R-:W-:Y:S04]  /*18800*/  FMNMX.FTZ R132, R139, R132, !PT ;  /* 0x000000848b847209 */ /* 0x002fe80007810000 */
[C---:B------:R-:W-:Y:S01]  /*18810*/  FSETP.NEU.FTZ.AND P0, PT, R132.reuse, -INF , PT ;  /* 0xff8000008400780b */ /* 0x040fe20003f1d000 */
[----:B------:R-:W-:Y:S01]  /*18820*/  FADD.FTZ R2, -R132, R135 ;  /* 0x0000008784027221 */ /* 0x000fe20000010100 */
[----:B--2---:R-:W-:Y:S05]  /*18830*/  FMNMX.FTZ R3, R134, R3, !PT ;  /* 0x0000000386037209 */ /* 0x004fea0007810000 */
[----:B------:R-:W-:Y:S02]  /*18840*/  FADD.FTZ R136, -R3, R0 ;  /* 0x0000000003887221 */ /* 0x000fe40000010100 */
[C---:B---3--:R-:W-:Y:S02]  /*18850*/  FMUL.FTZ R135, R133.reuse, R2 ;  /* 0x0000000285877220 */ /* 0x048fe40000410000 */
[C---:B------:R-:W-:Y:S02]  /*18860*/  FMUL.FTZ R170, R133.reuse, R132 ;  /* 0x0000008485aa7220 */ /* 0x040fe40000410000 */
[----:B------:R1:W2:Y:S01]  /*18870*/  MUFU.EX2 R2, R135 ;  /* 0x0000008700027308 */ /* 0x0002a20000000800 */
[C---:B------:R-:W-:Y:S02]  /*18880*/  FMUL.FTZ R168, R133.reuse, R3 ;  /* 0x0000000385a87220 */ /* 0x040fe40000410000 */
[----:B------:R-:W-:Y:S01]  /*18890*/  FSEL R170, R170, RZ, P0 ;  /* 0x000000ffaaaa7208 */ /* 0x000fe20000000000 */
[----:B------:R-:W-:Y:S01]  /*188a0*/  FMUL.FTZ R0, R133, R136 ;  /* 0x0000008885007220 */ /* 0x000fe20000410000 */
[----:B------:R-:W-:Y:S01]  /*188b0*/  FSETP.NEU.FTZ.AND P0, PT, R3, -INF , PT ;  /* 0xff8000000300780b */ /* 0x000fe20003f1d000 */
[----:B------:R-:W3:Y:S02]  /*188c0*/  LDSM.16.MT88.4 R136, [R198+0xc000] ;  /* 0x00c00000c688783b */ /* 0x000ee40000004200 */
[-CC-:B------:R-:W-:Y:S01]  /*188d0*/  FFMA.FTZ R165, R4, R133.reuse, -R170.reuse ;  /* 0x0000008504a57223 */ /* 0x180fe200000108aa */
[----:B------:R-:W-:Y:S01]  /*188e0*/  FSEL R168, R168, RZ, P0 ;  /* 0x000000ffa8a87208 */ /* 0x000fe20000000000 */
[-CC-:B------:R-:W-:Y:S01]  /*188f0*/  FFMA.FTZ R134, R5, R133.reuse, -R170.reuse ;  /* 0x0000008505867223 */ /* 0x180fe200000108aa */
[----:B------:R-:W4:Y:S01]  /*18900*/  MUFU.EX2 R0, R0 ;  /* 0x0000000000007308 */ /* 0x000f220000000800 */
[-C--:B------:R-:W-:Y:S01]  /*18910*/  FFMA.FTZ R163, R8, R133.reuse, -R170 ;  /* 0x0000008508a37223 */ /* 0x080fe200000108aa */
[----:B------:R-:W-:Y:S01]  /*18920*/  ISETP.GT.AND P0, PT, R215, RZ, PT ;  /* 0x000000ffd700720c */ /* 0x000fe20003f04270 */
[-C--:B------:R-:W-:Y:S02]  /*18930*/  FFMA.FTZ R162, R7, R133.reuse, -R168 ;  /* 0x0000008507a27223 */ /* 0x080fe400000108a8 */
[-C--:B------:R-:W-:Y:S02]  /*18940*/  FFMA.FTZ R164, R9, R133.reuse, -R170 ;  /* 0x0000008509a47223 */ /* 0x080fe400000108aa */
[-CC-:B------:R-:W-:Y:S02]  /*18950*/  FFMA.FTZ R166, R10, R133.reuse, -R168.reuse ;  /* 0x000000850aa67223 */ /* 0x180fe400000108a8 */
[-C--:B------:R-:W-:Y:S01]  /*18960*/  FFMA.FTZ R167, R11, R133.reuse, -R168 ;  /* 0x000000850ba77223 */ /* 0x080fe200000108a8 */
[----:B------:R-:W-:Y:S01]  /*18970*/  MUFU.EX2 R165, R165 ;  /* 0x000000a500a57308 */ /* 0x000fe20000000800 */
[-C--:B------:R-:W-:Y:S02]  /*18980*/  FFMA.FTZ R220, R28, R133.reuse, -R170 ;  /* 0x000000851cdc7223 */ /* 0x080fe400000108aa */
[----:B-1----:R-:W-:Y:S02]  /*18990*/  FFMA.FTZ R135, R6, R133, -R168 ;  /* 0x0000008506877223 */ /* 0x002fe400000108a8 */
[C---:B--2---:R-:W-:Y:S02]  /*189a0*/  FMUL.FTZ R4, R2.reuse, R128 ;  /* 0x0000008002047220 */ /* 0x044fe40000410000 */
[C---:B------:R-:W-:Y:S02]  /*189b0*/  FMUL.FTZ R5, R2.reuse, R129 ;  /* 0x0000008102057220 */ /* 0x040fe40000410000 */
[C---:B------:R-:W-:Y:S01]  /*189c0*/  FMUL.FTZ R8, R2.reuse, R124 ;  /* 0x0000007c02087220 */ /* 0x040fe20000410000 */
[----:B------:R-:W1:Y:S01]  /*189d0*/  MUFU.EX2 R134, R134 ;  /* 0x0000008600867308 */ /* 0x000e620000000800 */
[C---:B------:R-:W-:Y:S02]  /*189e0*/  FMUL.FTZ R9, R2.reuse, R125 ;  /* 0x0000007d02097220 */ /* 0x040fe40000410000 */
[----:B------:R-:W-:Y:S02]  /*189f0*/  FMUL.FTZ R36, R2, R36 ;  /* 0x0000002402247220 */ /* 0x000fe40000410000 */
[C---:B----4-:R-:W-:Y:S02]  /*18a00*/  FMUL.FTZ R6, R0.reuse, R130 ;  /* 0x0000008200067220 */ /* 0x050fe40000410000 */
[C---:B------:R-:W-:Y:S02]  /*18a10*/  FMUL.FTZ R7, R0.reuse, R131 ;  /* 0x0000008300077220 */ /* 0x040fe40000410000 */
[C---:B------:R-:W-:Y:S01]  /*18a20*/  FMUL.FTZ R10, R0.reuse, R126 ;  /* 0x0000007e000a7220 */ /* 0x040fe20000410000 */
[----:B------:R-:W-:Y:S01]  /*18a30*/  MUFU.EX2 R135, R135 ;  /* 0x0000008700877308 */ /* 0x000fe20000000800 */
[----:B------:R-:W-:Y:S02]  /*18a40*/  FMUL.FTZ R11, R0, R127 ;  /* 0x0000007f000b7220 */ /* 0x000fe40000410000 */
[----:B------:R-:W2:Y:S01]  /*18a50*/  LDSM.16.MT88.4 R124, [R195+0xc000] ;  /* 0x00c00000c37c783b */ /* 0x000ea20000004200 */
[----:B------:R-:W-:Y:S02]  /*18a60*/  FMUL.FTZ R37, R2, R37 ;  /* 0x0000002502257220 */ /* 0x000fe40000410000 */
[C---:B------:R-:W-:Y:S02]  /*18a70*/  FMUL.FTZ R38, R0.reuse, R38 ;  /* 0x0000002600267220 */ /* 0x040fe40000410000 */
[----:B------:R-:W-:Y:S02]  /*18a80*/  FMUL.FTZ R39, R0, R39 ;  /* 0x0000002700277220 */ /* 0x000fe40000410000 */
[----:B------:R-:W4:Y:S01]  /*18a90*/  MUFU.EX2 R162, R162 ;  /* 0x000000a200a27308 */ /* 0x000f220000000800 */
        /* <DEDUP_REMOVED lines=10> */
[-C--:B------:R-:W-:Y:S02]  /*18b40*/  FFMA.FTZ R221, R29, R133.reuse, -R170 ;  /* 0x000000851ddd7223 */ /* 0x080fe400000108aa */
[-CC-:B------:R-:W-:Y:S01]  /*18b50*/  FFMA.FTZ R222, R30, R133.reuse, -R168.reuse ;  /* 0x000000851ede7223 */ /* 0x180fe200000108a8 */
[----:B------:R-:W1:Y:S01]  /*18b60*/  MUFU.EX2 R164, R164 ;  /* 0x000000a400a47308 */ /* 0x000e620000000800 */
[----:B------:R-:W-:Y:S02]  /*18b70*/  FFMA.FTZ R223, R31, R133, -R168 ;  /* 0x000000851fdf7223 */ /* 0x000fe400000108a8 */
[----:B------:R-:W-:Y:S01]  /*18b80*/  LDSM.16.MT88.4 R28, [R195+0x11000] ;  /* 0x01100000c31c783b */ /* 0x000fe20000004200 */
[----:B----4-:R-:W-:Y:S01]  /*18b90*/  F2FP.BF16.PACK_AB R129, R162, R135 ;  /* 0x00000087a281723e */ /* 0x010fe200000010ff */
[-C--:B------:R-:W-:Y:S02]  /*18ba0*/  FFMA.FTZ R224, R32, R133.reuse, -R170 ;  /* 0x0000008520e07223 */ /* 0x080fe400000108aa */
[----:B------:R-:W-:Y:S02]  /*18bb0*/  FFMA.FTZ R226, R34, R133, -R168 ;  /* 0x0000008522e27223 */ /* 0x000fe400000108a8 */
[C---:B------:R-:W-:Y:S01]  /*18bc0*/  FMUL.FTZ R48, R2.reuse, R48 ;  /* 0x0000003002307220 */ /* 0x040fe20000410000 */
[----:B------:R-:W-:Y:S01]  /*18bd0*/  MUFU.EX2 R166, R166 ;  /* 0x000000a600a67308 */ /* 0x000fe20000000800 */
[----:B------:R-:W-:Y:S02]  /*18be0*/  FMUL.FTZ R49, R2, R49 ;  /* 0x0000003102317220 */ /* 0x000fe40000410000 */
[C---:B------:R-:W-:Y:S02]  /*18bf0*/  FMUL.FTZ R50, R0.reuse, R50 ;  /* 0x0000003200327220 */ /* 0x040fe40000410000 */
[----:B------:R-:W-:Y:S02]  /*18c00*/  FMUL.FTZ R51, R0, R51 ;  /* 0x0000003300337220 */ /* 0x000fe40000410000 */
[C---:B------:R-:W-:Y:S02]  /*18c10*/  FMUL.FTZ R52, R2.reuse, R52 ;  /* 0x0000003402347220 */ /* 0x040fe40000410000 */
[----:B------:R-:W-:Y:S01]  /*18c20*/  FMUL.FTZ R53, R2, R53 ;  /* 0x0000003502357220 */ /* 0x000fe20000410000 */
        /* <DEDUP_REMOVED lines=16> */
[----:B----4-:R-:W-:Y:S01]  /*18d30*/  F2FP.BF16.PACK_AB R131, R167, R166 ;  /* 0x000000a6a783723e */ /* 0x010fe200000010ff */
[C---:B------:R-:W-:Y:S02]  /*18d40*/  FMUL.FTZ R66, R0.reuse, R66 ;  /* 0x0000004200427220 */ /* 0x040fe40000410000 */
[----:B------:R-:W-:Y:S02]  /*18d50*/  FMUL.FTZ R67, R0, R67 ;  /* 0x0000004300437220 */ /* 0x000fe40000410000 */
[C---:B------:R-:W-:Y:S01]  /*18d60*/  FMUL.FTZ R68, R2.reuse, R68 ;  /* 0x0000004402447220 */ /* 0x040fe20000410000 */
[----:B------:R-:W-:Y:S01]  /*18d70*/  MUFU.EX2 R222, R222 ;  /* 0x000000de00de7308 */ /* 0x000fe20000000800 */
[C---:B---3--:R-:W-:Y:S05]  /*18d80*/  HMMA.16816.F32.BF16 R4, R128.reuse, R136, R4 ;  /* 0x000000888004723c */ /* 0x048fea0000041804 */
[----:B------:R-:W-:Y:S02]  /*18d90*/  FMUL.FTZ R69, R2, R69 ;  /* 0x0000004502457220 */ /* 0x000fe40000410000 */
[C---:B------:R-:W-:Y:S01]  /*18da0*/  FMUL.FTZ R70, R0.reuse, R70 ;  /* 0x0000004600467220 */ /* 0x040fe20000410000 */
[C---:B------:R-:W-:Y:S01]  /*18db0*/  HMMA.16816.F32.BF16 R8, R128.reuse, R138, R8 ;  /* 0x0000008a8008723c */ /* 0x040fe20000041808 */
[----:B------:R-:W1:Y:S01]  /*18dc0*/  LDSM.16.MT88.4 R136, [R198+0xe000] ;  /* 0x00e00000c688783b */ /* 0x000e620000004200 */
[----:B------:R-:W-:Y:S02]  /*18dd0*/  MUFU.EX2 R223, R223 ;  /* 0x000000df00df7308 */ /* 0x000fe40000000800 */
[----:B------:R-:W-:Y:S02]  /*18de0*/  FMUL.FTZ R71, R0, R71 ;  /* 0x0000004700477220 */ /* 0x000fe40000410000 */
[C---:B------:R-:W-:Y:S02]  /*18df0*/  FMUL.FTZ R72, R2.reuse, R72 ;  /* 0x0000004802487220 */ /* 0x040fe40000410000 */
[C---:B------:R-:W-:Y:S04]  /*18e00*/  HMMA.16816.F32.BF16 R36, R128.reuse, R140, R36 ;  /* 0x0000008c8024723c */ /* 0x040fe80000041824 */
[----:B------:R-:W-:Y:S01]  /*18e10*/  FMUL.FTZ R73, R2, R73 ;  /* 0x0000004902497220 */ /* 0x000fe20000410000 */
[----:B------:R-:W-:Y:S01]  /*18e20*/  MUFU.EX2 R224, R224 ;  /* 0x000000e000e07308 */ /* 0x000fe20000000800 */
[C---:B------:R-:W-:Y:S02]  /*18e30*/  FMUL.FTZ R74, R0.reuse, R74 ;  /* 0x0000004a004a7220 */ /* 0x040fe40000410000 */
[C---:B------:R-:W-:Y:S01]  /*18e40*/  HMMA.16816.F32.BF16 R40, R128.reuse, R142, R40 ;  /* 0x0000008e8028723c */ /* 0x040fe20000041828 */
[----:B------:R-:W3:Y:S03]  /*18e50*/  LDSM.16.MT88.4 R140, [R197+0xe000] ;  /* 0x00e00000c58c783b */ /* 0x000ee60000004200 */
[----:B------:R-:W-:Y:S02]  /*18e60*/  FMUL.FTZ R75, R0, R75 ;  /* 0x0000004b004b7220 */ /* 0x000fe40000410000 */
[C---:B------:R-:W-:Y:S01]  /*18e70*/  FMUL.FTZ R76, R2.reuse, R76 ;  /* 0x0000004c024c7220 */ /* 0x040fe20000410000 */
[----:B------:R-:W-:Y:S01]  /*18e80*/  MUFU.EX2 R226, R226 ;  /* 0x000000e200e27308 */ /* 0x000fe20000000800 */
[C---:B------:R-:W-:Y:S04]  /*18e90*/  HMMA.16816.F32.BF16 R44, R128.reuse, R144, R44 ;  /* 0x00000090802c723c */ /* 0x040fe8000004182c */
[----:B------:R-:W-:Y:S02]  /*18ea0*/  FMUL.FTZ R77, R2, R77 ;  /* 0x0000004d024d7220 */ /* 0x000fe40000410000 */
[C---:B------:R-:W-:Y:S02]  /*18eb0*/  FMUL.FTZ R78, R0.reuse, R78 ;  /* 0x0000004e004e7220 */ /* 0x040fe40000410000 */
[C---:B------:R-:W-:Y:S01]  /*18ec0*/  HMMA.16816.F32.BF16 R48, R128.reuse, R146, R48 ;  /* 0x000000928030723c */ /* 0x040fe20000041830 */
[----:B------:R-:W-:Y:S03]  /*18ed0*/  LDSM.16.MT88.4 R144, [R195+0xc800] ;  /* 0x00c80000c390783b */ /* 0x000fe60000004200 */
        /* <DEDUP_REMOVED lines=9> */
[C---:B-1----:R-:W-:Y:S04]  /*18f70*/  HMMA.16816.F32.BF16 R60, R128.reuse, R136, R60 ;  /* 0x00000088803c723c */ /* 0x042fe8000004183c */
[----:B------:R-:W-:Y:S02]  /*18f80*/  FMUL.FTZ R85, R2, R85 ;  /* 0x0000005502557220 */ /* 0x000fe40000410000 */
[C---:B------:R-:W-:Y:S02]  /*18f90*/  FMUL.FTZ R86, R0.reuse, R86 ;  /* 0x0000005600567220 */ /* 0x040fe40000410000 */
[C---:B------:R-:W-:Y:S01]  /*18fa0*/  HMMA.16816.F32.BF16 R64, R128.reuse, R138, R64 ;  /* 0x0000008a8040723c */ /* 0x040fe20000041840 */
[----:B------:R-:W1:Y:S03]  /*18fb0*/  LDSM.16.MT88.4 R136, [R195+0xe000] ;  /* 0x00e00000c388783b */ /* 0x000e660000004200 */
        /* <DEDUP_REMOVED lines=8> */
[C---:B------:R-:W-:Y:S02]  /*19040*/  FMUL.FTZ R92, R2.reuse, R92 ;  /* 0x0000005c025c7220 */ /* 0x040fe40000410000 */
[----:B------:R-:W-:Y:S01]  /*19050*/  FMUL.FTZ R93, R2, R93 ;  /* 0x0000005d025d7220 */ /* 0x000fe20000410000 */
[C---:B--2---:R-:W-:Y:S03]  /*19060*/  HMMA.16816.F32.BF16 R76, R128.reuse, R124, R76 ;  /* 0x0000007c804c723c */ /* 0x044fe6000004184c */
[C---:B------:R-:W-:Y:S02]  /*19070*/  FMUL.FTZ R94, R0.reuse, R94 ;  /* 0x0000005e005e7220 */ /* 0x040fe40000410000 */
[----:B------:R-:W-:Y:S02]  /*19080*/  FMUL.FTZ R95, R0, R95 ;  /* 0x0000005f005f7220 */ /* 0x000fe40000410000 */
[C---:B------:R-:W-:Y:S01]  /*19090*/  FMUL.FTZ R96, R2.reuse, R96 ;  /* 0x0000006002607220 */ /* 0x040fe20000410000 */
[C---:B------:R-:W-:Y:S01]  /*190a0*/  HMMA.16816.F32.BF16 R80, R128.reuse, R126, R80 ;  /* 0x0000007e8050723c */ /* 0x040fe20000041850 */
[----:B------:R-:W2:Y:S03]  /*190b0*/  LDSM.16.MT88.4 R124, [R197+0x10000] ;  /* 0x01000000c57c783b */ /* 0x000ea60000004200 */
[----:B------:R-:W-:Y:S02]  /*190c0*/  FMUL.FTZ R97, R2, R97 ;  /* 0x0000006102617220 */ /* 0x000fe40000410000 */
[C---:B------:R-:W-:Y:S02]  /*190d0*/  FMUL.FTZ R98, R0.reuse, R98 ;  /* 0x0000006200627220 */ /* 0x040fe40000410000 */
[C---:B-1----:R-:W-:Y:S04]  /*190e0*/  HMMA.16816.F32.BF16 R84, R128.reuse, R136, R84 ;  /* 0x000000888054723c */ /* 0x042fe80000041854 */
[----:B------:R-:W-:Y:S02]  /*190f0*/  FMUL.FTZ R99, R0, R99 ;  /* 0x0000006300637220 */ /* 0x000fe40000410000 */
[-CC-:B------:R-:W-:Y:S02]  /*19100*/  FFMA.FTZ R169, R12, R133.reuse, -R170.reuse ;  /* 0x000000850ca97223 */ /* 0x180fe400000108aa */
[C---:B------:R-:W-:Y:S01]  /*19110*/  HMMA.16816.F32.BF16 R88, R128.reuse, R138, R88 ;  /* 0x0000008a8058723c */ /* 0x040fe20000041858 */
[----:B------:R-:W1:Y:S03]  /*19120*/  LDSM.16.MT88.4 R136, [R196+0x10000] ;  /* 0x01000000c488783b */ /* 0x000e660000004200 */
[C---:B------:R-:W-:Y:S01]  /*19130*/  FMUL.FTZ R12, R2.reuse, R120 ;  /* 0x00000078020c7220 */ /* 0x040fe20000410000 */
[----:B------:R-:W-:Y:S01]  /*19140*/  MUFU.EX2 R169, R169 ;  /* 0x000000a900a97308 */ /* 0x000fe20000000800 */
[----:B------:R-:W-:Y:S02]  /*19150*/  FFMA.FTZ R172, R13, R133, -R170 ;  /* 0x000000850dac7223 */ /* 0x000fe400000108aa */
[C---:B---3--:R-:W-:Y:S04]  /*19160*/  HMMA.16816.F32.BF16 R92, R128.reuse, R140, R92 ;  /* 0x0000008c805c723c */ /* 0x048fe8000004185c */
[----:B------:R-:W-:Y:S02]  /*19170*/  FMUL.FTZ R13, R2, R121 ;  /* 0x00000079020d7220 */ /* 0x000fe40000410000 */
[-CC-:B------:R-:W-:Y:S01]  /*19180*/  FFMA.FTZ R171, R14, R133.reuse, -R168.reuse ;  /* 0x000000850eab7223 */ /* 0x180fe200000108a8 */
[----:B------:R-:W3:Y:S01]  /*19190*/  MUFU.EX2 R172, R172 ;  /* 0x000000ac00ac7308 */ /* 0x000ee20000000800 */
[C---:B------:R-:W-:Y:S01]  /*191a0*/  HMMA.16816.F32.BF16 R96, R128.reuse, R142, R96 ;  /* 0x0000008e8060723c */ /* 0x040fe20000041860 */
[----:B------:R-:W-:Y:S03]  /*191b0*/  LDSM.16.MT88.4 R140, [R197+0xc800] ;  /* 0x00c80000c58c783b */ /* 0x000fe60000004200 */
[C---:B------:R-:W-:Y:S02]  /*191c0*/  FMUL.FTZ R14, R0.reuse, R122 ;  /* 0x0000007a000e7220 */ /* 0x040fe40000410000 */
[----:B------:R-:W-:Y:S02]  /*191d0*/  FFMA.FTZ R174, R15, R133, -R168 ;  /* 0x000000850fae7223 */ /* 0x000fe400000108a8 */
[----:B------:R-:W-:Y:S01]  /*191e0*/  FMUL.FTZ R15, R0, R123 ;  /* 0x0000007b000f7220 */ /* 0x000fe20000410000 */
[----:B------:R-:W-:Y:S01]  /*191f0*/  MUFU.EX2 R171, R171 ;  /* 0x000000ab00ab7308 */ /* 0x000fe20000000800 */
[----:B------:R-:W4:Y:S02]  /*19200*/  LDSM.16.MT88.4 R120, [R195+0x10000] ;  /* 0x01000000c378783b */ /* 0x000f240000004200 */
[C---:B------:R-:W-:Y:S02]  /*19210*/  FMUL.FTZ R100, R2.reuse, R100 ;  /* 0x0000006402647220 */ /* 0x040fe40000410000 */
[----:B------:R-:W-:Y:S02]  /*19220*/  FMUL.FTZ R101, R2, R101 ;  /* 0x0000006502657220 */ /* 0x000fe40000410000 */
[C---:B------:R-:W-:Y:S02]  /*19230*/  FMUL.FTZ R102, R0.reuse, R102 ;  /* 0x0000006600667220 */ /* 0x040fe40000410000 */
[----:B------:R-:W-:Y:S01]  /*19240*/  FMUL.FTZ R103, R0, R103 ;  /* 0x0000006700677220 */ /* 0x000fe20000410000 */
[----:B------:R-:W5:Y:S01]  /*19250*/  MUFU.EX2 R174, R174 ;  /* 0x000000ae00ae7308 */ /* 0x000f620000000800 */
[C---:B------:R-:W-:Y:S02]  /*19260*/  FMUL.FTZ R104, R2.reuse, R104 ;  /* 0x0000006802687220 */ /* 0x040fe40000410000 */
[----:B------:R-:W-:Y:S02]  /*19270*/  FMUL.FTZ R105, R2, R105 ;  /* 0x0000006902697220 */ /* 0x000fe40000410000 */
[C---:B------:R-:W-:Y:S01]  /*19280*/  FMUL.FTZ R106, R0.reuse, R106 ;  /* 0x0000006a006a7220 */ /* 0x040fe20000410000 */
[C---:B--2---:R-:W-:Y:S03]  /*19290*/  HMMA.16816.F32.BF16 R100, R128.reuse, R124, R100 ;  /* 0x0000007c8064723c */ /* 0x044fe60000041864 */
[----:B------:R-:W-:Y:S02]  /*192a0*/  FMUL.FTZ R107, R0, R107 ;  /* 0x0000006b006b7220 */ /* 0x000fe40000410000 */
[-CC-:B------:R-:W-:Y:S02]  /*192b0*/  FFMA.FTZ R173, R16, R133.reuse, -R170.reuse ;  /* 0x0000008510ad7223 */ /* 0x180fe400000108aa */
[-C--:B------:R-:W-:Y:S01]  /*192c0*/  FFMA.FTZ R216, R17, R133.reuse, -R170 ;  /* 0x0000008511d87223 */ /* 0x080fe200000108aa */
[C---:B------:R-:W-:Y:S01]  /*192d0*/  HMMA.16816.F32.BF16 R12, R128.reuse, R126, R12 ;  /* 0x0000007e800c723c */ /* 0x040fe2000004180c */
[----:B------:R-:W2:Y:S02]  /*192e0*/  LDSM.16.MT88.4 R124, [R198+0xc800] ;  /* 0x00c80000c67c783b */ /* 0x000ea40000004200 */
[----:B------:R-:W-:Y:S01]  /*192f0*/  MUFU.EX2 R173, R173 ;  /* 0x000000ad00ad7308 */ /* 0x000fe20000000800 */
[-CC-:B------:R-:W-:Y:S02]  /*19300*/  FFMA.FTZ R175, R18, R133.reuse, -R168.reuse ;  /* 0x0000008512af7223 */ /* 0x180fe400000108a8 */
[----:B------:R-:W-:Y:S02]  /*19310*/  FFMA.FTZ R218, R19, R133, -R168 ;  /* 0x0000008513da7223 */ /* 0x000fe400000108a8 */
[C---:B-1----:R-:W-:Y:S04]  /*19320*/  HMMA.16816.F32.BF16 R104, R128.reuse, R136, R104 ;  /* 0x000000888068723c */ /* 0x042fe80000041868 */
[C---:B------:R-:W-:Y:S01]  /*19330*/  FMUL.FTZ R108, R2.reuse, R108 ;  /* 0x0000006c026c7220 */ /* 0x040fe20000410000 */
[----:B------:R-:W1:Y:S01]  /*19340*/  MUFU.EX2 R216, R216 ;  /* 0x000000d800d87308 */ /* 0x000e620000000800 */
[----:B------:R-:W-:Y:S02]  /*19350*/  FMUL.FTZ R109, R2, R109 ;  /* 0x0000006d026d7220 */ /* 0x000fe40000410000 */
[C---:B------:R-:W-:Y:S04]  /*19360*/  FMUL.FTZ R110, R0.reuse, R110 ;  /* 0x0000006e006e7220 */ /* 0x040fe80000410000 */
[----:B------:R-:W-:Y:S02]  /*19370*/  FMUL.FTZ R111, R0, R111 ;  /* 0x0000006f006f7220 */ /* 0x000fe40000410000 */
[----:B------:R-:W-:Y:S01]  /*19380*/  FMUL.FTZ R16, R2, R116 ;  /* 0x0000007402107220 */ /* 0x000fe20000410000 */
[----:B------:R-:W-:Y:S01]  /*19390*/  MUFU.EX2 R175, R175 ;  /* 0x000000af00af7308 */ /* 0x000fe20000000800 */
[----:B---3--:R-:W-:Y:S01]  /*193a0*/  F2FP.BF16.PACK_AB R116, R172, R169 ;  /* 0x000000a9ac74723e */ /* 0x008fe200000010ff */
[----:B------:R-:W-:Y:S01]  /*193b0*/  FMUL.FTZ R17, R2, R117 ;  /* 0x0000007502117220 */ /* 0x000fe20000410000 */
[----:B-----5:R-:W-:Y:S01]  /*193c0*/  F2FP.BF16.PACK_AB R117, R174, R171 ;  /* 0x000000abae75723e */ /* 0x020fe200000010ff */
[C---:B------:R-:W-:Y:S01]  /*193d0*/  HMMA.16816.F32.BF16 R108, R128.reuse, R138, R108 ;  /* 0x0000008a806c723c */ /* 0x040fe2000004186c */
[----:B------:R-:W3:Y:S02]  /*193e0*/  LDSM.16.MT88.4 R136, [R196+0xc800] ;  /* 0x00c80000c488783b */ /* 0x000ee40000004200 */
[C---:B------:R-:W-:Y:S02]  /*193f0*/  FMUL.FTZ R18, R0.reuse, R118 ;  /* 0x0000007600127220 */ /* 0x040fe40000410000 */
[----:B------:R-:W-:Y:S01]  /*19400*/  FMUL.FTZ R19, R0, R119 ;  /* 0x0000007700137220 */ /* 0x000fe20000410000 */
[----:B------:R-:W5:Y:S01]  /*19410*/  MUFU.EX2 R218, R218 ;  /* 0x000000da00da7308 */ /* 0x000f620000000800 */
[C---:B------:R-:W-:Y:S02]  /*19420*/  FMUL.FTZ R112, R2.reuse, R112 ;  /* 0x0000007002707220 */ /* 0x040fe40000410000 */
[----:B------:R-:W-:Y:S03]  /*19430*/  FMUL.FTZ R113, R2, R113 ;  /* 0x0000007102717220 */ /* 0x000fe60000410000 */
[C---:B----4-:R-:W-:Y:S03]  /*19440*/  HMMA.16816.F32.BF16 R16, R128.reuse, R120, R16 ;  /* 0x000000788010723c */ /* 0x050fe60000041810 */
[----:B------:R-:W-:Y:S01]  /*19450*/  FMUL.FTZ R114, R0, R114 ;  /* 0x0000007200727220 */ /* 0x000fe20000410000 */
[----:B-1----:R-:W-:Y:S01]  /*19460*/  F2FP.BF16.PACK_AB R118, R216, R173 ;  /* 0x000000add876723e */ /* 0x002fe200000010ff */
[----:B------:R-:W-:Y:S02]  /*19470*/  FMUL.FTZ R115, R0, R115 ;  /* 0x0000007300737220 */ /* 0x000fe40000410000 */
[----:B------:R-:W-:Y:S02]  /*19480*/  FFMA.FTZ R165, R2, R219, R165 ;  /* 0x000000db02a57223 */ /* 0x000fe400000100a5 */
[----:B------:R-:W-:Y:S03]  /*19490*/  FFMA.FTZ R135, R0, R217, R135 ;  /* 0x000000d900877223 */ /* 0x000fe60000010087 */
[----:B------:R-:W-:Y:S01]  /*194a0*/  HMMA.16816.F32.BF16 R112, R128, R122, R112 ;  /* 0x0000007a8070723c */ /* 0x000fe20000041870 */
[----:B------:R-:W1:Y:S02]  /*194b0*/  LDSM.16.MT88.4 R120, [R195+0xe800] ;  /* 0x00e80000c378783b */ /* 0x000e640000004200 */
[----:B------:R-:W-:Y:S02]  /*194c0*/  FADD.FTZ R134, R134, R165 ;  /* 0x000000a586867221 */ /* 0x000fe40000010000 */
[----:B------:R-:W-:Y:S01]  /*194d0*/  FADD.FTZ R135, R162, R135 ;  /* 0x00000087a2877221 */ /* 0x000fe20000010000 */
[----:B-----5:R-:W-:Y:S01]  /*194e0*/  F2FP.BF16.PACK_AB R119, R218, R175 ;  /* 0x000000afda77723e */ /* 0x020fe200000010ff */
[----:B------:R-:W-:Y:S02]  /*194f0*/  FADD.FTZ R163, R163, R134 ;  /* 0x00000086a3a37221 */ /* 0x000fe40000010000 */
[----:B------:R-:W-:Y:S03]  /*19500*/  LDSM.16.MT88.4 R128, [R197+0x10800] ;  /* 0x01080000c580783b */ /* 0x000fe60000004200 */
[----:B------:R-:W-:Y:S01]  /*19510*/  FADD.FTZ R0, R166, R135 ;  /* 0x00000087a6007221 */ /* 0x000fe20000010000 */
[C---:B--2---:R-:W-:Y:S05]  /*19520*/  HMMA.16816.F32.BF16 R4, R116.reuse, R124, R4 ;  /* 0x0000007c7404723c */ /* 0x044fea0000041804 */
[----:B------:R-:W-:Y:S01]  /*19530*/  MOV R135, R132 ;  /* 0x0000008400877202 */ /* 0x000fe20000000f00 */
[----:B------:R-:W-:Y:S02]  /*19540*/  FADD.FTZ R164, R164, R163 ;  /* 0x000000a3a4a47221 */ /* 0x000fe40000010000 */
[C---:B------:R-:W-:Y:S01]  /*19550*/  HMMA.16816.F32.BF16 R8, R116.reuse, R126, R8 ;  /* 0x0000007e7408723c */ /* 0x040fe20000041808 */
[----:B------:R-:W2:Y:S03]  /*19560*/  LDSM.16.MT88.4 R124, [R198+0x10800] ;  /* 0x01080000c67c783b */ /* 0x000ea60000004200 */
[----:B------:R-:W-:Y:S02]  /*19570*/  FADD.FTZ R0, R167, R0 ;  /* 0x00000000a7007221 */ /* 0x000fe40000010000 */
[----:B------:R-:W-:Y:S02]  /*19580*/  FADD.FTZ R169, R169, R164 ;  /* 0x000000a4a9a97221 */ /* 0x000fe40000010000 */
[C---:B------:R-:W-:Y:S04]  /*19590*/  HMMA.16816.F32.BF16 R36, R116.reuse, R140, R36 ;  /* 0x0000008c7424723c */ /* 0x040fe80000041824 */
[----:B------:R-:W-:Y:S01]  /*195a0*/  FADD.FTZ R171, R171, R0 ;  /* 0x00000000abab7221 */ /* 0x000fe20000010000 */
[----:B------:R-:W-:Y:S01]  /*195b0*/  IADD3 R0, R215, -0x1, RZ ;  /* 0xffffffffd7007810 */ /* 0x000fe20007ffe0ff */
[----:B------:R-:W-:Y:S02]  /*195c0*/  FADD.FTZ R172, R172, R169 ;  /* 0x000000a9acac7221 */ /* 0x000fe40000010000 */
[C---:B------:R-:W-:Y:S01]  /*195d0*/  HMMA.16816.F32.BF16 R40, R116.reuse, R142, R40 ;  /* 0x0000008e7428723c */ /* 0x040fe20000041828 */
[----:B------:R-:W-:Y:S03]  /*195e0*/  LDSM.16.MT88.4 R140, [R197+0xf000] ;  /* 0x00f00000c58c783b */ /* 0x000fe60000004200 */
[----:B------:R-:W-:Y:S01]  /*195f0*/  FADD.FTZ R174, R174, R171 ;  /* 0x000000abaeae7221 */ /* 0x000fe20000010000 */
[----:B------:R-:W-:Y:S01]  /*19600*/  MOV R215, R0 ;  /* 0x0000000000d77202 */ /* 0x000fe20000000f00 */
[----:B------:R-:W-:Y:S01]  /*19610*/  FADD.FTZ R173, R173, R172 ;  /* 0x000000acadad7221 */ /* 0x000fe20000010000 */
[----:B------:R-:W-:Y:S01]  /*19620*/  MOV R0, R3 ;  /* 0x0000000300007202 */ /* 0x000fe20000000f00 */
[C---:B---3--:R-:W-:Y:S04]  /*19630*/  HMMA.16816.F32.BF16 R44, R116.reuse, R136, R44 ;  /* 0x00000088742c723c */ /* 0x048fe8000004182c */
[----:B------:R-:W-:Y:S04]  /*19640*/  FADD.FTZ R173, R216, R173 ;  /* 0x000000add8ad7221 */ /* 0x000fe80000010000 */
        /* <DEDUP_REMOVED lines=8> */
[C---:B------:R-:W-:Y:S07]  /*196d0*/  HMMA.16816.F32.BF16 R68, R116.reuse, R152, R68 ;  /* 0x000000987444723c */ /* 0x040fee0000041844 */
[-CC-:B------:R-:W-:Y:S01]  /*196e0*/  FFMA.FTZ R152, R20, R133.reuse, -R170.reuse ;  /* 0x0000008514987223 */ /* 0x180fe200000108aa */
[C---:B------:R-:W-:Y:S04]  /*196f0*/  HMMA.16816.F32.BF16 R72, R116.reuse, R154, R72 ;  /* 0x0000009a7448723c */ /* 0x040fe80000041848 */
[-C--:B------:R-:W-:Y:S01]  /*19700*/  FFMA.FTZ R153, R21, R133.reuse, -R170 ;  /* 0x0000008515997223 */ /* 0x080fe200000108aa */
[----:B------:R-:W-:Y:S02]  /*19710*/  MUFU.EX2 R152, R152 ;  /* 0x0000009800987308 */ /* 0x000fe40000000800 */
[-CC-:B------:R-:W-:Y:S01]  /*19720*/  FFMA.FTZ R154, R22, R133.reuse, -R168.reuse ;  /* 0x00000085169a7223 */ /* 0x180fe200000108a8 */
[C---:B------:R-:W-:Y:S04]  /*19730*/  HMMA.16816.F32.BF16 R76, R116.reuse, R156, R76 ;  /* 0x0000009c744c723c */ /* 0x040fe8000004184c */
[-C--:B------:R-:W-:Y:S02]  /*19740*/  FFMA.FTZ R155, R23, R133.reuse, -R168 ;  /* 0x00000085179b7223 */ /* 0x080fe400000108a8 */
[----:B------:R-:W4:Y:S01]  /*19750*/  LDSM.16.MT88.4 R20, [R195+0x10800] ;  /* 0x01080000c314783b */ /* 0x000f220000004200 */
[-CC-:B------:R-:W-:Y:S01]  /*19760*/  FFMA.FTZ R156, R24, R133.reuse, -R170.reuse ;  /* 0x00000085189c7223 */ /* 0x180fe200000108aa */
[C---:B------:R-:W-:Y:S01]  /*19770*/  HMMA.16816.F32.BF16 R80, R116.reuse, R158, R80 ;  /* 0x0000009e7450723c */ /* 0x040fe20000041850 */
[----:B------:R-:W5:Y:S03]  /*19780*/  MUFU.EX2 R153, R153 ;  /* 0x0000009900997308 */ /* 0x000f660000000800 */
[-CC-:B------:R-:W-:Y:S02]  /*19790*/  FFMA.FTZ R157, R25, R133.reuse, -R170.reuse ;  /* 0x00000085199d7223 */ /* 0x180fe400000108aa */
[-C--:B------:R-:W-:Y:S02]  /*197a0*/  FFMA.FTZ R170, R33, R133.reuse, -R170 ;  /* 0x0000008521aa7223 */ /* 0x080fe400000108aa */
[C---:B-1----:R-:W-:Y:S03]  /*197b0*/  HMMA.16816.F32.BF16 R84, R116.reuse, R120, R84 ;  /* 0x000000787454723c */ /* 0x042fe60000041854 */
[----:B------:R-:W-:Y:S01]  /*197c0*/  MUFU.EX2 R154, R154 ;  /* 0x0000009a009a7308 */ /* 0x000fe20000000800 */
[-CC-:B------:R-:W-:Y:S02]  /*197d0*/  FFMA.FTZ R158, R26, R133.reuse, -R168.reuse ;  /* 0x000000851a9e7223 */ /* 0x180fe400000108a8 */
[-CC-:B------:R-:W-:Y:S02]  /*197e0*/  FFMA.FTZ R159, R27, R133.reuse, -R168.reuse ;  /* 0x000000851b9f7223 */ /* 0x180fe400000108a8 */
[C---:B------:R-:W-:Y:S01]  /*197f0*/  HMMA.16816.F32.BF16 R88, R116.reuse, R122, R88 ;  /* 0x0000007a7458723c */ /* 0x040fe20000041858 */
[----:B------:R-:W1:Y:S03]  /*19800*/  LDSM.16.MT88.4 R120, [R198+0xd000] ;  /* 0x00d00000c678783b */ /* 0x000e660000004200 */
[----:B------:R-:W-:Y:S01]  /*19810*/  FFMA.FTZ R168, R35, R133, -R168 ;  /* 0x0000008523a87223 */ /* 0x000fe200000108a8 */
[----:B------:R-:W1:Y:S03]  /*19820*/  MUFU.EX2 R155, R155 ;  /* 0x0000009b009b7308 */ /* 0x000e660000000800 */
[C---:B--2---:R-:W-:Y:S01]  /*19830*/  HMMA.16816.F32.BF16 R92, R116.reuse, R124, R92 ;  /* 0x0000007c745c723c */ /* 0x044fe2000004185c */
[----:B------:R-:W-:Y:S06]  /*19840*/  LDSM.16.MT88.4 R24, [R196+0xd000] ;  /* 0x00d00000c418783b */ /* 0x000fec0000004200 */
[----:B------:R-:W-:Y:S01]  /*19850*/  MUFU.EX2 R156, R156 ;  /* 0x0000009c009c7308 */ /* 0x000fe20000000800 */
[C---:B------:R-:W-:Y:S01]  /*19860*/  HMMA.16816.F32.BF16 R96, R116.reuse, R126, R96 ;  /* 0x0000007e7460723c */ /* 0x040fe20000041860 */
[----:B------:R-:W2:Y:S07]  /*19870*/  LDSM.16.MT88.4 R124, [R197+0xd000] ;  /* 0x00d00000c57c783b */ /* 0x000eae0000004200 */
[C---:B------:R-:W-:Y:S01]  /*19880*/  HMMA.16816.F32.BF16 R100, R116.reuse, R128, R100 ;  /* 0x000000807464723c */ /* 0x040fe20000041864 */
[----:B------:R-:W-:Y:S01]  /*19890*/  LDSM.16.MT88.4 R32, [R196+0xd800] ;  /* 0x00d80000c420783b */ /* 0x000fe20000004200 */
[----:B------:R-:W1:Y:S06]  /*198a0*/  MUFU.EX2 R157, R157 ;  /* 0x0000009d009d7308 */ /* 0x000e6c0000000800 */
[C---:B------:R-:W-:Y:S01]  /*198b0*/  HMMA.16816.F32.BF16 R12, R116.reuse, R130, R12 ;  /* 0x00000082740c723c */ /* 0x040fe2000004180c */
[----:B------:R-:W2:Y:S03]  /*198c0*/  LDSM.16.MT88.4 R128, [R195+0xd000] ;  /* 0x00d00000c380783b */ /* 0x000ea60000004200 */
[----:B------:R-:W-:Y:S04]  /*198d0*/  MUFU.EX2 R158, R158 ;  /* 0x0000009e009e7308 */ /* 0x000fe80000000800 */
[C---:B---3--:R-:W-:Y:S06]  /*198e0*/  HMMA.16816.F32.BF16 R104, R116.reuse, R136, R104 ;  /* 0x000000887468723c */ /* 0x048fec0000041868 */
[----:B------:R-:W3:Y:S02]  /*198f0*/  MUFU.EX2 R159, R159 ;  /* 0x0000009f009f7308 */ /* 0x000ee40000000800 */
[C---:B------:R-:W-:Y:S01]  /*19900*/  HMMA.16816.F32.BF16 R108, R116.reuse, R138, R108 ;  /* 0x0000008a746c723c */ /* 0x040fe2000004186c */
[----:B------:R-:W2:Y:S07]  /*19910*/  LDSM.16.MT88.4 R136, [R198+0xf000] ;  /* 0x00f00000c688783b */ /* 0x000eae0000004200 */
[C---:B----4-:R-:W-:Y:S01]  /*19920*/  HMMA.16816.F32.BF16 R16, R116.reuse, R20, R16 ;  /* 0x000000147410723c */ /* 0x050fe20000041810 */
[----:B------:R-:W4:Y:S06]  /*19930*/  MUFU.EX2 R225, R170 ;  /* 0x000000aa00e17308 */ /* 0x000f2c0000000800 */
[----:B-----5:R-:W-:Y:S01]  /*19940*/  F2FP.BF16.PACK_AB R20, R153, R152 ;  /* 0x000000989914723e */ /* 0x020fe200000010ff */
[----:B------:R-:W-:Y:S01]  /*19950*/  HMMA.16816.F32.BF16 R112, R116, R22, R112 ;  /* 0x000000167470723c */ /* 0x000fe20000041870 */
[----:B------:R-:W5:Y:S02]  /*19960*/  LDSM.16.MT88.4 R116, [R195+0xf000] ;  /* 0x00f00000c374783b */ /* 0x000f640000004200 */
[----:B------:R-:W2:Y:S01]  /*19970*/  MUFU.EX2 R133, R168 ;  /* 0x000000a800857308 */ /* 0x000ea20000000800 */
[----:B-1----:R-:W-:Y:S01]  /*19980*/  F2FP.BF16.PACK_AB R21, R155, R154 ;  /* 0x0000009a9b15723e */ /* 0x002fe200000010ff */
[----:B------:R-:W-:Y:S02]  /*19990*/  FADD.FTZ R152, R152, R173 ;  /* 0x000000ad98987221 */ /* 0x000fe40000010000 */
[----:B------:R-:W-:Y:S02]  /*199a0*/  F2FP.BF16.PACK_AB R22, R157, R156 ;  /* 0x0000009c9d16723e */ /* 0x000fe400000010ff */
[----:B---3--:R-:W-:Y:S03]  /*199b0*/  F2FP.BF16.PACK_AB R23, R159, R158 ;  /* 0x0000009e9f17723e */ /* 0x008fe600000010ff */
[----:B------:R-:W-:Y:S04]  /*199c0*/  FADD.FTZ R153, R153, R152 ;  /* 0x0000009899997221 */ /* 0x000fe80000010000 */
[C---:B------:R-:W-:Y:S05]  /*199d0*/  HMMA.16816.F32.BF16 R4, R20.reuse, R120, R4 ;  /* 0x000000781404723c */ /* 0x040fea0000041804 */
[----:B------:R-:W-:Y:S03]  /*199e0*/  FADD.FTZ R156, R156, R153 ;  /* 0x000000999c9c7221 */ /* 0x000fe60000010000 */
[C---:B------:R-:W-:Y:S01]  /*199f0*/  HMMA.16816.F32.BF16 R8, R20.reuse, R122, R8 ;  /* 0x0000007a1408723c */ /* 0x040fe20000041808 */
[----:B------:R-:W-:Y:S03]  /*19a00*/  LDSM.16.MT88.4 R120, [R197+0x11000] ;  /* 0x01100000c578783b */ /* 0x000fe60000004200 */
[----:B------:R-:W-:Y:S04]  /*19a10*/  FADD.FTZ R157, R157, R156 ;  /* 0x0000009c9d9d7221 */ /* 0x000fe80000010000 */
[C---:B--2---:R-:W-:Y:S08]  /*19a20*/  HMMA.16816.F32.BF16 R36, R20.reuse, R124, R36 ;  /* 0x0000007c1424723c */ /* 0x044ff00000041824 */
[C---:B------:R-:W-:Y:S01]  /*19a30*/  HMMA.16816.F32.BF16 R40, R20.reuse, R126, R40 ;  /* 0x0000007e1428723c */ /* 0x040fe20000041828 */
[----:B------:R-:W-:Y:S07]  /*19a40*/  LDSM.16.MT88.4 R124, [R196+0x11000] ;  /* 0x01100000c47c783b */ /* 0x000fee0000004200 */
[C---:B------:R-:W-:Y:S08]  /*19a50*/  HMMA.16816.F32.BF16 R44, R20.reuse, R24, R44 ;  /* 0x00000018142c723c */ /* 0x040ff0000004182c */
[C---:B------:R-:W-:Y:S01]  /*19a60*/  HMMA.16816.F32.BF16 R48, R20.reuse, R26, R48 ;  /* 0x0000001a1430723c */ /* 0x040fe20000041830 */
[----:B------:R-:W1:Y:S07]  /*19a70*/  LDSM.16.MT88.4 R24, [R198+0x11000] ;  /* 0x01100000c618783b */ /* 0x000e6e0000004200 */
[C---:B------:R-:W-:Y:S08]  /*19a80*/  HMMA.16816.F32.BF16 R52, R20.reuse, R128, R52 ;  /* 0x000000801434723c */ /* 0x040ff00000041834 */
[C---:B------:R-:W-:Y:S08]  /*19a90*/  HMMA.16816.F32.BF16 R56, R20.reuse, R130, R56 ;  /* 0x000000821438723c */ /* 0x040ff00000041838 */
        /* <DEDUP_REMOVED lines=12> */
[C---:B-1----:R-:W-:Y:S08]  /*19b60*/  HMMA.16816.F32.BF16 R92, R20.reuse, R24, R92 ;  /* 0x00000018145c723c */ /* 0x042ff0000004185c */
        /* <DEDUP_REMOVED lines=9> */
[----:B------:R-:W3:Y:S06]  /*19c00*/  LDSM.16.MT88.4 R28, [R196+0xf800] ;  /* 0x00f80000c41c783b */ /* 0x000eec0000004200 */
[----:B------:R-:W-:Y:S01]  /*19c10*/  F2FP.BF16.PACK_AB R20, R221, R220 ;  /* 0x000000dcdd14723e */ /* 0x000fe200000010ff */
[----:B------:R-:W-:Y:S01]  /*19c20*/  FADD.FTZ R220, R220, R157 ;  /* 0x0000009ddcdc7221 */ /* 0x000fe20000010000 */
[----:B------:R-:W-:Y:S03]  /*19c30*/  F2FP.BF16.PACK_AB R21, R223, R222 ;  /* 0x000000dedf15723e */ /* 0x000fe600000010ff */
[----:B----4-:R-:W-:Y:S01]  /*19c40*/  F2FP.BF16.PACK_AB R22, R225, R224 ;  /* 0x000000e0e116723e */ /* 0x010fe200000010ff */
[----:B------:R-:W-:Y:S01]  /*19c50*/  FADD.FTZ R221, R221, R220 ;  /* 0x000000dcdddd7221 */ /* 0x000fe20000010000 */
[----:B------:R-:W-:Y:S03]  /*19c60*/  F2FP.BF16.PACK_AB R23, R133, R226 ;  /* 0x000000e28517723e */ /* 0x000fe600000010ff */
[----:B------:R-:W-:Y:S04]  /*19c70*/  FADD.FTZ R224, R224, R221 ;  /* 0x000000dde0e07221 */ /* 0x000fe80000010000 */
[C---:B-1----:R-:W-:Y:S01]  /*19c80*/  HMMA.16816.F32.BF16 R128, R20.reuse, R24, R4 ;  /* 0x000000181480723c */ /* 0x042fe20000041804 */
[----:B------:R-:W1:Y:S02]  /*19c90*/  LDSM.16.MT88.4 R4, [R197+0x11800] ;  /* 0x01180000c504783b */ /* 0x000e640000004200 */
[----:B------:R-:W-:Y:S05]  /*19ca0*/  FADD.FTZ R219, R225, R224 ;  /* 0x000000e0e1db7221 */ /* 0x000fea0000010000 */
[C---:B------:R-:W-:Y:S01]  /*19cb0*/  HMMA.16816.F32.BF16 R124, R20.reuse, R26, R8 ;  /* 0x0000001a147c723c */ /* 0x040fe20000041808 */
[----:B------:R-:W4:Y:S07]  /*19cc0*/  LDSM.16.MT88.4 R8, [R196+0x11800] ;  /* 0x01180000c408783b */ /* 0x000f2e0000004200 */
[C---:B------:R-:W-:Y:S01]  /*19cd0*/  HMMA.16816.F32.BF16 R36, R20.reuse, R116, R36 ;  /* 0x000000741424723c */ /* 0x040fe20000041824 */
[----:B------:R-:W5:Y:S07]  /*19ce0*/  LDSM.16.MT88.4 R24, [R195+0x11800] ;  /* 0x01180000c318783b */ /* 0x000f6e0000004200 */
        /* <DEDUP_REMOVED lines=9> */
[C---:B---3--:R-:W-:Y:S08]  /*19d80*/  HMMA.16816.F32.BF16 R76, R20.reuse, R28, R76 ;  /* 0x0000001c144c723c */ /* 0x048ff0000004184c */
        /* <DEDUP_REMOVED lines=9> */
[C---:B----4-:R-:W-:Y:S04]  /*19e20*/  HMMA.16816.F32.BF16 R104, R20.reuse, R8, R104 ;  /* 0x000000081468723c */ /* 0x050fe80000041868 */
[----:B------:R-:W-:Y:S04]  /*19e30*/  FADD.FTZ R154, R154, R5 ;  /* 0x000000059a9a7221 */ /* 0x000fe80000010000 */
[C---:B------:R-:W-:Y:S04]  /*19e40*/  HMMA.16816.F32.BF16 R108, R20.reuse, R10, R108 ;  /* 0x0000000a146c723c */ /* 0x040fe8000004186c */
[----:B------:R-:W-:Y:S04]  /*19e50*/  FADD.FTZ R155, R155, R154 ;  /* 0x0000009a9b9b7221 */ /* 0x000fe80000010000 */
[C---:B-----5:R-:W-:Y:S04]  /*19e60*/  HMMA.16816.F32.BF16 R116, R20.reuse, R24, R16 ;  /* 0x000000181474723c */ /* 0x060fe80000041810 */
[----:B------:R-:W-:Y:S04]  /*19e70*/  FADD.FTZ R158, R158, R155 ;  /* 0x0000009b9e9e7221 */ /* 0x000fe80000010000 */
[----:B------:R-:W-:Y:S01]  /*19e80*/  FADD.FTZ R159, R159, R158 ;  /* 0x0000009e9f9f7221 */ /* 0x000fe20000010000 */
[----:B------:R-:W-:Y:S03]  /*19e90*/  HMMA.16816.F32.BF16 R112, R20, R26, R112 ;  /* 0x0000001a1470723c */ /* 0x000fe60000041870 */
[----:B------:R-:W-:Y:S04]  /*19ea0*/  FADD.FTZ R222, R222, R159 ;  /* 0x0000009fdede7221 */ /* 0x000fe80000010000 */
[----:B------:R-:W-:Y:S05]  /*19eb0*/  FADD.FTZ R223, R223, R222 ;  /* 0x000000dedfdf7221 */ /* 0x000fea0000010000 */
[----:B------:R-:W-:Y:S04]  /*19ec0*/  FADD.FTZ R226, R226, R223 ;  /* 0x000000dfe2e27221 */ /* 0x000fe80000010000 */
[----:B------:R-:W-:Y:S01]  /*19ed0*/  FADD.FTZ R217, R133, R226 ;  /* 0x000000e285d97221 */ /* 0x000fe20000010000 */
[----:B------:R-:W-:-:S05]  /*19ee0*/  @P0 BRA `(.L_x_1044) ;  /* 0xffffc72000000947 */ /* 0x000fca000383ffff */
.L_x_1035:
[----:B------:R-:W-:Y:S02]  /*19ef0*/  ULDC.64 UR4, c[0x0][0x40] ;  /* 0x0000100000047ab9 */ /* 0x000fe40000000a00 */
[----:B------:R-:W-:-:S04]  /*19f00*/  UIADD3 UR4, UP0, UR4, 0x160, URZ ;  /* 0x0000016004047890 */ /* 0x000fc8000ff1e03f */
[----:B------:R-:W-:Y:S02]  /*19f10*/  UIADD3.X UR5, URZ, UR5, URZ, UP0, !UPT ;  /* 0x000000053f057290 */ /* 0x000fe400087fe43f */
[----:B------:R-:W-:-:S04]  /*19f20*/  IMAD.U32 R8, RZ, RZ, UR4 ;  /* 0x00000004ff087e24 */ /* 0x000fc8000f8e00ff */
[----:B------:R-:W-:Y:S01]  /*19f30*/  IMAD.U32 R9, RZ, RZ, UR5 ;  /* 0x00000005ff097e24 */ /* 0x000fe2000f8e00ff */
[----:B------:R-:W-:Y:S01]  /*19f40*/  ULDC.64 UR4, c[0x0][0x118] ;  /* 0x0000460000047ab9 */ /* 0x000fe20000000a00 */
[----:B------:R-:W-:-:S03]  /*19f50*/  MOV R5, 0x1f ;  /* 0x0000001f00057802 */ /* 0x000fc60000000f00 */
[----:B------:R1:W5:Y:S01]  /*19f60*/  LD.E R2, [R8.64+0xd8] ;  /* 0x0000d80408027980 */ /* 0x000362000c101900 */
[----:B------:R-:W-:Y:S01]  /*19f70*/  MOV R0, 0xffffffff ;  /* 0xffffffff00007802 */ /* 0x000fe20000000f00 */
[----:B------:R-:W-:Y:S05]  /*19f80*/  BRA.DIV ~URZ, `(.L_x_1045) ;  /* 0x00001ba27f007947 */ /* 0x000fea000b800000 */
[----:B------:R2:W3:Y:S02]  /*19f90*/  SHFL.BFLY PT, R6, R219, 0x2, 0x1f ;  /* 0x0c401f00db067f89 */ /* 0x0004e400000e0000 */
.L_x_1058:
[----:B--23--:R-:W-:Y:S01]  /*19fa0*/  FADD.FTZ R219, R6, R219 ;  /* 0x000000db06db7221 */ /* 0x00cfe20000010000 */
[----:B------:R-:W-:Y:S05]  /*19fb0*/  BRA.DIV ~URZ, `(.L_x_1046) ;  /* 0x00001bb27f007947 */ /* 0x000fea000b800000 */
[----:B------:R-:W2:Y:S04]  /*19fc0*/  SHFL.BFLY PT, R0, R217, 0x2, 0x1f ;  /* 0x0c401f00d9007f89 */ /* 0x000ea800000e0000 */
[----:B------:R-:W3:Y:S01]  /*19fd0*/  SHFL.BFLY PT, R10, R219, 0x1, 0x1f ;  /* 0x0c201f00db0a7f89 */ /* 0x000ee200000e0000 */
[----:B--2---:R-:W-:Y:S02]  /*19fe0*/  FADD.FTZ R7, R0, R217 ;  /* 0x000000d900077221 */ /* 0x004fe40000010000 */
[----:B---3--:R-:W-:-:S03]  /*19ff0*/  FADD.FTZ R10, R219, R10 ;  /* 0x0000000adb0a7221 */ /* 0x008fc60000010000 */
[----:B------:R2:W3:Y:S04]  /*1a000*/  SHFL.BFLY PT, R6, R7, 0x1, 0x1f ;  /* 0x0c201f0007067f89 */ /* 0x0004e800000e0000 */
.L_x_1059:
[----:B------:R-:W4:Y:S01]  /*1a010*/  S2R R4, SR_TID.X ;  /* 0x0000000000047919 */ /* 0x000f220000002100 */
[----:B------:R-:W-:Y:S01]  /*1a020*/  FSETP.NE.FTZ.AND P4, PT, R10, RZ, PT ;  /* 0x000000ff0a00720b */ /* 0x000fe20003f95000 */
[----:B---3--:R-:W-:Y:S01]  /*1a030*/  FADD.FTZ R6, R6, R7 ;  /* 0x0000000706067221 */ /* 0x008fe20000010000 */
[----:B------:R-:W-:Y:S01]  /*1a040*/  MOV R0, 0x3f800000 ;  /* 0x3f80000000007802 */ /* 0x000fe20000000f00 */
[----:B------:R-:W-:-:S03]  /*1a050*/  ULDC.64 UR4, c[0x0][0x118] ;  /* 0x0000460000047ab9 */ /* 0x000fc60000000a00 */
[----:B------:R-:W-:-:S07]  /*1a060*/  FSETP.NE.FTZ.AND P3, PT, R6, RZ, PT ;  /* 0x000000ff0600720b */ /* 0x000fce0003f75000 */
[----:B------:R-:W3:Y:S01]  /*1a070*/  @P4 MUFU.RCP R0, R10 ;  /* 0x0000000a00004308 */ /* 0x000ee20000001000 */
[----:B----4-:R-:W-:-:S04]  /*1a080*/  SHF.R.S32.HI R5, RZ, 0x1f, R4 ;  /* 0x0000001fff057819 */ /* 0x010fc80000011404 */
[----:B--2---:R-:W-:Y:S01]  /*1a090*/  LEA.HI R7, R5, R4, RZ, 0x2 ;  /* 0x0000000405077211 */ /* 0x004fe200078f10ff */
[----:B---3--:R-:W-:-:S03]  /*1a0a0*/  FMUL.FTZ R128, R0, R128 ;  /* 0x0000008000807220 */ /* 0x008fc60000410000 */
[--C-:B------:R-:W-:Y:S01]  /*1a0b0*/  SHF.R.S32.HI R12, RZ, 0x2, R7.reuse ;  /* 0x00000002ff0c7819 */ /* 0x100fe20000011407 */
[C---:B------:R-:W-:Y:S01]  /*1a0c0*/  FMUL.FTZ R129, R0.reuse, R129 ;  /* 0x0000008100817220 */ /* 0x040fe20000410000 */
[----:B------:R-:W-:Y:S01]  /*1a0d0*/  SHF.R.S32.HI R11, RZ, 0x1f, R7 ;  /* 0x0000001fff0b7819 */ /* 0x000fe20000011407 */
[C---:B------:R-:W-:Y:S01]  /*1a0e0*/  FMUL.FTZ R124, R0.reuse, R124 ;  /* 0x0000007c007c7220 */ /* 0x040fe20000410000 */
[----:B------:R-:W-:Y:S01]  /*1a0f0*/  LOP3.LUT R7, R7, 0x3ffffffc, RZ, 0xc0, !PT ;  /* 0x3ffffffc07077812 */ /* 0x000fe200078ec0ff */
[C---:B------:R-:W-:Y:S01]  /*1a100*/  FMUL.FTZ R125, R0.reuse, R125 ;  /* 0x0000007d007d7220 */ /* 0x040fe20000410000 */
[----:B------:R-:W-:Y:S01]  /*1a110*/  LEA.HI R11, R11, R12, RZ, 0x3 ;  /* 0x0000000c0b0b7211 */ /* 0x000fe200078f18ff */
[C---:B------:R-:W-:Y:S01]  /*1a120*/  FMUL.FTZ R36, R0.reuse, R36 ;  /* 0x0000002400247220 */ /* 0x040fe20000410000 */
[----:B------:R-:W-:Y:S01]  /*1a130*/  IADD3 R16, -R7, R4, RZ ;  /* 0x0000000407107210 */ /* 0x000fe20007ffe1ff */
[C---:B------:R-:W-:Y:S01]  /*1a140*/  FMUL.FTZ R37, R0.reuse, R37 ;  /* 0x0000002500257220 */ /* 0x040fe20000410000 */
[----:B------:R-:W-:Y:S01]  /*1a150*/  LOP3.LUT R11, R11, 0xfffffff8, RZ, 0xc0, !PT ;  /* 0xfffffff80b0b7812 */ /* 0x000fe200078ec0ff */
[C---:B------:R-:W-:Y:S01]  /*1a160*/  FMUL.FTZ R40, R0.reuse, R40 ;  /* 0x0000002800287220 */ /* 0x040fe20000410000 */
[----:B------:R-:W-:Y:S01]  /*1a170*/  F2FP.BF16.PACK_AB R128, R129, R128 ;  /* 0x000000808180723e */ /* 0x000fe200000010ff */
[----:B------:R-:W-:Y:S01]  /*1a180*/  FMUL.FTZ R41, R0, R41 ;  /* 0x0000002900297220 */ /* 0x000fe20000410000 */
[----:B------:R-:W-:Y:S01]  /*1a190*/  IADD3 R12, R12, -R11, RZ ;  /* 0x8000000b0c0c7210 */ /* 0x000fe20007ffe0ff */
[C---:B------:R-:W-:Y:S01]  /*1a1a0*/  FMUL.FTZ R44, R0.reuse, R44 ;  /* 0x0000002c002c7220 */ /* 0x040fe20000410000 */
[----:B------:R-:W-:Y:S01]  /*1a1b0*/  LEA.HI R11, R5, R4, RZ, 0x5 ;  /* 0x00000004050b7211 */ /* 0x000fe200078f28ff */
[----:B------:R-:W-:Y:S01]  /*1a1c0*/  FMUL.FTZ R45, R0, R45 ;  /* 0x0000002d002d7220 */ /* 0x000fe20000410000 */
[----:B------:R-:W-:Y:S01]  /*1a1d0*/  SHF.L.U32 R14, R12, 0x6, RZ ;  /* 0x000000060c0e7819 */ /* 0x000fe200000006ff */
[C---:B------:R-:W-:Y:S01]  /*1a1e0*/  FMUL.FTZ R48, R0.reuse, R48 ;  /* 0x0000003000307220 */ /* 0x040fe20000410000 */
[----:B------:R-:W-:Y:S01]  /*1a1f0*/  SHF.R.S32.HI R13, RZ, 0x5, R11 ;  /* 0x00000005ff0d7819 */ /* 0x000fe2000001140b */
[----:B------:R-:W-:Y:S01]  /*1a200*/  FMUL.FTZ R49, R0, R49 ;  /* 0x0000003100317220 */ /* 0x000fe20000410000 */
[----:B------:R-:W-:Y:S01]  /*1a210*/  LOP3.LUT R14, R14, 0x1c0, RZ, 0xc0, !PT ;  /* 0x000001c00e0e7812 */ /* 0x000fe200078ec0ff */
[----:B------:R-:W-:Y:S01]  /*1a220*/  FMUL.FTZ R52, R0, R52 ;  /* 0x0000003400347220 */ /* 0x000fe20000410000 */
[----:B------:R-:W-:Y:S01]  /*1a230*/  LOP3.LUT R7, R12, 0x1, RZ, 0xc0, !PT ;  /* 0x000000010c077812 */ /* 0x000fe200078ec0ff */
[C---:B------:R-:W-:Y:S01]  /*1a240*/  FMUL.FTZ R53, R0.reuse, R53 ;  /* 0x0000003500357220 */ /* 0x040fe20000410000 */
[----:B------:R-:W-:Y:S01]  /*1a250*/  LEA R16, R13, R16, 0x9 ;  /* 0x000000100d107211 */ /* 0x000fe200078e48ff */
[----:B------:R-:W-:Y:S01]  /*1a260*/  FMUL.FTZ R56, R0, R56 ;  /* 0x0000003800387220 */ /* 0x000fe20000410000 */
[----:B------:R-:W-:Y:S01]  /*1a270*/  LEA.HI R15, R14, R14, RZ, 0x1d ;  /* 0x0000000e0e0f7211 */ /* 0x000fe200078fe8ff */
[C---:B------:R-:W-:Y:S01]  /*1a280*/  FMUL.FTZ R57, R0.reuse, R57 ;  /* 0x0000003900397220 */ /* 0x040fe20000410000 */
[----:B------:R-:W-:Y:S01]  /*1a290*/  ISETP.NE.U32.AND P0, PT, R7, 0x1, PT ;  /* 0x000000010700780c */ /* 0x000fe20003f05070 */
[----:B------:R-:W-:Y:S01]  /*1a2a0*/  FMUL.FTZ R60, R0, R60 ;  /* 0x0000003c003c7220 */ /* 0x000fe20000410000 */
[----:B------:R-:W-:Y:S01]  /*1a2b0*/  LEA R15, R16, R15, 0x1 ;  /* 0x0000000f100f7211 */ /* 0x000fe200078e08ff */
[----:B------:R-:W-:Y:S01]  /*1a2c0*/  FMUL.FTZ R61, R0, R61 ;  /* 0x0000003d003d7220 */ /* 0x000fe20000410000 */
[----:B------:R-:W-:Y:S01]  /*1a2d0*/  R2P PR, R12, 0x6 ;  /* 0x000000060c007804 */ /* 0x000fe20000000000 */
[C---:B------:R-:W-:Y:S01]  /*1a2e0*/  FMUL.FTZ R64, R0.reuse, R64 ;  /* 0x0000004000407220 */ /* 0x040fe20000410000 */
[----:B------:R-:W-:Y:S01]  /*1a2f0*/  MOV R7, 0x20 ;  /* 0x0000002000077802 */ /* 0x000fe20000000f00 */
[C---:B------:R-:W-:Y:S01]  /*1a300*/  FMUL.FTZ R65, R0.reuse, R65 ;  /* 0x0000004100417220 */ /* 0x040fe20000410000 */
[----:B------:R-:W-:Y:S01]  /*1a310*/  SHF.L.U32 R15, R15, 0x1, RZ ;  /* 0x000000010f0f7819 */ /* 0x000fe200000006ff */
[C---:B------:R-:W-:Y:S01]  /*1a320*/  FMUL.FTZ R68, R0.reuse, R68 ;  /* 0x0000004400447220 */ /* 0x040fe20000410000 */
[----:B------:R-:W-:Y:S01]  /*1a330*/  SEL R12, R7, 0xffffffe0, !P1 ;  /* 0xffffffe0070c7807 */ /* 0x000fe20004800000 */
[C---:B------:R-:W-:Y:S01]  /*1a340*/  FMUL.FTZ R69, R0.reuse, R69 ;  /* 0x0000004500457220 */ /* 0x040fe20000410000 */
[----:B------:R-:W-:Y:S01]  /*1a350*/  MOV R7, 0x40 ;  /* 0x0000004000077802 */ /* 0x000fe20000000f00 */
[C---:B------:R-:W-:Y:S01]  /*1a360*/  FMUL.FTZ R72, R0.reuse, R72 ;  /* 0x0000004800487220 */ /* 0x040fe20000410000 */
[C---:B------:R-:W-:Y:S01]  /*1a370*/  IADD3 R17, R15.reuse, -0x10, RZ ;  /* 0xfffffff00f117810 */ /* 0x040fe20007ffe0ff */
[C---:B------:R-:W-:Y:S01]  /*1a380*/  FMUL.FTZ R73, R0.reuse, R73 ;  /* 0x0000004900497220 */ /* 0x040fe20000410000 */
[----:B------:R-:W-:Y:S01]  /*1a390*/  @P0 IADD3 R17, R15, 0x10, RZ ;  /* 0x000000100f110810 */ /* 0x000fe20007ffe0ff */
[C---:B------:R-:W-:Y:S01]  /*1a3a0*/  FMUL.FTZ R76, R0.reuse, R76 ;  /* 0x0000004c004c7220 */ /* 0x040fe20000410000 */
[----:B------:R-:W-:Y:S01]  /*1a3b0*/  SEL R14, R7, 0xffffffc0, !P2 ;  /* 0xffffffc0070e7807 */ /* 0x000fe20005000000 */
[C---:B------:R-:W-:Y:S01]  /*1a3c0*/  FMUL.FTZ R77, R0.reuse, R77 ;  /* 0x0000004d004d7220 */ /* 0x040fe20000410000 */
[----:B------:R-:W-:Y:S01]  /*1a3d0*/  F2FP.BF16.PACK_AB R124, R125, R124 ;  /* 0x0000007c7d7c723e */ /* 0x000fe200000010ff */
[C---:B------:R-:W-:Y:S01]  /*1a3e0*/  FMUL.FTZ R80, R0.reuse, R80 ;  /* 0x0000005000507220 */ /* 0x040fe20000410000 */
[----:B------:R-:W-:Y:S01]  /*1a3f0*/  F2FP.BF16.PACK_AB R36, R37, R36 ;  /* 0x000000242524723e */ /* 0x000fe200000010ff */
[C---:B------:R-:W-:Y:S01]  /*1a400*/  FMUL.FTZ R81, R0.reuse, R81 ;  /* 0x0000005100517220 */ /* 0x040fe20000410000 */
[----:B------:R-:W-:Y:S01]  /*1a410*/  IADD3 R19, R15, R12, RZ ;  /* 0x0000000c0f137210 */ /* 0x000fe20007ffe0ff */
[C---:B------:R-:W-:Y:S01]  /*1a420*/  FMUL.FTZ R84, R0.reuse, R84 ;  /* 0x0000005400547220 */ /* 0x040fe20000410000 */
[----:B------:R-:W-:Y:S01]  /*1a430*/  F2FP.BF16.PACK_AB R40, R41, R40 ;  /* 0x000000282928723e */ /* 0x000fe200000010ff */
[----:B------:R-:W-:Y:S01]  /*1a440*/  FMUL.FTZ R85, R0, R85 ;  /* 0x0000005500557220 */ /* 0x000fe20000410000 */
[----:B------:R-:W-:Y:S01]  /*1a450*/  IADD3 R7, R12, R17, RZ ;  /* 0x000000110c077210 */ /* 0x000fe20007ffe0ff */
[C---:B------:R-:W-:Y:S01]  /*1a460*/  FMUL.FTZ R88, R0.reuse, R88 ;  /* 0x0000005800587220 */ /* 0x040fe20000410000 */
[----:B------:R-:W-:Y:S01]  /*1a470*/  F2FP.BF16.PACK_AB R44, R45, R44 ;  /* 0x0000002c2d2c723e */ /* 0x000fe200000010ff */
[C---:B------:R-:W-:Y:S01]  /*1a480*/  FMUL.FTZ R89, R0.reuse, R89 ;  /* 0x0000005900597220 */ /* 0x040fe20000410000 */
[----:B------:R-:W-:Y:S01]  /*1a490*/  IADD3 R21, R15, R14, RZ ;  /* 0x0000000e0f157210 */ /* 0x000fe20007ffe0ff */
[C---:B------:R-:W-:Y:S01]  /*1a4a0*/  FMUL.FTZ R92, R0.reuse, R92 ;  /* 0x0000005c005c7220 */ /* 0x040fe20000410000 */
[----:B------:R-:W-:Y:S01]  /*1a4b0*/  F2FP.BF16.PACK_AB R48, R49, R48 ;  /* 0x000000303130723e */ /* 0x000fe200000010ff */
[C---:B------:R-:W-:Y:S01]  /*1a4c0*/  FMUL.FTZ R93, R0.reuse, R93 ;  /* 0x0000005d005d7220 */ /* 0x040fe20000410000 */
[----:B------:R-:W-:Y:S01]  /*1a4d0*/  STS [R15], R128 ;  /* 0x000000800f007388 */ /* 0x000fe20000000800 */
        /* <DEDUP_REMOVED lines=26> */
[----:B------:R-:W-:Y:S01]  /*1a680*/  FMUL.FTZ R113, R0, R113 ;  /* 0x0000007100717220 */ /* 0x000fe20000410000 */
[----:B------:R-:W-:-:S02]  /*1a690*/  MOV R0, 0x3f800000 ;  /* 0x3f80000000007802 */ /* 0x000fc40000000f00 */
[----:B------:R-:W-:Y:S02]  /*1a6a0*/  F2FP.BF16.PACK_AB R92, R93, R92 ;  /* 0x0000005c5d5c723e */ /* 0x000fe400000010ff */
[----:B------:R-:W-:Y:S02]  /*1a6b0*/  F2FP.BF16.PACK_AB R96, R97, R96 ;  /* 0x000000606160723e */ /* 0x000fe400000010ff */
[----:B------:R-:W2:Y:S01]  /*1a6c0*/  @P3 MUFU.RCP R0, R6 ;  /* 0x0000000600003308 */ /* 0x000ea20000001000 */
[----:B------:R-:W-:Y:S02]  /*1a6d0*/  F2FP.BF16.PACK_AB R100, R101, R100 ;  /* 0x000000646564723e */ /* 0x000fe400000010ff */
[----:B------:R-:W-:Y:S02]  /*1a6e0*/  F2FP.BF16.PACK_AB R120, R121, R120 ;  /* 0x000000787978723e */ /* 0x000fe400000010ff */
[----:B------:R-:W-:Y:S02]  /*1a6f0*/  F2FP.BF16.PACK_AB R104, R105, R104 ;  /* 0x000000686968723e */ /* 0x000fe400000010ff */
[----:B------:R-:W-:-:S02]  /*1a700*/  F2FP.BF16.PACK_AB R108, R109, R108 ;  /* 0x0000006c6d6c723e */ /* 0x000fc400000010ff */
[----:B------:R-:W-:Y:S02]  /*1a710*/  ISETP.NE.AND P0, PT, R210, -0x1, PT ;  /* 0xffffffffd200780c */ /* 0x000fe40003f05270 */
[----:B------:R-:W-:Y:S02]  /*1a720*/  F2FP.BF16.PACK_AB R116, R117, R116 ;  /* 0x000000747574723e */ /* 0x000fe400000010ff */
[----:B------:R-:W-:Y:S01]  /*1a730*/  F2FP.BF16.PACK_AB R112, R113, R112 ;  /* 0x000000707170723e */ /* 0x000fe200000010ff */
[C---:B--2---:R-:W-:Y:S02]  /*1a740*/  FMUL.FTZ R131, R0.reuse, R131 ;  /* 0x0000008300837220 */ /* 0x044fe40000410000 */
[C---:B------:R-:W-:Y:S02]  /*1a750*/  FMUL.FTZ R130, R0.reuse, R130 ;  /* 0x0000008200827220 */ /* 0x040fe40000410000 */
[C---:B------:R-:W-:Y:S02]  /*1a760*/  FMUL.FTZ R127, R0.reuse, R127 ;  /* 0x0000007f007f7220 */ /* 0x040fe40000410000 */
[C---:B------:R-:W-:Y:S01]  /*1a770*/  FMUL.FTZ R126, R0.reuse, R126 ;  /* 0x0000007e007e7220 */ /* 0x040fe20000410000 */
[----:B------:R-:W-:Y:S01]  /*1a780*/  F2FP.BF16.PACK_AB R130, R131, R130 ;  /* 0x000000828382723e */ /* 0x000fe200000010ff */
[----:B------:R-:W-:-:S02]  /*1a790*/  FMUL.FTZ R39, R0, R39 ;  /* 0x0000002700277220 */ /* 0x000fc40000410000 */
[C---:B------:R-:W-:Y:S01]  /*1a7a0*/  FMUL.FTZ R38, R0.reuse, R38 ;  /* 0x0000002600267220 */ /* 0x040fe20000410000 */
[----:B------:R-:W-:Y:S01]  /*1a7b0*/  F2FP.BF16.PACK_AB R126, R127, R126 ;  /* 0x0000007e7f7e723e */ /* 0x000fe200000010ff */
[C---:B------:R-:W-:Y:S01]  /*1a7c0*/  FMUL.FTZ R43, R0.reuse, R43 ;  /* 0x0000002b002b7220 */ /* 0x040fe20000410000 */
[----:B------:R-:W-:Y:S01]  /*1a7d0*/  STS [R15+0x400], R130 ;  /* 0x000400820f007388 */ /* 0x000fe20000000800 */
[C---:B------:R-:W-:Y:S01]  /*1a7e0*/  FMUL.FTZ R42, R0.reuse, R42 ;  /* 0x0000002a002a7220 */ /* 0x040fe20000410000 */
[----:B------:R-:W-:Y:S01]  /*1a7f0*/  F2FP.BF16.PACK_AB R38, R39, R38 ;  /* 0x000000262726723e */ /* 0x000fe200000010ff */
[C---:B------:R-:W-:Y:S01]  /*1a800*/  FMUL.FTZ R47, R0.reuse, R47 ;  /* 0x0000002f002f7220 */ /* 0x040fe20000410000 */
[----:B------:R-:W-:Y:S01]  /*1a810*/  STS [R17], R124 ;  /* 0x0000007c11007388 */ /* 0x000fe20000000800 */
        /* <DEDUP_REMOVED lines=76> */
[----:B------:R-:W-:Y:S01]  /*1ace0*/  FMUL.FTZ R0, R0, R114 ;  /* 0x0000007200007220 */ /* 0x000fe20000410000 */
[----:B------:R-:W-:-:S02]  /*1acf0*/  F2FP.BF16.PACK_AB R118, R119, R118 ;  /* 0x000000767776723e */ /* 0x000fc400000010ff */
[----:B------:R-:W-:Y:S02]  /*1ad00*/  STS [R7+0x2000], R72 ;  /* 0x0020004807007388 */ /* 0x000fe40000000800 */
[----:B------:R-:W-:Y:S02]  /*1ad10*/  F2FP.BF16.PACK_AB R0, R115, R0 ;  /* 0x000000007300723e */ /* 0x000fe400000010ff */
        /* <DEDUP_REMOVED lines=25> */
[----:B--2---:R-:W2:Y:S04]  /*1aeb0*/  LD.E.U8 R7, [R8.64+0x1c8] ;  /* 0x0001c80408077980 */ /* 0x004ea8000c101100 */
[----:B------:R-:W4:Y:S04]  /*1aec0*/  @!P0 LD.E.64 R16, [R8.64+0x80] ;  /* 0x0000800408108980 */ /* 0x000f28000c101b00 */
[----:B------:R-:W3:Y:S01]  /*1aed0*/  LD.E.64 R66, [R8.64+0x88] ;  /* 0x0000880408427980 */ /* 0x000ee2000c101b00 */
[----:B------:R-:W1:Y:S08]  /*1aee0*/  @P4 MUFU.LG2 R15, R10 ;  /* 0x0000000a000f4308 */ /* 0x000e700000000c00 */
[----:B------:R-:W1:Y:S01]  /*1aef0*/  @P3 MUFU.LG2 R6, R6 ;  /* 0x0000000600063308 */ /* 0x000e620000000c00 */
[----:B------:R-:W-:Y:S01]  /*1af00*/  @!P0 SHF.R.S32.HI R14, RZ, 0x1f, R207 ;  /* 0x0000001fff0e8819 */ /* 0x000fe200000114cf */
[----:B------:R2:W5:Y:S01]  /*1af10*/  LD.E.64 R64, [R8.64+0x90] ;  /* 0x0000900408407980 */ /* 0x000562000c101b00 */
[----:B------:R-:W-:Y:S01]  /*1af20*/  BSSY B0, `(.L_x_1047) ;  /* 0x000001e000007945 */ /* 0x000fe20003800000 */
[----:B------:R-:W-:Y:S01]  /*1af30*/  MOV R12, 0x7f800000 ;  /* 0x7f800000000c7802 */ /* 0x000fe20000000f00 */
[----:B-1----:R-:W-:-:S02]  /*1af40*/  @P4 FMUL.FTZ R15, R15, 0.69314718246459960938 ;  /* 0x3f3172180f0f4820 */ /* 0x002fc40000410000 */
[----:B------:R-:W-:-:S04]  /*1af50*/  @P3 FMUL.FTZ R10, R6, 0.69314718246459960938 ;  /* 0x3f317218060a3820 */ /* 0x000fc80000410000 */
[----:B-----5:R-:W-:Y:S01]  /*1af60*/  @P3 FFMA.FTZ R12, R3, R2, R10 ;  /* 0x00000002030c3223 */ /* 0x020fe2000001000a */
[----:B--2---:R-:W-:Y:S01]  /*1af70*/  ISETP.NE.AND P1, PT, R7, RZ, PT ;  /* 0x000000ff0700720c */ /* 0x004fe20003f25270 */
[----:B----4-:R-:W-:-:S04]  /*1af80*/  @!P0 IMAD R17, R17, R207, RZ ;  /* 0x000000cf11118224 */ /* 0x010fc800078e02ff */
[----:B------:R-:W-:Y:S02]  /*1af90*/  @!P0 IMAD R14, R16, R14, R17 ;  /* 0x0000000e100e8224 */ /* 0x000fe400078e0211 */
[-C--:B---3--:R-:W-:Y:S02]  /*1afa0*/  @P0 IMAD R0, R67, R210.reuse, RZ ;  /* 0x000000d243000224 */ /* 0x088fe400078e02ff */
[----:B------:R-:W-:-:S04]  /*1afb0*/  @P0 IMAD.WIDE.U32 R18, R66, R210, RZ ;  /* 0x000000d242120225 */ /* 0x000fc800078e00ff */
[----:B------:R-:W-:Y:S01]  /*1afc0*/  @!P0 IMAD.WIDE.U32 R16, R16, R207, RZ ;  /* 0x000000cf10108225 */ /* 0x000fe200078e00ff */
[----:B------:R-:W-:Y:S02]  /*1afd0*/  MOV R7, 0x7f800000 ;  /* 0x7f80000000077802 */ /* 0x000fe40000000f00 */
[----:B------:R-:W-:Y:S01]  /*1afe0*/  @P0 IADD3 R0, R19, R0, RZ ;  /* 0x0000000013000210 */ /* 0x000fe20007ffe0ff */
[----:B------:R-:W-:Y:S01]  /*1aff0*/  @P4 FFMA.FTZ R7, R132, R2, R15 ;  /* 0x0000000284074223 */ /* 0x000fe2000001000f */
[----:B------:R-:W-:Y:S02]  /*1b000*/  @P0 MOV R6, R18 ;  /* 0x0000001200060202 */ /* 0x000fe40000000f00 */
[----:B------:R-:W-:Y:S02]  /*1b010*/  @!P0 IADD3 R0, R17, R14, RZ ;  /* 0x0000000e11008210 */ /* 0x000fe40007ffe0ff */
[----:B------:R-:W-:Y:S01]  /*1b020*/  @!P0 MOV R6, R16 ;  /* 0x0000001000068202 */ /* 0x000fe20000000f00 */
[----:B------:R-:W-:Y:S05]  /*1b030*/  @!P1 BRA `(.L_x_1048) ;  /* 0x0000007000009947 */ /* 0x000fea0003800000 */
[----:B------:R-:W-:Y:S01]  /*1b040*/  ISETP.NE.AND P0, PT, R210, -0x1, PT ;  /* 0xffffffffd200780c */ /* 0x000fe20003f05270 */
[----:B------:R-:W-:-:S02]  /*1b050*/  ULDC.64 UR4, c[0x0][0x118] ;  /* 0x0000460000047ab9 */ /* 0x000fc40000000a00 */
[----:B------:R-:W2:Y:S10]  /*1b060*/  LD.E R3, [R8.64+0xd4] ;  /* 0x0000d40408037980 */ /* 0x000eb4000c101900 */
[----:B------:R-:W3:Y:S02]  /*1b070*/  @!P0 LD.E R2, [R8.64+0xb4] ;  /* 0x0000b40408028980 */ /* 0x000ee4000c101900 */
[----:B---3--:R-:W-:-:S04]  /*1b080*/  @!P0 IMAD R210, R2, R207, RZ ;  /* 0x000000cf02d28224 */ /* 0x008fc800078e02ff */
[----:B--2---:R-:W-:Y:S01]  /*1b090*/  IMAD R3, R3, R205, R210 ;  /* 0x000000cd03037224 */ /* 0x004fe200078e02d2 */
[----:B------:R-:W-:Y:S05]  /*1b0a0*/  BRA `(.L_x_1049) ;  /* 0x0000005000007947 */ /* 0x000fea0003800000 */
.L_x_1048:
[----:B------:R-:W-:Y:S02]  /*1b0b0*/  ULDC.64 UR4, c[0x0][0x118] ;  /* 0x0000460000047ab9 */ /* 0x000fe40000000a00 */
[----:B------:R-:W2:Y:S04]  /*1b0c0*/  LD.E R2, [R8.64+0x60] ;  /* 0x0000600408027980 */ /* 0x000ea8000c101900 */
[----:B------:R-:W3:Y:S01]  /*1b0d0*/  LD.E R3, [R8.64+0xb4] ;  /* 0x0000b40408037980 */ /* 0x000ee2000c101900 */
[----:B--2---:R-:W-:-:S04]  /*1b0e0*/  IMAD R2, R2, R207, R205 ;  /* 0x000000cf02027224 */ /* 0x004fc800078e02cd */
[----:B---3--:R-:W-:Y:S02]  /*1b0f0*/  IMAD R3, R3, R2, RZ ;  /* 0x0000000203037224 */ /* 0x008fe400078e02ff */
.L_x_1049:
[----:B------:R-:W-:Y:S05]  /*1b100*/  BSYNC B0 ;  /* 0x0000000000007941 */ /* 0x000fea0003800000 */
.L_x_1047:
[----:B------:R-:W-:Y:S02]  /*1b110*/  ULDC.64 UR4, c[0x0][0x118] ;  /* 0x0000460000047ab9 */ /* 0x000fe40000000a00 */
[----:B------:R1:W5:Y:S04]  /*1b120*/  LD.E.64 R68, [R8.64+0x70] ;  /* 0x0000700408447980 */ /* 0x000368000c101b00 */
[----:B------:R1:W5:Y:S01]  /*1b130*/  LD.E.64 R70, [R8.64+0xa0] ;  /* 0x0000a00408467980 */ /* 0x000362000c101b00 */
[----:B------:R-:W-:Y:S01]  /*1b140*/  WARPSYNC 0xffffffff ;  /* 0xffffffff00007948 */ /* 0x000fe20003800000 */
[----:B------:R-:W-:Y:S01]  /*1b150*/  LOP3.LUT R11, R11, 0xffffffe0, RZ, 0xc0, !PT ;  /* 0xffffffe00b0b7812 */ /* 0x000fe200078ec0ff */
[----:B------:R-:W-:Y:S01]  /*1b160*/  BSSY B0, `(.L_x_1050) ;  /* 0x0000026000007945 */ /* 0x000fe20003800000 */
[----:B------:R-:W-:Y:S01]  /*1b170*/  BAR.SYNC.DEFER_BLOCKING 0x0 ;  /* 0x0000000000007b1d */ /* 0x000fe20000010000 */
[----:B------:R-:W-:-:S02]  /*1b180*/  SHF.R.S32.HI R10, RZ, 0x1f, R13 ;  /* 0x0000001fff0a7819 */ /* 0x000fc4000001140d */
[----:B------:R-:W-:Y:S02]  /*1b190*/  IMAD.IADD R11, R4, 0x1, -R11 ;  /* 0x00000001040b7824 */ /* 0x000fe400078e0a0b */
[----:B------:R-:W-:-:S03]  /*1b1a0*/  LEA.HI R10, R10, R13, RZ, 0x2 ;  /* 0x0000000d0a0a7211 */ /* 0x000fc600078f10ff */
[----:B------:R-:W-:Y:S02]  /*1b1b0*/  LOP3.LUT P0, RZ, R11, 0x3, RZ, 0xc0, !PT ;  /* 0x000000030bff7812 */ /* 0x000fe4000780c0ff */
[----:B------:R-:W-:Y:S02]  /*1b1c0*/  SHF.R.S32.HI R2, RZ, 0x1f, R11 ;  /* 0x0000001fff027819 */ /* 0x000fe4000001140b */
[----:B------:R-:W-:Y:S02]  /*1b1d0*/  LOP3.LUT R10, R10, 0xffffffc, RZ, 0xc0, !PT ;  /* 0x0ffffffc0a0a7812 */ /* 0x000fe400078ec0ff */
[----:B------:R-:W-:-:S03]  /*1b1e0*/  LEA.HI R2, R2, R11, RZ, 0x2 ;  /* 0x0000000b02027211 */ /* 0x000fc600078f10ff */
[----:B------:R-:W-:Y:S01]  /*1b1f0*/  IMAD.IADD R13, R13, 0x1, -R10 ;  /* 0x000000010d0d7824 */ /* 0x000fe200078e0a0a */
[----:B------:R-:W-:-:S05]  /*1b200*/  SHF.R.S32.HI R2, RZ, 0x2, R2 ;  /* 0x00000002ff027819 */ /* 0x000fca0000011402 */
[----:B------:R-:W-:Y:S01]  /*1b210*/  IMAD R13, R13, 0x10, R2 ;  /* 0x000000100d0d7824 */ /* 0x000fe200078e0202 */
[----:B------:R1:W2:Y:S04]  /*1b220*/  LDS.128 R56, [R211] ;  /* 0x00000000d3387984 */ /* 0x0002a80000000c00 */
[----:B------:R1:W3:Y:S04]  /*1b230*/  LDS.128 R52, [R211+0x800] ;  /* 0x00080000d3347984 */ /* 0x0002e80000000c00 */
[----:B------:R1:W4:Y:S04]  /*1b240*/  LDS.128 R48, [R211+0x1000] ;  /* 0x00100000d3307984 */ /* 0x0003280000000c00 */
        /* <DEDUP_REMOVED lines=10> */
[C---:B--23--:R-:W-:Y:S01]  /*1b2f0*/  IMAD R14, R208.reuse, 0x40, R3 ;  /* 0x00000040d00e7824 */ /* 0x04cfe200078e0203 */
[----:B------:R-:W-:Y:S01]  /*1b300*/  IADD3 R11, R13, 0x8, RZ ;  /* 0x000000080d0b7810 */ /* 0x000fe20007ffe0ff */
[----:B------:R-:W-:Y:S01]  /*1b310*/  IMAD R2, R208, -0x40, R209 ;  /* 0xffffffc0d0027824 */ /* 0x000fe200078e02d1 */
[----:B------:R-:W-:-:S02]  /*1b320*/  ULDC.64 UR4, c[0x0][0x118] ;  /* 0x0000460000047ab9 */ /* 0x000fc40000000a00 */
[----:B------:R-:W-:Y:S02]  /*1b330*/  SHF.R.S32.HI R10, RZ, 0x1f, R14 ;  /* 0x0000001fff0a7819 */ /* 0x000fe4000001140e */
[C---:B------:R-:W-:Y:S02]  /*1b340*/  IADD3 R3, P0, R13.reuse, R14, RZ ;  /* 0x0000000e0d037210 */ /* 0x040fe40007f1e0ff */
[-C--:B------:R-:W-:Y:S02]  /*1b350*/  ISETP.GE.AND P2, PT, R13, R2.reuse, PT ;  /* 0x000000020d00720c */ /* 0x080fe40003f46270 */
[----:B------:R-:W-:Y:S02]  /*1b360*/  ISETP.GE.AND P1, PT, R11, R2, PT ;  /* 0x000000020b00720c */ /* 0x000fe40003f26270 */
[----:B------:R-:W-:Y:S02]  /*1b370*/  LEA.HI.X.SX32 R10, R13, R10, 0x1, P0 ;  /* 0x0000000a0d0a7211 */ /* 0x000fe400000f0eff */
[----:B-----5:R-:W-:-:S04]  /*1b380*/  LEA R2, P0, R3, R70, 0x2 ;  /* 0x0000004603027211 */ /* 0x020fc800078010ff */
[----:B------:R-:W-:-:S05]  /*1b390*/  LEA.HI.X R3, R3, R71, R10, 0x2, P0 ;  /* 0x0000004703037211 */ /* 0x000fca00000f140a */
[----:B------:R2:W-:Y:S04]  /*1b3a0*/  @!P2 ST.E [R2.64], R7 ;  /* 0x000000070200a985 */ /* 0x0005e8000c101904 */
[----:B------:R2:W-:Y:S02]  /*1b3b0*/  @!P1 ST.E [R2.64+0x20], R12 ;  /* 0x0000200c02009985 */ /* 0x0005e4000c101904 */
.L_x_1051:
[----:B--23--:R-:W-:Y:S05]  /*1b3c0*/  BSYNC B0 ;  /* 0x0000000000007941 */ /* 0x00cfea0003800000 */
.L_x_1050:
[----:B------:R-:W2:Y:S01]  /*1b3d0*/  S2R R2, SR_TID.X ;  /* 0x0000000000027919 */ /* 0x000ea20000002100 */
[----:B------:R-:W-:Y:S01]  /*1b3e0*/  LEA.HI R3, R5, R4, RZ, 0x3 ;  /* 0x0000000405037211 */ /* 0x000fe200078f18ff */
[----:B------:R-:W-:Y:S01]  /*1b3f0*/  ULDC.64 UR4, c[0x0][0x118] ;  /* 0x0000460000047ab9 */ /* 0x000fe20000000a00 */
[----:B------:R-:W-:Y:S01]  /*1b400*/  IMAD.SHL.U32 R11, R208, 0x40, RZ ;  /* 0x00000040d00b7824 */ /* 0x000fe200078e00ff */
[----:B-1----:R1:W5:Y:S01]  /*1b410*/  LD.E R8, [R8.64+0xc0] ;  /* 0x0000c00408087980 */ /* 0x002362000c101900 */
[----:B------:R-:W-:Y:S01]  /*1b420*/  LOP3.LUT R3, R3, 0xfffffff8, RZ, 0xc0, !PT ;  /* 0xfffffff803037812 */ /* 0x000fe200078ec0ff */
[----:B------:R-:W-:Y:S01]  /*1b430*/  BSSY B0, `(.L_x_1052) ;  /* 0x0000029000007945 */ /* 0x000fe20003800000 */
[----:B------:R-:W-:Y:S01]  /*1b440*/  IMAD R5, R67, R11, RZ ;  /* 0x0000000b43057224 */ /* 0x000fe200078e02ff */
[----:B------:R-:W-:-:S02]  /*1b450*/  SHF.R.S32.HI R7, RZ, 0x1f, R11 ;  /* 0x0000001fff077819 */ /* 0x000fc4000001140b */
[----:B------:R-:W-:-:S03]  /*1b460*/  IMAD.IADD R4, R4, 0x1, -R3 ;  /* 0x0000000104047824 */ /* 0x000fc600078e0a03 */
[----:B------:R-:W-:Y:S02]  /*1b470*/  IMAD R5, R66, R7, R5 ;  /* 0x0000000742057224 */ /* 0x000fe400078e0205 */
[----:B------:R-:W-:Y:S02]  /*1b480*/  IMAD.SHL.U32 R14, R4, 0x8, RZ ;  /* 0x00000008040e7824 */ /* 0x000fe400078e00ff */
[----:B------:R-:W-:-:S03]  /*1b490*/  IMAD R7, R65, R205, RZ ;  /* 0x000000cd41077224 */ /* 0x000fc600078e02ff */
[----:B------:R-:W-:Y:S02]  /*1b4a0*/  SHF.R.S32.HI R15, RZ, 0x1f, R14 ;  /* 0x0000001fff0f7819 */ /* 0x000fe4000001140e */
[----:B--2---:R-:W-:-:S03]  /*1b4b0*/  SHF.R.S32.HI R3, RZ, 0x1f, R2 ;  /* 0x0000001fff037819 */ /* 0x004fc60000011402 */
[----:B------:R-:W-:Y:S01]  /*1b4c0*/  IMAD.WIDE.U32 R12, R66, R11, R14 ;  /* 0x0000000b420c7225 */ /* 0x000fe200078e000e */
[----:B------:R-:W-:-:S03]  /*1b4d0*/  LEA.HI R4, R3, R2, RZ, 0x3 ;  /* 0x0000000203047211 */ /* 0x000fc600078f18ff */
[----:B------:R-:W-:Y:S01]  /*1b4e0*/  IMAD.IADD R11, R209, 0x1, -R11 ;  /* 0x00000001d10b7824 */ /* 0x000fe200078e0a0b */
[----:B------:R-:W-:Y:S02]  /*1b4f0*/  IADD3 R12, P0, R6, R12, RZ ;  /* 0x0000000c060c7210 */ /* 0x000fe40007f1e0ff */
[----:B-1----:R-:W-:Y:S02]  /*1b500*/  SHF.R.S32.HI R9, RZ, 0x3, R4 ;  /* 0x00000003ff097819 */ /* 0x002fe40000011404 */
[----:B------:R-:W-:Y:S02]  /*1b510*/  LOP3.LUT R3, R4, 0xfffffff8, RZ, 0xc0, !PT ;  /* 0xfffffff804037812 */ /* 0x000fe400078ec0ff */
[----:B------:R-:W-:Y:S02]  /*1b520*/  IADD3.X R13, R0, R13, R5, P0, !PT ;  /* 0x0000000d000d7210 */ /* 0x000fe400007fe405 */
[----:B------:R-:W-:Y:S01]  /*1b530*/  ISETP.GE.AND P0, PT, R9, R11, PT ;  /* 0x0000000b0900720c */ /* 0x000fe20003f06270 */
[----:B------:R-:W-:Y:S01]  /*1b540*/  IMAD.IADD R3, R2, 0x1, -R3 ;  /* 0x0000000102037824 */ /* 0x000fe200078e0a03 */
[----:B------:R-:W-:-:S03]  /*1b550*/  SHF.R.S32.HI R2, RZ, 0x1f, R205 ;  /* 0x0000001fff027819 */ /* 0x000fc600000114cd */
[----:B------:R-:W-:Y:S02]  /*1b560*/  IMAD.SHL.U32 R3, R3, 0x8, RZ ;  /* 0x0000000803037824 */ /* 0x000fe400078e00ff */
[C---:B------:R-:W-:Y:S01]  /*1b570*/  IMAD R2, R64.reuse, R2, R7 ;  /* 0x0000000240027224 */ /* 0x040fe200078e0207 */
[----:B------:R-:W-:Y:S01]  /*1b580*/  SHF.R.S32.HI R7, RZ, 0x1f, R9 ;  /* 0x0000001fff077819 */ /* 0x000fe20000011409 */
[----:B------:R-:W-:Y:S01]  /*1b590*/  IMAD.WIDE.U32 R64, R64, R205, R12 ;  /* 0x000000cd40407225 */ /* 0x000fe200078e000c */
[C---:B------:R-:W-:Y:S02]  /*1b5a0*/  IADD3 R5, R3.reuse, 0x40, RZ ;  /* 0x0000004003057810 */ /* 0x040fe40007ffe0ff */
[----:B------:R-:W-:Y:S01]  /*1b5b0*/  IADD3 R3, R3, 0x80, RZ ;  /* 0x0000008003037810 */ /* 0x000fe20007ffe0ff */
[----:B-----5:R-:W-:Y:S01]  /*1b5c0*/  IMAD.IADD R71, R65, 0x1, R2 ;  /* 0x0000000141477824 */ /* 0x020fe200078e0202 */
[----:B------:R-:W-:Y:S05]  /*1b5d0*/  @P0 BRA `(.L_x_1053) ;  /* 0x000000e000000947 */ /* 0x000fea0003800000 */
[----:B------:R-:W-:Y:S01]  /*1b5e0*/  IMAD R0, R67, R9, RZ ;  /* 0x0000000943007224 */ /* 0x000fe200078e02ff */
[-C--:B------:R-:W-:Y:S01]  /*1b5f0*/  ISETP.GE.AND P3, PT, R14, R8.reuse, PT ;  /* 0x000000080e00720c */ /* 0x080fe20003f66270 */
[----:B------:R-:W-:Y:S01]  /*1b600*/  IMAD.MOV.U32 R70, RZ, RZ, R64 ;  /* 0x000000ffff467224 */ /* 0x000fe200078e0040 */
[-C--:B------:R-:W-:Y:S01]  /*1b610*/  ISETP.GE.AND P2, PT, R5, R8.reuse, PT ;  /* 0x000000080500720c */ /* 0x080fe20003f46270 */
[----:B------:R-:W-:Y:S01]  /*1b620*/  IMAD R0, R66, R7, R0 ;  /* 0x0000000742007224 */ /* 0x000fe200078e0200 */
[----:B------:R-:W-:Y:S01]  /*1b630*/  ISETP.GE.AND P1, PT, R3, R8, PT ;  /* 0x000000080300720c */ /* 0x000fe20003f26270 */
[----:B------:R-:W-:Y:S01]  /*1b640*/  IMAD.WIDE.U32 R12, R9, R66, R70 ;  /* 0x00000042090c7225 */ /* 0x000fe200078e0046 */
[----:B------:R-:W-:-:S03]  /*1b650*/  ULDC.64 UR4, c[0x0][0x118] ;  /* 0x0000460000047ab9 */ /* 0x000fc60000000a00 */
[----:B------:R-:W-:Y:S01]  /*1b660*/  IMAD.IADD R13, R13, 0x1, R0 ;  /* 0x000000010d0d7824 */ /* 0x000fe200078e0200 */
[----:B------:R-:W-:-:S04]  /*1b670*/  LEA R72, P0, R12, R68, 0x1 ;  /* 0x000000440c487211 */ /* 0x000fc800078008ff */
[----:B------:R-:W-:-:S05]  /*1b680*/  LEA.HI.X R73, R12, R69, R13, 0x1, P0 ;  /* 0x000000450c497211 */ /* 0x000fca00000f0c0d */
[----:B------:R1:W-:Y:S04]  /*1b690*/  @!P3 ST.E.128 [R72.64], R56 ;  /* 0x000000384800b985 */ /* 0x0003e8000c101d04 */
[----:B------:R1:W-:Y:S04]  /*1b6a0*/  @!P2 ST.E.128 [R72.64+0x80], R40 ;  /* 0x000080284800a985 */ /* 0x0003e8000c101d04 */
[----:B------:R1:W-:Y:S02]  /*1b6b0*/  @!P1 ST.E.128 [R72.64+0x100], R24 ;  /* 0x0001001848009985 */ /* 0x0003e4000c101d04 */
.L_x_1053:
[----:B------:R-:W-:Y:S05]  /*1b6c0*/  BSYNC B0 ;  /* 0x0000000000007941 */ /* 0x000fea0003800000 */
.L_x_1052:
[----:B------:R-:W-:Y:S01]  /*1b6d0*/  IADD3 R0, R9, 0x10, RZ ;  /* 0x0000001009007810 */ /* 0x000fe20007ffe0ff */
[----:B------:R-:W-:Y:S03]  /*1b6e0*/  BSSY B0, `(.L_x_1054) ;  /* 0x0000014000007945 */ /* 0x000fe60003800000 */
[----:B------:R-:W-:-:S13]  /*1b6f0*/  ISETP.GE.AND P0, PT, R0, R11, PT ;  /* 0x0000000b0000720c */ /* 0x000fda0003f06270 */
[----:B------:R-:W-:Y:S05]  /*1b700*/  @P0 BRA `(.L_x_1055) ;  /* 0x0000011000000947 */ /* 0x000fea0003800000 */
[----:B-1----:R-:W-:Y:S01]  /*1b710*/  IADD3 R25, P0, R9, 0x10, RZ ;  /* 0x0000001009197810 */ /* 0x002fe20007f1e0ff */
[----:B------:R-:W-:Y:S01]  /*1b720*/  IMAD.MOV.U32 R26, RZ, RZ, R64 ;  /* 0x000000ffff1a7224 */ /* 0x000fe200078e0040 */
[----:B------:R-:W-:Y:S01]  /*1b730*/  MOV R27, R71 ;  /* 0x00000047001b7202 */ /* 0x000fe20000000f00 */
[----:B------:R-:W-:Y:S01]  /*1b740*/  ULDC.64 UR4, c[0x0][0x118] ;  /* 0x0000460000047ab9 */ /* 0x000fe20000000a00 */
[-C--:B------:R-:W-:Y:S01]  /*1b750*/  ISETP.GE.AND P2, PT, R14, R8.reuse, PT ;  /* 0x000000080e00720c */ /* 0x080fe20003f46270 */
        /* <DEDUP_REMOVED lines=9> */
[----:B------:R1:W-:Y:S04]  /*1b7f0*/  @!P2 ST.E.128 [R12.64], R52 ;  /* 0x000000340c00a985 */ /* 0x0003e8000c101d04 */
[----:B------:R1:W-:Y:S04]  /*1b800*/  @!P1 ST.E.128 [R12.64+0x80], R36 ;  /* 0x000080240c009985 */ /* 0x0003e8000c101d04 */
[----:B------:R1:W-:Y:S02]  /*1b810*/  @!P0 ST.E.128 [R12.64+0x100], R20 ;  /* 0x000100140c008985 */ /* 0x0003e4000c101d04 */
.L_x_1055:
[----:B------:R-:W-:Y:S05]  /*1b820*/  BSYNC B0 ;  /* 0x0000000000007941 */ /* 0x000fea0003800000 */
.L_x_1054:
        /* <DEDUP_REMOVED lines=18> */
[----:B----4-:R1:W-:Y:S04]  /*1b950*/  @!P2 ST.E.128 [R12.64], R48 ;  /* 0x000000300c00a985 */ /* 0x0103e8000c101d04 */
[----:B------:R1:W-:Y:S04]  /*1b960*/  @!P1 ST.E.128 [R12.64+0x80], R32 ;  /* 0x000080200c009985 */ /* 0x0003e8000c101d04 */
[----:B------:R1:W-:Y:S02]  /*1b970*/  @!P0 ST.E.128 [R12.64+0x100], R16 ;  /* 0x000100100c008985 */ /* 0x0003e4000c101d04 */
.L_x_1057:
[----:B------:R-:W-:Y:S05]  /*1b980*/  BSYNC B0 ;  /* 0x0000000000007941 */ /* 0x000fea0003800000 */
.L_x_1056:
[----:B------:R-:W-:Y:S01]  /*1b990*/  IADD3 R0, R9, 0x30, RZ ;  /* 0x0000003009007810 */ /* 0x000fe20007ffe0ff */
[----:B------:R-:W-:-:S03]  /*1b9a0*/  IMAD.MOV.U32 R207, RZ, RZ, 0x0 ;  /* 0x00000000ffcf7424 */ /* 0x000fc600078e00ff */
[----:B------:R-:W-:-:S13]  /*1b9b0*/  ISETP.GE.AND P0, PT, R0, R11, PT ;  /* 0x0000000b0000720c */ /* 0x000fda0003f06270 */
[----:B------:R-:W-:Y:S05]  /*1b9c0*/  @P0 RET.REL.NODEC R206 `(_ZN5flash24flash_fwd_splitkv_kernelI23Flash_fwd_kernel_traitsILi192ELi64ELi64ELi4ELb0ELb0EN7cutlass10bfloat16_tE19Flash_kernel_traitsILi192ELi64ELi64ELi4ES3_EELb0ELb0ELb0ELb0ELb0ELb0ELb0ELb1EEEvNS_16Flash_fwd_paramsE) ;  /* 0xfffe4630ce000950 */ /* 0x000fea0003c3ffff */
[----:B------:R-:W-:Y:S01]  /*1b9d0*/  IADD3 R9, P0, R9, 0x30, RZ ;  /* 0x0000003009097810 */ /* 0x000fe20007f1e0ff */
[----:B------:R-:W-:Y:S01]  /*1b9e0*/  IMAD.MOV.U32 R10, RZ, RZ, R64 ;  /* 0x000000ffff0a7224 */ /* 0x000fe200078e0040 */
[----:B------:R-:W-:Y:S01]  /*1b9f0*/  MOV R11, R71 ;  /* 0x00000047000b7202 */ /* 0x000fe20000000f00 */
[----:B------:R-:W-:Y:S01]  /*1ba00*/  ULDC.64 UR4, c[0x0][0x118] ;  /* 0x0000460000047ab9 */ /* 0x000fe20000000a00 */
[-C--:B------:R-:W-:Y:S01]  /*1ba10*/  ISETP.GE.AND P1, PT, R14, R8.reuse, PT ;  /* 0x000000080e00720c */ /* 0x080fe20003f26270 */
[----:B------:R-:W-:Y:S01]  /*1ba20*/  IMAD.X R7, RZ, RZ, R7, P0 ;  /* 0x000000ffff077224 */ /* 0x000fe200000e0607 */
[----:B------:R-:W-:Y:S01]  /*1ba30*/  ISETP.GE.AND P0, PT, R5, R8, PT ;  /* 0x000000080500720c */ /* 0x000fe20003f06270 */
[----:B------:R-:W-:Y:S01]  /*1ba40*/  IMAD.WIDE.U32 R10, R66, R9, R10 ;  /* 0x00000009420a7225 */ /* 0x000fe200078e000a */
[----:B------:R-:W-:-:S03]  /*1ba50*/  MOV R207, 0x0 ;  /* 0x0000000000cf7802 */ /* 0x000fc60000000f00 */
[----:B------:R-:W-:Y:S01]  /*1ba60*/  IMAD R7, R7, R66, RZ ;  /* 0x0000004207077224 */ /* 0x000fe200078e02ff */
[----:B------:R-:W-:-:S03]  /*1ba70*/  LEA R4, P2, R10, R68, 0x1 ;  /* 0x000000440a047211 */ /* 0x000fc600078408ff */
[----:B------:R-:W-:-:S04]  /*1ba80*/  IMAD R7, R67, R9, R7 ;  /* 0x0000000943077224 */ /* 0x000fc800078e0207 */
[----:B------:R-:W-:-:S05]  /*1ba90*/  IMAD.IADD R7, R11, 0x1, R7 ;  /* 0x000000010b077824 */ /* 0x000fca00078e0207 */
[----:B------:R-:W-:-:S05]  /*1baa0*/  LEA.HI.X R5, R10, R69, R7, 0x1, P2 ;  /* 0x000000450a057211 */ /* 0x000fca00010f0c07 */
[----:B------:R2:W-:Y:S01]  /*1bab0*/  @!P0 ST.E.128 [R4.64+0x80], R28 ;  /* 0x0000801c04008985 */ /* 0x0005e2000c101d04 */
[----:B------:R-:W-:-:S03]  /*1bac0*/  ISETP.GE.AND P0, PT, R3, R8, PT ;  /* 0x000000080300720c */ /* 0x000fc60003f06270 */
[----:B------:R2:W-:Y:S10]  /*1bad0*/  @!P1 ST.E.128 [R4.64], R44 ;  /* 0x0000002c04009985 */ /* 0x0005f4000c101d04 */
[----:B------:R-:W-:Y:S05]  /*1bae0*/  @P0 RET.REL.NODEC R206 `(_ZN5flash24flash_fwd_splitkv_kernelI23Flash_fwd_kernel_traitsILi192ELi64ELi64ELi4ELb0ELb0EN7cutlass10bfloat16_tE19Flash_kernel_traitsILi192ELi64ELi64ELi4ES3_EELb0ELb0ELb0ELb0ELb0ELb0ELb0ELb1EEEvNS_16Flash_fwd_paramsE) ;  /* 0xfffe4510ce000950 */ /* 0x000fea0003c3ffff */
[----:B------:R-:W-:Y:S01]  /*1baf0*/  MOV R207, 0x0 ;  /* 0x0000000000cf7802 */ /* 0x000fe20000000f00 */
[----:B------:R-:W-:-:S02]  /*1bb00*/  ULDC.64 UR4, c[0x0][0x118] ;  /* 0x0000460000047ab9 */ /* 0x000fc40000000a00 */
[----:B------:R3:W-:Y:S01]  /*1bb10*/  ST.E.128 [R4.64+0x100], R60 ;  /* 0x0001003c04007985 */ /* 0x0007e2000c101d04 */
[----:B------:R-:W-:Y:S05]  /*1bb20*/  RET.REL.NODEC R206 `(_ZN5flash24flash_fwd_splitkv_kernelI23Flash_fwd_kernel_traitsILi192ELi64ELi64ELi4ELb0ELb0EN7cutlass10bfloat16_tE19Flash_kernel_traitsILi192ELi64ELi64ELi4ES3_EELb0ELb0ELb0ELb0ELb0ELb0ELb0ELb1EEEvNS_16Flash_fwd_paramsE) ;  /* 0xfffe44d0ce007950 */ /* 0x000fea0003c3ffff */
.L_x_1045:
[----:B------:R-:W-:Y:S02]  /*1bb30*/  MOV R6, 0x2 ;  /* 0x0000000200067802 */ /* 0x000fe40000000f00 */
[----:B------:R-:W-:Y:S02]  /*1bb40*/  MOV R4, 0x1bb60 ;  /* 0x0001bb6000047802 */ /* 0x000fe40000000f00 */
[----:B-1---5:R-:W-:Y:S05]  /*1bb50*/  CALL.REL.NOINC `($__internal_14_$__cuda_sm70_shflsync_bfly_p) ;  /* 0x000000f000007944 */ /* 0x022fea0003c00000 */
[----:B-12---:R-:W-:Y:S05]  /*1bb60*/  BRA `(.L_x_1058) ;  /* 0xffffe43000007947 */ /* 0x006fea000383ffff */
.L_x_1046:
[----:B------:R-:W-:Y:S02]  /*1bb70*/  MOV R6, 0x1 ;  /* 0x0000000100067802 */ /* 0x000fe40000000f00 */
[----:B------:R-:W-:Y:S02]  /*1bb80*/  MOV R4, 0x1bba0 ;  /* 0x0001bba000047802 */ /* 0x000fe40000000f00 */
[----:B-1---5:R-:W-:Y:S05]  /*1bb90*/  CALL.REL.NOINC `($__internal_14_$__cuda_sm70_shflsync_bfly_p) ;  /* 0x000000b000007944 */ /* 0x022fea0003c00000 */
[----:B--2---:R-:W-:Y:S01]  /*1bba0*/  FADD.FTZ R10, R219, R6 ;  /* 0x00000006db0a7221 */ /* 0x004fe20000010000 */
[----:B-1----:R-:W-:Y:S02]  /*1bbb0*/  MOV R219, R217 ;  /* 0x000000d900db7202 */ /* 0x002fe40000000f00 */
[----:B------:R-:W-:Y:S02]  /*1bbc0*/  MOV R6, 0x2 ;  /* 0x0000000200067802 */ /* 0x000fe40000000f00 */
[----:B------:R-:W-:-:S02]  /*1bbd0*/  MOV R4, 0x1bbf0 ;  /* 0x0001bbf000047802 */ /* 0x000fc40000000f00 */
[----:B------:R-:W-:Y:S05]  /*1bbe0*/  CALL.REL.NOINC `($__internal_14_$__cuda_sm70_shflsync_bfly_p) ;  /* 0x0000006000007944 */ /* 0x000fea0003c00000 */
[----:B--2---:R-:W-:Y:S01]  /*1bbf0*/  FADD.FTZ R7, R217, R6 ;  /* 0x00000006d9077221 */ /* 0x004fe20000010000 */
[----:B------:R-:W-:-:S02]  /*1bc00*/  MOV R6, 0x1 ;  /* 0x0000000100067802 */ /* 0x000fc40000000f00 */
[----:B------:R-:W-:Y:S02]  /*1bc10*/  MOV R4, 0x1bc40 ;  /* 0x0001bc4000047802 */ /* 0x000fe40000000f00 */
[----:B-1----:R-:W-:Y:S02]  /*1bc20*/  MOV R219, R7 ;  /* 0x0000000700db7202 */ /* 0x002fe40000000f00 */
[----:B------:R-:W-:Y:S05]  /*1bc30*/  CALL.REL.NOINC `($__internal_14_$__cuda_sm70_shflsync_bfly_p) ;  /* 0x0000001000007944 */ /* 0x000fea0003c00000 */
[----:B-12---:R-:W-:Y:S05]  /*1bc40*/  BRA `(.L_x_1059) ;  /* 0xffffe3c000007947 */ /* 0x006fea000383ffff */
        .weak           $__internal_14_$__cuda_sm70_shflsync_bfly_p
        .type           $__internal_14_$__cuda_sm70_shflsync_bfly_p,@function
        .size           $__internal_14_$__cuda_sm70_shflsync_bfly_p,(.L_x_7783 - $__internal_14_$__cuda_sm70_shflsync_bfly_p)
$__internal_14_$__cuda_sm70_shflsync_bfly_p:
[----:B------:R-:W-:Y:S01]  /*1bc50*/  MOV R12, R4 ;  /* 0x00000004000c7202 */ /* 0x000fe20000000f00 */
[----:B------:R-:W-:Y:S04]  /*1bc60*/  WARPSYNC R0 ;  /* 0x0000000000007348 */ /* 0x000fe80003800000 */
[----:B------:R-:W-:Y:S01]  /*1bc70*/  MOV R13, 0x0 ;  /* 0x00000000000d7802 */ /* 0x000fe20000000f00 */
[----:B------:R1:W2:Y:S03]  /*1bc80*/  SHFL.BFLY PT, R6, R219, R6, R5 ;  /* 0x0c000006db067389 */ /* 0x0002a600000e0005 */
[----:B------:R-:W-:Y:S05]  /*1bc90*/  RET.REL.NODEC R12 `(_ZN5flash24flash_fwd_splitkv_kernelI23Flash_fwd_kernel_traitsILi192ELi64ELi64ELi4ELb0ELb0EN7cutlass10bfloat16_tE19Flash_kernel_traitsILi192ELi64ELi64ELi4ES3_EELb0ELb0ELb0ELb0ELb0ELb0ELb0ELb1EEEvNS_16Flash_fwd_paramsE) ;  /* 0xfffe43600c007950 */ /* 0x000fea0003c3ffff */
.L_x_1060:
        /* <DEDUP_REMOVED lines=14> */
.L_x_7783:


//--------------------- .text._ZN5flash24flash_fwd_splitkv_kernelI23Flash_fwd_kernel_traitsILi192ELi64ELi64ELi4ELb0ELb0EN7cutlass10bfloat16_tE19Flash_kernel_traitsILi192ELi64ELi64ELi4ES3_EELb0ELb0ELb0ELb0ELb0ELb1ELb0ELb1EEEvNS_16Flash_fwd_paramsE --------------------------
	.section	.text._ZN5flash24flash_fwd_splitkv_kernelI23Flash_fwd_kernel_traitsILi192ELi64ELi64ELi4ELb0ELb0EN7cutlass10bfloat16_tE19Flash_kernel_traitsILi192ELi64ELi64ELi4ES3_EELb0ELb0ELb0ELb0ELb0ELb1ELb0ELb1EEEvNS_16Flash_fwd_paramsE,"ax",@progbits
	.sectioninfo	@"SHI_REGISTERS=246"
	.align	128
        .global         _ZN5flash24flash_fwd_splitkv_kernelI23Flash_fwd_kernel_traitsILi192ELi64ELi64ELi4ELb0ELb0EN7cutlass10bfloat16_tE19Flash_kernel_traitsILi192ELi64ELi64ELi4ES3_EELb0ELb0ELb0ELb0ELb0ELb1ELb0ELb1EEEvNS_16Flash_fwd_paramsE
        .type           _ZN5flash24flash_fwd_splitkv_kernelI23Flash_fwd_kernel_traitsILi192ELi64ELi64ELi4ELb0ELb0EN7cutlass10bfloat16_tE19Flash_kernel_traitsILi192ELi64ELi64ELi4ES3_EELb0ELb0ELb0ELb0ELb0ELb1ELb0ELb1EEEvNS_16Flash_fwd_paramsE,@function
        .size           _ZN5flash24flash_fwd_splitkv_kernelI23Flash_fwd_kernel_traitsILi192ELi64ELi64ELi4ELb0ELb0EN7cutlass10bfloat16_tE19Flash_kernel_traitsILi192ELi64ELi64ELi4ES3_EELb0ELb0ELb0ELb0ELb0ELb1ELb0ELb1EEEvNS_16Flash_fwd_paramsE,(.L_x_7785 - _ZN5flash24flash_fwd_splitkv_kernelI23Flash_fwd_kernel_traitsILi192ELi64ELi64ELi4ELb0ELb0EN7cutlass10bfloat16_tE19Flash_kernel_traitsILi192ELi64ELi64ELi4ES3_EELb0ELb0ELb0ELb0ELb0ELb1ELb0ELb1EEEvNS_16Flash_fwd_paramsE)
        .other          _ZN5flash24flash_fwd_splitkv_kernelI23Flash_fwd_kernel_traitsILi192ELi64ELi64ELi4ELb0ELb0EN7cutlass10bfloat16_tE19Flash_kernel_traitsILi192ELi64ELi64ELi4ES3_EELb0ELb0ELb0ELb0ELb0ELb1ELb0ELb1EEEvNS_16Flash_fwd_paramsE,@"STO_CUDA_ENTRY STV_DEFAULT"
_ZN5flash24flash_fwd_splitkv_kernelI23Flash_fwd_kernel_traitsILi192ELi64ELi64ELi4ELb0ELb0EN7cutlass10bfloat16_tE19Flash_kernel_traitsILi192ELi64ELi64ELi4ES3_EELb0ELb0ELb0ELb0ELb0ELb1ELb0ELb1EEEvNS_16Flash_fwd_paramsE:
.text._ZN5flash24flash_fwd_splitkv_kernelI23Flash_fwd_kernel_traitsILi192ELi64ELi64ELi4ELb0ELb0EN7cutlass10bfloat16_tE19Flash_kernel_traitsILi192ELi64ELi64ELi4ES3_EELb0ELb0ELb0ELb0ELb0ELb1ELb0ELb1EEEvNS_16Flash_fwd_paramsE:
        /* <DEDUP_REMOVED lines=9> */
[----:B-123--:R-:W-:Y:S05]  /*0090*/  CALL.REL.NOINC `($_ZN5flash24flash_fwd_splitkv_kernelI23Flash_fwd_kernel_traitsILi192ELi64ELi64ELi4ELb0ELb0EN7cutlass10bfloat16_tE19Flash_kernel_traitsILi192ELi64ELi64ELi4ES3_EELb0ELb0ELb0ELb0ELb0ELb1ELb0ELb1EEEvNS_16Flash_fwd_paramsE$_ZN5flash30compute_attn_1rowblock_splitkvI23Flash_fwd_kernel_traitsILi192ELi64ELi64ELi4ELb0ELb0EN7cutlass10bfloat16_tE19Flash_kernel_traitsILi192ELi64ELi64ELi4ES3_EELb0ELb0ELb0ELb0ELb0ELb1ELb0ELb1ENS_16Flash_fwd_paramsEEEvRKT8_iiiii) ;  /* 0x0000002000007944 */ /* 0x00efea0003c00000 */
[----:B------:R-:W-:Y:S05]  /*00a0*/  BSYNC B4 ;  /* 0x0000000000047941 */ /* 0x000fea0003800000 */
.L_x_1061:
[----:B------:R-:W-:Y:S05]  /*00b0*/  EXIT ;  /* 0x000000000000794d */ /* 0x000fea0003800000 */
        .type           $_ZN5flash24flash_fwd_splitkv_kernelI23Flash_fwd_kernel_traitsILi192ELi64ELi64ELi4ELb0ELb0EN7cutlass10bfloat16_tE19Flash_kernel_traitsILi192ELi64ELi64ELi4ES3_EELb0ELb0ELb0ELb0ELb0ELb1ELb0ELb1EEEvNS_16Flash_fwd_paramsE$_ZN5flash30compute_attn_1rowblock_splitkvI23Flash_fwd_kernel_traitsILi192ELi64ELi64ELi4ELb0ELb0EN7cutlass10bfloat16_tE19Flash_kernel_traitsILi192ELi64ELi64ELi4ES3_EELb0ELb0ELb0ELb0ELb0ELb1ELb0ELb1ENS_16Flash_fwd_paramsEEEvRKT8_iiiii,@function
        .size           $_ZN5flash24flash_fwd_splitkv_kernelI23Flash_fwd_kernel_traitsILi192ELi64ELi64ELi4ELb0ELb0EN7cutlass10bfloat16_tE19Flash_kernel_traitsILi192ELi64ELi64ELi4ES3_EELb0ELb0ELb0ELb0ELb0ELb1ELb0ELb1EEEvNS_16Flash_fwd_paramsE$_ZN5flash30compute_attn_1rowblock_splitkvI23Flash_fwd_kernel_traitsILi192ELi64ELi64ELi4ELb0ELb0EN7cutlass10bfloat16_tE19Flash_kernel_traitsILi192ELi64ELi64ELi4ES3_EELb0ELb0ELb0ELb0ELb0ELb1ELb0ELb1ENS_16Flash_fwd_paramsEEEvRKT8_iiiii,($__internal_15_$__cuda_sm70_shflsync_bfly_p - $_ZN5flash24flash_fwd_splitkv_kernelI23Flash_fwd_kernel_traitsILi192ELi64ELi64ELi4ELb0ELb0EN7cutlass10bfloat16_tE19Flash_kernel_traitsILi192ELi64ELi64ELi4ES3_EELb0ELb0ELb0ELb0ELb0ELb1ELb0ELb1EEEvNS_16Flash_fwd_paramsE$_ZN5flash30compute_attn_1rowblock_splitkvI23Flash_fwd_kernel_traitsILi192ELi64ELi64ELi4ELb0ELb0EN7cutlass10bfloat16_tE19Flash_kernel_traitsILi192ELi64ELi64ELi4ES3_EELb0ELb0ELb0ELb0ELb0ELb1ELb0ELb1ENS_16Flash_fwd_paramsEEEvRKT8_iiiii)
$_ZN5flash24flash_fwd_splitkv_kernelI23Flash_fwd_kernel_traitsILi192ELi64ELi64ELi4ELb0ELb0EN7cutlass10bfloat16_tE19Flash_kernel_traitsILi192ELi64ELi64ELi4ES3_EELb0ELb0ELb0ELb0ELb0ELb1ELb0ELb1EEEvNS_16Flash_fwd_paramsE$_ZN5flash30compute_attn_1rowblock_splitkvI23Flash_fwd_kernel_traitsILi192ELi64ELi64ELi4ELb0ELb0EN7cutlass10bfloat16_tE19Flash_kernel_traitsILi192ELi64ELi64ELi4ES3_EELb0ELb0ELb0ELb0ELb0ELb1ELb0ELb1ENS_16Flash_fwd_paramsEEEvRKT8_iiiii:
        /* <DEDUP_REMOVED lines=21> */
.L_x_1063:
[----:B------:R-:W-:Y:S05]  /*0210*/  BSYNC B0 ;  /* 0x0000000000007941 */ /* 0x000fea0003800000 */
.L_x_1062:
        /* <DEDUP_REMOVED lines=17> */
.L_x_1065:
[----:B------:R4:W5:Y:S02]  /*0330*/  LD.E R0, [R18.64+0xb8] ;  /* 0x0000b80612007980 */ /* 0x000964000c101900 */
.L_x_1066:
[----:B------:R-:W-:Y:S05]  /*0340*/  BSYNC B0 ;  /* 0x0000000000007941 */ /* 0x000fea0003800000 */
.L_x_1064:
        /* <DEDUP_REMOVED lines=10> */
.L_x_1068:
[----:B------:R-:W3:Y:S01]  /*03f0*/  LD.E.64 R2, [R18.64+0x108] ;  /* 0x0001080612027980 */ /* 0x000ee2000c101b00 */
[----:B------:R-:W-:Y:S01]  /*0400*/  BSSY B0, `(.L_x_1070) ;  /* 0x0000006000007945 */ /* 0x000fe20003800000 */
[----:B------:R-:W-:Y:S01]  /*0410*/  IMAD.MOV.U32 R0, RZ, RZ, RZ ;  /* 0x000000ffff007224 */ /* 0x000fe200078e00ff */
[----:B---3--:R-:W-:-:S04]  /*0420*/  ISETP.NE.U32.AND P0, PT, R2, RZ, PT ;  /* 0x000000ff0200720c */ /* 0x008fc80003f05070 */
[----:B------:R-:W-:-:S13]  /*0430*/  ISETP.NE.AND.EX P0, PT, R3, RZ, PT, P0 ;  /* 0x000000ff0300720c */ /* 0x000fda0003f05300 */
[----:B------:R-:W-:Y:S05]  /*0440*/  @!P0 BRA `(.L_x_1071) ;  /* 0x0000001000008947 */ /* 0x000fea0003800000 */
[----:B------:R1:W5:Y:S02]  /*0450*/  LD.E R0, [R18.64+0xbc] ;  /* 0x0000bc0612007980 */ /* 0x000364000c101900 */
.L_x_1071:
[----:B------:R-:W-:Y:S05]  /*0460*/  BSYNC B0 ;  /* 0x0000000000007941 */ /* 0x000fea0003800000 */
.L_x_1070:
[----:B-----5:R-:W-:Y:S02]  /*0470*/  IADD3 R69, R71, R0, RZ ;  /* 0x0000000047457210 */ /* 0x020fe40007ffe0ff */
.L_x_1069:
[----:B------:R-:W-:Y:S05]  /*0480*/  BSYNC B1 ;  /* 0x0000000000017941 */ /* 0x000fea0003800000 */
.L_x_1067:
[----:B------:R-:W-:Y:S01]  /*0490*/  IMAD.SHL.U32 R76, R216, 0x40, RZ ;  /* 0x00000040d84c7824 */ /* 0x000fe200078e00ff */
[----:B------:R-:W-:Y:S01]  /*04a0*/  MOV R2, R214 ;  /* 0x000000d600027202 */ /* 0x000fe20000000f00 */
[----:B------:R-:W-:-:S03]  /*04b0*/  IMAD.MOV.U32 R3, RZ, RZ, 0x0 ;  /* 0x00000000ff037424 */ /* 0x000fc600078e00ff */
[----:B------:R-:W-:-:S13]  /*04c0*/  ISETP.GT.AND P0, PT, R217, R76, PT ;  /* 0x0000004cd900720c */ /* 0x000fda0003f04270 */
[----:B------:R-:W-:Y:S05]  /*04d0*/  @!P0 RET.REL.NODEC R2 `(_ZN5flash24flash_fwd_splitkv_kernelI23Flash_fwd_kernel_traitsILi192ELi64ELi64ELi4ELb0ELb0EN7cutlass10bfloat16_tE19Flash_kernel_traitsILi192ELi64ELi64ELi4ES3_EELb0ELb0ELb0ELb0ELb0ELb1ELb0ELb1EEEvNS_16Flash_fwd_paramsE) ;  /* 0xfffffb2002008950 */ /* 0x000fea0003c3ffff */
        /* <DEDUP_REMOVED lines=70> */
.L_x_1074:
[----:B------:R-:W-:Y:S05]  /*0940*/  BSYNC B0 ;  /* 0x0000000000007941 */ /* 0x000fea0003800000 */
.L_x_1073:
        /* <DEDUP_REMOVED lines=20> */
.L_x_1076:
[----:B------:R-:W-:Y:S05]  /*0a90*/  BSYNC B0 ;  /* 0x0000000000007941 */ /* 0x000fea0003800000 */
.L_x_1075:
        /* <DEDUP_REMOVED lines=20> */
.L_x_1078:
[----:B------:R-:W-:Y:S05]  /*0be0*/  BSYNC B0 ;  /* 0x0000000000007941 */ /* 0x000fea0003800000 */
.L_x_1077:
        /* <DEDUP_REMOVED lines=20> */
.L_x_1080:
[----:B------:R-:W-:Y:S05]  /*0d30*/  BSYNC B0 ;  /* 0x0000000000007941 */ /* 0x000fea0003800000 */
.L_x_1079:
        /* <DEDUP_REMOVED lines=16> */
[----:B------:R-:W-:Y:S05]  /*0e40*/  @P4 RET.REL.NODEC R214 `(_ZN5flash24flash_fwd_splitkv_kernelI23Flash_fwd_kernel_traitsILi192ELi64ELi64ELi4ELb0ELb0EN7cutlass10bfloat16_tE19Flash_kernel_traitsILi192ELi64ELi64ELi4ES3_EELb0ELb0ELb0ELb0ELb0ELb1ELb0ELb1EEEvNS_16Flash_fwd_paramsE) ;  /* 0xfffff1b0d6004950 */ /* 0x000fea0003c3ffff */
[----:B--2---:R-:W-:Y:S02]  /*0e50*/  MOV R3, 0x7f800000 ;  /* 0x7f80000000037802 */ /* 0x004fe40000000f00 */
[----:B------:R-:W-:-:S03]  /*0e60*/  MOV R215, 0x0 ;  /* 0x0000000000d77802 */ /* 0x000fc60000000f00 */
[----:B------:R2:W-:Y:S01]  /*0e70*/  ST.E [R4.64+0xc0], R3 ;  /* 0x0000c00304007985 */ /* 0x0005e2000c101906 */
[----:B------:R-:W-:Y:S05]  /*0e80*/  RET.REL.NODEC R214 `(_ZN5flash24flash_fwd_splitkv_kernelI23Flash_fwd_kernel_traitsILi192ELi64ELi64ELi4ELb0ELb0EN7cutlass10bfloat16_tE19Flash_kernel_traitsILi192ELi64ELi64ELi4ES3_EELb0ELb0ELb0ELb0ELb0ELb1ELb0ELb1EEEvNS_16Flash_fwd_paramsE) ;  /* 0xfffff170d6007950 */ /* 0x000fea0003c3ffff */
.L_x_1072:
        /* <DEDUP_REMOVED lines=106> */
.L_x_1082:
        /* <DEDUP_REMOVED lines=82> */
.L_x_1083:
[----:B-1----:R-:W-:Y:S05]  /*1a50*/  BSYNC B0 ;  /* 0x0000000000007941 */ /* 0x002fea0003800000 */
.L_x_1081:
        /* <DEDUP_REMOVED lines=275> */
.L_x_1178:
        /* <DEDUP_REMOVED lines=19> */
.L_x_1086:
[----:B------:R-:W-:Y:S05]  /*2cc0*/  BSYNC B0 ;  /* 0x0000000000007941 */ /* 0x000fea0003800000 */
.L_x_1085:
        /* <DEDUP_REMOVED lines=18> */
.L_x_1088:
[----:B------:R-:W-:Y:S05]  /*2df0*/  BSYNC B0 ;  /* 0x0000000000007941 */ /* 0x000fea0003800000 */
.L_x_1087:
        /* <DEDUP_REMOVED lines=18> */
.L_x_1090:
[----:B------:R-:W-:Y:S05]  /*2f20*/  BSYNC B0 ;  /* 0x0000000000007941 */ /* 0x000fea0003800000 */
.L_x_1089:
        /* <DEDUP_REMOVED lines=18> */
.L_x_1092:
[----:B------:R-:W-:Y:S05]  /*3050*/  BSYNC B0 ;  /* 0x0000000000007941 */ /* 0x000fea0003800000 */
.L_x_1091:
        /* <DEDUP_REMOVED lines=65> */
.L_x_1099:
[----:B------:R-:W-:Y:S05]  /*3470*/  BSYNC B0 ;  /* 0x0000000000007941 */ /* 0x000fea0003800000 */
.L_x_1098:
        /* <DEDUP_REMOVED lines=50> */
.L_x_1101:
[----:B------:R-:W-:Y:S05]  /*37a0*/  BSYNC B0 ;  /* 0x0000000000007941 */ /* 0x000fea0003800000 */
.L_x_1100:
        /* <DEDUP_REMOVED lines=49> */
.L_x_1097:
[----:B------:R-:W-:Y:S05]  /*3ac0*/  BSYNC B1 ;  /* 0x0000000000017941 */ /* 0x000fea0003800000 */
.L_x_1096:
        /* <DEDUP_REMOVED lines=63> */
.L_x_1105:
[----:B------:R-:W-:Y:S05]  /*3ec0*/  BSYNC B0 ;  /* 0x0000000000007941 */ /* 0x000fea0003800000 */
.L_x_1104:
        /* <DEDUP_REMOVED lines=53> */
.L_x_1107:
[----:B------:R-:W-:Y:S05]  /*4220*/  BSYNC B0 ;  /* 0x0000000000007941 */ /* 0x000fea0003800000 */
.L_x_1106:
        /* <DEDUP_REMOVED lines=52> */
.L_x_1103:
[----:B------:R-:W-:Y:S05]  /*4570*/  BSYNC B1 ;  /* 0x0000000000017941 */ /* 0x000fea0003800000 */
.L_x_1102:
        /* <DEDUP_REMOVED lines=63> */
.L_x_1111:
[----:B------:R-:W-:Y:S05]  /*4970*/  BSYNC B0 ;  /* 0x0000000000007941 */ /* 0x000fea0003800000 */
.L_x_1110:
        /* <DEDUP_REMOVED lines=53> */
.L_x_1113:
[----:B------:R-:W-:Y:S05]  /*4cd0*/  BSYNC B0 ;  /* 0x0000000000007941 */ /* 0x000fea0003800000 */
.L_x_1112:
        /* <DEDUP_REMOVED lines=52> */
.L_x_1109:
[----:B------:R-:W-:Y:S05]  /*5020*/  BSYNC B1 ;  /* 0x0000000000017941 */ /* 0x000fea0003800000 */
.L_x_1108:
        /* <DEDUP_REMOVED lines=65> */
.L_x_1117:
[----:B------:R-:W-:Y:S05]  /*5440*/  BSYNC B0 ;  /* 0x0000000000007941 */ /* 0x000fea0003800000 */
.L_x_1116:
        /* <DEDUP_REMOVED lines=53> */
.L_x_1119:
[----:B------:R-:W-:Y:S05]  /*57a0*/  BSYNC B0 ;  /* 0x0000000000007941 */ /* 0x000fea0003800000 */
.L_x_1118:
        /* <DEDUP_REMOVED lines=52> */
.L_x_1115:
[----:B------:R-:W-:Y:S05]  /*5af0*/  BSYNC B1 ;  /* 0x0000000000017941 */ /* 0x000fea0003800000 */
.L_x_1114:
[----:B------:R-:W2:Y:S02]  /*5b00*/  LD.E R3, [R18.64+0xd0] ;  /* 0x0000d00612037980 */ /* 0x000ea4000c101900 */
[----:B--2---:R-:W-:Y:S05]  /*5b10*/  IMAD.U32 R3, R3, -0x20, RZ ;  /* 0xffffffe003037824 */ /* 0x004fea00078e00ff */
[C---:B------:R-:W-:Y:S02]  /*5b20*/  LEA R16, P1, R3.reuse, R16, 0x1 ;  /* 0x0000001003107211 */ /* 0x040fe400078208ff */
[C---:B------:R-:W-:Y:S02]  /*5b30*/  LEA R58, P0, R3.reuse, R58, 0x1 ;  /* 0x0000003a033a7211 */ /* 0x040fe400078008ff */
[C---:B------:R-:W-:Y:S02]  /*5b40*/  LEA.HI.X.SX32 R17, R3.reuse, R17, 0x1, P1 ;  /* 0x0000001103117211 */ /* 0x040fe400008f0eff */
[----:B------:R-:W-:Y:S01]  /*5b50*/  LEA.HI.X.SX32 R59, R3, R59, 0x1, P0 ;  /* 0x0000003b033b7211 */ /* 0x000fe200000f0eff */
[----:B------:R-:W-:-:S05]  /*5b60*/  BRA `(.L_x_1120) ;  /* 0x00004ec000007947 */ /* 0x000fca0003800000 */
.L_x_1095:
        /* <DEDUP_REMOVED lines=89> */
.L_x_1126:
[----:B------:R-:W-:Y:S05]  /*6100*/  BSYNC B0 ;  /* 0x0000000000007941 */ /* 0x000fea0003800000 */
.L_x_1125:
[----:B-----5:R2:W-:Y:S02]  /*6110*/  ST.E.128 [R128.64], R48 ;  /* 0x0000003080007985 */ /* 0x0205e4000c101d06 */
.L_x_1124:
[----:B------:R-:W-:Y:S05]  /*6120*/  BSYNC B1 ;  /* 0x0000000000017941 */ /* 0x000fea0003800000 */
.L_x_1123:
        /* <DEDUP_REMOVED lines=87> */
.L_x_1130:
[----:B------:R-:W-:Y:S05]  /*66a0*/  BSYNC B0 ;  /* 0x0000000000007941 */ /* 0x000fea0003800000 */
.L_x_1129:
[----:B-----5:R3:W-:Y:S02]  /*66b0*/  ST.E.128 [R128.64+0x80], R48 ;  /* 0x0000803080007985 */ /* 0x0207e4000c101d06 */
.L_x_1128:
[----:B------:R-:W-:Y:S05]  /*66c0*/  BSYNC B1 ;  /* 0x0000000000017941 */ /* 0x000fea0003800000 */
.L_x_1127:
        /* <DEDUP_REMOVED lines=86> */
.L_x_1132:
[----:B------:R-:W-:Y:S05]  /*6c30*/  BSYNC B0 ;  /* 0x0000000000007941 */ /* 0x000fea0003800000 */
.L_x_1131:
[----:B-----5:R3:W-:Y:S02]  /*6c40*/  ST.E.128 [R128.64+0x100], R48 ;  /* 0x0001003080007985 */ /* 0x0207e4000c101d06 */
.L_x_1122:
[----:B------:R-:W-:Y:S05]  /*6c50*/  BSYNC B2 ;  /* 0x0000000000027941 */ /* 0x000fea0003800000 */
.L_x_1121:
        /* <DEDUP_REMOVED lines=97> */
.L_x_1138:
[----:B------:R-:W-:Y:S05]  /*7270*/  BSYNC B0 ;  /* 0x0000000000007941 */ /* 0x000fea0003800000 */
.L_x_1137:
[C---:B------:R-:W-:Y:S04]  /*7280*/  LEA R2, P0, R209.reuse, R128, 0x1 ;  /* 0x00000080d1027211 */ /* 0x040fe800078008ff */
[----:B------:R-:W-:Y:S05]  /*7290*/  LEA.HI.X R3, R209, R129, R210, 0x1, P0 ;  /* 0x00000081d1037211 */ /* 0x000fea00000f0cd2 */
[----:B-----5:R3:W-:Y:S04]  /*72a0*/  ST.E.128 [R2.64], R48 ;  /* 0x0000003002007985 */ /* 0x0207e8000c101d06 */
.L_x_1136:
[----:B------:R-:W-:Y:S05]  /*72b0*/  BSYNC B1 ;  /* 0x0000000000017941 */ /* 0x000fea0003800000 */
.L_x_1135:
        /* <DEDUP_REMOVED lines=92> */
.L_x_1142:
[----:B------:R-:W-:Y:S05]  /*7880*/  BSYNC B0 ;  /* 0x0000000000007941 */ /* 0x000fea0003800000 */
.L_x_1141:
[C---:B------:R-:W-:Y:S04]  /*7890*/  LEA R2, P0, R94.reuse, R128, 0x1 ;  /* 0x000000805e027211 */ /* 0x040fe800078008ff */
[----:B------:R-:W-:Y:S05]  /*78a0*/  LEA.HI.X R3, R94, R129, R93, 0x1, P0 ;  /* 0x000000815e037211 */ /* 0x000fea00000f0c5d */
[----:B-----5:R3:W-:Y:S04]  /*78b0*/  ST.E.128 [R2.64], R48 ;  /* 0x0000003002007985 */ /* 0x0207e8000c101d06 */
.L_x_1140:
[----:B------:R-:W-:Y:S05]  /*78c0*/  BSYNC B1 ;  /* 0x0000000000017941 */ /* 0x000fea0003800000 */
.L_x_1139:
        /* <DEDUP_REMOVED lines=91> */
.L_x_1144:
[----:B------:R-:W-:Y:S05]  /*7e80*/  BSYNC B0 ;  /* 0x0000000000007941 */ /* 0x000fea0003800000 */
.L_x_1143:
[C---:B------:R-:W-:Y:S04]  /*7e90*/  LEA R2, P0, R90.reuse, R128, 0x1 ;  /* 0x000000805a027211 */ /* 0x040fe800078008ff */
[----:B------:R-:W-:Y:S05]  /*7ea0*/  LEA.HI.X R3, R90, R129, R89, 0x1, P0 ;  /* 0x000000815a037211 */ /* 0x000fea00000f0c59 */
[----:B-----5:R3:W-:Y:S04]  /*7eb0*/  ST.E.128 [R2.64], R48 ;  /* 0x0000003002007985 */ /* 0x0207e8000c101d06 */
.L_x_1134:
[----:B------:R-:W-:Y:S05]  /*7ec0*/  BSYNC B2 ;  /* 0x0000000000027941 */ /* 0x000fea0003800000 */
.L_x_1133:
        /* <DEDUP_REMOVED lines=97> */
.L_x_1150:
[----:B------:R-:W-:Y:S05]  /*84e0*/  BSYNC B0 ;  /* 0x0000000000007941 */ /* 0x000fea0003800000 */
.L_x_1149:
[C---:B------:R-:W-:Y:S04]  /*84f0*/  LEA R2, P0, R95.reuse, R128, 0x1 ;  /* 0x000000805f027211 */ /* 0x040fe800078008ff */
[----:B------:R-:W-:Y:S05]  /*8500*/  LEA.HI.X R3, R95, R129, R96, 0x1, P0 ;  /* 0x000000815f037211 */ /* 0x000fea00000f0c60 */
[----:B-----5:R3:W-:Y:S04]  /*8510*/  ST.E.128 [R2.64], R48 ;  /* 0x0000003002007985 */ /* 0x0207e8000c101d06 */
.L_x_1148:
[----:B------:R-:W-:Y:S05]  /*8520*/  BSYNC B1 ;  /* 0x0000000000017941 */ /* 0x000fea0003800000 */
.L_x_1147:
        /* <DEDUP_REMOVED lines=92> */
.L_x_1154:
[----:B------:R-:W-:Y:S05]  /*8af0*/  BSYNC B0 ;  /* 0x0000000000007941 */ /* 0x000fea0003800000 */
.L_x_1153:
[C---:B------:R-:W-:Y:S04]  /*8b00*/  LEA R2, P0, R92.reuse, R128, 0x1 ;  /* 0x000000805c027211 */ /* 0x040fe800078008ff */
[----:B------:R-:W-:Y:S05]  /*8b10*/  LEA.HI.X R3, R92, R129, R91, 0x1, P0 ;  /* 0x000000815c037211 */ /* 0x000fea00000f0c5b */
[----:B-----5:R3:W-:Y:S04]  /*8b20*/  ST.E.128 [R2.64], R48 ;  /* 0x0000003002007985 */ /* 0x0207e8000c101d06 */
.L_x_1152:
[----:B------:R-:W-:Y:S05]  /*8b30*/  BSYNC B1 ;  /* 0x0000000000017941 */ /* 0x000fea0003800000 */
.L_x_1151:
        /* <DEDUP_REMOVED lines=91> */
.L_x_1156:
[----:B------:R-:W-:Y:S05]  /*90f0*/  BSYNC B0 ;  /* 0x0000000000007941 */ /* 0x000fea0003800000 */
.L_x_1155:
[C---:B------:R-:W-:Y:S04]  /*9100*/  LEA R2, P0, R88.reuse, R128, 0x1 ;  /* 0x0000008058027211 */ /* 0x040fe800078008ff */
[----:B------:R-:W-:Y:S05]  /*9110*/  LEA.HI.X R3, R88, R129, R87, 0x1, P0 ;  /* 0x0000008158037211 */ /* 0x000fea00000f0c57 */
[----:B-----5:R3:W-:Y:S04]  /*9120*/  ST.E.128 [R2.64], R48 ;  /* 0x0000003002007985 */ /* 0x0207e8000c101d06 */
.L_x_1146:
[----:B------:R-:W-:Y:S05]  /*9130*/  BSYNC B2 ;  /* 0x0000000000027941 */ /* 0x000fea0003800000 */
.L_x_1145:
        /* <DEDUP_REMOVED lines=98> */
.L_x_1162:
[----:B------:R-:W-:Y:S05]  /*9760*/  BSYNC B0 ;  /* 0x0000000000007941 */ /* 0x000fea0003800000 */
.L_x_1161:
[----:B------:R-:W-:Y:S02]  /*9770*/  IMAD R0, R65, 0x60, RZ ;  /* 0x0000006041007824 */ /* 0x000fe400078e02ff */
[----:B------:R-:W-:Y:S05]  /*9780*/  IMAD.WIDE.U32 R2, R64, 0x60, R128 ;  /* 0x0000006040027825 */ /* 0x000fea00078e0080 */
[----:B------:R-:W-:Y:S05]  /*9790*/  IADD3 R3, R3, R0, RZ ;  /* 0x0000000003037210 */ /* 0x000fea0007ffe0ff */
[----:B-----5:R3:W-:Y:S02]  /*97a0*/  ST.E.128 [R2.64], R48 ;  /* 0x0000003002007985 */ /* 0x0207e4000c101d06 */
.L_x_1160:
[----:B------:R-:W-:Y:S05]  /*97b0*/  BSYNC B1 ;  /* 0x0000000000017941 */ /* 0x000fea0003800000 */
.L_x_1159:
        /* <DEDUP_REMOVED lines=92> */
.L_x_1166:
[----:B------:R-:W-:Y:S05]  /*9d80*/  BSYNC B0 ;  /* 0x0000000000007941 */ /* 0x000fea0003800000 */
.L_x_1165:
[C---:B------:R-:W-:Y:S04]  /*9d90*/  LEA R2, P0, R86.reuse, R128, 0x1 ;  /* 0x0000008056027211 */ /* 0x040fe800078008ff */
[----:B------:R-:W-:Y:S05]  /*9da0*/  LEA.HI.X R3, R86, R129, R85, 0x1, P0 ;  /* 0x0000008156037211 */ /* 0x000fea00000f0c55 */
[----:B-----5:R3:W-:Y:S04]  /*9db0*/  ST.E.128 [R2.64], R48 ;  /* 0x0000003002007985 */ /* 0x0207e8000c101d06 */
.L_x_1164:
[----:B------:R-:W-:Y:S05]  /*9dc0*/  BSYNC B1 ;  /* 0x0000000000017941 */ /* 0x000fea0003800000 */
.L_x_1163:
        /* <DEDUP_REMOVED lines=91> */
.L_x_1168:
[----:B------:R-:W-:Y:S05]  /*a380*/  BSYNC B0 ;  /* 0x0000000000007941 */ /* 0x000fea0003800000 */
.L_x_1167:
[C---:B------:R-:W-:Y:S04]  /*a390*/  LEA R2, P0, R84.reuse, R128, 0x1 ;  /* 0x0000008054027211 */ /* 0x040fe800078008ff */
[----:B------:R-:W-:Y:S05]  /*a3a0*/  LEA.HI.X R3, R84, R129, R83, 0x1, P0 ;  /* 0x0000008154037211 */ /* 0x000fea00000f0c53 */
[----:B-----5:R3:W-:Y:S04]  /*a3b0*/  ST.E.128 [R2.64], R48 ;  /* 0x0000003002007985 */ /* 0x0207e8000c101d06 */
.L_x_1158:
[----:B------:R-:W-:Y:S05]  /*a3c0*/  BSYNC B2 ;  /* 0x0000000000027941 */ /* 0x000fea0003800000 */
.L_x_1157:
[----:B---3--:R-:W3:Y:S02]  /*a3d0*/  LD.E R3, [R18.64+0xd0] ;  /* 0x0000d00612037980 */ /* 0x008ee4000c101900 */
[----:B---3--:R-:W-:Y:S05]  /*a3e0*/  IMAD.U32 R3, R3, -0x20, RZ ;  /* 0xffffffe003037824 */ /* 0x008fea00078e00ff */
[C---:B------:R-:W-:Y:S02]  /*a3f0*/  LEA R126, P1, R3.reuse, R126, 0x1 ;  /* 0x0000007e037e7211 */ /* 0x040fe400078208ff */
[C---:B------:R-:W-:Y:S02]  /*a400*/  LEA R124, P0, R3.reuse, R124, 0x1 ;  /* 0x0000007c037c7211 */ /* 0x040fe400078008ff */
[C---:B------:R-:W-:Y:S02]  /*a410*/  LEA.HI.X.SX32 R127, R3.reuse, R127, 0x1, P1 ;  /* 0x0000007f037f7211 */ /* 0x040fe400008f0eff */
[----:B------:R-:W-:Y:S01]  /*a420*/  LEA.HI.X.SX32 R125, R3, R125, 0x1, P0 ;  /* 0x0000007d037d7211 */ /* 0x000fe200000f0eff */
[----:B------:R-:W-:-:S05]  /*a430*/  BRA `(.L_x_1120) ;  /* 0x000005f000007947 */ /* 0x000fca0003800000 */
.L_x_1094:
        /* <DEDUP_REMOVED lines=11> */
.L_x_1170:
[----:B------:R-:W-:Y:S05]  /*a4f0*/  BSYNC B0 ;  /* 0x0000000000007941 */ /* 0x000fea0003800000 */
.L_x_1169:
        /* <DEDUP_REMOVED lines=27> */
.L_x_1172:
[----:B------:R-:W-:Y:S05]  /*a6b0*/  BSYNC B0 ;  /* 0x0000000000007941 */ /* 0x000fea0003800000 */
.L_x_1171:
        /* <DEDUP_REMOVED lines=27> */
.L_x_1174:
[----:B------:R-:W-:Y:S05]  /*a870*/  BSYNC B0 ;  /* 0x0000000000007941 */ /* 0x000fea0003800000 */
.L_x_1173:
        /* <DEDUP_REMOVED lines=27> */
.L_x_1120:
[----:B------:R-:W-:Y:S05]  /*aa30*/  BSYNC B3 ;  /* 0x0000000000037941 */ /* 0x000fea0003800000 */
.L_x_1093:
        /* <DEDUP_REMOVED lines=89> */
.L_x_1176:
        /* <DEDUP_REMOVED lines=8> */
.L_x_1177:
[----:B------:R-:W-:Y:S05]  /*b050*/  BSYNC B0 ;  /* 0x0000000000007941 */ /* 0x000fea0003800000 */
.L_x_1175:
[----:B------:R-:W-:Y:S04]  /*b060*/  IADD3 R11, R11, -0x1, RZ ;  /* 0xffffffff0b0b7810 */ /* 0x000fe80007ffe0ff */
[----:B------:R-:W-:Y:S11]  /*b070*/  ISETP.GT.AND P0, PT, R11, R98, PT ;  /* 0x000000620b00720c */ /* 0x000ff60003f04270 */
[----:B------:R-:W-:Y:S02]  /*b080*/  @!UPT UIADD3 URZ, URZ, URZ, URZ ;  /* 0x0000003f3f3ff290 */ /* 0x000fe4000fffe03f */
[----:B------:R-:W-:-:S05]  /*b090*/  @P0 BRA `(.L_x_1178) ;  /* 0xffff7af000000947 */ /* 0x000fca000383ffff */
.L_x_1084:
        /* <DEDUP_REMOVED lines=106> */
.L_x_1187:
[----:B------:R-:W-:Y:S05]  /*b740*/  BSYNC B0 ;  /* 0x0000000000007941 */ /* 0x000fea0003800000 */
.L_x_1186:
[----:B-----5:R3:W-:Y:S02]  /*b750*/  STS.128 [R219], R20 ;  /* 0x00000014db007388 */ /* 0x0207e40000000c00 */
.L_x_1185:
[----:B------:R-:W-:Y:S05]  /*b760*/  BSYNC B1 ;  /* 0x0000000000017941 */ /* 0x000fea0003800000 */
.L_x_1184:
        /* <DEDUP_REMOVED lines=47> */
.L_x_1191:
[----:B------:R-:W-:Y:S05]  /*ba60*/  BSYNC B0 ;  /* 0x0000000000007941 */ /* 0x000fea0003800000 */
.L_x_1190:
[----:B-----5:R1:W-:Y:S02]  /*ba70*/  STS.128 [R219+0x2000], R20 ;  /* 0x00200014db007388 */ /* 0x0203e40000000c00 */
.L_x_1189:
[----:B------:R-:W-:Y:S05]  /*ba80*/  BSYNC B1 ;  /* 0x0000000000017941 */ /* 0x000fea0003800000 */
.L_x_1188:
        /* <DEDUP_REMOVED lines=46> */
.L_x_1193:
[----:B------:R-:W-:Y:S05]  /*bd70*/  BSYNC B0 ;  /* 0x0000000000007941 */ /* 0x000fea0003800000 */
.L_x_1192:
[----:B-----5:R3:W-:Y:S02]  /*bd80*/  STS.128 [R219+0x4000], R20 ;  /* 0x00400014db007388 */ /* 0x0207e40000000c00 */
.L_x_1183:
[----:B------:R-:W-:Y:S05]  /*bd90*/  BSYNC B2 ;  /* 0x0000000000027941 */ /* 0x000fea0003800000 */
.L_x_1182:
        /* <DEDUP_REMOVED lines=52> */
.L_x_1199:
[----:B------:R-:W-:Y:S05]  /*c0e0*/  BSYNC B0 ;  /* 0x0000000000007941 */ /* 0x000fea0003800000 */
.L_x_1198:
[----:B-----5:R3:W-:Y:S02]  /*c0f0*/  STS.128 [R219+0x800], R20 ;  /* 0x00080014db007388 */ /* 0x0207e40000000c00 */
.L_x_1197:
[----:B------:R-:W-:Y:S05]  /*c100*/  BSYNC B1 ;  /* 0x0000000000017941 */ /* 0x000fea0003800000 */
.L_x_1196:
        /* <DEDUP_REMOVED lines=47> */
.L_x_1203:
[----:B------:R-:W-:Y:S05]  /*c400*/  BSYNC B0 ;  /* 0x0000000000007941 */ /* 0x000fea0003800000 */
.L_x_1202:
[----:B-----5:R3:W-:Y:S02]  /*c410*/  STS.128 [R219+0x2800], R20 ;  /* 0x00280014db007388 */ /* 0x0207e40000000c00 */
.L_x_1201:
[----:B------:R-:W-:Y:S05]  /*c420*/  BSYNC B1 ;  /* 0x0000000000017941 */ /* 0x000fea0003800000 */
.L_x_1200:
        /* <DEDUP_REMOVED lines=45> */
.L_x_1205:
[----:B------:R-:W-:Y:S05]  /*c700*/  BSYNC B0 ;  /* 0x0000000000007941 */ /* 0x000fea0003800000 */
.L_x_1204:
[----:B-----5:R1:W-:Y:S02]  /*c710*/  STS.128 [R219+0x4800], R40 ;  /* 0x00480028db007388 */ /* 0x0203e40000000c00 */
.L_x_1195:
[----:B------:R-:W-:Y:S05]  /*c720*/  BSYNC B2 ;  /* 0x0000000000027941 */ /* 0x000fea0003800000 */
.L_x_1194:
        /* <DEDUP_REMOVED lines=53> */
.L_x_1211:
[----:B------:R-:W-:Y:S05]  /*ca80*/  BSYNC B0 ;  /* 0x0000000000007941 */ /* 0x000fea0003800000 */
.L_x_1210:
[----:B-----5:R3:W-:Y:S02]  /*ca90*/  STS.128 [R219+0x1000], R20 ;  /* 0x00100014db007388 */ /* 0x0207e40000000c00 */
.L_x_1209:
[----:B------:R-:W-:Y:S05]  /*caa0*/  BSYNC B1 ;  /* 0x0000000000017941 */ /* 0x000fea0003800000 */
.L_x_1208:
        /* <DEDUP_REMOVED lines=48> */
.L_x_1215:
[----:B------:R-:W-:Y:S05]  /*cdb0*/  BSYNC B0 ;  /* 0x0000000000007941 */ /* 0x000fea0003800000 */
.L_x_1214:
[----:B-----5:R3:W-:Y:S02]  /*cdc0*/  STS.128 [R219+0x3000], R20 ;  /* 0x00300014db007388 */ /* 0x0207e40000000c00 */
.L_x_1213:
[----:B------:R-:W-:Y:S05]  /*cdd0*/  BSYNC B1 ;  /* 0x0000000000017941 */ /* 0x000fea0003800000 */
.L_x_1212:
        /* <DEDUP_REMOVED lines=45> */
.L_x_1217:
[----:B------:R-:W-:Y:S05]  /*d0b0*/  BSYNC B0 ;  /* 0x0000000000007941 */ /* 0x000fea0003800000 */
.L_x_1216:
[----:B-----5:R1:W-:Y:S02]  /*d0c0*/  STS.128 [R219+0x5000], R36 ;  /* 0x00500024db007388 */ /* 0x0203e40000000c00 */
.L_x_1207:
[----:B------:R-:W-:Y:S05]  /*d0d0*/  BSYNC B2 ;  /* 0x0000000000027941 */ /* 0x000fea0003800000 */
.L_x_1206:
        /* <DEDUP_REMOVED lines=50> */
.L_x_1222:
[----:B------:R-:W-:Y:S05]  /*d400*/  BSYNC B0 ;  /* 0x0000000000007941 */ /* 0x000fea0003800000 */
.L_x_1221:
[----:B-----5:R3:W-:Y:S02]  /*d410*/  STS.128 [R219+0x1800], R20 ;  /* 0x00180014db007388 */ /* 0x0207e40000000c00 */
.L_x_1220:
[----:B------:R-:W-:Y:S05]  /*d420*/  BSYNC B1 ;  /* 0x0000000000017941 */ /* 0x000fea0003800000 */
.L_x_1219:
        /* <DEDUP_REMOVED lines=47> */
.L_x_1226:
[----:B------:R-:W-:Y:S05]  /*d720*/  BSYNC B0 ;  /* 0x0000000000007941 */ /* 0x000fea0003800000 */
.L_x_1225:
[----:B-----5:R1:W-:Y:S02]  /*d730*/  STS.128 [R219+0x3800], R12 ;  /* 0x0038000cdb007388 */ /* 0x0203e40000000c00 */
.L_x_1224:
[----:B------:R-:W-:Y:S05]  /*d740*/  BSYNC B1 ;  /* 0x0000000000017941 */ /* 0x000fea0003800000 */
.L_x_1223:
        /* <DEDUP_REMOVED lines=45> */
.L_x_1228:
[----:B------:R-:W-:Y:S05]  /*da20*/  BSYNC B0 ;  /* 0x0000000000007941 */ /* 0x000fea0003800000 */
.L_x_1227:
[----:B-----5:R1:W-:Y:S01]  /*da30*/  STS.128 [R219+0x5800], R12 ;  /* 0x0058000cdb007388 */ /* 0x0203e20000000c00 */
[----:B------:R-:W-:Y:S05]  /*da40*/  BRA `(.L_x_1218) ;  /* 0x00004c0000007947 */ /* 0x000fea0003800000 */
.L_x_1181:
        /* <DEDUP_REMOVED lines=89> */
.L_x_1234:
[----:B------:R-:W-:Y:S05]  /*dfe0*/  BSYNC B0 ;  /* 0x0000000000007941 */ /* 0x000fea0003800000 */
.L_x_1233:
[----:B-----5:R3:W-:Y:S02]  /*dff0*/  STS.128 [R219], R32 ;  /* 0x00000020db007388 */ /* 0x0207e40000000c00 */
.L_x_1232:
[----:B------:R-:W-:Y:S05]  /*e000*/  BSYNC B1 ;  /* 0x0000000000017941 */ /* 0x000fea0003800000 */
.L_x_1231:
        /* <DEDUP_REMOVED lines=87> */
.L_x_1238:
[----:B------:R-:W-:Y:S05]  /*e580*/  BSYNC B0 ;  /* 0x0000000000007941 */ /* 0x000fea0003800000 */
.L_x_1237:
[----:B-----5:R1:W-:Y:S02]  /*e590*/  STS.128 [R219+0x2000], R32 ;  /* 0x00200020db007388 */ /* 0x0203e40000000c00 */
.L_x_1236:
[----:B------:R-:W-:Y:S05]  /*e5a0*/  BSYNC B1 ;  /* 0x0000000000017941 */ /* 0x000fea0003800000 */
.L_x_1235:
        /* <DEDUP_REMOVED lines=86> */
.L_x_1240:
[----:B------:R-:W-:Y:S05]  /*eb10*/  BSYNC B0 ;  /* 0x0000000000007941 */ /* 0x000fea0003800000 */
.L_x_1239:
[----:B-----5:R3:W-:Y:S02]  /*eb20*/  STS.128 [R219+0x4000], R32 ;  /* 0x00400020db007388 */ /* 0x0207e40000000c00 */
.L_x_1230:
[----:B------:R-:W-:Y:S05]  /*eb30*/  BSYNC B2 ;  /* 0x0000000000027941 */ /* 0x000fea0003800000 */
.L_x_1229:
        /* <DEDUP_REMOVED lines=92> */
.L_x_1246:
[----:B------:R-:W-:Y:S05]  /*f100*/  BSYNC B0 ;  /* 0x0000000000007941 */ /* 0x000fea0003800000 */
.L_x_1245:
[----:B-----5:R3:W-:Y:S02]  /*f110*/  STS.128 [R219+0x800], R32 ;  /* 0x00080020db007388 */ /* 0x0207e40000000c00 */
.L_x_1244:
[----:B------:R-:W-:Y:S05]  /*f120*/  BSYNC B1 ;  /* 0x0000000000017941 */ /* 0x000fea0003800000 */
.L_x_1243:
        /* <DEDUP_REMOVED lines=87> */
.L_x_1250:
[----:B------:R-:W-:Y:S05]  /*f6a0*/  BSYNC B0 ;  /* 0x0000000000007941 */ /* 0x000fea0003800000 */
.L_x_1249:
[----:B-----5:R3:W-:Y:S02]  /*f6b0*/  STS.128 [R219+0x2800], R32 ;  /* 0x00280020db007388 */ /* 0x0207e40000000c00 */
.L_x_1248:
[----:B------:R-:W-:Y:S05]  /*f6c0*/  BSYNC B1 ;  /* 0x0000000000017941 */ /* 0x000fea0003800000 */
.L_x_1247:
        /* <DEDUP_REMOVED lines=86> */
.L_x_1252:
[----:B------:R-:W-:Y:S05]  /*fc30*/  BSYNC B0 ;  /* 0x0000000000007941 */ /* 0x000fea0003800000 */
.L_x_1251:
[----:B-----5:R3:W-:Y:S02]  /*fc40*/  STS.128 [R219+0x4800], R32 ;  /* 0x00480020db007388 */ /* 0x0207e40000000c00 */
.L_x_1242:
[----:B------:R-:W-:Y:S05]  /*fc50*/  BSYNC B2 ;  /* 0x0000000000027941 */ /* 0x000fea0003800000 */
.L_x_1241:
        /* <DEDUP_REMOVED lines=92> */
.L_x_1258:
[----:B------:R-:W-:Y:S05]  /*10220*/  BSYNC B0 ;  /* 0x0000000000007941 */ /* 0x000fea0003800000 */
.L_x_1257:
[----:B-----5:R3:W-:Y:S02]  /*10230*/  STS.128 [R219+0x1000], R32 ;  /* 0x00100020db007388 */ /* 0x0207e40000000c00 */
.L_x_1256:
[----:B------:R-:W-:Y:S05]  /*10240*/  BSYNC B1 ;  /* 0x0000000000017941 */ /* 0x000fea0003800000 */
.L_x_1255:
        /* <DEDUP_REMOVED lines=87> */
.L_x_1262:
[----:B------:R-:W-:Y:S05]  /*107c0*/  BSYNC B0 ;  /* 0x0000000000007941 */ /* 0x000fea0003800000 */
.L_x_1261:
[----:B-----5:R3:W-:Y:S02]  /*107d0*/  STS.128 [R219+0x3000], R32 ;  /* 0x00300020db007388 */ /* 0x0207e40000000c00 */
.L_x_1260:
[----:B------:R-:W-:Y:S05]  /*107e0*/  BSYNC B1 ;  /* 0x0000000000017941 */ /* 0x000fea0003800000 */
.L_x_1259:
        /* <DEDUP_REMOVED lines=86> */
.L_x_1264:
[----:B------:R-:W-:Y:S05]  /*10d50*/  BSYNC B0 ;  /* 0x0000000000007941 */ /* 0x000fea0003800000 */
.L_x_1263:
[----:B-----5:R3:W-:Y:S02]  /*10d60*/  STS.128 [R219+0x5000], R32 ;  /* 0x00500020db007388 */ /* 0x0207e40000000c00 */
.L_x_1254:
[----:B------:R-:W-:Y:S05]  /*10d70*/  BSYNC B2 ;  /* 0x0000000000027941 */ /* 0x000fea0003800000 */
.L_x_1253:
        /* <DEDUP_REMOVED lines=92> */
.L_x_1268:
[----:B------:R-:W-:Y:S05]  /*11340*/  BSYNC B0 ;  /* 0x0000000000007941 */ /* 0x000fea0003800000 */
.L_x_1267:
[----:B-----5:R1:W-:Y:S02]  /*11350*/  STS.128 [R219+0x1800], R20 ;  /* 0x00180014db007388 */ /* 0x0203e40000000c00 */
.L_x_1266:
[----:B------:R-:W-:Y:S05]  /*11360*/  BSYNC B1 ;  /* 0x0000000000017941 */ /* 0x000fea0003800000 */
.L_x_1265:
        /* <DEDUP_REMOVED lines=87> */
.L_x_1272:
[----:B------:R-:W-:Y:S05]  /*118e0*/  BSYNC B0 ;  /* 0x0000000000007941 */ /* 0x000fea0003800000 */
.L_x_1271:
[----:B-----5:R1:W-:Y:S02]  /*118f0*/  STS.128 [R219+0x3800], R12 ;  /* 0x0038000cdb007388 */ /* 0x0203e40000000c00 */
.L_x_1270:
[----:B------:R-:W-:Y:S05]  /*11900*/  BSYNC B1 ;  /* 0x0000000000017941 */ /* 0x000fea0003800000 */
.L_x_1269:
        /* <DEDUP_REMOVED lines=89> */
.L_x_1274:
[----:B------:R-:W-:Y:S05]  /*11ea0*/  BSYNC B0 ;  /* 0x0000000000007941 */ /* 0x000fea0003800000 */
.L_x_1273:
[----:B-----5:R1:W-:Y:S01]  /*11eb0*/  STS.128 [R219+0x5800], R12 ;  /* 0x0058000cdb007388 */ /* 0x0203e20000000c00 */
[----:B------:R-:W-:Y:S05]  /*11ec0*/  BRA `(.L_x_1218) ;  /* 0x0000078000007947 */ /* 0x000fea0003800000 */
.L_x_1180:
        /* <DEDUP_REMOVED lines=29> */
.L_x_1276:
[----:B------:R-:W-:Y:S05]  /*120a0*/  BSYNC B0 ;  /* 0x0000000000007941 */ /* 0x000fea0003800000 */
.L_x_1275:
        /* <DEDUP_REMOVED lines=29> */
.L_x_1278:
[----:B------:R-:W-:Y:S05]  /*12280*/  BSYNC B0 ;  /* 0x0000000000007941 */ /* 0x000fea0003800000 */
.L_x_1277:
        /* <DEDUP_REMOVED lines=29> */
.L_x_1280:
[----:B------:R-:W-:Y:S05]  /*12460*/  BSYNC B0 ;  /* 0x0000000000007941 */ /* 0x000fea0003800000 */
.L_x_1279:
        /* <DEDUP_REMOVED lines=30> */
.L_x_1218:
[----:B------:R-:W-:Y:S05]  /*12650*/  BSYNC B3 ;  /* 0x0000000000037941 */ /* 0x000fea0003800000 */
.L_x_1179:
        /* <DEDUP_REMOVED lines=31> */
.L_x_1283:
[----:B------:R2:W-:Y:S02]  /*12850*/  STS.128 [R219+0xa000], RZ ;  /* 0x00a000ffdb007388 */ /* 0x0005e40000000c00 */
.L_x_1282:
[----:B------:R-:W-:Y:S05]  /*12860*/  BSYNC B0 ;  /* 0x0000000000007941 */ /* 0x000fea0003800000 */
.L_x_1281:
        /* <DEDUP_REMOVED lines=31> */
.L_x_1286:
[----:B------:R1:W-:Y:S02]  /*12a60*/  STS.128 [R219+0xa800], RZ ;  /* 0x00a800ffdb007388 */ /* 0x0003e40000000c00 */
.L_x_1285:
[----:B------:R-:W-:Y:S05]  /*12a70*/  BSYNC B0 ;  /* 0x0000000000007941 */ /* 0x000fea0003800000 */
.L_x_1284:
        /* <DEDUP_REMOVED lines=33> */
.L_x_1289:
[----:B------:R1:W-:Y:S02]  /*12c90*/  STS.128 [R219+0xb000], RZ ;  /* 0x00b000ffdb007388 */ /* 0x0003e40000000c00 */
.L_x_1288:
[----:B------:R-:W-:Y:S05]  /*12ca0*/  BSYNC B0 ;  /* 0x0000000000007941 */ /* 0x000fea0003800000 */
.L_x_1287:
        /* <DEDUP_REMOVED lines=35> */
.L_x_1291:
[----:B------:R-:W-:Y:S05]  /*12ee0*/  BSYNC B0 ;  /* 0x0000000000007941 */ /* 0x000fea0003800000 */
.L_x_1290:
        /* <DEDUP_REMOVED lines=30> */
.L_x_1294:
[----:B------:R1:W-:Y:S02]  /*130d0*/  STS.128 [R219+0x10000], RZ ;  /* 0x010000ffdb007388 */ /* 0x0003e40000000c00 */
.L_x_1293:
[----:B------:R-:W-:Y:S05]  /*130e0*/  BSYNC B0 ;  /* 0x0000000000007941 */ /* 0x000fea0003800000 */
.L_x_1292:
        /* <DEDUP_REMOVED lines=34> */
.L_x_1297:
[----:B------:R1:W-:Y:S02]  /*13310*/  STS.128 [R219+0x10800], RZ ;  /* 0x010800ffdb007388 */ /* 0x0003e40000000c00 */
.L_x_1296:
[----:B------:R-:W-:Y:S05]  /*13320*/  BSYNC B0 ;  /* 0x0000000000007941 */ /* 0x000fea0003800000 */
.L_x_1295:
        /* <DEDUP_REMOVED lines=36> */
.L_x_1300:
[----:B------:R1:W-:Y:S02]  /*13570*/  STS.128 [R219+0x11000], RZ ;  /* 0x011000ffdb007388 */ /* 0x0003e40000000c00 */
.L_x_1299:
[----:B------:R-:W-:Y:S05]  /*13580*/  BSYNC B0 ;  /* 0x0000000000007941 */ /* 0x000fea0003800000 */
.L_x_1298:
        /* <DEDUP_REMOVED lines=39> */
.L_x_1302:
[----:B------:R-:W-:Y:S05]  /*13800*/  BSYNC B0 ;  /* 0x0000000000007941 */ /* 0x000fea0003800000 */
.L_x_1301:
[C---:B------:R-:W-:Y:S01]  /*13810*/  IMAD.SHL.U32 R0, R68.reuse, 0x40, RZ ;  /* 0x0000004044007824 */ /* 0x040fe200078e00ff */
[----:B------:R-:W-:Y:S01]  /*13820*/  R2P PR, R68, 0x6 ;  /* 0x0000000644007804 */ /* 0x000fe20000000000 */
[----:B------:R-:W-:Y:S01]  /*13830*/  IMAD.SHL.U32 R164, R164, 0x8, RZ ;  /* 0x00000008a4a47824 */ /* 0x000fe200078e00ff */
[----:B------:R-:W0:Y:S01]  /*13840*/  LDGDEPBAR ;  /* 0x00000000000079af */ /* 0x000e220000000000 */
[----:B------:R-:W-:Y:S01]  /*13850*/  IMAD R202, R3, 0x400, R54 ;  /* 0x0000040003ca7824 */ /* 0x000fe200078e0236 */
[----:B-1----:R-:W-:-:S02]  /*13860*/  LOP3.LUT R5, R0, 0x1c0, RZ, 0xc0, !PT ;  /* 0x000001c000057812 */ /* 0x002fc400078ec0ff */
[----:B--2---:R-:W2:Y:S01]  /*13870*/  LD.E R3, [R18.64+0x18c] ;  /* 0x00018c0612037980 */ /* 0x004ea2000c101900 */
[----:B------:R-:W-:Y:S01]  /*13880*/  IMAD.SHL.U32 R202, R202, 0x2, RZ ;  /* 0x00000002caca7824 */ /* 0x000fe200078e00ff */
[----:B------:R-:W-:Y:S02]  /*13890*/  LOP3.LUT R164, R5, 0x8, R164, 0xf8, !PT ;  /* 0x0000000805a47812 */ /* 0x000fe400078ef8a4 */
[----:B------:R-:W-:Y:S01]  /*138a0*/  SHF.R.U32.HI R201, RZ, 0x3, R5 ;  /* 0x00000003ffc97819 */ /* 0x000fe20000011605 */
[----:B------:R-:W-:Y:S01]  /*138b0*/  IMAD R200, R57, 0x2, R202 ;  /* 0x0000000239c87824 */ /* 0x000fe200078e02ca */
[----:B------:R-:W-:Y:S02]  /*138c0*/  LDSM.16.M88.4 R8, [R202] ;  /* 0x00000000ca08783b */ /* 0x000fe40000000200 */
[----:B------:R-:W-:Y:S02]  /*138d0*/  LOP3.LUT R201, R164, R201, RZ, 0x3c, !PT ;  /* 0x000000c9a4c97212 */ /* 0x000fe400078e3cff */
[----:B------:R-:W-:Y:S03]  /*138e0*/  LDSM.16.M88.4 R36, [R200] ;  /* 0x00000000c824783b */ /* 0x000fe60000000200 */
[----:B------:R-:W-:-:S04]  /*138f0*/  IMAD R201, R70, 0x200, R201 ;  /* 0x0000020046c97824 */ /* 0x000fc800078e02c9 */
[----:B------:R-:W-:-:S05]  /*13900*/  IMAD.SHL.U32 R201, R201, 0x2, RZ ;  /* 0x00000002c9c97824 */ /* 0x000fca00078e00ff */
[----:B---3--:R-:W1:Y:S01]  /*13910*/  LDSM.16.M88.4 R20, [R201+0x6000] ;  /* 0x00600000c914783b */ /* 0x008e620000000200 */
[C---:B------:R-:W-:Y:S02]  /*13920*/  IADD3 R0, R201.reuse, 0x6000, RZ ;  /* 0x00006000c9007810 */ /* 0x040fe40007ffe0ff */
[----:B------:R-:W-:Y:S01]  /*13930*/  IADD3 R199, R201, 0x6020, RZ ;  /* 0x00006020c9c77810 */ /* 0x000fe20007ffe0ff */
[----:B------:R-:W3:Y:S01]  /*13940*/  LDSM.16.M88.4 R44, [R201+0x6800] ;  /* 0x00680000c92c783b */ /* 0x000ee20000000200 */
[----:B------:R-:W-:Y:S01]  /*13950*/  @P1 IADD3 R199, R0, -0x20, RZ ;  /* 0xffffffe000c71810 */ /* 0x000fe20007ffe0ff */
[----:B------:R-:W-:Y:S02]  /*13960*/  IMAD.MOV.U32 R0, RZ, RZ, 0x40 ;  /* 0x00000040ff007424 */ /* 0x000fe400078e00ff */
[----:B------:R-:W-:Y:S04]  /*13970*/  LDSM.16.M88.4 R64, [R201+0x7000] ;  /* 0x00700000c940783b */ /* 0x000fe80000000200 */
[----:B------:R-:W4:Y:S04]  /*13980*/  LDSM.16.M88.4 R12, [R199] ;  /* 0x00000000c70c783b */ /* 0x000f280000000200 */
[----:B------:R-:W3:Y:S01]  /*13990*/  LDSM.16.M88.4 R28, [R201+0x7800] ;  /* 0x00780000c91c783b */ /* 0x000ee20000000200 */
[----:B------:R-:W-:Y:S01]  /*139a0*/  SEL R0, R0, 0xffffffc0, !P2 ;  /* 0xffffffc000007807 */ /* 0x000fe20005000000 */
[----:B------:R-:W-:-:S02]  /*139b0*/  IMAD R198, R55, 0x2, R202 ;  /* 0x0000000237c67824 */ /* 0x000fc400078e02ca */
[----:B------:R-:W-:Y:S02]  /*139c0*/  LDSM.16.M88.4 R60, [R199+0x800] ;  /* 0x00080000c73c783b */ /* 0x000fe40000000200 */
[----:B------:R-:W-:Y:S02]  /*139d0*/  IMAD.IADD R196, R201, 0x1, R0 ;  /* 0x00000001c9c47824 */ /* 0x000fe400078e0200 */
[----:B------:R-:W-:Y:S04]  /*139e0*/  LDSM.16.M88.4 R84, [R198] ;  /* 0x00000000c654783b */ /* 0x000fe80000000200 */
[----:B------:R-:W4:Y:S04]  /*139f0*/  LDSM.16.M88.4 R24, [R196+0x6000] ;  /* 0x00600000c418783b */ /* 0x000f280000000200 */
[----:B------:R-:W4:Y:S04]  /*13a00*/  LDSM.16.M88.4 R48, [R199+0x1000] ;  /* 0x00100000c730783b */ /* 0x000f280000000200 */
[----:B------:R-:W4:Y:S01]  /*13a10*/  LDSM.16.M88.4 R40, [R199+0x1800] ;  /* 0x00180000c728783b */ /* 0x000f220000000200 */
[----:B-1----:R-:W-:Y:S01]  /*13a20*/  HMMA.16816.F32.BF16 R4, R8, R20, RZ ;  /* 0x000000140804723c */ /* 0x002fe200000418ff */
[----:B------:R-:W-:-:S02]  /*13a30*/  IMAD R197, R55, 0x2, R200 ;  /* 0x0000000237c57824 */ /* 0x000fc400078e02c8 */
[----:B------:R-:W-:Y:S01]  /*13a40*/  LDSM.16.M88.4 R92, [R196+0x6800] ;  /* 0x00680000c45c783b */ /* 0x000fe20000000200 */
[----:B------:R-:W-:-:S03]  /*13a50*/  IMAD.IADD R192, R0, 0x1, R199 ;  /* 0x0000000100c07824 */ /* 0x000fc600078e02c7 */
[----:B------:R-:W-:Y:S01]  /*13a60*/  LDSM.16.M88.4 R80, [R196+0x7000] ;  /* 0x00700000c450783b */ /* 0x000fe20000000200 */
[C---:B------:R-:W-:Y:S03]  /*13a70*/  HMMA.16816.F32.BF16 R20, R8.reuse, R22, RZ ;  /* 0x000000160814723c */ /* 0x040fe600000418ff */
[----:B------:R-:W-:Y:S04]  /*13a80*/  LDSM.16.M88.4 R76, [R196+0x7800] ;  /* 0x00780000c44c783b */ /* 0x000fe80000000200 */
[----:B------:R-:W-:Y:S01]  /*13a90*/  LDSM.16.M88.4 R96, [R198+0x2000] ;  /* 0x00200000c660783b */ /* 0x000fe20000000200 */
[----:B---3--:R-:W-:Y:S03]  /*13aa0*/  HMMA.16816.F32.BF16 R32, R8, R44, RZ ;  /* 0x0000002c0820723c */ /* 0x008fe600000418ff */
[----:B------:R-:W-:Y:S04]  /*13ab0*/  LDSM.16.M88.4 R104, [R201+0xa800] ;  /* 0x00a80000c968783b */ /* 0x000fe80000000200 */
[----:B------:R-:W-:Y:S01]  /*13ac0*/  LDSM.16.M88.4 R100, [R196+0xa000] ;  /* 0x00a00000c464783b */ /* 0x000fe20000000200 */
[----:B----4-:R-:W-:Y:S08]  /*13ad0*/  HMMA.16816.F32.BF16 R4, R36, R12, R4 ;  /* 0x0000000c2404723c */ /* 0x010ff00000041804 */
[C---:B------:R-:W-:Y:S08]  /*13ae0*/  HMMA.16816.F32.BF16 R72, R8.reuse, R64, RZ ;  /* 0x000000400848723c */ /* 0x040ff000000418ff */
[C---:B------:R-:W-:Y:S08]  /*13af0*/  HMMA.16816.F32.BF16 R44, R8.reuse, R46, RZ ;  /* 0x0000002e082c723c */ /* 0x040ff000000418ff */
[C---:B------:R-:W-:Y:S08]  /*13b00*/  HMMA.16816.F32.BF16 R64, R8.reuse, R66, RZ ;  /* 0x000000420840723c */ /* 0x040ff000000418ff */
[----:B------:R-:W-:Y:S08]  /*13b10*/  HMMA.16816.F32.BF16 R88, R8, R28, RZ ;  /* 0x0000001c0858723c */ /* 0x000ff000000418ff */
[----:B------:R-:W-:Y:S01]  /*13b20*/  HMMA.16816.F32.BF16 R20, R36, R14, R20 ;  /* 0x0000000e2414723c */ /* 0x000fe20000041814 */
[----:B------:R-:W-:Y:S07]  /*13b30*/  LDSM.16.M88.4 R12, [R192] ;  /* 0x00000000c00c783b */ /* 0x000fee0000000200 */
[----:B------:R-:W-:Y:S01]  /*13b40*/  HMMA.16816.F32.BF16 R8, R8, R30, RZ ;  /* 0x0000001e0808723c */ /* 0x000fe200000418ff */
[----:B------:R-:W1:Y:S07]  /*13b50*/  LDSM.16.M88.4 R28, [R197] ;  /* 0x00000000c51c783b */ /* 0x000e6e0000000200 */
[----:B------:R-:W-:Y:S08]  /*13b60*/  HMMA.16816.F32.BF16 R4, R84, R24, R4 ;  /* 0x000000185404723c */ /* 0x000ff00000041804 */
[C---:B------:R-:W-:Y:S08]  /*13b70*/  HMMA.16816.F32.BF16 R32, R36.reuse, R60, R32 ;  /* 0x0000003c2420723c */ /* 0x040ff00000041820 */
[C---:B------:R-:W-:Y:S01]  /*13b80*/  HMMA.16816.F32.BF16 R44, R36.reuse, R62, R44 ;  /* 0x0000003e242c723c */ /* 0x040fe2000004182c */
[----:B------:R-:W-:Y:S07]  /*13b90*/  LDSM.16.M88.4 R60, [R192+0x800] ;  /* 0x00080000c03c783b */ /* 0x000fee0000000200 */
[C---:B------:R-:W-:Y:S08]  /*13ba0*/  HMMA.16816.F32.BF16 R72, R36.reuse, R48, R72 ;  /* 0x000000302448723c */ /* 0x040ff00000041848 */
[C---:B------:R-:W-:Y:S01]  /*13bb0*/  HMMA.16816.F32.BF16 R64, R36.reuse, R50, R64 ;  /* 0x000000322440723c */ /* 0x040fe20000041840 */
[----:B------:R-:W-:Y:S07]  /*13bc0*/  LDSM.16.M88.4 R48, [R192+0x1000] ;  /* 0x00100000c030783b */ /* 0x000fee0000000200 */
[----:B------:R-:W-:Y:S08]  /*13bd0*/  HMMA.16816.F32.BF16 R88, R36, R40, R88 ;  /* 0x000000282458723c */ /* 0x000ff00000041858 */
[----:B------:R-:W-:Y:S01]  /*13be0*/  HMMA.16816.F32.BF16 R20, R84, R26, R20 ;  /* 0x0000001a5414723c */ /* 0x000fe20000041814 */
[----:B------:R-:W-:Y:S07]  /*13bf0*/  LDSM.16.M88.4 R24, [R201+0x8000] ;  /* 0x00800000c918783b */ /* 0x000fee0000000200 */
[----:B------:R-:W-:Y:S01]  /*13c00*/  HMMA.16816.F32.BF16 R8, R36, R42, R8 ;  /* 0x0000002a2408723c */ /* 0x000fe20000041808 */
[----:B------:R-:W3:Y:S04]  /*13c10*/  LDSM.16.M88.4 R36, [R202+0x2000] ;  /* 0x00200000ca24783b */ /* 0x000ee80000000200 */
[----:B------:R-:W-:Y:S03]  /*13c20*/  LDSM.16.M88.4 R40, [R192+0x1800] ;  /* 0x00180000c028783b */ /* 0x000fe60000000200 */
[----:B-1----:R-:W-:Y:S08]  /*13c30*/  HMMA.16816.F32.BF16 R4, R28, R12, R4 ;  /* 0x0000000c1c04723c */ /* 0x002ff00000041804 */
        /* <DEDUP_REMOVED lines=10> */
[----:B------:R-:W1:Y:S04]  /*13ce0*/  LDSM.16.M88.4 R76, [R199+0x2000] ;  /* 0x00200000c74c783b */ /* 0x000e680000000200 */
[----:B------:R-:W4:Y:S03]  /*13cf0*/  LDSM.16.M88.4 R8, [R201+0x8800] ;  /* 0x00880000c908783b */ /* 0x000f260000000200 */
[C---:B---3--:R-:W-:Y:S08]  /*13d00*/  HMMA.16816.F32.BF16 R4, R36.reuse, R24, R4 ;  /* 0x000000182404723c */ /* 0x048ff00000041804 */
[----:B------:R-:W-:Y:S01]  /*13d10*/  HMMA.16816.F32.BF16 R20, R36, R26, R20 ;  /* 0x0000001a2414723c */ /* 0x000fe20000041814 */
[----:B------:R-:W3:Y:S07]  /*13d20*/  LDSM.16.M88.4 R24, [R196+0x8000] ;  /* 0x00800000c418783b */ /* 0x000eee0000000200 */
[C---:B------:R-:W-:Y:S08]  /*13d30*/  HMMA.16816.F32.BF16 R32, R28.reuse, R60, R32 ;  /* 0x0000003c1c20723c */ /* 0x040ff00000041820 */
[C---:B------:R-:W-:Y:S01]  /*13d40*/  HMMA.16816.F32.BF16 R44, R28.reuse, R62, R44 ;  /* 0x0000003e1c2c723c */ /* 0x040fe2000004182c */
[----:B------:R-:W2:Y:S07]  /*13d50*/  LDSM.16.M88.4 R60, [R201+0x9000] ;  /* 0x00900000c93c783b */ /* 0x000eae0000000200 */
[C---:B------:R-:W-:Y:S08]  /*13d60*/  HMMA.16816.F32.BF16 R72, R28.reuse, R48, R72 ;  /* 0x000000301c48723c */ /* 0x040ff00000041848 */
[----:B------:R-:W-:Y:S01]  /*13d70*/  HMMA.16816.F32.BF16 R64, R28, R50, R64 ;  /* 0x000000321c40723c */ /* 0x000fe20000041840 */
[----:B------:R-:W2:Y:S07]  /*13d80*/  LDSM.16.M88.4 R48, [R201+0x9800] ;  /* 0x00980000c930783b */ /* 0x000eae0000000200 */
[C---:B-1----:R-:W-:Y:S08]  /*13d90*/  HMMA.16816.F32.BF16 R4, R12.reuse, R76, R4 ;  /* 0x0000004c0c04723c */ /* 0x042ff00000041804 */
[----:B------:R-:W-:Y:S01]  /*13da0*/  HMMA.16816.F32.BF16 R20, R12, R78, R20 ;  /* 0x0000004e0c14723c */ /* 0x000fe20000041814 */
[----:B------:R-:W-:Y:S07]  /*13db0*/  LDSM.16.M88.4 R76, [R199+0x3800] ;  /* 0x00380000c74c783b */ /* 0x000fee0000000200 */
[C---:B------:R-:W-:Y:S08]  /*13dc0*/  HMMA.16816.F32.BF16 R88, R28.reuse, R40, R88 ;  /* 0x000000281c58723c */ /* 0x040ff00000041858 */
[----:B------:R-:W-:Y:S01]  /*13dd0*/  HMMA.16816.F32.BF16 R84, R28, R42, R84 ;  /* 0x0000002a1c54723c */ /* 0x000fe20000041854 */
[----:B------:R-:W1:Y:S04]  /*13de0*/  LDSM.16.M88.4 R40, [R199+0x2800] ;  /* 0x00280000c728783b */ /* 0x000e680000000200 */
[----:B------:R-:W1:Y:S03]  /*13df0*/  LDSM.16.M88.4 R28, [R192+0x2000] ;  /* 0x00200000c01c783b */ /* 0x000e660000000200 */
[C---:B----4-:R-:W-:Y:S08]  /*13e00*/  HMMA.16816.F32.BF16 R32, R36.reuse, R8, R32 ;  /* 0x000000082420723c */ /* 0x050ff00000041820 */
[----:B------:R-:W-:Y:S01]  /*13e10*/  HMMA.16816.F32.BF16 R44, R36, R10, R44 ;  /* 0x0000000a242c723c */ /* 0x000fe2000004182c */
[----:B------:R-:W4:Y:S07]  /*13e20*/  LDSM.16.M88.4 R8, [R199+0x3000] ;  /* 0x00300000c708783b */ /* 0x000f2e0000000200 */
[C---:B---3--:R-:W-:Y:S08]  /*13e30*/  HMMA.16816.F32.BF16 R4, R96.reuse, R24, R4 ;  /* 0x000000186004723c */ /* 0x048ff00000041804 */
[----:B------:R-:W-:Y:S01]  /*13e40*/  HMMA.16816.F32.BF16 R20, R96, R26, R20 ;  /* 0x0000001a6014723c */ /* 0x000fe20000041814 */
[----:B------:R-:W-:Y:S07]  /*13e50*/  LDSM.16.M88.4 R24, [R196+0x9000] ;  /* 0x00900000c418783b */ /* 0x000fee0000000200 */
[C---:B--2---:R-:W-:Y:S08]  /*13e60*/  HMMA.16816.F32.BF16 R72, R36.reuse, R60, R72 ;  /* 0x0000003c2448723c */ /* 0x044ff00000041848 */
[C---:B------:R-:W-:Y:S01]  /*13e70*/  HMMA.16816.F32.BF16 R64, R36.reuse, R62, R64 ;  /* 0x0000003e2440723c */ /* 0x040fe20000041840 */
[----:B------:R-:W-:Y:S07]  /*13e80*/  LDSM.16.M88.4 R60, [R202+0x4000] ;  /* 0x00400000ca3c783b */ /* 0x000fee0000000200 */
[C---:B------:R-:W-:Y:S08]  /*13e90*/  HMMA.16816.F32.BF16 R88, R36.reuse, R48, R88 ;  /* 0x000000302458723c */ /* 0x040ff00000041858 */
[----:B------:R-:W-:Y:S01]  /*13ea0*/  HMMA.16816.F32.BF16 R84, R36, R50, R84 ;  /* 0x000000322454723c */ /* 0x000fe20000041854 */
[----:B------:R-:W2:Y:S04]  /*13eb0*/  LDSM.16.M88.4 R36, [R201+0xa000] ;  /* 0x00a00000c924783b */ /* 0x000ea80000000200 */
[----:B------:R-:W-:Y:S03]  /*13ec0*/  LDSM.16.M88.4 R48, [R199+0x4000] ;  /* 0x00400000c730783b */ /* 0x000fe60000000200 */
[C---:B-1----:R-:W-:Y:S08]  /*13ed0*/  HMMA.16816.F32.BF16 R32, R12.reuse, R40, R32 ;  /* 0x000000280c20723c */ /* 0x042ff00000041820 */
[----:B------:R-:W-:Y:S01]  /*13ee0*/  HMMA.16816.F32.BF16 R44, R12, R42, R44 ;  /* 0x0000002a0c2c723c */ /* 0x000fe2000004182c */
[----:B------:R-:W-:Y:S07]  /*13ef0*/  LDSM.16.M88.4 R40, [R200+0x4000] ;  /* 0x00400000c828783b */ /* 0x000fee0000000200 */
[C---:B------:R-:W-:Y:S08]  /*13f00*/  HMMA.16816.F32.BF16 R4, R80.reuse, R28, R4 ;  /* 0x0000001c5004723c */ /* 0x040ff00000041804 */
[----:B------:R-:W-:Y:S01]  /*13f10*/  HMMA.16816.F32.BF16 R20, R80, R30, R20 ;  /* 0x0000001e5014723c */ /* 0x000fe20000041814 */
[----:B------:R-:W-:Y:S07]  /*13f20*/  LDSM.16.M88.4 R28, [R198+0x4000] ;  /* 0x00400000c61c783b */ /* 0x000fee0000000200 */
[C---:B----4-:R-:W-:Y:S08]  /*13f30*/  HMMA.16816.F32.BF16 R72, R12.reuse, R8, R72 ;  /* 0x000000080c48723c */ /* 0x050ff00000041848 */
[----:B------:R-:W-:Y:S01]  /*13f40*/  HMMA.16816.F32.BF16 R64, R12, R10, R64 ;  /* 0x0000000a0c40723c */ /* 0x000fe20000041840 */
[----:B------:R-:W1:Y:S07]  /*13f50*/  LDSM.16.M88.4 R8, [R192+0x2800] ;  /* 0x00280000c008783b */ /* 0x000e6e0000000200 */
[----:B------:R-:W-:Y:S08]  /*13f60*/  HMMA.16816.F32.BF16 R32, R96, R92, R32 ;  /* 0x0000005c6020723c */ /* 0x000ff00000041820 */
[----:B--2---:R-:W-:Y:S08]  /*13f70*/  HMMA.16816.F32.BF16 R4, R60, R36, R4 ;  /* 0x000000243c04723c */ /* 0x004ff00000041804 */
[----:B------:R-:W-:Y:S01]  /*13f80*/  HMMA.16816.F32.BF16 R44, R96, R94, R44 ;  /* 0x0000005e602c723c */ /* 0x000fe2000004182c */
[----:B------:R-:W-:Y:S07]  /*13f90*/  LDSM.16.M88.4 R92, [R196+0x9800] ;  /* 0x00980000c45c783b */ /* 0x000fee0000000200 */
[C---:B------:R-:W-:Y:S08]  /*13fa0*/  HMMA.16816.F32.BF16 R88, R12.reuse, R76, R88 ;  /* 0x0000004c0c58723c */ /* 0x040ff00000041858 */
[----:B------:R-:W-:Y:S01]  /*13fb0*/  HMMA.16816.F32.BF16 R84, R12, R78, R84 ;  /* 0x0000004e0c54723c */ /* 0x000fe20000041854 */
[----:B------:R-:W2:Y:S04]  /*13fc0*/  LDSM.16.M88.4 R76, [R192+0x3000] ;  /* 0x00300000c04c783b */ /* 0x000ea80000000200 */
[----:B------:R-:W-:Y:S03]  /*13fd0*/  LDSM.16.M88.4 R12, [R197+0x4000] ;  /* 0x00400000c50c783b */ /* 0x000fe60000000200 */
[----:B------:R-:W-:Y:S01]  /*13fe0*/  HMMA.16816.F32.BF16 R20, R60, R38, R20 ;  /* 0x000000263c14723c */ /* 0x000fe20000041814 */
[----:B------:R-:W-:Y:S07]  /*13ff0*/  LDSM.16.M88.4 R36, [R199+0x4800] ;  /* 0x00480000c724783b */ /* 0x000fee0000000200 */
[----:B------:R-:W-:Y:S08]  /*14000*/  HMMA.16816.F32.BF16 R72, R96, R24, R72 ;  /* 0x000000186048723c */ /* 0x000ff00000041848 */
[----:B-1----:R-:W-:Y:S08]  /*14010*/  HMMA.16816.F32.BF16 R32, R80, R8, R32 ;  /* 0x000000085020723c */ /* 0x002ff00000041820 */
[----:B------:R-:W-:Y:S08]  /*14020*/  HMMA.16816.F32.BF16 R4, R40, R48, R4 ;  /* 0x000000302804723c */ /* 0x000ff00000041804 */
[----:B------:R-:W-:Y:S01]  /*14030*/  HMMA.16816.F32.BF16 R44, R80, R10, R44 ;  /* 0x0000000a502c723c */ /* 0x000fe2000004182c */
[----:B------:R-:W-:Y:S07]  /*14040*/  LDSM.16.M88.4 R8, [R192+0x4000] ;  /* 0x00400000c008783b */ /* 0x000fee0000000200 */
[----:B------:R-:W-:Y:S01]  /*14050*/  HMMA.16816.F32.BF16 R20, R40, R50, R20 ;  /* 0x000000322814723c */ /* 0x000fe20000041814 */
[----:B------:R-:W1:Y:S07]  /*14060*/  LDSM.16.M88.4 R48, [R201+0xb000] ;  /* 0x00b00000c930783b */ /* 0x000e6e0000000200 */
[----:B--2---:R-:W-:Y:S08]  /*14070*/  HMMA.16816.F32.BF16 R72, R80, R76, R72 ;  /* 0x0000004c5048723c */ /* 0x004ff00000041848 */
[----:B------:R-:W-:Y:S08]  /*14080*/  HMMA.16816.F32.BF16 R32, R60, R104, R32 ;  /* 0x000000683c20723c */ /* 0x000ff00000041820 */
[----:B------:R-:W-:Y:S08]  /*14090*/  HMMA.16816.F32.BF16 R4, R28, R100, R4 ;  /* 0x000000641c04723c */ /* 0x000ff00000041804 */
[----:B------:R-:W-:Y:S08]  /*140a0*/  HMMA.16816.F32.BF16 R44, R60, R106, R44 ;  /* 0x0000006a3c2c723c */ /* 0x000ff0000004182c */
[----:B------:R-:W-:Y:S01]  /*140b0*/  HMMA.16816.F32.BF16 R20, R28, R102, R20 ;  /* 0x000000661c14723c */ /* 0x000fe20000041814 */
[----:B------:R-:W2:Y:S07]  /*140c0*/  LDSM.16.M88.4 R100, [R199+0x5000] ;  /* 0x00500000c764783b */ /* 0x000eae0000000200 */
[----:B------:R-:W-:Y:S01]  /*140d0*/  HMMA.16816.F32.BF16 R64, R96, R26, R64 ;  /* 0x0000001a6040723c */ /* 0x000fe20000041840 */
[----:B------:R-:W3:Y:S07]  /*140e0*/  LDSM.16.M88.4 R24, [R196+0xa800] ;  /* 0x00a80000c418783b */ /* 0x000eee0000000200 */
[----:B-1----:R-:W-:Y:S08]  /*140f0*/  HMMA.16816.F32.BF16 R72, R60, R48, R72 ;  /* 0x000000303c48723c */ /* 0x002ff00000041848 */
[----:B------:R-:W-:Y:S08]  /*14100*/  HMMA.16816.F32.BF16 R32, R40, R36, R32 ;  /* 0x000000242820723c */ /* 0x000ff00000041820 */
[----:B------:R-:W-:Y:S08]  /*14110*/  HMMA.16816.F32.BF16 R4, R12, R8, R4 ;  /* 0x000000080c04723c */ /* 0x000ff00000041804 */
[----:B------:R-:W-:Y:S01]  /*14120*/  HMMA.16816.F32.BF16 R44, R40, R38, R44 ;  /* 0x00000026282c723c */ /* 0x000fe2000004182c */
[----:B------:R-:W1:Y:S07]  /*14130*/  LDSM.16.M88.4 R36, [R192+0x3800] ;  /* 0x00380000c024783b */ /* 0x000e6e0000000200 */
[----:B------:R-:W-:Y:S08]  /*14140*/  HMMA.16816.F32.BF16 R88, R96, R92, R88 ;  /* 0x0000005c6058723c */ /* 0x000ff00000041858 */
[----:B------:R-:W-:Y:S01]  /*14150*/  HMMA.16816.F32.BF16 R20, R12, R10, R20 ;  /* 0x0000000a0c14723c */ /* 0x000fe20000041814 */
[----:B------:R-:W4:Y:S07]  /*14160*/  LDSM.16.M88.4 R8, [R196+0xb000] ;  /* 0x00b00000c408783b */ /* 0x000f2e0000000200 */
[----:B------:R-:W-:Y:S01]  /*14170*/  HMMA.16816.F32.BF16 R92, R96, R94, R84 ;  /* 0x0000005e605c723c */ /* 0x000fe20000041854 */
[----:B------:R-:W4:Y:S01]  /*14180*/  LDSM.16.M88.4 R84, [R192+0x4800] ;  /* 0x00480000c054783b */ /* 0x000f220000000200 */
[----:B------:R-:W-:-:S02]  /*14190*/  FMUL.FTZ R0, R4, R3 ;  /* 0x0000000304007220 */ /* 0x000fc40000410000 */
[-C--:B-----5:R-:W-:Y:S02]  /*141a0*/  FMUL.FTZ R16, R5, R3.reuse ;  /* 0x0000000305107220 */ /* 0x0a0fe40000410000 */
[-C--:B------:R-:W-:Y:S02]  /*141b0*/  FMUL.FTZ R17, R6, R3.reuse ;  /* 0x0000000306117220 */ /* 0x080fe40000410000 */
[----:B------:R-:W-:Y:S01]  /*141c0*/  HMMA.16816.F32.BF16 R64, R80, R78, R64 ;  /* 0x0000004e5040723c */ /* 0x000fe20000041840 */
[-C--:B------:R-:W-:Y:S02]  /*141d0*/  FMUL.FTZ R48, R7, R3.reuse ;  /* 0x0000000307307220 */ /* 0x080fe40000410000 */
[----:B------:R-:W4:Y:S05]  /*141e0*/  LDSM.16.M88.4 R4, [R201+0xb800] ;  /* 0x00b80000c904783b */ /* 0x000f2a0000000200 */
[----:B--2---:R-:W-:Y:S08]  /*141f0*/  HMMA.16816.F32.BF16 R72, R40, R100, R72 ;  /* 0x000000642848723c */ /* 0x004ff00000041848 */
[----:B---3--:R-:W-:Y:S01]  /*14200*/  HMMA.16816.F32.BF16 R32, R28, R24, R32 ;  /* 0x000000181c20723c */ /* 0x008fe20000041820 */
[----:B------:R-:W-:-:S07]  /*14210*/  FMUL.FTZ R49, R20, R3 ;  /* 0x0000000314317220 */ /* 0x000fce0000410000 */
[----:B-1----:R-:W-:Y:S07]  /*14220*/  HMMA.16816.F32.BF16 R88, R80, R36, R88 ;  /* 0x000000245058723c */ /* 0x002fee0000041858 */
[-C--:B------:R-:W-:Y:S01]  /*14230*/  FMUL.FTZ R36, R22, R3.reuse ;  /* 0x0000000316247220 */ /* 0x080fe20000410000 */
[----:B------:R-:W-:Y:S07]  /*14240*/  HMMA.16816.F32.BF16 R64, R60, R50, R64 ;  /* 0x000000323c40723c */ /* 0x000fee0000041840 */
[-C--:B------:R-:W-:Y:S01]  /*14250*/  FMUL.FTZ R50, R21, R3.reuse ;  /* 0x0000000315327220 */ /* 0x080fe20000410000 */
[----:B----4-:R-:W-:Y:S07]  /*14260*/  HMMA.16816.F32.BF16 R72, R28, R8, R72 ;  /* 0x000000081c48723c */ /* 0x010fee0000041848 */
[-C--:B------:R-:W-:Y:S01]  /*14270*/  FMUL.FTZ R8, R23, R3.reuse ;  /* 0x0000000317087220 */ /* 0x080fe20000410000 */
[----:B------:R-:W-:Y:S01]  /*14280*/  HMMA.16816.F32.BF16 R92, R80, R38, R92 ;  /* 0x00000026505c723c */ /* 0x000fe2000004185c */
[----:B------:R-:W1:Y:S07]  /*14290*/  LDSM.16.M88.4 R20, [R199+0x5800] ;  /* 0x00580000c714783b */ /* 0x000e6e0000000200 */
[----:B------:R-:W-:Y:S08]  /*142a0*/  HMMA.16816.F32.BF16 R32, R12, R84, R32 ;  /* 0x000000540c20723c */ /* 0x000ff00000041820 */
[C---:B------:R-:W-:Y:S08]  /*142b0*/  HMMA.16816.F32.BF16 R88, R60.reuse, R4, R88 ;  /* 0x000000043c58723c */ /* 0x040ff00000041858 */
[----:B------:R-:W-:Y:S01]  /*142c0*/  HMMA.16816.F32.BF16 R92, R60, R6, R92 ;  /* 0x000000063c5c723c */ /* 0x000fe2000004185c */
[----:B------:R-:W-:Y:S07]  /*142d0*/  LDSM.16.M88.4 R4, [R192+0x5800] ;  /* 0x00580000c004783b */ /* 0x000fee0000000200 */
[----:B------:R-:W-:-:S02]  /*142e0*/  FMUL.FTZ R9, R32, R3 ;  /* 0x0000000320097220 */ /* 0x000fc40000410000 */
[-C--:B------:R-:W-:Y:S02]  /*142f0*/  FMUL.FTZ R37, R33, R3.reuse ;  /* 0x0000000321257220 */ /* 0x080fe40000410000 */
[-C--:B------:R-:W-:Y:S02]  /*14300*/  FMUL.FTZ R51, R34, R3.reuse ;  /* 0x0000000322337220 */ /* 0x080fe40000410000 */
[----:B------:R-:W-:Y:S02]  /*14310*/  FMUL.FTZ R38, R35, R3 ;  /* 0x0000000323267220 */ /* 0x000fe40000410000 */
[----:B------:R-:W2:Y:S01]  /*14320*/  LDSM.16.M88.4 R32, [R196+0xb800] ;  /* 0x00b80000c420783b */ /* 0x000ea20000000200 */
[----:B------:R-:W-:Y:S03]  /*14330*/  HMMA.16816.F32.BF16 R44, R28, R26, R44 ;  /* 0x0000001a1c2c723c */ /* 0x000fe6000004182c */
[----:B------:R-:W3:Y:S05]  /*14340*/  LDSM.16.M88.4 R24, [R192+0x5000] ;  /* 0x00500000c018783b */ /* 0x000eea0000000200 */
[C---:B-1----:R-:W-:Y:S08]  /*14350*/  HMMA.16816.F32.BF16 R88, R40.reuse, R20, R88 ;  /* 0x000000142858723c */ /* 0x042ff00000041858 */
[C---:B------:R-:W-:Y:S08]  /*14360*/  HMMA.16816.F32.BF16 R64, R40.reuse, R102, R64 ;  /* 0x000000662840723c */ /* 0x040ff00000041840 */
[----:B------:R-:W-:Y:S01]  /*14370*/  HMMA.16816.F32.BF16 R92, R40, R22, R92 ;  /* 0x00000016285c723c */ /* 0x000fe2000004185c */
[----:B------:R-:W1:Y:S01]  /*14380*/  MUFU.TANH R0, R0 ;  /* 0x0000000000007308 */ /* 0x000e620000002400 */
[----:B------:R-:W-:-:S06]  /*14390*/  DEPBAR.LE SB0, 0x0 ;  /* 0x000080000000791a */ /* 0x000fcc0000000000 */
[C---:B--2---:R-:W-:Y:S08]  /*143a0*/  HMMA.16816.F32.BF16 R88, R28.reuse, R32, R88 ;  /* 0x000000201c58723c */ /* 0x044ff00000041858 */
[C---:B------:R-:W-:Y:S08]  /*143b0*/  HMMA.16816.F32.BF16 R64, R28.reuse, R10, R64 ;  /* 0x0000000a1c40723c */ /* 0x040ff00000041840 */
[----:B------:R-:W-:Y:S01]  /*143c0*/  HMMA.16816.F32.BF16 R92, R28, R34, R92 ;  /* 0x000000221c5c723c */ /* 0x000fe2000004185c */
[----:B------:R-:W-:-:S05]  /*143d0*/  IMAD.SHL.U32 R10, R56, 0x2, RZ ;  /* 0x00000002380a7824 */ /* 0x000fca00078e00ff */
[----:B------:R-:W-:Y:S02]  /*143e0*/  LOP3.LUT R10, R10, 0x6, RZ, 0xc0, !PT ;  /* 0x000000060a0a7812 */ /* 0x000fe400078ec0ff */
[C---:B---3--:R-:W-:Y:S01]  /*143f0*/  HMMA.16816.F32.BF16 R72, R12.reuse, R24, R72 ;  /* 0x000000180c48723c */ /* 0x048fe20000041848 */
[----:B------:R-:W-:Y:S07]  /*14400*/  MUFU.TANH R16, R16 ;  /* 0x0000001000107308 */ /* 0x000fee0000002400 */
[----:B------:R-:W-:Y:S01]  /*14410*/  HMMA.16816.F32.BF16 R44, R12, R86, R44 ;  /* 0x000000560c2c723c */ /* 0x000fe2000004182c */
[----:B------:R-:W-:Y:S01]  /*14420*/  IMAD R25, R133, 0x40, R10 ;  /* 0x0000004085197824 */ /* 0x000fe200078e020a */
[----:B------:R-:W2:Y:S04]  /*14430*/  MUFU.TANH R48, R48 ;  /* 0x0000003000307308 */ /* 0x000ea80000002400 */
[----:B------:R-:W-:-:S02]  /*14440*/  IADD3 R22, R25, -0x3f, RZ ;  /* 0xffffffc119167810 */ /* 0x000fc40007ffe0ff */
[----:B------:R-:W-:Y:S02]  /*14450*/  HMMA.16816.F32.BF16 R88, R12, R4, R88 ;  /* 0x000000040c58723c */ /* 0x000fe40000041858 */
[----:B------:R-:W-:Y:S01]  /*14460*/  MUFU.TANH R49, R49 ;  /* 0x0000003100317308 */ /* 0x000fe20000002400 */
[----:B------:R-:W-:-:S04]  /*14470*/  ISETP.GE.AND P0, PT, R22, R69, PT ;  /* 0x000000451600720c */ /* 0x000fc80003f06270 */
[----:B------:R-:W-:-:S03]  /*14480*/  IADD3 R4, R25, -0x40, RZ ;  /* 0xffffffc019047810 */ /* 0x000fc60007ffe0ff */
[----:B------:R-:W3:Y:S01]  /*14490*/  MUFU.TANH R36, R36 ;  /* 0x0000002400247308 */ /* 0x000ee20000002400 */
[----:B------:R-:W-:Y:S01]  /*144a0*/  IADD3 R22, R25, -0x30, RZ ;  /* 0xffffffd019167810 */ /* 0x000fe20007ffe0ff */
[----:B------:R-:W-:Y:S01]  /*144b0*/  HMMA.16816.F32.BF16 R64, R12, R26, R64 ;  /* 0x0000001a0c40723c */ /* 0x000fe20000041840 */
[-C--:B------:R-:W-:Y:S02]  /*144c0*/  ISETP.GE.AND P1, PT, R4, R69.reuse, PT ;  /* 0x000000450400720c */ /* 0x080fe40003f26270 */
[----:B------:R-:W-:-:S03]  /*144d0*/  ISETP.GE.AND P5, PT, R22, R69, PT ;  /* 0x000000451600720c */ /* 0x000fc60003fa6270 */
[----:B------:R-:W-:Y:S02]  /*144e0*/  MUFU.TANH R50, R50 ;  /* 0x0000003200327308 */ /* 0x000fe40000002400 */
[----:B------:R-:W-:Y:S01]  /*144f0*/  HMMA.16816.F32.BF16 R92, R12, R6, R92 ;  /* 0x000000060c5c723c */ /* 0x000fe2000004185c */
[----:B-1----:R-:W-:Y:S02]  /*14500*/  FSEL R22, R0, -INF , !P1 ;  /* 0xff80000000167808 */ /* 0x002fe40004800000 */
[----:B------:R-:W-:-:S03]  /*14510*/  IADD3 R10, R25, -0x38, RZ ;  /* 0xffffffc8190a7810 */ /* 0x000fc60007ffe0ff */
[----:B------:R-:W1:Y:S01]  /*14520*/  MUFU.TANH R8, R8 ;  /* 0x0000000800087308 */ /* 0x000e620000002400 */
[----:B------:R-:W-:Y:S01]  /*14530*/  IADD3 R0, R25, -0x20, RZ ;  /* 0xffffffe019007810 */ /* 0x000fe20007ffe0ff */
[-C--:B------:R-:W-:Y:S01]  /*14540*/  FMUL.FTZ R73, R73, R3.reuse ;  /* 0x0000000349497220 */ /* 0x080fe20000410000 */
[----:B--2---:R-:W-:Y:S01]  /*14550*/  FSEL R48, R48, -INF , !P0 ;  /* 0xff80000030307808 */ /* 0x004fe20004000000 */
[----:B------:R-:W-:Y:S01]  /*14560*/  FMUL.FTZ R75, R75, R3 ;  /* 0x000000034b4b7220 */ /* 0x000fe20000410000 */
[----:B------:R-:W-:-:S03]  /*14570*/  FSEL R23, R16, -INF , !P0 ;  /* 0xff80000010177808 */ /* 0x000fc60004000000 */
[----:B------:R-:W-:Y:S01]  /*14580*/  MUFU.TANH R9, R9 ;  /* 0x0000000900097308 */ /* 0x000fe20000002400 */
[-C--:B------:R-:W-:Y:S02]  /*14590*/  ISETP.GE.AND P4, PT, R10, R69.reuse, PT ;  /* 0x000000450a00720c */ /* 0x080fe40003f86270 */
[----:B------:R-:W-:Y:S01]  /*145a0*/  ISETP.GE.AND P0, PT, R0, R69, PT ;  /* 0x000000450000720c */ /* 0x000fe20003f06270 */
[----:B------:R-:W-:Y:S01]  /*145b0*/  FMUL.FTZ R24, R44, R3 ;  /* 0x000000032c187220 */ /* 0x000fe20000410000 */
[----:B------:R-:W-:-:S03]  /*145c0*/  IADD3 R4, R25, -0x37, RZ ;  /* 0xffffffc919047810 */ /* 0x000fc60007ffe0ff */
[----:B------:R-:W2:Y:S01]  /*145d0*/  MUFU.TANH R51, R51 ;  /* 0x0000003300337308 */ /* 0x000ea20000002400 */
[----:B------:R-:W-:Y:S01]  /*145e0*/  IADD3 R0, R25, -0x1f, RZ ;  /* 0xffffffe119007810 */ /* 0x000fe20007ffe0ff */
[-C--:B------:R-:W-:Y:S01]  /*145f0*/  FMUL.FTZ R20, R46, R3.reuse ;  /* 0x000000032e147220 */ /* 0x080fe20000410000 */
[----:B---3--:R-:W-:Y:S01]  /*14600*/  FSEL R36, R36, -INF , !P4 ;  /* 0xff80000024247808 */ /* 0x008fe20006000000 */
[-C--:B------:R-:W-:Y:S01]  /*14610*/  FMUL.FTZ R11, R45, R3.reuse ;  /* 0x000000032d0b7220 */ /* 0x080fe20000410000 */
[----:B------:R-:W-:Y:S01]  /*14620*/  FSEL R49, R49, -INF , !P4 ;  /* 0xff80000031317808 */ /* 0x000fe20006000000 */
[----:B------:R-:W-:Y:S02]  /*14630*/  FMUL.FTZ R21, R47, R3 ;  /* 0x000000032f157220 */ /* 0x000fe40000410000 */
[----:B------:R-:W-:Y:S01]  /*14640*/  MUFU.TANH R37, R37 ;  /* 0x0000002500257308 */ /* 0x000fe20000002400 */
[-C--:B------:R-:W-:Y:S02]  /*14650*/  ISETP.GE.AND P6, PT, R4, R69.reuse, PT ;  /* 0x000000450400720c */ /* 0x080fe40003fc6270 */
[----:B------:R-:W-:-:S02]  /*14660*/  ISETP.GE.AND P4, PT, R0, R69, PT ;  /* 0x000000450000720c */ /* 0x000fc40003f86270 */
[----:B------:R-:W-:-:S03]  /*14670*/  IADD3 R0, R25, -0x18, RZ ;  /* 0xffffffe819007810 */ /* 0x000fc60007ffe0ff */
[----:B------:R-:W3:Y:S01]  /*14680*/  MUFU.TANH R38, R38 ;  /* 0x0000002600267308 */ /* 0x000ee20000002400 */
[----:B------:R-:W-:Y:S02]  /*14690*/  IADD3 R10, R25, -0x2f, RZ ;  /* 0xffffffd1190a7810 */ /* 0x000fe40007ffe0ff */
[----:B-1----:R-:W-:-:S05]  /*146a0*/  FSEL R12, R8, -INF , !P6 ;  /* 0xff800000080c7808 */ /* 0x002fca0007000000 */
[----:B------:R-:W-:Y:S01]  /*146b0*/  MUFU.TANH R174, R73 ;  /* 0x0000004900ae7308 */ /* 0x000fe20000002400 */
[----:B------:R-:W-:-:S07]  /*146c0*/  FSEL R50, R50, -INF , !P6 ;  /* 0xff80000032327808 */ /* 0x000fce0007000000 */
[----:B------:R-:W1:Y:S01]  /*146d0*/  MUFU.TANH R165, R75 ;  /* 0x0000004b00a57308 */ /* 0x000e620000002400 */
[----:B------:R-:W-:Y:S01]  /*146e0*/  ISETP.GE.AND P6, PT, R0, R69, PT ;  /* 0x000000450000720c */ /* 0x000fe20003fc6270 */
[----:B------:R-:W-:-:S06]  /*146f0*/  FMUL.FTZ R72, R72, R3 ;  /* 0x0000000348487220 */ /* 0x000fcc0000410000 */
[----:B------:R-:W4:Y:S01]  /*14700*/  MUFU.TANH R17, R17 ;  /* 0x0000001100117308 */ /* 0x000f220000002400 */
[----:B------:R-:W-:Y:S01]  /*14710*/  FMUL.FTZ R74, R74, R3 ;  /* 0x000000034a4a7220 */ /* 0x000fe20000410000 */
[----:B------:R-:W-:-:S06]  /*14720*/  IADD3 R0, R25, -0x17, RZ ;  /* 0xffffffe919007810 */ /* 0x000fcc0007ffe0ff */
[----:B------:R-:W-:Y:S01]  /*14730*/  MUFU.TANH R24, R24 ;  /* 0x0000001800187308 */ /* 0x000fe20000002400 */
[----:B------:R-:W-:Y:S02]  /*14740*/  IADD3 R4, R25, -0x28, RZ ;  /* 0xffffffd819047810 */ /* 0x000fe40007ffe0ff */
[----:B------:R-:W-:-:S05]  /*14750*/  ISETP.GE.AND P3, PT, R10, R69, PT ;  /* 0x000000450a00720c */ /* 0x000fca0003f66270 */
[----:B------:R-:W1:Y:S01]  /*14760*/  MUFU.TANH R20, R20 ;  /* 0x0000001400147308 */ /* 0x000e620000002400 */
[----:B--2---:R-:W-:Y:S02]  /*14770*/  FSEL R10, R51, -INF , !P5 ;  /* 0xff800000330a7808 */ /* 0x004fe40006800000 */
[----:B------:R-:W-:-:S05]  /*14780*/  FSEL R7, R9, -INF , !P5 ;  /* 0xff80000009077808 */ /* 0x000fca0006800000 */
[----:B------:R-:W-:Y:S01]  /*14790*/  MUFU.TANH R11, R11 ;  /* 0x0000000b000b7308 */ /* 0x000fe20000002400 */
[----:B------:R-:W-:Y:S01]  /*147a0*/  ISETP.GE.AND P5, PT, R0, R69, PT ;  /* 0x000000450000720c */ /* 0x000fe20003fa6270 */
[----:B------:R-:W-:-:S06]  /*147b0*/  FMUL.FTZ R64, R64, R3 ;  /* 0x0000000340407220 */ /* 0x000fcc0000410000 */
[----:B------:R-:W2:Y:S01]  /*147c0*/  MUFU.TANH R21, R21 ;  /* 0x0000001500157308 */ /* 0x000ea20000002400 */
[-C--:B------:R-:W-:Y:S01]  /*147d0*/  FMUL.FTZ R65, R65, R3.reuse ;  /* 0x0000000341417220 */ /* 0x080fe20000410000 */
[----:B------:R-:W-:Y:S01]  /*147e0*/  IADD3 R0, R25, -0x10, RZ ;  /* 0xfffffff019007810 */ /* 0x000fe20007ffe0ff */
[----:B------:R-:W-:Y:S01]  /*147f0*/  FMUL.FTZ R66, R66, R3 ;  /* 0x0000000342427220 */ /* 0x000fe20000410000 */
[----:B------:R-:W-:Y:S01]  /*14800*/  ISETP.GE.AND P2, PT, R4, R69, PT ;  /* 0x000000450400720c */ /* 0x000fe20003f46270 */
[-C--:B------:R-:W-:Y:S02]  /*14810*/  FMUL.FTZ R67, R67, R3.reuse ;  /* 0x0000000343437220 */ /* 0x080fe40000410000 */
[-C--:B------:R-:W-:Y:S01]  /*14820*/  FMUL.FTZ R88, R88, R3.reuse ;  /* 0x0000000358587220 */ /* 0x080fe20000410000 */
[----:B------:R-:W-:Y:S01]  /*14830*/  MUFU.TANH R172, R72 ;  /* 0x0000004800ac7308 */ /* 0x000fe20000002400 */
[-C--:B------:R-:W-:Y:S02]  /*14840*/  FMUL.FTZ R89, R89, R3.reuse ;  /* 0x0000000359597220 */ /* 0x080fe40000410000 */
[----:B------:R-:W-:-:S02]  /*14850*/  FMUL.FTZ R90, R90, R3 ;  /* 0x000000035a5a7220 */ /* 0x000fc40000410000 */
[-C--:B------:R-:W-:Y:S02]  /*14860*/  FMUL.FTZ R91, R91, R3.reuse ;  /* 0x000000035b5b7220 */ /* 0x080fe40000410000 */
[-C--:B------:R-:W-:Y:S01]  /*14870*/  FMUL.FTZ R92, R92, R3.reuse ;  /* 0x000000035c5c7220 */ /* 0x080fe20000410000 */
[----:B------:R-:W2:Y:S01]  /*14880*/  MUFU.TANH R162, R74 ;  /* 0x0000004a00a27308 */ /* 0x000ea20000002400 */
[-C--:B------:R-:W-:Y:S02]  /*14890*/  FMUL.FTZ R94, R94, R3.reuse ;  /* 0x000000035e5e7220 */ /* 0x080fe40000410000 */
[-C--:B------:R-:W-:Y:S02]  /*148a0*/  FMUL.FTZ R93, R93, R3.reuse ;  /* 0x000000035d5d7220 */ /* 0x080fe40000410000 */
[----:B------:R-:W-:Y:S01]  /*148b0*/  FMUL.FTZ R95, R95, R3 ;  /* 0x000000035f5f7220 */ /* 0x000fe20000410000 */
[----:B------:R-:W-:Y:S02]  /*148c0*/  IADD3 R4, R25, -0x27, RZ ;  /* 0xffffffd919047810 */ /* 0x000fe40007ffe0ff */
[----:B---3--:R-:W-:Y:S01]  /*148d0*/  FSEL R9, R38, -INF , !P3 ;  /* 0xff80000026097808 */ /* 0x008fe20005800000 */
[----:B------:R-:W-:Y:S01]  /*148e0*/  MUFU.TANH R171, R64 ;  /* 0x0000004000ab7308 */ /* 0x000fe20000002400 */
[----:B------:R-:W-:-:S02]  /*148f0*/  FSEL R6, R37, -INF , !P3 ;  /* 0xff80000025067808 */ /* 0x000fc40005800000 */
[----:B------:R-:W-:Y:S02]  /*14900*/  ISETP.GE.AND P3, PT, R0, R69, PT ;  /* 0x000000450000720c */ /* 0x000fe40003f66270 */
[----:B-1----:R-:W-:Y:S02]  /*14910*/  FSEL R165, R165, -INF , !P4 ;  /* 0xff800000a5a57808 */ /* 0x002fe40006000000 */
[----:B------:R-:W-:Y:S01]  /*14920*/  FSEL R174, R174, -INF , !P4 ;  /* 0xff800000aeae7808 */ /* 0x000fe20006000000 */
[----:B------:R-:W-:Y:S01]  /*14930*/  MUFU.TANH R161, R65 ;  /* 0x0000004100a17308 */ /* 0x000fe20000002400 */
[----:B----4-:R-:W-:Y:S02]  /*14940*/  FSEL R17, R17, -INF , !P1 ;  /* 0xff80000011117808 */ /* 0x010fe40004800000 */
[----:B------:R-:W-:Y:S02]  /*14950*/  IADD3 R0, R25, -0xf, RZ ;  /* 0xfffffff119007810 */ /* 0x000fe40007ffe0ff */
[----:B------:R-:W-:-:S03]  /*14960*/  ISETP.GE.AND P4, PT, R133, 0x2, PT ;  /* 0x000000028500780c */ /* 0x000fc60003f86270 */
[----:B------:R-:W1:Y:S01]  /*14970*/  MUFU.TANH R164, R66 ;  /* 0x0000004200a47308 */ /* 0x000e620000002400 */
[----:B------:R-:W-:Y:S02]  /*14980*/  ISETP.GE.AND P1, PT, R4, R69, PT ;  /* 0x000000450400720c */ /* 0x000fe40003f26270 */
[----:B------:R-:W-:-:S05]  /*14990*/  IADD3 R14, R25, -0x8, RZ ;  /* 0xfffffff8190e7810 */ /* 0x000fca0007ffe0ff */
[----:B------:R-:W3:Y:S01]  /*149a0*/  MUFU.TANH R170, R67 ;  /* 0x0000004300aa7308 */ /* 0x000ee20000002400 */
[----:B------:R-:W-:Y:S02]  /*149b0*/  FSEL R8, R20, -INF , !P2 ;  /* 0xff80000014087808 */ /* 0x000fe40005000000 */
[----:B------:R-:W-:-:S05]  /*149c0*/  FSEL R5, R24, -INF , !P2 ;  /* 0xff80000018057808 */ /* 0x000fca0005000000 */
[----:B------:R-:W-:Y:S01]  /*149d0*/  MUFU.TANH R166, R88 ;  /* 0x0000005800a67308 */ /* 0x000fe20000002400 */
[----:B------:R-:W-:-:S07]  /*149e0*/  ISETP.GE.AND P2, PT, R0, R69, PT ;  /* 0x000000450000720c */ /* 0x000fce0003f46270 */
[----:B------:R-:W-:Y:S01]  /*149f0*/  MUFU.TANH R173, R89 ;  /* 0x0000005900ad7308 */ /* 0x000fe20000002400 */
[----:B--2---:R-:W-:-:S07]  /*14a00*/  FSEL R0, R21, -INF , !P1 ;  /* 0xff80000015007808 */ /* 0x004fce0004800000 */
[----:B------:R-:W2:Y:S01]  /*14a10*/  MUFU.TANH R142, R90 ;  /* 0x0000005a008e7308 */ /* 0x000ea20000002400 */
[----:B------:R-:W-:-:S07]  /*14a20*/  FSEL R4, R11, -INF , !P1 ;  /* 0xff8000000b047808 */ /* 0x000fce0004800000 */
[----:B------:R-:W4:Y:S01]  /*14a30*/  MUFU.TANH R141, R91 ;  /* 0x0000005b008d7308 */ /* 0x000f220000002400 */
[----:B------:R-:W-:-:S07]  /*14a40*/  ISETP.GE.AND P1, PT, R14, R69, PT ;  /* 0x000000450e00720c */ /* 0x000fce0003f26270 */
[----:B------:R-:W-:Y:S08]  /*14a50*/  MUFU.TANH R167, R92 ;  /* 0x0000005c00a77308 */ /* 0x000ff00000002400 */
[----:B------:R-:W1:Y:S08]  /*14a60*/  MUFU.TANH R140, R94 ;  /* 0x0000005e008c7308 */ /* 0x000e700000002400 */
[----:B------:R-:W1:Y:S08]  /*14a70*/  MUFU.TANH R160, R95 ;  /* 0x0000005f00a07308 */ /* 0x000e700000002400 */
[----:B------:R-:W1:Y:S01]  /*14a80*/  MUFU.TANH R143, R93 ;  /* 0x0000005d008f7308 */ /* 0x000e620000002400 */
[----:B------:R-:W-:-:S02]  /*14a90*/  IADD3 R14, R25, -0x7, RZ ;  /* 0xfffffff9190e7810 */ /* 0x000fc40007ffe0ff */
[----:B------:R-:W-:Y:S02]  /*14aa0*/  FSEL R162, R162, -INF , !P0 ;  /* 0xff800000a2a27808 */ /* 0x000fe40004000000 */
[----:B------:R-:W-:Y:S01]  /*14ab0*/  FSEL R172, R172, -INF , !P0 ;  /* 0xff800000acac7808 */ /* 0x000fe20004000000 */
[----:B------:R-:W-:Y:S01]  /*14ac0*/  BSSY B1, `(.L_x_1303) ;  /* 0x00000c1000017945 */ /* 0x000fe20003800000 */
[----:B------:R-:W-:Y:S02]  /*14ad0*/  ISETP.GE.AND P0, PT, R14, R69, PT ;  /* 0x000000450e00720c */ /* 0x000fe40003f06270 */
[C---:B------:R-:W-:Y:S02]  /*14ae0*/  IADD3 R195, R199.reuse, 0x800, RZ ;  /* 0x00000800c7c37810 */ /* 0x040fe40007ffe0ff */
[C---:B------:R-:W-:Y:S02]  /*14af0*/  IADD3 R194, R199.reuse, 0x1000, RZ ;  /* 0x00001000c7c27810 */ /* 0x040fe40007ffe0ff */
[----:B------:R-:W-:-:S02]  /*14b00*/  IADD3 R193, R199, 0x1800, RZ ;  /* 0x00001800c7c17810 */ /* 0x000fc40007ffe0ff */
[C---:B------:R-:W-:Y:S02]  /*14b10*/  IADD3 R191, R199.reuse, 0x2000, RZ ;  /* 0x00002000c7bf7810 */ /* 0x040fe40007ffe0ff */
[C---:B------:R-:W-:Y:S02]  /*14b20*/  IADD3 R190, R199.reuse, 0x2800, RZ ;  /* 0x00002800c7be7810 */ /* 0x040fe40007ffe0ff */
[C---:B------:R-:W-:Y:S02]  /*14b30*/  IADD3 R189, R199.reuse, 0x3000, RZ ;  /* 0x00003000c7bd7810 */ /* 0x040fe40007ffe0ff */
[C---:B------:R-:W-:Y:S02]  /*14b40*/  IADD3 R188, R199.reuse, 0x3800, RZ ;  /* 0x00003800c7bc7810 */ /* 0x040fe40007ffe0ff */
[C---:B------:R-:W-:Y:S02]  /*14b50*/  IADD3 R187, R199.reuse, 0x4000, RZ ;  /* 0x00004000c7bb7810 */ /* 0x040fe40007ffe0ff */
[----:B------:R-:W-:-:S02]  /*14b60*/  IADD3 R186, R199, 0x4800, RZ ;  /* 0x00004800c7ba7810 */ /* 0x000fc40007ffe0ff */
[C---:B------:R-:W-:Y:S02]  /*14b70*/  IADD3 R185, R199.reuse, 0x5000, RZ ;  /* 0x00005000c7b97810 */ /* 0x040fe40007ffe0ff */
[----:B------:R-:W-:Y:S02]  /*14b80*/  IADD3 R184, R199, 0x5800, RZ ;  /* 0x00005800c7b87810 */ /* 0x000fe40007ffe0ff */
[----:B-1----:R-:W-:Y:S02]  /*14b90*/  FSEL R164, R164, -INF , !P6 ;  /* 0xff800000a4a47808 */ /* 0x002fe40007000000 */
[----:B------:R-:W-:Y:S02]  /*14ba0*/  FSEL R171, R171, -INF , !P6 ;  /* 0xff800000abab7808 */ /* 0x000fe40007000000 */
[----:B---3--:R-:W-:Y:S02]  /*14bb0*/  FSEL R170, R170, -INF , !P5 ;  /* 0xff800000aaaa7808 */ /* 0x008fe40006800000 */
[----:B------:R-:W-:-:S02]  /*14bc0*/  FSEL R161, R161, -INF , !P5 ;  /* 0xff800000a1a17808 */ /* 0x000fc40006800000 */
[----:B--2---:R-:W-:Y:S02]  /*14bd0*/  FSEL R142, R142, -INF , !P3 ;  /* 0xff8000008e8e7808 */ /* 0x004fe40005800000 */
[----:B------:R-:W-:Y:S02]  /*14be0*/  FSEL R166, R166, -INF , !P3 ;  /* 0xff800000a6a67808 */ /* 0x000fe40005800000 */
[----:B----4-:R-:W-:Y:S02]  /*14bf0*/  FSEL R141, R141, -INF , !P2 ;  /* 0xff8000008d8d7808 */ /* 0x010fe40005000000 */
[----:B------:R-:W-:Y:S02]  /*14c00*/  FSEL R173, R173, -INF , !P2 ;  /* 0xff800000adad7808 */ /* 0x000fe40005000000 */
[----:B------:R-:W-:Y:S02]  /*14c10*/  FSEL R140, R140, -INF , !P1 ;  /* 0xff8000008c8c7808 */ /* 0x000fe40004800000 */
[----:B------:R-:W-:-:S02]  /*14c20*/  FSEL R167, R167, -INF , !P1 ;  /* 0xff800000a7a77808 */ /* 0x000fc40004800000 */
        /* <DEDUP_REMOVED lines=17> */
[-C--:B------:R-:W-:Y:S02]  /*14d40*/  LOP3.LUT R16, R16, R21.reuse, RZ, 0x3c, !PT ;  /* 0x0000001510107212 */ /* 0x080fe400078e3cff */
[----:B------:R-:W-:Y:S02]  /*14d50*/  ISETP.GE.AND P2, PT, R2, RZ, PT ;  /* 0x000000ff0200720c */ /* 0x000fe40003f46270 */
[----:B------:R-:W-:Y:S02]  /*14d60*/  ISETP.GE.AND P0, PT, R16, RZ, PT ;  /* 0x000000ff1000720c */ /* 0x000fe40003f06270 */
[----:B------:R-:W-:Y:S01]  /*14d70*/  LOP3.LUT R2, RZ, R21, RZ, 0x33, !PT ;  /* 0x00000015ff027212 */ /* 0x000fe200078e33ff */
[----:B-1----:R-:W1:Y:S02]  /*14d80*/  MUFU.RCP R26, R15 ;  /* 0x0000000f001a7308 */ /* 0x002e640000001000 */
[----:B-1----:R-:W-:-:S06]  /*14d90*/  IADD3 R26, R26, 0xffffffe, RZ ;  /* 0x0ffffffe1a1a7810 */ /* 0x002fcc0007ffe0ff */
[----:B------:R-:W1:Y:S02]  /*14da0*/  F2I.FTZ.U32.TRUNC.NTZ R27, R26 ;  /* 0x0000001a001b7305 */ /* 0x000e64000021f000 */
[----:B-1----:R-:W-:Y:S02]  /*14db0*/  IMAD.MOV R24, RZ, RZ, -R27 ;  /* 0x000000ffff187224 */ /* 0x002fe400078e0a1b */
[----:B------:R-:W-:Y:S02]  /*14dc0*/  IMAD.MOV.U32 R26, RZ, RZ, RZ ;  /* 0x000000ffff1a7224 */ /* 0x000fe400078e00ff */
[----:B------:R-:W-:-:S04]  /*14dd0*/  IMAD R24, R24, R13, RZ ;  /* 0x0000000d18187224 */ /* 0x000fc800078e02ff */
[----:B------:R-:W-:Y:S02]  /*14de0*/  IMAD.HI.U32 R24, R27, R24, R26 ;  /* 0x000000181b187227 */ /* 0x000fe400078e001a */
[----:B------:R-:W2:Y:S04]  /*14df0*/  LD.E.64 R26, [R18.64+0x20] ;  /* 0x00002006121a7980 */ /* 0x000ea8000c101b00 */
[----:B------:R-:W-:-:S04]  /*14e00*/  IMAD.HI.U32 R20, R24, R11, RZ ;  /* 0x0000000b18147227 */ /* 0x000fc800078e00ff */
[----:B------:R-:W-:-:S04]  /*14e10*/  IMAD.HI.U32 R15, R24, R3, RZ ;  /* 0x00000003180f7227 */ /* 0x000fc800078e00ff */
[-C--:B------:R-:W-:Y:S02]  /*14e20*/  IMAD R24, R20, R14.reuse, R11 ;  /* 0x0000000e14187224 */ /* 0x080fe400078e020b */
[----:B------:R-:W-:-:S03]  /*14e30*/  IMAD R14, R15, R14, R3 ;  /* 0x0000000e0f0e7224 */ /* 0x000fc600078e0203 */
[C---:B------:R-:W-:Y:S02]  /*14e40*/  ISETP.GT.U32.AND P3, PT, R13.reuse, R24, PT ;  /* 0x000000180d00720c */ /* 0x040fe40003f64070 */
[----:B------:R-:W-:-:S11]  /*14e50*/  ISETP.GT.U32.AND P1, PT, R13, R14, PT ;  /* 0x0000000e0d00720c */ /* 0x000fd60003f24070 */
[----:B------:R-:W-:Y:S01]  /*14e60*/  @!P3 IMAD.IADD R24, R24, 0x1, -R13 ;  /* 0x000000011818b824 */ /* 0x000fe200078e0a0d */
[----:B------:R-:W-:Y:S02]  /*14e70*/  @!P3 IADD3 R20, R20, 0x1, RZ ;  /* 0x000000011414b810 */ /* 0x000fe40007ffe0ff */
[-C--:B------:R-:W-:Y:S02]  /*14e80*/  @!P1 IADD3 R14, R14, -R13.reuse, RZ ;  /* 0x8000000d0e0e9210 */ /* 0x080fe40007ffe0ff */
[-C--:B------:R-:W-:Y:S02]  /*14e90*/  ISETP.GE.U32.AND P6, PT, R24, R13.reuse, PT ;  /* 0x0000000d1800720c */ /* 0x080fe40003fc6070 */
[----:B------:R-:W-:Y:S01]  /*14ea0*/  ISETP.GE.U32.AND P5, PT, R14, R13, PT ;  /* 0x0000000d0e00720c */ /* 0x000fe20003fa6070 */
[----:B------:R-:W3:Y:S01]  /*14eb0*/  LD.E.64 R24, [R18.64+0x38] ;  /* 0x0000380612187980 */ /* 0x000ee2000c101b00 */
[----:B------:R-:W-:Y:S02]  /*14ec0*/  @!P1 IADD3 R15, R15, 0x1, RZ ;  /* 0x000000010f0f9810 */ /* 0x000fe40007ffe0ff */
[----:B------:R-:W-:-:S07]  /*14ed0*/  ISETP.NE.AND P1, PT, R21, RZ, PT ;  /* 0x000000ff1500720c */ /* 0x000fce0003f25270 */
        /* <DEDUP_REMOVED lines=15> */
[----:B------:R-:W-:-:S04]  /*14fd0*/  IMAD R11, R24, R14, R11 ;  /* 0x0000000e180b7224 */ /* 0x000fc800078e020b */
[----:B------:R-:W-:Y:S02]  /*14fe0*/  IMAD.IADD R21, R21, 0x1, R11 ;  /* 0x0000000115157824 */ /* 0x000fe400078e020b */
[----:B----4-:R-:W-:-:S04]  /*14ff0*/  IMAD.IADD R2, R2, 0x1, -R3 ;  /* 0x0000000102027824 */ /* 0x010fc800078e0a03 */
[----:B--2---:R-:W-:Y:S01]  /*15000*/  IMAD R3, R27, R2, RZ ;  /* 0x000000021b037224 */ /* 0x004fe200078e02ff */
[----:B------:R-:W-:Y:S01]  /*15010*/  SHF.R.S32.HI R13, RZ, 0x1f, R2 ;  /* 0x0000001fff0d7819 */ /* 0x000fe20000011402 */
[----:B------:R-:W-:-:S04]  /*15020*/  IMAD.WIDE.U32 R20, R2, R26, R20 ;  /* 0x0000001a02147225 */ /* 0x000fc800078e0014 */
[----:B------:R-:W-:Y:S02]  /*15030*/  IMAD R3, R26, R13, R3 ;  /* 0x0000000d1a037224 */ /* 0x000fe400078e0203 */
[----:B------:R-:W-:-:S03]  /*15040*/  IMAD.MOV.U32 R2, RZ, RZ, R20 ;  /* 0x000000ffff027224 */ /* 0x000fc600078e0014 */
[----:B------:R-:W-:Y:S01]  /*15050*/  IADD3 R3, R21, R3, RZ ;  /* 0x0000000315037210 */ /* 0x000fe20007ffe0ff */
[----:B------:R-:W-:Y:S05]  /*15060*/  BRA `(.L_x_1307) ;  /* 0x0000003000007947 */ /* 0x000fea0003800000 */
.L_x_1306:
[----:B------:R-:W2:Y:S02]  /*15070*/  LD.E R2, [R18.64+0x38] ;  /* 0x0000380612027980 */ /* 0x000ea4000c101900 */
[----:B--2---:R-:W-:-:S04]  /*15080*/  LEA R2, -R2, RZ, 0x6 ;  /* 0x000000ff02027211 */ /* 0x004fc800078e31ff */
[----:B------:R-:W-:Y:S02]  /*15090*/  SHF.R.S32.HI R3, RZ, 0x1f, R2 ;  /* 0x0000001fff037819 */ /* 0x000fe40000011402 */
.L_x_1307:
[----:B------:R-:W-:Y:S05]  /*150a0*/  BSYNC B0 ;  /* 0x0000000000007941 */ /* 0x000fea0003800000 */
.L_x_1305:
        /* <DEDUP_REMOVED lines=98> */
.L_x_1304:
[----:B------:R-:W-:Y:S05]  /*156d0*/  BSYNC B1 ;  /* 0x0000000000017941 */ /* 0x000fea0003800000 */
.L_x_1303:
[----:B------:R-:W2:Y:S01]  /*156e0*/  LD.E R158, [R18.64+0xdc] ;  /* 0x0000dc06129e7980 */ /* 0x000ea2000c101900 */
[----:B------:R-:W-:-:S02]  /*156f0*/  FMNMX.FTZ R2, R22, R23, !PT ;  /* 0x0000001716027209 */ /* 0x000fc40007810000 */
[----:B------:R-:W-:Y:S02]  /*15700*/  FMNMX.FTZ R11, R17, R48, !PT ;  /* 0x00000030110b7209 */ /* 0x000fe40007810000 */
[----:B------:R-:W-:Y:S02]  /*15710*/  FMNMX.FTZ R3, R49, R2, !PT ;  /* 0x0000000231037209 */ /* 0x000fe40007810000 */
[----:B------:R-:W-:Y:S02]  /*15720*/  FMNMX.FTZ R11, R36, R11, !PT ;  /* 0x0000000b240b7209 */ /* 0x000fe40007810000 */
[----:B------:R-:W-:Y:S02]  /*15730*/  FMNMX.FTZ R2, R50, R3, !PT ;  /* 0x0000000332027209 */ /* 0x000fe40007810000 */
[----:B------:R-:W-:Y:S02]  /*15740*/  FMNMX.FTZ R11, R12, R11, !PT ;  /* 0x0000000b0c0b7209 */ /* 0x000fe40007810000 */
[----:B------:R-:W-:-:S02]  /*15750*/  FMNMX.FTZ R3, R7, R2, !PT ;  /* 0x0000000207037209 */ /* 0x000fc40007810000 */
[----:B-1----:R-:W-:Y:S02]  /*15760*/  FMNMX.FTZ R14, R10, R11, !PT ;  /* 0x0000000b0a0e7209 */ /* 0x002fe40007810000 */
[----:B------:R-:W-:Y:S02]  /*15770*/  FMNMX.FTZ R2, R6, R3, !PT ;  /* 0x0000000306027209 */ /* 0x000fe40007810000 */
[----:B------:R-:W-:Y:S02]  /*15780*/  SHF.L.U32 R206, R54, 0x1, RZ ;  /* 0x0000000136ce7819 */ /* 0x000fe400000006ff */
[----:B------:R-:W-:Y:S02]  /*15790*/  FMNMX.FTZ R3, R5, R2, !PT ;  /* 0x0000000205037209 */ /* 0x000fe40007810000 */
[----:B------:R-:W-:Y:S01]  /*157a0*/  LEA R204, R55, R206, 0x1 ;  /* 0x000000ce37cc7211 */ /* 0x000fe200078e08ff */
[----:B------:R-:W-:Y:S01]  /*157b0*/  LDSM.16.MT88.4 R40, [R206+0xe000] ;  /* 0x00e00000ce28783b */ /* 0x000fe20000004200 */
[----:B------:R-:W-:-:S02]  /*157c0*/  FMNMX.FTZ R3, R4, R3, !PT ;  /* 0x0000000304037209 */ /* 0x000fc40007810000 */
[----:B------:R-:W-:Y:S01]  /*157d0*/  LEA R205, R57, R206, 0x1 ;  /* 0x000000ce39cd7211 */ /* 0x000fe200078e08ff */
[----:B------:R-:W-:Y:S01]  /*157e0*/  LDSM.16.MT88.4 R124, [R206+0xc000] ;  /* 0x00c00000ce7c783b */ /* 0x000fe20000004200 */
[----:B------:R-:W-:Y:S02]  /*157f0*/  FMNMX.FTZ R3, R172, R3, !PT ;  /* 0x00000003ac037209 */ /* 0x000fe40007810000 */
[----:B------:R-:W-:Y:S01]  /*15800*/  LEA R203, R55, R205, 0x1 ;  /* 0x000000cd37cb7211 */ /* 0x000fe200078e08ff */
        /* <DEDUP_REMOVED lines=21> */
[----:B------:R-:W-:Y:S03]  /*15960*/  LDSM.16.MT88.4 R88, [R204+0x10000] ;  /* 0x01000000cc58783b */ /* 0x000fe60000004200 */
[----:B------:R-:W-:Y:S01]  /*15970*/  FMNMX.FTZ R2, R142, R3, !PT ;  /* 0x000000038e027209 */ /* 0x000fe20007810000 */
[----:B------:R-:W1:Y:S03]  /*15980*/  SHFL.BFLY PT, R11, R14, 0x2, 0x1f ;  /* 0x0c401f000e0b7f89 */ /* 0x000e6600000e0000 */
[----:B------:R-:W-:Y:S01]  /*15990*/  FMNMX.FTZ R13, R141, R2, !PT ;  /* 0x000000028d0d7209 */ /* 0x000fe20007810000 */
[----:B------:R-:W-:Y:S03]  /*159a0*/  LDSM.16.MT88.4 R136, [R205+0xc800] ;  /* 0x00c80000cd88783b */ /* 0x000fe60000004200 */
[----:B------:R-:W-:Y:S01]  /*159b0*/  FMNMX.FTZ R13, R140, R13, !PT ;  /* 0x0000000d8c0d7209 */ /* 0x000fe20007810000 */
[----:B------:R-:W-:Y:S03]  /*159c0*/  LDSM.16.MT88.4 R32, [R204+0xc800] ;  /* 0x00c80000cc20783b */ /* 0x000fe60000004200 */
[----:B------:R-:W-:Y:S01]  /*159d0*/  FMNMX.FTZ R13, R160, R13, !PT ;  /* 0x0000000da00d7209 */ /* 0x000fe20007810000 */
[----:B------:R-:W-:Y:S04]  /*159e0*/  LDSM.16.MT88.4 R28, [R203+0xc800] ;  /* 0x00c80000cb1c783b */ /* 0x000fe80000004200 */
[----:B------:R-:W3:Y:S04]  /*159f0*/  SHFL.BFLY PT, R2, R13, 0x2, 0x1f ;  /* 0x0c401f000d027f89 */ /* 0x000ee800000e0000 */
[----:B------:R-:W-:Y:S01]  /*15a00*/  LDSM.16.MT88.4 R24, [R205+0xe800] ;  /* 0x00e80000cd18783b */ /* 0x000fe20000004200 */
[----:B-1----:R-:W-:-:S05]  /*15a10*/  FMNMX.FTZ R11, R14, R11, !PT ;  /* 0x0000000b0e0b7209 */ /* 0x002fca0007810000 */
[----:B------:R-:W1:Y:S01]  /*15a20*/  SHFL.BFLY PT, R132, R11, 0x1, 0x1f ;  /* 0x0c201f000b847f89 */ /* 0x000e6200000e0000 */
[----:B---3--:R-:W-:-:S05]  /*15a30*/  FMNMX.FTZ R2, R13, R2, !PT ;  /* 0x000000020d027209 */ /* 0x008fca0007810000 */
[----:B------:R-:W3:Y:S01]  /*15a40*/  SHFL.BFLY PT, R3, R2, 0x1, 0x1f ;  /* 0x0c201f0002037f89 */ /* 0x000ee200000e0000 */
[----:B-1----:R-:W-:-:S04]  /*15a50*/  FMNMX.FTZ R132, R11, R132, !PT ;  /* 0x000000840b847209 */ /* 0x002fc80007810000 */
[----:B------:R-:W-:Y:S02]  /*15a60*/  FSETP.NEU.FTZ.AND P0, PT, R132, -INF , PT ;  /* 0xff8000008400780b */ /* 0x000fe40003f1d000 */
[----:B---3--:R-:W-:Y:S01]  /*15a70*/  FMNMX.FTZ R3, R2, R3, !PT ;  /* 0x0000000302037209 */ /* 0x008fe20007810000 */
[----:B--2---:R-:W-:-:S04]  /*15a80*/  FMUL.FTZ R175, R158, R132 ;  /* 0x000000849eaf7220 */ /* 0x004fc80000410000 */
[----:B------:R-:W-:Y:S01]  /*15a90*/  FMUL.FTZ R163, R158, R3 ;  /* 0x000000039ea37220 */ /* 0x000fe20000410000 */
[----:B------:R-:W-:Y:S02]  /*15aa0*/  FSEL R175, R175, RZ, P0 ;  /* 0x000000ffafaf7208 */ /* 0x000fe40000000000 */
[----:B------:R-:W-:-:S03]  /*15ab0*/  FSETP.NEU.FTZ.AND P0, PT, R3, -INF , PT ;  /* 0xff8000000300780b */ /* 0x000fc60003f1d000 */
[-CC-:B------:R-:W-:Y:S01]  /*15ac0*/  FFMA.FTZ R153, R22, R158.reuse, -R175.reuse ;  /* 0x0000009e16997223 */ /* 0x180fe200000108af */
[----:B------:R-:W-:Y:S01]  /*15ad0*/  FSEL R163, R163, RZ, P0 ;  /* 0x000000ffa3a37208 */ /* 0x000fe20000000000 */
[-CC-:B------:R-:W-:Y:S02]  /*15ae0*/  FFMA.FTZ R150, R23, R158.reuse, -R175.reuse ;  /* 0x0000009e17967223 */ /* 0x180fe400000108af */
[-CC-:B------:R-:W-:Y:S01]  /*15af0*/  FFMA.FTZ R151, R49, R158.reuse, -R175.reuse ;  /* 0x0000009e31977223 */ /* 0x180fe200000108af */
[----:B------:R-:W-:Y:S01]  /*15b00*/  LDSM.16.MT88.4 R20, [R206+0xc800] ;  /* 0x00c80000ce14783b */ /* 0x000fe20000004200 */
[-C--:B------:R-:W-:Y:S01]  /*15b10*/  FFMA.FTZ R146, R50, R158.reuse, -R175 ;  /* 0x0000009e32927223 */ /* 0x080fe200000108af */
[----:B------:R-:W-:Y:S01]  /*15b20*/  MUFU.EX2 R153, R153 ;  /* 0x0000009900997308 */ /* 0x000fe20000000800 */
[-CC-:B------:R-:W-:Y:S02]  /*15b30*/  FFMA.FTZ R152, R17, R158.reuse, -R163.reuse ;  /* 0x0000009e11987223 */ /* 0x180fe400000108a3 */
[-CC-:B------:R-:W-:Y:S01]  /*15b40*/  FFMA.FTZ R155, R48, R158.reuse, -R163.reuse ;  /* 0x0000009e309b7223 */ /* 0x180fe200000108a3 */
[----:B------:R-:W-:Y:S01]  /*15b50*/  LDSM.16.MT88.4 R16, [R204+0xe800] ;  /* 0x00e80000cc10783b */ /* 0x000fe20000004200 */
[----:B------:R-:W-:-:S02]  /*15b60*/  FFMA.FTZ R157, R36, R158, -R163 ;  /* 0x0000009e249d7223 */ /* 0x000fc400000108a3 */
[-C--:B------:R-:W-:Y:S01]  /*15b70*/  FFMA.FTZ R148, R12, R158.reuse, -R163 ;  /* 0x0000009e0c947223 */ /* 0x080fe200000108a3 */
[----:B------:R-:W1:Y:S01]  /*15b80*/  LDSM.16.MT88.4 R48, [R205+0xe000] ;  /* 0x00e00000cd30783b */ /* 0x000e620000004200 */
[-CC-:B------:R-:W-:Y:S01]  /*15b90*/  FFMA.FTZ R149, R7, R158.reuse, -R175.reuse ;  /* 0x0000009e07957223 */ /* 0x180fe200000108af */
[----:B------:R-:W2:Y:S01]  /*15ba0*/  MUFU.EX2 R150, R150 ;  /* 0x0000009600967308 */ /* 0x000ea20000000800 */
[-CC-:B------:R-:W-:Y:S01]  /*15bb0*/  FFMA.FTZ R144, R6, R158.reuse, -R175.reuse ;  /* 0x0000009e06907223 */ /* 0x180fe200000108af */
[----:B------:R-:W-:Y:S01]  /*15bc0*/  LDSM.16.MT88.4 R12, [R203+0xe800] ;  /* 0x00e80000cb0c783b */ /* 0x000fe20000004200 */
[-CC-:B------:R-:W-:Y:S02]  /*15bd0*/  FFMA.FTZ R145, R5, R158.reuse, -R175.reuse ;  /* 0x0000009e05917223 */ /* 0x180fe400000108af */
[-C--:B------:R-:W-:Y:S02]  /*15be0*/  FFMA.FTZ R2, R4, R158.reuse, -R175 ;  /* 0x0000009e04027223 */ /* 0x080fe400000108af */
[----:B------:R-:W3:Y:S01]  /*15bf0*/  LDSM.16.MT88.4 R4, [R203+0x10000] ;  /* 0x01000000cb04783b */ /* 0x000ee20000004200 */
[----:B------:R-:W-:Y:S01]  /*15c00*/  MUFU.EX2 R151, R151 ;  /* 0x0000009700977308 */ /* 0x000fe20000000800 */
[----:B------:R-:W-:-:S02]  /*15c10*/  FFMA.FTZ R147, R10, R158, -R163 ;  /* 0x0000009e0a937223 */ /* 0x000fc400000108a3 */
[-CC-:B------:R-:W-:Y:S02]  /*15c20*/  FFMA.FTZ R134, R9, R158.reuse, -R163.reuse ;  /* 0x0000009e09867223 */ /* 0x180fe400000108a3 */
[-CC-:B------:R-:W-:Y:S02]  /*15c30*/  FFMA.FTZ R135, R8, R158.reuse, -R163.reuse ;  /* 0x0000009e08877223 */ /* 0x180fe400000108a3 */
[----:B------:R-:W4:Y:S01]  /*15c40*/  LDSM.16.MT88.4 R8, [R206+0xe800] ;  /* 0x00e80000ce08783b */ /* 0x000f220000004200 */
[----:B------:R-:W5:Y:S01]  /*15c50*/  MUFU.EX2 R146, R146 ;  /* 0x0000009200927308 */ /* 0x000f620000000800 */
[----:B--2---:R-:W-:Y:S01]  /*15c60*/  F2FP.BF16.PACK_AB R96, R150, R153 ;  /* 0x000000999660723e */ /* 0x004fe200000010ff */
[-C--:B------:R-:W-:Y:S02]  /*15c70*/  FFMA.FTZ R0, R0, R158.reuse, -R163 ;  /* 0x0000009e00007223 */ /* 0x080fe400000108a3 */
[-CC-:B------:R-:W-:Y:S02]  /*15c80*/  FFMA.FTZ R156, R171, R158.reuse, -R175.reuse ;  /* 0x0000009eab9c7223 */ /* 0x180fe400000108af */
[----:B------:R-:W-:-:S02]  /*15c90*/  FFMA.FTZ R154, R172, R158, -R175 ;  /* 0x0000009eac9a7223 */ /* 0x000fc400000108af */
[----:B------:R-:W-:Y:S01]  /*15ca0*/  MUFU.EX2 R152, R152 ;  /* 0x0000009800987308 */ /* 0x000fe20000000800 */
[-CC-:B------:R-:W-:Y:S02]  /*15cb0*/  FFMA.FTZ R159, R174, R158.reuse, -R175.reuse ;  /* 0x0000009eae9f7223 */ /* 0x180fe400000108af */
[-C--:B------:R-:W-:Y:S02]  /*15cc0*/  FFMA.FTZ R161, R161, R158.reuse, -R175 ;  /* 0x0000009ea1a17223 */ /* 0x080fe400000108af */
[-CC-:B------:R-:W-:Y:S02]  /*15cd0*/  FFMA.FTZ R162, R162, R158.reuse, -R163.reuse ;  /* 0x0000009ea2a27223 */ /* 0x180fe400000108a3 */
[-CC-:B------:R-:W-:Y:S01]  /*15ce0*/  FFMA.FTZ R165, R165, R158.reuse, -R163.reuse ;  /* 0x0000009ea5a57223 */ /* 0x180fe200000108a3 */
[----:B------:R-:W2:Y:S01]  /*15cf0*/  MUFU.EX2 R155, R155 ;  /* 0x0000009b009b7308 */ /* 0x000ea20000000800 */
[----:B-----5:R-:W-:Y:S01]  /*15d00*/  F2FP.BF16.PACK_AB R98, R146, R151 ;  /* 0x000000979262723e */ /* 0x020fe200000010ff */
        /* <DEDUP_REMOVED lines=8> */
[----:B------:R-:W5:Y:S01]  /*15d90*/  MUFU.EX2 R148, R148 ;  /* 0x0000009400947308 */ /* 0x000f620000000800 */
[----:B--2---:R-:W-:Y:S01]  /*15da0*/  F2FP.BF16.PACK_AB R97, R155, R152 ;  /* 0x000000989b61723e */ /* 0x004fe200000010ff */
        /* <DEDUP_REMOVED lines=8> */
[----:B-----5:R-:W-:-:S02]  /*15e30*/  F2FP.BF16.PACK_AB R99, R148, R157 ;  /* 0x0000009d9463723e */ /* 0x020fc400000010ff */
[----:B------:R-:W2:Y:S01]  /*15e40*/  MUFU.EX2 R144, R144 ;  /* 0x0000009000907308 */ /* 0x000ea20000000800 */
        /* <DEDUP_REMOVED lines=19> */
[C---:B-1----:R-:W-:Y:S02]  /*15f80*/  HMMA.16816.F32.BF16 R44, R96.reuse, R48, RZ ;  /* 0x00000030602c723c */ /* 0x042fe400000418ff */
        /* <DEDUP_REMOVED lines=28> */
[----:B--2---:R-:W-:Y:S01]  /*16150*/  F2FP.BF16.PACK_AB R4, R144, R149 ;  /* 0x000000959004723e */ /* 0x004fe200000010ff */
        /* <DEDUP_REMOVED lines=48> */
[----:B------:R-:W-:Y:S01]  /*16460*/  F2FP.BF16.PACK_AB R4, R159, R154 ;  /* 0x0000009a9f04723e */ /* 0x000fe200000010ff */
[----:B------:R-:W-:Y:S01]  /*16470*/  FADD.FTZ R154, R154, R145 ;  /* 0x000000919a9a7221 */ /* 0x000fe20000010000 */
[----:B-1----:R-:W-:Y:S01]  /*16480*/  F2FP.BF16.PACK_AB R5, R165, R162 ;  /* 0x000000a2a505723e */ /* 0x002fe200000010ff */
        /* <DEDUP_REMOVED lines=89> */
.L_x_1317:
        /* <DEDUP_REMOVED lines=75> */
.L_x_1310:
[----:B------:R-:W-:Y:S02]  /*16ed0*/  ULDC.64 UR4, c[0x0][0x118] ;  /* 0x0000460000047ab9 */ /* 0x000fe40000000a00 */
[----:B------:R-:W2:Y:S02]  /*16ee0*/  LD.E R10, [R2.64+0x40] ;  /* 0x00004004020a7980 */ /* 0x000ea4000c101900 */
[----:B--2---:R-:W-:Y:S04]  /*16ef0*/  LEA R10, -R10, RZ, 0x6 ;  /* 0x000000ff0a0a7211 */ /* 0x004fe800078e31ff */
[----:B------:R-:W-:Y:S02]  /*16f00*/  SHF.R.S32.HI R7, RZ, 0x1f, R10 ;  /* 0x0000001fff077819 */ /* 0x000fe4000001140a */
.L_x_1311:
[----:B------:R-:W-:Y:S05]  /*16f10*/  BSYNC B0 ;  /* 0x0000000000007941 */ /* 0x000fea0003800000 */
.L_x_1309:
[----:B------:R-:W-:Y:S01]  /*16f20*/  LOP3.LUT P5, RZ, R222, 0x1, RZ, 0xc0, !PT ;  /* 0x00000001deff7812 */ /* 0x000fe200078ac0ff */
[----:B------:R-:W-:Y:S01]  /*16f30*/  ULDC.64 UR4, c[0x0][0x118] ;  /* 0x0000460000047ab9 */ /* 0x000fe20000000a00 */
[-C--:B------:R-:W-:Y:S01]  /*16f40*/  LEA R138, P0, R10, R168.reuse, 0x1 ;  /* 0x000000a80a8a7211 */ /* 0x080fe200078008ff */
[----:B------:R-:W-:Y:S01]  /*16f50*/  BSSY B1, `(.L_x_1312) ;  /* 0x00001df000017945 */ /* 0x000fe20003800000 */
[----:B------:R-:W-:Y:S02]  /*16f60*/  LOP3.LUT P4, RZ, R222, 0x2, RZ, 0xc0, !PT ;  /* 0x00000002deff7812 */ /* 0x000fe4000788c0ff */
[----:B------:R-:W-:Y:S02]  /*16f70*/  LEA.HI.X R139, R10, R169, R7, 0x1, P0 ;  /* 0x000000a90a8b7211 */ /* 0x000fe400000f0c07 */
[----:B------:R-:W-:Y:S02]  /*16f80*/  LOP3.LUT P3, RZ, R222, 0x4, RZ, 0xc0, !PT ;  /* 0x00000004deff7812 */ /* 0x000fe4000786c0ff */
[----:B------:R-:W-:Y:S03]  /*16f90*/  IADD3 R5, P0, R10, R207, RZ ;  /* 0x000000cf0a057210 */ /* 0x000fe60007f1e0ff */
[----:B------:R-:W-:Y:S01]  /*16fa0*/  @!PT LDS RZ, [RZ] ;  /* 0x00000000fffff984 */ /* 0x000fe20000000800 */
[----:B------:R-:W-:Y:S01]  /*16fb0*/  @!PT LDS RZ, [RZ] ;  /* 0x00000000fffff984 */ /* 0x000fe20000000800 */
[----:B------:R-:W-:Y:S01]  /*16fc0*/  @!PT LDS RZ, [RZ] ;  /* 0x00000000fffff984 */ /* 0x000fe20000000800 */
[----:B------:R1:W-:Y:S01]  /*16fd0*/  @P5 LDGSTS.E.BYPASS.LTC128B.128 [R219+0xc000], [R138.64] ;  /* 0x0c0000008adb5fae */ /* 0x0003e2000b901d44 */
[----:B------:R-:W-:Y:S02]  /*16fe0*/  @P5 LEA R22, P6, R5, R168, 0x1 ;  /* 0x000000a805165211 */ /* 0x000fe400078c08ff */
[----:B------:R-:W-:Y:S02]  /*16ff0*/  IADD3.X R6, R7, R208, RZ, P0, !PT ;  /* 0x000000d007067210 */ /* 0x000fe400007fe4ff */
[----:B------:R-:W-:Y:S01]  /*17000*/  @!P5 STS.128 [R219+0xc000], RZ ;  /* 0x00c000ffdb00d388 */ /* 0x000fe20000000c00 */
[CC--:B------:R-:W-:Y:S02]  /*17010*/  @P4 LEA R16, P1, R5.reuse, R168.reuse, 0x1 ;  /* 0x000000a805104211 */ /* 0x0c0fe400078208ff */
[CCC-:B------:R-:W-:Y:S02]  /*17020*/  @P5 LEA.HI.X R23, R5.reuse, R169.reuse, R6.reuse, 0x1, P6 ;  /* 0x000000a905175211 */ /* 0x1c0fe400030f0c06 */
[----:B------:R-:W-:Y:S01]  /*17030*/  @!PT LDS RZ, [RZ] ;  /* 0x00000000fffff984 */ /* 0x000fe20000000800 */
[----:B------:R-:W-:Y:S01]  /*17040*/  @!PT LDS RZ, [RZ] ;  /* 0x00000000fffff984 */ /* 0x000fe20000000800 */
[----:B------:R-:W-:Y:S01]  /*17050*/  @!PT LDS RZ, [RZ] ;  /* 0x00000000fffff984 */ /* 0x000fe20000000800 */
[----:B------:R1:W-:Y:S01]  /*17060*/  @P4 LDGSTS.E.BYPASS.LTC128B.128 [R219+0xe000], [R138.64+0x80] ;  /* 0x0e0000808adb4fae */ /* 0x0003e2000b901d44 */
[C-C-:B------:R-:W-:Y:S02]  /*17070*/  @P4 LEA.HI.X R17, R5.reuse, R169, R6.reuse, 0x1, P1 ;  /* 0x000000a905114211 */ /* 0x140fe400008f0c06 */
[CC--:B------:R-:W-:Y:S02]  /*17080*/  @P3 LEA R14, P0, R5.reuse, R168.reuse, 0x1 ;  /* 0x000000a8050e3211 */ /* 0x0c0fe400078008ff */
[----:B------:R-:W-:Y:S01]  /*17090*/  @!P4 STS.128 [R219+0xe000], RZ ;  /* 0x00e000ffdb00c388 */ /* 0x000fe20000000c00 */
[C---:B------:R-:W-:Y:S02]  /*170a0*/  IADD3 R7, P2, R5.reuse, R207, RZ ;  /* 0x000000cf05077210 */ /* 0x040fe40007f5e0ff */
[-C--:B------:R-:W-:Y:S02]  /*170b0*/  @P3 LEA.HI.X R15, R5, R169.reuse, R6, 0x1, P0 ;  /* 0x000000a9050f3211 */ /* 0x080fe400000f0c06 */
[----:B------:R-:W-:Y:S01]  /*170c0*/  @!PT LDS RZ, [RZ] ;  /* 0x00000000fffff984 */ /* 0x000fe20000000800 */
[----:B------:R-:W-:Y:S01]  /*170d0*/  @!PT LDS RZ, [RZ] ;  /* 0x00000000fffff984 */ /* 0x000fe20000000800 */
[----:B------:R-:W-:Y:S01]  /*170e0*/  @!PT LDS RZ, [RZ] ;  /* 0x00000000fffff984 */ /* 0x000fe20000000800 */
[----:B------:R1:W-:Y:S01]  /*170f0*/  @P3 LDGSTS.E.BYPASS.LTC128B.128 [R219+0x10000], [R138.64+0x100] ;  /* 0x100001008adb3fae */ /* 0x0003e2000b901d44 */
[C---:B------:R-:W-:Y:S02]  /*17100*/  @P5 LEA R20, P1, R7.reuse, R168, 0x1 ;  /* 0x000000a807145211 */ /* 0x040fe400078208ff */
[----:B------:R-:W-:Y:S02]  /*17110*/  IADD3.X R6, R6, R208, RZ, P2, !PT ;  /* 0x000000d006067210 */ /* 0x000fe400017fe4ff */
[----:B------:R-:W-:Y:S01]  /*17120*/  @!P3 STS.128 [R219+0x10000], RZ ;  /* 0x010000ffdb00b388 */ /* 0x000fe20000000c00 */
[CC--:B------:R-:W-:Y:S02]  /*17130*/  @P4 LEA R12, P0, R7.reuse, R168.reuse, 0x1 ;  /* 0x000000a8070c4211 */ /* 0x0c0fe400078008ff */
[CCC-:B------:R-:W-:Y:S02]  /*17140*/  @P5 LEA.HI.X R21, R7.reuse, R169.reuse, R6.reuse, 0x1, P1 ;  /* 0x000000a907155211 */ /* 0x1c0fe400008f0c06 */
[----:B------:R-:W-:Y:S01]  /*17150*/  @!PT LDS RZ, [RZ] ;  /* 0x00000000fffff984 */ /* 0x000fe20000000800 */
[----:B------:R-:W-:Y:S01]  /*17160*/  @!PT LDS RZ, [RZ] ;  /* 0x00000000fffff984 */ /* 0x000fe20000000800 */
[----:B------:R-:W-:Y:S01]  /*17170*/  @!PT LDS RZ, [RZ] ;  /* 0x00000000fffff984 */ /* 0x000fe20000000800 */
[----:B------:R2:W-:Y:S01]  /*17180*/  @P5 LDGSTS.E.BYPASS.LTC128B.128 [R219+0xc800], [R22.64] ;  /* 0x0c80000016db5fae */ /* 0x0005e2000b901d44 */
[C-C-:B------:R-:W-:Y:S02]  /*17190*/  @P4 LEA.HI.X R13, R7.reuse, R169, R6.reuse, 0x1, P0 ;  /* 0x000000a9070d4211 */ /* 0x140fe400000f0c06 */
[C---:B------:R-:W-:Y:S02]  /*171a0*/  @P3 LEA R10, P2, R7.reuse, R168, 0x1 ;  /* 0x000000a8070a3211 */ /* 0x040fe400078408ff */
[----:B------:R-:W-:Y:S01]  /*171b0*/  @!P5 STS.128 [R219+0xc800], RZ ;  /* 0x00c800ffdb00d388 */ /* 0x000fe20000000c00 */
[C---:B------:R-:W-:Y:S02]  /*171c0*/  IADD3 R5, P6, R7.reuse, R207, RZ ;  /* 0x000000cf07057210 */ /* 0x040fe40007fde0ff */
[-C--:B------:R-:W-:Y:S02]  /*171d0*/  @P3 LEA.HI.X R11, R7, R169.reuse, R6, 0x1, P2 ;  /* 0x000000a9070b3211 */ /* 0x080fe400010f0c06 */
[----:B------:R-:W-:Y:S01]  /*171e0*/  @!PT LDS RZ, [RZ] ;  /* 0x00000000fffff984 */ /* 0x000fe20000000800 */
[----:B------:R-:W-:Y:S01]  /*171f0*/  @!PT LDS RZ, [RZ] ;  /* 0x00000000fffff984 */ /* 0x000fe20000000800 */
[----:B------:R-:W-:Y:S01]  /*17200*/  @!PT LDS RZ, [RZ] ;  /* 0x00000000fffff984 */ /* 0x000fe20000000800 */
[----:B------:R3:W-:Y:S01]  /*17210*/  @P4 LDGSTS.E.BYPASS.LTC128B.128 [R219+0xe800], [R16.64+0x80] ;  /* 0x0e80008010db4fae */ /* 0x0007e2000b901d44 */
[----:B------:R-:W-:Y:S02]  /*17220*/  IADD3.X R4, R6, R208, RZ, P6, !PT ;  /* 0x000000d006047210 */ /* 0x000fe400037fe4ff */
[CC--:B------:R-:W-:Y:S02]  /*17230*/  @P5 LEA R18, P6, R5.reuse, R168.reuse, 0x1 ;  /* 0x000000a805125211 */ /* 0x0c0fe400078c08ff */
[----:B------:R-:W-:Y:S01]  /*17240*/  @!P4 STS.128 [R219+0xe800], RZ ;  /* 0x00e800ffdb00c388 */ /* 0x000fe20000000c00 */
[CC--:B------:R-:W-:Y:S02]  /*17250*/  @P4 LEA R8, P1, R5.reuse, R168.reuse, 0x1 ;  /* 0x000000a805084211 */ /* 0x0c0fe400078208ff */
[CCC-:B------:R-:W-:Y:S02]  /*17260*/  @P5 LEA.HI.X R19, R5.reuse, R169.reuse, R4.reuse, 0x1, P6 ;  /* 0x000000a905135211 */ /* 0x1c0fe400030f0c04 */
[----:B------:R-:W-:Y:S01]  /*17270*/  @!PT LDS RZ, [RZ] ;  /* 0x00000000fffff984 */ /* 0x000fe20000000800 */
[----:B------:R-:W-:Y:S01]  /*17280*/  @!PT LDS RZ, [RZ] ;  /* 0x00000000fffff984 */ /* 0x000fe20000000800 */
[----:B------:R-:W-:Y:S01]  /*17290*/  @!PT LDS RZ, [RZ] ;  /* 0x00000000fffff984 */ /* 0x000fe20000000800 */
[----:B------:R4:W-:Y:S01]  /*172a0*/  @P3 LDGSTS.E.BYPASS.LTC128B.128 [R219+0x10800], [R14.64+0x100] ;  /* 0x108001000edb3fae */ /* 0x0009e2000b901d44 */
[CCC-:B------:R-:W-:Y:S02]  /*172b0*/  @P4 LEA.HI.X R9, R5.reuse, R169.reuse, R4.reuse, 0x1, P1 ;  /* 0x000000a905094211 */ /* 0x1c0fe400008f0c04 */
[C---:B------:R-:W-:Y:S02]  /*172c0*/  @P3 LEA R24, P0, R5.reuse, R168, 0x1 ;  /* 0x000000a805183211 */ /* 0x040fe400078008ff */
[----:B------:R-:W-:Y:S02]  /*172d0*/  @!P3 STS.128 [R219+0x10800], RZ ;  /* 0x010800ffdb00b388 */ /* 0x000fe40000000c00 */
[----:B------:R-:W-:Y:S02]  /*172e0*/  @P3 LEA.HI.X R25, R5, R169, R4, 0x1, P0 ;  /* 0x000000a905193211 */ /* 0x000fe400000f0c04 */
[----:B------:R-:W-:Y:S01]  /*172f0*/  ISETP.GE.AND P0, PT, R223, 0x1, PT ;  /* 0x00000001df00780c */ /* 0x000fe20003f06270 */
[----:B------:R-:W-:Y:S01]  /*17300*/  @!PT LDS RZ, [RZ] ;  /* 0x00000000fffff984 */ /* 0x000fe20000000800 */
[----:B------:R-:W-:Y:S01]  /*17310*/  @!PT LDS RZ, [RZ] ;  /* 0x00000000fffff984 */ /* 0x000fe20000000800 */
[----:B------:R-:W-:Y:S01]  /*17320*/  @!PT LDS RZ, [RZ] ;  /* 0x00000000fffff984 */ /* 0x000fe20000000800 */
[----:B------:R2:W-:Y:S05]  /*17330*/  @P5 LDGSTS.E.BYPASS.LTC128B.128 [R219+0xd000], [R20.64] ;  /* 0x0d00000014db5fae */ /* 0x0005ea000b901d44 */
[----:B------:R-:W-:Y:S05]  /*17340*/  @!P5 STS.128 [R219+0xd000], RZ ;  /* 0x00d000ffdb00d388 */ /* 0x000fea0000000c00 */
[----:B------:R-:W-:Y:S01]  /*17350*/  @!PT LDS RZ, [RZ] ;  /* 0x00000000fffff984 */ /* 0x000fe20000000800 */
[----:B------:R-:W-:Y:S01]  /*17360*/  @!PT LDS RZ, [RZ] ;  /* 0x00000000fffff984 */ /* 0x000fe20000000800 */
[----:B------:R-:W-:Y:S01]  /*17370*/  @!PT LDS RZ, [RZ] ;  /* 0x00000000fffff984 */ /* 0x000fe20000000800 */
[----:B------:R4:W-:Y:S05]  /*17380*/  @P4 LDGSTS.E.BYPASS.LTC128B.128 [R219+0xf000], [R12.64+0x80] ;  /* 0x0f0000800cdb4fae */ /* 0x0009ea000b901d44 */
        /* <DEDUP_REMOVED lines=21> */
[----:B------:R-:W-:Y:S05]  /*174e0*/  LDSM.16.M88.4 R140, [R202] ;  /* 0x00000000ca8c783b */ /* 0x000fea0000000200 */
[----:B------:R-:W1:Y:S05]  /*174f0*/  LDSM.16.M88.4 R144, [R201+0x6000] ;  /* 0x00600000c990783b */ /* 0x000e6a0000000200 */
[----:B------:R-:W4:Y:S05]  /*17500*/  LDSM.16.M88.4 R148, [R201+0x6800] ;  /* 0x00680000c994783b */ /* 0x000f2a0000000200 */
[----:B------:R-:W2:Y:S05]  /*17510*/  LDSM.16.M88.4 R152, [R201+0x7000] ;  /* 0x00700000c998783b */ /* 0x000eaa0000000200 */
[----:B------:R-:W0:Y:S05]  /*17520*/  LDGDEPBAR ;  /* 0x00000000000079af */ /* 0x000e2a0000000000 */
[----:B------:R-:W2:Y:S05]  /*17530*/  LDSM.16.M88.4 R156, [R201+0x7800] ;  /* 0x00780000c99c783b */ /* 0x000eaa0000000200 */
[----:B------:R-:W-:Y:S05]  /*17540*/  LDSM.16.M88.4 R132, [R200] ;  /* 0x00000000c884783b */ /* 0x000fea0000000200 */
[----:B------:R-:W2:Y:S05]  /*17550*/  LDSM.16.M88.4 R160, [R199] ;  /* 0x00000000c7a0783b */ /* 0x000eaa0000000200 */
[----:B------:R-:W2:Y:S01]  /*17560*/  LDSM.16.M88.4 R164, [R195] ;  /* 0x00000000c3a4783b */ /* 0x000ea20000000200 */
[C---:B-1----:R-:W-:Y:S04]  /*17570*/  HMMA.16816.F32.BF16 R4, R140.reuse, R144, RZ ;  /* 0x000000908c04723c */ /* 0x042fe800000418ff */
[----:B------:R-:W1:Y:S05]  /*17580*/  LDSM.16.M88.4 R168, [R194] ;  /* 0x00000000c2a8783b */ /* 0x000e6a0000000200 */
[----:B------:R-:W1:Y:S01]  /*17590*/  LDSM.16.M88.4 R172, [R193] ;  /* 0x00000000c1ac783b */ /* 0x000e620000000200 */
[C---:B-----5:R-:W-:Y:S04]  /*175a0*/  HMMA.16816.F32.BF16 R8, R140.reuse, R146, RZ ;  /* 0x000000928c08723c */ /* 0x060fe800000418ff */
[----:B------:R-:W-:Y:S04]  /*175b0*/  LDSM.16.M88.4 R176, [R198] ;  /* 0x00000000c6b0783b */ /* 0x000fe80000000200 */
[C---:B----4-:R-:W-:Y:S01]  /*175c0*/  HMMA.16816.F32.BF16 R12, R140.reuse, R148, RZ ;  /* 0x000000948c0c723c */ /* 0x050fe200000418ff */
[----:B------:R-:W4:Y:S05]  /*175d0*/  LDSM.16.M88.4 R180, [R196+0x6000] ;  /* 0x00600000c4b4783b */ /* 0x000f2a0000000200 */
[----:B------:R-:W-:Y:S02]  /*175e0*/  LDSM.16.M88.4 R144, [R196+0x7000] ;  /* 0x00700000c490783b */ /* 0x000fe40000000200 */
[C---:B---3--:R-:W-:Y:S03]  /*175f0*/  HMMA.16816.F32.BF16 R16, R140.reuse, R150, RZ ;  /* 0x000000968c10723c */ /* 0x048fe600000418ff */
[----:B------:R-:W-:Y:S05]  /*17600*/  LDSM.16.M88.4 R148, [R196+0x7800] ;  /* 0x00780000c494783b */ /* 0x000fea0000000200 */
[C---:B--2---:R-:W-:Y:S01]  /*17610*/  HMMA.16816.F32.BF16 R20, R140.reuse, R152, RZ ;  /* 0x000000988c14723c */ /* 0x044fe200000418ff */
[----:B------:R-:W2:Y:S07]  /*17620*/  LD.E R136, [R2.64+0x18c] ;  /* 0x00018c0402887980 */ /* 0x000eae000c101900 */
[C---:B------:R-:W-:Y:S01]  /*17630*/  HMMA.16816.F32.BF16 R24, R140.reuse, R154, RZ ;  /* 0x0000009a8c18723c */ /* 0x040fe200000418ff */
[----:B------:R-:W-:Y:S07]  /*17640*/  LDSM.16.M88.4 R152, [R197] ;  /* 0x00000000c598783b */ /* 0x000fee0000000200 */
[C---:B------:R-:W-:Y:S08]  /*17650*/  HMMA.16816.F32.BF16 R28, R140.reuse, R156, RZ ;  /* 0x0000009c8c1c723c */ /* 0x040ff000000418ff */
[----:B------:R-:W-:Y:S01]  /*17660*/  HMMA.16816.F32.BF16 R32, R140, R158, RZ ;  /* 0x0000009e8c20723c */ /* 0x000fe200000418ff */
[----:B------:R-:W3:Y:S05]  /*17670*/  LDSM.16.M88.4 R140, [R196+0x6800] ;  /* 0x00680000c48c783b */ /* 0x000eea0000000200 */
[----:B------:R-:W5:Y:S02]  /*17680*/  LDSM.16.M88.4 R156, [R192] ;  /* 0x00000000c09c783b */ /* 0x000f640000000200 */
[C---:B------:R-:W-:Y:S08]  /*17690*/  HMMA.16816.F32.BF16 R4, R132.reuse, R160, R4 ;  /* 0x000000a08404723c */ /* 0x040ff00000041804 */
[C---:B------:R-:W-:Y:S01]  /*176a0*/  HMMA.16816.F32.BF16 R8, R132.reuse, R162, R8 ;  /* 0x000000a28408723c */ /* 0x040fe20000041808 */
[----:B------:R-:W-:Y:S07]  /*176b0*/  LDSM.16.M88.4 R160, [R192+0x1000] ;  /* 0x00100000c0a0783b */ /* 0x000fee0000000200 */
[C---:B------:R-:W-:Y:S08]  /*176c0*/  HMMA.16816.F32.BF16 R12, R132.reuse, R164, R12 ;  /* 0x000000a4840c723c */ /* 0x040ff0000004180c */
[C---:B------:R-:W-:Y:S01]  /*176d0*/  HMMA.16816.F32.BF16 R16, R132.reuse, R166, R16 ;  /* 0x000000a68410723c */ /* 0x040fe20000041810 */
[----:B------:R-:W-:Y:S07]  /*176e0*/  LDSM.16.M88.4 R164, [R192+0x1800] ;  /* 0x00180000c0a4783b */ /* 0x000fee0000000200 */
[C---:B-1----:R-:W-:Y:S08]  /*176f0*/  HMMA.16816.F32.BF16 R20, R132.reuse, R168, R20 ;  /* 0x000000a88414723c */ /* 0x042ff00000041814 */
[C---:B------:R-:W-:Y:S01]  /*17700*/  HMMA.16816.F32.BF16 R24, R132.reuse, R170, R24 ;  /* 0x000000aa8418723c */ /* 0x040fe20000041818 */
[----:B------:R-:W-:Y:S07]  /*17710*/  LDSM.16.M88.4 R168, [R202+0x2000] ;  /* 0x00200000caa8783b */ /* 0x000fee0000000200 */
[C---:B------:R-:W-:Y:S08]  /*17720*/  HMMA.16816.F32.BF16 R28, R132.reuse, R172, R28 ;  /* 0x000000ac841c723c */ /* 0x040ff0000004181c */
[----:B------:R-:W-:Y:S01]  /*17730*/  HMMA.16816.F32.BF16 R32, R132, R174, R32 ;  /* 0x000000ae8420723c */ /* 0x000fe20000041820 */
[----:B------:R-:W1:Y:S05]  /*17740*/  LDSM.16.M88.4 R132, [R192+0x800] ;  /* 0x00080000c084783b */ /* 0x000e6a0000000200 */
[----:B------:R-:W1:Y:S02]  /*17750*/  LDSM.16.M88.4 R172, [R201+0x8000] ;  /* 0x00800000c9ac783b */ /* 0x000e640000000200 */
[C---:B----4-:R-:W-:Y:S08]  /*17760*/  HMMA.16816.F32.BF16 R4, R176.reuse, R180, R4 ;  /* 0x000000b4b004723c */ /* 0x050ff00000041804 */
[C---:B------:R-:W-:Y:S01]  /*17770*/  HMMA.16816.F32.BF16 R8, R176.reuse, R182, R8 ;  /* 0x000000b6b008723c */ /* 0x040fe20000041808 */
[----:B------:R-:W-:Y:S07]  /*17780*/  LDSM.16.M88.4 R180, [R191] ;  /* 0x00000000bfb4783b */ /* 0x000fee0000000200 */
[C---:B---3--:R-:W-:Y:S08]  /*17790*/  HMMA.16816.F32.BF16 R12, R176.reuse, R140, R12 ;  /* 0x0000008cb00c723c */ /* 0x048ff0000004180c */
[C---:B------:R-:W-:Y:S01]  /*177a0*/  HMMA.16816.F32.BF16 R16, R176.reuse, R142, R16 ;  /* 0x0000008eb010723c */ /* 0x040fe20000041810 */
[----:B------:R-:W3:Y:S07]  /*177b0*/  LDSM.16.M88.4 R140, [R201+0x8800] ;  /* 0x00880000c98c783b */ /* 0x000eee0000000200 */
[C---:B------:R-:W-:Y:S08]  /*177c0*/  HMMA.16816.F32.BF16 R20, R176.reuse, R144, R20 ;  /* 0x00000090b014723c */ /* 0x040ff00000041814 */
[C---:B------:R-:W-:Y:S01]  /*177d0*/  HMMA.16816.F32.BF16 R24, R176.reuse, R146, R24 ;  /* 0x00000092b018723c */ /* 0x040fe20000041818 */
[----:B------:R-:W4:Y:S07]  /*177e0*/  LDSM.16.M88.4 R144, [R201+0x9000] ;  /* 0x00900000c990783b */ /* 0x000f2e0000000200 */
[C---:B------:R-:W-:Y:S08]  /*177f0*/  HMMA.16816.F32.BF16 R28, R176.reuse, R148, R28 ;  /* 0x00000094b01c723c */ /* 0x040ff0000004181c */
[----:B------:R-:W-:Y:S01]  /*17800*/  HMMA.16816.F32.BF16 R32, R176, R150, R32 ;  /* 0x00000096b020723c */ /* 0x000fe20000041820 */
[----:B------:R-:W3:Y:S05]  /*17810*/  LDSM.16.M88.4 R148, [R201+0x9800] ;  /* 0x00980000c994783b */ /* 0x000eea0000000200 */
[----:B------:R-:W3:Y:S02]  /*17820*/  LDSM.16.M88.4 R176, [R200+0x2000] ;  /* 0x00200000c8b0783b */ /* 0x000ee40000000200 */
[C---:B-----5:R-:W-:Y:S08]  /*17830*/  HMMA.16816.F32.BF16 R4, R152.reuse, R156, R4 ;  /* 0x0000009c9804723c */ /* 0x060ff00000041804 */
[C---:B------:R-:W-:Y:S01]  /*17840*/  HMMA.16816.F32.BF16 R8, R152.reuse, R158, R8 ;  /* 0x0000009e9808723c */ /* 0x040fe20000041808 */
[----:B------:R-:W-:Y:S07]  /*17850*/  LDSM.16.M88.4 R156, [R188] ;  /* 0x00000000bc9c783b */ /* 0x000fee0000000200 */
[C---:B-1----:R-:W-:Y:S08]  /*17860*/  HMMA.16816.F32.BF16 R12, R152.reuse, R132, R12 ;  /* 0x00000084980c723c */ /* 0x042ff0000004180c */
[C---:B------:R-:W-:Y:S01]  /*17870*/  HMMA.16816.F32.BF16 R16, R152.reuse, R134, R16 ;  /* 0x000000869810723c */ /* 0x040fe20000041810 */
[----:B------:R-:W1:Y:S07]  /*17880*/  LDSM.16.M88.4 R132, [R190] ;  /* 0x00000000be84783b */ /* 0x000e6e0000000200 */
[C---:B------:R-:W-:Y:S08]  /*17890*/  HMMA.16816.F32.BF16 R20, R152.reuse, R160, R20 ;  /* 0x000000a09814723c */ /* 0x040ff00000041814 */
[C---:B------:R-:W-:Y:S01]  /*178a0*/  HMMA.16816.F32.BF16 R24, R152.reuse, R162, R24 ;  /* 0x000000a29818723c */ /* 0x040fe20000041818 */
[----:B------:R-:W-:Y:S07]  /*178b0*/  LDSM.16.M88.4 R160, [R198+0x2000] ;  /* 0x00200000c6a0783b */ /* 0x000fee0000000200 */
[C---:B------:R-:W-:Y:S08]  /*178c0*/  HMMA.16816.F32.BF16 R28, R152.reuse, R164, R28 ;  /* 0x000000a4981c723c */ /* 0x040ff0000004181c */
[----:B------:R-:W-:Y:S01]  /*178d0*/  HMMA.16816.F32.BF16 R32, R152, R166, R32 ;  /* 0x000000a69820723c */ /* 0x000fe20000041820 */
[----:B------:R-:W5:Y:S05]  /*178e0*/  LDSM.16.M88.4 R152, [R189] ;  /* 0x00000000bd98783b */ /* 0x000f6a0000000200 */
[----:B------:R-:W1:Y:S02]  /*178f0*/  LDSM.16.M88.4 R164, [R196+0x8000] ;  /* 0x00800000c4a4783b */ /* 0x000e640000000200 */
[C---:B------:R-:W-:Y:S08]  /*17900*/  HMMA.16816.F32.BF16 R4, R168.reuse, R172, R4 ;  /* 0x000000aca804723c */ /* 0x040ff00000041804 */
[C---:B------:R-:W-:Y:S01]  /*17910*/  HMMA.16816.F32.BF16 R8, R168.reuse, R174, R8 ;  /* 0x000000aea808723c */ /* 0x040fe20000041808 */
[----:B------:R-:W-:Y:S07]  /*17920*/  LDSM.16.M88.4 R172, [R192+0x2000] ;  /* 0x00200000c0ac783b */ /* 0x000fee0000000200 */
[C---:B---3--:R-:W-:Y:S08]  /*17930*/  HMMA.16816.F32.BF16 R12, R168.reuse, R140, R12 ;  /* 0x0000008ca80c723c */ /* 0x048ff0000004180c */
[C---:B------:R-:W-:Y:S01]  /*17940*/  HMMA.16816.F32.BF16 R16, R168.reuse, R142, R16 ;  /* 0x0000008ea810723c */ /* 0x040fe20000041810 */
[----:B------:R-:W3:Y:S07]  /*17950*/  LDSM.16.M88.4 R140, [R196+0x8800] ;  /* 0x00880000c48c783b */ /* 0x000eee0000000200 */
[C---:B----4-:R-:W-:Y:S08]  /*17960*/  HMMA.16816.F32.BF16 R20, R168.reuse, R144, R20 ;  /* 0x00000090a814723c */ /* 0x050ff00000041814 */
[C---:B------:R-:W-:Y:S01]  /*17970*/  HMMA.16816.F32.BF16 R24, R168.reuse, R146, R24 ;  /* 0x00000092a818723c */ /* 0x040fe20000041818 */
[----:B------:R-:W4:Y:S07]  /*17980*/  LDSM.16.M88.4 R144, [R196+0x9000] ;  /* 0x00900000c490783b */ /* 0x000f2e0000000200 */
[C---:B------:R-:W-:Y:S08]  /*17990*/  HMMA.16816.F32.BF16 R28, R168.reuse, R148, R28 ;  /* 0x00000094a81c723c */ /* 0x040ff0000004181c */
[----:B------:R-:W-:Y:S01]  /*179a0*/  HMMA.16816.F32.BF16 R32, R168, R150, R32 ;  /* 0x00000096a820723c */ /* 0x000fe20000041820 */
[----:B------:R-:W2:Y:S05]  /*179b0*/  LDSM.16.M88.4 R148, [R196+0x9800] ;  /* 0x00980000c494783b */ /* 0x000eaa0000000200 */
[----:B------:R-:W2:Y:S02]  /*179c0*/  LDSM.16.M88.4 R168, [R197+0x2000] ;  /* 0x00200000c5a8783b */ /* 0x000ea40000000200 */
[C---:B------:R-:W-:Y:S08]  /*179d0*/  HMMA.16816.F32.BF16 R4, R176.reuse, R180, R4 ;  /* 0x000000b4b004723c */ /* 0x040ff00000041804 */
[C---:B------:R-:W-:Y:S01]  /*179e0*/  HMMA.16816.F32.BF16 R8, R176.reuse, R182, R8 ;  /* 0x000000b6b008723c */ /* 0x040fe20000041808 */
[----:B------:R-:W-:Y:S07]  /*179f0*/  LDSM.16.M88.4 R180, [R201+0xa000] ;  /* 0x00a00000c9b4783b */ /* 0x000fee0000000200 */
[C---:B-1----:R-:W-:Y:S08]  /*17a00*/  HMMA.16816.F32.BF16 R12, R176.reuse, R132, R12 ;  /* 0x00000084b00c723c */ /* 0x042ff0000004180c */
[C---:B------:R-:W-:Y:S01]  /*17a10*/  HMMA.16816.F32.BF16 R16, R176.reuse, R134, R16 ;  /* 0x00000086b010723c */ /* 0x040fe20000041810 */
[----:B------:R-:W1:Y:S07]  /*17a20*/  LDSM.16.M88.4 R132, [R192+0x2800] ;  /* 0x00280000c084783b */ /* 0x000e6e0000000200 */
[C---:B-----5:R-:W-:Y:S08]  /*17a30*/  HMMA.16816.F32.BF16 R20, R176.reuse, R152, R20 ;  /* 0x00000098b014723c */ /* 0x060ff00000041814 */
[C---:B------:R-:W-:Y:S01]  /*17a40*/  HMMA.16816.F32.BF16 R24, R176.reuse, R154, R24 ;  /* 0x0000009ab018723c */ /* 0x040fe20000041818 */
[----:B------:R-:W5:Y:S07]  /*17a50*/  LDSM.16.M88.4 R152, [R192+0x3000] ;  /* 0x00300000c098783b */ /* 0x000f6e0000000200 */
[C---:B------:R-:W-:Y:S08]  /*17a60*/  HMMA.16816.F32.BF16 R28, R176.reuse, R156, R28 ;  /* 0x0000009cb01c723c */ /* 0x040ff0000004181c */
[----:B------:R-:W-:Y:S01]  /*17a70*/  HMMA.16816.F32.BF16 R32, R176, R158, R32 ;  /* 0x0000009eb020723c */ /* 0x000fe20000041820 */
[----:B------:R-:W1:Y:S05]  /*17a80*/  LDSM.16.M88.4 R156, [R192+0x3800] ;  /* 0x00380000c09c783b */ /* 0x000e6a0000000200 */
[----:B------:R-:W1:Y:S02]  /*17a90*/  LDSM.16.M88.4 R176, [R202+0x4000] ;  /* 0x00400000cab0783b */ /* 0x000e640000000200 */
[C---:B------:R-:W-:Y:S08]  /*17aa0*/  HMMA.16816.F32.BF16 R4, R160.reuse, R164, R4 ;  /* 0x000000a4a004723c */ /* 0x040ff00000041804 */
[C---:B------:R-:W-:Y:S01]  /*17ab0*/  HMMA.16816.F32.BF16 R8, R160.reuse, R166, R8 ;  /* 0x000000a6a008723c */ /* 0x040fe20000041808 */
[----:B------:R-:W-:Y:S07]  /*17ac0*/  LDSM.16.M88.4 R164, [R187] ;  /* 0x00000000bba4783b */ /* 0x000fee0000000200 */
[C---:B---3--:R-:W-:Y:S08]  /*17ad0*/  HMMA.16816.F32.BF16 R12, R160.reuse, R140, R12 ;  /* 0x0000008ca00c723c */ /* 0x048ff0000004180c */
[C---:B------:R-:W-:Y:S01]  /*17ae0*/  HMMA.16816.F32.BF16 R16, R160.reuse, R142, R16 ;  /* 0x0000008ea010723c */ /* 0x040fe20000041810 */
[----:B------:R-:W3:Y:S07]  /*17af0*/  LDSM.16.M88.4 R140, [R201+0xa800] ;  /* 0x00a80000c98c783b */ /* 0x000eee0000000200 */
[C---:B----4-:R-:W-:Y:S08]  /*17b00*/  HMMA.16816.F32.BF16 R20, R160.reuse, R144, R20 ;  /* 0x00000090a014723c */ /* 0x050ff00000041814 */
[C---:B------:R-:W-:Y:S01]  /*17b10*/  HMMA.16816.F32.BF16 R24, R160.reuse, R146, R24 ;  /* 0x00000092a018723c */ /* 0x040fe20000041818 */
[----:B------:R-:W4:Y:S07]  /*17b20*/  LDSM.16.M88.4 R144, [R201+0xb000] ;  /* 0x00b00000c990783b */ /* 0x000f2e0000000200 */
[C---:B--2---:R-:W-:Y:S08]  /*17b30*/  HMMA.16816.F32.BF16 R28, R160.reuse, R148, R28 ;  /* 0x00000094a01c723c */ /* 0x044ff0000004181c */
        /* <DEDUP_REMOVED lines=8> */
[----:B------:R-:W1:Y:S07]  /*17bc0*/  LDSM.16.M88.4 R132, [R186] ;  /* 0x00000000ba84783b */ /* 0x000e6e0000000200 */
[C---:B-----5:R-:W-:Y:S08]  /*17bd0*/  HMMA.16816.F32.BF16 R20, R168.reuse, R152, R20 ;  /* 0x00000098a814723c */ /* 0x060ff00000041814 */
[C---:B------:R-:W-:Y:S01]  /*17be0*/  HMMA.16816.F32.BF16 R24, R168.reuse, R154, R24 ;  /* 0x0000009aa818723c */ /* 0x040fe20000041818 */
[----:B------:R-:W5:Y:S07]  /*17bf0*/  LDSM.16.M88.4 R152, [R185] ;  /* 0x00000000b998783b */ /* 0x000f6e0000000200 */
[C---:B------:R-:W-:Y:S08]  /*17c00*/  HMMA.16816.F32.BF16 R28, R168.reuse, R156, R28 ;  /* 0x0000009ca81c723c */ /* 0x040ff0000004181c */
[----:B------:R-:W-:Y:S01]  /*17c10*/  HMMA.16816.F32.BF16 R32, R168, R158, R32 ;  /* 0x0000009ea820723c */ /* 0x000fe20000041820 */
[----:B------:R-:W1:Y:S05]  /*17c20*/  LDSM.16.M88.4 R156, [R184] ;  /* 0x00000000b89c783b */ /* 0x000e6a0000000200 */
        /* <DEDUP_REMOVED lines=15> */
[C---:B------:R-:W-:Y:S08]  /*17d20*/  HMMA.16816.F32.BF16 R8, R160.reuse, R166, R8 ;  /* 0x000000a6a008723c */ /* 0x040ff00000041808 */
[C---:B-1----:R-:W-:Y:S08]  /*17d30*/  HMMA.16816.F32.BF16 R12, R160.reuse, R132, R12 ;  /* 0x00000084a00c723c */ /* 0x042ff0000004180c */
[C---:B------:R-:W-:Y:S01]  /*17d40*/  HMMA.16816.F32.BF16 R16, R160.reuse, R134, R16 ;  /* 0x00000086a010723c */ /* 0x040fe20000041810 */
[----:B------:R-:W1:Y:S07]  /*17d50*/  LDSM.16.M88.4 R132, [R192+0x4800] ;  /* 0x00480000c084783b */ /* 0x000e6e0000000200 */
[C---:B-----5:R-:W-:Y:S08]  /*17d60*/  HMMA.16816.F32.BF16 R20, R160.reuse, R152, R20 ;  /* 0x00000098a014723c */ /* 0x060ff00000041814 */
[C---:B------:R-:W-:Y:S08]  /*17d70*/  HMMA.16816.F32.BF16 R24, R160.reuse, R154, R24 ;  /* 0x0000009aa018723c */ /* 0x040ff00000041818 */
[C---:B------:R-:W-:Y:S08]  /*17d80*/  HMMA.16816.F32.BF16 R28, R160.reuse, R156, R28 ;  /* 0x0000009ca01c723c */ /* 0x040ff0000004181c */
[----:B------:R-:W-:Y:S08]  /*17d90*/  HMMA.16816.F32.BF16 R32, R160, R158, R32 ;  /* 0x0000009ea020723c */ /* 0x000ff00000041820 */
[C---:B------:R-:W-:Y:S08]  /*17da0*/  HMMA.16816.F32.BF16 R4, R168.reuse, R172, R4 ;  /* 0x000000aca804723c */ /* 0x040ff00000041804 */
[C---:B------:R-:W-:Y:S08]  /*17db0*/  HMMA.16816.F32.BF16 R8, R168.reuse, R174, R8 ;  /* 0x000000aea808723c */ /* 0x040ff00000041808 */
[C---:B---3--:R-:W-:Y:S08]  /*17dc0*/  HMMA.16816.F32.BF16 R12, R168.reuse, R140, R12 ;  /* 0x0000008ca80c723c */ /* 0x048ff0000004180c */
[C---:B------:R-:W-:Y:S08]  /*17dd0*/  HMMA.16816.F32.BF16 R16, R168.reuse, R142, R16 ;  /* 0x0000008ea810723c */ /* 0x040ff00000041810 */
[C---:B----4-:R-:W-:Y:S08]  /*17de0*/  HMMA.16816.F32.BF16 R20, R168.reuse, R144, R20 ;  /* 0x00000090a814723c */ /* 0x050ff00000041814 */
[C---:B------:R-:W-:Y:S08]  /*17df0*/  HMMA.16816.F32.BF16 R24, R168.reuse, R146, R24 ;  /* 0x00000092a818723c */ /* 0x040ff00000041818 */
[C---:B--2---:R-:W-:Y:S08]  /*17e00*/  HMMA.16816.F32.BF16 R28, R168.reuse, R148, R28 ;  /* 0x00000094a81c723c */ /* 0x044ff0000004181c */
[----:B------:R-:W-:Y:S07]  /*17e10*/  HMMA.16816.F32.BF16 R32, R168, R150, R32 ;  /* 0x00000096a820723c */ /* 0x000fee0000041820 */
[----:B------:R-:W-:Y:S01]  /*17e20*/  MOV R168, R138 ;  /* 0x0000008a00a87202 */ /* 0x000fe20000000f00 */
[C---:B------:R-:W-:Y:S05]  /*17e30*/  HMMA.16816.F32.BF16 R4, R176.reuse, R180, R4 ;  /* 0x000000b4b004723c */ /* 0x040fea0000041804 */
[----:B------:R-:W-:Y:S03]  /*17e40*/  MOV R169, R139 ;  /* 0x0000008b00a97202 */ /* 0x000fe60000000f00 */
[C---:B------:R-:W-:Y:S08]  /*17e50*/  HMMA.16816.F32.BF16 R8, R176.reuse, R182, R8 ;  /* 0x000000b6b008723c */ /* 0x040ff00000041808 */
[C---:B-1----:R-:W-:Y:S08]  /*17e60*/  HMMA.16816.F32.BF16 R12, R176.reuse, R132, R12 ;  /* 0x00000084b00c723c */ /* 0x042ff0000004180c */
[-C--:B------:R-:W-:Y:S01]  /*17e70*/  FMUL.FTZ R174, R4, R136.reuse ;  /* 0x0000008804ae7220 */ /* 0x080fe20000410000 */
[C---:B------:R-:W-:Y:S03]  /*17e80*/  HMMA.16816.F32.BF16 R16, R176.reuse, R134, R16 ;  /* 0x00000086b010723c */ /* 0x040fe60000041810 */
[-C--:B------:R-:W-:Y:S02]  /*17e90*/  FMUL.FTZ R172, R5, R136.reuse ;  /* 0x0000008805ac7220 */ /* 0x080fe40000410000 */
[----:B------:R-:W1:Y:S01]  /*17ea0*/  MUFU.TANH R174, R174 ;  /* 0x000000ae00ae7308 */ /* 0x000e620000002400 */
[-C--:B------:R-:W-:Y:S02]  /*17eb0*/  FMUL.FTZ R173, R6, R136.reuse ;  /* 0x0000008806ad7220 */ /* 0x080fe40000410000 */
[-C--:B------:R-:W-:Y:S04]  /*17ec0*/  FMUL.FTZ R9, R9, R136.reuse ;  /* 0x0000008809097220 */ /* 0x080fe80000410000 */
[-C--:B------:R-:W-:Y:S02]  /*17ed0*/  FMUL.FTZ R10, R10, R136.reuse ;  /* 0x000000880a0a7220 */ /* 0x080fe40000410000 */
[-C--:B------:R-:W-:Y:S01]  /*17ee0*/  FMUL.FTZ R11, R11, R136.reuse ;  /* 0x000000880b0b7220 */ /* 0x080fe20000410000 */
[----:B------:R-:W2:Y:S01]  /*17ef0*/  MUFU.TANH R238, R9 ;  /* 0x0000000900ee7308 */ /* 0x000ea20000002400 */
[-C--:B------:R-:W-:Y:S02]  /*17f00*/  FMUL.FTZ R171, R7, R136.reuse ;  /* 0x0000008807ab7220 */ /* 0x080fe40000410000 */
[----:B------:R-:W3:Y:S01]  /*17f10*/  LDSM.16.M88.4 R4, [R192+0x5000] ;  /* 0x00500000c004783b */ /* 0x000ee20000000200 */
[-C--:B------:R-:W-:Y:S02]  /*17f20*/  FMUL.FTZ R170, R8, R136.reuse ;  /* 0x0000008808aa7220 */ /* 0x080fe40000410000 */
[-C--:B------:R-:W-:Y:S02]  /*17f30*/  FMUL.FTZ R235, R12, R136.reuse ;  /* 0x000000880ceb7220 */ /* 0x080fe40000410000 */
[-C--:B------:R-:W-:Y:S02]  /*17f40*/  FMUL.FTZ R13, R13, R136.reuse ;  /* 0x000000880d0d7220 */ /* 0x080fe40000410000 */
[----:B------:R-:W4:Y:S01]  /*17f50*/  MUFU.TANH R237, R10 ;  /* 0x0000000a00ed7308 */ /* 0x000f220000002400 */
[-C--:B------:R-:W-:Y:S02]  /*17f60*/  FMUL.FTZ R183, R16, R136.reuse ;  /* 0x0000008810b77220 */ /* 0x080fe40000410000 */
[-C--:B------:R-:W-:Y:S02]  /*17f70*/  FMUL.FTZ R14, R14, R136.reuse ;  /* 0x000000880e0e7220 */ /* 0x080fe40000410000 */
[-C--:B------:R-:W-:Y:S02]  /*17f80*/  FMUL.FTZ R15, R15, R136.reuse ;  /* 0x000000880f0f7220 */ /* 0x080fe40000410000 */
[-C--:B------:R-:W-:Y:S02]  /*17f90*/  FMUL.FTZ R17, R17, R136.reuse ;  /* 0x0000008811117220 */ /* 0x080fe40000410000 */
[-C--:B------:R-:W-:Y:S01]  /*17fa0*/  FMUL.FTZ R18, R18, R136.reuse ;  /* 0x0000008812127220 */ /* 0x080fe20000410000 */
[----:B------:R5:W1:Y:S01]  /*17fb0*/  MUFU.TANH R236, R11 ;  /* 0x0000000b00ec7308 */ /* 0x000a620000002400 */
[-C--:B------:R-:W-:Y:S09]  /*17fc0*/  FMUL.FTZ R19, R19, R136.reuse ;  /* 0x0000008813137220 */ /* 0x080ff20000410000 */
[----:B------:R-:W1:Y:S10]  /*17fd0*/  MUFU.TANH R172, R172 ;  /* 0x000000ac00ac7308 */ /* 0x000e740000002400 */
[----:B------:R-:W1:Y:S01]  /*17fe0*/  MUFU.TANH R173, R173 ;  /* 0x000000ad00ad7308 */ /* 0x000e620000002400 */
[C---:B---3--:R-:W-:Y:S01]  /*17ff0*/  HMMA.16816.F32.BF16 R20, R176.reuse, R4, R20 ;  /* 0x00000004b014723c */ /* 0x048fe20000041814 */
[----:B-----5:R-:W3:Y:S01]  /*18000*/  LDSM.16.M88.4 R8, [R192+0x5800] ;  /* 0x00580000c008783b */ /* 0x020ee20000000200 */
[----:B------:R-:W-:Y:S07]  /*18010*/  DEPBAR.LE SB0, 0x0 ;  /* 0x000080000000791a */ /* 0x000fee0000000000 */
[----:B------:R-:W1:Y:S01]  /*18020*/  MUFU.TANH R171, R171 ;  /* 0x000000ab00ab7308 */ /* 0x000e620000002400 */
[----:B------:R-:W-:Y:S01]  /*18030*/  BAR.SYNC.DEFER_BLOCKING 0x0 ;  /* 0x0000000000007b1d */ /* 0x000fe20000010000 */
[C---:B------:R-:W-:Y:S08]  /*18040*/  HMMA.16816.F32.BF16 R24, R176.reuse, R6, R24 ;  /* 0x00000006b018723c */ /* 0x040ff00000041818 */
[----:B------:R-:W1:Y:S05]  /*18050*/  MUFU.TANH R170, R170 ;  /* 0x000000aa00aa7308 */ /* 0x000e6a0000002400 */
[-C--:B------:R-:W-:Y:S02]  /*18060*/  FMUL.FTZ R233, R20, R136.reuse ;  /* 0x0000008814e97220 */ /* 0x080fe40000410000 */
[-C--:B------:R-:W-:Y:S03]  /*18070*/  FMUL.FTZ R21, R21, R136.reuse ;  /* 0x0000008815157220 */ /* 0x080fe60000410000 */
[----:B------:R-:W1:Y:S01]  /*18080*/  MUFU.TANH R235, R235 ;  /* 0x000000eb00eb7308 */ /* 0x000e620000002400 */
[-C--:B------:R-:W-:Y:S02]  /*18090*/  FMUL.FTZ R22, R22, R136.reuse ;  /* 0x0000008816167220 */ /* 0x080fe40000410000 */
[-C--:B------:R-:W-:Y:S03]  /*180a0*/  FMUL.FTZ R23, R23, R136.reuse ;  /* 0x0000008817177220 */ /* 0x080fe60000410000 */
[-C--:B------:R-:W-:Y:S02]  /*180b0*/  FMUL.FTZ R228, R24, R136.reuse ;  /* 0x0000008818e47220 */ /* 0x080fe40000410000 */
[-C--:B------:R-:W-:Y:S02]  /*180c0*/  FMUL.FTZ R25, R25, R136.reuse ;  /* 0x0000008819197220 */ /* 0x080fe40000410000 */
[----:B------:R1:W1:Y:S01]  /*180d0*/  MUFU.TANH R234, R13 ;  /* 0x0000000d00ea7308 */ /* 0x0002620000002400 */
[-C--:B------:R-:W-:Y:S02]  /*180e0*/  FMUL.FTZ R26, R26, R136.reuse ;  /* 0x000000881a1a7220 */ /* 0x080fe40000410000 */
[-C--:B------:R-:W-:Y:S01]  /*180f0*/  FMUL.FTZ R27, R27, R136.reuse ;  /* 0x000000881b1b7220 */ /* 0x080fe20000410000 */
[C---:B---3--:R-:W-:Y:S06]  /*18100*/  HMMA.16816.F32.BF16 R28, R176.reuse, R8, R28 ;  /* 0x00000008b01c723c */ /* 0x048fec000004181c */
[----:B------:R3:W1:Y:S02]  /*18110*/  MUFU.TANH R180, R14 ;  /* 0x0000000e00b47308 */ /* 0x0006640000002400 */
[----:B------:R-:W-:Y:S08]  /*18120*/  HMMA.16816.F32.BF16 R32, R176, R10, R32 ;  /* 0x0000000ab020723c */ /* 0x000ff00000041820 */
[----:B------:R3:W1:Y:S08]  /*18130*/  MUFU.TANH R181, R15 ;  /* 0x0000000f00b57308 */ /* 0x0006700000002400 */
[-C--:B------:R-:W-:Y:S02]  /*18140*/  FMUL.FTZ R165, R28, R136.reuse ;  /* 0x000000881ca57220 */ /* 0x080fe40000410000 */
[----:B------:R-:W1:Y:S01]  /*18150*/  MUFU.TANH R183, R183 ;  /* 0x000000b700b77308 */ /* 0x000e620000002400 */
[-C--:B------:R-:W-:Y:S02]  /*18160*/  FMUL.FTZ R29, R29, R136.reuse ;  /* 0x000000881d1d7220 */ /* 0x080fe40000410000 */
[-C--:B------:R-:W-:Y:S02]  /*18170*/  FMUL.FTZ R30, R30, R136.reuse ;  /* 0x000000881e1e7220 */ /* 0x080fe40000410000 */
[-C--:B------:R-:W-:Y:S02]  /*18180*/  FMUL.FTZ R31, R31, R136.reuse ;  /* 0x000000881f1f7220 */ /* 0x080fe40000410000 */
[-C--:B------:R-:W-:Y:S02]  /*18190*/  FMUL.FTZ R163, R32, R136.reuse ;  /* 0x0000008820a37220 */ /* 0x080fe40000410000 */
[-C--:B------:R-:W-:Y:S01]  /*181a0*/  FMUL.FTZ R33, R33, R136.reuse ;  /* 0x0000008821217220 */ /* 0x080fe20000410000 */
[----:B------:R3:W1:Y:S01]  /*181b0*/  MUFU.TANH R182, R17 ;  /* 0x0000001100b67308 */ /* 0x0006620000002400 */
[-C--:B------:R-:W-:Y:S02]  /*181c0*/  FMUL.FTZ R34, R34, R136.reuse ;  /* 0x0000008822227220 */ /* 0x080fe40000410000 */
[----:B------:R-:W-:Y:S07]  /*181d0*/  FMUL.FTZ R35, R35, R136 ;  /* 0x0000008823237220 */ /* 0x000fee0000410000 */
[----:B------:R3:W1:Y:S10]  /*181e0*/  MUFU.TANH R224, R18 ;  /* 0x0000001200e07308 */ /* 0x0006740000002400 */
[----:B------:R3:W1:Y:S10]  /*181f0*/  MUFU.TANH R229, R19 ;  /* 0x0000001300e57308 */ /* 0x0006740000002400 */
[----:B------:R-:W1:Y:S10]  /*18200*/  MUFU.TANH R233, R233 ;  /* 0x000000e900e97308 */ /* 0x000e740000002400 */
[----:B------:R3:W1:Y:S10]  /*18210*/  MUFU.TANH R232, R21 ;  /* 0x0000001500e87308 */ /* 0x0006740000002400 */
        /* <DEDUP_REMOVED lines=13> */
[----:B------:R3:W1:Y:S01]  /*182f0*/  MUFU.TANH R133, R35 ;  /* 0x0000002300857308 */ /* 0x0006620000002400 */
[----:B------:R-:W-:-:S05]  /*18300*/  @!P0 BRA `(.L_x_1313) ;  /* 0x00000a3000008947 */ /* 0x000fca0003800000 */
[----:B--2-4-:R-:W-:Y:S01]  /*18310*/  ISETP.NE.U32.AND P0, PT, R220, RZ, PT ;  /* 0x000000ffdc00720c */ /* 0x014fe20003f05070 */
[----:B------:R-:W-:Y:S03]  /*18320*/  BSSY B0, `(.L_x_1314) ;  /* 0x0000047000007945 */ /* 0x000fe60003800000 */
[----:B------:R-:W-:Y:S11]  /*18330*/  ISETP.NE.AND.EX P0, PT, R221, RZ, PT, P0 ;  /* 0x000000ffdd00720c */ /* 0x000ff60003f05300 */
[----:B------:R-:W-:Y:S02]  /*18340*/  @!UPT UIADD3 URZ, URZ, URZ, URZ ;  /* 0x0000003f3f3ff290 */ /* 0x000fe4000fffe03f */
[----:B------:R-:W-:-:S05]  /*18350*/  @!P0 BRA `(.L_x_1315) ;  /* 0x000003f000008947 */ /* 0x000fca0003800000 */
[----:B------:R-:W-:Y:S02]  /*18360*/  ULDC.64 UR4, c[0x0][0x118] ;  /* 0x0000460000047ab9 */ /* 0x000fe40000000a00 */
[----:B-1----:R-:W2:Y:S02]  /*18370*/  LD.E R13, [R2.64+0x170] ;  /* 0x00017004020d7980 */ /* 0x002ea4000c101900 */
[-C--:B--2---:R-:W-:Y:S02]  /*18380*/  IABS R8, R13.reuse ;  /* 0x0000000d00087213 */ /* 0x084fe40000000000 */
[-C--:B------:R-:W-:Y:S02]  /*18390*/  IABS R6, R13.reuse ;  /* 0x0000000d00067213 */ /* 0x080fe40000000000 */
[----:B------:R-:W1:Y:S03]  /*183a0*/  I2F.RP R9, R8 ;  /* 0x0000000800097306 */ /* 0x000e660000209400 */
[----:B------:R-:W-:Y:S07]  /*183b0*/  IMAD.MOV R6, RZ, RZ, -R6 ;  /* 0x000000ffff067224 */ /* 0x000fee00078e0a06 */
[----:B-1----:R-:W1:Y:S02]  /*183c0*/  MUFU.RCP R4, R9 ;  /* 0x0000000900047308 */ /* 0x002e640000001000 */
[----:B-1-3--:R-:W-:Y:S01]  /*183d0*/  IADD3 R14, R4, 0xffffffe, RZ ;  /* 0x0ffffffe040e7810 */ /* 0x00afe20007ffe0ff */
[----:B------:R-:W-:Y:S07]  /*183e0*/  IMAD.SHL.U32 R4, R223, 0x40, RZ ;  /* 0x00000040df047824 */ /* 0x000fee00078e00ff */
[----:B------:R-:W1:Y:S01]  /*183f0*/  F2I.FTZ.U32.TRUNC.NTZ R15, R14 ;  /* 0x0000000e000f7305 */ /* 0x000e62000021f000 */
[C---:B------:R-:W-:Y:S02]  /*18400*/  IADD3 R10, R4.reuse, -0x40, RZ ;  /* 0xffffffc0040a7810 */ /* 0x040fe40007ffe0ff */
[----:B------:R-:W-:Y:S02]  /*18410*/  IABS R7, R4 ;  /* 0x0000000400077213 */ /* 0x000fe40000000000 */
[-C--:B------:R-:W-:Y:S01]  /*18420*/  LOP3.LUT R4, R4, R13.reuse, RZ, 0x3c, !PT ;  /* 0x0000000d04047212 */ /* 0x080fe200078e3cff */
[--C-:B-1----:R-:W-:Y:S02]  /*18430*/  IMAD.MOV R5, RZ, RZ, -R15.reuse ;  /* 0x000000ffff057224 */ /* 0x102fe400078e0a0f */
[----:B------:R-:W-:Y:S02]  /*18440*/  IMAD.MOV.U32 R14, RZ, RZ, RZ ;  /* 0x000000ffff0e7224 */ /* 0x000fe400078e00ff */
[----:B------:R-:W-:Y:S01]  /*18450*/  IMAD R12, R5, R8, RZ ;  /* 0x00000008050c7224 */ /* 0x000fe200078e02ff */
[----:B------:R-:W-:Y:S02]  /*18460*/  IABS R5, R10 ;  /* 0x0000000a00057213 */ /* 0x000fe40000000000 */
[----:B------:R-:W-:Y:S01]  /*18470*/  LOP3.LUT R10, R10, R13, RZ, 0x3c, !PT ;  /* 0x0000000d0a0a7212 */ /* 0x000fe200078e3cff */
        /* <DEDUP_REMOVED lines=45> */
.L_x_1315:
[----:B------:R-:W-:Y:S02]  /*18750*/  ULDC.64 UR4, c[0x0][0x118] ;  /* 0x0000460000047ab9 */ /* 0x000fe40000000a00 */
[----:B------:R-:W2:Y:S02]  /*18760*/  LD.E R10, [R2.64+0x38] ;  /* 0x00003804020a7980 */ /* 0x000ea4000c101900 */
[----:B--2---:R-:W-:Y:S04]  /*18770*/  LEA R10, -R10, RZ, 0x6 ;  /* 0x000000ff0a0a7211 */ /* 0x004fe800078e31ff */
[----:B------:R-:W-:Y:S02]  /*18780*/  SHF.R.S32.HI R7, RZ, 0x1f, R10 ;  /* 0x0000001fff077819 */ /* 0x000fe4000001140a */
.L_x_1316:
[----:B------:R-:W-:Y:S05]  /*18790*/  BSYNC B0 ;  /* 0x0000000000007941 */ /* 0x000fea0003800000 */
.L_x_1314:
[CC--:B------:R-:W-:Y:S01]  /*187a0*/  LEA R24, P1, R10.reuse, R212.reuse, 0x1 ;  /* 0x000000d40a187211 */ /* 0x0c0fe200078208ff */
[----:B------:R-:W-:Y:S01]  /*187b0*/  ULDC.64 UR4, c[0x0][0x118] ;  /* 0x0000460000047ab9 */ /* 0x000fe20000000a00 */
[C---:B------:R-:W-:Y:S02]  /*187c0*/  IADD3 R5, P0, R10.reuse, R209, RZ ;  /* 0x000000d10a057210 */ /* 0x040fe40007f1e0ff */
[-C--:B---3--:R-:W-:Y:S02]  /*187d0*/  LEA.HI.X R25, R10, R211.reuse, R7, 0x1, P1 ;  /* 0x000000d30a197211 */ /* 0x088fe400008f0c07 */
        /* <DEDUP_REMOVED lines=28> */
[CCC-:B-1----:R-:W-:Y:S02]  /*189a0*/  @P4 LEA.HI.X R13, R7.reuse, R211.reuse, R6.reuse, 0x1, P0 ;  /* 0x000000d3070d4211 */ /* 0x1c2fe400000f0c06 */
        /* <DEDUP_REMOVED lines=57> */
.L_x_1313:
[----:B--2-4-:R-:W-:Y:S05]  /*18d40*/  BSYNC B1 ;  /* 0x0000000000017941 */ /* 0x014fea0003800000 */
.L_x_1312:
[----:B------:R-:W-:Y:S01]  /*18d50*/  ULDC.64 UR4, c[0x0][0x118] ;  /* 0x0000460000047ab9 */ /* 0x000fe20000000a00 */
[----:B-1----:R-:W-:Y:S01]  /*18d60*/  FMNMX.FTZ R5, R174, R137, !PT ;  /* 0x00000089ae057209 */ /* 0x002fe20007810000 */
[----:B------:R1:W2:Y:S01]  /*18d70*/  LD.E R134, [R2.64+0xdc] ;  /* 0x0000dc0402867980 */ /* 0x0002a2000c101900 */
[----:B------:R-:W-:Y:S02]  /*18d80*/  FMNMX.FTZ R6, R173, R0, !PT ;  /* 0x00000000ad067209 */ /* 0x000fe40007810000 */
[----:B------:R-:W-:Y:S01]  /*18d90*/  FMNMX.FTZ R5, R172, R5, !PT ;  /* 0x00000005ac057209 */ /* 0x000fe20007810000 */
[----:B---3--:R-:W-:Y:S01]  /*18da0*/  LDSM.16.MT88.4 R12, [R206+0xc000] ;  /* 0x00c00000ce0c783b */ /* 0x008fe20000004200 */
[----:B------:R-:W-:Y:S02]  /*18db0*/  FMNMX.FTZ R6, R171, R6, !PT ;  /* 0x00000006ab067209 */ /* 0x000fe40007810000 */
[----:B------:R-:W-:Y:S04]  /*18dc0*/  FMNMX.FTZ R5, R170, R5, !PT ;  /* 0x00000005aa057209 */ /* 0x000fe80007810000 */
        /* <DEDUP_REMOVED lines=8> */
[----:B------:R-:W-:Y:S05]  /*18e50*/  FMNMX.FTZ R5, R183, R4, !PT ;  /* 0x00000004b7057209 */ /* 0x000fea0007810000 */
        /* <DEDUP_REMOVED lines=25> */
[----:B------:R-:W3:Y:S01]  /*18ff0*/  SHFL.BFLY PT, R3, R6, 0x2, 0x1f ;  /* 0x0c401f0006037f89 */ /* 0x000ee200000e0000 */
[----:B-1----:R-:W-:Y:S07]  /*19000*/  FMNMX.FTZ R7, R8, R5, !PT ;  /* 0x0000000508077209 */ /* 0x002fee0007810000 */
[----:B------:R-:W1:Y:S01]  /*19010*/  SHFL.BFLY PT, R132, R7, 0x1, 0x1f ;  /* 0x0c201f0007847f89 */ /* 0x000e6200000e0000 */
[----:B---3--:R-:W-:Y:S07]  /*19020*/  FMNMX.FTZ R4, R6, R3, !PT ;  /* 0x0000000306047209 */ /* 0x008fee0007810000 */
[----:B------:R-:W3:Y:S01]  /*19030*/  SHFL.BFLY PT, R3, R4, 0x1, 0x1f ;  /* 0x0c201f0004037f89 */ /* 0x000ee200000e0000 */
[----:B-1----:R-:W-:Y:S04]  /*19040*/  FMNMX.FTZ R132, R7, R132, !PT ;  /* 0x0000008407847209 */ /* 0x002fe80007810000 */
[C---:B------:R-:W-:Y:S01]  /*19050*/  FSETP.NEU.FTZ.AND P0, PT, R132.reuse, -INF , PT ;  /* 0xff8000008400780b */ /* 0x040fe20003f1d000 */
[----:B------:R-:W-:Y:S02]  /*19060*/  FADD.FTZ R5, -R132, R137 ;  /* 0x0000008984057221 */ /* 0x000fe40000010100 */
[----:B------:R-:W-:Y:S01]  /*19070*/  LDSM.16.MT88.4 R136, [R205+0xe800] ;  /* 0x00e80000cd88783b */ /* 0x000fe20000004200 */
[----:B---3--:R-:W-:Y:S01]  /*19080*/  FMNMX.FTZ R3, R4, R3, !PT ;  /* 0x0000000304037209 */ /* 0x008fe20007810000 */
[C---:B--2---:R-:W-:Y:S04]  /*19090*/  FMUL.FTZ R147, R134.reuse, R132 ;  /* 0x0000008486937220 */ /* 0x044fe80000410000 */
[C---:B------:R-:W-:Y:S02]  /*190a0*/  FMUL.FTZ R145, R134.reuse, R3 ;  /* 0x0000000386917220 */ /* 0x040fe40000410000 */
[C---:B------:R-:W-:Y:S01]  /*190b0*/  FMUL.FTZ R2, R134.reuse, R5 ;  /* 0x0000000586027220 */ /* 0x040fe20000410000 */
[----:B------:R-:W-:Y:S01]  /*190c0*/  FSEL R147, R147, RZ, P0 ;  /* 0x000000ff93937208 */ /* 0x000fe20000000000 */
[C---:B------:R-:W-:Y:S01]  /*190d0*/  FADD.FTZ R5, -R3.reuse, R0 ;  /* 0x0000000003057221 */ /* 0x040fe20000010100 */
[----:B------:R-:W-:Y:S03]  /*190e0*/  FSETP.NEU.FTZ.AND P0, PT, R3, -INF , PT ;  /* 0xff8000000300780b */ /* 0x000fe60003f1d000 */
[----:B------:R-:W-:Y:S01]  /*190f0*/  FMUL.FTZ R0, R134, R5 ;  /* 0x0000000586007220 */ /* 0x000fe20000410000 */
[----:B------:R-:W-:Y:S01]  /*19100*/  FSEL R145, R145, RZ, P0 ;  /* 0x000000ff91917208 */ /* 0x000fe20000000000 */
[-CC-:B------:R-:W-:Y:S01]  /*19110*/  FFMA.FTZ R177, R174, R134.reuse, -R147.reuse ;  /* 0x00000086aeb17223 */ /* 0x180fe20000010893 */
[----:B------:R-:W1:Y:S01]  /*19120*/  MUFU.EX2 R2, R2 ;  /* 0x0000000200027308 */ /* 0x000e620000000800 */
[-C--:B------:R-:W-:Y:S01]  /*19130*/  FFMA.FTZ R176, R172, R134.reuse, -R147 ;  /* 0x00000086acb07223 */ /* 0x080fe20000010893 */
[----:B------:R-:W-:Y:S01]  /*19140*/  ISETP.GT.AND P0, PT, R223, RZ, PT ;  /* 0x000000ffdf00720c */ /* 0x000fe20003f04270 */
[-CC-:B------:R-:W-:Y:S02]  /*19150*/  FFMA.FTZ R173, R173, R134.reuse, -R145.reuse ;  /* 0x00000086adad7223 */ /* 0x180fe40000010891 */
[-C--:B------:R-:W-:Y:S02]  /*19160*/  FFMA.FTZ R172, R171, R134.reuse, -R145 ;  /* 0x00000086abac7223 */ /* 0x080fe40000010891 */
[-CC-:B------:R-:W-:Y:S02]  /*19170*/  FFMA.FTZ R175, R170, R134.reuse, -R147.reuse ;  /* 0x00000086aaaf7223 */ /* 0x180fe40000010893 */
[-C--:B------:R-:W-:Y:S01]  /*19180*/  FFMA.FTZ R174, R238, R134.reuse, -R147 ;  /* 0x00000086eeae7223 */ /* 0x080fe20000010893 */
[----:B------:R-:W2:Y:S01]  /*19190*/  MUFU.EX2 R0, R0 ;  /* 0x0000000000007308 */ /* 0x000ea20000000800 */
[-CC-:B------:R-:W-:Y:S02]  /*191a0*/  FFMA.FTZ R171, R237, R134.reuse, -R145.reuse ;  /* 0x00000086edab7223 */ /* 0x180fe40000010891 */
[-CC-:B------:R-:W-:Y:S02]  /*191b0*/  FFMA.FTZ R170, R236, R134.reuse, -R145.reuse ;  /* 0x00000086ecaa7223 */ /* 0x180fe40000010891 */
[-C--:B------:R-:W-:Y:S02]  /*191c0*/  FFMA.FTZ R237, R164, R134.reuse, -R145 ;  /* 0x00000086a4ed7223 */ /* 0x080fe40000010891 */
[-C--:B------:R-:W-:Y:S02]  /*191d0*/  FFMA.FTZ R239, R167, R134.reuse, -R147 ;  /* 0x00000086a7ef7223 */ /* 0x080fe40000010893 */
[-CC-:B------:R-:W-:Y:S01]  /*191e0*/  FFMA.FTZ R236, R162, R134.reuse, -R145.reuse ;  /* 0x00000086a2ec7223 */ /* 0x180fe20000010891 */
[----:B------:R-:W-:Y:S01]  /*191f0*/  MUFU.EX2 R177, R177 ;  /* 0x000000b100b17308 */ /* 0x000fe20000000800 */
[-C--:B------:R-:W-:Y:S02]  /*19200*/  FFMA.FTZ R241, R160, R134.reuse, -R145 ;  /* 0x00000086a0f17223 */ /* 0x080fe40000010891 */
[--C-:B------:R-:W-:Y:S02]  /*19210*/  FFMA.FTZ R238, R163, R134, -R147.reuse ;  /* 0x00000086a3ee7223 */ /* 0x100fe40000010893 */
[C---:B-1----:R-:W-:Y:S02]  /*19220*/  FMUL.FTZ R4, R2.reuse, R128 ;  /* 0x0000008002047220 */ /* 0x042fe40000410000 */
[C---:B------:R-:W-:Y:S02]  /*19230*/  FMUL.FTZ R5, R2.reuse, R129 ;  /* 0x0000008102057220 */ /* 0x040fe40000410000 */
[C---:B------:R-:W-:Y:S01]  /*19240*/  FMUL.FTZ R8, R2.reuse, R124 ;  /* 0x0000007c02087220 */ /* 0x040fe20000410000 */
[----:B------:R-:W1:Y:S01]  /*19250*/  MUFU.EX2 R176, R176 ;  /* 0x000000b000b07308 */ /* 0x000e620000000800 */
[C---:B------:R-:W-:Y:S02]  /*19260*/  FMUL.FTZ R9, R2.reuse, R125 ;  /* 0x0000007d02097220 */ /* 0x040fe40000410000 */
[----:B------:R-:W-:Y:S02]  /*19270*/  FMUL.FTZ R16, R2, R116 ;  /* 0x0000007402107220 */ /* 0x000fe40000410000 */
[C---:B--2---:R-:W-:Y:S02]  /*19280*/  FMUL.FTZ R6, R0.reuse, R130 ;  /* 0x0000008200067220 */ /* 0x044fe40000410000 */
[C---:B------:R-:W-:Y:S02]  /*19290*/  FMUL.FTZ R7, R0.reuse, R131 ;  /* 0x0000008300077220 */ /* 0x040fe40000410000 */
[C---:B------:R-:W-:Y:S01]  /*192a0*/  FMUL.FTZ R10, R0.reuse, R126 ;  /* 0x0000007e000a7220 */ /* 0x040fe20000410000 */
[----:B------:R-:W-:Y:S01]  /*192b0*/  MUFU.EX2 R173, R173 ;  /* 0x000000ad00ad7308 */ /* 0x000fe20000000800 */
[----:B------:R-:W-:Y:S02]  /*192c0*/  FMUL.FTZ R11, R0, R127 ;  /* 0x0000007f000b7220 */ /* 0x000fe40000410000 */
[----:B------:R-:W-:Y:S01]  /*192d0*/  FMUL.FTZ R17, R2, R117 ;  /* 0x0000007502117220 */ /* 0x000fe20000410000 */
[----:B------:R-:W-:Y:S01]  /*192e0*/  LDSM.16.MT88.4 R124, [R206+0xe800] ;  /* 0x00e80000ce7c783b */ /* 0x000fe20000004200 */
[C---:B------:R-:W-:Y:S02]  /*192f0*/  FMUL.FTZ R18, R0.reuse, R118 ;  /* 0x0000007600127220 */ /* 0x040fe40000410000 */
[----:B------:R-:W-:Y:S02]  /*19300*/  FMUL.FTZ R19, R0, R119 ;  /* 0x0000007700137220 */ /* 0x000fe40000410000 */
[C---:B------:R-:W-:Y:S01]  /*19310*/  FMUL.FTZ R24, R2.reuse, R108 ;  /* 0x0000006c02187220 */ /* 0x040fe20000410000 */
[----:B------:R-:W2:Y:S01]  /*19320*/  MUFU.EX2 R172, R172 ;  /* 0x000000ac00ac7308 */ /* 0x000ea20000000800 */
[----:B------:R-:W-:Y:S01]  /*19330*/  FMUL.FTZ R25, R2, R109 ;  /* 0x0000006d02197220 */ /* 0x000fe20000410000 */
[----:B------:R-:W-:Y:S01]  /*19340*/  LDSM.16.MT88.4 R116, [R205+0xc800] ;  /* 0x00c80000cd74783b */ /* 0x000fe20000004200 */
[----:B------:R-:W-:Y:S01]  /*19350*/  FMUL.FTZ R26, R0, R110 ;  /* 0x0000006e001a7220 */ /* 0x000fe20000410000 */
[----:B-1----:R-:W-:Y:S01]  /*19360*/  F2FP.BF16.PACK_AB R128, R176, R177 ;  /* 0x000000b1b080723e */ /* 0x002fe200000010ff */
[----:B------:R-:W-:Y:S02]  /*19370*/  FMUL.FTZ R27, R0, R111 ;  /* 0x0000006f001b7220 */ /* 0x000fe40000410000 */
[C---:B------:R-:W-:Y:S02]  /*19380*/  FMUL.FTZ R32, R2.reuse, R100 ;  /* 0x0000006402207220 */ /* 0x040fe40000410000 */
[----:B------:R-:W-:Y:S01]  /*19390*/  FMUL.FTZ R33, R2, R101 ;  /* 0x0000006502217220 */ /* 0x000fe20000410000 */
[----:B------:R-:W-:Y:S01]  /*193a0*/  MUFU.EX2 R175, R175 ;  /* 0x000000af00af7308 */ /* 0x000fe20000000800 */
[----:B------:R-:W-:Y:S01]  /*193b0*/  LDSM.16.MT88.4 R108, [R203+0xe000] ;  /* 0x00e00000cb6c783b */ /* 0x000fe20000004200 */
[C---:B------:R-:W-:Y:S02]  /*193c0*/  FMUL.FTZ R34, R0.reuse, R102 ;  /* 0x0000006600227220 */ /* 0x040fe40000410000 */
[----:B------:R-:W-:Y:S02]  /*193d0*/  FMUL.FTZ R35, R0, R103 ;  /* 0x0000006700237220 */ /* 0x000fe40000410000 */
[C---:B------:R-:W-:Y:S02]  /*193e0*/  FMUL.FTZ R36, R2.reuse, R36 ;  /* 0x0000002402247220 */ /* 0x040fe40000410000 */
[----:B------:R-:W-:Y:S01]  /*193f0*/  FMUL.FTZ R37, R2, R37 ;  /* 0x0000002502257220 */ /* 0x000fe20000410000 */
[----:B------:R-:W-:Y:S01]  /*19400*/  LDSM.16.MT88.4 R100, [R204+0xe000] ;  /* 0x00e00000cc64783b */ /* 0x000fe20000004200 */
        /* <DEDUP_REMOVED lines=37> */
[C---:B------:R-:W-:Y:S01]  /*19660*/  HMMA.16816.F32.BF16 R8, R128.reuse, R14, R8 ;  /* 0x0000000e8008723c */ /* 0x040fe20000041808 */
[----:B------:R-:W-:Y:S03]  /*19670*/  MUFU.EX2 R241, R241 ;  /* 0x000000f100f17308 */ /* 0x000fe60000000800 */
[C---:B------:R-:W-:Y:S02]  /*19680*/  FMUL.FTZ R13, R2.reuse, R121 ;  /* 0x00000079020d7220 */ /* 0x040fe40000410000 */
[----:B------:R-:W-:Y:S02]  /*19690*/  FMUL.FTZ R64, R2, R64 ;  /* 0x0000004002407220 */ /* 0x000fe40000410000 */
[C---:B------:R-:W-:Y:S03]  /*196a0*/  FMUL.FTZ R14, R0.reuse, R122 ;  /* 0x0000007a000e7220 */ /* 0x040fe60000410000 */
[----:B------:R-:W-:Y:S01]  /*196b0*/  MUFU.EX2 R238, R238 ;  /* 0x000000ee00ee7308 */ /* 0x000fe20000000800 */
[----:B------:R-:W-:Y:S02]  /*196c0*/  FMUL.FTZ R15, R0, R123 ;  /* 0x0000007b000f7220 */ /* 0x000fe40000410000 */
[----:B------:R-:W1:Y:S01]  /*196d0*/  LDSM.16.MT88.4 R120, [R203+0xc000] ;  /* 0x00c00000cb78783b */ /* 0x000e620000004200 */
        /* <DEDUP_REMOVED lines=11> */
[----:B------:R-:W2:Y:S01]  /*19790*/  LDSM.16.MT88.4 R112, [R206+0xe000] ;  /* 0x00e00000ce70783b */ /* 0x000ea20000004200 */
        /* <DEDUP_REMOVED lines=11> */
[----:B------:R-:W3:Y:S01]  /*19850*/  LDSM.16.MT88.4 R104, [R205+0xe000] ;  /* 0x00e00000cd68783b */ /* 0x000ee20000004200 */
[----:B------:R-:W-:Y:S02]  /*19860*/  FMUL.FTZ R75, R0, R75 ;  /* 0x0000004b004b7220 */ /* 0x000fe40000410000 */
[C---:B------:R-:W-:Y:S02]  /*19870*/  FMUL.FTZ R76, R2.reuse, R76 ;  /* 0x0000004c024c7220 */ /* 0x040fe40000410000 */
[C---:B-1----:R-:W-:Y:S03]  /*19880*/  HMMA.16816.F32.BF16 R28, R128.reuse, R120, R28 ;  /* 0x00000078801c723c */ /* 0x042fe6000004181c */
[----:B------:R-:W-:Y:S02]  /*19890*/  FMUL.FTZ R77, R2, R77 ;  /* 0x0000004d024d7220 */ /* 0x000fe40000410000 */
[C---:B------:R-:W-:Y:S02]  /*198a0*/  FMUL.FTZ R78, R0.reuse, R78 ;  /* 0x0000004e004e7220 */ /* 0x040fe40000410000 */
[----:B------:R-:W-:Y:S01]  /*198b0*/  FMUL.FTZ R79, R0, R79 ;  /* 0x0000004f004f7220 */ /* 0x000fe20000410000 */
[C---:B------:R-:W-:Y:S01]  /*198c0*/  HMMA.16816.F32.BF16 R32, R128.reuse, R122, R32 ;  /* 0x0000007a8020723c */ /* 0x040fe20000041820 */
[----:B------:R-:W-:Y:S03]  /*198d0*/  LDSM.16.MT88.4 R120, [R203+0xc800] ;  /* 0x00c80000cb78783b */ /* 0x000fe60000004200 */
[C---:B------:R-:W-:Y:S02]  /*198e0*/  FMUL.FTZ R80, R2.reuse, R80 ;  /* 0x0000005002507220 */ /* 0x040fe40000410000 */
[----:B------:R-:W-:Y:S02]  /*198f0*/  FMUL.FTZ R81, R2, R81 ;  /* 0x0000005102517220 */ /* 0x000fe40000410000 */
[C---:B--2---:R-:W-:Y:S04]  /*19900*/  HMMA.16816.F32.BF16 R36, R128.reuse, R112, R36 ;  /* 0x000000708024723c */ /* 0x044fe80000041824 */
[C---:B------:R-:W-:Y:S02]  /*19910*/  FMUL.FTZ R82, R0.reuse, R82 ;  /* 0x0000005200527220 */ /* 0x040fe40000410000 */
[----:B------:R-:W-:Y:S02]  /*19920*/  FMUL.FTZ R83, R0, R83 ;  /* 0x0000005300537220 */ /* 0x000fe40000410000 */
[C---:B------:R-:W-:Y:S01]  /*19930*/  HMMA.16816.F32.BF16 R40, R128.reuse, R114, R40 ;  /* 0x000000728028723c */ /* 0x040fe20000041828 */
[----:B------:R-:W-:Y:S03]  /*19940*/  LDSM.16.MT88.4 R112, [R206+0xc800] ;  /* 0x00c80000ce70783b */ /* 0x000fe60000004200 */
[C---:B------:R-:W-:Y:S02]  /*19950*/  FMUL.FTZ R84, R2.reuse, R84 ;  /* 0x0000005402547220 */ /* 0x040fe40000410000 */
[----:B------:R-:W-:Y:S02]  /*19960*/  FMUL.FTZ R85, R2, R85 ;  /* 0x0000005502557220 */ /* 0x000fe40000410000 */
[C---:B------:R-:W-:Y:S01]  /*19970*/  FMUL.FTZ R86, R0.reuse, R86 ;  /* 0x0000005600567220 */ /* 0x040fe20000410000 */
[C---:B---3--:R-:W-:Y:S03]  /*19980*/  HMMA.16816.F32.BF16 R44, R128.reuse, R104, R44 ;  /* 0x00000068802c723c */ /* 0x048fe6000004182c */
[----:B------:R-:W-:Y:S02]  /*19990*/  FMUL.FTZ R87, R0, R87 ;  /* 0x0000005700577220 */ /* 0x000fe40000410000 */
[-CC-:B------:R-:W-:Y:S02]  /*199a0*/  FFMA.FTZ R178, R235, R134.reuse, -R147.reuse ;  /* 0x00000086ebb27223 */ /* 0x180fe40000010893 */
[-CC-:B------:R-:W-:Y:S01]  /*199b0*/  FFMA.FTZ R179, R234, R134.reuse, -R147.reuse ;  /* 0x00000086eab37223 */ /* 0x180fe20000010893 */
[C---:B------:R-:W-:Y:S01]  /*199c0*/  HMMA.16816.F32.BF16 R48, R128.reuse, R106, R48 ;  /* 0x0000006a8030723c */ /* 0x040fe20000041830 */
[----:B------:R-:W1:Y:S02]  /*199d0*/  LDSM.16.MT88.4 R104, [R206+0x10000] ;  /* 0x01000000ce68783b */ /* 0x000e640000004200 */
[----:B------:R-:W-:Y:S01]  /*199e0*/  MUFU.EX2 R178, R178 ;  /* 0x000000b200b27308 */ /* 0x000fe20000000800 */
[-C--:B------:R-:W-:Y:S02]  /*199f0*/  FFMA.FTZ R234, R165, R134.reuse, -R147 ;  /* 0x00000086a5ea7223 */ /* 0x080fe40000010893 */
[-CC-:B------:R-:W-:Y:S02]  /*19a00*/  FFMA.FTZ R180, R180, R134.reuse, -R145.reuse ;  /* 0x00000086b4b47223 */ /* 0x180fe40000010891 */
[C---:B------:R-:W-:Y:S04]  /*19a10*/  HMMA.16816.F32.BF16 R52, R128.reuse, R100, R52 ;  /* 0x000000648034723c */ /* 0x040fe80000041834 */
[-C--:B------:R-:W-:Y:S01]  /*19a20*/  FFMA.FTZ R181, R181, R134.reuse, -R145 ;  /* 0x00000086b5b57223 */ /* 0x080fe20000010891 */
[----:B------:R-:W2:Y:S01]  /*19a30*/  MUFU.EX2 R179, R179 ;  /* 0x000000b300b37308 */ /* 0x000ea20000000800 */
[-CC-:B------:R-:W-:Y:S02]  /*19a40*/  FFMA.FTZ R183, R183, R134.reuse, -R147.reuse ;  /* 0x00000086b7b77223 */ /* 0x180fe40000010893 */
[C---:B------:R-:W-:Y:S01]  /*19a50*/  HMMA.16816.F32.BF16 R56, R128.reuse, R102, R56 ;  /* 0x000000668038723c */ /* 0x040fe20000041838 */
[----:B------:R-:W3:Y:S03]  /*19a60*/  LDSM.16.MT88.4 R100, [R205+0x10000] ;  /* 0x01000000cd64783b */ /* 0x000ee60000004200 */
[-C--:B------:R-:W-:Y:S02]  /*19a70*/  FFMA.FTZ R182, R182, R134.reuse, -R147 ;  /* 0x00000086b6b67223 */ /* 0x080fe40000010893 */
[-CC-:B------:R-:W-:Y:S01]  /*19a80*/  FFMA.FTZ R224, R224, R134.reuse, -R145.reuse ;  /* 0x00000086e0e07223 */ /* 0x180fe20000010891 */
[----:B------:R-:W-:Y:S01]  /*19a90*/  MUFU.EX2 R180, R180 ;  /* 0x000000b400b47308 */ /* 0x000fe20000000800 */
[C---:B------:R-:W-:Y:S04]  /*19aa0*/  HMMA.16816.F32.BF16 R60, R128.reuse, R108, R60 ;  /* 0x0000006c803c723c */ /* 0x040fe8000004183c */
[----:B------:R-:W-:Y:S02]  /*19ab0*/  FFMA.FTZ R229, R229, R134, -R145 ;  /* 0x00000086e5e57223 */ /* 0x000fe40000010891 */
[C---:B------:R-:W-:Y:S02]  /*19ac0*/  FMUL.FTZ R88, R2.reuse, R88 ;  /* 0x0000005802587220 */ /* 0x040fe40000410000 */
[C---:B------:R-:W-:Y:S01]  /*19ad0*/  HMMA.16816.F32.BF16 R64, R128.reuse, R110, R64 ;  /* 0x0000006e8040723c */ /* 0x040fe20000041840 */
[----:B------:R-:W4:Y:S01]  /*19ae0*/  LDSM.16.MT88.4 R108, [R204+0x10000] ;  /* 0x01000000cc6c783b */ /* 0x000f220000004200 */
[----:B------:R-:W5:Y:S02]  /*19af0*/  MUFU.EX2 R181, R181 ;  /* 0x000000b500b57308 */ /* 0x000f640000000800 */
[----:B------:R-:W-:Y:S02]  /*19b00*/  FMUL.FTZ R89, R2, R89 ;  /* 0x0000005902597220 */ /* 0x000fe40000410000 */
[C---:B------:R-:W-:Y:S02]  /*19b10*/  FMUL.FTZ R90, R0.reuse, R90 ;  /* 0x0000005a005a7220 */ /* 0x040fe40000410000 */
[----:B------:R-:W-:Y:S01]  /*19b20*/  FMUL.FTZ R91, R0, R91 ;  /* 0x0000005b005b7220 */ /* 0x000fe20000410000 */
[C---:B-1----:R-:W-:Y:S03]  /*19b30*/  HMMA.16816.F32.BF16 R68, R128.reuse, R104, R68 ;  /* 0x000000688044723c */ /* 0x042fe60000041844 */
[C---:B------:R-:W-:Y:S01]  /*19b40*/  FMUL.FTZ R92, R2.reuse, R92 ;  /* 0x0000005c025c7220 */ /* 0x040fe20000410000 */
[----:B------:R-:W-:Y:S01]  /*19b50*/  MUFU.EX2 R183, R183 ;  /* 0x000000b700b77308 */ /* 0x000fe20000000800 */
[----:B------:R-:W-:Y:S02]  /*19b60*/  FMUL.FTZ R93, R2, R93 ;  /* 0x0000005d025d7220 */ /* 0x000fe40000410000 */
[C---:B------:R-:W-:Y:S01]  /*19b70*/  FMUL.FTZ R94, R0.reuse, R94 ;  /* 0x0000005e005e7220 */ /* 0x040fe20000410000 */
[C---:B------:R-:W-:Y:S01]  /*19b80*/  HMMA.16816.F32.BF16 R72, R128.reuse, R106, R72 ;  /* 0x0000006a8048723c */ /* 0x040fe20000041848 */
[----:B------:R-:W1:Y:S03]  /*19b90*/  LDSM.16.MT88.4 R104, [R203+0x10000] ;  /* 0x01000000cb68783b */ /* 0x000e660000004200 */
[----:B------:R-:W-:Y:S02]  /*19ba0*/  FMUL.FTZ R95, R0, R95 ;  /* 0x0000005f005f7220 */ /* 0x000fe40000410000 */
[C---:B------:R-:W-:Y:S01]  /*19bb0*/  FMUL.FTZ R96, R2.reuse, R96 ;  /* 0x0000006002607220 */ /* 0x040fe20000410000 */
[----:B------:R-:W4:Y:S01]  /*19bc0*/  MUFU.EX2 R182, R182 ;  /* 0x000000b600b67308 */ /* 0x000f220000000800 */
[C---:B---3--:R-:W-:Y:S04]  /*19bd0*/  HMMA.16816.F32.BF16 R76, R128.reuse, R100, R76 ;  /* 0x00000064804c723c */ /* 0x048fe8000004184c */
[----:B------:R-:W-:Y:S02]  /*19be0*/  FMUL.FTZ R97, R2, R97 ;  /* 0x0000006102617220 */ /* 0x000fe40000410000 */
[C---:B------:R-:W-:Y:S01]  /*19bf0*/  FMUL.FTZ R98, R0.reuse, R98 ;  /* 0x0000006200627220 */ /* 0x040fe20000410000 */
[----:B--2---:R-:W-:Y:S01]  /*19c00*/  F2FP.BF16.PACK_AB R100, R179, R178 ;  /* 0x000000b2b364723e */ /* 0x004fe200000010ff */
[C---:B------:R-:W-:Y:S01]  /*19c10*/  HMMA.16816.F32.BF16 R80, R128.reuse, R102, R80 ;  /* 0x000000668050723c */ /* 0x040fe20000041850 */
[----:B------:R-:W-:Y:S03]  /*19c20*/  MUFU.EX2 R224, R224 ;  /* 0x000000e000e07308 */ /* 0x000fe60000000800 */
[----:B------:R-:W-:Y:S01]  /*19c30*/  FMUL.FTZ R99, R0, R99 ;  /* 0x0000006300637220 */ /* 0x000fe20000410000 */
[----:B-----5:R-:W-:Y:S01]  /*19c40*/  F2FP.BF16.PACK_AB R101, R181, R180 ;  /* 0x000000b4b565723e */ /* 0x020fe200000010ff */
[-CC-:B------:R-:W-:Y:S02]  /*19c50*/  FFMA.FTZ R233, R233, R134.reuse, -R147.reuse ;  /* 0x00000086e9e97223 */ /* 0x180fe40000010893 */
[C---:B----4-:R-:W-:Y:S03]  /*19c60*/  HMMA.16816.F32.BF16 R84, R128.reuse, R108, R84 ;  /* 0x0000006c8054723c */ /* 0x050fe60000041854 */
[----:B------:R-:W2:Y:S01]  /*19c70*/  MUFU.EX2 R229, R229 ;  /* 0x000000e500e57308 */ /* 0x000ea20000000800 */
[-C--:B------:R-:W-:Y:S02]  /*19c80*/  FFMA.FTZ R232, R232, R134.reuse, -R147 ;  /* 0x00000086e8e87223 */ /* 0x080fe40000010893 */
[-CC-:B------:R-:W-:Y:S01]  /*19c90*/  FFMA.FTZ R231, R231, R134.reuse, -R145.reuse ;  /* 0x00000086e7e77223 */ /* 0x180fe20000010891 */
[----:B------:R-:W-:Y:S01]  /*19ca0*/  F2FP.BF16.PACK_AB R102, R182, R183 ;  /* 0x000000b7b666723e */ /* 0x000fe200000010ff */
[C---:B------:R-:W-:Y:S01]  /*19cb0*/  HMMA.16816.F32.BF16 R88, R128.reuse, R110, R88 ;  /* 0x0000006e8058723c */ /* 0x040fe20000041858 */
[----:B------:R-:W3:Y:S03]  /*19cc0*/  LDSM.16.MT88.4 R108, [R204+0xc800] ;  /* 0x00c80000cc6c783b */ /* 0x000ee60000004200 */
[-C--:B------:R-:W-:Y:S01]  /*19cd0*/  FFMA.FTZ R230, R230, R134.reuse, -R145 ;  /* 0x00000086e6e67223 */ /* 0x080fe20000010891 */
[----:B------:R-:W-:Y:S01]  /*19ce0*/  MUFU.EX2 R233, R233 ;  /* 0x000000e900e97308 */ /* 0x000fe20000000800 */
[-CC-:B------:R-:W-:Y:S02]  /*19cf0*/  FFMA.FTZ R228, R228, R134.reuse, -R147.reuse ;  /* 0x00000086e4e47223 */ /* 0x180fe40000010893 */
[-C--:B------:R-:W-:Y:S01]  /*19d00*/  FFMA.FTZ R235, R226, R134.reuse, -R147 ;  /* 0x00000086e2eb7223 */ /* 0x080fe20000010893 */
[C---:B-1----:R-:W-:Y:S03]  /*19d10*/  HMMA.16816.F32.BF16 R92, R128.reuse, R104, R92 ;  /* 0x00000068805c723c */ /* 0x042fe6000004185c */
[-C--:B------:R-:W-:Y:S02]  /*19d20*/  FFMA.FTZ R226, R166, R134.reuse, -R145 ;  /* 0x00000086a6e27223 */ /* 0x080fe40000010891 */
[----:B------:R-:W-:Y:S01]  /*19d30*/  LDSM.16.MT88.4 R164, [R206+0x11800] ;  /* 0x01180000cea4783b */ /* 0x000fe20000004200 */
[----:B------:R-:W-:Y:S01]  /*19d40*/  FFMA.FTZ R147, R161, R134, -R147 ;  /* 0x00000086a1937223 */ /* 0x000fe20000010893 */
[----:B------:R-:W1:Y:S01]  /*19d50*/  MUFU.EX2 R232, R232 ;  /* 0x000000e800e87308 */ /* 0x000e620000000800 */
[----:B------:R-:W-:Y:S04]  /*19d60*/  HMMA.16816.F32.BF16 R96, R128, R106, R96 ;  /* 0x0000006a8060723c */ /* 0x000fe80000041860 */
[----:B--2---:R-:W-:Y:S01]  /*19d70*/  F2FP.BF16.PACK_AB R103, R229, R224 ;  /* 0x000000e0e567723e */ /* 0x004fe200000010ff */
[----:B------:R-:W2:Y:S01]  /*19d80*/  LDSM.16.MT88.4 R104, [R203+0xe800] ;  /* 0x00e80000cb68783b */ /* 0x000ea20000004200 */
[-CC-:B------:R-:W-:Y:S02]  /*19d90*/  FFMA.FTZ R135, R135, R134.reuse, -R145.reuse ;  /* 0x0000008687877223 */ /* 0x180fe40000010891 */
[----:B------:R-:W-:Y:S01]  /*19da0*/  FFMA.FTZ R145, R133, R134, -R145 ;  /* 0x0000008685917223 */ /* 0x000fe20000010891 */
[----:B------:R-:W-:Y:S02]  /*19db0*/  MUFU.EX2 R243, R147 ;  /* 0x0000009300f37308 */ /* 0x000fe40000000800 */
[C---:B------:R-:W-:Y:S02]  /*19dc0*/  HMMA.16816.F32.BF16 R4, R100.reuse, R112, R4 ;  /* 0x000000706404723c */ /* 0x040fe40000041804 */
[----:B------:R-:W-:Y:S03]  /*19dd0*/  LDSM.16.MT88.4 R128, [R205+0xf000] ;  /* 0x00f00000cd80783b */ /* 0x000fe60000004200 */
[----:B------:R-:W-:Y:S02]  /*19de0*/  FFMA.FTZ R177, R2, R227, R177 ;  /* 0x000000e302b17223 */ /* 0x000fe400000100b1 */
[----:B------:R-:W-:Y:S01]  /*19df0*/  FFMA.FTZ R173, R0, R225, R173 ;  /* 0x000000e100ad7223 */ /* 0x000fe200000100ad */
[C---:B------:R-:W-:Y:S01]  /*19e00*/  HMMA.16816.F32.BF16 R8, R100.reuse, R114, R8 ;  /* 0x000000726408723c */ /* 0x040fe20000041808 */
[----:B------:R4:W-:Y:S01]  /*19e10*/  MUFU.EX2 R134, R145 ;  /* 0x0000009100867308 */ /* 0x0009e20000000800 */
[----:B------:R-:W-:Y:S02]  /*19e20*/  LDSM.16.MT88.4 R112, [R205+0x10800] ;  /* 0x01080000cd70783b */ /* 0x000fe40000004200 */
[----:B------:R-:W-:Y:S02]  /*19e30*/  FADD.FTZ R176, R176, R177 ;  /* 0x000000b1b0b07221 */ /* 0x000fe40000010000 */
[----:B------:R-:W-:Y:S02]  /*19e40*/  FADD.FTZ R172, R172, R173 ;  /* 0x000000adacac7221 */ /* 0x000fe40000010000 */
[C---:B------:R-:W-:Y:S02]  /*19e50*/  HMMA.16816.F32.BF16 R12, R100.reuse, R116, R12 ;  /* 0x00000074640c723c */ /* 0x040fe4000004180c */
[----:B------:R-:W-:Y:S01]  /*19e60*/  LDSM.16.MT88.4 R160, [R203+0xf800] ;  /* 0x00f80000cba0783b */ /* 0x000fe20000004200 */
[----:B------:R-:W-:Y:S01]  /*19e70*/  MUFU.EX2 R231, R231 ;  /* 0x000000e700e77308 */ /* 0x000fe20000000800 */
[----:B------:R-:W-:Y:S04]  /*19e80*/  FADD.FTZ R175, R175, R176 ;  /* 0x000000b0afaf7221 */ /* 0x000fe80000010000 */
[C---:B------:R-:W-:Y:S02]  /*19e90*/  HMMA.16816.F32.BF16 R16, R100.reuse, R118, R16 ;  /* 0x000000766410723c */ /* 0x040fe40000041810 */
[----:B------:R-:W-:Y:S02]  /*19ea0*/  LDSM.16.MT88.4 R116, [R204+0x10800] ;  /* 0x01080000cc74783b */ /* 0x000fe40000004200 */
[----:B------:R-:W-:Y:S01]  /*19eb0*/  FADD.FTZ R175, R174, R175 ;  /* 0x000000afaeaf7221 */ /* 0x000fe20000010000 */
[----:B------:R-:W5:Y:S03]  /*19ec0*/  MUFU.EX2 R230, R230 ;  /* 0x000000e600e67308 */ /* 0x000f660000000800 */
[C---:B---3--:R-:W-:Y:S02]  /*19ed0*/  HMMA.16816.F32.BF16 R20, R100.reuse, R108, R20 ;  /* 0x0000006c6414723c */ /* 0x048fe40000041814 */
[----:B----4-:R-:W-:Y:S02]  /*19ee0*/  LDSM.16.MT88.4 R144, [R203+0xd800] ;  /* 0x00d80000cb90783b */ /* 0x010fe40000004200 */
[----:B------:R-:W-:Y:S03]  /*19ef0*/  FADD.FTZ R178, R178, R175 ;  /* 0x000000afb2b27221 */ /* 0x000fe60000010000 */
[----:B------:R-:W-:Y:S01]  /*19f00*/  MUFU.EX2 R228, R228 ;  /* 0x000000e400e47308 */ /* 0x000fe20000000800 */
[C---:B------:R-:W-:Y:S02]  /*19f10*/  HMMA.16816.F32.BF16 R24, R100.reuse, R110, R24 ;  /* 0x0000006e6418723c */ /* 0x040fe40000041818 */
[----:B------:R-:W3:Y:S02]  /*19f20*/  LDSM.16.MT88.4 R108, [R206+0x10800] ;  /* 0x01080000ce6c783b */ /* 0x000ee40000004200 */
[----:B------:R-:W-:Y:S04]  /*19f30*/  FADD.FTZ R178, R179, R178 ;  /* 0x000000b2b3b27221 */ /* 0x000fe80000010000 */
[C---:B------:R-:W-:Y:S01]  /*19f40*/  HMMA.16816.F32.BF16 R28, R100.reuse, R120, R28 ;  /* 0x00000078641c723c */ /* 0x040fe2000004181c */
[----:B------:R-:W4:Y:S03]  /*19f50*/  MUFU.EX2 R235, R235 ;  /* 0x000000eb00eb7308 */ /* 0x000f260000000800 */
[----:B------:R-:W-:Y:S04]  /*19f60*/  FADD.FTZ R183, R183, R178 ;  /* 0x000000b2b7b77221 */ /* 0x000fe80000010000 */
[C---:B------:R-:W-:Y:S01]  /*19f70*/  HMMA.16816.F32.BF16 R32, R100.reuse, R122, R32 ;  /* 0x0000007a6420723c */ /* 0x040fe20000041820 */
[----:B------:R-:W-:Y:S02]  /*19f80*/  LDSM.16.MT88.4 R120, [R205+0xd000] ;  /* 0x00d00000cd78783b */ /* 0x000fe40000004200 */
[----:B------:R-:W1:Y:S01]  /*19f90*/  MUFU.EX2 R226, R226 ;  /* 0x000000e200e27308 */ /* 0x000e620000000800 */
[----:B------:R-:W-:Y:S04]  /*19fa0*/  FADD.FTZ R182, R182, R183 ;  /* 0x000000b7b6b67221 */ /* 0x000fe80000010000 */
[C---:B------:R-:W-:Y:S05]  /*19fb0*/  HMMA.16816.F32.BF16 R36, R100.reuse, R124, R36 ;  /* 0x0000007c6424723c */ /* 0x040fea0000041824 */
[----:B------:R-:W1:Y:S03]  /*19fc0*/  MUFU.EX2 R234, R234 ;  /* 0x000000ea00ea7308 */ /* 0x000e660000000800 */
[C---:B------:R-:W-:Y:S01]  /*19fd0*/  HMMA.16816.F32.BF16 R40, R100.reuse, R126, R40 ;  /* 0x0000007e6428723c */ /* 0x040fe20000041828 */
[----:B------:R-:W-:Y:S06]  /*19fe0*/  LDSM.16.MT88.4 R124, [R203+0xd000] ;  /* 0x00d00000cb7c783b */ /* 0x000fec0000004200 */
[----:B------:R-:W1:Y:S01]  /*19ff0*/  MUFU.EX2 R135, R135 ;  /* 0x0000008700877308 */ /* 0x000e620000000800 */
[C---:B------:R-:W-:Y:S08]  /*1a000*/  HMMA.16816.F32.BF16 R44, R100.reuse, R136, R44 ;  /* 0x00000088642c723c */ /* 0x040ff0000004182c */
[C---:B------:R-:W-:Y:S01]  /*1a010*/  HMMA.16816.F32.BF16 R48, R100.reuse, R138, R48 ;  /* 0x0000008a6430723c */ /* 0x040fe20000041830 */
[----:B------:R-:W-:Y:S07]  /*1a020*/  LDSM.16.MT88.4 R136, [R204+0xf000] ;  /* 0x00f00000cc88783b */ /* 0x000fee0000004200 */
[C---:B------:R-:W-:Y:S08]  /*1a030*/  HMMA.16816.F32.BF16 R52, R100.reuse, R140, R52 ;  /* 0x0000008c6434723c */ /* 0x040ff00000041834 */
[C---:B------:R-:W-:Y:S01]  /*1a040*/  HMMA.16816.F32.BF16 R56, R100.reuse, R142, R56 ;  /* 0x0000008e6438723c */ /* 0x040fe20000041838 */
[----:B------:R-:W-:Y:S07]  /*1a050*/  LDSM.16.MT88.4 R140, [R204+0xd800] ;  /* 0x00d80000cc8c783b */ /* 0x000fee0000004200 */
        /* <DEDUP_REMOVED lines=8> */
[----:B------:R-:W3:Y:S07]  /*1a0e0*/  LDSM.16.MT88.4 R112, [R204+0xd000] ;  /* 0x00d00000cc70783b */ /* 0x000eee0000004200 */
[C---:B------:R-:W-:Y:S08]  /*1a0f0*/  HMMA.16816.F32.BF16 R84, R100.reuse, R116, R84 ;  /* 0x000000746454723c */ /* 0x040ff00000041854 */
[C---:B------:R-:W-:Y:S01]  /*1a100*/  HMMA.16816.F32.BF16 R88, R100.reuse, R118, R88 ;  /* 0x000000766458723c */ /* 0x040fe20000041858 */
[----:B------:R-:W3:Y:S07]  /*1a110*/  LDSM.16.MT88.4 R116, [R206+0xf000] ;  /* 0x00f00000ce74783b */ /* 0x000eee0000004200 */
[C---:B--2---:R-:W-:Y:S08]  /*1a120*/  HMMA.16816.F32.BF16 R92, R100.reuse, R104, R92 ;  /* 0x00000068645c723c */ /* 0x044ff0000004185c */
[----:B------:R-:W-:Y:S01]  /*1a130*/  HMMA.16816.F32.BF16 R96, R100, R106, R96 ;  /* 0x0000006a6460723c */ /* 0x000fe20000041860 */
[----:B------:R-:W2:Y:S06]  /*1a140*/  LDSM.16.MT88.4 R104, [R203+0xf000] ;  /* 0x00f00000cb68783b */ /* 0x000eac0000004200 */
[----:B-1----:R-:W-:Y:S01]  /*1a150*/  F2FP.BF16.PACK_AB R100, R232, R233 ;  /* 0x000000e9e864723e */ /* 0x002fe200000010ff */
[----:B------:R-:W-:Y:S01]  /*1a160*/  FADD.FTZ R233, R233, R182 ;  /* 0x000000b6e9e97221 */ /* 0x000fe20000010000 */
[----:B-----5:R-:W-:Y:S03]  /*1a170*/  F2FP.BF16.PACK_AB R101, R230, R231 ;  /* 0x000000e7e665723e */ /* 0x020fe600000010ff */
[----:B----4-:R-:W-:Y:S01]  /*1a180*/  F2FP.BF16.PACK_AB R102, R235, R228 ;  /* 0x000000e4eb66723e */ /* 0x010fe200000010ff */
[----:B------:R-:W-:Y:S01]  /*1a190*/  FADD.FTZ R233, R232, R233 ;  /* 0x000000e9e8e97221 */ /* 0x000fe20000010000 */
[----:B------:R-:W-:Y:S03]  /*1a1a0*/  F2FP.BF16.PACK_AB R103, R237, R226 ;  /* 0x000000e2ed67723e */ /* 0x000fe600000010ff */
[----:B------:R-:W-:Y:S04]  /*1a1b0*/  FADD.FTZ R228, R228, R233 ;  /* 0x000000e9e4e47221 */ /* 0x000fe80000010000 */
[C---:B---3--:R-:W-:Y:S03]  /*1a1c0*/  HMMA.16816.F32.BF16 R4, R100.reuse, R108, R4 ;  /* 0x0000006c6404723c */ /* 0x048fe60000041804 */
[----:B------:R-:W-:Y:S05]  /*1a1d0*/  FADD.FTZ R235, R235, R228 ;  /* 0x000000e4ebeb7221 */ /* 0x000fea0000010000 */
[C---:B------:R-:W-:Y:S01]  /*1a1e0*/  HMMA.16816.F32.BF16 R8, R100.reuse, R110, R8 ;  /* 0x0000006e6408723c */ /* 0x040fe20000041808 */
[----:B------:R-:W1:Y:S07]  /*1a1f0*/  LDSM.16.MT88.4 R108, [R206+0x11000] ;  /* 0x01100000ce6c783b */ /* 0x000e6e0000004200 */
        /* <DEDUP_REMOVED lines=8> */
[C---:B------:R-:W-:Y:S08]  /*1a280*/  HMMA.16816.F32.BF16 R36, R100.reuse, R116, R36 ;  /* 0x000000746424723c */ /* 0x040ff00000041824 */
        /* <DEDUP_REMOVED lines=10> */
[C---:B--2---:R-:W-:Y:S04]  /*1a330*/  HMMA.16816.F32.BF16 R60, R100.reuse, R104, R60 ;  /* 0x00000068643c723c */ /* 0x044fe8000004183c */
[----:B------:R-:W-:Y:S01]  /*1a340*/  F2FP.BF16.PACK_AB R139, R134, R135 ;  /* 0x00000087868b723e */ /* 0x000fe200000010ff */
[----:B------:R-:W-:Y:S03]  /*1a350*/  FADD.FTZ R239, R239, R234 ;  /* 0x000000eaefef7221 */ /* 0x000fe60000010000 */
[C---:B------:R-:W-:Y:S01]  /*1a360*/  HMMA.16816.F32.BF16 R64, R100.reuse, R106, R64 ;  /* 0x0000006a6440723c */ /* 0x040fe20000041840 */
[----:B------:R-:W2:Y:S03]  /*1a370*/  LDSM.16.MT88.4 R104, [R203+0x11000] ;  /* 0x01100000cb68783b */ /* 0x000ea60000004200 */
[----:B------:R-:W-:Y:S04]  /*1a380*/  FADD.FTZ R238, R238, R239 ;  /* 0x000000efeeee7221 */ /* 0x000fe80000010000 */
[C---:B-1----:R-:W-:Y:S04]  /*1a390*/  HMMA.16816.F32.BF16 R68, R100.reuse, R108, R68 ;  /* 0x0000006c6444723c */ /* 0x042fe80000041844 */
[----:B------:R-:W-:Y:S04]  /*1a3a0*/  FADD.FTZ R227, R243, R238 ;  /* 0x000000eef3e37221 */ /* 0x000fe80000010000 */
[C---:B------:R-:W-:Y:S01]  /*1a3b0*/  HMMA.16816.F32.BF16 R72, R100.reuse, R110, R72 ;  /* 0x0000006e6448723c */ /* 0x040fe20000041848 */
[----:B------:R-:W1:Y:S07]  /*1a3c0*/  LDSM.16.MT88.4 R108, [R205+0xd800] ;  /* 0x00d80000cd6c783b */ /* 0x000e6e0000004200 */
[C---:B---3--:R-:W-:Y:S08]  /*1a3d0*/  HMMA.16816.F32.BF16 R76, R100.reuse, R112, R76 ;  /* 0x00000070644c723c */ /* 0x048ff0000004184c */
[C---:B------:R-:W-:Y:S08]  /*1a3e0*/  HMMA.16816.F32.BF16 R80, R100.reuse, R114, R80 ;  /* 0x000000726450723c */ /* 0x040ff00000041850 */
[C---:B----4-:R-:W-:Y:S08]  /*1a3f0*/  HMMA.16816.F32.BF16 R84, R100.reuse, R116, R84 ;  /* 0x000000746454723c */ /* 0x050ff00000041854 */
[C---:B------:R-:W-:Y:S08]  /*1a400*/  HMMA.16816.F32.BF16 R88, R100.reuse, R118, R88 ;  /* 0x000000766458723c */ /* 0x040ff00000041858 */
[C---:B--2---:R-:W-:Y:S08]  /*1a410*/  HMMA.16816.F32.BF16 R92, R100.reuse, R104, R92 ;  /* 0x00000068645c723c */ /* 0x044ff0000004185c */
[----:B------:R-:W-:Y:S08]  /*1a420*/  HMMA.16816.F32.BF16 R96, R100, R106, R96 ;  /* 0x0000006a6460723c */ /* 0x000ff00000041860 */
[C---:B------:R-:W-:Y:S01]  /*1a430*/  HMMA.16816.F32.BF16 R128, R136.reuse, R124, R4 ;  /* 0x0000007c8880723c */ /* 0x040fe20000041804 */
[----:B------:R-:W2:Y:S07]  /*1a440*/  LDSM.16.MT88.4 R4, [R205+0x11800] ;  /* 0x01180000cd04783b */ /* 0x000eae0000004200 */
[C---:B------:R-:W-:Y:S01]  /*1a450*/  HMMA.16816.F32.BF16 R124, R136.reuse, R126, R8 ;  /* 0x0000007e887c723c */ /* 0x040fe20000041808 */
[----:B------:R-:W3:Y:S07]  /*1a460*/  LDSM.16.MT88.4 R8, [R204+0x11800] ;  /* 0x01180000cc08783b */ /* 0x000eee0000004200 */
[C---:B-1----:R-:W-:Y:S01]  /*1a470*/  HMMA.16816.F32.BF16 R120, R136.reuse, R108, R12 ;  /* 0x0000006c8878723c */ /* 0x042fe2000004180c */
[----:B------:R-:W1:Y:S07]  /*1a480*/  LDSM.16.MT88.4 R12, [R203+0x11800] ;  /* 0x01180000cb0c783b */ /* 0x000e6e0000004200 */
        /* <DEDUP_REMOVED lines=15> */
[C---:B--2---:R-:W-:Y:S07]  /*1a580*/  HMMA.16816.F32.BF16 R76, R136.reuse, R4, R76 ;  /* 0x00000004884c723c */ /* 0x044fee000004184c */
        /* <DEDUP_REMOVED lines=8> */
[C---:B-1----:R-:W-:Y:S03]  /*1a610*/  HMMA.16816.F32.BF16 R92, R136.reuse, R12, R92 ;  /* 0x0000000c885c723c */ /* 0x042fe6000004185c */
[----:B------:R-:W-:Y:S04]  /*1a620*/  FADD.FTZ R0, R229, R0 ;  /* 0x00000000e5007221 */ /* 0x000fe80000010000 */
[----:B------:R-:W-:Y:S01]  /*1a630*/  FADD.FTZ R5, R231, R0 ;  /* 0x00000000e7057221 */ /* 0x000fe20000010000 */
[----:B------:R-:W-:Y:S01]  /*1a640*/  IADD3 R0, R223, -0x1, RZ ;  /* 0xffffffffdf007810 */ /* 0x000fe20007ffe0ff */
[----:B------:R-:W-:Y:S03]  /*1a650*/  HMMA.16816.F32.BF16 R96, R136, R14, R96 ;  /* 0x0000000e8860723c */ /* 0x000fe60000041860 */
[----:B------:R-:W-:Y:S01]  /*1a660*/  FADD.FTZ R5, R230, R5 ;  /* 0x00000005e6057221 */ /* 0x000fe20000010000 */
[----:B------:R-:W-:Y:S02]  /*1a670*/  MOV R223, R0 ;  /* 0x0000000000df7202 */ /* 0x000fe40000000f00 */
[----:B------:R-:W-:Y:S01]  /*1a680*/  MOV R0, R3 ;  /* 0x0000000300007202 */ /* 0x000fe20000000f00 */
[----:B------:R-:W-:Y:S01]  /*1a690*/  FADD.FTZ R226, R226, R5 ;  /* 0x00000005e2e27221 */ /* 0x000fe20000010000 */
[----:B------:R-:W-:Y:S04]  /*1a6a0*/  MOV R137, R132 ;  /* 0x0000008400897202 */ /* 0x000fe80000000f00 */
[----:B------:R-:W-:Y:S04]  /*1a6b0*/  FADD.FTZ R237, R237, R226 ;  /* 0x000000e2eded7221 */ /* 0x000fe80000010000 */
[----:B------:R-:W-:Y:S04]  /*1a6c0*/  FADD.FTZ R236, R236, R237 ;  /* 0x000000edecec7221 */ /* 0x000fe80000010000 */
[----:B------:R-:W-:Y:S04]  /*1a6d0*/  FADD.FTZ R236, R241, R236 ;  /* 0x000000ecf1ec7221 */ /* 0x000fe80000010000 */
[----:B------:R-:W-:Y:S04]  /*1a6e0*/  FADD.FTZ R135, R135, R236 ;  /* 0x000000ec87877221 */ /* 0x000fe80000010000 */
[----:B------:R-:W-:Y:S01]  /*1a6f0*/  FADD.FTZ R225, R134, R135 ;  /* 0x0000008786e17221 */ /* 0x000fe20000010000 */
[----:B------:R-:W-:-:S05]  /*1a700*/  @P0 BRA `(.L_x_1317) ;  /* 0xffffc31000000947 */ /* 0x000fca000383ffff */
.L_x_1308:
        /* <DEDUP_REMOVED lines=11> */
.L_x_1331:
[----:B--23--:R-:W-:Y:S01]  /*1a7c0*/  FADD.FTZ R227, R6, R227 ;  /* 0x000000e306e37221 */ /* 0x00cfe20000010000 */
[----:B------:R-:W-:Y:S05]  /*1a7d0*/  BRA.DIV ~URZ, `(.L_x_1319) ;  /* 0x00001bb27f007947 */ /* 0x000fea000b800000 */
[----:B------:R-:W2:Y:S04]  /*1a7e0*/  SHFL.BFLY PT, R0, R225, 0x2, 0x1f ;  /* 0x0c401f00e1007f89 */ /* 0x000ea800000e0000 */
[----:B------:R-:W3:Y:S01]  /*1a7f0*/  SHFL.BFLY PT, R10, R227, 0x1, 0x1f ;  /* 0x0c201f00e30a7f89 */ /* 0x000ee200000e0000 */
[----:B--2---:R-:W-:Y:S02]  /*1a800*/  FADD.FTZ R7, R0, R225 ;  /* 0x000000e100077221 */ /* 0x004fe40000010000 */
[----:B---3--:R-:W-:-:S03]  /*1a810*/  FADD.FTZ R10, R227, R10 ;  /* 0x0000000ae30a7221 */ /* 0x008fc60000010000 */
[----:B------:R2:W3:Y:S04]  /*1a820*/  SHFL.BFLY PT, R6, R7, 0x1, 0x1f ;  /* 0x0c201f0007067f89 */ /* 0x0004e800000e0000 */
.L_x_1332:
        /* <DEDUP_REMOVED lines=266> */
.L_x_1321:
[----:B------:R-:W-:Y:S02]  /*1b8d0*/  ULDC.64 UR4, c[0x0][0x118] ;  /* 0x0000460000047ab9 */ /* 0x000fe40000000a00 */
[----:B------:R-:W2:Y:S04]  /*1b8e0*/  LD.E R2, [R8.64+0x60] ;  /* 0x0000600408027980 */ /* 0x000ea8000c101900 */
[----:B------:R-:W3:Y:S01]  /*1b8f0*/  LD.E R3, [R8.64+0xb4] ;  /* 0x0000b40408037980 */ /* 0x000ee2000c101900 */
[----:B--2---:R-:W-:-:S04]  /*1b900*/  IMAD R2, R2, R215, R213 ;  /* 0x000000d702027224 */ /* 0x004fc800078e02d5 */
[----:B---3--:R-:W-:Y:S02]  /*1b910*/  IMAD R3, R3, R2, RZ ;  /* 0x0000000203037224 */ /* 0x008fe400078e02ff */
.L_x_1322:
[----:B------:R-:W-:Y:S05]  /*1b920*/  BSYNC B0 ;  /* 0x0000000000007941 */ /* 0x000fea0003800000 */
.L_x_1320:
        /* <DEDUP_REMOVED lines=43> */
.L_x_1324:
[----:B--23--:R-:W-:Y:S05]  /*1bbe0*/  BSYNC B0 ;  /* 0x0000000000007941 */ /* 0x00cfea0003800000 */
.L_x_1323:
        /* <DEDUP_REMOVED lines=47> */
.L_x_1326:
[----:B------:R-:W-:Y:S05]  /*1bee0*/  BSYNC B0 ;  /* 0x0000000000007941 */ /* 0x000fea0003800000 */
.L_x_1325:
        /* <DEDUP_REMOVED lines=21> */
.L_x_1328:
[----:B------:R-:W-:Y:S05]  /*1c040*/  BSYNC B0 ;  /* 0x0000000000007941 */ /* 0x000fea0003800000 */
.L_x_1327:
        /* <DEDUP_REMOVED lines=21> */
.L_x_1330:
[----:B------:R-:W-:Y:S05]  /*1c1a0*/  BSYNC B0 ;  /* 0x0000000000007941 */ /* 0x000fea0003800000 */
.L_x_1329:
[----:B------:R-:W-:Y:S01]  /*1c1b0*/  IADD3 R0, R9, 0x30, RZ ;  /* 0x0000003009007810 */ /* 0x000fe20007ffe0ff */
[----:B------:R-:W-:-:S03]  /*1c1c0*/  IMAD.MOV.U32 R215, RZ, RZ, 0x0 ;  /* 0x00000000ffd77424 */ /* 0x000fc600078e00ff */
[----:B------:R-:W-:-:S13]  /*1c1d0*/  ISETP.GE.AND P0, PT, R0, R11, PT ;  /* 0x0000000b0000720c */ /* 0x000fda0003f06270 */
[----:B------:R-:W-:Y:S05]  /*1c1e0*/  @P0 RET.REL.NODEC R214 `(_ZN5flash24flash_fwd_splitkv_kernelI23Flash_fwd_kernel_traitsILi192ELi64ELi64ELi4ELb0ELb0EN7cutlass10bfloat16_tE19Flash_kernel_traitsILi192ELi64ELi64ELi4ES3_EELb0ELb0ELb0ELb0ELb0ELb1ELb0ELb1EEEvNS_16Flash_fwd_paramsE) ;  /* 0xfffe3e10d6000950 */ /* 0x000fea0003c3ffff */
        /* <DEDUP_REMOVED lines=17> */
[----:B------:R-:W-:Y:S05]  /*1c300*/  @P0 RET.REL.NODEC R214 `(_ZN5flash24flash_fwd_splitkv_kernelI23Flash_fwd_kernel_traitsILi192ELi64ELi64ELi4ELb0ELb0EN7cutlass10bfloat16_tE19Flash_kernel_traitsILi192ELi64ELi64ELi4ES3_EELb0ELb0ELb0ELb0ELb0ELb1ELb0ELb1EEEvNS_16Flash_fwd_paramsE) ;  /* 0xfffe3cf0d6000950 */ /* 0x000fea0003c3ffff */
[----:B------:R-:W-:Y:S01]  /*1c310*/  MOV R215, 0x0 ;  /* 0x0000000000d77802 */ /* 0x000fe20000000f00 */
[----:B------:R-:W-:-:S02]  /*1c320*/  ULDC.64 UR4, c[0x0][0x118] ;  /* 0x0000460000047ab9 */ /* 0x000fc40000000a00 */
[----:B------:R3:W-:Y:S01]  /*1c330*/  ST.E.128 [R4.64+0x100], R60 ;  /* 0x0001003c04007985 */ /* 0x0007e2000c101d04 */
[----:B------:R-:W-:Y:S05]  /*1c340*/  RET.REL.NODEC R214 `(_ZN5flash24flash_fwd_splitkv_kernelI23Flash_fwd_kernel_traitsILi192ELi64ELi64ELi4ELb0ELb0EN7cutlass10bfloat16_tE19Flash_kernel_traitsILi192ELi64ELi64ELi4ES3_EELb0ELb0ELb0ELb0ELb0ELb1ELb0ELb1EEEvNS_16Flash_fwd_paramsE) ;  /* 0xfffe3cb0d6007950 */ /* 0x000fea0003c3ffff */
.L_x_1318:
[----:B------:R-:W-:Y:S02]  /*1c350*/  MOV R6, 0x2 ;  /* 0x0000000200067802 */ /* 0x000fe40000000f00 */
[----:B------:R-:W-:Y:S02]  /*1c360*/  MOV R4, 0x1c380 ;  /* 0x0001c38000047802 */ /* 0x000fe40000000f00 */
[----:B-1---5:R-:W-:Y:S05]  /*1c370*/  CALL.REL.NOINC `($__internal_15_$__cuda_sm70_shflsync_bfly_p) ;  /* 0x000000f000007944 */ /* 0x022fea0003c00000 */
[----:B-12---:R-:W-:Y:S05]  /*1c380*/  BRA `(.L_x_1331) ;  /* 0xffffe43000007947 */ /* 0x006fea000383ffff */
.L_x_1319:
[----:B------:R-:W-:Y:S02]  /*1c390*/  MOV R6, 0x1 ;  /* 0x0000000100067802 */ /* 0x000fe40000000f00 */
[----:B------:R-:W-:Y:S02]  /*1c3a0*/  MOV R4, 0x1c3c0 ;  /* 0x0001c3c000047802 */ /* 0x000fe40000000f00 */
[----:B-1---5:R-:W-:Y:S05]  /*1c3b0*/  CALL.REL.NOINC `($__internal_15_$__cuda_sm70_shflsync_bfly_p) ;  /* 0x000000b000007944 */ /* 0x022fea0003c00000 */
[----:B--2---:R-:W-:Y:S01]  /*1c3c0*/  FADD.FTZ R10, R227, R6 ;  /* 0x00000006e30a7221 */ /* 0x004fe20000010000 */
[----:B-1----:R-:W-:Y:S02]  /*1c3d0*/  MOV R227, R225 ;  /* 0x000000e100e37202 */ /* 0x002fe40000000f00 */
[----:B------:R-:W-:Y:S02]  /*1c3e0*/  MOV R6, 0x2 ;  /* 0x0000000200067802 */ /* 0x000fe40000000f00 */
[----:B------:R-:W-:-:S02]  /*1c3f0*/  MOV R4, 0x1c410 ;  /* 0x0001c41000047802 */ /* 0x000fc40000000f00 */
[----:B------:R-:W-:Y:S05]  /*1c400*/  CALL.REL.NOINC `($__internal_15_$__cuda_sm70_shflsync_bfly_p) ;  /* 0x0000006000007944 */ /* 0x000fea0003c00000 */
[----:B--2---:R-:W-:Y:S01]  /*1c410*/  FADD.FTZ R7, R225, R6 ;  /* 0x00000006e1077221 */ /* 0x004fe20000010000 */
[----:B------:R-:W-:-:S02]  /*1c420*/  MOV R6, 0x1 ;  /* 0x0000000100067802 */ /* 0x000fc40000000f00 */
[----:B------:R-:W-:Y:S02]  /*1c430*/  MOV R4, 0x1c460 ;  /* 0x0001c46000047802 */ /* 0x000fe40000000f00 */
[----:B-1----:R-:W-:Y:S02]  /*1c440*/  MOV R227, R7 ;  /* 0x0000000700e37202 */ /* 0x002fe40000000f00 */
[----:B------:R-:W-:Y:S05]  /*1c450*/  CALL.REL.NOINC `($__internal_15_$__cuda_sm70_shflsync_bfly_p) ;  /* 0x0000001000007944 */ /* 0x000fea0003c00000 */
[----:B-12---:R-:W-:Y:S05]  /*1c460*/  BRA `(.L_x_1332) ;  /* 0xffffe3c000007947 */ /* 0x006fea000383ffff */
        .weak           $__internal_15_$__cuda_sm70_shflsync_bfly_p
        .type           $__internal_15_$__cuda_sm70_shflsync_bfly_p,@function
        .size           $__internal_15_$__cuda_sm70_shflsync_bfly_p,(.L_x_7785 - $__internal_15_$__cuda_sm70_shflsync_bfly_p)
$__internal_15_$__cuda_sm70_shflsync_bfly_p:
[----:B------:R-:W-:Y:S01]  /*1c470*/  MOV R12, R4 ;  /* 0x00000004000c7202 */ /* 0x000fe20000000f00 */
[----:B------:R-:W-:Y:S04]  /*1c480*/  WARPSYNC R0 ;  /* 0x0000000000007348 */ /* 0x000fe80003800000 */
[----:B------:R-:W-:Y:S01]  /*1c490*/  MOV R13, 0x0 ;  /* 0x00000000000d7802 */ /* 0x000fe20000000f00 */
[----:B------:R1:W2:Y:S03]  /*1c4a0*/  SHFL.BFLY PT, R6, R227, R6, R5 ;  /* 0x0c000006e3067389 */ /* 0x0002a600000e0005 */
[----:B------:R-:W-:Y:S05]  /*1c4b0*/  RET.REL.NODEC R12 `(_ZN5flash24flash_fwd_splitkv_kernelI23Flash_fwd_kernel_traitsILi192ELi64ELi64ELi4ELb0ELb0EN7cutlass10bfloat16_tE19Flash_kernel_traitsILi192ELi64ELi64ELi4ES3_EELb0ELb0ELb0ELb0ELb0ELb1ELb0ELb1EEEvNS_16Flash_fwd_paramsE) ;  /* 0xfffe3b400c007950 */ /* 0x000fea0003c3ffff */
.L_x_1333:
        /* <DEDUP_REMOVED lines=12> */
.L_x_7785:


//--------------------- .text._ZN5flash24flash_fwd_splitkv_kernelI23Flash_fwd_kernel_traitsILi192ELi64ELi64ELi4ELb0ELb0EN7cutlass10bfloat16_tE19Flash_kernel_traitsILi192ELi64ELi64ELi4ES3_EELb0ELb0ELb0ELb0ELb0ELb0ELb1ELb0EEEvNS_16Flash_fwd_paramsE --------------------------
	.section	.text._ZN5flash24flash_fwd_splitkv_kernelI23Flash_fwd_kernel_traitsILi192ELi64ELi64ELi4ELb0ELb0EN7cutlass10bfloat16_tE19Flash_kernel_traitsILi192ELi64ELi64ELi4ES3_EELb0ELb0ELb0ELb0ELb0ELb0ELb1ELb0EEEvNS_16Flash_fwd_paramsE,"ax",@progbits
	.sectioninfo	@"SHI_REGISTERS=240"
	.align	128
        .global         _ZN5flash24flash_fwd_splitkv_kernelI23Flash_fwd_kernel_traitsILi192ELi64ELi64ELi4ELb0ELb0EN7cutlass10bfloat16_tE19Flash_kernel_traitsILi192ELi64ELi64ELi4ES3_EELb0ELb0ELb0ELb0ELb0ELb0ELb1ELb0EEEvNS_16Flash_fwd_paramsE
        .type           _ZN5flash24flash_fwd_splitkv_kernelI23Flash_fwd_kernel_traitsILi192ELi64ELi64ELi4ELb0ELb0EN7cutlass10bfloat16_tE19Flash_kernel_traitsILi192ELi64ELi64ELi4ES3_EELb0ELb0ELb0ELb0ELb0ELb0ELb1ELb0EEEvNS_16Flash_fwd_paramsE,@function
        .size           _ZN5flash24flash_fwd_splitkv_kernelI23Flash_fwd_kernel_traitsILi192ELi64ELi64ELi4ELb0ELb0EN7cutlass10bfloat16_tE19Flash_kernel_traitsILi192ELi64ELi64ELi4ES3_EELb0ELb0ELb0ELb0ELb0ELb0ELb1ELb0EEEvNS_16Flash_fwd_paramsE,(.L_x_7840 - _ZN5flash24flash_fwd_splitkv_kernelI23Flash_fwd_kernel_traitsILi192ELi64ELi64ELi4ELb0ELb0EN7cutlass10bfloat16_tE19Flash_kernel_traitsILi192ELi64ELi64ELi4ES3_EELb0ELb0ELb0ELb0ELb0ELb0ELb1ELb0EEEvNS_16Flash_fwd_paramsE)
        .other          _ZN5flash24flash_fwd_splitkv_kernelI23Flash_fwd_kernel_traitsILi192ELi64ELi64ELi4ELb0ELb0EN7cutlass10bfloat16_tE19Flash_kernel_traitsILi192ELi64ELi64ELi4ES3_EELb0ELb0ELb0ELb0ELb0ELb0ELb1ELb0EEEvNS_16Flash_fwd_paramsE,@"STO_CUDA_ENTRY STV_DEFAULT"
_ZN5flash24flash_fwd_splitkv_kernelI23Flash_fwd_kernel_traitsILi192ELi64ELi64ELi4ELb0ELb0EN7cutlass10bfloat16_tE19Flash_kernel_traitsILi192ELi64ELi64ELi4ES3_EELb0ELb0ELb0ELb0ELb0ELb0ELb1ELb0EEEvNS_16Flash_fwd_paramsE:
.text._ZN5flash24flash_fwd_splitkv_kernelI23Flash_fwd_kernel_traitsILi192ELi64ELi64ELi4ELb0ELb0EN7cutlass10bfloat16_tE19Flash_kernel_traitsILi192ELi64ELi64ELi4ES3_EELb0ELb0ELb0ELb0ELb0ELb0ELb1ELb0EEEvNS_16Flash_fwd_paramsE:
[----:B------:R-:W-:Y:S02]  /*0000*/  MOV R1, c[0x0][0x28] ;  /* 0x00000a0000017a02 */ /* 0x000fe40000000f00 */
[----:B------:R-:W1:Y:S01]  /*0010*/  I2F.U32.RP R6, c[0x0][0x1c0] ;  /* 0x0000700000067b06 */ /* 0x000e620000209000 */
[----:B------:R-:W2:Y:S01]  /*0020*/  S2R R3, SR_CTAID.Z ;  /* 0x0000000000037919 */ /* 0x000ea20000002700 */
[----:B------:R-:W-:Y:S01]  /*0030*/  IMAD.MOV.U32 R4, RZ, RZ, RZ ;  /* 0x000000ffff047224 */ /* 0x000fe200078e00ff */
[----:B------:R-:W-:Y:S01]  /*0040*/  ISETP.NE.U32.AND P1, PT, RZ, c[0x0][0x1c0], PT ;  /* 0x00007000ff007a0c */ /* 0x000fe20003f25070 */
[----:B------:R-:W-:Y:S01]  /*0050*/  IMAD.MOV.U32 R8, RZ, RZ, 0x4 ;  /* 0x00000004ff087424 */ /* 0x000fe200078e00ff */
[----:B------:R-:W-:Y:S01]  /*0060*/  ULDC.64 UR6, c[0x0][0x118] ;  /* 0x0000460000067ab9 */ /* 0x000fe20000000a00 */
[----:B------:R-:W-:Y:S02]  /*0070*/  IMAD.MOV.U32 R13, RZ, RZ, -0x1 ;  /* 0xffffffffff0d7424 */ /* 0x000fe400078e00ff */
[----:B-1----:R-:W1:Y:S02]  /*0080*/  MUFU.RCP R5, R6 ;  /* 0x0000000600057308 */ /* 0x002e640000001000 */
[----:B-1----:R-:W-:-:S06]  /*0090*/  IADD3 R5, R5, 0xffffffe, RZ ;  /* 0x0ffffffe05057810 */ /* 0x002fcc0007ffe0ff */
[----:B------:R-:W1:Y:S02]  /*00a0*/  F2I.FTZ.U32.TRUNC.NTZ R5, R5 ;  /* 0x0000000500057305 */ /* 0x000e64000021f000 */
[----:B-1----:R-:W-:-:S04]  /*00b0*/  IMAD.MOV R0, RZ, RZ, -R5 ;  /* 0x000000ffff007224 */ /* 0x002fc800078e0a05 */
[----:B------:R-:W-:Y:S02]  /*00c0*/  IMAD R7, R0, c[0x0][0x1c0], RZ ;  /* 0x0000700000077a24 */ /* 0x000fe400078e02ff */
[----:B------:R-:W1:Y:S02]  /*00d0*/  LDC.U8 R0, c[0x0][0x312] ;  /* 0x0000c480ff007b82 */ /* 0x000e640000000000 */
[----:B------:R-:W-:-:S06]  /*00e0*/  IMAD.HI.U32 R4, R5, R7, R4 ;  /* 0x0000000705047227 */ /* 0x000fcc00078e0004 */
[----:B--2---:R-:W-:-:S04]  /*00f0*/  IMAD.HI.U32 R207, R4, R3, RZ ;  /* 0x0000000304cf7227 */ /* 0x004fc800078e00ff */
[----:B------:R-:W-:-:S04]  /*0100*/  IMAD.MOV R2, RZ, RZ, -R207 ;  /* 0x000000ffff027224 */ /* 0x000fc800078e0acf */
[----:B------:R-:W-:-:S05]  /*0110*/  IMAD R2, R2, c[0x0][0x1c0], R3 ;  /* 0x0000700002027a24 */ /* 0x000fca00078e0203 */
[----:B------:R-:W-:Y:S02]  /*0120*/  ISETP.GE.U32.AND P2, PT, R2, c[0x0][0x1c0], PT ;  /* 0x0000700002007a0c */ /* 0x000fe40003f46070 */
[----:B-1----:R-:W-:-:S11]  /*0130*/  ISETP.NE.AND P3, PT, R0, RZ, PT ;  /* 0x000000ff0000720c */ /* 0x002fd60003f65270 */
[----:B------:R-:W-:Y:S02]  /*0140*/  @P2 IADD3 R2, R2, -c[0x0][0x1c0], RZ ;  /* 0x8000700002022a10 */ /* 0x000fe40007ffe0ff */
[----:B------:R-:W-:Y:S02]  /*0150*/  @P2 IADD3 R207, R207, 0x1, RZ ;  /* 0x00000001cfcf2810 */ /* 0x000fe40007ffe0ff */
[----:B------:R-:W-:Y:S02]  /*0160*/  ISETP.GE.U32.AND P0, PT, R2, c[0x0][0x1c0], PT ;  /* 0x0000700002007a0c */ /* 0x000fe40003f06070 */
[----:B------:R-:W-:-:S04]  /*0170*/  ISETP.NE.U32.AND P2, PT, RZ, c[0x0][0x240], PT ;  /* 0x00009000ff007a0c */ /* 0x000fc80003f45070 */
[----:B------:R-:W-:-:S07]  /*0180*/  ISETP.NE.AND.EX P2, PT, RZ, c[0x0][0x244], PT, P2 ;  /* 0x00009100ff007a0c */ /* 0x000fce0003f45320 */
[----:B------:R-:W-:Y:S02]  /*0190*/  @P0 IADD3 R207, R207, 0x1, RZ ;  /* 0x00000001cfcf0810 */ /* 0x000fe40007ffe0ff */
[----:B------:R-:W-:Y:S02]  /*01a0*/  @!P1 LOP3.LUT R207, RZ, c[0x0][0x1c0], RZ, 0x33, !PT ;  /* 0x00007000ffcf9a12 */ /* 0x000fe400078e33ff */
[----:B------:R-:W-:Y:S01]  /*01b0*/  ISETP.EQ.U32.AND P1, PT, RZ, c[0x0][0x248], PT ;  /* 0x00009200ff007a0c */ /* 0x000fe20003f22070 */
[----:B------:R-:W-:Y:S01]  /*01c0*/  IMAD.MOV.U32 R12, RZ, RZ, -0x1 ;  /* 0xffffffffff0c7424 */ /* 0x000fe200078e00ff */
[----:B------:R-:W-:Y:S01]  /*01d0*/  ISETP.NE.U32.AND P0, PT, RZ, c[0x0][0x250], PT ;  /* 0x00009400ff007a0c */ /* 0x000fe20003f05070 */
[CC--:B------:R-:W-:Y:S01]  /*01e0*/  IMAD.WIDE R14, R207.reuse, R8.reuse, c[0x0][0x240] ;  /* 0x00009000cf0e7625 */ /* 0x0c0fe200078e0208 */
[----:B------:R-:W-:Y:S02]  /*01f0*/  ISETP.EQ.OR.EX P1, PT, RZ, c[0x0][0x24c], !P3, P1 ;  /* 0x00009300ff007a0c */ /* 0x000fe40005f22710 */
[----:B------:R-:W-:Y:S01]  /*0200*/  ISETP.NE.AND.EX P0, PT, RZ, c[0x0][0x254], PT, P0 ;  /* 0x00009500ff007a0c */ /* 0x000fe20003f05300 */
[----:B------:R-:W-:Y:S01]  /*0210*/  IMAD.WIDE R4, R207, R8, c[0x0][0x248] ;  /* 0x00009200cf047625 */ /* 0x000fe200078e0208 */
[----:B------:R-:W2:Y:S04]  /*0220*/  @P2 LDG.E R13, [R14.64] ;  /* 0x000000060e0d2981 */ /* 0x000ea8000c1e1900 */
[----:B------:R-:W2:Y:S01]  /*0230*/  @P2 LDG.E R0, [R14.64+0x4] ;  /* 0x000004060e002981 */ /* 0x000ea2000c1e1900 */
[----:B------:R-:W-:-:S04]  /*0240*/  MOV R7, RZ ;  /* 0x000000ff00077202 */ /* 0x000fc80000000f00 */
[----:B------:R1:W5:Y:S02]  /*0250*/  @!P1 LDG.E R12, [R4.64] ;  /* 0x00000006040c9981 */ /* 0x000364000c1e1900 */
[----:B------:R-:W-:Y:S02]  /*0260*/  @P0 IMAD.WIDE R10, R207, R8, c[0x0][0x250] ;  /* 0x00009400cf0a0625 */ /* 0x000fe400078e0208 */
[----:B------:R-:W3:Y:S04]  /*0270*/  S2R R27, SR_CTAID.X ;  /* 0x00000000001b7919 */ /* 0x000ee80000002500 */
[----:B------:R1:W5:Y:S01]  /*0280*/  @P0 LDG.E R7, [R10.64] ;  /* 0x000000060a070981 */ /* 0x000362000c1e1900 */
[----:B------:R-:W-:-:S03]  /*0290*/  ISETP.NE.U32.AND P0, PT, RZ, c[0x0][0x248], PT ;  /* 0x00009200ff007a0c */ /* 0x000fc60003f05070 */
[----:B------:R-:W4:Y:S04]  /*02a0*/  S2R R2, SR_CTAID.Y ;  /* 0x0000000000027919 */ /* 0x000f280000002600 */
[----:B------:R-:W1:Y:S01]  /*02b0*/  S2R R86, SR_TID.X ;  /* 0x0000000000567919 */ /* 0x000e620000002100 */
[----:B------:R-:W-:Y:S01]  /*02c0*/  ISETP.NE.AND.EX P0, PT, RZ, c[0x0][0x24c], PT, P0 ;  /* 0x00009300ff007a0c */ /* 0x000fe20003f05300 */
[----:B------:R-:W-:-:S04]  /*02d0*/  IMAD.MOV R22, RZ, RZ, -R207 ;  /* 0x000000ffff167224 */ /* 0x000fc800078e0acf */
[----:B------:R-:W-:Y:S01]  /*02e0*/  IMAD R22, R22, c[0x0][0x1c0], R3 ;  /* 0x0000700016167a24 */ /* 0x000fe200078e0203 */
[----:B--2---:R-:W-:Y:S01]  /*02f0*/  @P2 IADD3 R0, R0, -R13, RZ ;  /* 0x8000000d00002210 */ /* 0x004fe20007ffe0ff */
[----:B------:R-:W-:-:S06]  /*0300*/  @!P2 IMAD.MOV.U32 R0, RZ, RZ, c[0x0][0x214] ;  /* 0x00008500ff00a624 */ /* 0x000fcc00078e00ff */
[----:B------:R-:W-:Y:S05]  /*0310*/  @!P0 BRA `(.L_x_1334) ;  /* 0x0000004000008947 */ /* 0x000fea0003800000 */
[----:B-1-34-:R-:W2:Y:S02]  /*0320*/  @P3 LDG.E R3, [R4.64+0x4] ;  /* 0x0000040604033981 */ /* 0x01aea4000c1e1900 */
[----:B--2--5:R-:W-:-:S06]  /*0330*/  @P3 IADD3 R3, R3, -R12, RZ ;  /* 0x8000000c03033210 */ /* 0x024fcc0007ffe0ff */
[----:B------:R1:W5:Y:S01]  /*0340*/  @!P3 LDG.E R3, [R4.64] ;  /* 0x000000060403b981 */ /* 0x000362000c1e1900 */
[----:B------:R-:W-:Y:S05]  /*0350*/  BRA `(.L_x_1335) ;  /* 0x0000001000007947 */ /* 0x000fea0003800000 */
.L_x_1334:
[----:B-1-34-:R-:W-:Y:S02]  /*0360*/  MOV R3, c[0x0][0x218] ;  /* 0x0000860000037a02 */ /* 0x01afe40000000f00 */
.L_x_1335:
[----:B------:R-:W-:-:S04]  /*0370*/  ISETP.NE.U32.AND P2, PT, RZ, c[0x0][0x258], PT ;  /* 0x00009600ff007a0c */ /* 0x000fc80003f45070 */
[----:B------:R-:W-:-:S13]  /*0380*/  ISETP.NE.AND.EX P2, PT, RZ, c[0x0][0x25c], PT, P2 ;  /* 0x00009700ff007a0c */ /* 0x000fda0003f45320 */
[----:B------:R-:W-:-:S05]  /*0390*/  @P2 IMAD.WIDE R10, R207, R8, c[0x0][0x258] ;  /* 0x00009600cf0a2625 */ /* 0x000fca00078e0208 */
[----:B------:R-:W2:Y:S01]  /*03a0*/  @P2 LDG.E R88, [R10.64] ;  /* 0x000000060a582981 */ /* 0x000ea2000c1e1900 */
[----:B------:R-:W-:Y:S01]  /*03b0*/  IMAD.SHL.U32 R199, R27, 0x40, RZ ;  /* 0x000000401bc77824 */ /* 0x000fe200078e00ff */
[----:B------:R-:W-:-:S04]  /*03c0*/  @!P2 ISETP.NE.U32.AND P1, PT, RZ, c[0x0][0x268], PT ;  /* 0x00009a00ff00aa0c */ /* 0x000fc80003f25070 */
[----:B------:R-:W-:Y:S02]  /*03d0*/  ISETP.GT.AND P0, PT, R0, R199, PT ;  /* 0x000000c70000720c */ /* 0x000fe40003f04270 */
[----:B------:R-:W-:-:S04]  /*03e0*/  @!P2 ISETP.NE.AND.EX P1, PT, RZ, c[0x0][0x26c], PT, P1 ;  /* 0x00009b00ff00aa0c */ /* 0x000fc80003f25310 */
[----:B-1----:R-:W-:Y:S01]  /*03f0*/  @!P2 SEL R4, RZ, c[0x0][0x21c], !P1 ;  /* 0x00008700ff04aa07 */ /* 0x002fe20004800000 */
[----:B--2--5:R-:W-:-:S03]  /*0400*/  @P2 IMAD.IADD R88, R88, 0x1, -R7 ;  /* 0x0000000158582824 */ /* 0x024fc600078e0a07 */
[----:B------:R-:W-:-:S03]  /*0410*/  @!P2 IADD3 R88, R4, R3, -R7 ;  /* 0x000000030458a210 */ /* 0x000fc60007ffe807 */
[----:B------:R-:W-:Y:S05]  /*0420*/  @!P0 EXIT ;  /* 0x000000000000894d */ /* 0x000fea0003800000 */
[----:B------:R-:W-:Y:S01]  /*0430*/  IABS R5, c[0x0][0x10] ;  /* 0x0000040000057a13 */ /* 0x000fe20000000000 */
[----:B------:R-:W-:-:S03]  /*0440*/  IMAD.MOV.U32 R3, RZ, RZ, c[0x0][0x218] ;  /* 0x00008600ff037624 */ /* 0x000fc600078e00ff */
[----:B------:R-:W1:Y:S02]  /*0450*/  I2F.RP R9, R5 ;  /* 0x0000000500097306 */ /* 0x000e640000209400 */
[----:B------:R-:W-:-:S04]  /*0460*/  IADD3 R3, R3, 0x3f, RZ ;  /* 0x0000003f03037810 */ /* 0x000fc80007ffe0ff */
[----:B------:R-:W-:-:S04]  /*0470*/  SHF.R.S32.HI R6, RZ, 0x1f, R3 ;  /* 0x0000001fff067819 */ /* 0x000fc80000011403 */
[----:B------:R-:W-:-:S04]  /*0480*/  LEA.HI R6, R6, R3, RZ, 0x6 ;  /* 0x0000000306067211 */ /* 0x000fc800078f30ff */
[----:B------:R-:W-:Y:S01]  /*0490*/  LEA.HI.SX32 R6, R6, c[0x0][0x10], 0x1a ;  /* 0x0000040006067a11 */ /* 0x000fe200078fd2ff */
[----:B-1----:R-:W1:Y:S03]  /*04a0*/  MUFU.RCP R10, R9 ;  /* 0x00000009000a7308 */ /* 0x002e660000001000 */
[----:B------:R-:W-:-:S04]  /*04b0*/  IADD3 R6, R6, -0x1, RZ ;  /* 0xffffffff06067810 */ /* 0x000fc80007ffe0ff */
[----:B------:R-:W-:Y:S02]  /*04c0*/  IABS R3, R6 ;  /* 0x0000000600037213 */ /* 0x000fe40000000000 */
[----:B------:R-:W-:-:S04]  /*04d0*/  LOP3.LUT R6, R6, c[0x0][0x10], RZ, 0x3c, !PT ;  /* 0x0000040006067a12 */ /* 0x000fc800078e3cff */
[----:B------:R-:W-:Y:S02]  /*04e0*/  ISETP.GE.AND P0, PT, R6, RZ, PT ;  /* 0x000000ff0600720c */ /* 0x000fe40003f06270 */
[----:B-1----:R-:W-:-:S04]  /*04f0*/  IADD3 R10, R10, 0xffffffe, RZ ;  /* 0x0ffffffe0a0a7810 */ /* 0x002fc80007ffe0ff */
[----:B------:R-:W1:Y:S02]  /*0500*/  F2I.FTZ.U32.TRUNC.NTZ R11, R10 ;  /* 0x0000000a000b7305 */ /* 0x000e64000021f000 */
[----:B-1----:R-:W-:Y:S02]  /*0510*/  IMAD.MOV R4, RZ, RZ, -R11 ;  /* 0x000000ffff047224 */ /* 0x002fe400078e0a0b */
[----:B------:R-:W-:Y:S02]  /*0520*/  IMAD.MOV.U32 R10, RZ, RZ, RZ ;  /* 0x000000ffff0a7224 */ /* 0x000fe400078e00ff */
[----:B------:R-:W-:-:S04]  /*0530*/  IMAD R4, R4, R5, RZ ;  /* 0x0000000504047224 */ /* 0x000fc800078e02ff */
[----:B------:R-:W-:-:S06]  /*0540*/  IMAD.HI.U32 R4, R11, R4, R10 ;  /* 0x000000040b047227 */ /* 0x000fcc00078e000a */
[----:B------:R-:W-:-:S04]  /*0550*/  IMAD.HI.U32 R9, R4, R3, RZ ;  /* 0x0000000304097227 */ /* 0x000fc800078e00ff */
[----:B------:R-:W-:-:S04]  /*0560*/  IMAD.MOV R4, RZ, RZ, -R9 ;  /* 0x000000ffff047224 */ /* 0x000fc800078e0a09 */
[----:B------:R-:W-:Y:S01]  /*0570*/  IMAD R4, R5, R4, R3 ;  /* 0x0000000405047224 */ /* 0x000fe200078e0203 */
[----:B------:R-:W-:-:S04]  /*0580*/  IADD3 R3, R88, 0x3f, RZ ;  /* 0x0000003f58037810 */ /* 0x000fc80007ffe0ff */
[----:B------:R-:W-:-:S13]  /*0590*/  ISETP.GT.U32.AND P1, PT, R5, R4, PT ;  /* 0x000000040500720c */ /* 0x000fda0003f24070 */
[----:B------:R-:W-:Y:S01]  /*05a0*/  @!P1 IMAD.IADD R4, R4, 0x1, -R5 ;  /* 0x0000000104049824 */ /* 0x000fe200078e0a05 */
[----:B------:R-:W-:Y:S02]  /*05b0*/  @!P1 IADD3 R9, R9, 0x1, RZ ;  /* 0x0000000109099810 */ /* 0x000fe40007ffe0ff */
[----:B------:R-:W-:Y:S02]  /*05c0*/  ISETP.NE.AND P1, PT, RZ, c[0x0][0x10], PT ;  /* 0x00000400ff007a0c */ /* 0x000fe40003f25270 */
[----:B------:R-:W-:Y:S02]  /*05d0*/  ISETP.GE.U32.AND P2, PT, R4, R5, PT ;  /* 0x000000050400720c */ /* 0x000fe40003f46070 */
[----:B------:R-:W-:-:S04]  /*05e0*/  SHF.R.S32.HI R4, RZ, 0x1f, R3 ;  /* 0x0000001fff047819 */ /* 0x000fc80000011403 */
[----:B------:R-:W-:-:S04]  /*05f0*/  LEA.HI R4, R4, R3, RZ, 0x6 ;  /* 0x0000000304047211 */ /* 0x000fc800078f30ff */
[----:B------:R-:W-:-:S03]  /*0600*/  SHF.R.S32.HI R4, RZ, 0x6, R4 ;  /* 0x00000006ff047819 */ /* 0x000fc60000011404 */
[----:B------:R-:W-:-:S05]  /*0610*/  @P2 IADD3 R9, R9, 0x1, RZ ;  /* 0x0000000109092810 */ /* 0x000fca0007ffe0ff */
[----:B------:R-:W-:Y:S01]  /*0620*/  @!P0 IMAD.MOV R9, RZ, RZ, -R9 ;  /* 0x000000ffff098224 */ /* 0x000fe200078e0a09 */
[----:B------:R-:W-:-:S05]  /*0630*/  @!P1 LOP3.LUT R9, RZ, c[0x0][0x10], RZ, 0x33, !PT ;  /* 0x00000400ff099a12 */ /* 0x000fca00078e33ff */
[----:B------:R-:W-:-:S04]  /*0640*/  IMAD R200, R9, R2, RZ ;  /* 0x0000000209c87224 */ /* 0x000fc800078e02ff */
[----:B------:R-:W-:-:S05]  /*0650*/  IMAD.IADD R133, R9, 0x1, R200 ;  /* 0x0000000109857824 */ /* 0x000fca00078e02c8 */
[----:B------:R-:W-:-:S04]  /*0660*/  IMNMX R133, R4, R133, PT ;  /* 0x0000008504857217 */ /* 0x000fc80003800200 */
[----:B------:R-:W-:-:S13]  /*0670*/  ISETP.GE.AND P0, PT, R200, R133, PT ;  /* 0x00000085c800720c */ /* 0x000fda0003f06270 */
[----:B------:R-:W-:Y:S05]  /*0680*/  @!P0 BRA `(.L_x_1336) ;  /* 0x000008a000008947 */ /* 0x000fea0003800000 */
[----:B------:R-:W-:Y:S01]  /*0690*/  SHF.R.S32.HI R3, RZ, 0x1f, R86 ;  /* 0x0000001fff037819 */ /* 0x000fe20000011456 */
[----:B------:R-:W-:Y:S01]  /*06a0*/  IMAD R207, R2, c[0x0][0x210], R207 ;  /* 0x0000840002cf7a24 */ /* 0x000fe200078e02cf */
[----:B------:R-:W-:Y:S02]  /*06b0*/  BSSY B0, `(.L_x_1337) ;  /* 0x000001a000007945 */ /* 0x000fe40003800000 */
[----:B------:R-:W-:Y:S01]  /*06c0*/  LEA.HI R6, R3, R86, RZ, 0x4 ;  /* 0x0000005603067211 */ /* 0x000fe200078f20ff */
[----:B------:R-:W-:-:S03]  /*06d0*/  IMAD R22, R207, c[0x0][0x1c0], R22 ;  /* 0x00007000cf167a24 */ /* 0x000fc600078e0216 */
[----:B------:R-:W-:Y:S02]  /*06e0*/  LOP3.LUT R3, R6, 0xfffffff0, RZ, 0xc0, !PT ;  /* 0xfffffff006037812 */ /* 0x000fe400078ec0ff */
[----:B------:R-:W-:-:S03]  /*06f0*/  SHF.R.S32.HI R2, RZ, 0x4, R6 ;  /* 0x00000004ff027819 */ /* 0x000fc60000011406 */
[----:B------:R-:W-:Y:S02]  /*0700*/  IMAD.IADD R86, R86, 0x1, -R3 ;  /* 0x0000000156567824 */ /* 0x000fe400078e0a03 */
[--C-:B------:R-:W-:Y:S02]  /*0710*/  IMAD R3, R22, c[0x0][0x214], R199.reuse ;  /* 0x0000850016037a24 */ /* 0x100fe400078e02c7 */
[----:B------:R-:W-:Y:S02]  /*0720*/  IMAD.SHL.U32 R4, R86, 0x4, RZ ;  /* 0x0000000456047824 */ /* 0x000fe400078e00ff */
[----:B------:R-:W-:Y:S02]  /*0730*/  IMAD.IADD R199, R0, 0x1, -R199 ;  /* 0x0000000100c77824 */ /* 0x000fe400078e0ac7 */
[----:B------:R-:W-:Y:S01]  /*0740*/  IMAD R7, R3, c[0x0][0x22c], RZ ;  /* 0x00008b0003077a24 */ /* 0x000fe200078e02ff */
[----:B------:R-:W-:Y:S02]  /*0750*/  SHF.R.S32.HI R5, RZ, 0x1f, R4 ;  /* 0x0000001fff057819 */ /* 0x000fe40000011404 */
[----:B------:R-:W-:-:S03]  /*0760*/  ISETP.GE.AND P1, PT, R2, R199, PT ;  /* 0x000000c70200720c */ /* 0x000fc60003f26270 */
[----:B------:R-:W-:-:S05]  /*0770*/  IMAD.WIDE R8, R2, 0xc0, R4 ;  /* 0x000000c002087825 */ /* 0x000fca00078e0204 */
[----:B------:R-:W-:-:S04]  /*0780*/  IADD3 R6, P0, R7, R8, RZ ;  /* 0x0000000807067210 */ /* 0x000fc80007f1e0ff */
[----:B------:R-:W-:Y:S02]  /*0790*/  LEA.HI.X.SX32 R7, R7, R9, 0x1, P0 ;  /* 0x0000000907077211 */ /* 0x000fe400000f0eff */
[----:B------:R-:W-:Y:S02]  /*07a0*/  LEA R18, P0, R6, c[0x0][0x1d8], 0x2 ;  /* 0x0000760006127a11 */ /* 0x000fe400078010ff */
[----:B------:R-:W-:Y:S02]  /*07b0*/  IADD3 R9, R4, 0x40, RZ ;  /* 0x0000004004097810 */ /* 0x000fe40007ffe0ff */
[----:B------:R-:W-:Y:S02]  /*07c0*/  LEA.HI.X R19, R6, c[0x0][0x1dc], R7, 0x2, P0 ;  /* 0x0000770006137a11 */ /* 0x000fe400000f1407 */
[----:B------:R-:W-:Y:S01]  /*07d0*/  IADD3 R7, R4, 0x80, RZ ;  /* 0x0000008004077810 */ /* 0x000fe20007ffe0ff */
[----:B------:R-:W-:Y:S05]  /*07e0*/  @P1 BRA `(.L_x_1338) ;  /* 0x0000006000001947 */ /* 0x000fea0003800000 */
[----:B------:R-:W-:Y:S02]  /*07f0*/  ISETP.GE.AND P2, PT, R4, c[0x0][0x220], PT ;  /* 0x0000880004007a0c */ /* 0x000fe40003f46270 */
[----:B------:R-:W-:-:S02]  /*0800*/  ISETP.GE.AND P1, PT, R9, c[0x0][0x220], PT ;  /* 0x0000880009007a0c */ /* 0x000fc40003f26270 */
[----:B------:R-:W-:-:S09]  /*0810*/  ISETP.GE.AND P0, PT, R7, c[0x0][0x220], PT ;  /* 0x0000880007007a0c */ /* 0x000fd20003f06270 */
[----:B------:R1:W-:Y:S04]  /*0820*/  @!P2 STG.E.128 [R18.64], RZ ;  /* 0x000000ff1200a986 */ /* 0x0003e8000c101d06 */
[----:B------:R1:W-:Y:S04]  /*0830*/  @!P1 STG.E.128 [R18.64+0x100], RZ ;  /* 0x000100ff12009986 */ /* 0x0003e8000c101d06 */
[----:B------:R1:W-:Y:S02]  /*0840*/  @!P0 STG.E.128 [R18.64+0x200], RZ ;  /* 0x000200ff12008986 */ /* 0x0003e4000c101d06 */
.L_x_1338:
[----:B------:R-:W-:Y:S05]  /*0850*/  BSYNC B0 ;  /* 0x0000000000007941 */ /* 0x000fea0003800000 */
.L_x_1337:
[----:B------:R-:W-:Y:S01]  /*0860*/  IADD3 R16, R2, 0x8, RZ ;  /* 0x0000000802107810 */ /* 0x000fe20007ffe0ff */
[----:B------:R-:W-:Y:S03]  /*0870*/  BSSY B0, `(.L_x_1339) ;  /* 0x0000009000007945 */ /* 0x000fe60003800000 */
[----:B------:R-:W-:-:S13]  /*0880*/  ISETP.GE.AND P0, PT, R16, R199, PT ;  /* 0x000000c71000720c */ /* 0x000fda0003f06270 */
[----:B------:R-:W-:Y:S05]  /*0890*/  @P0 BRA `(.L_x_1340) ;  /* 0x0000006000000947 */ /* 0x000fea0003800000 */
[----:B------:R-:W-:Y:S02]  /*08a0*/  ISETP.GE.AND P2, PT, R4, c[0x0][0x220], PT ;  /* 0x0000880004007a0c */ /* 0x000fe40003f46270 */
[----:B------:R-:W-:Y:S02]  /*08b0*/  ISETP.GE.AND P1, PT, R9, c[0x0][0x220], PT ;  /* 0x0000880009007a0c */ /* 0x000fe40003f26270 */
[----:B------:R-:W-:-:S09]  /*08c0*/  ISETP.GE.AND P0, PT, R7, c[0x0][0x220], PT ;  /* 0x0000880007007a0c */ /* 0x000fd20003f06270 */
[----:B------:R2:W-:Y:S04]  /*08d0*/  @!P2 STG.E.128 [R18.64+0x1800], RZ ;  /* 0x001800ff1200a986 */ /* 0x0005e8000c101d06 */
[----:B------:R2:W-:Y:S04]  /*08e0*/  @!P1 STG.E.128 [R18.64+0x1900], RZ ;  /* 0x001900ff12009986 */ /* 0x0005e8000c101d06 */
[----:B------:R2:W-:Y:S02]  /*08f0*/  @!P0 STG.E.128 [R18.64+0x1a00], RZ ;  /* 0x001a00ff12008986 */ /* 0x0005e4000c101d06 */
.L_x_1340:
[----:B------:R-:W-:Y:S05]  /*0900*/  BSYNC B0 ;  /* 0x0000000000007941 */ /* 0x000fea0003800000 */
.L_x_1339:
        /* <DEDUP_REMOVED lines=10> */
.L_x_1342:
[----:B------:R-:W-:Y:S05]  /*09b0*/  BSYNC B0 ;  /* 0x0000000000007941 */ /* 0x000fea0003800000 */
.L_x_1341:
        /* <DEDUP_REMOVED lines=10> */
.L_x_1344:
[----:B------:R-:W-:Y:S05]  /*0a60*/  BSYNC B0 ;  /* 0x0000000000007941 */ /* 0x000fea0003800000 */
.L_x_1343:
        /* <DEDUP_REMOVED lines=10> */
.L_x_1346:
[----:B------:R-:W-:Y:S05]  /*0b10*/  BSYNC B0 ;  /* 0x0000000000007941 */ /* 0x000fea0003800000 */
.L_x_1345:
        /* <DEDUP_REMOVED lines=10> */
.L_x_1348:
[----:B------:R-:W-:Y:S05]  /*0bc0*/  BSYNC B0 ;  /* 0x0000000000007941 */ /* 0x000fea0003800000 */
.L_x_1347:
        /* <DEDUP_REMOVED lines=10> */
.L_x_1350:
[----:B------:R-:W-:Y:S05]  /*0c70*/  BSYNC B0 ;  /* 0x0000000000007941 */ /* 0x000fea0003800000 */
.L_x_1349:
        /* <DEDUP_REMOVED lines=10> */
.L_x_1352:
[----:B------:R-:W-:Y:S05]  /*0d20*/  BSYNC B0 ;  /* 0x0000000000007941 */ /* 0x000fea0003800000 */
.L_x_1351:
[----:B------:R-:W-:Y:S02]  /*0d30*/  ISETP.NE.AND P6, PT, R86, RZ, PT ;  /* 0x000000ff5600720c */ /* 0x000fe40003fc5270 */
[----:B------:R-:W-:-:S02]  /*0d40*/  SHF.R.S32.HI R5, RZ, 0x1f, R3 ;  /* 0x0000001fff057819 */ /* 0x000fc40000011403 */
[-C--:B------:R-:W-:Y:S02]  /*0d50*/  ISETP.GE.OR P0, PT, R2, R199.reuse, P6 ;  /* 0x000000c70200720c */ /* 0x080fe40003706670 */
[----:B------:R-:W-:Y:S02]  /*0d60*/  IADD3 R3, P1, R3, R2, RZ ;  /* 0x0000000203037210 */ /* 0x000fe40007f3e0ff */
[----:B------:R-:W-:Y:S02]  /*0d70*/  ISETP.GE.OR P5, PT, R16, R199, P6 ;  /* 0x000000c71000720c */ /* 0x000fe400037a6670 */
[----:B------:R-:W-:Y:S02]  /*0d80*/  LEA.HI.X.SX32 R2, R2, R5, 0x1, P1 ;  /* 0x0000000502027211 */ /* 0x000fe400008f0eff */
[----:B------:R-:W-:Y:S02]  /*0d90*/  LEA R4, P1, R3, c[0x0][0x208], 0x2 ;  /* 0x0000820003047a11 */ /* 0x000fe400078210ff */
[----:B------:R-:W-:-:S02]  /*0da0*/  ISETP.GE.OR P4, PT, R14, R199, P6 ;  /* 0x000000c70e00720c */ /* 0x000fc40003786670 */
[----:B------:R-:W-:Y:S01]  /*0db0*/  LEA.HI.X R5, R3, c[0x0][0x20c], R2, 0x2, P1 ;  /* 0x0000830003057a11 */ /* 0x000fe200008f1402 */
[----:B------:R-:W-:Y:S01]  /*0dc0*/  @!P0 IMAD.MOV.U32 R15, RZ, RZ, -0x800000 ;  /* 0xff800000ff0f8424 */ /* 0x000fe200078e00ff */
[-C--:B------:R-:W-:Y:S02]  /*0dd0*/  ISETP.GE.OR P3, PT, R12, R199.reuse, P6 ;  /* 0x000000c70c00720c */ /* 0x080fe40003766670 */
[-C--:B------:R-:W-:Y:S01]  /*0de0*/  ISETP.GE.OR P2, PT, R10, R199.reuse, P6 ;  /* 0x000000c70a00720c */ /* 0x080fe20003746670 */
[----:B------:R-:W-:Y:S01]  /*0df0*/  @!P5 IMAD.MOV.U32 R17, RZ, RZ, -0x800000 ;  /* 0xff800000ff11d424 */ /* 0x000fe200078e00ff */
[----:B------:R1:W-:Y:S01]  /*0e00*/  @!P0 STG.E [R4.64], R15 ;  /* 0x0000000f04008986 */ /* 0x0003e2000c101906 */
[-C--:B------:R-:W-:Y:S02]  /*0e10*/  ISETP.GE.OR P1, PT, R8, R199.reuse, P6 ;  /* 0x000000c70800720c */ /* 0x080fe40003726670 */
[-C--:B------:R-:W-:Y:S01]  /*0e20*/  ISETP.GE.OR P0, PT, R6, R199.reuse, P6 ;  /* 0x000000c70600720c */ /* 0x080fe20003706670 */
[----:B------:R1:W-:Y:S01]  /*0e30*/  @!P5 STG.E [R4.64+0x20], R17 ;  /* 0x000020110400d986 */ /* 0x0003e2000c101906 */
[----:B------:R-:W-:Y:S01]  /*0e40*/  ISETP.GE.OR P6, PT, R0, R199, P6 ;  /* 0x000000c70000720c */ /* 0x000fe200037c6670 */
[----:B------:R-:W-:-:S03]  /*0e50*/  @!P4 IMAD.MOV.U32 R13, RZ, RZ, -0x800000 ;  /* 0xff800000ff0dc424 */ /* 0x000fc600078e00ff */
[----:B------:R-:W-:Y:S02]  /*0e60*/  @!P3 IMAD.MOV.U32 R11, RZ, RZ, -0x800000 ;  /* 0xff800000ff0bb424 */ /* 0x000fe400078e00ff */
[----:B------:R-:W-:Y:S01]  /*0e70*/  @!P2 IMAD.MOV.U32 R9, RZ, RZ, -0x800000 ;  /* 0xff800000ff09a424 */ /* 0x000fe200078e00ff */
[----:B------:R1:W-:Y:S02]  /*0e80*/  @!P4 STG.E [R4.64+0x40], R13 ;  /* 0x0000400d0400c986 */ /* 0x0003e4000c101906 */
[----:B------:R-:W-:Y:S02]  /*0e90*/  @!P1 IMAD.MOV.U32 R7, RZ, RZ, -0x800000 ;  /* 0xff800000ff079424 */ /* 0x000fe400078e00ff */
[----:B------:R-:W-:Y:S01]  /*0ea0*/  @!P0 IMAD.MOV.U32 R3, RZ, RZ, -0x800000 ;  /* 0xff800000ff038424 */ /* 0x000fe200078e00ff */
[----:B------:R1:W-:Y:S04]  /*0eb0*/  @!P3 STG.E [R4.64+0x60], R11 ;  /* 0x0000600b0400b986 */ /* 0x0003e8000c101906 */
[----:B------:R1:W-:Y:S04]  /*0ec0*/  @!P2 STG.E [R4.64+0x80], R9 ;  /* 0x000080090400a986 */ /* 0x0003e8000c101906 */
[----:B------:R1:W-:Y:S04]  /*0ed0*/  @!P1 STG.E [R4.64+0xa0], R7 ;  /* 0x0000a00704009986 */ /* 0x0003e8000c101906 */
[----:B------:R1:W-:Y:S01]  /*0ee0*/  @!P0 STG.E [R4.64+0xc0], R3 ;  /* 0x0000c00304008986 */ /* 0x0003e2000c101906 */
[----:B------:R-:W-:Y:S05]  /*0ef0*/  @P6 EXIT ;  /* 0x000000000000694d */ /* 0x000fea0003800000 */
[----:B-1----:R-:W-:-:S05]  /*0f00*/  MOV R3, 0xff800000 ;  /* 0xff80000000037802 */ /* 0x002fca0000000f00 */
[----:B------:R-:W-:Y:S01]  /*0f10*/  STG.E [R4.64+0xe0], R3 ;  /* 0x0000e00304007986 */ /* 0x000fe2000c101906 */
[----:B------:R-:W-:Y:S05]  /*0f20*/  EXIT ;  /* 0x000000000000794d */ /* 0x000fea0003800000 */
.L_x_1336:
        /* <DEDUP_REMOVED lines=52> */
[----:B-1----:R-:W-:-:S05]  /*1270*/  IADD3 R4, RZ, -R11, RZ ;  /* 0x8000000bff047210 */ /* 0x002fca0007ffe0ff */
[----:B------:R-:W-:Y:S01]  /*1280*/  IMAD R7, R4, R2, RZ ;  /* 0x0000000204077224 */ /* 0x000fe200078e02ff */
[----:B------:R-:W-:-:S03]  /*1290*/  IABS R4, R22 ;  /* 0x0000001600047213 */ /* 0x000fc60000000000 */
[----:B------:R-:W-:-:S04]  /*12a0*/  IMAD.HI.U32 R10, R11, R7, R10 ;  /* 0x000000070b0a7227 */ /* 0x000fc800078e000a */
[----:B------:R-:W-:-:S04]  /*12b0*/  IMAD.MOV.U32 R9, RZ, RZ, R4 ;  /* 0x000000ffff097224 */ /* 0x000fc800078e0004 */
[----:B------:R-:W-:-:S05]  /*12c0*/  IMAD.HI.U32 R4, R10, R9, RZ ;  /* 0x000000090a047227 */ /* 0x000fca00078e00ff */
[----:B------:R-:W-:-:S05]  /*12d0*/  IADD3 R7, -R4, RZ, RZ ;  /* 0x000000ff04077210 */ /* 0x000fca0007ffe1ff */
[----:B------:R-:W-:-:S05]  /*12e0*/  IMAD R7, R2, R7, R9 ;  /* 0x0000000702077224 */ /* 0x000fca00078e0209 */
[----:B------:R-:W-:-:S13]  /*12f0*/  ISETP.GT.U32.AND P1, PT, R2, R7, PT ;  /* 0x000000070200720c */ /* 0x000fda0003f24070 */
[----:B------:R-:W-:Y:S01]  /*1300*/  @!P1 IMAD.IADD R7, R7, 0x1, -R2 ;  /* 0x0000000107079824 */ /* 0x000fe200078e0a02 */
[----:B------:R-:W-:-:S04]  /*1310*/  @!P1 IADD3 R4, R4, 0x1, RZ ;  /* 0x0000000104049810 */ /* 0x000fc80007ffe0ff */
[----:B------:R-:W-:Y:S02]  /*1320*/  ISETP.GE.U32.AND P2, PT, R7, R2, PT ;  /* 0x000000020700720c */ /* 0x000fe40003f46070 */
[----:B------:R-:W-:Y:S02]  /*1330*/  LOP3.LUT R7, R22, c[0x0][0x1c8], RZ, 0x3c, !PT ;  /* 0x0000720016077a12 */ /* 0x000fe400078e3cff */
[----:B------:R-:W-:Y:S02]  /*1340*/  IADD3 R2, -R3, RZ, RZ ;  /* 0x000000ff03027210 */ /* 0x000fe40007ffe1ff */
[----:B------:R-:W-:-:S03]  /*1350*/  ISETP.GE.AND P1, PT, R7, RZ, PT ;  /* 0x000000ff0700720c */ /* 0x000fc60003f26270 */
[----:B------:R-:W-:-:S04]  /*1360*/  IMAD R5, R2, c[0x0][0x2d0], R5 ;  /* 0x0000b40002057a24 */ /* 0x000fc800078e0205 */
[----:B------:R-:W-:Y:S02]  /*1370*/  @P2 IADD3 R4, R4, 0x1, RZ ;  /* 0x0000000104042810 */ /* 0x000fe40007ffe0ff */
[----:B------:R-:W-:Y:S02]  /*1380*/  ISETP.NE.AND P2, PT, RZ, c[0x0][0x1c8], PT ;  /* 0x00007200ff007a0c */ /* 0x000fe40003f45270 */
[----:B------:R-:W-:Y:S02]  /*1390*/  SHF.R.S32.HI R3, RZ, 0x1f, R5 ;  /* 0x0000001fff037819 */ /* 0x000fe40000011405 */
[----:B------:R-:W-:-:S03]  /*13a0*/  @!P1 IMAD.MOV R4, RZ, RZ, -R4 ;  /* 0x000000ffff049224 */ /* 0x000fc600078e0a04 */
[----:B------:R-:W-:-:S06]  /*13b0*/  IMAD R2, R3, c[0x0][0x198], RZ ;  /* 0x0000660003027a24 */ /* 0x000fcc00078e02ff */
[----:B------:R-:W-:Y:S02]  /*13c0*/  @!P2 LOP3.LUT R4, RZ, c[0x0][0x1c8], RZ, 0x33, !PT ;  /* 0x00007200ff04aa12 */ /* 0x000fe400078e33ff */
[----:B--2---:R-:W-:Y:S01]  /*13d0*/  SHF.R.S32.HI R7, RZ, 0x1f, R24 ;  /* 0x0000001fff077819 */ /* 0x004fe20000011418 */
[----:B------:R-:W-:-:S04]  /*13e0*/  IMAD.WIDE.U32 R10, R24, c[0x0][0x180], RZ ;  /* 0x00006000180a7a25 */ /* 0x000fc800078e00ff */
[C---:B------:R-:W-:Y:S02]  /*13f0*/  IMAD R9, R7.reuse, c[0x0][0x180], RZ ;  /* 0x0000600007097a24 */ /* 0x040fe400078e02ff */
[----:B------:R-:W-:Y:S02]  /*1400*/  IMAD R7, R7, c[0x0][0x188], RZ ;  /* 0x0000620007077a24 */ /* 0x000fe400078e02ff */
[C---:B------:R-:W-:Y:S02]  /*1410*/  IMAD R9, R24.reuse, c[0x0][0x184], R9 ;  /* 0x0000610018097a24 */ /* 0x040fe400078e0209 */
[C---:B------:R-:W-:Y:S02]  /*1420*/  IMAD R12, R24.reuse, c[0x0][0x18c], R7 ;  /* 0x00006300180c7a24 */ /* 0x040fe400078e0207 */
[----:B------:R-:W-:Y:S01]  /*1430*/  IMAD.WIDE.U32 R24, R24, c[0x0][0x188], RZ ;  /* 0x0000620018187a25 */ /* 0x000fe200078e00ff */
[----:B------:R-:W-:-:S03]  /*1440*/  IADD3 R11, R11, R9, RZ ;  /* 0x000000090b0b7210 */ /* 0x000fc60007ffe0ff */
[----:B------:R-:W-:Y:S01]  /*1450*/  IMAD R9, R5, c[0x0][0x19c], R2 ;  /* 0x0000670005097a24 */ /* 0x000fe200078e0202 */
[----:B------:R-:W-:Y:S01]  /*1460*/  IADD3 R12, R25, R12, RZ ;  /* 0x0000000c190c7210 */ /* 0x000fe20007ffe0ff */
[----:B------:R-:W-:Y:S01]  /*1470*/  IMAD.WIDE.U32 R28, R5, c[0x0][0x198], R10 ;  /* 0x00006600051c7a25 */ /* 0x000fe200078e000a */
[----:B------:R-:W-:-:S03]  /*1480*/  SHF.R.S32.HI R10, RZ, 0x1f, R4 ;  /* 0x0000001fff0a7819 */ /* 0x000fc60000011404 */
[----:B------:R-:W-:Y:S02]  /*1490*/  IMAD.IADD R29, R29, 0x1, R9 ;  /* 0x000000011d1d7824 */ /* 0x000fe400078e0209 */
[----:B------:R-:W-:Y:S02]  /*14a0*/  IMAD R11, R10, c[0x0][0x1b0], RZ ;  /* 0x00006c000a0b7a24 */ /* 0x000fe400078e02ff */
[----:B------:R-:W-:-:S04]  /*14b0*/  IMAD.WIDE.U32 R28, R4, c[0x0][0x1b0], R28 ;  /* 0x00006c00041c7a25 */ /* 0x000fc800078e001c */
[----:B------:R-:W-:-:S04]  /*14c0*/  IMAD R11, R4, c[0x0][0x1b4], R11 ;  /* 0x00006d00040b7a24 */ /* 0x000fc800078e020b */
[----:B------:R-:W-:Y:S01]  /*14d0*/  IMAD.IADD R11, R29, 0x1, R11 ;  /* 0x000000011d0b7824 */ /* 0x000fe200078e020b */
[----:B------:R-:W-:Y:S05]  /*14e0*/  BRA `(.L_x_1354) ;  /* 0x0000040000007947 */ /* 0x000fea0003800000 */
.L_x_1353:
        /* <DEDUP_REMOVED lines=15> */
.L_x_1355:
[----:B------:R-:W-:Y:S01]  /*15e0*/  IABS R5, c[0x0][0x1c8] ;  /* 0x0000720000057a13 */ /* 0x000fe20000000000 */
[----:B------:R-:W-:Y:S01]  /*15f0*/  @P4 IMAD.IADD R12, R7, 0x1, R12 ;  /* 0x00000001070c4824 */ /* 0x000fe200078e020c */
[----:B------:R-:W-:Y:S02]  /*1600*/  MOV R10, RZ ;  /* 0x000000ff000a7202 */ /* 0x000fe40000000f00 */
[----:B------:R-:W1:Y:S01]  /*1610*/  I2F.RP R15, R5 ;  /* 0x00000005000f7306 */ /* 0x000e620000209400 */
[----:B------:R-:W-:-:S04]  /*1620*/  @P4 IMAD.WIDE.U32 R24, R12, c[0x0][0x1a0], RZ ;  /* 0x000068000c184a25 */ /* 0x000fc800078e00ff */
[----:B------:R-:W-:-:S03]  /*1630*/  @P4 IMAD R12, R12, c[0x0][0x1a4], R25 ;  /* 0x000069000c0c4a24 */ /* 0x000fc600078e0219 */
[----:B-1----:R-:W1:Y:S02]  /*1640*/  MUFU.RCP R11, R15 ;  /* 0x0000000f000b7308 */ /* 0x002e640000001000 */
[----:B-1----:R-:W-:Y:S02]  /*1650*/  IADD3 R11, R11, 0xffffffe, RZ ;  /* 0x0ffffffe0b0b7810 */ /* 0x002fe40007ffe0ff */
[----:B------:R-:W-:-:S04]  /*1660*/  MOV R15, R9 ;  /* 0x00000009000f7202 */ /* 0x000fc80000000f00 */
[----:B------:R-:W1:Y:S02]  /*1670*/  F2I.FTZ.U32.TRUNC.NTZ R11, R11 ;  /* 0x0000000b000b7305 */ /* 0x000e64000021f000 */
[----:B-1----:R-:W-:-:S04]  /*1680*/  IMAD.MOV R3, RZ, RZ, -R11 ;  /* 0x000000ffff037224 */ /* 0x002fc800078e0a0b */
[----:B------:R-:W-:Y:S01]  /*1690*/  IMAD R4, R3, R5, RZ ;  /* 0x0000000503047224 */ /* 0x000fe200078e02ff */
[----:B------:R-:W-:-:S03]  /*16a0*/  IABS R3, R22 ;  /* 0x0000001600037213 */ /* 0x000fc60000000000 */
[----:B------:R-:W-:-:S06]  /*16b0*/  IMAD.HI.U32 R4, R11, R4, R10 ;  /* 0x000000040b047227 */ /* 0x000fcc00078e000a */
[----:B------:R-:W-:-:S04]  /*16c0*/  IMAD.HI.U32 R4, R4, R3, RZ ;  /* 0x0000000304047227 */ /* 0x000fc800078e00ff */
[----:B------:R-:W-:-:S04]  /*16d0*/  IMAD.MOV R10, RZ, RZ, -R4 ;  /* 0x000000ffff0a7224 */ /* 0x000fc800078e0a04 */
[----:B------:R-:W-:Y:S01]  /*16e0*/  IMAD R10, R5, R10, R3 ;  /* 0x0000000a050a7224 */ /* 0x000fe200078e0203 */
[----:B------:R-:W-:-:S04]  /*16f0*/  LOP3.LUT R3, R22, c[0x0][0x1c8], RZ, 0x3c, !PT ;  /* 0x0000720016037a12 */ /* 0x000fc800078e3cff */
[----:B------:R-:W-:Y:S02]  /*1700*/  ISETP.GT.U32.AND P1, PT, R5, R10, PT ;  /* 0x0000000a0500720c */ /* 0x000fe40003f24070 */
[----:B------:R-:W-:-:S11]  /*1710*/  ISETP.GE.AND P2, PT, R3, RZ, PT ;  /* 0x000000ff0300720c */ /* 0x000fd60003f46270 */
[-C--:B------:R-:W-:Y:S02]  /*1720*/  @!P1 IADD3 R10, R10, -R5.reuse, RZ ;  /* 0x800000050a0a9210 */ /* 0x080fe40007ffe0ff */
[----:B------:R-:W-:Y:S02]  /*1730*/  @!P1 IADD3 R4, R4, 0x1, RZ ;  /* 0x0000000104049810 */ /* 0x000fe40007ffe0ff */
[----:B------:R-:W-:Y:S02]  /*1740*/  ISETP.GE.U32.AND P3, PT, R10, R5, PT ;  /* 0x000000050a00720c */ /* 0x000fe40003f66070 */
[----:B------:R-:W-:Y:S02]  /*1750*/  ISETP.NE.AND P1, PT, RZ, c[0x0][0x1c8], PT ;  /* 0x00007200ff007a0c */ /* 0x000fe40003f25270 */
[----:B------:R-:W-:-:S04]  /*1760*/  LEA R5, R133, 0xffffffc0, 0x6 ;  /* 0xffffffc085057811 */ /* 0x000fc800078e30ff */
[----:B------:R-:W-:Y:S01]  /*1770*/  SHF.R.S32.HI R3, RZ, 0x1f, R5 ;  /* 0x0000001fff037819 */ /* 0x000fe20000011405 */
[----:B------:R-:W-:-:S04]  /*1780*/  IMAD.WIDE.U32 R14, R5, c[0x0][0x198], R14 ;  /* 0x00006600050e7a25 */ /* 0x000fc800078e000e */
[----:B------:R-:W-:Y:S01]  /*1790*/  @P3 IADD3 R4, R4, 0x1, RZ ;  /* 0x0000000104043810 */ /* 0x000fe20007ffe0ff */
        /* <DEDUP_REMOVED lines=8> */
[----:B------:R-:W-:-:S04]  /*1820*/  IMAD R11, R4, c[0x0][0x1b4], R11 ;  /* 0x00006d00040b7a24 */ /* 0x000fc800078e020b */
        /* <DEDUP_REMOVED lines=12> */
.L_x_1354:
[----:B------:R-:W-:Y:S01]  /*18f0*/  ISETP.NE.AND P1, PT, R13, -0x1, PT ;  /* 0xffffffff0d00780c */ /* 0x000fe20003f25270 */
[----:B------:R-:W-:Y:S01]  /*1900*/  IMAD.IADD R199, R0, 0x1, -R199 ;  /* 0x0000000100c77824 */ /* 0x000fe200078e0ac7 */
[----:B------:R-:W-:Y:S01]  /*1910*/  SHF.R.S32.HI R9, RZ, 0x1f, R86 ;  /* 0x0000001fff097819 */ /* 0x000fe20000011456 */
[----:B------:R-:W-:Y:S03]  /*1920*/  BSSY B0, `(.L_x_1356) ;  /* 0x0000071000007945 */ /* 0x000fe60003800000 */
[CC--:B------:R-:W-:Y:S02]  /*1930*/  LEA.HI R7, R9.reuse, R86.reuse, RZ, 0x4 ;  /* 0x0000005609077211 */ /* 0x0c0fe400078f20ff */
[----:B------:R-:W-:Y:S02]  /*1940*/  LEA.HI R15, R9, R86, RZ, 0x3 ;  /* 0x00000056090f7211 */ /* 0x000fe400078f18ff */
[----:B------:R-:W-:-:S02]  /*1950*/  SHF.R.S32.HI R0, RZ, 0x4, R7 ;  /* 0x00000004ff007819 */ /* 0x000fc40000011407 */
[----:B------:R-:W-:Y:S01]  /*1960*/  SHF.R.S32.HI R20, RZ, 0x3, R15 ;  /* 0x00000003ff147819 */ /* 0x000fe2000001140f */
[----:B------:R-:W-:Y:S01]  /*1970*/  @P1 IMAD.WIDE.U32 R30, R13, c[0x0][0x190], RZ ;  /* 0x000064000d1e1a25 */ /* 0x000fe200078e00ff */
[----:B-----5:R-:W-:Y:S02]  /*1980*/  @!P1 SHF.R.S32.HI R2, RZ, 0x1f, R207 ;  /* 0x0000001fff029819 */ /* 0x020fe400000114cf */
[----:B------:R-:W-:Y:S01]  /*1990*/  LOP3.LUT R15, R15, 0xfffffff8, RZ, 0xc0, !PT ;  /* 0xfffffff80f0f7812 */ /* 0x000fe200078ec0ff */
[----:B------:R-:W-:Y:S01]  /*19a0*/  @!P1 IMAD.WIDE.U32 R16, R207, c[0x0][0x178], RZ ;  /* 0x00005e00cf109a25 */ /* 0x000fe200078e00ff */
[C---:B------:R-:W-:Y:S02]  /*19b0*/  LEA.HI R14, R7.reuse, R0, RZ, 0x1 ;  /* 0x00000000070e7211 */ /* 0x040fe400078f08ff */
[----:B------:R-:W-:Y:S01]  /*19c0*/  LOP3.LUT R7, R7, 0xfffffff0, RZ, 0xc0, !PT ;  /* 0xfffffff007077812 */ /* 0x000fe200078ec0ff */
[----:B------:R-:W-:Y:S01]  /*19d0*/  @!P1 IMAD R2, R2, c[0x0][0x178], RZ ;  /* 0x00005e0002029a24 */ /* 0x000fe200078e02ff */
[----:B------:R-:W-:Y:S01]  /*19e0*/  LOP3.LUT R197, R14, 0xfffffffe, RZ, 0xc0, !PT ;  /* 0xfffffffe0ec57812 */ /* 0x000fe200078ec0ff */
[----:B------:R-:W-:Y:S01]  /*19f0*/  @P1 IMAD R13, R13, c[0x0][0x194], R31 ;  /* 0x000065000d0d1a24 */ /* 0x000fe200078e021f */
[----:B------:R-:W-:Y:S01]  /*1a00*/  IADD3 R7, -R7, R86, RZ ;  /* 0x0000005607077210 */ /* 0x000fe20007ffe1ff */
[----:B------:R-:W-:Y:S01]  /*1a10*/  @!P1 IMAD R2, R207, c[0x0][0x17c], R2 ;  /* 0x00005f00cf029a24 */ /* 0x000fe200078e0202 */
[----:B------:R-:W-:Y:S01]  /*1a20*/  SHF.R.S32.HI R21, RZ, 0x1f, R20 ;  /* 0x0000001fff157819 */ /* 0x000fe20000011414 */
[----:B------:R-:W-:Y:S01]  /*1a30*/  IMAD.IADD R197, R0, 0x1, -R197 ;  /* 0x0000000100c57824 */ /* 0x000fe200078e0ac5 */
[----:B------:R-:W-:Y:S01]  /*1a40*/  SHF.R.S32.HI R0, RZ, 0x1f, R7 ;  /* 0x0000001fff007819 */ /* 0x000fe20000011407 */
[----:B------:R-:W-:-:S02]  /*1a50*/  @!P1 IMAD.IADD R13, R17, 0x1, R2 ;  /* 0x00000001110d9824 */ /* 0x000fc400078e0202 */
[----:B------:R-:W-:Y:S01]  /*1a60*/  IMAD.IADD R2, R86, 0x1, -R15 ;  /* 0x0000000156027824 */ /* 0x000fe200078e0a0f */
[----:B------:R-:W-:Y:S01]  /*1a70*/  LEA.HI R0, R0, R7, RZ, 0x3 ;  /* 0x0000000700007211 */ /* 0x000fe200078f18ff */
[----:B------:R-:W-:Y:S02]  /*1a80*/  IMAD.SHL.U32 R15, R20, 0x40, RZ ;  /* 0x00000040140f7824 */ /* 0x000fe400078e00ff */
[----:B------:R-:W-:Y:S02]  /*1a90*/  IMAD.SHL.U32 R206, R2, 0x8, RZ ;  /* 0x0000000802ce7824 */ /* 0x000fe400078e00ff */
[----:B------:R-:W-:Y:S01]  /*1aa0*/  @!P1 IMAD.MOV.U32 R30, RZ, RZ, R16 ;  /* 0x000000ffff1e9224 */ /* 0x000fe200078e0010 */
[----:B------:R-:W-:Y:S01]  /*1ab0*/  LOP3.LUT R15, R15, 0x1c0, RZ, 0xc0, !PT ;  /* 0x000001c00f0f7812 */ /* 0x000fe200078ec0ff */
[----:B------:R-:W-:Y:S01]  /*1ac0*/  IMAD.WIDE R26, R27, 0x40, R20 ;  /* 0x000000401b1a7825 */ /* 0x000fe200078e0214 */
[----:B------:R-:W-:Y:S02]  /*1ad0*/  IADD3 R24, P2, R206, R24, RZ ;  /* 0x00000018ce187210 */ /* 0x000fe40007f5e0ff */
[----:B------:R-:W-:-:S02]  /*1ae0*/  SHF.R.S32.HI R14, RZ, 0x1f, R206 ;  /* 0x0000001fff0e7819 */ /* 0x000fc400000114ce */
[----:B------:R-:W-:Y:S02]  /*1af0*/  LEA.HI R16, R9, R86, RZ, 0x6 ;  /* 0x0000005609107211 */ /* 0x000fe400078f30ff */
[----:B------:R-:W-:Y:S01]  /*1b00*/  IADD3 R28, P3, R206, R28, RZ ;  /* 0x0000001cce1c7210 */ /* 0x000fe20007f7e0ff */
[----:B------:R-:W-:Y:S01]  /*1b10*/  IMAD.X R25, R14, 0x1, R12, P2 ;  /* 0x000000010e197824 */ /* 0x000fe200010e060c */
[----:B------:R-:W-:Y:S01]  /*1b20*/  IADD3 R30, P1, R206, R30, RZ ;  /* 0x0000001ece1e7210 */ /* 0x000fe20007f3e0ff */
[----:B------:R-:W-:Y:S01]  /*1b30*/  IMAD.SHL.U32 R16, R16, 0x8, RZ ;  /* 0x0000000810107824 */ /* 0x000fe200078e00ff */
[----:B------:R-:W-:Y:S01]  /*1b40*/  LOP3.LUT R18, R15, 0x38, R206, 0xf8, !PT ;  /* 0x000000380f127812 */ /* 0x000fe200078ef8ce */
[C---:B------:R-:W-:Y:S01]  /*1b50*/  IMAD.X R29, R14.reuse, 0x1, R11, P3 ;  /* 0x000000010e1d7824 */ /* 0x040fe200018e060b */
[----:B------:R-:W-:Y:S01]  /*1b60*/  SHF.R.U32.HI R15, RZ, 0x3, R15 ;  /* 0x00000003ff0f7819 */ /* 0x000fe2000001160f */
[----:B------:R-:W-:Y:S01]  /*1b70*/  IMAD.X R31, R14, 0x1, R13, P1 ;  /* 0x000000010e1f7824 */ /* 0x000fe200008e060d */
[----:B------:R-:W-:Y:S01]  /*1b80*/  LOP3.LUT R12, R0, 0xfffffff8, RZ, 0xc0, !PT ;  /* 0xfffffff8000c7812 */ /* 0x000fe200078ec0ff */
[----:B------:R-:W-:Y:S01]  /*1b90*/  IMAD R13, R10, c[0x0][0x1b8], RZ ;  /* 0x00006e000a0d7a24 */ /* 0x000fe200078e02ff */
[----:B------:R-:W-:Y:S01]  /*1ba0*/  LOP3.LUT R15, R18, R15, RZ, 0x3c, !PT ;  /* 0x0000000f120f7212 */ /* 0x000fe200078e3cff */
[----:B------:R-:W-:Y:S01]  /*1bb0*/  IMAD.WIDE.U32 R28, R20, c[0x0][0x198], R28 ;  /* 0x00006600141c7a25 */ /* 0x000fe200078e001c */
[----:B------:R-:W-:-:S02]  /*1bc0*/  SHF.R.S32.HI R11, RZ, 0x1f, R22 ;  /* 0x0000001fff0b7819 */ /* 0x000fc40000011416 */
[----:B------:R-:W-:Y:S01]  /*1bd0*/  IADD3 R10, R7, -R12, RZ ;  /* 0x8000000c070a7210 */ /* 0x000fe20007ffe0ff */
[----:B------:R-:W-:Y:S01]  /*1be0*/  IMAD R7, R4, c[0x0][0x1bc], R13 ;  /* 0x00006f0004077a24 */ /* 0x000fe200078e020d */
[----:B------:R-:W-:Y:S01]  /*1bf0*/  LOP3.LUT R205, R15, 0xfffffe00, R16, 0xf8, !PT ;  /* 0xfffffe000fcd7812 */ /* 0x000fe200078ef810 */
[----:B------:R-:W-:Y:S01]  /*1c00*/  IMAD R11, R11, c[0x0][0x1a8], RZ ;  /* 0x00006a000b0b7a24 */ /* 0x000fe200078e02ff */
[----:B------:R-:W-:Y:S01]  /*1c10*/  IADD3 R5, P1, R20, R5, RZ ;  /* 0x0000000514057210 */ /* 0x000fe20007f3e0ff */
[----:B------:R-:W-:Y:S01]  /*1c20*/  IMAD.WIDE.U32 R14, R4, c[0x0][0x1b8], R24 ;  /* 0x00006e00040e7a25 */ /* 0x000fe200078e0018 */
[----:B------:R-:W-:Y:S02]  /*1c30*/  MOV R135, R28 ;  /* 0x0000001c00877202 */ /* 0x000fe40000000f00 */
[----:B------:R-:W-:Y:S01]  /*1c40*/  IADD3 R85, R206, 0x40, RZ ;  /* 0x00000040ce557810 */ /* 0x000fe20007ffe0ff */
[----:B------:R-:W-:Y:S01]  /*1c50*/  IMAD.SHL.U32 R4, R10, 0x40, RZ ;  /* 0x000000400a047824 */ /* 0x000fe200078e00ff */
[----:B------:R-:W-:Y:S01]  /*1c60*/  IADD3 R84, R206, 0x80, RZ ;  /* 0x00000080ce547810 */ /* 0x000fe20007ffe0ff */
[----:B------:R-:W-:Y:S01]  /*1c70*/  IMAD.X R3, R21, 0x1, R3, P1 ;  /* 0x0000000115037824 */ /* 0x000fe200008e0603 */
[----:B------:R-:W-:Y:S01]  /*1c80*/  R2P PR, R10, 0x6 ;  /* 0x000000060a007804 */ /* 0x000fe20000000000 */
[----:B------:R-:W-:Y:S01]  /*1c90*/  IMAD R25, R22, c[0x0][0x1ac], R11 ;  /* 0x00006b0016197a24 */ /* 0x000fe200078e020b */
[----:B------:R-:W-:Y:S01]  /*1ca0*/  LOP3.LUT R4, R4, 0x1c0, RZ, 0xc0, !PT ;  /* 0x000001c004047812 */ /* 0x000fe200078ec0ff */
[----:B------:R-:W-:Y:S01]  /*1cb0*/  IMAD.SHL.U32 R11, R197, 0x8, RZ ;  /* 0x00000008c50b7824 */ /* 0x000fe200078e00ff */
[----:B------:R-:W-:Y:S01]  /*1cc0*/  ISETP.GE.AND P3, PT, R20, R199, PT ;  /* 0x000000c71400720c */ /* 0x000fe20003f66270 */
[----:B------:R-:W-:Y:S01]  /*1cd0*/  IMAD.IADD R15, R15, 0x1, R7 ;  /* 0x000000010f0f7824 */ /* 0x000fe200078e0207 */
[----:B------:R-:W-:Y:S01]  /*1ce0*/  SHF.R.U32.HI R10, RZ, 0x3, R4 ;  /* 0x00000003ff0a7819 */ /* 0x000fe20000011604 */
[----:B------:R-:W-:Y:S01]  /*1cf0*/  IMAD R13, R21, c[0x0][0x198], RZ ;  /* 0x00006600150d7a24 */ /* 0x000fe200078e02ff */
[----:B------:R-:W-:Y:S01]  /*1d00*/  LOP3.LUT R11, R4, 0x8, R11, 0xf8, !PT ;  /* 0x00000008040b7812 */ /* 0x000fe200078ef80b */
[----:B------:R-:W-:-:S02]  /*1d10*/  IMAD R4, R3, c[0x0][0x1a0], RZ ;  /* 0x0000680003047a24 */ /* 0x000fc400078e02ff */
[----:B------:R-:W-:Y:S01]  /*1d20*/  IMAD.WIDE.U32 R16, R5, c[0x0][0x1a0], R14 ;  /* 0x0000680005107a25 */ /* 0x000fe200078e000e */
[----:B------:R-:W-:-:S03]  /*1d30*/  LOP3.LUT R3, R11, R10, RZ, 0x3c, !PT ;  /* 0x0000000a0b037212 */ /* 0x000fc600078e3cff */
[----:B------:R-:W-:Y:S02]  /*1d40*/  IMAD R19, R5, c[0x0][0x1a4], R4 ;  /* 0x0000690005137a24 */ /* 0x000fe400078e0204 */
[----:B------:R-:W-:Y:S02]  /*1d50*/  IMAD.SHL.U32 R0, R0, 0x40, RZ ;  /* 0x0000004000007824 */ /* 0x000fe400078e00ff */
[----:B------:R-:W-:Y:S02]  /*1d60*/  IMAD.MOV.U32 R12, RZ, RZ, c[0x0][0x1a0] ;  /* 0x00006800ff0c7624 */ /* 0x000fe400078e00ff */
[----:B------:R-:W-:Y:S01]  /*1d70*/  IMAD.MOV.U32 R7, RZ, RZ, 0x10 ;  /* 0x00000010ff077424 */ /* 0x000fe200078e00ff */
[----:B------:R-:W-:Y:S01]  /*1d80*/  LOP3.LUT R0, R3, 0xfffffe00, R0, 0xf8, !PT ;  /* 0xfffffe0003007812 */ /* 0x000fe200078ef800 */
[----:B------:R-:W-:Y:S01]  /*1d90*/  IMAD.MOV.U32 R5, RZ, RZ, 0x20 ;  /* 0x00000020ff057424 */ /* 0x000fe200078e00ff */
[----:B------:R-:W-:Y:S01]  /*1da0*/  SHF.L.U64.HI R201, R12, R8, c[0x0][0x1a4] ;  /* 0x000069000cc97619 */ /* 0x000fe20000010208 */
[----:B------:R-:W-:Y:S01]  /*1db0*/  IMAD.WIDE.U32 R22, R22, c[0x0][0x1a8], R30 ;  /* 0x00006a0016167a25 */ /* 0x000fe200078e001e */
[----:B------:R-:W-:-:S02]  /*1dc0*/  SHF.L.U32 R202, R12, 0x4, RZ ;  /* 0x000000040cca7819 */ /* 0x000fc400000006ff */
[----:B------:R-:W-:Y:S01]  /*1dd0*/  SEL R7, R7, 0xfffffff0, !P1 ;  /* 0xfffffff007077807 */ /* 0x000fe20004800000 */
[----:B------:R-:W-:Y:S01]  /*1de0*/  IMAD R13, R20, c[0x0][0x19c], R13 ;  /* 0x00006700140d7a24 */ /* 0x000fe200078e020d */
[----:B------:R-:W-:Y:S01]  /*1df0*/  SEL R5, R5, 0xffffffe0, !P2 ;  /* 0xffffffe005057807 */ /* 0x000fe20005000000 */
[----:B------:R-:W-:Y:S02]  /*1e00*/  IMAD.SHL.U32 R205, R205, 0x2, RZ ;  /* 0x00000002cdcd7824 */ /* 0x000fe400078e00ff */
[----:B------:R-:W-:Y:S02]  /*1e10*/  IMAD.IADD R134, R29, 0x1, R13 ;  /* 0x000000011d867824 */ /* 0x000fe400078e020d */
[----:B------:R-:W-:Y:S02]  /*1e20*/  IMAD.IADD R25, R23, 0x1, R25 ;  /* 0x0000000117197824 */ /* 0x000fe400078e0219 */
[----:B------:R-:W-:Y:S01]  /*1e30*/  IMAD.IADD R19, R17, 0x1, R19 ;  /* 0x0000000111137824 */ /* 0x000fe200078e0213 */
[----:B------:R-:W-:Y:S05]  /*1e40*/  @P3 BRA `(.L_x_1357) ;  /* 0x000001e000003947 */ /* 0x000fea0003800000 */
[----:B------:R-:W-:Y:S01]  /*1e50*/  ISETP.GE.AND P5, PT, R206, c[0x0][0x220], PT ;  /* 0x00008800ce007a0c */ /* 0x000fe20003fa6270 */
[----:B------:R-:W-:Y:S01]  /*1e60*/  IMAD R3, R27, c[0x0][0x190], RZ ;  /* 0x000064001b037a24 */ /* 0x000fe200078e02ff */
[----:B------:R-:W-:Y:S01]  /*1e70*/  ISETP.GE.AND P4, PT, R85, c[0x0][0x220], PT ;  /* 0x0000880055007a0c */ /* 0x000fe20003f86270 */
[----:B------:R-:W-:Y:S01]  /*1e80*/  IMAD.MOV.U32 R24, RZ, RZ, R22 ;  /* 0x000000ffff187224 */ /* 0x000fe200078e0016 */
[----:B------:R-:W-:Y:S01]  /*1e90*/  ISETP.GE.AND P3, PT, R84, c[0x0][0x220], PT ;  /* 0x0000880054007a0c */ /* 0x000fe20003f66270 */
[----:B------:R-:W-:-:S02]  /*1ea0*/  IMAD R3, R26, c[0x0][0x194], R3 ;  /* 0x000065001a037a24 */ /* 0x000fc400078e0203 */
        /* <DEDUP_REMOVED lines=24> */
.L_x_1357:
[----:B------:R-:W-:Y:S05]  /*2030*/  BSYNC B0 ;  /* 0x0000000000007941 */ /* 0x000fea0003800000 */
.L_x_1356:
[----:B------:R-:W-:Y:S01]  /*2040*/  IADD3 R11, R20, 0x10, RZ ;  /* 0x00000010140b7810 */ /* 0x000fe20007ffe0ff */
[----:B------:R-:W-:Y:S03]  /*2050*/  BSSY B0, `(.L_x_1358) ;  /* 0x0000024000007945 */ /* 0x000fe60003800000 */
[----:B------:R-:W-:-:S13]  /*2060*/  ISETP.GE.AND P1, PT, R11, R199, PT ;  /* 0x000000c70b00720c */ /* 0x000fda0003f26270 */
[----:B------:R-:W-:Y:S05]  /*2070*/  @P1 BRA `(.L_x_1359) ;  /* 0x0000021000001947 */ /* 0x000fea0003800000 */
[----:B------:R-:W-:Y:S01]  /*2080*/  IADD3 R4, P1, R26, 0x10, RZ ;  /* 0x000000101a047810 */ /* 0x000fe20007f3e0ff */
[----:B-1----:R-:W-:Y:S01]  /*2090*/  IMAD.MOV.U32 R14, RZ, RZ, R22 ;  /* 0x000000ffff0e7224 */ /* 0x002fe200078e0016 */
        /* <DEDUP_REMOVED lines=31> */
.L_x_1359:
[----:B------:R-:W-:Y:S05]  /*2290*/  BSYNC B0 ;  /* 0x0000000000007941 */ /* 0x000fea0003800000 */
.L_x_1358:
        /* <DEDUP_REMOVED lines=37> */
.L_x_1361:
[----:B------:R-:W-:Y:S05]  /*24f0*/  BSYNC B0 ;  /* 0x0000000000007941 */ /* 0x000fea0003800000 */
.L_x_1360:
[----:B-1----:R-:W-:Y:S01]  /*2500*/  IADD3 R15, R20, 0x30, RZ ;  /* 0x00000030140f7810 */ /* 0x002fe20007ffe0ff */
        /* <DEDUP_REMOVED lines=35> */
.L_x_1363:
[----:B------:R-:W-:Y:S05]  /*2740*/  BSYNC B0 ;  /* 0x0000000000007941 */ /* 0x000fea0003800000 */
.L_x_1362:
[----:B------:R-:W-:Y:S01]  /*2750*/  IADD3 R87, R133, -0x1, RZ ;  /* 0xffffffff85577810 */ /* 0x000fe20007ffe0ff */
[----:B------:R-:W-:Y:S04]  /*2760*/  BSSY B0, `(.L_x_1364) ;  /* 0x000001e000007945 */ /* 0x000fe80003800000 */
[----:B------:R-:W-:-:S04]  /*2770*/  IMAD.SHL.U32 R3, R87, 0x40, RZ ;  /* 0x0000004057037824 */ /* 0x000fc800078e00ff */
[----:B------:R-:W-:-:S05]  /*2780*/  IMAD.IADD R10, R88, 0x1, -R3 ;  /* 0x00000001580a7824 */ /* 0x000fca00078e0a03 */
[----:B------:R-:W-:-:S13]  /*2790*/  ISETP.GE.AND P1, PT, R20, R10, PT ;  /* 0x0000000a1400720c */ /* 0x000fda0003f26270 */
[----:B------:R-:W-:Y:S05]  /*27a0*/  @P1 BRA `(.L_x_1365) ;  /* 0x0000019000001947 */ /* 0x000fea0003800000 */
[----:B------:R-:W-:Y:S02]  /*27b0*/  ISETP.GE.AND P4, PT, R206, c[0x0][0x220], PT ;  /* 0x00008800ce007a0c */ /* 0x000fe40003f86270 */
[----:B------:R-:W-:Y:S02]  /*27c0*/  ISETP.GE.AND P3, PT, R85, c[0x0][0x220], PT ;  /* 0x0000880055007a0c */ /* 0x000fe40003f66270 */
[----:B------:R-:W-:-:S09]  /*27d0*/  ISETP.GE.AND P1, PT, R84, c[0x0][0x220], PT ;  /* 0x0000880054007a0c */ /* 0x000fd20003f26270 */
[C---:B-1----:R-:W-:Y:S01]  /*27e0*/  @!P4 LEA R24, P5, R135.reuse, c[0x0][0x168], 0x1 ;  /* 0x00005a008718ca11 */ /* 0x042fe200078a08ff */
        /* <DEDUP_REMOVED lines=21> */
.L_x_1365:
[----:B------:R-:W-:Y:S05]  /*2940*/  BSYNC B0 ;  /* 0x0000000000007941 */ /* 0x000fea0003800000 */
.L_x_1364:
        /* <DEDUP_REMOVED lines=8> */
[----:B-1----:R-:W-:Y:S02]  /*29d0*/  IADD3 R23, P2, R204, R135, RZ ;  /* 0x00000087cc177210 */ /* 0x002fe40007f5e0ff */
        /* <DEDUP_REMOVED lines=24> */
.L_x_1367:
[----:B------:R-:W-:Y:S05]  /*2b60*/  BSYNC B0 ;  /* 0x0000000000007941 */ /* 0x000fea0003800000 */
.L_x_1366:
[----:B------:R-:W-:Y:S01]  /*2b70*/  ISETP.GE.AND P1, PT, R13, R10, PT ;  /* 0x0000000a0d00720c */ /* 0x000fe20003f26270 */
[----:B------:R-:W-:-:S12]  /*2b80*/  BSSY B0, `(.L_x_1368) ;  /* 0x000001e000007945 */ /* 0x000fd80003800000 */
[----:B------:R-:W-:Y:S05]  /*2b90*/  @P1 BRA `(.L_x_1369) ;  /* 0x000001c000001947 */ /* 0x000fea0003800000 */
[----:B------:R-:W-:Y:S01]  /*2ba0*/  ISETP.GE.AND P4, PT, R206, c[0x0][0x220], PT ;  /* 0x00008800ce007a0c */ /* 0x000fe20003f86270 */
[----:B-1----:R-:W-:Y:S01]  /*2bb0*/  IMAD.MOV.U32 R25, RZ, RZ, c[0x0][0x19c] ;  /* 0x00006700ff197624 */ /* 0x002fe200078e00ff */
        /* <DEDUP_REMOVED lines=26> */
.L_x_1369:
[----:B------:R-:W-:Y:S05]  /*2d60*/  BSYNC B0 ;  /* 0x0000000000007941 */ /* 0x000fea0003800000 */
.L_x_1368:
[----:B------:R-:W-:Y:S01]  /*2d70*/  ISETP.GE.AND P1, PT, R15, R10, PT ;  /* 0x0000000a0f00720c */ /* 0x000fe20003f26270 */
[----:B------:R-:W-:-:S12]  /*2d80*/  BSSY B0, `(.L_x_1370) ;  /* 0x0000021000007945 */ /* 0x000fd80003800000 */
[----:B------:R-:W-:Y:S05]  /*2d90*/  @P1 BRA `(.L_x_1371) ;  /* 0x000001f000001947 */ /* 0x000fea0003800000 */
[----:B------:R-:W-:Y:S01]  /*2da0*/  ISETP.GE.AND P4, PT, R206, c[0x0][0x220], PT ;  /* 0x00008800ce007a0c */ /* 0x000fe20003f86270 */
[----:B-12---:R-:W-:Y:S01]  /*2db0*/  IMAD.MOV.U32 R22, RZ, RZ, R135 ;  /* 0x000000ffff167224 */ /* 0x006fe200078e0087 */
[----:B------:R-:W-:Y:S01]  /*2dc0*/  ISETP.GE.AND P3, PT, R85, c[0x0][0x220], PT ;  /* 0x0000880055007a0c */ /* 0x000fe20003f66270 */
[----:B------:R-:W-:Y:S01]  /*2dd0*/  IMAD.MOV.U32 R23, RZ, RZ, R134 ;  /* 0x000000ffff177224 */ /* 0x000fe200078e0086 */
[----:B------:R-:W-:Y:S01]  /*2de0*/  ULDC UR4, c[0x0][0x19c] ;  /* 0x0000670000047ab9 */ /* 0x000fe20000000800 */
[----:B------:R-:W-:Y:S01]  /*2df0*/  ISETP.GE.AND P1, PT, R84, c[0x0][0x220], PT ;  /* 0x0000880054007a0c */ /* 0x000fe20003f26270 */
[----:B------:R-:W-:Y:S01]  /*2e00*/  UIMAD UR4, UR4, 0x30, URZ ;  /* 0x00000030040478a4 */ /* 0x000fe2000f8e023f */
[----:B------:R-:W-:-:S05]  /*2e10*/  IMAD.WIDE.U32 R24, R4, 0x30, R22 ;  /* 0x0000003004187825 */ /* 0x000fca00078e0016 */
[----:B------:R-:W-:Y:S01]  /*2e20*/  IADD3 R8, R25, UR4, RZ ;  /* 0x0000000419087c10 */ /* 0x000fe2000fffe0ff */
[----:B------:R1:W-:Y:S01]  /*2e30*/  @P4 STS.128 [R205+0x7800], RZ ;  /* 0x007800ffcd004388 */ /* 0x0003e20000000c00 */
[C---:B------:R-:W-:Y:S02]  /*2e40*/  @!P4 LEA R26, P5, R24.reuse, c[0x0][0x168], 0x1 ;  /* 0x00005a00181aca11 */ /* 0x040fe400078a08ff */
        /* <DEDUP_REMOVED lines=20> */
.L_x_1371:
[----:B------:R-:W-:Y:S05]  /*2f90*/  BSYNC B0 ;  /* 0x0000000000007941 */ /* 0x000fea0003800000 */
.L_x_1370:
        /* <DEDUP_REMOVED lines=14> */
[----:B-12---:R-:W-:Y:S01]  /*3080*/  @!P3 IMAD.MOV.U32 R22, RZ, RZ, R220 ;  /* 0x000000ffff16b224 */ /* 0x006fe200078e00dc */
        /* <DEDUP_REMOVED lines=17> */
.L_x_1373:
[----:B------:R-:W-:Y:S05]  /*31a0*/  BSYNC B0 ;  /* 0x0000000000007941 */ /* 0x000fea0003800000 */
.L_x_1372:
        /* <DEDUP_REMOVED lines=11> */
[C---:B-1----:R-:W-:Y:S01]  /*3260*/  @!P3 LEA R24, P5, R202.reuse, R220, 0x1 ;  /* 0x000000dcca18b211 */ /* 0x042fe200078a08ff */
[----:B------:R1:W-:Y:S01]  /*3270*/  @P3 STS.128 [R205+0xc800], RZ ;  /* 0x00c800ffcd003388 */ /* 0x0003e20000000c00 */
[C---:B--2---:R-:W-:Y:S02]  /*3280*/  @!P2 LEA R22, P4, R11.reuse, c[0x0][0x170], 0x1 ;  /* 0x00005c000b16aa11 */ /* 0x044fe400078808ff */
        /* <DEDUP_REMOVED lines=19> */
.L_x_1375:
[----:B------:R-:W-:Y:S05]  /*33c0*/  BSYNC B0 ;  /* 0x0000000000007941 */ /* 0x000fea0003800000 */
.L_x_1374:
        /* <DEDUP_REMOVED lines=13> */
[----:B-1----:R-:W-:Y:S01]  /*34a0*/  @!P3 LEA R24, P5, R13, R220, 0x1 ;  /* 0x000000dc0d18b211 */ /* 0x002fe200078a08ff */
[----:B------:R-:W-:Y:S01]  /*34b0*/  IMAD.X R8, R14, 0x1, R19, P4 ;  /* 0x000000010e087824 */ /* 0x000fe200020e0613 */
[----:B--2---:R-:W-:Y:S01]  /*34c0*/  @!P2 LEA R22, P4, R11, c[0x0][0x170], 0x1 ;  /* 0x00005c000b16aa11 */ /* 0x004fe200078808ff */
        /* <DEDUP_REMOVED lines=20> */
.L_x_1377:
[----:B------:R-:W-:Y:S05]  /*3610*/  BSYNC B0 ;  /* 0x0000000000007941 */ /* 0x000fea0003800000 */
.L_x_1376:
        /* <DEDUP_REMOVED lines=17> */
[----:B------:R1:W-:Y:S01]  /*3730*/  @P3 STS.128 [R205+0xd800], RZ ;  /* 0x00d800ffcd003388 */ /* 0x0003e20000000c00 */
[----:B------:R-:W-:Y:S02]  /*3740*/  @!P2 LEA R14, P4, R18, c[0x0][0x170], 0x1 ;  /* 0x00005c00120eaa11 */ /* 0x000fe400078808ff */
[----:B------:R-:W-:Y:S02]  /*3750*/  @!P3 IMAD R8, R8, 0x60, RZ ;  /* 0x000000600808b824 */ /* 0x000fe400078e02ff */
[----:B------:R-:W-:-:S03]  /*3760*/  @!P2 LEA.HI.X R15, R18, c[0x0][0x174], R10, 0x1, P4 ;  /* 0x00005d00120faa11 */ /* 0x000fc600020f0c0a */
        /* <DEDUP_REMOVED lines=18> */
.L_x_1379:
[----:B------:R-:W-:Y:S05]  /*3890*/  BSYNC B0 ;  /* 0x0000000000007941 */ /* 0x000fea0003800000 */
.L_x_1378:
[C---:B------:R-:W-:Y:S01]  /*38a0*/  IMAD.SHL.U32 R8, R2.reuse, 0x40, RZ ;  /* 0x0000004002087824 */ /* 0x040fe200078e00ff */
[----:B------:R-:W-:Y:S01]  /*38b0*/  R2P PR, R2, 0x6 ;  /* 0x0000000602007804 */ /* 0x000fe20000000000 */
[----:B------:R-:W-:Y:S01]  /*38c0*/  IMAD.SHL.U32 R20, R20, 0x8, RZ ;  /* 0x0000000814147824 */ /* 0x000fe200078e00ff */
[----:B------:R-:W0:Y:S01]  /*38d0*/  LDGDEPBAR ;  /* 0x00000000000079af */ /* 0x000e220000000000 */
[----:B------:R-:W-:Y:S01]  /*38e0*/  IMAD R198, R9, 0x400, R0 ;  /* 0x0000040009c67824 */ /* 0x000fe200078e0200 */
[----:B------:R-:W-:Y:S01]  /*38f0*/  LOP3.LUT R11, R8, 0x1c0, RZ, 0xc0, !PT ;  /* 0x000001c0080b7812 */ /* 0x000fe200078ec0ff */
[----:B------:R-:W-:Y:S01]  /*3900*/  IMAD.SHL.U32 R86, R86, 0x2, RZ ;  /* 0x0000000256567824 */ /* 0x000fe200078e00ff */
[----:B------:R-:W-:Y:S01]  /*3910*/  ISETP.GT.AND P6, PT, R87, R200, PT ;  /* 0x000000c85700720c */ /* 0x000fe20003fc4270 */
[----:B------:R-:W-:Y:S01]  /*3920*/  IMAD.SHL.U32 R198, R198, 0x2, RZ ;  /* 0x00000002c6c67824 */ /* 0x000fe200078e00ff */
[----:B------:R-:W-:Y:S02]  /*3930*/  LOP3.LUT R8, R11, 0x8, R20, 0xf8, !PT ;  /* 0x000000080b087812 */ /* 0x000fe400078ef814 */
[----:B------:R-:W-:Y:S01]  /*3940*/  SHF.R.U32.HI R11, RZ, 0x3, R11 ;  /* 0x00000003ff0b7819 */ /* 0x000fe2000001160b */
[--C-:B------:R-:W-:Y:S01]  /*3950*/  IMAD R196, R7, 0x2, R198.reuse ;  /* 0x0000000207c47824 */ /* 0x100fe200078e02c6 */
[----:B-1----:R-:W-:Y:S01]  /*3960*/  LDSM.16.M88.4 R24, [R198] ;  /* 0x00000000c618783b */ /* 0x002fe20000000200 */
[C---:B------:R-:W-:Y:S01]  /*3970*/  IMAD R194, R5.reuse, 0x2, R198 ;  /* 0x0000000205c27824 */ /* 0x040fe200078e02c6 */
[----:B------:R-:W-:Y:S01]  /*3980*/  LOP3.LUT R8, R8, R11, RZ, 0x3c, !PT ;  /* 0x0000000b08087212 */ /* 0x000fe200078e3cff */
[----:B------:R-:W-:Y:S01]  /*3990*/  IMAD R193, R5, 0x2, R196 ;  /* 0x0000000205c17824 */ /* 0x000fe200078e02c4 */
[----:B------:R-:W-:Y:S01]  /*39a0*/  LDSM.16.M88.4 R60, [R196] ;  /* 0x00000000c43c783b */ /* 0x000fe20000000200 */
[----:B------:R-:W-:-:S02]  /*39b0*/  LOP3.LUT R86, R86, 0x6, RZ, 0xc0, !PT ;  /* 0x0000000656567812 */ /* 0x000fc400078ec0ff */
[----:B------:R-:W-:Y:S01]  /*39c0*/  IMAD R197, R197, 0x200, R8 ;  /* 0x00000200c5c57824 */ /* 0x000fe200078e0208 */
[----:B--2---:R-:W-:Y:S03]  /*39d0*/  LDSM.16.M88.4 R20, [R194] ;  /* 0x00000000c214783b */ /* 0x004fe60000000200 */
[----:B------:R-:W-:Y:S01]  /*39e0*/  IMAD.SHL.U32 R197, R197, 0x2, RZ ;  /* 0x00000002c5c57824 */ /* 0x000fe200078e00ff */
[----:B------:R-:W-:Y:S04]  /*39f0*/  LDSM.16.M88.4 R68, [R193] ;  /* 0x00000000c144783b */ /* 0x000fe80000000200 */
[----:B------:R-:W1:Y:S01]  /*3a00*/  LDSM.16.M88.4 R72, [R197+0x6000] ;  /* 0x00600000c548783b */ /* 0x000e620000000200 */
[----:B------:R-:W-:-:S02]  /*3a10*/  IADD3 R2, R197, 0x6000, RZ ;  /* 0x00006000c5027810 */ /* 0x000fc40007ffe0ff */
[----:B------:R-:W-:Y:S01]  /*3a20*/  IADD3 R195, R197, 0x6020, RZ ;  /* 0x00006020c5c37810 */ /* 0x000fe20007ffe0ff */
[----:B------:R-:W2:Y:S01]  /*3a30*/  LDSM.16.M88.4 R40, [R197+0x6800] ;  /* 0x00680000c528783b */ /* 0x000ea20000000200 */
[----:B------:R-:W-:Y:S01]  /*3a40*/  @P1 IADD3 R195, R2, -0x20, RZ ;  /* 0xffffffe002c31810 */ /* 0x000fe20007ffe0ff */
[----:B------:R-:W-:Y:S02]  /*3a50*/  IMAD.MOV.U32 R2, RZ, RZ, 0x40 ;  /* 0x00000040ff027424 */ /* 0x000fe400078e00ff */
[----:B------:R-:W5:Y:S01]  /*3a60*/  LDSM.16.M88.4 R32, [R197+0x7000] ;  /* 0x00700000c520783b */ /* 0x000f620000000200 */
[C---:B------:R-:W-:Y:S02]  /*3a70*/  IADD3 R187, R195.reuse, 0x800, RZ ;  /* 0x00000800c3bb7810 */ /* 0x040fe40007ffe0ff */
[----:B------:R-:W-:Y:S01]  /*3a80*/  SEL R2, R2, 0xffffffc0, !P2 ;  /* 0xffffffc002027807 */ /* 0x000fe20005000000 */
[----:B------:R-:W3:Y:S01]  /*3a90*/  LDSM.16.M88.4 R12, [R197+0x7800] ;  /* 0x00780000c50c783b */ /* 0x000ee20000000200 */
[----:B------:R-:W-:-:S02]  /*3aa0*/  IADD3 R186, R195, 0x1000, RZ ;  /* 0x00001000c3ba7810 */ /* 0x000fc40007ffe0ff */
[----:B------:R-:W-:Y:S01]  /*3ab0*/  IADD3 R185, R195, 0x1800, RZ ;  /* 0x00001800c3b97810 */ /* 0x000fe20007ffe0ff */
[----:B------:R-:W4:Y:S01]  /*3ac0*/  LDSM.16.M88.4 R64, [R195] ;  /* 0x00000000c340783b */ /* 0x000f220000000200 */
[----:B------:R-:W-:Y:S01]  /*3ad0*/  IMAD.IADD R191, R197, 0x1, R2 ;  /* 0x00000001c5bf7824 */ /* 0x000fe200078e0202 */
[C---:B------:R-:W-:Y:S01]  /*3ae0*/  IADD3 R183, R195.reuse, 0x2000, RZ ;  /* 0x00002000c3b77810 */ /* 0x040fe20007ffe0ff */
[----:B------:R-:W-:Y:S01]  /*3af0*/  IMAD.IADD R184, R2, 0x1, R195 ;  /* 0x0000000102b87824 */ /* 0x000fe200078e02c3 */
[----:B------:R-:W3:Y:S01]  /*3b00*/  LDSM.16.M88.4 R56, [R195+0x800] ;  /* 0x00080000c338783b */ /* 0x000ee20000000200 */
        /* <DEDUP_REMOVED lines=10> */
[----:B------:R-:W-:Y:S01]  /*3bb0*/  LDSM.16.M88.4 R80, [R191+0x7000] ;  /* 0x00700000bf50783b */ /* 0x000fe20000000200 */
[C---:B-1----:R-:W-:Y:S03]  /*3bc0*/  HMMA.16816.F32.BF16 R8, R24.reuse, R72, RZ ;  /* 0x000000481808723c */ /* 0x042fe600000418ff */
[----:B------:R-:W-:Y:S05]  /*3bd0*/  LDSM.16.M88.4 R76, [R191+0x7800] ;  /* 0x00780000bf4c783b */ /* 0x000fea0000000200 */
[C---:B------:R-:W-:Y:S08]  /*3be0*/  HMMA.16816.F32.BF16 R72, R24.reuse, R74, RZ ;  /* 0x0000004a1848723c */ /* 0x040ff000000418ff */
[C---:B--2---:R-:W-:Y:S08]  /*3bf0*/  HMMA.16816.F32.BF16 R44, R24.reuse, R40, RZ ;  /* 0x00000028182c723c */ /* 0x044ff000000418ff */
[C---:B------:R-:W-:Y:S08]  /*3c00*/  HMMA.16816.F32.BF16 R40, R24.reuse, R42, RZ ;  /* 0x0000002a1828723c */ /* 0x040ff000000418ff */
[C---:B-----5:R-:W-:Y:S08]  /*3c10*/  HMMA.16816.F32.BF16 R36, R24.reuse, R32, RZ ;  /* 0x000000201824723c */ /* 0x060ff000000418ff */
[C---:B------:R-:W-:Y:S08]  /*3c20*/  HMMA.16816.F32.BF16 R32, R24.reuse, R34, RZ ;  /* 0x000000221820723c */ /* 0x040ff000000418ff */
[C---:B---3--:R-:W-:Y:S08]  /*3c30*/  HMMA.16816.F32.BF16 R28, R24.reuse, R12, RZ ;  /* 0x0000000c181c723c */ /* 0x048ff000000418ff */
[----:B------:R-:W-:Y:S01]  /*3c40*/  HMMA.16816.F32.BF16 R24, R24, R14, RZ ;  /* 0x0000000e1818723c */ /* 0x000fe200000418ff */
[----:B------:R-:W1:Y:S07]  /*3c50*/  LDSM.16.M88.4 R12, [R191+0x6800] ;  /* 0x00680000bf0c783b */ /* 0x000e6e0000000200 */
[C---:B----4-:R-:W-:Y:S08]  /*3c60*/  HMMA.16816.F32.BF16 R8, R60.reuse, R64, R8 ;  /* 0x000000403c08723c */ /* 0x050ff00000041808 */
[C---:B------:R-:W-:Y:S01]  /*3c70*/  HMMA.16816.F32.BF16 R72, R60.reuse, R66, R72 ;  /* 0x000000423c48723c */ /* 0x040fe20000041848 */
[----:B------:R-:W-:Y:S07]  /*3c80*/  LDSM.16.M88.4 R64, [R184] ;  /* 0x00000000b840783b */ /* 0x000fee0000000200 */
[C---:B------:R-:W-:Y:S08]  /*3c90*/  HMMA.16816.F32.BF16 R44, R60.reuse, R56, R44 ;  /* 0x000000383c2c723c */ /* 0x040ff0000004182c */
[C---:B------:R-:W-:Y:S01]  /*3ca0*/  HMMA.16816.F32.BF16 R40, R60.reuse, R58, R40 ;  /* 0x0000003a3c28723c */ /* 0x040fe20000041828 */
[----:B------:R-:W-:Y:S07]  /*3cb0*/  LDSM.16.M88.4 R56, [R197+0x9800] ;  /* 0x00980000c538783b */ /* 0x000fee0000000200 */
[C---:B------:R-:W-:Y:S08]  /*3cc0*/  HMMA.16816.F32.BF16 R28, R60.reuse, R48, R28 ;  /* 0x000000303c1c723c */ /* 0x040ff0000004181c */
[C---:B------:R-:W-:Y:S01]  /*3cd0*/  HMMA.16816.F32.BF16 R24, R60.reuse, R50, R24 ;  /* 0x000000323c18723c */ /* 0x040fe20000041818 */
[----:B------:R-:W2:Y:S07]  /*3ce0*/  LDSM.16.M88.4 R48, [R184+0x800] ;  /* 0x00080000b830783b */ /* 0x000eae0000000200 */
[C---:B------:R-:W-:Y:S08]  /*3cf0*/  HMMA.16816.F32.BF16 R36, R60.reuse, R52, R36 ;  /* 0x000000343c24723c */ /* 0x040ff00000041824 */
[----:B------:R-:W-:Y:S01]  /*3d00*/  HMMA.16816.F32.BF16 R32, R60, R54, R32 ;  /* 0x000000363c20723c */ /* 0x000fe20000041820 */
[----:B------:R-:W-:Y:S04]  /*3d10*/  LDSM.16.M88.4 R52, [R198+0x2000] ;  /* 0x00200000c634783b */ /* 0x000fe80000000200 */
[----:B------:R-:W-:Y:S03]  /*3d20*/  LDSM.16.M88.4 R60, [R197+0x9000] ;  /* 0x00900000c53c783b */ /* 0x000fe60000000200 */
[C---:B------:R-:W-:Y:S08]  /*3d30*/  HMMA.16816.F32.BF16 R8, R20.reuse, R16, R8 ;  /* 0x000000101408723c */ /* 0x040ff00000041808 */
[C---:B------:R-:W-:Y:S01]  /*3d40*/  HMMA.16816.F32.BF16 R72, R20.reuse, R18, R72 ;  /* 0x000000121448723c */ /* 0x040fe20000041848 */
[----:B------:R-:W3:Y:S07]  /*3d50*/  LDSM.16.M88.4 R16, [R184+0x1000] ;  /* 0x00100000b810783b */ /* 0x000eee0000000200 */
[C---:B-1----:R-:W-:Y:S08]  /*3d60*/  HMMA.16816.F32.BF16 R44, R20.reuse, R12, R44 ;  /* 0x0000000c142c723c */ /* 0x042ff0000004182c */
[C---:B------:R-:W-:Y:S01]  /*3d70*/  HMMA.16816.F32.BF16 R40, R20.reuse, R14, R40 ;  /* 0x0000000e1428723c */ /* 0x040fe20000041828 */
[----:B------:R-:W1:Y:S07]  /*3d80*/  LDSM.16.M88.4 R12, [R184+0x1800] ;  /* 0x00180000b80c783b */ /* 0x000e6e0000000200 */
[C---:B------:R-:W-:Y:S08]  /*3d90*/  HMMA.16816.F32.BF16 R36, R20.reuse, R80, R36 ;  /* 0x000000501424723c */ /* 0x040ff00000041824 */
[C---:B------:R-:W-:Y:S01]  /*3da0*/  HMMA.16816.F32.BF16 R32, R20.reuse, R82, R32 ;  /* 0x000000521420723c */ /* 0x040fe20000041820 */
[----:B------:R-:W-:Y:S07]  /*3db0*/  LDSM.16.M88.4 R80, [R191+0x9800] ;  /* 0x00980000bf50783b */ /* 0x000fee0000000200 */
[C---:B------:R-:W-:Y:S08]  /*3dc0*/  HMMA.16816.F32.BF16 R28, R20.reuse, R76, R28 ;  /* 0x0000004c141c723c */ /* 0x040ff0000004181c */
[----:B------:R-:W-:Y:S01]  /*3dd0*/  HMMA.16816.F32.BF16 R24, R20, R78, R24 ;  /* 0x0000004e1418723c */ /* 0x000fe20000041818 */
[----:B------:R-:W4:Y:S07]  /*3de0*/  LDSM.16.M88.4 R20, [R197+0x8000] ;  /* 0x00800000c514783b */ /* 0x000f2e0000000200 */
[C---:B--2---:R-:W-:Y:S08]  /*3df0*/  HMMA.16816.F32.BF16 R44, R68.reuse, R48, R44 ;  /* 0x00000030442c723c */ /* 0x044ff0000004182c */
[C---:B------:R-:W-:Y:S01]  /*3e00*/  HMMA.16816.F32.BF16 R40, R68.reuse, R50, R40 ;  /* 0x000000324428723c */ /* 0x040fe20000041828 */
[----:B------:R-:W2:Y:S07]  /*3e10*/  LDSM.16.M88.4 R48, [R197+0x8800] ;  /* 0x00880000c530783b */ /* 0x000eae0000000200 */
[C---:B------:R-:W-:Y:S08]  /*3e20*/  HMMA.16816.F32.BF16 R8, R68.reuse, R64, R8 ;  /* 0x000000404408723c */ /* 0x040ff00000041808 */
[C---:B------:R-:W-:Y:S08]  /*3e30*/  HMMA.16816.F32.BF16 R72, R68.reuse, R66, R72 ;  /* 0x000000424448723c */ /* 0x040ff00000041848 */
[C---:B---3--:R-:W-:Y:S08]  /*3e40*/  HMMA.16816.F32.BF16 R36, R68.reuse, R16, R36 ;  /* 0x000000104424723c */ /* 0x048ff00000041824 */
[C---:B------:R-:W-:Y:S01]  /*3e50*/  HMMA.16816.F32.BF16 R64, R68.reuse, R18, R32 ;  /* 0x000000124440723c */ /* 0x040fe20000041820 */
[----:B------:R-:W-:Y:S04]  /*3e60*/  LDSM.16.M88.4 R32, [R196+0x2000] ;  /* 0x00200000c420783b */ /* 0x000fe80000000200 */
[----:B------:R-:W3:Y:S03]  /*3e70*/  LDSM.16.M88.4 R16, [R195+0x2000] ;  /* 0x00200000c310783b */ /* 0x000ee60000000200 */
[C---:B-1----:R-:W-:Y:S08]  /*3e80*/  HMMA.16816.F32.BF16 R28, R68.reuse, R12, R28 ;  /* 0x0000000c441c723c */ /* 0x042ff0000004181c */
[----:B------:R-:W-:Y:S01]  /*3e90*/  HMMA.16816.F32.BF16 R24, R68, R14, R24 ;  /* 0x0000000e4418723c */ /* 0x000fe20000041818 */
[----:B------:R-:W1:Y:S04]  /*3ea0*/  LDSM.16.M88.4 R12, [R195+0x2800] ;  /* 0x00280000c30c783b */ /* 0x000e680000000200 */
[----:B------:R-:W-:Y:S03]  /*3eb0*/  LDSM.16.M88.4 R68, [R193+0x2000] ;  /* 0x00200000c144783b */ /* 0x000fe60000000200 */
[C---:B----4-:R-:W-:Y:S08]  /*3ec0*/  HMMA.16816.F32.BF16 R8, R52.reuse, R20, R8 ;  /* 0x000000143408723c */ /* 0x050ff00000041808 */
[C---:B------:R-:W-:Y:S01]  /*3ed0*/  HMMA.16816.F32.BF16 R72, R52.reuse, R22, R72 ;  /* 0x000000163448723c */ /* 0x040fe20000041848 */
[----:B------:R-:W4:Y:S07]  /*3ee0*/  LDSM.16.M88.4 R20, [R195+0x3000] ;  /* 0x00300000c314783b */ /* 0x000f2e0000000200 */
        /* <DEDUP_REMOVED lines=13> */
[C---:B-1----:R-:W-:Y:S08]  /*3fc0*/  HMMA.16816.F32.BF16 R44, R32.reuse, R12, R44 ;  /* 0x0000000c202c723c */ /* 0x042ff0000004182c */
[C---:B------:R-:W-:Y:S01]  /*3fd0*/  HMMA.16816.F32.BF16 R40, R32.reuse, R14, R40 ;  /* 0x0000000e2028723c */ /* 0x040fe20000041828 */
[----:B------:R-:W1:Y:S07]  /*3fe0*/  LDSM.16.M88.4 R12, [R184+0x2800] ;  /* 0x00280000b80c783b */ /* 0x000e6e0000000200 */
[C---:B----4-:R-:W-:Y:S01]  /*3ff0*/  HMMA.16816.F32.BF16 R76, R32.reuse, R20, R36 ;  /* 0x00000014204c723c */ /* 0x050fe20000041824 */
[----:B------:R-:W4:Y:S07]  /*4000*/  LDSM.16.M88.4 R36, [R184+0x2000] ;  /* 0x00200000b824783b */ /* 0x000f2e0000000200 */
[C---:B------:R-:W-:Y:S01]  /*4010*/  HMMA.16816.F32.BF16 R64, R32.reuse, R22, R64 ;  /* 0x000000162040723c */ /* 0x040fe20000041840 */
[----:B------:R-:W-:Y:S07]  /*4020*/  LDSM.16.M88.4 R20, [R184+0x3000] ;  /* 0x00300000b814783b */ /* 0x000fee0000000200 */
[C---:B--2---:R-:W-:Y:S08]  /*4030*/  HMMA.16816.F32.BF16 R28, R32.reuse, R56, R28 ;  /* 0x00000038201c723c */ /* 0x044ff0000004181c */
[----:B------:R-:W-:Y:S01]  /*4040*/  HMMA.16816.F32.BF16 R52, R32, R58, R52 ;  /* 0x0000003a2034723c */ /* 0x000fe20000041834 */
[----:B------:R-:W-:Y:S04]  /*4050*/  LDSM.16.M88.4 R32, [R198+0x4000] ;  /* 0x00400000c620783b */ /* 0x000fe80000000200 */
[----:B------:R-:W-:Y:S03]  /*4060*/  LDSM.16.M88.4 R56, [R197+0xb800] ;  /* 0x00b80000c538783b */ /* 0x000fe60000000200 */
[C---:B------:R-:W-:Y:S08]  /*4070*/  HMMA.16816.F32.BF16 R44, R48.reuse, R60, R44 ;  /* 0x0000003c302c723c */ /* 0x040ff0000004182c */
[C---:B------:R-:W-:Y:S08]  /*4080*/  HMMA.16816.F32.BF16 R40, R48.reuse, R62, R40 ;  /* 0x0000003e3028723c */ /* 0x040ff00000041828 */
[C---:B---3--:R-:W-:Y:S08]  /*4090*/  HMMA.16816.F32.BF16 R76, R48.reuse, R16, R76 ;  /* 0x00000010304c723c */ /* 0x048ff0000004184c */
[C---:B------:R-:W-:Y:S01]  /*40a0*/  HMMA.16816.F32.BF16 R64, R48.reuse, R18, R64 ;  /* 0x000000123040723c */ /* 0x040fe20000041840 */
[----:B------:R-:W2:Y:S07]  /*40b0*/  LDSM.16.M88.4 R16, [R184+0x3800] ;  /* 0x00380000b810783b */ /* 0x000eae0000000200 */
[C---:B------:R-:W-:Y:S08]  /*40c0*/  HMMA.16816.F32.BF16 R8, R48.reuse, R24, R8 ;  /* 0x000000183008723c */ /* 0x040ff00000041808 */
[C---:B------:R-:W-:Y:S01]  /*40d0*/  HMMA.16816.F32.BF16 R72, R48.reuse, R26, R72 ;  /* 0x0000001a3048723c */ /* 0x040fe20000041848 */
[----:B------:R-:W3:Y:S07]  /*40e0*/  LDSM.16.M88.4 R24, [R197+0xa000] ;  /* 0x00a00000c518783b */ /* 0x000eee0000000200 */
[C---:B------:R-:W-:Y:S08]  /*40f0*/  HMMA.16816.F32.BF16 R28, R48.reuse, R80, R28 ;  /* 0x00000050301c723c */ /* 0x040ff0000004181c */
[----:B------:R-:W-:Y:S08]  /*4100*/  HMMA.16816.F32.BF16 R52, R48, R82, R52 ;  /* 0x000000523034723c */ /* 0x000ff00000041834 */
[C---:B-1----:R-:W-:Y:S08]  /*4110*/  HMMA.16816.F32.BF16 R44, R68.reuse, R12, R44 ;  /* 0x0000000c442c723c */ /* 0x042ff0000004182c */
[C---:B------:R-:W-:Y:S01]  /*4120*/  HMMA.16816.F32.BF16 R40, R68.reuse, R14, R40 ;  /* 0x0000000e4428723c */ /* 0x040fe20000041828 */
[----:B------:R-:W1:Y:S07]  /*4130*/  LDSM.16.M88.4 R12, [R197+0xa800] ;  /* 0x00a80000c50c783b */ /* 0x000e6e0000000200 */
[C---:B----4-:R-:W-:Y:S08]  /*4140*/  HMMA.16816.F32.BF16 R8, R68.reuse, R36, R8 ;  /* 0x000000244408723c */ /* 0x050ff00000041808 */
[C---:B------:R-:W-:Y:S01]  /*4150*/  HMMA.16816.F32.BF16 R72, R68.reuse, R38, R72 ;  /* 0x000000264448723c */ /* 0x040fe20000041848 */
[----:B------:R-:W-:Y:S07]  /*4160*/  LDSM.16.M88.4 R36, [R196+0x4000] ;  /* 0x00400000c424783b */ /* 0x000fee0000000200 */
[C---:B--2---:R-:W-:Y:S01]  /*4170*/  HMMA.16816.F32.BF16 R48, R68.reuse, R16, R28 ;  /* 0x000000104430723c */ /* 0x044fe2000004181c */
[----:B------:R-:W2:Y:S07]  /*4180*/  LDSM.16.M88.4 R28, [R195+0x4000] ;  /* 0x00400000c31c783b */ /* 0x000eae0000000200 */
[C---:B------:R-:W-:Y:S08]  /*4190*/  HMMA.16816.F32.BF16 R76, R68.reuse, R20, R76 ;  /* 0x00000014444c723c */ /* 0x040ff0000004184c */
[C---:B------:R-:W-:Y:S01]  /*41a0*/  HMMA.16816.F32.BF16 R64, R68.reuse, R22, R64 ;  /* 0x000000164440723c */ /* 0x040fe20000041840 */
[----:B------:R-:W4:Y:S07]  /*41b0*/  LDSM.16.M88.4 R20, [R197+0xb000] ;  /* 0x00b00000c514783b */ /* 0x000f2e0000000200 */
[----:B------:R-:W-:Y:S01]  /*41c0*/  HMMA.16816.F32.BF16 R52, R68, R18, R52 ;  /* 0x000000124434723c */ /* 0x000fe20000041834 */
[----:B------:R-:W5:Y:S04]  /*41d0*/  LDSM.16.M88.4 R16, [R195+0x4800] ;  /* 0x00480000c310783b */ /* 0x000f680000000200 */
[----:B------:R-:W-:Y:S03]  /*41e0*/  LDSM.16.M88.4 R68, [R195+0x5800] ;  /* 0x00580000c344783b */ /* 0x000fe60000000200 */
[C---:B---3--:R-:W-:Y:S08]  /*41f0*/  HMMA.16816.F32.BF16 R8, R32.reuse, R24, R8 ;  /* 0x000000182008723c */ /* 0x048ff00000041808 */
[C---:B------:R-:W-:Y:S01]  /*4200*/  HMMA.16816.F32.BF16 R72, R32.reuse, R26, R72 ;  /* 0x0000001a2048723c */ /* 0x040fe20000041848 */
[----:B------:R-:W-:Y:S07]  /*4210*/  LDSM.16.M88.4 R24, [R195+0x5000] ;  /* 0x00500000c318783b */ /* 0x000fee0000000200 */
[C---:B-1----:R-:W-:Y:S08]  /*4220*/  HMMA.16816.F32.BF16 R44, R32.reuse, R12, R44 ;  /* 0x0000000c202c723c */ /* 0x042ff0000004182c */
[----:B------:R-:W-:Y:S01]  /*4230*/  HMMA.16816.F32.BF16 R60, R32, R14, R40 ;  /* 0x0000000e203c723c */ /* 0x000fe20000041828 */
[----:B------:R-:W-:Y:S04]  /*4240*/  LDSM.16.M88.4 R40, [R194+0x4000] ;  /* 0x00400000c228783b */ /* 0x000fe80000000200 */
[----:B------:R-:W1:Y:S03]  /*4250*/  LDSM.16.M88.4 R12, [R191+0xa000] ;  /* 0x00a00000bf0c783b */ /* 0x000e660000000200 */
[C---:B--2---:R-:W-:Y:S08]  /*4260*/  HMMA.16816.F32.BF16 R8, R36.reuse, R28, R8 ;  /* 0x0000001c2408723c */ /* 0x044ff00000041808 */
[----:B------:R-:W-:Y:S01]  /*4270*/  HMMA.16816.F32.BF16 R72, R36, R30, R72 ;  /* 0x0000001e2448723c */ /* 0x000fe20000041848 */
[----:B------:R-:W-:Y:S07]  /*4280*/  LDSM.16.M88.4 R28, [R191+0xb000] ;  /* 0x00b00000bf1c783b */ /* 0x000fee0000000200 */
[C---:B----4-:R-:W-:Y:S08]  /*4290*/  HMMA.16816.F32.BF16 R76, R32.reuse, R20, R76 ;  /* 0x00000014204c723c */ /* 0x050ff0000004184c */
[C---:B------:R-:W-:Y:S01]  /*42a0*/  HMMA.16816.F32.BF16 R64, R32.reuse, R22, R64 ;  /* 0x000000162040723c */ /* 0x040fe20000041840 */
[----:B------:R-:W-:Y:S07]  /*42b0*/  LDSM.16.M88.4 R20, [R191+0xa800] ;  /* 0x00a80000bf14783b */ /* 0x000fee0000000200 */
[C---:B------:R-:W-:Y:S08]  /*42c0*/  HMMA.16816.F32.BF16 R48, R32.reuse, R56, R48 ;  /* 0x000000382030723c */ /* 0x040ff00000041830 */
[----:B------:R-:W-:Y:S01]  /*42d0*/  HMMA.16816.F32.BF16 R52, R32, R58, R52 ;  /* 0x0000003a2034723c */ /* 0x000fe20000041834 */
[----:B------:R-:W-:Y:S04]  /*42e0*/  LDSM.16.M88.4 R32, [R193+0x4000] ;  /* 0x00400000c120783b */ /* 0x000fe80000000200 */
[----:B------:R-:W-:Y:S03]  /*42f0*/  LDSM.16.M88.4 R56, [R191+0xb800] ;  /* 0x00b80000bf38783b */ /* 0x000fe60000000200 */
[C---:B-----5:R-:W-:Y:S08]  /*4300*/  HMMA.16816.F32.BF16 R44, R36.reuse, R16, R44 ;  /* 0x00000010242c723c */ /* 0x060ff0000004182c */
[----:B------:R-:W-:Y:S01]  /*4310*/  HMMA.16816.F32.BF16 R60, R36, R18, R60 ;  /* 0x00000012243c723c */ /* 0x000fe2000004183c */
[----:B------:R-:W2:Y:S07]  /*4320*/  LDSM.16.M88.4 R16, [R184+0x4000] ;  /* 0x00400000b810783b */ /* 0x000eae0000000200 */
[C---:B-1----:R-:W-:Y:S08]  /*4330*/  HMMA.16816.F32.BF16 R8, R40.reuse, R12, R8 ;  /* 0x0000000c2808723c */ /* 0x042ff00000041808 */
[----:B------:R-:W-:Y:S01]  /*4340*/  HMMA.16816.F32.BF16 R72, R40, R14, R72 ;  /* 0x0000000e2848723c */ /* 0x000fe20000041848 */
[----:B------:R-:W-:Y:S07]  /*4350*/  LDSM.16.M88.4 R12, [R184+0x5000] ;  /* 0x00500000b80c783b */ /* 0x000fee0000000200 */
[C---:B------:R-:W-:Y:S08]  /*4360*/  HMMA.16816.F32.BF16 R76, R36.reuse, R24, R76 ;  /* 0x00000018244c723c */ /* 0x040ff0000004184c */
[C---:B------:R-:W-:Y:S01]  /*4370*/  HMMA.16816.F32.BF16 R64, R36.reuse, R26, R64 ;  /* 0x0000001a2440723c */ /* 0x040fe20000041840 */
[----:B------:R-:W1:Y:S07]  /*4380*/  LDSM.16.M88.4 R24, [R184+0x4800] ;  /* 0x00480000b818783b */ /* 0x000e6e0000000200 */
[C---:B------:R-:W-:Y:S08]  /*4390*/  HMMA.16816.F32.BF16 R48, R36.reuse, R68, R48 ;  /* 0x000000442430723c */ /* 0x040ff00000041830 */
[----:B------:R-:W-:Y:S08]  /*43a0*/  HMMA.16816.F32.BF16 R52, R36, R70, R52 ;  /* 0x000000462434723c */ /* 0x000ff00000041834 */
[C---:B--2---:R-:W-:Y:S08]  /*43b0*/  HMMA.16816.F32.BF16 R8, R32.reuse, R16, R8 ;  /* 0x000000102008723c */ /* 0x044ff00000041808 */
[----:B------:R-:W-:Y:S01]  /*43c0*/  HMMA.16816.F32.BF16 R72, R32, R18, R72 ;  /* 0x000000122048723c */ /* 0x000fe20000041848 */
[----:B------:R-:W2:Y:S01]  /*43d0*/  LDSM.16.M88.4 R16, [R184+0x5800] ;  /* 0x00580000b810783b */ /* 0x000ea20000000200 */
[----:B------:R-:W-:-:S06]  /*43e0*/  DEPBAR.LE SB0, 0x0 ;  /* 0x000080000000791a */ /* 0x000fcc0000000000 */
[C---:B------:R-:W-:Y:S08]  /*43f0*/  HMMA.16816.F32.BF16 R44, R40.reuse, R20, R44 ;  /* 0x00000014282c723c */ /* 0x040ff0000004182c */
[C---:B------:R-:W-:Y:S07]  /*4400*/  HMMA.16816.F32.BF16 R76, R40.reuse, R28, R76 ;  /* 0x0000001c284c723c */ /* 0x040fee000004184c */
[----:B------:R-:W-:Y:S01]  /*4410*/  IMAD.IADD R29, R3, 0x1, R86 ;  /* 0x00000001031d7824 */ /* 0x000fe200078e0256 */
[----:B------:R-:W-:Y:S04]  /*4420*/  HMMA.16816.F32.BF16 R60, R40, R22, R60 ;  /* 0x00000016283c723c */ /* 0x000fe8000004183c */
[----:B------:R-:W-:-:S02]  /*4430*/  IADD3 R21, R29, 0x8, RZ ;  /* 0x000000081d157810 */ /* 0x000fc40007ffe0ff */
[CC--:B------:R-:W-:Y:S02]  /*4440*/  ISETP.GE.AND P1, PT, R29.reuse, R88.reuse, PT ;  /* 0x000000581d00720c */ /* 0x0c0fe40003f26270 */
[C---:B------:R-:W-:Y:S01]  /*4450*/  HMMA.16816.F32.BF16 R64, R40.reuse, R30, R64 ;  /* 0x0000001e2840723c */ /* 0x040fe20000041840 */
[----:B------:R-:W-:Y:S02]  /*4460*/  IADD3 R23, R29, 0x1, RZ ;  /* 0x000000011d177810 */ /* 0x000fe40007ffe0ff */
[-C--:B------:R-:W-:Y:S02]  /*4470*/  ISETP.GE.AND P4, PT, R21, R88.reuse, PT ;  /* 0x000000581500720c */ /* 0x080fe40003f86270 */
[----:B------:R-:W-:Y:S02]  /*4480*/  IADD3 R21, R29, 0x9, RZ ;  /* 0x000000091d157810 */ /* 0x000fe40007ffe0ff */
[----:B------:R-:W-:Y:S01]  /*4490*/  ISETP.GE.AND P5, PT, R23, R88, PT ;  /* 0x000000581700720c */ /* 0x000fe20003fa6270 */
[----:B------:R-:W-:Y:S01]  /*44a0*/  HMMA.16816.F32.BF16 R48, R40, R56, R48 ;  /* 0x000000382830723c */ /* 0x000fe20000041830 */
[----:B------:R-:W-:-:S02]  /*44b0*/  IADD3 R23, R29, 0x10, RZ ;  /* 0x000000101d177810 */ /* 0x000fc40007ffe0ff */
[-C--:B------:R-:W-:Y:S02]  /*44c0*/  ISETP.GE.AND P3, PT, R21, R88.reuse, PT ;  /* 0x000000581500720c */ /* 0x080fe40003f66270 */
[----:B------:R-:W-:Y:S02]  /*44d0*/  IADD3 R21, R29, 0x11, RZ ;  /* 0x000000111d157810 */ /* 0x000fe40007ffe0ff */
[----:B------:R-:W-:Y:S01]  /*44e0*/  ISETP.GE.AND P2, PT, R23, R88, PT ;  /* 0x000000581700720c */ /* 0x000fe20003f46270 */
[----:B------:R-:W-:Y:S01]  /*44f0*/  HMMA.16816.F32.BF16 R52, R40, R58, R52 ;  /* 0x0000003a2834723c */ /* 0x000fe20000041834 */
[----:B------:R-:W-:Y:S02]  /*4500*/  FSEL R22, R9, -INF , !P5 ;  /* 0xff80000009167808 */ /* 0x000fe40006800000 */
[----:B------:R-:W-:Y:S02]  /*4510*/  FSEL R20, R10, -INF , !P1 ;  /* 0xff8000000a147808 */ /* 0x000fe40004800000 */
[----:B------:R-:W-:-:S02]  /*4520*/  FSEL R23, R8, -INF , !P1 ;  /* 0xff80000008177808 */ /* 0x000fc40004800000 */
[----:B------:R-:W-:Y:S01]  /*4530*/  IADD3 R9, R29, 0x19, RZ ;  /* 0x000000191d097810 */ /* 0x000fe20007ffe0ff */
[C---:B-1----:R-:W-:Y:S01]  /*4540*/  HMMA.16816.F32.BF16 R44, R32.reuse, R24, R44 ;  /* 0x00000018202c723c */ /* 0x042fe2000004182c */
[----:B------:R-:W-:Y:S02]  /*4550*/  ISETP.GE.AND P1, PT, R21, R88, PT ;  /* 0x000000581500720c */ /* 0x000fe40003f26270 */
[----:B------:R-:W-:Y:S02]  /*4560*/  FSEL R21, R11, -INF , !P5 ;  /* 0xff8000000b157808 */ /* 0x000fe40006800000 */
[----:B------:R-:W-:Y:S02]  /*4570*/  FSEL R74, R74, -INF , !P4 ;  /* 0xff8000004a4a7808 */ /* 0x000fe40006000000 */
[----:B------:R-:W-:Y:S01]  /*4580*/  FSEL R25, R72, -INF , !P4 ;  /* 0xff80000048197808 */ /* 0x000fe20006000000 */
[----:B------:R-:W-:Y:S01]  /*4590*/  HMMA.16816.F32.BF16 R76, R32, R12, R76 ;  /* 0x0000000c204c723c */ /* 0x000fe2000004184c */
[----:B------:R-:W-:-:S02]  /*45a0*/  IADD3 R11, R29, 0x20, RZ ;  /* 0x000000201d0b7810 */ /* 0x000fc40007ffe0ff */
[-C--:B------:R-:W-:Y:S02]  /*45b0*/  ISETP.GE.AND P4, PT, R9, R88.reuse, PT ;  /* 0x000000580900720c */ /* 0x080fe40003f86270 */
[----:B------:R-:W-:Y:S02]  /*45c0*/  IADD3 R9, R29, 0x21, RZ ;  /* 0x000000211d097810 */ /* 0x000fe40007ffe0ff */
[----:B------:R-:W-:Y:S01]  /*45d0*/  FSEL R2, R75, -INF , !P3 ;  /* 0xff8000004b027808 */ /* 0x000fe20005800000 */
[----:B------:R-:W-:Y:S01]  /*45e0*/  HMMA.16816.F32.BF16 R60, R32, R26, R60 ;  /* 0x0000001a203c723c */ /* 0x000fe2000004183c */
[----:B------:R-:W-:Y:S01]  /*45f0*/  FSEL R73, R73, -INF , !P3 ;  /* 0xff80000049497808 */ /* 0x000fe20005800000 */
[----:B------:R-:W-:Y:S01]  /*4600*/  BAR.SYNC.DEFER_BLOCKING 0x0 ;  /* 0x0000000000007b1d */ /* 0x000fe20000010000 */
[----:B------:R-:W-:Y:S02]  /*4610*/  ISETP.GE.AND P3, PT, R11, R88, PT ;  /* 0x000000580b00720c */ /* 0x000fe40003f66270 */
[----:B------:R-:W-:-:S03]  /*4620*/  IADD3 R13, R29, 0x18, RZ ;  /* 0x000000181d0d7810 */ /* 0x000fc60007ffe0ff */
[C---:B------:R-:W-:Y:S01]  /*4630*/  HMMA.16816.F32.BF16 R64, R32.reuse, R14, R64 ;  /* 0x0000000e2040723c */ /* 0x040fe20000041840 */
[----:B------:R-:W-:Y:S02]  /*4640*/  FSEL R12, R46, -INF , !P2 ;  /* 0xff8000002e0c7808 */ /* 0x000fe40005000000 */
[----:B------:R-:W-:Y:S02]  /*4650*/  FSEL R11, R44, -INF , !P2 ;  /* 0xff8000002c0b7808 */ /* 0x000fe40005000000 */
[-C--:B------:R-:W-:Y:S02]  /*4660*/  ISETP.GE.AND P2, PT, R9, R88.reuse, PT ;  /* 0x000000580900720c */ /* 0x080fe40003f46270 */
[----:B------:R-:W-:Y:S01]  /*4670*/  IADD3 R9, R29, 0x28, RZ ;  /* 0x000000281d097810 */ /* 0x000fe20007ffe0ff */
[----:B--2---:R-:W-:Y:S01]  /*4680*/  HMMA.16816.F32.BF16 R48, R32, R16, R48 ;  /* 0x000000102030723c */ /* 0x004fe20000041830 */
[----:B------:R-:W-:Y:S02]  /*4690*/  ISETP.GE.AND P5, PT, R13, R88, PT ;  /* 0x000000580d00720c */ /* 0x000fe40003fa6270 */
[----:B------:R-:W-:-:S02]  /*46a0*/  FSEL R162, R78, -INF , !P3 ;  /* 0xff8000004ea27808 */ /* 0x000fc40005800000 */
[----:B------:R-:W-:Y:S02]  /*46b0*/  FSEL R169, R76, -INF , !P3 ;  /* 0xff8000004ca97808 */ /* 0x000fe40005800000 */
[----:B------:R-:W-:Y:S01]  /*46c0*/  IADD3 R17, R29, 0x31, RZ ;  /* 0x000000311d117810 */ /* 0x000fe20007ffe0ff */
[----:B------:R-:W-:Y:S01]  /*46d0*/  HMMA.16816.F32.BF16 R52, R32, R18, R52 ;  /* 0x000000122034723c */ /* 0x000fe20000041834 */
[----:B------:R-:W-:Y:S02]  /*46e0*/  FSEL R14, R47, -INF , !P1 ;  /* 0xff8000002f0e7808 */ /* 0x000fe40004800000 */
[----:B------:R-:W-:Y:S02]  /*46f0*/  FSEL R15, R45, -INF , !P1 ;  /* 0xff8000002d0f7808 */ /* 0x000fe40004800000 */
[----:B------:R-:W-:Y:S02]  /*4700*/  IADD3 R13, R29, 0x29, RZ ;  /* 0x000000291d0d7810 */ /* 0x000fe40007ffe0ff */
[----:B------:R-:W-:-:S02]  /*4710*/  ISETP.GE.AND P3, PT, R17, R88, PT ;  /* 0x000000581100720c */ /* 0x000fc40003f66270 */
[----:B------:R-:W-:Y:S02]  /*4720*/  ISETP.GE.AND P1, PT, R9, R88, PT ;  /* 0x000000580900720c */ /* 0x000fe40003f26270 */
[C---:B------:R-:W-:Y:S02]  /*4730*/  IADD3 R19, R29.reuse, 0x30, RZ ;  /* 0x000000301d137810 */ /* 0x040fe40007ffe0ff */
[C---:B------:R-:W-:Y:S02]  /*4740*/  IADD3 R17, R29.reuse, 0x38, RZ ;  /* 0x000000381d117810 */ /* 0x040fe40007ffe0ff */
[----:B------:R-:W-:Y:S02]  /*4750*/  IADD3 R29, R29, 0x39, RZ ;  /* 0x000000391d1d7810 */ /* 0x000fe40007ffe0ff */
[----:B------:R-:W-:Y:S02]  /*4760*/  FSEL R8, R62, -INF , !P5 ;  /* 0xff8000003e087808 */ /* 0x000fe40006800000 */
[----:B------:R-:W-:-:S02]  /*4770*/  FSEL R9, R60, -INF , !P5 ;  /* 0xff8000003c097808 */ /* 0x000fc40006800000 */
[----:B------:R-:W-:Y:S02]  /*4780*/  ISETP.GE.AND P5, PT, R13, R88, PT ;  /* 0x000000580d00720c */ /* 0x000fe40003fa6270 */
[----:B------:R-:W-:Y:S02]  /*4790*/  FSEL R10, R63, -INF , !P4 ;  /* 0xff8000003f0a7808 */ /* 0x000fe40006000000 */
[----:B------:R-:W-:Y:S02]  /*47a0*/  FSEL R13, R61, -INF , !P4 ;  /* 0xff8000003d0d7808 */ /* 0x000fe40006000000 */
[----:B------:R-:W-:Y:S02]  /*47b0*/  FSEL R172, R79, -INF , !P2 ;  /* 0xff8000004fac7808 */ /* 0x000fe40005000000 */
[----:B------:R-:W-:Y:S02]  /*47c0*/  FSEL R161, R77, -INF , !P2 ;  /* 0xff8000004da17808 */ /* 0x000fe40005000000 */
[----:B------:R-:W-:-:S02]  /*47d0*/  FSEL R164, R66, -INF , !P1 ;  /* 0xff80000042a47808 */ /* 0x000fc40004800000 */
[----:B------:R-:W-:Y:S02]  /*47e0*/  FSEL R167, R64, -INF , !P1 ;  /* 0xff80000040a77808 */ /* 0x000fe40004800000 */
[-C--:B------:R-:W-:Y:S02]  /*47f0*/  ISETP.GE.AND P4, PT, R19, R88.reuse, PT ;  /* 0x000000581300720c */ /* 0x080fe40003f86270 */
[-C--:B------:R-:W-:Y:S02]  /*4800*/  ISETP.GE.AND P2, PT, R17, R88.reuse, PT ;  /* 0x000000581100720c */ /* 0x080fe40003f46270 */
[----:B------:R-:W-:Y:S02]  /*4810*/  ISETP.GE.AND P1, PT, R29, R88, PT ;  /* 0x000000581d00720c */ /* 0x000fe40003f26270 */
[----:B------:R-:W-:Y:S02]  /*4820*/  FSEL R170, R67, -INF , !P5 ;  /* 0xff80000043aa7808 */ /* 0x000fe40006800000 */
[----:B------:R-:W-:-:S02]  /*4830*/  FSEL R163, R65, -INF , !P5 ;  /* 0xff80000041a37808 */ /* 0x000fc40006800000 */
[----:B------:R-:W-:Y:S02]  /*4840*/  FSEL R166, R50, -INF , !P4 ;  /* 0xff80000032a67808 */ /* 0x000fe40006000000 */
[----:B------:R-:W-:Y:S02]  /*4850*/  FSEL R173, R48, -INF , !P4 ;  /* 0xff80000030ad7808 */ /* 0x000fe40006000000 */
[----:B------:R-:W-:Y:S02]  /*4860*/  FSEL R142, R51, -INF , !P3 ;  /* 0xff800000338e7808 */ /* 0x000fe40005800000 */
[----:B------:R-:W-:Y:S02]  /*4870*/  FSEL R171, R49, -INF , !P3 ;  /* 0xff80000031ab7808 */ /* 0x000fe40005800000 */
[----:B------:R-:W-:Y:S02]  /*4880*/  FSEL R140, R54, -INF , !P2 ;  /* 0xff800000368c7808 */ /* 0x000fe40005000000 */
[----:B------:R-:W-:-:S02]  /*4890*/  FSEL R143, R52, -INF , !P2 ;  /* 0xff800000348f7808 */ /* 0x000fc40005000000 */
[----:B------:R-:W-:Y:S02]  /*48a0*/  FSEL R160, R55, -INF , !P1 ;  /* 0xff80000037a07808 */ /* 0x000fe40004800000 */
[----:B------:R-:W-:Y:S01]  /*48b0*/  FSEL R141, R53, -INF , !P1 ;  /* 0xff800000358d7808 */ /* 0x000fe20004800000 */
[----:B------:R-:W-:Y:S05]  /*48c0*/  @!P6 BRA `(.L_x_1380) ;  /* 0x00000b700000e947 */ /* 0x000fea0003800000 */
[----:B------:R-:W-:Y:S05]  /*48d0*/  @!P0 BRA `(.L_x_1381) ;  /* 0x0000039000008947 */ /* 0x000fea0003800000 */
[----:B------:R-:W1:Y:S01]  /*48e0*/  I2F.RP R26, R6 ;  /* 0x00000006001a7306 */ /* 0x000e620000209400 */
[C---:B------:R-:W-:Y:S02]  /*48f0*/  IADD3 R24, R3.reuse, -0x40, RZ ;  /* 0xffffffc003187810 */ /* 0x040fe40007ffe0ff */
[----:B------:R-:W-:Y:S02]  /*4900*/  IABS R16, R3 ;  /* 0x0000000300107213 */ /* 0x000fe40000000000 */
[----:B------:R-:W-:Y:S02]  /*4910*/  IABS R4, R24 ;  /* 0x0000001800047213 */ /* 0x000fe40000000000 */
[----:B------:R-:W-:-:S02]  /*4920*/  LOP3.LUT R3, R3, c[0x0][0x2d0], RZ, 0x3c, !PT ;  /* 0x0000b40003037a12 */ /* 0x000fc400078e3cff */
        /* <DEDUP_REMOVED lines=47> */
[----:B------:R-:W-:Y:S01]  /*4c20*/  IMAD R17, R4, c[0x0][0x180], RZ ;  /* 0x0000600004117a24 */ /* 0x000fe200078e02ff */
[----:B------:R-:W-:-:S03]  /*4c30*/  MOV R4, R18 ;  /* 0x0000001200047202 */ /* 0x000fc60000000f00 */
[----:B------:R-:W-:-:S04]  /*4c40*/  IMAD R17, R16, c[0x0][0x184], R17 ;  /* 0x0000610010117a24 */ /* 0x000fc800078e0211 */
[----:B------:R-:W-:Y:S01]  /*4c50*/  IMAD.IADD R3, R19, 0x1, R17 ;  /* 0x0000000113037824 */ /* 0x000fe200078e0211 */
[----:B------:R-:W-:Y:S05]  /*4c60*/  BRA `(.L_x_1382) ;  /* 0x0000002000007947 */ /* 0x000fea0003800000 */
.L_x_1381:
[----:B------:R-:W-:-:S04]  /*4c70*/  LEA R4, -R4, RZ, 0x6 ;  /* 0x000000ff04047211 */ /* 0x000fc800078e31ff */
[----:B------:R-:W-:Y:S02]  /*4c80*/  SHF.R.S32.HI R3, RZ, 0x1f, R4 ;  /* 0x0000001fff037819 */ /* 0x000fe40000011404 */
.L_x_1382:
        /* <DEDUP_REMOVED lines=119> */
.L_x_1384:
[----:B------:R-:W-:Y:S05]  /*5400*/  BSYNC B0 ;  /* 0x0000000000007941 */ /* 0x000fea0003800000 */
.L_x_1383:
[----:B------:R-:W0:Y:S01]  /*5410*/  LDGDEPBAR ;  /* 0x00000000000079af */ /* 0x000e220000000000 */
[----:B------:R-:W-:-:S04]  /*5420*/  IADD3 R135, P1, R4, R135, RZ ;  /* 0x0000008704877210 */ /* 0x000fc80007f3e0ff */
[----:B------:R-:W-:Y:S02]  /*5430*/  IADD3.X R134, R3, R134, RZ, P1, !PT ;  /* 0x0000008603867210 */ /* 0x000fe40000ffe4ff */
.L_x_1380:
        /* <DEDUP_REMOVED lines=31> */
[----:B-1----:R-:W1:Y:S03]  /*5630*/  SHFL.BFLY PT, R17, R6, 0x2, 0x1f ;  /* 0x0c401f0006117f89 */ /* 0x002e6600000e0000 */
[-C--:B------:R-:W-:Y:S01]  /*5640*/  LEA R189, R5, R192.reuse, 0x1 ;  /* 0x000000c005bd7211 */ /* 0x080fe200078e08ff */
[----:B------:R-:W2:Y:S01]  /*5650*/  SHFL.BFLY PT, R4, R19, 0x2, 0x1f ;  /* 0x0c401f0013047f89 */ /* 0x000ea200000e0000 */
[----:B------:R-:W-:-:S03]  /*5660*/  LEA R190, R7, R192, 0x1 ;  /* 0x000000c007be7211 */ /* 0x000fc600078e08ff */
[----:B------:R-:W-:Y:S01]  /*5670*/  LDSM.16.MT88.4 R68, [R192+0xe000] ;  /* 0x00e00000c044783b */ /* 0x000fe20000004200 */
[----:B------:R-:W-:-:S03]  /*5680*/  LEA R188, R5, R190, 0x1 ;  /* 0x000000be05bc7211 */ /* 0x000fc600078e08ff */
[----:B------:R-:W-:Y:S04]  /*5690*/  LDSM.16.MT88.4 R84, [R189+0xe000] ;  /* 0x00e00000bd54783b */ /* 0x000fe80000004200 */
[----:B------:R-:W-:Y:S04]  /*56a0*/  LDSM.16.MT88.4 R36, [R192+0xc000] ;  /* 0x00c00000c024783b */ /* 0x000fe80000004200 */
[----:B------:R-:W-:Y:S01]  /*56b0*/  LDSM.16.MT88.4 R44, [R190+0xc000] ;  /* 0x00c00000be2c783b */ /* 0x000fe20000004200 */
[----:B-1----:R-:W-:-:S03]  /*56c0*/  FMNMX.FTZ R17, R6, R17, !PT ;  /* 0x0000001106117209 */ /* 0x002fc60007810000 */
[----:B------:R-:W-:Y:S01]  /*56d0*/  LDSM.16.MT88.4 R52, [R189+0xc000] ;  /* 0x00c00000bd34783b */ /* 0x000fe20000004200 */
[----:B--2---:R-:W-:-:S03]  /*56e0*/  FMNMX.FTZ R4, R19, R4, !PT ;  /* 0x0000000413047209 */ /* 0x004fc60007810000 */
[----:B------:R-:W1:Y:S04]  /*56f0*/  SHFL.BFLY PT, R132, R17, 0x1, 0x1f ;  /* 0x0c201f0011847f89 */ /* 0x000e6800000e0000 */
[----:B------:R-:W2:Y:S04]  /*5700*/  SHFL.BFLY PT, R3, R4, 0x1, 0x1f ;  /* 0x0c201f0004037f89 */ /* 0x000ea800000e0000 */
[----:B------:R-:W3:Y:S04]  /*5710*/  LDSM.16.MT88.4 R60, [R188+0xc000] ;  /* 0x00c00000bc3c783b */ /* 0x000ee80000004200 */
[----:B------:R-:W4:Y:S04]  /*5720*/  LDSM.16.MT88.4 R76, [R190+0xe000] ;  /* 0x00e00000be4c783b */ /* 0x000f280000004200 */
[----:B------:R-:W5:Y:S04]  /*5730*/  LDSM.16.MT88.4 R92, [R188+0xe000] ;  /* 0x00e00000bc5c783b */ /* 0x000f680000004200 */
[----:B------:R-:W3:Y:S01]  /*5740*/  LDSM.16.MT88.4 R100, [R192+0x10000] ;  /* 0x01000000c064783b */ /* 0x000ee20000004200 */
[----:B-1----:R-:W-:-:S03]  /*5750*/  FMNMX.FTZ R132, R17, R132, !PT ;  /* 0x0000008411847209 */ /* 0x002fc60007810000 */
[----:B------:R-:W1:Y:S01]  /*5760*/  LDSM.16.MT88.4 R124, [R190+0x10000] ;  /* 0x01000000be7c783b */ /* 0x000e620000004200 */
[----:B--2---:R-:W-:Y:S01]  /*5770*/  FMNMX.FTZ R3, R4, R3, !PT ;  /* 0x0000000304037209 */ /* 0x004fe20007810000 */
[C---:B------:R-:W-:Y:S01]  /*5780*/  FMUL.FTZ R168, R132.reuse, c[0x0][0x23c] ;  /* 0x00008f0084a87a20 */ /* 0x040fe20000410000 */
[----:B------:R-:W-:Y:S01]  /*5790*/  FSETP.NEU.FTZ.AND P1, PT, R132, -INF , PT ;  /* 0xff8000008400780b */ /* 0x000fe20003f3d000 */
[----:B------:R-:W2:Y:S02]  /*57a0*/  LDSM.16.MT88.4 R112, [R189+0x10000] ;  /* 0x01000000bd70783b */ /* 0x000ea40000004200 */
[C---:B------:R-:W-:Y:S01]  /*57b0*/  FMUL.FTZ R165, R3.reuse, c[0x0][0x23c] ;  /* 0x00008f0003a57a20 */ /* 0x040fe20000410000 */
[----:B------:R-:W-:Y:S01]  /*57c0*/  FSEL R168, R168, RZ, P1 ;  /* 0x000000ffa8a87208 */ /* 0x000fe20000800000 */
[----:B------:R-:W1:Y:S01]  /*57d0*/  LDSM.16.MT88.4 R4, [R188+0x10000] ;  /* 0x01000000bc04783b */ /* 0x000e620000004200 */
[----:B------:R-:W-:-:S03]  /*57e0*/  FSETP.NEU.FTZ.AND P1, PT, R3, -INF , PT ;  /* 0xff8000000300780b */ /* 0x000fc60003f3d000 */
[--C-:B------:R-:W-:Y:S01]  /*57f0*/  FFMA.FTZ R155, R23, c[0x0][0x23c], -R168.reuse ;  /* 0x00008f00179b7a23 */ /* 0x100fe200000108a8 */
[----:B------:R-:W-:Y:S01]  /*5800*/  FSEL R165, R165, RZ, P1 ;  /* 0x000000ffa5a57208 */ /* 0x000fe20000800000 */
[--C-:B------:R-:W-:Y:S01]  /*5810*/  FFMA.FTZ R152, R22, c[0x0][0x23c], -R168.reuse ;  /* 0x00008f0016987a23 */ /* 0x100fe200000108a8 */
[----:B------:R-:W-:Y:S01]  /*5820*/  LDSM.16.MT88.4 R16, [R189+0xe800] ;  /* 0x00e80000bd10783b */ /* 0x000fe20000004200 */
[--C-:B------:R-:W-:Y:S01]  /*5830*/  FFMA.FTZ R153, R25, c[0x0][0x23c], -R168.reuse ;  /* 0x00008f0019997a23 */ /* 0x100fe200000108a8 */
[----:B------:R-:W-:Y:S01]  /*5840*/  LEA R212, P1, R135, c[0x0][0x168], 0x1 ;  /* 0x00005a0087d47a11 */ /* 0x000fe200078208ff */
[----:B------:R-:W-:Y:S01]  /*5850*/  FFMA.FTZ R148, R73, c[0x0][0x23c], -R168 ;  /* 0x00008f0049947a23 */ /* 0x000fe200000108a8 */
[----:B------:R-:W-:Y:S01]  /*5860*/  MUFU.EX2 R155, R155 ;  /* 0x0000009b009b7308 */ /* 0x000fe20000000800 */
[--C-:B------:R-:W-:Y:S01]  /*5870*/  FFMA.FTZ R154, R20, c[0x0][0x23c], -R165.reuse ;  /* 0x00008f00149a7a23 */ /* 0x100fe200000108a5 */
[----:B------:R-:W-:Y:S01]  /*5880*/  LDSM.16.MT88.4 R136, [R190+0xc800] ;  /* 0x00c80000be88783b */ /* 0x000fe20000004200 */
[--C-:B------:R-:W-:Y:S01]  /*5890*/  FFMA.FTZ R157, R21, c[0x0][0x23c], -R165.reuse ;  /* 0x00008f00159d7a23 */ /* 0x100fe200000108a5 */
[----:B------:R-:W-:Y:S01]  /*58a0*/  LEA.HI.X R213, R135, c[0x0][0x16c], R134, 0x1, P1 ;  /* 0x00005b0087d57a11 */ /* 0x000fe200008f0c86 */
[--C-:B------:R-:W-:Y:S01]  /*58b0*/  FFMA.FTZ R159, R74, c[0x0][0x23c], -R165.reuse ;  /* 0x00008f004a9f7a23 */ /* 0x100fe200000108a5 */
[----:B------:R-:W-:Y:S01]  /*58c0*/  LDSM.16.MT88.4 R20, [R192+0xc800] ;  /* 0x00c80000c014783b */ /* 0x000fe20000004200 */
        /* <DEDUP_REMOVED lines=10> */
[----:B------:R-:W1:Y:S01]  /*5970*/  LDSM.16.MT88.4 R8, [R192+0xe800] ;  /* 0x00e80000c008783b */ /* 0x000e620000004200 */
[--C-:B------:R-:W-:Y:S02]  /*5980*/  FFMA.FTZ R2, R13, c[0x0][0x23c], -R168.reuse ;  /* 0x00008f000d027a23 */ /* 0x100fe400000108a8 */
[--C-:B------:R-:W-:Y:S01]  /*5990*/  FFMA.FTZ R149, R12, c[0x0][0x23c], -R165.reuse ;  /* 0x00008f000c957a23 */ /* 0x100fe200000108a5 */
[----:B------:R-:W-:Y:S01]  /*59a0*/  LDSM.16.MT88.4 R24, [R190+0xe800] ;  /* 0x00e80000be18783b */ /* 0x000fe20000004200 */
[----:B------:R-:W-:Y:S01]  /*59b0*/  FFMA.FTZ R144, R14, c[0x0][0x23c], -R165 ;  /* 0x00008f000e907a23 */ /* 0x000fe200000108a5 */
[----:B------:R-:W3:Y:S01]  /*59c0*/  MUFU.EX2 R148, R148 ;  /* 0x0000009400947308 */ /* 0x000ee20000000800 */
        /* <DEDUP_REMOVED lines=10> */
[----:B------:R-:W4:Y:S01]  /*5a70*/  MUFU.EX2 R157, R157 ;  /* 0x0000009d009d7308 */ /* 0x000f220000000800 */
[----:B---3--:R-:W-:Y:S01]  /*5a80*/  F2FP.BF16.PACK_AB R118, R148, R153 ;  /* 0x000000999476723e */ /* 0x008fe200000010ff */
        /* <DEDUP_REMOVED lines=8> */
[----:B------:R-:W3:Y:S01]  /*5b10*/  MUFU.EX2 R150, R150 ;  /* 0x0000009600967308 */ /* 0x000ee20000000800 */
[----:B----4-:R-:W-:Y:S01]  /*5b20*/  F2FP.BF16.PACK_AB R117, R157, R154 ;  /* 0x0000009a9d75723e */ /* 0x010fe200000010ff */
        /* <DEDUP_REMOVED lines=8> */
[----:B---3--:R-:W-:Y:S01]  /*5bb0*/  F2FP.BF16.PACK_AB R119, R150, R159 ;  /* 0x0000009f9677723e */ /* 0x008fe200000010ff */
[----:B------:R-:W3:Y:S01]  /*5bc0*/  MUFU.EX2 R146, R146 ;  /* 0x0000009200927308 */ /* 0x000ee20000000800 */
        /* <DEDUP_REMOVED lines=9> */
[----:B------:R-:W4:Y:S06]  /*5c60*/  MUFU.EX2 R144, R144 ;  /* 0x0000009000907308 */ /* 0x000f2c0000000800 */
        /* <DEDUP_REMOVED lines=10> */
[C---:B-----5:R-:W-:Y:S02]  /*5d10*/  HMMA.16816.F32.BF16 R88, R116.reuse, R92, RZ ;  /* 0x0000005c7458723c */ /* 0x060fe400000418ff */
[----:B------:R-:W-:Y:S06]  /*5d20*/  MUFU.EX2 R163, R163 ;  /* 0x000000a300a37308 */ /* 0x000fec0000000800 */
[C---:B------:R-:W-:Y:S02]  /*5d30*/  HMMA.16816.F32.BF16 R96, R116.reuse, R100, RZ ;  /* 0x000000647460723c */ /* 0x040fe400000418ff */
[----:B------:R-:W-:Y:S06]  /*5d40*/  MUFU.EX2 R162, R162 ;  /* 0x000000a200a27308 */ /* 0x000fec0000000800 */
[C---:B-1----:R-:W-:Y:S02]  /*5d50*/  HMMA.16816.F32.BF16 R104, R116.reuse, R124, RZ ;  /* 0x0000007c7468723c */ /* 0x042fe400000418ff */
[----:B------:R-:W1:Y:S06]  /*5d60*/  MUFU.EX2 R167, R167 ;  /* 0x000000a700a77308 */ /* 0x000e6c0000000800 */
        /* <DEDUP_REMOVED lines=23> */
[----:B----4-:R-:W-:Y:S01]  /*5ee0*/  F2FP.BF16.PACK_AB R5, R144, R149 ;  /* 0x000000959005723e */ /* 0x010fe200000010ff */
        /* <DEDUP_REMOVED lines=9> */
[----:B------:R-:W-:Y:S01]  /*5f80*/  HMMA.16816.F32.BF16 R64, R4, R8, R64 ;  /* 0x000000080440723c */ /* 0x000fe20000041840 */
[----:B------:R-:W-:-:S07]  /*5f90*/  FADD.FTZ R145, R0, R145 ;  /* 0x0000009100917221 */ /* 0x000fce0000010000 */
[C---:B------:R-:W-:Y:S01]  /*5fa0*/  HMMA.16816.F32.BF16 R68, R4.reuse, R10, R68 ;  /* 0x0000000a0444723c */ /* 0x040fe20000041844 */
[----:B------:R-:W3:Y:S07]  /*5fb0*/  LDSM.16.MT88.4 R8, [R190+0x10800] ;  /* 0x01080000be08783b */ /* 0x000eee0000004200 */
[C---:B------:R-:W-:Y:S08]  /*5fc0*/  HMMA.16816.F32.BF16 R80, R4.reuse, R16, R80 ;  /* 0x000000100450723c */ /* 0x040ff00000041850 */
[C---:B------:R-:W-:Y:S01]  /*5fd0*/  HMMA.16816.F32.BF16 R84, R4.reuse, R18, R84 ;  /* 0x000000120454723c */ /* 0x040fe20000041854 */
[----:B------:R-:W4:Y:S07]  /*5fe0*/  LDSM.16.MT88.4 R16, [R189+0x10800] ;  /* 0x01080000bd10783b */ /* 0x000f2e0000004200 */
[C---:B------:R-:W-:Y:S08]  /*5ff0*/  HMMA.16816.F32.BF16 R128, R4.reuse, R20, R128 ;  /* 0x000000140480723c */ /* 0x040ff00000041880 */
        /* <DEDUP_REMOVED lines=23> */
[C---:B-1----:R-:W-:Y:S08]  /*6170*/  HMMA.16816.F32.BF16 R96, R4.reuse, R20, R96 ;  /* 0x000000140460723c */ /* 0x042ff00000041860 */
[C---:B------:R-:W-:Y:S01]  /*6180*/  HMMA.16816.F32.BF16 R100, R4.reuse, R22, R100 ;  /* 0x000000160464723c */ /* 0x040fe20000041864 */
[----:B------:R-:W-:Y:S07]  /*6190*/  LDSM.16.MT88.4 R20, [R192+0x11000] ;  /* 0x01100000c014783b */ /* 0x000fee0000004200 */
[C---:B--2---:R-:W-:Y:S08]  /*61a0*/  HMMA.16816.F32.BF16 R120, R4.reuse, R12, R120 ;  /* 0x0000000c0478723c */ /* 0x044ff00000041878 */
[----:B------:R-:W-:Y:S01]  /*61b0*/  HMMA.16816.F32.BF16 R116, R4, R14, R116 ;  /* 0x0000000e0474723c */ /* 0x000fe20000041874 */
[----:B------:R-:W1:Y:S06]  /*61c0*/  LDSM.16.MT88.4 R12, [R192+0xf000] ;  /* 0x00f00000c00c783b */ /* 0x000e6c0000004200 */
[----:B------:R-:W-:Y:S01]  /*61d0*/  F2FP.BF16.PACK_AB R4, R161, R156 ;  /* 0x0000009ca104723e */ /* 0x000fe200000010ff */
[----:B------:R-:W-:Y:S01]  /*61e0*/  FADD.FTZ R156, R156, R147 ;  /* 0x000000939c9c7221 */ /* 0x000fe20000010000 */
[----:B------:R-:W-:Y:S01]  /*61f0*/  F2FP.BF16.PACK_AB R5, R167, R162 ;  /* 0x000000a2a705723e */ /* 0x000fe200000010ff */
[----:B------:R-:W-:Y:S01]  /*6200*/  FADD.FTZ R162, R162, R145 ;  /* 0x00000091a2a27221 */ /* 0x000fe20000010000 */
[----:B------:R-:W-:Y:S01]  /*6210*/  F2FP.BF16.PACK_AB R6, R163, R158 ;  /* 0x0000009ea306723e */ /* 0x000fe200000010ff */
[----:B------:R-:W-:Y:S01]  /*6220*/  FADD.FTZ R161, R161, R156 ;  /* 0x0000009ca1a17221 */ /* 0x000fe20000010000 */
[----:B-----5:R-:W-:Y:S01]  /*6230*/  F2FP.BF16.PACK_AB R7, R169, R164 ;  /* 0x000000a4a907723e */ /* 0x020fe200000010ff */
[----:B------:R-:W-:-:S02]  /*6240*/  FADD.FTZ R167, R167, R162 ;  /* 0x000000a2a7a77221 */ /* 0x000fc40000010000 */
[----:B------:R-:W-:Y:S02]  /*6250*/  FADD.FTZ R158, R158, R161 ;  /* 0x000000a19e9e7221 */ /* 0x000fe40000010000 */
[----:B------:R-:W-:Y:S02]  /*6260*/  FADD.FTZ R164, R164, R167 ;  /* 0x000000a7a4a47221 */ /* 0x000fe40000010000 */
[----:B---3--:R-:W-:Y:S01]  /*6270*/  HMMA.16816.F32.BF16 R128, R4, R8, R128 ;  /* 0x000000080480723c */ /* 0x008fe20000041880 */
[----:B------:R-:W-:Y:S02]  /*6280*/  FADD.FTZ R163, R163, R158 ;  /* 0x0000009ea3a37221 */ /* 0x000fe40000010000 */
[----:B------:R-:W-:-:S05]  /*6290*/  FADD.FTZ R169, R169, R164 ;  /* 0x000000a4a9a97221 */ /* 0x000fca0000010000 */
[C---:B------:R-:W-:Y:S01]  /*62a0*/  HMMA.16816.F32.BF16 R36, R4.reuse, R10, R36 ;  /* 0x0000000a0424723c */ /* 0x040fe20000041824 */
[----:B------:R-:W2:Y:S07]  /*62b0*/  LDSM.16.MT88.4 R8, [R189+0xf000] ;  /* 0x00f00000bd08783b */ /* 0x000eae0000004200 */
[C---:B----4-:R-:W-:Y:S08]  /*62c0*/  HMMA.16816.F32.BF16 R40, R4.reuse, R16, R40 ;  /* 0x000000100428723c */ /* 0x050ff00000041828 */
[C---:B------:R-:W-:Y:S01]  /*62d0*/  HMMA.16816.F32.BF16 R44, R4.reuse, R18, R44 ;  /* 0x00000012042c723c */ /* 0x040fe2000004182c */
[----:B------:R-:W3:Y:S07]  /*62e0*/  LDSM.16.MT88.4 R16, [R188+0xf000] ;  /* 0x00f00000bc10783b */ /* 0x000eee0000004200 */
[C---:B-1----:R-:W-:Y:S08]  /*62f0*/  HMMA.16816.F32.BF16 R64, R4.reuse, R12, R64 ;  /* 0x0000000c0440723c */ /* 0x042ff00000041840 */
[C---:B------:R-:W-:Y:S01]  /*6300*/  HMMA.16816.F32.BF16 R68, R4.reuse, R14, R68 ;  /* 0x0000000e0444723c */ /* 0x040fe20000041844 */
[----:B------:R-:W1:Y:S07]  /*6310*/  LDSM.16.MT88.4 R12, [R190+0x11000] ;  /* 0x01100000be0c783b */ /* 0x000e6e0000004200 */
[C---:B------:R-:W-:Y:S08]  /*6320*/  HMMA.16816.F32.BF16 R96, R4.reuse, R20, R96 ;  /* 0x000000140460723c */ /* 0x040ff00000041860 */
[C---:B--2---:R-:W-:Y:S08]  /*6330*/  HMMA.16816.F32.BF16 R80, R4.reuse, R8, R80 ;  /* 0x000000080450723c */ /* 0x044ff00000041850 */
[C---:B------:R-:W-:Y:S01]  /*6340*/  HMMA.16816.F32.BF16 R84, R4.reuse, R10, R84 ;  /* 0x0000000a0454723c */ /* 0x040fe20000041854 */
[----:B------:R-:W2:Y:S07]  /*6350*/  LDSM.16.MT88.4 R8, [R189+0x11000] ;  /* 0x01100000bd08783b */ /* 0x000eae0000004200 */
[C---:B---3--:R-:W-:Y:S08]  /*6360*/  HMMA.16816.F32.BF16 R88, R4.reuse, R16, R88 ;  /* 0x000000100458723c */ /* 0x048ff00000041858 */
[C---:B------:R-:W-:Y:S01]  /*6370*/  HMMA.16816.F32.BF16 R92, R4.reuse, R18, R92 ;  /* 0x00000012045c723c */ /* 0x040fe2000004185c */
[----:B------:R-:W3:Y:S07]  /*6380*/  LDSM.16.MT88.4 R16, [R188+0x11000] ;  /* 0x01100000bc10783b */ /* 0x000eee0000004200 */
[C---:B-1----:R-:W-:Y:S08]  /*6390*/  HMMA.16816.F32.BF16 R104, R4.reuse, R12, R104 ;  /* 0x0000000c0468723c */ /* 0x042ff00000041868 */
[C---:B------:R-:W-:Y:S01]  /*63a0*/  HMMA.16816.F32.BF16 R124, R4.reuse, R14, R124 ;  /* 0x0000000e047c723c */ /* 0x040fe2000004187c */
[----:B------:R-:W1:Y:S07]  /*63b0*/  LDSM.16.MT88.4 R12, [R192+0xd800] ;  /* 0x00d80000c00c783b */ /* 0x000e6e0000004200 */
        /* <DEDUP_REMOVED lines=50> */
[C---:B-1----:R-:W-:Y:S08]  /*66e0*/  HMMA.16816.F32.BF16 R104, R4.reuse, R12, R104 ;  /* 0x0000000c0468723c */ /* 0x042ff00000041868 */
[C---:B------:R-:W-:Y:S08]  /*66f0*/  HMMA.16816.F32.BF16 R124, R4.reuse, R14, R124 ;  /* 0x0000000e047c723c */ /* 0x040ff0000004187c */
[C---:B--2---:R-:W-:Y:S08]  /*6700*/  HMMA.16816.F32.BF16 R108, R4.reuse, R8, R108 ;  /* 0x00000008046c723c */ /* 0x044ff0000004186c */
        /* <DEDUP_REMOVED lines=13> */
.L_x_1389:
        /* <DEDUP_REMOVED lines=59> */
[----:B------:R-:W-:Y:S01]  /*6b90*/  IMAD.WIDE.U32 R6, R5, c[0x0][0x188], R6 ;  /* 0x0000620005067a25 */ /* 0x000fe200078e0006 */
[----:B------:R-:W-:Y:S05]  /*6ba0*/  SHF.R.S32.HI R3, RZ, 0x1f, R5 ;  /* 0x0000001fff037819 */ /* 0x000fea0000011405 */
[----:B------:R-:W-:Y:S02]  /*6bb0*/  IMAD R2, R3, c[0x0][0x188], RZ ;  /* 0x0000620003027a24 */ /* 0x000fe400078e02ff */
[----:B------:R-:W-:Y:S02]  /*6bc0*/  IMAD.MOV.U32 R3, RZ, RZ, R6 ;  /* 0x000000ffff037224 */ /* 0x000fe400078e0006 */
[----:B------:R-:W-:Y:S04]  /*6bd0*/  IMAD R2, R5, c[0x0][0x18c], R2 ;  /* 0x0000630005027a24 */ /* 0x000fe800078e0202 */
[----:B------:R-:W-:Y:S02]  /*6be0*/  IMAD.IADD R132, R7, 0x1, R2 ;  /* 0x0000000107847824 */ /* 0x000fe400078e0202 */
.L_x_1386:
[C---:B------:R-:W-:Y:S02]  /*6bf0*/  ISETP.GE.AND P5, PT, R206.reuse, c[0x0][0x220], PT ;  /* 0x00008800ce007a0c */ /* 0x040fe40003fa6270 */
[C---:B------:R-:W-:Y:S02]  /*6c00*/  IADD3 R134, R206.reuse, 0x40, RZ ;  /* 0x00000040ce867810 */ /* 0x040fe40007ffe0ff */
[----:B------:R-:W-:Y:S02]  /*6c10*/  IADD3 R2, R206, 0x80, RZ ;  /* 0x00000080ce027810 */ /* 0x000fe40007ffe0ff */
[----:B------:R-:W-:Y:S02]  /*6c20*/  ISETP.GE.AND P4, PT, R134, c[0x0][0x220], PT ;  /* 0x0000880086007a0c */ /* 0x000fe40003f86270 */
[----:B------:R-:W-:Y:S02]  /*6c30*/  ISETP.GE.AND P3, PT, R2, c[0x0][0x220], PT ;  /* 0x0000880002007a0c */ /* 0x000fe40003f66270 */
[C---:B------:R-:W-:Y:S02]  /*6c40*/  LEA R2, P1, R3.reuse, R220, 0x1 ;  /* 0x000000dc03027211 */ /* 0x040fe400078208ff */
[C---:B------:R-:W-:Y:S01]  /*6c50*/  IADD3 R223, P2, R3.reuse, R202, RZ ;  /* 0x000000ca03df7210 */ /* 0x040fe20007f5e0ff */
[----:B------:R-:W-:Y:S01]  /*6c60*/  @P5 STS.128 [R205+0xc000], RZ ;  /* 0x00c000ffcd005388 */ /* 0x000fe20000000c00 */
[-C--:B------:R-:W-:Y:S02]  /*6c70*/  LEA.HI.X R3, R3, R221.reuse, R132, 0x1, P1 ;  /* 0x000000dd03037211 */ /* 0x080fe400008f0c84 */
[CC--:B------:R-:W-:Y:S01]  /*6c80*/  @!P5 LEA R226, P6, R223.reuse, R220.reuse, 0x1 ;  /* 0x000000dcdfe2d211 */ /* 0x0c0fe200078c08ff */
[--C-:B------:R-:W-:Y:S02]  /*6c90*/  IMAD.X R134, R132, 0x1, R201.reuse, P2 ;  /* 0x0000000184867824 */ /* 0x100fe400010e06c9 */
[----:B------:R-:W-:Y:S01]  /*6ca0*/  @!PT LDS RZ, [RZ] ;  /* 0x00000000fffff984 */ /* 0x000fe20000000800 */
[----:B------:R-:W-:Y:S01]  /*6cb0*/  @!PT LDS RZ, [RZ] ;  /* 0x00000000fffff984 */ /* 0x000fe20000000800 */
[----:B------:R-:W-:Y:S01]  /*6cc0*/  @!PT LDS RZ, [RZ] ;  /* 0x00000000fffff984 */ /* 0x000fe20000000800 */
[----:B------:R1:W-:Y:S01]  /*6cd0*/  @!P5 LDGSTS.E.BYPASS.LTC128B.128 [R205+0xc000], [R2.64] ;  /* 0x0c00000002cddfae */ /* 0x0003e2000b901d46 */
[CC--:B------:R-:W-:Y:S02]  /*6ce0*/  @!P4 LEA R224, P2, R223.reuse, R220.reuse, 0x1 ;  /* 0x000000dcdfe0c211 */ /* 0x0c0fe400078408ff */
[CCC-:B------:R-:W-:Y:S01]  /*6cf0*/  @!P5 LEA.HI.X R227, R223.reuse, R221.reuse, R134.reuse, 0x1, P6 ;  /* 0x000000dddfe3d211 */ /* 0x1c0fe200030f0c86 */
[----:B------:R-:W-:Y:S01]  /*6d00*/  @P4 STS.128 [R205+0xe000], RZ ;  /* 0x00e000ffcd004388 */ /* 0x000fe20000000c00 */
[CCC-:B------:R-:W-:Y:S02]  /*6d10*/  @!P4 LEA.HI.X R225, R223.reuse, R221.reuse, R134.reuse, 0x1, P2 ;  /* 0x000000dddfe1c211 */ /* 0x1c0fe400010f0c86 */
[C---:B------:R-:W-:Y:S01]  /*6d20*/  @!P3 LEA R222, P1, R223.reuse, R220, 0x1 ;  /* 0x000000dcdfdeb211 */ /* 0x040fe200078208ff */
        /* <DEDUP_REMOVED lines=8> */
[--C-:B------:R-:W-:Y:S01]  /*6db0*/  IMAD.X R134, R134, 0x1, R201.reuse, P6 ;  /* 0x0000000186867824 */ /* 0x100fe200030e06c9 */
[CC--:B------:R-:W-:Y:S01]  /*6dc0*/  @!P5 LEA R232, P6, R135.reuse, R220.reuse, 0x1 ;  /* 0x000000dc87e8d211 */ /* 0x0c0fe200078c08ff */
        /* <DEDUP_REMOVED lines=31> */
[----:B------:R-:W-:Y:S03]  /*6fc0*/  ISETP.GT.AND P1, PT, R215, R200, PT ;  /* 0x000000c8d700720c */ /* 0x000fe60003f24270 */
        /* <DEDUP_REMOVED lines=230> */
[----:B------:R-:W-:Y:S02]  /*7e30*/  ISETP.GE.AND P6, PT, R132, RZ, PT ;  /* 0x000000ff8400720c */ /* 0x000fe40003fc6270 */
[----:B------:R-:W-:Y:S02]  /*7e40*/  @!P2 IADD3 R137, -R137, RZ, RZ ;  /* 0x000000ff8989a210 */ /* 0x000fe40007ffe1ff */
        /* <DEDUP_REMOVED lines=26> */
.L_x_1388:
[----:B------:R1:W-:Y:S01]  /*7ff0*/  @P5 STS.128 [R205+0x6000], RZ ;  /* 0x006000ffcd005388 */ /* 0x0003e20000000c00 */
[CC--:B------:R-:W-:Y:S02]  /*8000*/  LEA R140, P1, R3.reuse, R212.reuse, 0x1 ;  /* 0x000000d4038c7211 */ /* 0x0c0fe400078208ff */
[C---:B------:R-:W-:Y:S02]  /*8010*/  IADD3 R135, P2, R204.reuse, R3, RZ ;  /* 0x00000003cc877210 */ /* 0x040fe40007f5e0ff */
[-CC-:B------:R-:W-:Y:S02]  /*8020*/  LEA.HI.X R141, R3, R213.reuse, R2.reuse, 0x1, P1 ;  /* 0x000000d5038d7211 */ /* 0x180fe400008f0c02 */
[-C--:B------:R-:W-:Y:S01]  /*8030*/  @!P5 LEA R138, P6, R135, R212.reuse, 0x1 ;  /* 0x000000d4878ad211 */ /* 0x080fe200078c08ff */
[----:B------:R-:W-:Y:S01]  /*8040*/  IMAD.X R132, R203, 0x1, R2, P2 ;  /* 0x00000001cb847824 */ /* 0x000fe200010e0602 */
        /* <DEDUP_REMOVED lines=8> */
[C-C-:B------:R-:W-:Y:S02]  /*80d0*/  @!P4 LEA.HI.X R137, R135.reuse, R213, R132.reuse, 0x1, P2 ;  /* 0x000000d58789c211 */ /* 0x140fe400010f0c84 */
[C---:B------:R-:W-:Y:S01]  /*80e0*/  IADD3 R3, P6, R204.reuse, R135, RZ ;  /* 0x00000087cc037210 */ /* 0x040fe20007fde0ff */
[----:B------:R-:W-:Y:S01]  /*80f0*/  @!PT LDS RZ, [RZ] ;  /* 0x00000000fffff984 */ /* 0x000fe20000000800 */
[----:B------:R-:W-:Y:S01]  /*8100*/  @!PT LDS RZ, [RZ] ;  /* 0x00000000fffff984 */ /* 0x000fe20000000800 */
[----:B------:R-:W-:Y:S01]  /*8110*/  @!PT LDS RZ, [RZ] ;  /* 0x00000000fffff984 */ /* 0x000fe20000000800 */
[----:B------:R1:W-:Y:S01]  /*8120*/  @!P4 LDGSTS.E.BYPASS.LTC128B.128 [R205+0x8000], [R140.64+0x80] ;  /* 0x080000808ccdcfae */ /* 0x0003e2000b901d46 */
[-CC-:B------:R-:W-:Y:S02]  /*8130*/  @!P3 LEA.HI.X R135, R135, R213.reuse, R132.reuse, 0x1, P1 ;  /* 0x000000d58787b211 */ /* 0x180fe400008f0c84 */
[CC--:B------:R-:W-:Y:S01]  /*8140*/  @!P4 LEA R144, P2, R3.reuse, R212.reuse, 0x1 ;  /* 0x000000d40390c211 */ /* 0x0c0fe200078408ff */
[----:B------:R1:W-:Y:S01]  /*8150*/  @P3 STS.128 [R205+0xa000], RZ ;  /* 0x00a000ffcd003388 */ /* 0x0003e20000000c00 */
[-C--:B------:R-:W-:Y:S01]  /*8160*/  @!P3 LEA R142, P1, R3, R212.reuse, 0x1 ;  /* 0x000000d4038eb211 */ /* 0x080fe200078208ff */
        /* <DEDUP_REMOVED lines=65> */
.L_x_1387:
        /* <DEDUP_REMOVED lines=61> */
[----:B------:R-:W-:Y:S01]  /*8950*/  ISETP.GT.AND P1, PT, R215, R200, PT ;  /* 0x000000c8d700720c */ /* 0x000fe20003f24270 */
        /* <DEDUP_REMOVED lines=348> */
.L_x_1385:
[----:B------:R-:W1:Y:S01]  /*9f20*/  SHFL.BFLY PT, R0, R217, 0x2, 0x1f ;  /* 0x0c401f00d9007f89 */ /* 0x000e6200000e0000 */
[----:B------:R-:W-:Y:S01]  /*9f30*/  MOV R7, 0x3f800000 ;  /* 0x3f80000000077802 */ /* 0x000fe20000000f00 */
[----:B------:R-:W-:Y:S01]  /*9f40*/  ULDC.64 UR4, c[0x0][0x118] ;  /* 0x0000460000047ab9 */ /* 0x000fe20000000a00 */
[----:B------:R-:W-:Y:S01]  /*9f50*/  MOV R6, 0x3f800000 ;  /* 0x3f80000000067802 */ /* 0x000fe20000000f00 */
[----:B------:R-:W2:Y:S01]  /*9f60*/  SHFL.BFLY PT, R2, R219, 0x2, 0x1f ;  /* 0x0c401f00db027f89 */ /* 0x000ea200000e0000 */
[----:B------:R-:W-:Y:S03]  /*9f70*/  BSSY B0, `(.L_x_1390) ;  /* 0x0000110000007945 */ /* 0x000fe60003800000 */
[----:B------:R-:W3:Y:S04]  /*9f80*/  S2R R11, SR_TID.X ;  /* 0x00000000000b7919 */ /* 0x000ee80000002100 */
[----:B------:R-:W-:Y:S01]  /*9f90*/  BAR.SYNC.DEFER_BLOCKING 0x0 ;  /* 0x0000000000007b1d */ /* 0x000fe20000010000 */
[----:B-1----:R-:W-:-:S05]  /*9fa0*/  FADD.FTZ R5, R0, R217 ;  /* 0x000000d900057221 */ /* 0x002fca0000010000 */
[----:B------:R-:W1:Y:S01]  /*9fb0*/  S2R R0, SR_TID.X ;  /* 0x0000000000007919 */ /* 0x000e620000002100 */
[----:B--2---:R-:W-:-:S03]  /*9fc0*/  FADD.FTZ R13, R2, R219 ;  /* 0x000000db020d7221 */ /* 0x004fc60000010000 */
[----:B------:R-:W2:Y:S01]  /*9fd0*/  SHFL.BFLY PT, R2, R5, 0x1, 0x1f ;  /* 0x0c201f0005027f89 */ /* 0x000ea200000e0000 */
[----:B---3--:R-:W-:-:S03]  /*9fe0*/  SHF.R.S32.HI R8, RZ, 0x1f, R11 ;  /* 0x0000001fff087819 */ /* 0x008fc6000001140b */
[----:B------:R-:W3:Y:S01]  /*9ff0*/  SHFL.BFLY PT, R4, R13, 0x1, 0x1f ;  /* 0x0c201f000d047f89 */ /* 0x000ee200000e0000 */
[----:B------:R-:W-:-:S04]  /*a000*/  LEA.HI R8, R8, R11, RZ, 0x4 ;  /* 0x0000000b08087211 */ /* 0x000fc800078f20ff */
[----:B------:R-:W-:Y:S02]  /*a010*/  SHF.R.S32.HI R8, RZ, 0x4, R8 ;  /* 0x00000004ff087819 */ /* 0x000fe40000011408 */
[----:B-1----:R-:W-:-:S04]  /*a020*/  SHF.R.S32.HI R9, RZ, 0x1f, R0 ;  /* 0x0000001fff097819 */ /* 0x002fc80000011400 */
[-C--:B------:R-:W-:Y:S01]  /*a030*/  LEA.HI R10, R9, R0.reuse, RZ, 0x2 ;  /* 0x00000000090a7211 */ /* 0x080fe200078f10ff */
[----:B--2---:R-:W-:Y:S01]  /*a040*/  FADD.FTZ R2, R5, R2 ;  /* 0x0000000205027221 */ /* 0x004fe20000010000 */
[----:B------:R-:W-:Y:S01]  /*a050*/  LEA.HI R11, R9, R0, RZ, 0x4 ;  /* 0x00000000090b7211 */ /* 0x000fe200078f20ff */
[----:B---3--:R-:W-:Y:S01]  /*a060*/  FADD.FTZ R4, R13, R4 ;  /* 0x000000040d047221 */ /* 0x008fe20000010000 */
[--C-:B------:R-:W-:Y:S02]  /*a070*/  SHF.R.S32.HI R12, RZ, 0x2, R10.reuse ;  /* 0x00000002ff0c7819 */ /* 0x100fe4000001140a */
[----:B------:R-:W-:Y:S02]  /*a080*/  SHF.R.S32.HI R5, RZ, 0x1f, R10 ;  /* 0x0000001fff057819 */ /* 0x000fe4000001140a */
[----:B------:R-:W-:Y:S02]  /*a090*/  FSETP.NE.FTZ.AND P4, PT, R4, RZ, PT ;  /* 0x000000ff0400720b */ /* 0x000fe40003f95000 */
[----:B------:R-:W-:-:S02]  /*a0a0*/  FSETP.NE.FTZ.AND P3, PT, R2, RZ, PT ;  /* 0x000000ff0200720b */ /* 0x000fc40003f75000 */
[----:B------:R-:W-:Y:S02]  /*a0b0*/  LEA.HI R5, R5, R12, RZ, 0x3 ;  /* 0x0000000c05057211 */ /* 0x000fe400078f18ff */
[----:B------:R-:W-:Y:S02]  /*a0c0*/  LEA.HI R9, R9, R0, RZ, 0x5 ;  /* 0x0000000009097211 */ /* 0x000fe400078f28ff */
[----:B------:R-:W-:Y:S02]  /*a0d0*/  LOP3.LUT R5, R5, 0xfffffff8, RZ, 0xc0, !PT ;  /* 0xfffffff805057812 */ /* 0x000fe400078ec0ff */
[----:B------:R-:W-:Y:S02]  /*a0e0*/  LOP3.LUT R15, R10, 0x1ffffffc, RZ, 0xc0, !PT ;  /* 0x1ffffffc0a0f7812 */ /* 0x000fe400078ec0ff */
[----:B------:R-:W-:Y:S01]  /*a0f0*/  LOP3.LUT R11, R11, 0xfffffff0, RZ, 0xc0, !PT ;  /* 0xfffffff00b0b7812 */ /* 0x000fe200078ec0ff */
[----:B------:R-:W1:Y:S01]  /*a100*/  @P4 MUFU.RCP R7, R4 ;  /* 0x0000000400074308 */ /* 0x000e620000001000 */
[----:B------:R-:W-:-:S02]  /*a110*/  IADD3 R5, R12, -R5, RZ ;  /* 0x800000050c057210 */ /* 0x000fc40007ffe0ff */
[----:B------:R-:W-:Y:S02]  /*a120*/  SHF.R.S32.HI R10, RZ, 0x5, R9 ;  /* 0x00000005ff0a7819 */ /* 0x000fe40000011409 */
[-C--:B------:R-:W-:Y:S02]  /*a130*/  IADD3 R15, -R15, R0.reuse, RZ ;  /* 0x000000000f0f7210 */ /* 0x080fe40007ffe1ff */
[----:B------:R-:W-:Y:S01]  /*a140*/  IADD3 R11, -R11, R0, RZ ;  /* 0x000000000b0b7210 */ /* 0x000fe20007ffe1ff */
[----:B------:R-:W2:Y:S01]  /*a150*/  @P3 MUFU.RCP R6, R2 ;  /* 0x0000000200063308 */ /* 0x000ea20000001000 */
[C---:B------:R-:W-:Y:S02]  /*a160*/  LOP3.LUT R14, R5.reuse, 0x1, RZ, 0xc0, !PT ;  /* 0x00000001050e7812 */ /* 0x040fe400078ec0ff */
[----:B------:R-:W-:Y:S02]  /*a170*/  LEA R12, R10, R15, 0x9 ;  /* 0x0000000f0a0c7211 */ /* 0x000fe400078e48ff */
[----:B------:R-:W-:-:S02]  /*a180*/  SHF.L.U32 R17, R5, 0x6, RZ ;  /* 0x0000000605117819 */ /* 0x000fc400000006ff */
[----:B------:R-:W-:Y:S01]  /*a190*/  SHF.L.U32 R13, R8, 0x6, RZ ;  /* 0x00000006080d7819 */ /* 0x000fe200000006ff */
[----:B-1----:R-:W-:Y:S01]  /*a1a0*/  FMUL.FTZ R128, R7, R128 ;  /* 0x0000008007807220 */ /* 0x002fe20000410000 */
[----:B------:R-:W-:Y:S01]  /*a1b0*/  LEA.HI R15, R11, R11, RZ, 0x1 ;  /* 0x0000000b0b0f7211 */ /* 0x000fe200078f08ff */
[C---:B------:R-:W-:Y:S01]  /*a1c0*/  FMUL.FTZ R129, R7.reuse, R129 ;  /* 0x0000008107817220 */ /* 0x040fe20000410000 */
[----:B------:R-:W-:Y:S01]  /*a1d0*/  ISETP.NE.U32.AND P0, PT, R14, 0x1, PT ;  /* 0x000000010e00780c */ /* 0x000fe20003f05070 */
[----:B------:R-:W-:Y:S01]  /*a1e0*/  FMUL.FTZ R36, R7, R36 ;  /* 0x0000002407247220 */ /* 0x000fe20000410000 */
[----:B------:R-:W-:Y:S01]  /*a1f0*/  LOP3.LUT R17, R17, 0x1c0, RZ, 0xc0, !PT ;  /* 0x000001c011117812 */ /* 0x000fe200078ec0ff */
[----:B------:R-:W-:Y:S01]  /*a200*/  FMUL.FTZ R37, R7, R37 ;  /* 0x0000002507257220 */ /* 0x000fe20000410000 */
[----:B------:R-:W-:Y:S01]  /*a210*/  LOP3.LUT R13, R13, 0x1c0, RZ, 0xc0, !PT ;  /* 0x000001c00d0d7812 */ /* 0x000fe200078ec0ff */
[C---:B--2---:R-:W-:Y:S01]  /*a220*/  FMUL.FTZ R131, R6.reuse, R131 ;  /* 0x0000008306837220 */ /* 0x044fe20000410000 */
[----:B------:R-:W-:Y:S01]  /*a230*/  SHF.L.U32 R14, R15, 0x2, RZ ;  /* 0x000000020f0e7819 */ /* 0x000fe200000006ff */
[C---:B------:R-:W-:Y:S01]  /*a240*/  FMUL.FTZ R130, R6.reuse, R130 ;  /* 0x0000008206827220 */ /* 0x040fe20000410000 */
[----:B------:R-:W-:Y:S01]  /*a250*/  LEA.HI R17, R17, R17, RZ, 0x1d ;  /* 0x0000001111117211 */ /* 0x000fe200078fe8ff */
[C---:B------:R-:W-:Y:S01]  /*a260*/  FMUL.FTZ R39, R6.reuse, R39 ;  /* 0x0000002706277220 */ /* 0x040fe20000410000 */
[----:B------:R-:W-:Y:S01]  /*a270*/  LOP3.LUT R14, R13, 0x38, R14, 0xf8, !PT ;  /* 0x000000380d0e7812 */ /* 0x000fe200078ef80e */
[----:B------:R-:W-:Y:S01]  /*a280*/  FMUL.FTZ R38, R6, R38 ;  /* 0x0000002606267220 */ /* 0x000fe20000410000 */
[----:B------:R-:W-:Y:S01]  /*a290*/  SHF.R.U32.HI R13, RZ, 0x3, R13 ;  /* 0x00000003ff0d7819 */ /* 0x000fe2000001160d */
[----:B------:R-:W-:Y:S01]  /*a2a0*/  FMUL.FTZ R40, R7, R40 ;  /* 0x0000002807287220 */ /* 0x000fe20000410000 */
[----:B------:R-:W-:Y:S01]  /*a2b0*/  LOP3.LUT R16, R15, 0xffffffe, RZ, 0xc0, !PT ;  /* 0x0ffffffe0f107812 */ /* 0x000fe200078ec0ff */
[----:B------:R-:W-:Y:S01]  /*a2c0*/  FMUL.FTZ R41, R7, R41 ;  /* 0x0000002907297220 */ /* 0x000fe20000410000 */
[----:B------:R-:W-:Y:S01]  /*a2d0*/  LEA R12, R12, R17, 0x1 ;  /* 0x000000110c0c7211 */ /* 0x000fe200078e08ff */
[----:B------:R-:W-:Y:S01]  /*a2e0*/  FMUL.FTZ R43, R6, R43 ;  /* 0x0000002b062b7220 */ /* 0x000fe20000410000 */
[----:B------:R-:W-:Y:S01]  /*a2f0*/  LOP3.LUT R13, R14, R13, RZ, 0x3c, !PT ;  /* 0x0000000d0e0d7212 */ /* 0x000fe200078e3cff */
[----:B------:R-:W-:Y:S01]  /*a300*/  FMUL.FTZ R42, R6, R42 ;  /* 0x0000002a062a7220 */ /* 0x000fe20000410000 */
[----:B------:R-:W-:Y:S01]  /*a310*/  IADD3 R16, R11, -R16, RZ ;  /* 0x800000100b107210 */ /* 0x000fe20007ffe0ff */
[----:B------:R-:W-:Y:S01]  /*a320*/  FMUL.FTZ R44, R7, R44 ;  /* 0x0000002c072c7220 */ /* 0x000fe20000410000 */
[----:B------:R-:W-:Y:S01]  /*a330*/  R2P PR, R5, 0x6 ;  /* 0x0000000605007804 */ /* 0x000fe20000000000 */
[C---:B------:R-:W-:Y:S01]  /*a340*/  FMUL.FTZ R45, R7.reuse, R45 ;  /* 0x0000002d072d7220 */ /* 0x040fe20000410000 */
[----:B------:R-:W-:Y:S01]  /*a350*/  LEA R5, R16, R13, 0x2 ;  /* 0x0000000d10057211 */ /* 0x000fe200078e10ff */
[C---:B------:R-:W-:Y:S01]  /*a360*/  FMUL.FTZ R47, R6.reuse, R47 ;  /* 0x0000002f062f7220 */ /* 0x040fe20000410000 */
[----:B------:R-:W-:Y:S01]  /*a370*/  MOV R13, 0x80 ;  /* 0x00000080000d7802 */ /* 0x000fe20000000f00 */
[C---:B------:R-:W-:Y:S01]  /*a380*/  FMUL.FTZ R46, R6.reuse, R46 ;  /* 0x0000002e062e7220 */ /* 0x040fe20000410000 */
[----:B------:R-:W-:Y:S01]  /*a390*/  STS.64 [R12.X4], R128 ;  /* 0x000000800c007388 */ /* 0x000fe20000004a00 */
[----:B------:R-:W-:Y:S01]  /*a3a0*/  FMUL.FTZ R48, R7, R48 ;  /* 0x0000003007307220 */ /* 0x000fe20000410000 */
[----:B------:R-:W-:Y:S01]  /*a3b0*/  SEL R13, R13, 0xffffff80, !P2 ;  /* 0xffffff800d0d7807 */ /* 0x000fe20005000000 */
[----:B------:R-:W-:Y:S01]  /*a3c0*/  FMUL.FTZ R49, R7, R49 ;  /* 0x0000003107317220 */ /* 0x000fe20000410000 */
[----:B------:R-:W-:Y:S01]  /*a3d0*/  STS.64 [R12.X4+0x800], R130 ;  /* 0x000800820c007388 */ /* 0x000fe20000004a00 */
[C---:B------:R-:W-:Y:S01]  /*a3e0*/  FMUL.FTZ R51, R6.reuse, R51 ;  /* 0x0000003306337220 */ /* 0x040fe20000410000 */
[----:B------:R-:W-:Y:S01]  /*a3f0*/  LOP3.LUT R9, R9, 0xffffffe0, RZ, 0xc0, !PT ;  /* 0xffffffe009097812 */ /* 0x000fe200078ec0ff */
[----:B------:R-:W-:Y:S01]  /*a400*/  FMUL.FTZ R50, R6, R50 ;  /* 0x0000003206327220 */ /* 0x000fe20000410000 */
[----:B------:R-:W-:Y:S01]  /*a410*/  @P4 MUFU.LG2 R4, R4 ;  /* 0x0000000400044308 */ /* 0x000fe20000000c00 */
[----:B------:R-:W-:Y:S01]  /*a420*/  FMUL.FTZ R52, R7, R52 ;  /* 0x0000003407347220 */ /* 0x000fe20000410000 */
[----:B------:R-:W-:Y:S01]  /*a430*/  IADD3 R9, -R9, R0, RZ ;  /* 0x0000000009097210 */ /* 0x000fe20007ffe1ff */
[----:B------:R-:W-:-:S02]  /*a440*/  FMUL.FTZ R53, R7, R53 ;  /* 0x0000003507357220 */ /* 0x000fc40000410000 */
[C---:B------:R-:W-:Y:S01]  /*a450*/  FMUL.FTZ R55, R6.reuse, R55 ;  /* 0x0000003706377220 */ /* 0x040fe20000410000 */
[----:B------:R-:W-:Y:S01]  /*a460*/  SHF.R.S32.HI R0, RZ, 0x1f, R9 ;  /* 0x0000001fff007819 */ /* 0x000fe20000011409 */
[----:B------:R-:W-:Y:S01]  /*a470*/  FMUL.FTZ R54, R6, R54 ;  /* 0x0000003606367220 */ /* 0x000fe20000410000 */
[----:B------:R-:W1:Y:S01]  /*a480*/  @P3 MUFU.LG2 R2, R2 ;  /* 0x0000000200023308 */ /* 0x000e620000000c00 */
[C---:B------:R-:W-:Y:S01]  /*a490*/  FMUL.FTZ R56, R7.reuse, R56 ;  /* 0x0000003807387220 */ /* 0x040fe20000410000 */
[----:B------:R-:W-:Y:S01]  /*a4a0*/  LEA.HI R0, R0, R9, RZ, 0x2 ;  /* 0x0000000900007211 */ /* 0x000fe200078f10ff */
[----:B------:R-:W-:Y:S02]  /*a4b0*/  FMUL.FTZ R57, R7, R57 ;  /* 0x0000003907397220 */ /* 0x000fe40000410000 */
[C---:B------:R-:W-:Y:S01]  /*a4c0*/  FMUL.FTZ R59, R6.reuse, R59 ;  /* 0x0000003b063b7220 */ /* 0x040fe20000410000 */
[----:B------:R-:W-:Y:S01]  /*a4d0*/  SHF.R.S32.HI R0, RZ, 0x2, R0 ;  /* 0x00000002ff007819 */ /* 0x000fe20000011400 */
[----:B------:R-:W-:-:S02]  /*a4e0*/  FMUL.FTZ R58, R6, R58 ;  /* 0x0000003a063a7220 */ /* 0x000fc40000410000 */
[C---:B------:R-:W-:Y:S02]  /*a4f0*/  FMUL.FTZ R60, R7.reuse, R60 ;  /* 0x0000003c073c7220 */ /* 0x040fe40000410000 */
[C---:B------:R-:W-:Y:S02]  /*a500*/  FMUL.FTZ R61, R7.reuse, R61 ;  /* 0x0000003d073d7220 */ /* 0x040fe40000410000 */
[C---:B------:R-:W-:Y:S02]  /*a510*/  FMUL.FTZ R63, R6.reuse, R63 ;  /* 0x0000003f063f7220 */ /* 0x040fe40000410000 */
[----:B------:R-:W-:Y:S02]  /*a520*/  FMUL.FTZ R62, R6, R62 ;  /* 0x0000003e063e7220 */ /* 0x000fe40000410000 */
[C---:B------:R-:W-:Y:S02]  /*a530*/  FMUL.FTZ R64, R7.reuse, R64 ;  /* 0x0000004007407220 */ /* 0x040fe40000410000 */
        /* <DEDUP_REMOVED lines=58> */
[C---:B------:R-:W-:Y:S02]  /*a8e0*/  FMUL.FTZ R122, R6.reuse, R122 ;  /* 0x0000007a067a7220 */ /* 0x040fe40000410000 */
[C---:B------:R-:W-:Y:S02]  /*a8f0*/  FMUL.FTZ R116, R7.reuse, R116 ;  /* 0x0000007407747220 */ /* 0x040fe40000410000 */
[----:B------:R-:W-:Y:S01]  /*a900*/  FMUL.FTZ R117, R7, R117 ;  /* 0x0000007507757220 */ /* 0x000fe20000410000 */
[----:B------:R-:W-:Y:S01]  /*a910*/  MOV R7, 0x40 ;  /* 0x0000004000077802 */ /* 0x000fe20000000f00 */
[----:B------:R-:W-:-:S02]  /*a920*/  FMUL.FTZ R119, R6, R119 ;  /* 0x0000007706777220 */ /* 0x000fc40000410000 */
[----:B------:R-:W-:Y:S01]  /*a930*/  FMUL.FTZ R118, R6, R118 ;  /* 0x0000007606767220 */ /* 0x000fe20000410000 */
[----:B------:R-:W-:Y:S01]  /*a940*/  SHF.L.U32 R6, R12, 0x2, RZ ;  /* 0x000000020c067819 */ /* 0x000fe200000006ff */
[----:B-1----:R-:W-:Y:S01]  /*a950*/  @P3 FMUL.FTZ R2, R2, 0.69314718246459960938 ;  /* 0x3f31721802023820 */ /* 0x002fe20000410000 */
[----:B------:R-:W-:Y:S02]  /*a960*/  SEL R7, R7, 0xffffffc0, !P1 ;  /* 0xffffffc007077807 */ /* 0x000fe40004800000 */
[C---:B------:R-:W-:Y:S02]  /*a970*/  IADD3 R14, R6.reuse, -0x20, RZ ;  /* 0xffffffe0060e7810 */ /* 0x040fe40007ffe0ff */
[C---:B------:R-:W-:Y:S02]  /*a980*/  @P0 IADD3 R14, R6.reuse, 0x20, RZ ;  /* 0x00000020060e0810 */ /* 0x040fe40007ffe0ff */
[C---:B------:R-:W-:Y:S02]  /*a990*/  IADD3 R15, R6.reuse, R7, RZ ;  /* 0x00000007060f7210 */ /* 0x040fe40007ffe0ff */
[----:B------:R-:W-:Y:S01]  /*a9a0*/  IADD3 R16, R7, R14, RZ ;  /* 0x0000000e07107210 */ /* 0x000fe20007ffe0ff */
[----:B------:R-:W-:Y:S01]  /*a9b0*/  STS.64 [R14], R36 ;  /* 0x000000240e007388 */ /* 0x000fe20000000a00 */
[----:B------:R-:W-:-:S02]  /*a9c0*/  IADD3 R17, R6, R13, RZ ;  /* 0x0000000d06117210 */ /* 0x000fc40007ffe0ff */
[----:B------:R-:W-:Y:S01]  /*a9d0*/  IADD3 R18, R13, R14, RZ ;  /* 0x0000000e0d127210 */ /* 0x000fe20007ffe0ff */
[----:B------:R-:W-:Y:S01]  /*a9e0*/  STS.64 [R14+0x800], R38 ;  /* 0x000800260e007388 */ /* 0x000fe20000000a00 */
[-C--:B------:R-:W-:Y:S02]  /*a9f0*/  IADD3 R19, R15, R13.reuse, RZ ;  /* 0x0000000d0f137210 */ /* 0x080fe40007ffe0ff */
[----:B------:R-:W-:Y:S01]  /*aa00*/  IADD3 R13, R16, R13, RZ ;  /* 0x0000000d100d7210 */ /* 0x000fe20007ffe0ff */
[----:B------:R-:W-:Y:S01]  /*aa10*/  STS.64 [R15], R40 ;  /* 0x000000280f007388 */ /* 0x000fe20000000a00 */
[----:B------:R-:W-:Y:S01]  /*aa20*/  LOP3.LUT P0, RZ, R9, 0x3, RZ, 0xc0, !PT ;  /* 0x0000000309ff7812 */ /* 0x000fe2000780c0ff */
[----:B------:R-:W-:Y:S02]  /*aa30*/  @P4 FMUL.FTZ R9, R4, 0.69314718246459960938 ;  /* 0x3f31721804094820 */ /* 0x000fe40000410000 */
[----:B------:R-:W-:Y:S04]  /*aa40*/  STS.64 [R15+0x800], R42 ;  /* 0x0008002a0f007388 */ /* 0x000fe80000000a00 */
[----:B------:R-:W-:Y:S04]  /*aa50*/  STS.64 [R16], R44 ;  /* 0x0000002c10007388 */ /* 0x000fe80000000a00 */
        /* <DEDUP_REMOVED lines=9> */
[----:B------:R-:W-:Y:S04]  /*aaf0*/  STS.64 [R12.X4+0x4000], R64 ;  /* 0x004000400c007388 */ /* 0x000fe80000004a00 */
[----:B------:R-:W-:Y:S04]  /*ab00*/  STS.64 [R12.X4+0x4800], R66 ;  /* 0x004800420c007388 */ /* 0x000fe80000004a00 */
[----:B------:R-:W-:Y:S04]  /*ab10*/  STS.64 [R14+0x4000], R68 ;  /* 0x004000440e007388 */ /* 0x000fe80000000a00 */
        /* <DEDUP_REMOVED lines=13> */
[----:B------:R-:W-:Y:S04]  /*abf0*/  STS.64 [R12.X4+0x8000], R96 ;  /* 0x008000600c007388 */ /* 0x000fe80000004a00 */
[----:B------:R-:W-:Y:S04]  /*ac00*/  STS.64 [R12.X4+0x8800], R98 ;  /* 0x008800620c007388 */ /* 0x000fe80000004a00 */
[----:B------:R-:W-:Y:S04]  /*ac10*/  STS.64 [R14+0x8000], R100 ;  /* 0x008000640e007388 */ /* 0x000fe80000000a00 */
[----:B------:R-:W-:Y:S04]  /*ac20*/  STS.64 [R14+0x8800], R102 ;  /* 0x008800660e007388 */ /* 0x000fe80000000a00 */
[----:B------:R-:W-:Y:S04]  /*ac30*/  STS.64 [R15+0x8000], R104 ;  /* 0x008000680f007388 */ /* 0x000fe80000000a00 */
[----:B------:R-:W-:Y:S04]  /*ac40*/  STS.64 [R15+0x8800], R106 ;  /* 0x0088006a0f007388 */ /* 0x000fe80000000a00 */
[----:B------:R-:W1:Y:S04]  /*ac50*/  S2R R7, SR_CTAID.Z ;  /* 0x0000000000077919 */ /* 0x000e680000002700 */
[----:B------:R-:W2:Y:S04]  /*ac60*/  S2R R6, SR_CTAID.Y ;  /* 0x0000000000067919 */ /* 0x000ea80000002600 */
[----:B------:R3:W-:Y:S04]  /*ac70*/  STS.64 [R16+0x8000], R124 ;  /* 0x0080007c10007388 */ /* 0x0007e80000000a00 */
[----:B------:R-:W-:Y:S04]  /*ac80*/  STS.64 [R16+0x8800], R126 ;  /* 0x0088007e10007388 */ /* 0x000fe80000000a00 */
[----:B------:R4:W-:Y:S04]  /*ac90*/  STS.64 [R17+0x8000], R108 ;  /* 0x0080006c11007388 */ /* 0x0009e80000000a00 */
[----:B------:R5:W-:Y:S04]  /*aca0*/  STS.64 [R17+0x8800], R110 ;  /* 0x0088006e11007388 */ /* 0x000be80000000a00 */
[----:B------:R-:W-:Y:S04]  /*acb0*/  STS.64 [R18+0x8000], R112 ;  /* 0x0080007012007388 */ /* 0x000fe80000000a00 */
[----:B------:R-:W-:Y:S01]  /*acc0*/  STS.64 [R18+0x8800], R114 ;  /* 0x0088007212007388 */ /* 0x000fe20000000a00 */
[----:B--2---:R-:W-:-:S03]  /*acd0*/  IMAD R6, R6, c[0x0][0x210], R207 ;  /* 0x0000840006067a24 */ /* 0x004fc600078e02cf */
[----:B------:R-:W-:Y:S04]  /*ace0*/  STS.64 [R19+0x8000], R120 ;  /* 0x0080007813007388 */ /* 0x000fe80000000a00 */
[----:B---3--:R-:W2:Y:S04]  /*acf0*/  S2R R124, SR_CTAID.X ;  /* 0x00000000007c7919 */ /* 0x008ea80000002500 */
[----:B------:R-:W-:Y:S01]  /*ad00*/  STS.64 [R19+0x8800], R122 ;  /* 0x0088007a13007388 */ /* 0x000fe20000000a00 */
[----:B----4-:R-:W-:-:S03]  /*ad10*/  SHF.R.S32.HI R109, RZ, 0x1f, R10 ;  /* 0x0000001fff6d7819 */ /* 0x010fc6000001140a */
[----:B------:R-:W-:Y:S01]  /*ad20*/  STS.64 [R13+0x8000], R116 ;  /* 0x008000740d007388 */ /* 0x000fe20000000a00 */
[----:B------:R-:W-:Y:S02]  /*ad30*/  IADD3 R108, -R207, RZ, RZ ;  /* 0x000000ffcf6c7210 */ /* 0x000fe40007ffe1ff */
[-C--:B------:R-:W-:Y:S01]  /*ad40*/  LEA.HI R109, R109, R10.reuse, RZ, 0x2 ;  /* 0x0000000a6d6d7211 */ /* 0x080fe200078f10ff */
[----:B------:R-:W-:Y:S01]  /*ad50*/  STS.64 [R13+0x8800], R118 ;  /* 0x008800760d007388 */ /* 0x000fe20000000a00 */
[----:B-----5:R-:W-:Y:S01]  /*ad60*/  SHF.L.U32 R110, R11, 0x2, RZ ;  /* 0x000000020b6e7819 */ /* 0x020fe200000006ff */
[----:B-1----:R-:W-:Y:S01]  /*ad70*/  IMAD R7, R108, c[0x0][0x1c0], R7 ;  /* 0x000070006c077a24 */ /* 0x002fe200078e0207 */
[----:B------:R-:W-:Y:S01]  /*ad80*/  LOP3.LUT R109, R109, 0xffffffc, RZ, 0xc0, !PT ;  /* 0x0ffffffc6d6d7812 */ /* 0x000fe200078ec0ff */
[----:B------:R-:W-:Y:S01]  /*ad90*/  BAR.SYNC.DEFER_BLOCKING 0x0 ;  /* 0x0000000000007b1d */ /* 0x000fe20000010000 */
[----:B------:R-:W-:Y:S01]  /*ada0*/  SHF.R.S32.HI R111, RZ, 0x1f, R110 ;  /* 0x0000001fff6f7819 */ /* 0x000fe2000001146e */
[----:B------:R-:W-:Y:S01]  /*adb0*/  IMAD R7, R6, c[0x0][0x1c0], R7 ;  /* 0x0000700006077a24 */ /* 0x000fe200078e0207 */
[----:B------:R-:W-:-:S02]  /*adc0*/  IADD3 R109, -R109, R10, RZ ;  /* 0x0000000a6d6d7210 */ /* 0x000fc40007ffe1ff */
[----:B------:R-:W-:Y:S01]  /*add0*/  MOV R6, 0xff800000 ;  /* 0xff80000000067802 */ /* 0x000fe20000000f00 */
[----:B------:R-:W-:Y:S01]  /*ade0*/  @P3 FFMA.FTZ R6, R3, c[0x0][0x238], R2 ;  /* 0x00008e0003063a23 */ /* 0x000fe20000010002 */
[----:B------:R-:W-:Y:S02]  /*adf0*/  LEA R10, R109, R0, 0x4 ;  /* 0x000000006d0a7211 */ /* 0x000fe400078e20ff */
[----:B--2---:R-:W-:-:S05]  /*ae00*/  SHF.L.U32 R124, R124, 0x6, RZ ;  /* 0x000000067c7c7819 */ /* 0x004fca00000006ff */
[----:B------:R-:W-:Y:S01]  /*ae10*/  IMAD R7, R7, c[0x0][0x214], R124 ;  /* 0x0000850007077a24 */ /* 0x000fe200078e027c */
[----:B------:R-:W1:Y:S04]  /*ae20*/  LDS.128 R100, [R5.X4] ;  /* 0x0000000005647984 */ /* 0x000e680000004c00 */
[----:B------:R-:W2:Y:S04]  /*ae30*/  LDS.128 R96, [R5.X4+0x800] ;  /* 0x0008000005607984 */ /* 0x000ea80000004c00 */
[----:B------:R-:W3:Y:S04]  /*ae40*/  LDS.128 R92, [R5.X4+0x1000] ;  /* 0x00100000055c7984 */ /* 0x000ee80000004c00 */
[----:B------:R-:W4:Y:S04]  /*ae50*/  LDS.128 R88, [R5.X4+0x1800] ;  /* 0x0018000005587984 */ /* 0x000f280000004c00 */
[----:B------:R-:W1:Y:S04]  /*ae60*/  LDS.128 R84, [R5.X4+0x2000] ;  /* 0x0020000005547984 */ /* 0x000e680000004c00 */
        /* <DEDUP_REMOVED lines=18> */
[----:B------:R5:W1:Y:S02]  /*af90*/  LDS.128 R104, [R5.X4+0xb800] ;  /* 0x00b8000005687984 */ /* 0x000a640000004c00 */
[----:B-----5:R-:W-:Y:S01]  /*afa0*/  MOV R5, 0xff800000 ;  /* 0xff80000000057802 */ /* 0x020fe20000000f00 */
[----:B------:R-:W-:Y:S01]  /*afb0*/  @P4 FFMA.FTZ R5, R132, c[0x0][0x238], R9 ;  /* 0x00008e0084054a23 */ /* 0x000fe20000010009 */
[----:B------:R-:W-:Y:S05]  /*afc0*/  @P0 BRA `(.L_x_1391) ;  /* 0x000000a000000947 */ /* 0x000fea0003800000 */
[----:B--234-:R-:W-:Y:S02]  /*afd0*/  IADD3 R4, R10, 0x8, RZ ;  /* 0x000000080a047810 */ /* 0x01cfe40007ffe0ff */
[----:B------:R-:W-:-:S02]  /*afe0*/  SHF.R.S32.HI R2, RZ, 0x1f, R10 ;  /* 0x0000001fff027819 */ /* 0x000fc4000001140a */
[C---:B------:R-:W-:Y:S02]  /*aff0*/  IADD3 R0, P0, R7.reuse, R10, RZ ;  /* 0x0000000a07007210 */ /* 0x040fe40007f1e0ff */
[-C--:B------:R-:W-:Y:S02]  /*b000*/  ISETP.GE.AND P2, PT, R10, R199.reuse, PT ;  /* 0x000000c70a00720c */ /* 0x080fe40003f46270 */
[----:B------:R-:W-:Y:S02]  /*b010*/  ISETP.GE.AND P1, PT, R4, R199, PT ;  /* 0x000000c70400720c */ /* 0x000fe40003f26270 */
[----:B------:R-:W-:Y:S02]  /*b020*/  LEA.HI.X.SX32 R3, R7, R2, 0x1, P0 ;  /* 0x0000000207037211 */ /* 0x000fe400000f0eff */
[----:B------:R-:W-:-:S04]  /*b030*/  LEA R2, P0, R0, c[0x0][0x208], 0x2 ;  /* 0x0000820000027a11 */ /* 0x000fc800078010ff */
[----:B------:R-:W-:-:S05]  /*b040*/  LEA.HI.X R3, R0, c[0x0][0x20c], R3, 0x2, P0 ;  /* 0x0000830000037a11 */ /* 0x000fca00000f1403 */
[----:B------:R2:W-:Y:S04]  /*b050*/  @!P2 STG.E [R2.64], R5 ;  /* 0x000000050200a986 */ /* 0x0005e8000c101904 */
[----:B------:R2:W-:Y:S02]  /*b060*/  @!P1 STG.E [R2.64+0x20], R6 ;  /* 0x0000200602009986 */ /* 0x0005e4000c101904 */
.L_x_1391:
[----:B--234-:R-:W-:Y:S05]  /*b070*/  BSYNC B0 ;  /* 0x0000000000007941 */ /* 0x01cfea0003800000 */
.L_x_1390:
[C---:B------:R-:W-:Y:S01]  /*b080*/  IMAD.WIDE R4, R8.reuse, 0xc0, R110 ;  /* 0x000000c008047825 */ /* 0x040fe200078e026e */
[----:B------:R-:W-:Y:S01]  /*b090*/  ISETP.GE.AND P1, PT, R8, R199, PT ;  /* 0x000000c70800720c */ /* 0x000fe20003f26270 */
[----:B------:R-:W-:Y:S02]  /*b0a0*/  BSSY B0, `(.L_x_1392) ;  /* 0x0000010000007945 */ /* 0x000fe40003800000 */
[----:B------:R-:W-:-:S05]  /*b0b0*/  IMAD R0, R7, c[0x0][0x22c], RZ ;  /* 0x00008b0007007a24 */ /* 0x000fca00078e02ff */
[----:B------:R-:W-:-:S04]  /*b0c0*/  IADD3 R3, P0, R0, R4, RZ ;  /* 0x0000000400037210 */ /* 0x000fc80007f1e0ff */
[----:B------:R-:W-:Y:S02]  /*b0d0*/  LEA.HI.X.SX32 R0, R0, R5, 0x1, P0 ;  /* 0x0000000500007211 */ /* 0x000fe400000f0eff */
[----:B------:R-:W-:-:S04]  /*b0e0*/  LEA R4, P0, R3, c[0x0][0x1d8], 0x2 ;  /* 0x0000760003047a11 */ /* 0x000fc800078010ff */
[----:B------:R-:W-:Y:S02]  /*b0f0*/  LEA.HI.X R5, R3, c[0x0][0x1dc], R0, 0x2, P0 ;  /* 0x0000770003057a11 */ /* 0x000fe400000f1400 */
[----:B------:R-:W-:Y:S01]  /*b100*/  IADD3 R0, R110, 0x40, RZ ;  /* 0x000000406e007810 */ /* 0x000fe20007ffe0ff */
[----:B------:R-:W-:Y:S05]  /*b110*/  @P1 BRA `(.L_x_1393) ;  /* 0x0000008000001947 */ /* 0x000fea0003800000 */
[C---:B------:R-:W-:Y:S02]  /*b120*/  IADD3 R2, R0.reuse, 0x40, RZ ;  /* 0x0000004000027810 */ /* 0x040fe40007ffe0ff */
[----:B------:R-:W-:Y:S02]  /*b130*/  ISETP.GE.AND P0, PT, R0, c[0x0][0x220], PT ;  /* 0x0000880000007a0c */ /* 0x000fe40003f06270 */
[----:B------:R-:W-:Y:S02]  /*b140*/  ISETP.GE.AND P1, PT, R110, c[0x0][0x220], PT ;  /* 0x000088006e007a0c */ /* 0x000fe40003f26270 */
[----:B------:R-:W-:-:S09]  /*b150*/  ISETP.GE.AND P2, PT, R2, c[0x0][0x220], PT ;  /* 0x0000880002007a0c */ /* 0x000fd20003f46270 */
[----:B-1----:R1:W-:Y:S04]  /*b160*/  @!P0 STG.E.128 [R4.64+0x100], R68 ;  /* 0x0001004404008986 */ /* 0x0023e8000c101d04 */
[----:B------:R1:W-:Y:S04]  /*b170*/  @!P1 STG.E.64 [R4.64], R100 ;  /* 0x0000006404009986 */ /* 0x0003e8000c101b04 */
[----:B------:R1:W-:Y:S04]  /*b180*/  @!P1 STG.E.64 [R4.64+0x8], R102 ;  /* 0x0000086604009986 */ /* 0x0003e8000c101b04 */
[----:B------:R1:W-:Y:S02]  /*b190*/  @!P2 STG.E.128 [R4.64+0x200], R36 ;  /* 0x000200240400a986 */ /* 0x0003e4000c101d04 */
.L_x_1393:
[----:B------:R-:W-:Y:S05]  /*b1a0*/  BSYNC B0 ;  /* 0x0000000000007941 */ /* 0x000fea0003800000 */
.L_x_1392:
[----:B------:R-:W-:Y:S01]  /*b1b0*/  IADD3 R2, R8, 0x8, RZ ;  /* 0x0000000808027810 */ /* 0x000fe20007ffe0ff */
[----:B------:R-:W-:Y:S03]  /*b1c0*/  BSSY B0, `(.L_x_1394) ;  /* 0x000000a000007945 */ /* 0x000fe60003800000 */
[----:B------:R-:W-:-:S13]  /*b1d0*/  ISETP.GE.AND P0, PT, R2, R199, PT ;  /* 0x000000c70200720c */ /* 0x000fda0003f06270 */
[----:B------:R-:W-:Y:S05]  /*b1e0*/  @P0 BRA `(.L_x_1395) ;  /* 0x0000007000000947 */ /* 0x000fea0003800000 */
[----:B------:R-:W-:Y:S02]  /*b1f0*/  IADD3 R2, R0, 0x40, RZ ;  /* 0x0000004000027810 */ /* 0x000fe40007ffe0ff */
[----:B------:R-:W-:Y:S02]  /*b200*/  ISETP.GE.AND P2, PT, R110, c[0x0][0x220], PT ;  /* 0x000088006e007a0c */ /* 0x000fe40003f46270 */
[----:B------:R-:W-:Y:S02]  /*b210*/  ISETP.GE.AND P1, PT, R0, c[0x0][0x220], PT ;  /* 0x0000880000007a0c */ /* 0x000fe40003f26270 */
[----:B------:R-:W-:-:S09]  /*b220*/  ISETP.GE.AND P0, PT, R2, c[0x0][0x220], PT ;  /* 0x0000880002007a0c */ /* 0x000fd20003f06270 */
[----:B------:R2:W-:Y:S04]  /*b230*/  @!P2 STG.E.128 [R4.64+0x1800], R96 ;  /* 0x001800600400a986 */ /* 0x0005e8000c101d04 */
[----:B-1----:R2:W-:Y:S04]  /*b240*/  @!P1 STG.E.128 [R4.64+0x1900], R64 ;  /* 0x0019004004009986 */ /* 0x0025e8000c101d04 */
[----:B------:R2:W-:Y:S02]  /*b250*/  @!P0 STG.E.128 [R4.64+0x1a00], R32 ;  /* 0x001a002004008986 */ /* 0x0005e4000c101d04 */
.L_x_1395:
[----:B------:R-:W-:Y:S05]  /*b260*/  BSYNC B0 ;  /* 0x0000000000007941 */ /* 0x000fea0003800000 */
.L_x_1394:
        /* <DEDUP_REMOVED lines=11> */
.L_x_1397:
[----:B------:R-:W-:Y:S05]  /*b320*/  BSYNC B0 ;  /* 0x0000000000007941 */ /* 0x000fea0003800000 */
.L_x_1396:
        /* <DEDUP_REMOVED lines=11> */
.L_x_1399:
[----:B------:R-:W-:Y:S05]  /*b3e0*/  BSYNC B0 ;  /* 0x0000000000007941 */ /* 0x000fea0003800000 */
.L_x_1398:
        /* <DEDUP_REMOVED lines=8> */
[----:B-1----:R1:W-:Y:S04]  /*b470*/  @!P2 STG.E.128 [R4.64+0x6000], R84 ;  /* 0x006000540400a986 */ /* 0x0023e8000c101d04 */
[----:B------:R1:W-:Y:S04]  /*b480*/  @!P1 STG.E.128 [R4.64+0x6100], R52 ;  /* 0x0061003404009986 */ /* 0x0003e8000c101d04 */
[----:B------:R1:W-:Y:S02]  /*b490*/  @!P0 STG.E.128 [R4.64+0x6200], R20 ;  /* 0x0062001404008986 */ /* 0x0003e4000c101d04 */
.L_x_1401:
[----:B------:R-:W-:Y:S05]  /*b4a0*/  BSYNC B0 ;  /* 0x0000000000007941 */ /* 0x000fea0003800000 */
.L_x_1400:
        /* <DEDUP_REMOVED lines=11> */
.L_x_1403:
[----:B------:R-:W-:Y:S05]  /*b560*/  BSYNC B0 ;  /* 0x0000000000007941 */ /* 0x000fea0003800000 */
.L_x_1402:
        /* <DEDUP_REMOVED lines=11> */
.L_x_1405:
[----:B------:R-:W-:Y:S05]  /*b620*/  BSYNC B0 ;  /* 0x0000000000007941 */ /* 0x000fea0003800000 */
.L_x_1404:
[----:B------:R-:W-:-:S04]  /*b630*/  IADD3 R8, R8, 0x38, RZ ;  /* 0x0000003808087810 */ /* 0x000fc80007ffe0ff */
[----:B------:R-:W-:-:S13]  /*b640*/  ISETP.GE.AND P0, PT, R8, R199, PT ;  /* 0x000000c70800720c */ /* 0x000fda0003f06270 */
[----:B------:R-:W-:Y:S05]  /*b650*/  @P0 EXIT ;  /* 0x000000000000094d */ /* 0x000fea0003800000 */
[C---:B------:R-:W-:Y:S02]  /*b660*/  ISETP.GE.AND P0, PT, R0.reuse, c[0x0][0x220], PT ;  /* 0x0000880000007a0c */ /* 0x040fe40003f06270 */
[----:B------:R-:W-:Y:S02]  /*b670*/  IADD3 R0, R0, 0x40, RZ ;  /* 0x0000004000007810 */ /* 0x000fe40007ffe0ff */
[----:B------:R-:W-:-:S09]  /*b680*/  ISETP.GE.AND P1, PT, R110, c[0x0][0x220], PT ;  /* 0x000088006e007a0c */ /* 0x000fd20003f26270 */
[----:B-1----:R1:W-:Y:S01]  /*b690*/  @!P0 STG.E.128 [R4.64+0xa900], R40 ;  /* 0x00a9002804008986 */ /* 0x0023e2000c101d04 */
[----:B------:R-:W-:-:S03]  /*b6a0*/  ISETP.GE.AND P0, PT, R0, c[0x0][0x220], PT ;  /* 0x0000880000007a0c */ /* 0x000fc60003f06270 */
[----:B------:R1:W-:Y:S10]  /*b6b0*/  @!P1 STG.E.128 [R4.64+0xa800], R72 ;  /* 0x00a8004804009986 */ /* 0x0003f4000c101d04 */
[----:B------:R-:W-:Y:S05]  /*b6c0*/  @P0 EXIT ;  /* 0x000000000000094d */ /* 0x000fea0003800000 */
[----:B------:R-:W-:Y:S01]  /*b6d0*/  STG.E.128 [R4.64+0xaa00], R104 ;  /* 0x00aa006804007986 */ /* 0x000fe2000c101d04 */
[----:B------:R-:W-:Y:S05]  /*b6e0*/  EXIT ;  /* 0x000000000000794d */ /* 0x000fea0003800000 */
.L_x_1406:
        /* <DEDUP_REMOVED lines=9> */
.L_x_7840:


//--------------------- .text._ZN5flash24flash_fwd_splitkv_kernelI23Flash_fwd_kernel_traitsILi192ELi64ELi64ELi4ELb0ELb0EN7cutlass10bfloat16_tE19Flash_kernel_traitsILi192ELi64ELi64ELi4ES3_EELb0ELb0ELb0ELb0ELb0ELb1ELb1ELb0EEEvNS_16Flash_fwd_paramsE --------------------------
	.section	.text._ZN5flash24flash_fwd_splitkv_kernelI23Flash_fwd_kernel_traitsILi192ELi64ELi64ELi4ELb0ELb0EN7cutlass10bfloat16_tE19Flash_kernel_traitsILi192ELi64ELi64ELi4ES3_EELb0ELb0ELb0ELb0ELb0ELb1ELb1ELb0EEEvNS_16Flash_fwd_paramsE,"ax",@progbits
	.sectioninfo	@"SHI_REGISTERS=255"
	.align	128
        .global         _ZN5flash24flash_fwd_splitkv_kernelI23Flash_fwd_kernel_traitsILi192ELi64ELi64ELi4ELb0ELb0EN7cutlass10bfloat16_tE19Flash_kernel_traitsILi192ELi64ELi64ELi4ES3_EELb0ELb0ELb0ELb0ELb0ELb1ELb1ELb0EEEvNS_16Flash_fwd_paramsE
        .type           _ZN5flash24flash_fwd_splitkv_kernelI23Flash_fwd_kernel_traitsILi192ELi64ELi64ELi4ELb0ELb0EN7cutlass10bfloat16_tE19Flash_kernel_traitsILi192ELi64ELi64ELi4ES3_EELb0ELb0ELb0ELb0ELb0ELb1ELb1ELb0EEEvNS_16Flash_fwd_paramsE,@function
        .size           _ZN5flash24flash_fwd_splitkv_kernelI23Flash_fwd_kernel_traitsILi192ELi64ELi64ELi4ELb0ELb0EN7cutlass10bfloat16_tE19Flash_kernel_traitsILi192ELi64ELi64ELi4ES3_EELb0ELb0ELb0ELb0ELb0ELb1ELb1ELb0EEEvNS_16Flash_fwd_paramsE,(.L_x_7841 - _ZN5flash24flash_fwd_splitkv_kernelI23Flash_fwd_kernel_traitsILi192ELi64ELi64ELi4ELb0ELb0EN7cutlass10bfloat16_tE19Flash_kernel_traitsILi192ELi64ELi64ELi4ES3_EELb0ELb0ELb0ELb0ELb0ELb1ELb1ELb0EEEvNS_16Flash_fwd_paramsE)
        .other          _ZN5flash24flash_fwd_splitkv_kernelI23Flash_fwd_kernel_traitsILi192ELi64ELi64ELi4ELb0ELb0EN7cutlass10bfloat16_tE19Flash_kernel_traitsILi192ELi64ELi64ELi4ES3_EELb0ELb0ELb0ELb0ELb0ELb1ELb1ELb0EEEvNS_16Flash_fwd_paramsE,@"STO_CUDA_ENTRY STV_DEFAULT"
_ZN5flash24flash_fwd_splitkv_kernelI23Flash_fwd_kernel_traitsILi192ELi64ELi64ELi4ELb0ELb0EN7cutlass10bfloat16_tE19Flash_kernel_traitsILi192ELi64ELi64ELi4ES3_EELb0ELb0ELb0ELb0ELb0ELb1ELb1ELb0EEEvNS_16Flash_fwd_paramsE:
.text._ZN5flash24flash_fwd_splitkv_kernelI23Flash_fwd_kernel_traitsILi192ELi64ELi64ELi4ELb0ELb0EN7cutlass10bfloat16_tE19Flash_kernel_traitsILi192ELi64ELi64ELi4ES3_EELb0ELb0ELb0ELb0ELb0ELb1ELb1ELb0EEEvNS_16Flash_fwd_paramsE:
        /* <DEDUP_REMOVED lines=54> */
.L_x_1407:
[----:B-1-34-:R-:W-:Y:S02]  /*0360*/  MOV R3, c[0x0][0x218] ;  /* 0x0000860000037a02 */ /* 0x01afe40000000f00 */
.L_x_1408:
        /* <DEDUP_REMOVED lines=78> */
.L_x_1411:
[----:B------:R-:W-:Y:S05]  /*0850*/  BSYNC B0 ;  /* 0x0000000000007941 */ /* 0x000fea0003800000 */
.L_x_1410:
        /* <DEDUP_REMOVED lines=10> */
.L_x_1413:
[----:B------:R-:W-:Y:S05]  /*0900*/  BSYNC B0 ;  /* 0x0000000000007941 */ /* 0x000fea0003800000 */
.L_x_1412:
        /* <DEDUP_REMOVED lines=10> */
.L_x_1415:
[----:B------:R-:W-:Y:S05]  /*09b0*/  BSYNC B0 ;  /* 0x0000000000007941 */ /* 0x000fea0003800000 */
.L_x_1414:
        /* <DEDUP_REMOVED lines=10> */
.L_x_1417:
[----:B------:R-:W-:Y:S05]  /*0a60*/  BSYNC B0 ;  /* 0x0000000000007941 */ /* 0x000fea0003800000 */
.L_x_1416:
        /* <DEDUP_REMOVED lines=10> */
.L_x_1419:
[----:B------:R-:W-:Y:S05]  /*0b10*/  BSYNC B0 ;  /* 0x0000000000007941 */ /* 0x000fea0003800000 */
.L_x_1418:
        /* <DEDUP_REMOVED lines=10> */
.L_x_1421:
[----:B------:R-:W-:Y:S05]  /*0bc0*/  BSYNC B0 ;  /* 0x0000000000007941 */ /* 0x000fea0003800000 */
.L_x_1420:
        /* <DEDUP_REMOVED lines=10> */
.L_x_1423:
[----:B------:R-:W-:Y:S05]  /*0c70*/  BSYNC B0 ;  /* 0x0000000000007941 */ /* 0x000fea0003800000 */
.L_x_1422:
        /* <DEDUP_REMOVED lines=10> */
.L_x_1425:
[----:B------:R-:W-:Y:S05]  /*0d20*/  BSYNC B0 ;  /* 0x0000000000007941 */ /* 0x000fea0003800000 */
.L_x_1424:
        /* <DEDUP_REMOVED lines=32> */
.L_x_1409:
        /* <DEDUP_REMOVED lines=92> */
.L_x_1426:
        /* <DEDUP_REMOVED lines=15> */
.L_x_1428:
        /* <DEDUP_REMOVED lines=49> */
.L_x_1427:
        /* <DEDUP_REMOVED lines=116> */
.L_x_1430:
[----:B------:R-:W-:Y:S05]  /*2030*/  BSYNC B0 ;  /* 0x0000000000007941 */ /* 0x000fea0003800000 */
.L_x_1429:
        /* <DEDUP_REMOVED lines=37> */
.L_x_1432:
[----:B------:R-:W-:Y:S05]  /*2290*/  BSYNC B0 ;  /* 0x0000000000007941 */ /* 0x000fea0003800000 */
.L_x_1431:
        /* <DEDUP_REMOVED lines=37> */
.L_x_1434:
[----:B------:R-:W-:Y:S05]  /*24f0*/  BSYNC B0 ;  /* 0x0000000000007941 */ /* 0x000fea0003800000 */
.L_x_1433:
        /* <DEDUP_REMOVED lines=36> */
.L_x_1436:
[----:B------:R-:W-:Y:S05]  /*2740*/  BSYNC B0 ;  /* 0x0000000000007941 */ /* 0x000fea0003800000 */
.L_x_1435:
        /* <DEDUP_REMOVED lines=31> */
.L_x_1438:
[----:B------:R-:W-:Y:S05]  /*2940*/  BSYNC B0 ;  /* 0x0000000000007941 */ /* 0x000fea0003800000 */
.L_x_1437:
        /* <DEDUP_REMOVED lines=33> */
.L_x_1440:
[----:B------:R-:W-:Y:S05]  /*2b60*/  BSYNC B0 ;  /* 0x0000000000007941 */ /* 0x000fea0003800000 */
.L_x_1439:
        /* <DEDUP_REMOVED lines=31> */
.L_x_1442:
[----:B------:R-:W-:Y:S05]  /*2d60*/  BSYNC B0 ;  /* 0x0000000000007941 */ /* 0x000fea0003800000 */
.L_x_1441:
        /* <DEDUP_REMOVED lines=34> */
.L_x_1444:
[----:B------:R-:W-:Y:S05]  /*2f90*/  BSYNC B0 ;  /* 0x0000000000007941 */ /* 0x000fea0003800000 */
.L_x_1443:
        /* <DEDUP_REMOVED lines=32> */
.L_x_1446:
[----:B------:R-:W-:Y:S05]  /*31a0*/  BSYNC B0 ;  /* 0x0000000000007941 */ /* 0x000fea0003800000 */
.L_x_1445:
        /* <DEDUP_REMOVED lines=33> */
.L_x_1448:
[----:B------:R-:W-:Y:S05]  /*33c0*/  BSYNC B0 ;  /* 0x0000000000007941 */ /* 0x000fea0003800000 */
.L_x_1447:
        /* <DEDUP_REMOVED lines=36> */
.L_x_1450:
[----:B------:R-:W-:Y:S05]  /*3610*/  BSYNC B0 ;  /* 0x0000000000007941 */ /* 0x000fea0003800000 */
.L_x_1449:
        /* <DEDUP_REMOVED lines=39> */
.L_x_1452:
[----:B------:R-:W-:Y:S05]  /*3890*/  BSYNC B0 ;  /* 0x0000000000007941 */ /* 0x000fea0003800000 */
.L_x_1451:
        /* <DEDUP_REMOVED lines=16> */
[----:B------:R-:W-:Y:S01]  /*39a0*/  LDSM.16.M88.4 R48, [R204] ;  /* 0x00000000cc30783b */ /* 0x000fe20000000200 */
[----:B------:R-:W-:-:S02]  /*39b0*/  LOP3.LUT R98, R98, 0x6, RZ, 0xc0, !PT ;  /* 0x0000000662627812 */ /* 0x000fc400078ec0ff */
[----:B------:R-:W-:Y:S01]  /*39c0*/  IMAD R205, R205, 0x200, R8 ;  /* 0x00000200cdcd7824 */ /* 0x000fe200078e0208 */
[----:B------:R-:W-:Y:S03]  /*39d0*/  LDSM.16.M88.4 R76, [R202] ;  /* 0x00000000ca4c783b */ /* 0x000fe60000000200 */
[----:B------:R-:W-:-:S05]  /*39e0*/  IMAD.SHL.U32 R205, R205, 0x2, RZ ;  /* 0x00000002cdcd7824 */ /* 0x000fca00078e00ff */
[----:B------:R-:W5:Y:S01]  /*39f0*/  LDSM.16.M88.4 R16, [R205+0x6000] ;  /* 0x00600000cd10783b */ /* 0x000f620000000200 */
[C---:B------:R-:W-:Y:S02]  /*3a00*/  IADD3 R2, R205.reuse, 0x6000, RZ ;  /* 0x00006000cd027810 */ /* 0x040fe40007ffe0ff */
[----:B------:R-:W-:Y:S01]  /*3a10*/  IADD3 R203, R205, 0x6020, RZ ;  /* 0x00006020cdcb7810 */ /* 0x000fe20007ffe0ff */
[----:B------:R-:W1:Y:S01]  /*3a20*/  LDSM.16.M88.4 R44, [R205+0x6800] ;  /* 0x00680000cd2c783b */ /* 0x000e620000000200 */
[----:B------:R-:W-:Y:S01]  /*3a30*/  @P1 IADD3 R203, R2, -0x20, RZ ;  /* 0xffffffe002cb1810 */ /* 0x000fe20007ffe0ff */
[----:B------:R-:W-:Y:S02]  /*3a40*/  IMAD.MOV.U32 R2, RZ, RZ, 0x40 ;  /* 0x00000040ff027424 */ /* 0x000fe400078e00ff */
[----:B------:R-:W-:Y:S01]  /*3a50*/  LDSM.16.M88.4 R60, [R205+0x7000] ;  /* 0x00700000cd3c783b */ /* 0x000fe20000000200 */
[C---:B------:R-:W-:Y:S02]  /*3a60*/  IADD3 R195, R203.reuse, 0x800, RZ ;  /* 0x00000800cbc37810 */ /* 0x040fe40007ffe0ff */
[----:B------:R-:W-:Y:S01]  /*3a70*/  SEL R2, R2, 0xffffffc0, !P2 ;  /* 0xffffffc002027807 */ /* 0x000fe20005000000 */
[----:B-1----:R-:W1:Y:S01]  /*3a80*/  LDSM.16.M88.4 R24, [R203] ;  /* 0x00000000cb18783b */ /* 0x002e620000000200 */
[----:B------:R-:W-:-:S02]  /*3a90*/  IADD3 R194, R203, 0x1000, RZ ;  /* 0x00001000cbc27810 */ /* 0x000fc40007ffe0ff */
[----:B------:R-:W-:Y:S01]  /*3aa0*/  IADD3 R193, R203, 0x1800, RZ ;  /* 0x00001800cbc17810 */ /* 0x000fe20007ffe0ff */
[----:B------:R-:W2:Y:S01]  /*3ab0*/  LDSM.16.M88.4 R68, [R205+0x7800] ;  /* 0x00780000cd44783b */ /* 0x000ea20000000200 */
[----:B------:R-:W-:Y:S01]  /*3ac0*/  IMAD.IADD R199, R205, 0x1, R2 ;  /* 0x00000001cdc77824 */ /* 0x000fe200078e0202 */
[C---:B------:R-:W-:Y:S01]  /*3ad0*/  IADD3 R191, R203.reuse, 0x2000, RZ ;  /* 0x00002000cbbf7810 */ /* 0x040fe20007ffe0ff */
[----:B------:R-:W-:Y:S01]  /*3ae0*/  IMAD.IADD R192, R2, 0x1, R203 ;  /* 0x0000000102c07824 */ /* 0x000fe200078e02cb */
[----:B------:R-:W3:Y:S01]  /*3af0*/  LDSM.16.M88.4 R12, [R203+0x800] ;  /* 0x00080000cb0c783b */ /* 0x000ee20000000200 */
[C---:B------:R-:W-:Y:S02]  /*3b00*/  IADD3 R190, R203.reuse, 0x2800, RZ ;  /* 0x00002800cbbe7810 */ /* 0x040fe40007ffe0ff */
[C---:B------:R-:W-:Y:S01]  /*3b10*/  IADD3 R189, R203.reuse, 0x3000, RZ ;  /* 0x00003000cbbd7810 */ /* 0x040fe20007ffe0ff */
[----:B------:R-:W4:Y:S01]  /*3b20*/  LDSM.16.M88.4 R36, [R199+0x6000] ;  /* 0x00600000c724783b */ /* 0x000f220000000200 */
[----:B------:R-:W-:-:S02]  /*3b30*/  IADD3 R188, R203, 0x3800, RZ ;  /* 0x00003800cbbc7810 */ /* 0x000fc40007ffe0ff */
[C---:B------:R-:W-:Y:S01]  /*3b40*/  IADD3 R187, R203.reuse, 0x4000, RZ ;  /* 0x00004000cbbb7810 */ /* 0x040fe20007ffe0ff */
[----:B------:R-:W1:Y:S01]  /*3b50*/  LDSM.16.M88.4 R28, [R203+0x1000] ;  /* 0x00100000cb1c783b */ /* 0x000e620000000200 */
[C---:B------:R-:W-:Y:S02]  /*3b60*/  IADD3 R186, R203.reuse, 0x4800, RZ ;  /* 0x00004800cbba7810 */ /* 0x040fe40007ffe0ff */
[C---:B------:R-:W-:Y:S01]  /*3b70*/  IADD3 R185, R203.reuse, 0x5000, RZ ;  /* 0x00005000cbb97810 */ /* 0x040fe20007ffe0ff */
[----:B------:R-:W1:Y:S01]  /*3b80*/  LDSM.16.M88.4 R72, [R203+0x1800] ;  /* 0x00180000cb48783b */ /* 0x000e620000000200 */
[----:B------:R-:W-:-:S03]  /*3b90*/  IADD3 R184, R203, 0x5800, RZ ;  /* 0x00005800cbb87810 */ /* 0x000fc60007ffe0ff */
[----:B------:R-:W2:Y:S02]  /*3ba0*/  LDSM.16.M88.4 R8, [R199+0x6800] ;  /* 0x00680000c708783b */ /* 0x000ea40000000200 */
[C---:B--2--5:R-:W-:Y:S02]  /*3bb0*/  HMMA.16816.F32.BF16 R20, R52.reuse, R16, RZ ;  /* 0x000000103414723c */ /* 0x064fe400000418ff */
[----:B------:R-:W-:Y:S04]  /*3bc0*/  LDSM.16.M88.4 R40, [R199+0x7000] ;  /* 0x00700000c728783b */ /* 0x000fe80000000200 */
[----:B------:R-:W-:Y:S02]  /*3bd0*/  LDSM.16.M88.4 R80, [R199+0x7800] ;  /* 0x00780000c750783b */ /* 0x000fe40000000200 */
[C---:B------:R-:W-:Y:S02]  /*3be0*/  HMMA.16816.F32.BF16 R16, R52.reuse, R18, RZ ;  /* 0x000000123410723c */ /* 0x040fe400000418ff */
[----:B------:R-:W-:Y:S04]  /*3bf0*/  LDSM.16.M88.4 R92, [R192+0x2800] ;  /* 0x00280000c05c783b */ /* 0x000fe80000000200 */
[----:B------:R-:W-:Y:S02]  /*3c00*/  LDSM.16.M88.4 R84, [R205+0xa800] ;  /* 0x00a80000cd54783b */ /* 0x000fe40000000200 */
[C---:B------:R-:W-:Y:S02]  /*3c10*/  HMMA.16816.F32.BF16 R32, R52.reuse, R44, RZ ;  /* 0x0000002c3420723c */ /* 0x040fe400000418ff */
[----:B------:R-:W-:Y:S06]  /*3c20*/  LDSM.16.M88.4 R88, [R199+0x9800] ;  /* 0x00980000c758783b */ /* 0x000fec0000000200 */
[----:B------:R-:W-:Y:S08]  /*3c30*/  HMMA.16816.F32.BF16 R44, R52, R46, RZ ;  /* 0x0000002e342c723c */ /* 0x000ff000000418ff */
[C---:B-1----:R-:W-:Y:S08]  /*3c40*/  HMMA.16816.F32.BF16 R20, R48.reuse, R24, R20 ;  /* 0x000000183014723c */ /* 0x042ff00000041814 */
[----:B------:R-:W-:Y:S01]  /*3c50*/  HMMA.16816.F32.BF16 R16, R48, R26, R16 ;  /* 0x0000001a3010723c */ /* 0x000fe20000041810 */
[----:B------:R-:W-:Y:S07]  /*3c60*/  LDSM.16.M88.4 R24, [R192] ;  /* 0x00000000c018783b */ /* 0x000fee0000000200 */
[C---:B------:R-:W-:Y:S08]  /*3c70*/  HMMA.16816.F32.BF16 R64, R52.reuse, R60, RZ ;  /* 0x0000003c3440723c */ /* 0x040ff000000418ff */
[C---:B------:R-:W-:Y:S08]  /*3c80*/  HMMA.16816.F32.BF16 R60, R52.reuse, R62, RZ ;  /* 0x0000003e343c723c */ /* 0x040ff000000418ff */
[C---:B------:R-:W-:Y:S08]  /*3c90*/  HMMA.16816.F32.BF16 R56, R52.reuse, R68, RZ ;  /* 0x000000443438723c */ /* 0x040ff000000418ff */
[----:B------:R-:W-:Y:S01]  /*3ca0*/  HMMA.16816.F32.BF16 R52, R52, R70, RZ ;  /* 0x000000463434723c */ /* 0x000fe200000418ff */
[----:B------:R-:W1:Y:S07]  /*3cb0*/  LDSM.16.M88.4 R68, [R201] ;  /* 0x00000000c944783b */ /* 0x000e6e0000000200 */
[C---:B---3--:R-:W-:Y:S08]  /*3cc0*/  HMMA.16816.F32.BF16 R32, R48.reuse, R12, R32 ;  /* 0x0000000c3020723c */ /* 0x048ff00000041820 */
[----:B------:R-:W-:Y:S01]  /*3cd0*/  HMMA.16816.F32.BF16 R44, R48, R14, R44 ;  /* 0x0000000e302c723c */ /* 0x000fe2000004182c */
[----:B------:R-:W2:Y:S07]  /*3ce0*/  LDSM.16.M88.4 R12, [R192+0x800] ;  /* 0x00080000c00c783b */ /* 0x000eae0000000200 */
[C---:B----4-:R-:W-:Y:S08]  /*3cf0*/  HMMA.16816.F32.BF16 R20, R76.reuse, R36, R20 ;  /* 0x000000244c14723c */ /* 0x050ff00000041814 */
[----:B------:R-:W-:Y:S01]  /*3d00*/  HMMA.16816.F32.BF16 R16, R76, R38, R16 ;  /* 0x000000264c10723c */ /* 0x000fe20000041810 */
[----:B------:R-:W-:Y:S07]  /*3d10*/  LDSM.16.M88.4 R36, [R205+0x8000] ;  /* 0x00800000cd24783b */ /* 0x000fee0000000200 */
[C---:B------:R-:W-:Y:S08]  /*3d20*/  HMMA.16816.F32.BF16 R64, R48.reuse, R28, R64 ;  /* 0x0000001c3040723c */ /* 0x040ff00000041840 */
[C---:B------:R-:W-:Y:S01]  /*3d30*/  HMMA.16816.F32.BF16 R60, R48.reuse, R30, R60 ;  /* 0x0000001e303c723c */ /* 0x040fe2000004183c */
[----:B------:R-:W-:Y:S07]  /*3d40*/  LDSM.16.M88.4 R28, [R192+0x1000] ;  /* 0x00100000c01c783b */ /* 0x000fee0000000200 */
[C---:B------:R-:W-:Y:S08]  /*3d50*/  HMMA.16816.F32.BF16 R56, R48.reuse, R72, R56 ;  /* 0x000000483038723c */ /* 0x040ff00000041838 */
[----:B------:R-:W-:Y:S01]  /*3d60*/  HMMA.16816.F32.BF16 R52, R48, R74, R52 ;  /* 0x0000004a3034723c */ /* 0x000fe20000041834 */
[----:B------:R-:W3:Y:S04]  /*3d70*/  LDSM.16.M88.4 R48, [R206+0x2000] ;  /* 0x00200000ce30783b */ /* 0x000ee80000000200 */
[----:B------:R-:W-:Y:S03]  /*3d80*/  LDSM.16.M88.4 R72, [R192+0x1800] ;  /* 0x00180000c048783b */ /* 0x000fe60000000200 */
[C---:B------:R-:W-:Y:S08]  /*3d90*/  HMMA.16816.F32.BF16 R32, R76.reuse, R8, R32 ;  /* 0x000000084c20723c */ /* 0x040ff00000041820 */
[----:B------:R-:W-:Y:S01]  /*3da0*/  HMMA.16816.F32.BF16 R44, R76, R10, R44 ;  /* 0x0000000a4c2c723c */ /* 0x000fe2000004182c */
[----:B------:R-:W4:Y:S07]  /*3db0*/  LDSM.16.M88.4 R8, [R205+0x8800] ;  /* 0x00880000cd08783b */ /* 0x000f2e0000000200 */
[C---:B-1----:R-:W-:Y:S08]  /*3dc0*/  HMMA.16816.F32.BF16 R20, R68.reuse, R24, R20 ;  /* 0x000000184414723c */ /* 0x042ff00000041814 */
[----:B------:R-:W-:Y:S01]  /*3dd0*/  HMMA.16816.F32.BF16 R16, R68, R26, R16 ;  /* 0x0000001a4410723c */ /* 0x000fe20000041810 */
[----:B------:R-:W-:Y:S07]  /*3de0*/  LDSM.16.M88.4 R24, [R203+0x2000] ;  /* 0x00200000cb18783b */ /* 0x000fee0000000200 */
[C---:B------:R-:W-:Y:S08]  /*3df0*/  HMMA.16816.F32.BF16 R64, R76.reuse, R40, R64 ;  /* 0x000000284c40723c */ /* 0x040ff00000041840 */
[----:B------:R-:W-:Y:S01]  /*3e00*/  HMMA.16816.F32.BF16 R60, R76, R42, R60 ;  /* 0x0000002a4c3c723c */ /* 0x000fe2000004183c */
[----:B------:R-:W-:Y:S07]  /*3e10*/  LDSM.16.M88.4 R40, [R205+0x9000] ;  /* 0x00900000cd28783b */ /* 0x000fee0000000200 */
[C---:B--2---:R-:W-:Y:S08]  /*3e20*/  HMMA.16816.F32.BF16 R32, R68.reuse, R12, R32 ;  /* 0x0000000c4420723c */ /* 0x044ff00000041820 */
[----:B------:R-:W-:Y:S01]  /*3e30*/  HMMA.16816.F32.BF16 R44, R68, R14, R44 ;  /* 0x0000000e442c723c */ /* 0x000fe2000004182c */
[----:B------:R-:W1:Y:S07]  /*3e40*/  LDSM.16.M88.4 R12, [R204+0x2000] ;  /* 0x00200000cc0c783b */ /* 0x000e6e0000000200 */
[C---:B------:R-:W-:Y:S08]  /*3e50*/  HMMA.16816.F32.BF16 R56, R76.reuse, R80, R56 ;  /* 0x000000504c38723c */ /* 0x040ff00000041838 */
[----:B------:R-:W-:Y:S01]  /*3e60*/  HMMA.16816.F32.BF16 R76, R76, R82, R52 ;  /* 0x000000524c4c723c */ /* 0x000fe20000041834 */
[----:B------:R-:W2:Y:S04]  /*3e70*/  LDSM.16.M88.4 R52, [R205+0x9800] ;  /* 0x00980000cd34783b */ /* 0x000ea80000000200 */
[----:B------:R-:W-:Y:S03]  /*3e80*/  LDSM.16.M88.4 R80, [R202+0x2000] ;  /* 0x00200000ca50783b */ /* 0x000fe60000000200 */
[C---:B---3--:R-:W-:Y:S08]  /*3e90*/  HMMA.16816.F32.BF16 R20, R48.reuse, R36, R20 ;  /* 0x000000243014723c */ /* 0x048ff00000041814 */
[----:B------:R-:W-:Y:S01]  /*3ea0*/  HMMA.16816.F32.BF16 R16, R48, R38, R16 ;  /* 0x000000263010723c */ /* 0x000fe20000041810 */
[----:B------:R-:W-:Y:S07]  /*3eb0*/  LDSM.16.M88.4 R36, [R199+0x8000] ;  /* 0x00800000c724783b */ /* 0x000fee0000000200 */
[C---:B------:R-:W-:Y:S08]  /*3ec0*/  HMMA.16816.F32.BF16 R64, R68.reuse, R28, R64 ;  /* 0x0000001c4440723c */ /* 0x040ff00000041840 */
[----:B------:R-:W-:Y:S01]  /*3ed0*/  HMMA.16816.F32.BF16 R60, R68, R30, R60 ;  /* 0x0000001e443c723c */ /* 0x000fe2000004183c */
[----:B------:R-:W3:Y:S07]  /*3ee0*/  LDSM.16.M88.4 R28, [R203+0x2800] ;  /* 0x00280000cb1c783b */ /* 0x000eee0000000200 */
[C---:B----4-:R-:W-:Y:S08]  /*3ef0*/  HMMA.16816.F32.BF16 R32, R48.reuse, R8, R32 ;  /* 0x000000083020723c */ /* 0x050ff00000041820 */
[----:B------:R-:W-:Y:S01]  /*3f00*/  HMMA.16816.F32.BF16 R44, R48, R10, R44 ;  /* 0x0000000a302c723c */ /* 0x000fe2000004182c */
[----:B------:R-:W4:Y:S07]  /*3f10*/  LDSM.16.M88.4 R8, [R203+0x3000] ;  /* 0x00300000cb08783b */ /* 0x000f2e0000000200 */
[C---:B------:R-:W-:Y:S08]  /*3f20*/  HMMA.16816.F32.BF16 R56, R68.reuse, R72, R56 ;  /* 0x000000484438723c */ /* 0x040ff00000041838 */
[----:B------:R-:W-:Y:S01]  /*3f30*/  HMMA.16816.F32.BF16 R76, R68, R74, R76 ;  /* 0x0000004a444c723c */ /* 0x000fe2000004184c */
[----:B------:R-:W-:Y:S04]  /*3f40*/  LDSM.16.M88.4 R72, [R201+0x2000] ;  /* 0x00200000c948783b */ /* 0x000fe80000000200 */
[----:B------:R-:W-:Y:S03]  /*3f50*/  LDSM.16.M88.4 R68, [R192+0x3000] ;  /* 0x00300000c044783b */ /* 0x000fe60000000200 */
[C---:B-1----:R-:W-:Y:S08]  /*3f60*/  HMMA.16816.F32.BF16 R20, R12.reuse, R24, R20 ;  /* 0x000000180c14723c */ /* 0x042ff00000041814 */
[----:B------:R-:W-:Y:S01]  /*3f70*/  HMMA.16816.F32.BF16 R16, R12, R26, R16 ;  /* 0x0000001a0c10723c */ /* 0x000fe20000041810 */
[----:B------:R-:W-:Y:S07]  /*3f80*/  LDSM.16.M88.4 R24, [R192+0x2000] ;  /* 0x00200000c018783b */ /* 0x000fee0000000200 */
[C---:B------:R-:W-:Y:S08]  /*3f90*/  HMMA.16816.F32.BF16 R64, R48.reuse, R40, R64 ;  /* 0x000000283040723c */ /* 0x040ff00000041840 */
[C---:B------:R-:W-:Y:S01]  /*3fa0*/  HMMA.16816.F32.BF16 R60, R48.reuse, R42, R60 ;  /* 0x0000002a303c723c */ /* 0x040fe2000004183c */
[----:B------:R-:W1:Y:S07]  /*3fb0*/  LDSM.16.M88.4 R40, [R203+0x3800] ;  /* 0x00380000cb28783b */ /* 0x000e6e0000000200 */
[C---:B--2---:R-:W-:Y:S08]  /*3fc0*/  HMMA.16816.F32.BF16 R56, R48.reuse, R52, R56 ;  /* 0x000000343038723c */ /* 0x044ff00000041838 */
[----:B------:R-:W-:Y:S01]  /*3fd0*/  HMMA.16816.F32.BF16 R76, R48, R54, R76 ;  /* 0x00000036304c723c */ /* 0x000fe2000004184c */
[----:B------:R-:W-:Y:S04]  /*3fe0*/  LDSM.16.M88.4 R52, [R206+0x4000] ;  /* 0x00400000ce34783b */ /* 0x000fe80000000200 */
[----:B------:R-:W-:Y:S03]  /*3ff0*/  LDSM.16.M88.4 R48, [R203+0x4000] ;  /* 0x00400000cb30783b */ /* 0x000fe60000000200 */
[C---:B---3--:R-:W-:Y:S08]  /*4000*/  HMMA.16816.F32.BF16 R32, R12.reuse, R28, R32 ;  /* 0x0000001c0c20723c */ /* 0x048ff00000041820 */
[----:B------:R-:W-:Y:S01]  /*4010*/  HMMA.16816.F32.BF16 R44, R12, R30, R44 ;  /* 0x0000001e0c2c723c */ /* 0x000fe2000004182c */
[----:B------:R-:W2:Y:S07]  /*4020*/  LDSM.16.M88.4 R28, [R199+0x8800] ;  /* 0x00880000c71c783b */ /* 0x000eae0000000200 */
[C---:B------:R-:W-:Y:S08]  /*4030*/  HMMA.16816.F32.BF16 R20, R80.reuse, R36, R20 ;  /* 0x000000245014723c */ /* 0x040ff00000041814 */
[----:B------:R-:W-:Y:S01]  /*4040*/  HMMA.16816.F32.BF16 R16, R80, R38, R16 ;  /* 0x000000265010723c */ /* 0x000fe20000041810 */
[----:B------:R-:W-:Y:S07]  /*4050*/  LDSM.16.M88.4 R36, [R203+0x4800] ;  /* 0x00480000cb24783b */ /* 0x000fee0000000200 */
[C---:B----4-:R-:W-:Y:S08]  /*4060*/  HMMA.16816.F32.BF16 R64, R12.reuse, R8, R64 ;  /* 0x000000080c40723c */ /* 0x050ff00000041840 */
[C---:B------:R-:W-:Y:S01]  /*4070*/  HMMA.16816.F32.BF16 R60, R12.reuse, R10, R60 ;  /* 0x0000000a0c3c723c */ /* 0x040fe2000004183c */
[----:B------:R-:W3:Y:S07]  /*4080*/  LDSM.16.M88.4 R8, [R205+0xa000] ;  /* 0x00a00000cd08783b */ /* 0x000eee0000000200 */
[C---:B-1----:R-:W-:Y:S08]  /*4090*/  HMMA.16816.F32.BF16 R56, R12.reuse, R40, R56 ;  /* 0x000000280c38723c */ /* 0x042ff00000041838 */
[----:B------:R-:W-:Y:S01]  /*40a0*/  HMMA.16816.F32.BF16 R76, R12, R42, R76 ;  /* 0x0000002a0c4c723c */ /* 0x000fe2000004184c */
[----:B------:R-:W1:Y:S04]  /*40b0*/  LDSM.16.M88.4 R12, [R199+0x9000] ;  /* 0x00900000c70c783b */ /* 0x000e680000000200 */
[----:B------:R-:W4:Y:S03]  /*40c0*/  LDSM.16.M88.4 R40, [R204+0x4000] ;  /* 0x00400000cc28783b */ /* 0x000f260000000200 */
[C---:B------:R-:W-:Y:S08]  /*40d0*/  HMMA.16816.F32.BF16 R20, R72.reuse, R24, R20 ;  /* 0x000000184814723c */ /* 0x040ff00000041814 */
[----:B------:R-:W-:Y:S01]  /*40e0*/  HMMA.16816.F32.BF16 R16, R72, R26, R16 ;  /* 0x0000001a4810723c */ /* 0x000fe20000041810 */
[----:B------:R-:W-:Y:S07]  /*40f0*/  LDSM.16.M88.4 R24, [R199+0xa000] ;  /* 0x00a00000c718783b */ /* 0x000fee0000000200 */
[C---:B--2---:R-:W-:Y:S08]  /*4100*/  HMMA.16816.F32.BF16 R32, R80.reuse, R28, R32 ;  /* 0x0000001c5020723c */ /* 0x044ff00000041820 */
[----:B------:R-:W-:Y:S01]  /*4110*/  HMMA.16816.F32.BF16 R44, R80, R30, R44 ;  /* 0x0000001e502c723c */ /* 0x000fe2000004182c */
[----:B------:R-:W2:Y:S07]  /*4120*/  LDSM.16.M88.4 R28, [R202+0x4000] ;  /* 0x00400000ca1c783b */ /* 0x000eae0000000200 */
[C---:B---3--:R-:W-:Y:S08]  /*4130*/  HMMA.16816.F32.BF16 R20, R52.reuse, R8, R20 ;  /* 0x000000083414723c */ /* 0x048ff00000041814 */
[----:B------:R-:W-:Y:S01]  /*4140*/  HMMA.16816.F32.BF16 R16, R52, R10, R16 ;  /* 0x0000000a3410723c */ /* 0x000fe20000041810 */
[----:B------:R-:W-:Y:S07]  /*4150*/  LDSM.16.M88.4 R8, [R192+0x4000] ;  /* 0x00400000c008783b */ /* 0x000fee0000000200 */
[----:B-1----:R-:W-:Y:S08]  /*4160*/  HMMA.16816.F32.BF16 R64, R80, R12, R64 ;  /* 0x0000000c5040723c */ /* 0x002ff00000041840 */
[----:B------:R-:W-:Y:S08]  /*4170*/  HMMA.16816.F32.BF16 R32, R72, R92, R32 ;  /* 0x0000005c4820723c */ /* 0x000ff00000041820 */
[----:B------:R-:W-:Y:S01]  /*4180*/  HMMA.16816.F32.BF16 R60, R80, R14, R60 ;  /* 0x0000000e503c723c */ /* 0x000fe2000004183c */
[----:B------:R-:W-:Y:S07]  /*4190*/  LDSM.16.M88.4 R12, [R201+0x4000] ;  /* 0x00400000c90c783b */ /* 0x000fee0000000200 */
[----:B------:R-:W-:Y:S08]  /*41a0*/  HMMA.16816.F32.BF16 R44, R72, R94, R44 ;  /* 0x0000005e482c723c */ /* 0x000ff0000004182c */
[C---:B----4-:R-:W-:Y:S08]  /*41b0*/  HMMA.16816.F32.BF16 R20, R40.reuse, R48, R20 ;  /* 0x000000302814723c */ /* 0x050ff00000041814 */
[----:B------:R-:W-:Y:S01]  /*41c0*/  HMMA.16816.F32.BF16 R16, R40, R50, R16 ;  /* 0x000000322810723c */ /* 0x000fe20000041810 */
[----:B------:R-:W1:Y:S07]  /*41d0*/  LDSM.16.M88.4 R48, [R205+0xb000] ;  /* 0x00b00000cd30783b */ /* 0x000e6e0000000200 */
[----:B------:R-:W-:Y:S08]  /*41e0*/  HMMA.16816.F32.BF16 R32, R52, R84, R32 ;  /* 0x000000543420723c */ /* 0x000ff00000041820 */
[----:B------:R-:W-:Y:S08]  /*41f0*/  HMMA.16816.F32.BF16 R64, R72, R68, R64 ;  /* 0x000000444840723c */ /* 0x000ff00000041840 */
[----:B------:R-:W-:Y:S01]  /*4200*/  HMMA.16816.F32.BF16 R44, R52, R86, R44 ;  /* 0x00000056342c723c */ /* 0x000fe2000004182c */
[----:B------:R-:W3:Y:S07]  /*4210*/  LDSM.16.M88.4 R84, [R192+0x3800] ;  /* 0x00380000c054783b */ /* 0x000eee0000000200 */
[----:B------:R-:W-:Y:S01]  /*4220*/  HMMA.16816.F32.BF16 R68, R72, R70, R60 ;  /* 0x000000464844723c */ /* 0x000fe2000004183c */
[----:B------:R-:W-:Y:S07]  /*4230*/  LDSM.16.M88.4 R60, [R192+0x4800] ;  /* 0x00480000c03c783b */ /* 0x000fee0000000200 */
[C---:B------:R-:W-:Y:S08]  /*4240*/  HMMA.16816.F32.BF16 R56, R80.reuse, R88, R56 ;  /* 0x000000585038723c */ /* 0x040ff00000041838 */
[----:B------:R-:W-:Y:S01]  /*4250*/  HMMA.16816.F32.BF16 R80, R80, R90, R76 ;  /* 0x0000005a5050723c */ /* 0x000fe2000004184c */
[----:B------:R-:W4:Y:S07]  /*4260*/  LDSM.16.M88.4 R76, [R199+0xa800] ;  /* 0x00a80000c74c783b */ /* 0x000f2e0000000200 */
[C---:B--2---:R-:W-:Y:S08]  /*4270*/  HMMA.16816.F32.BF16 R20, R28.reuse, R24, R20 ;  /* 0x000000181c14723c */ /* 0x044ff00000041814 */
[----:B------:R-:W-:Y:S01]  /*4280*/  HMMA.16816.F32.BF16 R16, R28, R26, R16 ;  /* 0x0000001a1c10723c */ /* 0x000fe20000041810 */
[----:B------:R-:W2:Y:S07]  /*4290*/  LDSM.16.M88.4 R24, [R203+0x5000] ;  /* 0x00500000cb18783b */ /* 0x000eae0000000200 */
[----:B------:R-:W-:Y:S08]  /*42a0*/  HMMA.16816.F32.BF16 R32, R40, R36, R32 ;  /* 0x000000242820723c */ /* 0x000ff00000041820 */
[----:B-1----:R-:W-:Y:S08]  /*42b0*/  HMMA.16816.F32.BF16 R64, R52, R48, R64 ;  /* 0x000000303440723c */ /* 0x002ff00000041840 */
[----:B------:R-:W-:Y:S01]  /*42c0*/  HMMA.16816.F32.BF16 R44, R40, R38, R44 ;  /* 0x00000026282c723c */ /* 0x000fe2000004182c */
[----:B------:R-:W1:Y:S07]  /*42d0*/  LDSM.16.M88.4 R36, [R205+0xb800] ;  /* 0x00b80000cd24783b */ /* 0x000e6e0000000200 */
[----:B------:R-:W-:Y:S08]  /*42e0*/  HMMA.16816.F32.BF16 R68, R52, R50, R68 ;  /* 0x000000323444723c */ /* 0x000ff00000041844 */
[----:B---3--:R-:W-:Y:S08]  /*42f0*/  HMMA.16816.F32.BF16 R56, R72, R84, R56 ;  /* 0x000000544838723c */ /* 0x008ff00000041838 */
[----:B------:R-:W-:Y:S08]  /*4300*/  HMMA.16816.F32.BF16 R16, R12, R10, R16 ;  /* 0x0000000a0c10723c */ /* 0x000ff00000041810 */
[----:B----4-:R-:W-:Y:S08]  /*4310*/  HMMA.16816.F32.BF16 R32, R28, R76, R32 ;  /* 0x0000004c1c20723c */ /* 0x010ff00000041820 */
[C---:B--2---:R-:W-:Y:S08]  /*4320*/  HMMA.16816.F32.BF16 R64, R40.reuse, R24, R64 ;  /* 0x000000182840723c */ /* 0x044ff00000041840 */
[----:B------:R-:W-:Y:S01]  /*4330*/  HMMA.16816.F32.BF16 R68, R40, R26, R68 ;  /* 0x0000001a2844723c */ /* 0x000fe20000041844 */
[----:B------:R-:W2:Y:S01]  /*4340*/  LDSM.16.M88.4 R24, [R203+0x5800] ;  /* 0x00580000cb18783b */ /* 0x000ea20000000200 */
[----:B------:R-:W-:-:S02]  /*4350*/  FMUL.FTZ R16, R16, c[0x0][0x2ec] ;  /* 0x0000bb0010107a20 */ /* 0x000fc40000410000 */
[----:B------:R-:W-:Y:S02]  /*4360*/  FMUL.FTZ R17, R17, c[0x0][0x2ec] ;  /* 0x0000bb0011117a20 */ /* 0x000fe40000410000 */
[----:B------:R-:W-:Y:S01]  /*4370*/  FMUL.FTZ R18, R18, c[0x0][0x2ec] ;  /* 0x0000bb0012127a20 */ /* 0x000fe20000410000 */
[----:B------:R-:W-:Y:S01]  /*4380*/  MUFU.TANH R51, R16 ;  /* 0x0000001000337308 */ /* 0x000fe20000002400 */
[----:B------:R-:W-:Y:S01]  /*4390*/  HMMA.16816.F32.BF16 R20, R12, R8, R20 ;  /* 0x000000080c14723c */ /* 0x000fe20000041814 */
[----:B------:R-:W3:Y:S01]  /*43a0*/  LDSM.16.M88.4 R8, [R199+0xb000] ;  /* 0x00b00000c708783b */ /* 0x000ee20000000200 */
[----:B------:R-:W-:-:S06]  /*43b0*/  FMUL.FTZ R76, R19, c[0x0][0x2ec] ;  /* 0x0000bb00134c7a20 */ /* 0x000fcc0000410000 */
[----:B------:R-:W-:Y:S01]  /*43c0*/  HMMA.16816.F32.BF16 R80, R72, R86, R80 ;  /* 0x000000564850723c */ /* 0x000fe20000041850 */
[----:B------:R-:W-:Y:S07]  /*43d0*/  MUFU.TANH R76, R76 ;  /* 0x0000004c004c7308 */ /* 0x000fee0000002400 */
[----:B-1----:R-:W-:Y:S08]  /*43e0*/  HMMA.16816.F32.BF16 R56, R52, R36, R56 ;  /* 0x000000243438723c */ /* 0x002ff00000041838 */
[----:B------:R-:W-:Y:S01]  /*43f0*/  HMMA.16816.F32.BF16 R32, R12, R60, R32 ;  /* 0x0000003c0c20723c */ /* 0x000fe20000041820 */
[----:B------:R-:W-:Y:S01]  /*4400*/  MUFU.TANH R60, R17 ;  /* 0x00000011003c7308 */ /* 0x000fe20000002400 */
[----:B------:R-:W-:-:S02]  /*4410*/  FMUL.FTZ R21, R21, c[0x0][0x2ec] ;  /* 0x0000bb0015157a20 */ /* 0x000fc40000410000 */
[----:B------:R-:W-:Y:S02]  /*4420*/  FMUL.FTZ R2, R20, c[0x0][0x2ec] ;  /* 0x0000bb0014027a20 */ /* 0x000fe40000410000 */
[----:B------:R-:W-:Y:S02]  /*4430*/  FMUL.FTZ R49, R22, c[0x0][0x2ec] ;  /* 0x0000bb0016317a20 */ /* 0x000fe40000410000 */
[----:B------:R-:W-:Y:S01]  /*4440*/  HMMA.16816.F32.BF16 R80, R52, R38, R80 ;  /* 0x000000263450723c */ /* 0x000fe20000041850 */
[----:B------:R1:W-:Y:S01]  /*4450*/  MUFU.TANH R61, R18 ;  /* 0x00000012003d7308 */ /* 0x0003e20000002400 */
[----:B------:R-:W-:-:S06]  /*4460*/  FMUL.FTZ R50, R23, c[0x0][0x2ec] ;  /* 0x0000bb0017327a20 */ /* 0x000fcc0000410000 */
[----:B--2---:R-:W-:Y:S01]  /*4470*/  HMMA.16816.F32.BF16 R56, R40, R24, R56 ;  /* 0x000000182838723c */ /* 0x004fe20000041838 */
[----:B------:R2:W-:Y:S07]  /*4480*/  MUFU.TANH R48, R21 ;  /* 0x0000001500307308 */ /* 0x0005ee0000002400 */
[----:B---3--:R-:W-:Y:S01]  /*4490*/  HMMA.16816.F32.BF16 R64, R28, R8, R64 ;  /* 0x000000081c40723c */ /* 0x008fe20000041840 */
[----:B-1----:R-:W1:Y:S01]  /*44a0*/  LDSM.16.M88.4 R16, [R199+0xb800] ;  /* 0x00b80000c710783b */ /* 0x002e620000000200 */
[----:B------:R-:W-:Y:S01]  /*44b0*/  MUFU.TANH R2, R2 ;  /* 0x0000000200027308 */ /* 0x000fe20000002400 */
[----:B------:R-:W-:-:S02]  /*44c0*/  FMUL.FTZ R32, R32, c[0x0][0x2ec] ;  /* 0x0000bb0020207a20 */ /* 0x000fc40000410000 */
[----:B------:R-:W-:Y:S02]  /*44d0*/  FMUL.FTZ R34, R34, c[0x0][0x2ec] ;  /* 0x0000bb0022227a20 */ /* 0x000fe40000410000 */
[----:B------:R-:W-:Y:S01]  /*44e0*/  FMUL.FTZ R33, R33, c[0x0][0x2ec] ;  /* 0x0000bb0021217a20 */ /* 0x000fe20000410000 */
[----:B------:R-:W-:Y:S01]  /*44f0*/  HMMA.16816.F32.BF16 R68, R28, R10, R68 ;  /* 0x0000000a1c44723c */ /* 0x000fe20000041844 */
[----:B--2---:R-:W2:Y:S01]  /*4500*/  LDSM.16.M88.4 R20, [R192+0x5000] ;  /* 0x00500000c014783b */ /* 0x004ea20000000200 */
[----:B------:R-:W3:Y:S01]  /*4510*/  MUFU.TANH R49, R49 ;  /* 0x0000003100317308 */ /* 0x000ee20000002400 */
[----:B------:R-:W-:Y:S02]  /*4520*/  FMUL.FTZ R35, R35, c[0x0][0x2ec] ;  /* 0x0000bb0023237a20 */ /* 0x000fe40000410000 */
[----:B------:R-:W4:Y:S01]  /*4530*/  LDSM.16.M88.4 R8, [R192+0x5800] ;  /* 0x00580000c008783b */ /* 0x000f220000000200 */
[----:B------:R-:W-:-:S04]  /*4540*/  DEPBAR.LE SB0, 0x0 ;  /* 0x000080000000791a */ /* 0x000fc80000000000 */
[----:B------:R-:W-:Y:S01]  /*4550*/  HMMA.16816.F32.BF16 R80, R40, R26, R80 ;  /* 0x0000001a2850723c */ /* 0x000fe20000041850 */
[----:B------:R-:W5:Y:S07]  /*4560*/  MUFU.TANH R50, R50 ;  /* 0x0000003200327308 */ /* 0x000f6e0000002400 */
[C---:B------:R-:W-:Y:S01]  /*4570*/  HMMA.16816.F32.BF16 R44, R28.reuse, R78, R44 ;  /* 0x0000004e1c2c723c */ /* 0x040fe2000004182c */
[----:B------:R-:W-:Y:S08]  /*4580*/  MUFU.TANH R32, R32 ;  /* 0x0000002000207308 */ /* 0x000ff00000002400 */
[----:B------:R-:W2:Y:S01]  /*4590*/  MUFU.TANH R34, R34 ;  /* 0x0000002200227308 */ /* 0x000ea20000002400 */
[C---:B-1----:R-:W-:Y:S07]  /*45a0*/  HMMA.16816.F32.BF16 R56, R28.reuse, R16, R56 ;  /* 0x000000101c38723c */ /* 0x042fee0000041838 */
[----:B------:R-:W-:Y:S01]  /*45b0*/  MUFU.TANH R33, R33 ;  /* 0x0000002100217308 */ /* 0x000fe20000002400 */
[----:B------:R-:W-:Y:S07]  /*45c0*/  HMMA.16816.F32.BF16 R80, R28, R18, R80 ;  /* 0x000000121c50723c */ /* 0x000fee0000041850 */
[----:B------:R-:W1:Y:S01]  /*45d0*/  MUFU.TANH R35, R35 ;  /* 0x0000002300237308 */ /* 0x000e620000002400 */
[C---:B--2---:R-:W-:Y:S07]  /*45e0*/  HMMA.16816.F32.BF16 R68, R12.reuse, R22, R68 ;  /* 0x000000160c44723c */ /* 0x044fee0000041844 */
[----:B------:R-:W-:Y:S01]  /*45f0*/  IMAD.IADD R23, R3, 0x1, R98 ;  /* 0x0000000103177824 */ /* 0x000fe200078e0262 */
[----:B------:R-:W-:Y:S04]  /*4600*/  HMMA.16816.F32.BF16 R44, R12, R62, R44 ;  /* 0x0000003e0c2c723c */ /* 0x000fe8000004182c */
[----:B------:R-:W-:-:S02]  /*4610*/  IADD3 R17, R23, 0x8, RZ ;  /* 0x0000000817117810 */ /* 0x000fc40007ffe0ff */
[-C--:B------:R-:W-:Y:S02]  /*4620*/  ISETP.GE.AND P1, PT, R23, R100.reuse, PT ;  /* 0x000000641700720c */ /* 0x080fe40003f26270 */
[C---:B----4-:R-:W-:Y:S01]  /*4630*/  HMMA.16816.F32.BF16 R56, R12.reuse, R8, R56 ;  /* 0x000000080c38723c */ /* 0x050fe20000041838 */
[-C--:B------:R-:W-:Y:S02]  /*4640*/  ISETP.GE.AND P4, PT, R17, R100.reuse, PT ;  /* 0x000000641100720c */ /* 0x080fe40003f86270 */
[----:B------:R-:W-:Y:S02]  /*4650*/  IADD3 R17, R23, 0x10, RZ ;  /* 0x0000001017117810 */ /* 0x000fe40007ffe0ff */
[----:B---3--:R-:W-:Y:S02]  /*4660*/  FSEL R49, R49, -INF , !P1 ;  /* 0xff80000031317808 */ /* 0x008fe40004800000 */
[----:B------:R-:W-:Y:S01]  /*4670*/  IADD3 R9, R23, 0x1, RZ ;  /* 0x0000000117097810 */ /* 0x000fe20007ffe0ff */
[C---:B------:R-:W-:Y:S01]  /*4680*/  HMMA.16816.F32.BF16 R64, R12.reuse, R20, R64 ;  /* 0x000000140c40723c */ /* 0x040fe20000041840 */
[-C--:B------:R-:W-:Y:S01]  /*4690*/  ISETP.GE.AND P2, PT, R17, R100.reuse, PT ;  /* 0x000000641100720c */ /* 0x080fe20003f46270 */
[----:B------:R-:W-:Y:S01]  /*46a0*/  FMUL.FTZ R68, R68, c[0x0][0x2ec] ;  /* 0x0000bb0044447a20 */ /* 0x000fe20000410000 */
[-C--:B------:R-:W-:Y:S01]  /*46b0*/  ISETP.GE.AND P5, PT, R9, R100.reuse, PT ;  /* 0x000000640900720c */ /* 0x080fe20003fa6270 */
[----:B------:R-:W-:Y:S01]  /*46c0*/  FMUL.FTZ R70, R70, c[0x0][0x2ec] ;  /* 0x0000bb0046467a20 */ /* 0x000fe20000410000 */
[----:B------:R-:W-:Y:S01]  /*46d0*/  IADD3 R9, R23, 0x9, RZ ;  /* 0x0000000917097810 */ /* 0x000fe20007ffe0ff */
[----:B------:R-:W-:Y:S01]  /*46e0*/  MUFU.TANH R167, R68 ;  /* 0x0000004400a77308 */ /* 0x000fe20000002400 */
[----:B------:R-:W-:Y:S01]  /*46f0*/  FSEL R17, R2, -INF , !P1 ;  /* 0xff80000002117808 */ /* 0x000fe20004800000 */
[----:B------:R-:W-:Y:S01]  /*4700*/  HMMA.16816.F32.BF16 R80, R12, R10, R80 ;  /* 0x0000000a0c50723c */ /* 0x000fe20000041850 */
[-C--:B------:R-:W-:Y:S01]  /*4710*/  ISETP.GE.AND P3, PT, R9, R100.reuse, PT ;  /* 0x000000640900720c */ /* 0x080fe20003f66270 */
[----:B------:R-:W-:Y:S01]  /*4720*/  FMUL.FTZ R20, R44, c[0x0][0x2ec] ;  /* 0x0000bb002c147a20 */ /* 0x000fe20000410000 */
[----:B------:R-:W-:Y:S01]  /*4730*/  IADD3 R9, R23, 0x11, RZ ;  /* 0x0000001117097810 */ /* 0x000fe20007ffe0ff */
[----:B------:R-:W-:Y:S01]  /*4740*/  FMUL.FTZ R25, R46, c[0x0][0x2ec] ;  /* 0x0000bb002e197a20 */ /* 0x000fe20000410000 */
[----:B-----5:R-:W-:Y:S01]  /*4750*/  FSEL R50, R50, -INF , !P5 ;  /* 0xff80000032327808 */ /* 0x020fe20006800000 */
[----:B------:R-:W-:Y:S01]  /*4760*/  FMUL.FTZ R21, R45, c[0x0][0x2ec] ;  /* 0x0000bb002d157a20 */ /* 0x000fe20000410000 */
[-C--:B------:R-:W-:Y:S01]  /*4770*/  ISETP.GE.AND P1, PT, R9, R100.reuse, PT ;  /* 0x000000640900720c */ /* 0x080fe20003f26270 */
[----:B------:R-:W-:Y:S01]  /*4780*/  MUFU.TANH R20, R20 ;  /* 0x0000001400147308 */ /* 0x000fe20000002400 */
[----:B------:R-:W-:Y:S01]  /*4790*/  IADD3 R9, R23, 0x18, RZ ;  /* 0x0000001817097810 */ /* 0x000fe20007ffe0ff */
[----:B------:R-:W-:Y:S01]  /*47a0*/  FMUL.FTZ R24, R47, c[0x0][0x2ec] ;  /* 0x0000bb002f187a20 */ /* 0x000fe20000410000 */
[----:B------:R-:W-:Y:S01]  /*47b0*/  FSEL R48, R48, -INF , !P5 ;  /* 0xff80000030307808 */ /* 0x000fe20006800000 */
[----:B------:R-:W-:Y:S01]  /*47c0*/  FMUL.FTZ R69, R69, c[0x0][0x2ec] ;  /* 0x0000bb0045457a20 */ /* 0x000fe20000410000 */
[-C--:B------:R-:W-:Y:S01]  /*47d0*/  ISETP.GE.AND P5, PT, R9, R100.reuse, PT ;  /* 0x000000640900720c */ /* 0x080fe20003fa6270 */
[----:B------:R-:W-:Y:S01]  /*47e0*/  FMUL.FTZ R71, R71, c[0x0][0x2ec] ;  /* 0x0000bb0047477a20 */ /* 0x000fe20000410000 */
[----:B------:R-:W-:Y:S01]  /*47f0*/  IADD3 R9, R23, 0x19, RZ ;  /* 0x0000001917097810 */ /* 0x000fe20007ffe0ff */
[----:B------:R-:W2:Y:S01]  /*4800*/  MUFU.TANH R25, R25 ;  /* 0x0000001900197308 */ /* 0x000ea20000002400 */
[----:B------:R-:W-:Y:S01]  /*4810*/  FSEL R2, R61, -INF , !P4 ;  /* 0xff8000003d027808 */ /* 0x000fe20006000000 */
[----:B------:R-:W-:Y:S01]  /*4820*/  FMUL.FTZ R64, R64, c[0x0][0x2ec] ;  /* 0x0000bb0040407a20 */ /* 0x000fe20000410000 */
[----:B------:R-:W-:Y:S01]  /*4830*/  FSEL R51, R51, -INF , !P4 ;  /* 0xff80000033337808 */ /* 0x000fe20006000000 */
[----:B------:R-:W-:Y:S01]  /*4840*/  FMUL.FTZ R66, R66, c[0x0][0x2ec] ;  /* 0x0000bb0042427a20 */ /* 0x000fe20000410000 */
[-C--:B------:R-:W-:Y:S01]  /*4850*/  ISETP.GE.AND P4, PT, R9, R100.reuse, PT ;  /* 0x000000640900720c */ /* 0x080fe20003f86270 */
[----:B------:R-:W-:Y:S01]  /*4860*/  FMUL.FTZ R65, R65, c[0x0][0x2ec] ;  /* 0x0000bb0041417a20 */ /* 0x000fe20000410000 */
[----:B------:R-:W-:Y:S01]  /*4870*/  IADD3 R9, R23, 0x20, RZ ;  /* 0x0000002017097810 */ /* 0x000fe20007ffe0ff */
[----:B------:R-:W3:Y:S01]  /*4880*/  MUFU.TANH R21, R21 ;  /* 0x0000001500157308 */ /* 0x000ee20000002400 */
[----:B------:R-:W-:Y:S01]  /*4890*/  FSEL R76, R76, -INF , !P3 ;  /* 0xff8000004c4c7808 */ /* 0x000fe20005800000 */
[----:B------:R-:W-:Y:S01]  /*48a0*/  FMUL.FTZ R67, R67, c[0x0][0x2ec] ;  /* 0x0000bb0043437a20 */ /* 0x000fe20000410000 */
[----:B------:R-:W-:Y:S01]  /*48b0*/  FSEL R19, R60, -INF , !P3 ;  /* 0xff8000003c137808 */ /* 0x000fe20005800000 */
[----:B------:R-:W-:Y:S01]  /*48c0*/  FMUL.FTZ R56, R56, c[0x0][0x2ec] ;  /* 0x0000bb0038387a20 */ /* 0x000fe20000410000 */
[-C--:B------:R-:W-:Y:S01]  /*48d0*/  ISETP.GE.AND P3, PT, R9, R100.reuse, PT ;  /* 0x000000640900720c */ /* 0x080fe20003f66270 */
[----:B------:R-:W-:Y:S01]  /*48e0*/  FMUL.FTZ R57, R57, c[0x0][0x2ec] ;  /* 0x0000bb0039397a20 */ /* 0x000fe20000410000 */
[----:B------:R-:W-:Y:S01]  /*48f0*/  IADD3 R9, R23, 0x21, RZ ;  /* 0x0000002117097810 */ /* 0x000fe20007ffe0ff */
[----:B------:R-:W-:Y:S01]  /*4900*/  MUFU.TANH R169, R64 ;  /* 0x0000004000a97308 */ /* 0x000fe20000002400 */
[----:B------:R-:W-:Y:S01]  /*4910*/  FSEL R14, R34, -INF , !P2 ;  /* 0xff800000220e7808 */ /* 0x000fe20005000000 */
[----:B------:R-:W-:Y:S01]  /*4920*/  FMUL.FTZ R58, R58, c[0x0][0x2ec] ;  /* 0x0000bb003a3a7a20 */ /* 0x000fe20000410000 */
[----:B------:R-:W-:Y:S01]  /*4930*/  FSEL R15, R32, -INF , !P2 ;  /* 0xff800000200f7808 */ /* 0x000fe20005000000 */
[----:B------:R-:W-:Y:S01]  /*4940*/  FMUL.FTZ R59, R59, c[0x0][0x2ec] ;  /* 0x0000bb003b3b7a20 */ /* 0x000fe20000410000 */
[-C--:B------:R-:W-:Y:S01]  /*4950*/  ISETP.GE.AND P2, PT, R9, R100.reuse, PT ;  /* 0x000000640900720c */ /* 0x080fe20003f46270 */
[----:B------:R-:W-:Y:S01]  /*4960*/  FMUL.FTZ R80, R80, c[0x0][0x2ec] ;  /* 0x0000bb0050507a20 */ /* 0x000fe20000410000 */
[----:B------:R-:W-:Y:S01]  /*4970*/  IADD3 R9, R23, 0x28, RZ ;  /* 0x0000002817097810 */ /* 0x000fe20007ffe0ff */
[----:B------:R-:W4:Y:S01]  /*4980*/  MUFU.TANH R162, R66 ;  /* 0x0000004200a27308 */ /* 0x000f220000002400 */
[----:B-1----:R-:W-:Y:S01]  /*4990*/  FSEL R12, R35, -INF , !P1 ;  /* 0xff800000230c7808 */ /* 0x002fe20004800000 */
[----:B------:R-:W-:Y:S01]  /*49a0*/  FMUL.FTZ R82, R82, c[0x0][0x2ec] ;  /* 0x0000bb0052527a20 */ /* 0x000fe20000410000 */
[----:B------:R-:W-:Y:S01]  /*49b0*/  FSEL R13, R33, -INF , !P1 ;  /* 0xff800000210d7808 */ /* 0x000fe20004800000 */
[----:B------:R-:W-:Y:S01]  /*49c0*/  FMUL.FTZ R81, R81, c[0x0][0x2ec] ;  /* 0x0000bb0051517a20 */ /* 0x000fe20000410000 */
[----:B------:R-:W-:Y:S01]  /*49d0*/  ISETP.GE.AND P1, PT, R9, R100, PT ;  /* 0x000000640900720c */ /* 0x000fe20003f26270 */
[----:B------:R-:W-:Y:S01]  /*49e0*/  FMUL.FTZ R83, R83, c[0x0][0x2ec] ;  /* 0x0000bb0053537a20 */ /* 0x000fe20000410000 */
[----:B------:R-:W-:Y:S01]  /*49f0*/  IADD3 R9, R23, 0x29, RZ ;  /* 0x0000002917097810 */ /* 0x000fe20007ffe0ff */
[----:B------:R-:W1:Y:S01]  /*4a00*/  MUFU.TANH R24, R24 ;  /* 0x0000001800187308 */ /* 0x000e620000002400 */
[----:B--2---:R-:W-:-:S02]  /*4a10*/  FSEL R10, R25, -INF , !P5 ;  /* 0xff800000190a7808 */ /* 0x004fc40006800000 */
[----:B------:R-:W-:Y:S02]  /*4a20*/  FSEL R11, R20, -INF , !P5 ;  /* 0xff800000140b7808 */ /* 0x000fe40006800000 */
[----:B------:R-:W-:Y:S02]  /*4a30*/  ISETP.GE.AND P5, PT, R9, R100, PT ;  /* 0x000000640900720c */ /* 0x000fe40003fa6270 */
[----:B---3--:R-:W-:Y:S01]  /*4a40*/  FSEL R9, R21, -INF , !P4 ;  /* 0xff80000015097808 */ /* 0x008fe20006000000 */
[----:B------:R-:W2:Y:S01]  /*4a50*/  MUFU.TANH R161, R65 ;  /* 0x0000004100a17308 */ /* 0x000ea20000002400 */
[----:B------:R-:W-:Y:S02]  /*4a60*/  IADD3 R21, R23, 0x31, RZ ;  /* 0x0000003117157810 */ /* 0x000fe40007ffe0ff */
[----:B----4-:R-:W-:Y:S02]  /*4a70*/  FSEL R162, R162, -INF , !P3 ;  /* 0xff800000a2a27808 */ /* 0x010fe40005800000 */
[----:B------:R-:W-:-:S02]  /*4a80*/  FSEL R169, R169, -INF , !P3 ;  /* 0xff800000a9a97808 */ /* 0x000fc40005800000 */
[----:B------:R-:W-:Y:S01]  /*4a90*/  ISETP.GE.AND P3, PT, R21, R100, PT ;  /* 0x000000641500720c */ /* 0x000fe20003f66270 */
[----:B------:R-:W3:Y:S01]  /*4aa0*/  MUFU.TANH R172, R67 ;  /* 0x0000004300ac7308 */ /* 0x000ee20000002400 */
[C---:B------:R-:W-:Y:S02]  /*4ab0*/  IADD3 R25, R23.reuse, 0x30, RZ ;  /* 0x0000003017197810 */ /* 0x040fe40007ffe0ff */
[C---:B------:R-:W-:Y:S02]  /*4ac0*/  IADD3 R21, R23.reuse, 0x38, RZ ;  /* 0x0000003817157810 */ /* 0x040fe40007ffe0ff */
[----:B------:R-:W-:Y:S02]  /*4ad0*/  IADD3 R23, R23, 0x39, RZ ;  /* 0x0000003917177810 */ /* 0x000fe40007ffe0ff */
[----:B-1----:R-:W-:Y:S01]  /*4ae0*/  FSEL R8, R24, -INF , !P4 ;  /* 0xff80000018087808 */ /* 0x002fe20006000000 */
[----:B------:R-:W1:Y:S01]  /*4af0*/  MUFU.TANH R164, R70 ;  /* 0x0000004600a47308 */ /* 0x000e620000002400 */
[----:B--2---:R-:W-:-:S02]  /*4b00*/  FSEL R161, R161, -INF , !P2 ;  /* 0xff800000a1a17808 */ /* 0x004fc40005000000 */
[----:B------:R-:W-:Y:S02]  /*4b10*/  FSEL R167, R167, -INF , !P1 ;  /* 0xff800000a7a77808 */ /* 0x000fe40004800000 */
[----:B------:R-:W-:-:S03]  /*4b20*/  ISETP.GE.AND P4, PT, R25, R100, PT ;  /* 0x000000641900720c */ /* 0x000fc60003f86270 */
[----:B------:R-:W2:Y:S01]  /*4b30*/  MUFU.TANH R163, R69 ;  /* 0x0000004500a37308 */ /* 0x000ea20000002400 */
[----:B---3--:R-:W-:Y:S02]  /*4b40*/  FSEL R172, R172, -INF , !P2 ;  /* 0xff800000acac7808 */ /* 0x008fe40005000000 */
[----:B------:R-:W-:-:S05]  /*4b50*/  ISETP.GE.AND P2, PT, R21, R100, PT ;  /* 0x000000641500720c */ /* 0x000fca0003f46270 */
[----:B------:R-:W3:Y:S01]  /*4b60*/  MUFU.TANH R170, R71 ;  /* 0x0000004700aa7308 */ /* 0x000ee20000002400 */
[----:B-1----:R-:W-:Y:S02]  /*4b70*/  FSEL R164, R164, -INF , !P1 ;  /* 0xff800000a4a47808 */ /* 0x002fe40004800000 */
[----:B------:R-:W-:-:S05]  /*4b80*/  ISETP.GE.AND P1, PT, R23, R100, PT ;  /* 0x000000641700720c */ /* 0x000fca0003f26270 */
[----:B------:R-:W1:Y:S01]  /*4b90*/  MUFU.TANH R173, R56 ;  /* 0x0000003800ad7308 */ /* 0x000e620000002400 */
[----:B--2---:R-:W-:-:S07]  /*4ba0*/  FSEL R163, R163, -INF , !P5 ;  /* 0xff800000a3a37808 */ /* 0x004fce0006800000 */
[----:B------:R-:W2:Y:S01]  /*4bb0*/  MUFU.TANH R171, R57 ;  /* 0x0000003900ab7308 */ /* 0x000ea20000002400 */
[----:B---3--:R-:W-:-:S07]  /*4bc0*/  FSEL R170, R170, -INF , !P5 ;  /* 0xff800000aaaa7808 */ /* 0x008fce0006800000 */
[----:B------:R-:W3:Y:S01]  /*4bd0*/  MUFU.TANH R166, R58 ;  /* 0x0000003a00a67308 */ /* 0x000ee20000002400 */
[----:B-1----:R-:W-:-:S07]  /*4be0*/  FSEL R173, R173, -INF , !P4 ;  /* 0xff800000adad7808 */ /* 0x002fce0006000000 */
        /* <DEDUP_REMOVED lines=9> */
[----:B---3--:R-:W-:Y:S02]  /*4c80*/  FSEL R140, R140, -INF , !P2 ;  /* 0xff8000008c8c7808 */ /* 0x008fe40005000000 */
[----:B-1----:R-:W-:Y:S02]  /*4c90*/  FSEL R160, R160, -INF , !P1 ;  /* 0xff800000a0a07808 */ /* 0x002fe40004800000 */
[----:B--2---:R-:W-:Y:S01]  /*4ca0*/  FSEL R141, R141, -INF , !P1 ;  /* 0xff8000008d8d7808 */ /* 0x004fe20004800000 */
        /* <DEDUP_REMOVED lines=46> */
[----:B------:R-:W-:-:S05]  /*4f90*/  IMAD R6, R3, c[0x0][0x2d0], -R6 ;  /* 0x0000b40003067a24 */ /* 0x000fca00078e0a06 */
[----:B------:R-:W-:-:S05]  /*4fa0*/  SHF.R.S32.HI R3, RZ, 0x1f, R6 ;  /* 0x0000001fff037819 */ /* 0x000fca0000011406 */
[----:B------:R-:W-:-:S04]  /*4fb0*/  IMAD R3, R3, c[0x0][0x198], RZ ;  /* 0x0000660003037a24 */ /* 0x000fc800078e02ff */
[----:B------:R-:W-:Y:S02]  /*4fc0*/  IMAD R3, R6, c[0x0][0x19c], R3 ;  /* 0x0000670006037a24 */ /* 0x000fe400078e0203 */
[----:B--2---:R-:W-:Y:S02]  /*4fd0*/  IMAD.IADD R16, R16, 0x1, -R21 ;  /* 0x0000000110107824 */ /* 0x004fe400078e0a15 */
[----:B------:R-:W-:-:S03]  /*4fe0*/  IMAD.WIDE.U32 R20, R6, c[0x0][0x198], RZ ;  /* 0x0000660006147a25 */ /* 0x000fc600078e00ff */
[----:B------:R-:W-:Y:S02]  /*4ff0*/  SHF.R.S32.HI R4, RZ, 0x1f, R16 ;  /* 0x0000001fff047819 */ /* 0x000fe40000011410 */
[----:B------:R-:W-:-:S03]  /*5000*/  IADD3 R21, R21, R3, RZ ;  /* 0x0000000315157210 */ /* 0x000fc60007ffe0ff */
[----:B------:R-:W-:Y:S02]  /*5010*/  IMAD R23, R4, c[0x0][0x180], RZ ;  /* 0x0000600004177a24 */ /* 0x000fe400078e02ff */
[----:B------:R-:W-:-:S04]  /*5020*/  IMAD.WIDE.U32 R20, R16, c[0x0][0x180], R20 ;  /* 0x0000600010147a25 */ /* 0x000fc800078e0014 */
[----:B------:R-:W-:Y:S01]  /*5030*/  IMAD R23, R16, c[0x0][0x184], R23 ;  /* 0x0000610010177a24 */ /* 0x000fe200078e0217 */
[----:B------:R-:W-:-:S03]  /*5040*/  MOV R4, R20 ;  /* 0x0000001400047202 */ /* 0x000fc60000000f00 */
[----:B------:R-:W-:Y:S01]  /*5050*/  IMAD.IADD R3, R21, 0x1, R23 ;  /* 0x0000000115037824 */ /* 0x000fe200078e0217 */
[----:B------:R-:W-:Y:S05]  /*5060*/  BRA `(.L_x_1455) ;  /* 0x0000002000007947 */ /* 0x000fea0003800000 */
.L_x_1454:
[----:B------:R-:W-:-:S04]  /*5070*/  LEA R4, -R4, RZ, 0x6 ;  /* 0x000000ff04047211 */ /* 0x000fc800078e31ff */
[----:B------:R-:W-:Y:S02]  /*5080*/  SHF.R.S32.HI R3, RZ, 0x1f, R4 ;  /* 0x0000001fff037819 */ /* 0x000fe40000011404 */
.L_x_1455:
        /* <DEDUP_REMOVED lines=119> */
.L_x_1457:
[----:B------:R-:W-:Y:S05]  /*5800*/  BSYNC B0 ;  /* 0x0000000000007941 */ /* 0x000fea0003800000 */
.L_x_1456:
[----:B------:R-:W0:Y:S01]  /*5810*/  LDGDEPBAR ;  /* 0x00000000000079af */ /* 0x000e220000000000 */
[----:B------:R-:W-:-:S04]  /*5820*/  IADD3 R135, P1, R4, R135, RZ ;  /* 0x0000008704877210 */ /* 0x000fc80007f3e0ff */
[----:B------:R-:W-:Y:S02]  /*5830*/  IADD3.X R134, R3, R134, RZ, P1, !PT ;  /* 0x0000008603867210 */ /* 0x000fe40000ffe4ff */
.L_x_1453:
        /* <DEDUP_REMOVED lines=314> */
.L_x_1462:
        /* <DEDUP_REMOVED lines=65> */
.L_x_1459:
[C---:B------:R-:W-:Y:S02]  /*6ff0*/  ISETP.GE.AND P5, PT, R214.reuse, c[0x0][0x220], PT ;  /* 0x00008800d6007a0c */ /* 0x040fe40003fa6270 */
[C---:B------:R-:W-:Y:S02]  /*7000*/  IADD3 R2, R214.reuse, 0x80, RZ ;  /* 0x00000080d6027810 */ /* 0x040fe40007ffe0ff */
[----:B------:R-:W-:Y:S02]  /*7010*/  IADD3 R133, R214, 0x40, RZ ;  /* 0x00000040d6857810 */ /* 0x000fe40007ffe0ff */
[----:B------:R-:W-:Y:S02]  /*7020*/  ISETP.GE.AND P3, PT, R2, c[0x0][0x220], PT ;  /* 0x0000880002007a0c */ /* 0x000fe40003f66270 */
[----:B------:R-:W-:Y:S02]  /*7030*/  LEA R2, P1, R3, R228, 0x1 ;  /* 0x000000e403027211 */ /* 0x000fe400078208ff */
[----:B------:R-:W-:Y:S02]  /*7040*/  ISETP.GE.AND P4, PT, R133, c[0x0][0x220], PT ;  /* 0x0000880085007a0c */ /* 0x000fe40003f86270 */
[C---:B------:R-:W-:Y:S01]  /*7050*/  IADD3 R231, P2, R3.reuse, R210, RZ ;  /* 0x000000d203e77210 */ /* 0x040fe20007f5e0ff */
[----:B------:R-:W-:Y:S01]  /*7060*/  @P5 STS.128 [R213+0xc000], RZ ;  /* 0x00c000ffd5005388 */ /* 0x000fe20000000c00 */
[----:B------:R-:W-:Y:S02]  /*7070*/  LEA.HI.X R3, R3, R229, R132, 0x1, P1 ;  /* 0x000000e503037211 */ /* 0x000fe400008f0c84 */
[CC--:B------:R-:W-:Y:S02]  /*7080*/  @!P5 LEA R234, P6, R231.reuse, R228.reuse, 0x1 ;  /* 0x000000e4e7ead211 */ /* 0x0c0fe400078c08ff */
[----:B------:R-:W-:Y:S01]  /*7090*/  IADD3.X R134, R132, R209, RZ, P2, !PT ;  /* 0x000000d184867210 */ /* 0x000fe200017fe4ff */
[----:B------:R-:W-:Y:S01]  /*70a0*/  @!PT LDS RZ, [RZ] ;  /* 0x00000000fffff984 */ /* 0x000fe20000000800 */
[----:B------:R-:W-:Y:S01]  /*70b0*/  @!PT LDS RZ, [RZ] ;  /* 0x00000000fffff984 */ /* 0x000fe20000000800 */
[----:B------:R-:W-:Y:S01]  /*70c0*/  @!PT LDS RZ, [RZ] ;  /* 0x00000000fffff984 */ /* 0x000fe20000000800 */
[----:B------:R1:W-:Y:S01]  /*70d0*/  @!P5 LDGSTS.E.BYPASS.LTC128B.128 [R213+0xc000], [R2.64] ;  /* 0x0c00000002d5dfae */ /* 0x0003e2000b901d46 */
[CC--:B------:R-:W-:Y:S02]  /*70e0*/  @!P3 LEA R230, P1, R231.reuse, R228.reuse, 0x1 ;  /* 0x000000e4e7e6b211 */ /* 0x0c0fe400078208ff */
[CCC-:B------:R-:W-:Y:S02]  /*70f0*/  @!P5 LEA.HI.X R235, R231.reuse, R229.reuse, R134.reuse, 0x1, P6 ;  /* 0x000000e5e7ebd211 */ /* 0x1c0fe400030f0c86 */
[C---:B------:R-:W-:Y:S01]  /*7100*/  @!P4 LEA R232, P2, R231.reuse, R228, 0x1 ;  /* 0x000000e4e7e8c211 */ /* 0x040fe200078408ff */
[----:B------:R-:W-:Y:S01]  /*7110*/  @P4 STS.128 [R213+0xe000], RZ ;  /* 0x00e000ffd5004388 */ /* 0x000fe20000000c00 */
[C---:B------:R-:W-:Y:S02]  /*7120*/  IADD3 R133, P6, R231.reuse, R210, RZ ;  /* 0x000000d2e7857210 */ /* 0x040fe40007fde0ff */
[CCC-:B------:R-:W-:Y:S02]  /*7130*/  @!P4 LEA.HI.X R233, R231.reuse, R229.reuse, R134.reuse, 0x1, P2 ;  /* 0x000000e5e7e9c211 */ /* 0x1c0fe400010f0c86 */
[----:B------:R-:W-:Y:S01]  /*7140*/  @!P3 LEA.HI.X R231, R231, R229, R134, 0x1, P1 ;  /* 0x000000e5e7e7b211 */ /* 0x000fe200008f0c86 */
[----:B------:R-:W-:Y:S01]  /*7150*/  @!PT LDS RZ, [RZ] ;  /* 0x00000000fffff984 */ /* 0x000fe20000000800 */
[----:B------:R-:W-:Y:S01]  /*7160*/  @!PT LDS RZ, [RZ] ;  /* 0x00000000fffff984 */ /* 0x000fe20000000800 */
[----:B------:R-:W-:Y:S01]  /*7170*/  @!PT LDS RZ, [RZ] ;  /* 0x00000000fffff984 */ /* 0x000fe20000000800 */
[----:B------:R1:W-:Y:S01]  /*7180*/  @!P4 LDGSTS.E.BYPASS.LTC128B.128 [R213+0xe000], [R2.64+0x80] ;  /* 0x0e00008002d5cfae */ /* 0x0003e2000b901d46 */
[----:B------:R-:W-:Y:S02]  /*7190*/  IADD3.X R134, R134, R209, RZ, P6, !PT ;  /* 0x000000d186867210 */ /* 0x000fe400037fe4ff */
[CC--:B------:R-:W-:Y:S02]  /*71a0*/  @!P5 LEA R240, P6, R133.reuse, R228.reuse, 0x1 ;  /* 0x000000e485f0d211 */ /* 0x0c0fe400078c08ff */
[CC--:B------:R-:W-:Y:S01]  /*71b0*/  @!P4 LEA R238, P2, R133.reuse, R228.reuse, 0x1 ;  /* 0x000000e485eec211 */ /* 0x0c0fe200078408ff */
[----:B------:R-:W-:Y:S01]  /*71c0*/  @P3 STS.128 [R213+0x10000], RZ ;  /* 0x010000ffd5003388 */ /* 0x000fe20000000c00 */
[CCC-:B------:R-:W-:Y:S02]  /*71d0*/  @!P5 LEA.HI.X R241, R133.reuse, R229.reuse, R134.reuse, 0x1, P6 ;  /* 0x000000e585f1d211 */ /* 0x1c0fe400030f0c86 */
[CCC-:B------:R-:W-:Y:S02]  /*71e0*/  @!P4 LEA.HI.X R239, R133.reuse, R229.reuse, R134.reuse, 0x1, P2 ;  /* 0x000000e585efc211 */ /* 0x1c0fe400010f0c86 */
[C---:B------:R-:W-:Y:S01]  /*71f0*/  @!P3 LEA R236, P1, R133.reuse, R228, 0x1 ;  /* 0x000000e485ecb211 */ /* 0x040fe200078208ff */
[----:B------:R-:W-:Y:S01]  /*7200*/  @!PT LDS RZ, [RZ] ;  /* 0x00000000fffff984 */ /* 0x000fe20000000800 */
[----:B------:R-:W-:Y:S01]  /*7210*/  @!PT LDS RZ, [RZ] ;  /* 0x00000000fffff984 */ /* 0x000fe20000000800 */
[----:B------:R-:W-:Y:S01]  /*7220*/  @!PT LDS RZ, [RZ] ;  /* 0x00000000fffff984 */ /* 0x000fe20000000800 */
[----:B------:R1:W-:Y:S01]  /*7230*/  @!P3 LDGSTS.E.BYPASS.LTC128B.128 [R213+0x10000], [R2.64+0x100] ;  /* 0x1000010002d5bfae */ /* 0x0003e2000b901d46 */
[C---:B------:R-:W-:Y:S02]  /*7240*/  IADD3 R132, P6, R133.reuse, R210, RZ ;  /* 0x000000d285847210 */ /* 0x040fe40007fde0ff */
[----:B------:R-:W-:Y:S02]  /*7250*/  @!P3 LEA.HI.X R237, R133, R229, R134, 0x1, P1 ;  /* 0x000000e585edb211 */ /* 0x000fe400008f0c86 */
[----:B------:R-:W-:Y:S01]  /*7260*/  IADD3.X R134, R134, R209, RZ, P6, !PT ;  /* 0x000000d186867210 */ /* 0x000fe200037fe4ff */
[----:B------:R-:W-:Y:S01]  /*7270*/  @P5 STS.128 [R213+0xc800], RZ ;  /* 0x00c800ffd5005388 */ /* 0x000fe20000000c00 */
[CC--:B------:R-:W-:Y:S02]  /*7280*/  @!P5 LEA R244, P6, R132.reuse, R228.reuse, 0x1 ;  /* 0x000000e484f4d211 */ /* 0x0c0fe400078c08ff */
[CC--:B------:R-:W-:Y:S02]  /*7290*/  @!P4 LEA R242, P2, R132.reuse, R228.reuse, 0x1 ;  /* 0x000000e484f2c211 */ /* 0x0c0fe400078408ff */
[CCC-:B------:R-:W-:Y:S01]  /*72a0*/  @!P5 LEA.HI.X R245, R132.reuse, R229.reuse, R134.reuse, 0x1, P6 ;  /* 0x000000e584f5d211 */ /* 0x1c0fe200030f0c86 */
[----:B------:R-:W-:Y:S01]  /*72b0*/  @!PT LDS RZ, [RZ] ;  /* 0x00000000fffff984 */ /* 0x000fe20000000800 */
[----:B------:R-:W-:Y:S01]  /*72c0*/  @!PT LDS RZ, [RZ] ;  /* 0x00000000fffff984 */ /* 0x000fe20000000800 */
[----:B------:R-:W-:Y:S01]  /*72d0*/  @!PT LDS RZ, [RZ] ;  /* 0x00000000fffff984 */ /* 0x000fe20000000800 */
[----:B------:R2:W-:Y:S01]  /*72e0*/  @!P5 LDGSTS.E.BYPASS.LTC128B.128 [R213+0xc800], [R234.64] ;  /* 0x0c800000ead5dfae */ /* 0x0005e2000b901d46 */
[CCC-:B------:R-:W-:Y:S02]  /*72f0*/  @!P4 LEA.HI.X R243, R132.reuse, R229.reuse, R134.reuse, 0x1, P2 ;  /* 0x000000e584f3c211 */ /* 0x1c0fe400010f0c86 */
[C---:B------:R-:W-:Y:S03]  /*7300*/  @!P3 LEA R228, P1, R132.reuse, R228, 0x1 ;  /* 0x000000e484e4b211 */ /* 0x040fe600078208ff */
[----:B------:R-:W-:Y:S01]  /*7310*/  @P4 STS.128 [R213+0xe800], RZ ;  /* 0x00e800ffd5004388 */ /* 0x000fe20000000c00 */
[----:B------:R-:W-:Y:S02]  /*7320*/  @!P3 LEA.HI.X R229, R132, R229, R134, 0x1, P1 ;  /* 0x000000e584e5b211 */ /* 0x000fe400008f0c86 */
[----:B------:R-:W-:Y:S03]  /*7330*/  ISETP.GT.AND P1, PT, R223, R208, PT ;  /* 0x000000d0df00720c */ /* 0x000fe60003f24270 */
        /* <DEDUP_REMOVED lines=213> */
[----:B------:R-:W2:Y:S01]  /*8090*/  MUFU.TANH R250, R250 ;  /* 0x000000fa00fa7308 */ /* 0x000ea20000002400 */
[C---:B-1----:R-:W-:Y:S03]  /*80a0*/  HMMA.16816.F32.BF16 R28, R176.reuse, R136, R28 ;  /* 0x00000088b01c723c */ /* 0x042fe6000004181c */
[----:B-----5:R-:W-:Y:S02]  /*80b0*/  FMUL.FTZ R240, R17, c[0x0][0x2ec] ;  /* 0x0000bb0011f07a20 */ /* 0x020fe40000410000 */
[----:B------:R-:W-:Y:S02]  /*80c0*/  FMUL.FTZ R245, R18, c[0x0][0x2ec] ;  /* 0x0000bb0012f57a20 */ /* 0x000fe40000410000 */
[----:B------:R-:W-:Y:S01]  /*80d0*/  FMUL.FTZ R243, R19, c[0x0][0x2ec] ;  /* 0x0000bb0013f37a20 */ /* 0x000fe20000410000 */
[----:B------:R-:W-:Y:S01]  /*80e0*/  HMMA.16816.F32.BF16 R32, R176, R138, R32 ;  /* 0x0000008ab020723c */ /* 0x000fe20000041820 */
[----:B------:R-:W1:Y:S03]  /*80f0*/  MUFU.TANH R251, R251 ;  /* 0x000000fb00fb7308 */ /* 0x000e660000002400 */
[----:B------:R-:W-:Y:S02]  /*8100*/  FMUL.FTZ R238, R20, c[0x0][0x2ec] ;  /* 0x0000bb0014ee7a20 */ /* 0x000fe40000410000 */
        /* <DEDUP_REMOVED lines=8> */
[----:B------:R1:W1:Y:S01]  /*8190*/  MUFU.TANH R169, R133 ;  /* 0x0000008500a97308 */ /* 0x0002620000002400 */
[----:B------:R-:W-:Y:S02]  /*81a0*/  FMUL.FTZ R226, R28, c[0x0][0x2ec] ;  /* 0x0000bb001ce27a20 */ /* 0x000fe40000410000 */
[----:B----4-:R-:W-:Y:S02]  /*81b0*/  FMUL.FTZ R230, R29, c[0x0][0x2ec] ;  /* 0x0000bb001de67a20 */ /* 0x010fe40000410000 */
[----:B------:R-:W-:Y:S02]  /*81c0*/  FMUL.FTZ R233, R30, c[0x0][0x2ec] ;  /* 0x0000bb001ee97a20 */ /* 0x000fe40000410000 */
[----:B------:R-:W-:Y:S02]  /*81d0*/  FMUL.FTZ R231, R31, c[0x0][0x2ec] ;  /* 0x0000bb001fe77a20 */ /* 0x000fe40000410000 */
[----:B------:R-:W-:Y:S01]  /*81e0*/  FMUL.FTZ R224, R32, c[0x0][0x2ec] ;  /* 0x0000bb0020e07a20 */ /* 0x000fe20000410000 */
[----:B------:R-:W4:Y:S01]  /*81f0*/  MUFU.TANH R246, R246 ;  /* 0x000000f600f67308 */ /* 0x000f220000002400 */
[----:B------:R-:W-:Y:S02]  /*8200*/  FMUL.FTZ R222, R33, c[0x0][0x2ec] ;  /* 0x0000bb0021de7a20 */ /* 0x000fe40000410000 */
[----:B---3--:R-:W-:Y:S02]  /*8210*/  FMUL.FTZ R134, R34, c[0x0][0x2ec] ;  /* 0x0000bb0022867a20 */ /* 0x008fe40000410000 */
[----:B------:R-:W-:Y:S02]  /*8220*/  FMUL.FTZ R132, R11, c[0x0][0x2ec] ;  /* 0x0000bb000b847a20 */ /* 0x000fe40000410000 */
[----:B------:R-:W-:Y:S03]  /*8230*/  FMUL.FTZ R35, R35, c[0x0][0x2ec] ;  /* 0x0000bb0023237a20 */ /* 0x000fe60000410000 */
[----:B------:R3:W1:Y:S10]  /*8240*/  MUFU.TANH R181, R132 ;  /* 0x0000008400b57308 */ /* 0x0006740000002400 */
        /* <DEDUP_REMOVED lines=24> */
[----:B--2-4-:R-:W-:Y:S02]  /*83d0*/  ULDC UR5, c[0x0][0x198] ;  /* 0x0000660000057ab9 */ /* 0x014fe40000000800 */
        /* <DEDUP_REMOVED lines=65> */
.L_x_1461:
        /* <DEDUP_REMOVED lines=20> */
[C---:B------:R-:W-:Y:S03]  /*8930*/  IADD3 R3, P6, R212.reuse, R5, RZ ;  /* 0x00000005d4037210 */ /* 0x040fe60007fde0ff */
        /* <DEDUP_REMOVED lines=68> */
.L_x_1460:
[----:B--2-4-:R-:W-:Y:S01]  /*8d80*/  FMNMX.FTZ R11, R252, R135, !PT ;  /* 0x00000087fc0b7209 */ /* 0x014fe20007810000 */
[----:B------:R-:W-:Y:S01]  /*8d90*/  LDSM.16.MT88.4 R12, [R200+0xc000] ;  /* 0x00c00000c80c783b */ /* 0x000fe20000004200 */
[----:B------:R-:W-:Y:S02]  /*8da0*/  FMNMX.FTZ R2, R167, R0, !PT ;  /* 0x00000000a7027209 */ /* 0x000fe40007810000 */
[----:B------:R-:W-:Y:S02]  /*8db0*/  FMNMX.FTZ R11, R250, R11, !PT ;  /* 0x0000000bfa0b7209 */ /* 0x000fe40007810000 */
[----:B-1----:R-:W-:Y:S02]  /*8dc0*/  FMNMX.FTZ R2, R251, R2, !PT ;  /* 0x00000002fb027209 */ /* 0x002fe40007810000 */
        /* <DEDUP_REMOVED lines=39> */
[----:B---3--:R-:W1:Y:S01]  /*9040*/  SHFL.BFLY PT, R132, R9, 0x1, 0x1f ;  /* 0x0c201f0009847f89 */ /* 0x008e6200000e0000 */
        /* <DEDUP_REMOVED lines=17> */
[----:B------:R-:W-:Y:S01]  /*9160*/  ISETP.GT.AND P1, PT, R223, R208, PT ;  /* 0x000000d0df00720c */ /* 0x000fe20003f24270 */
        /* <DEDUP_REMOVED lines=347> */
.L_x_1458:
        /* <DEDUP_REMOVED lines=181> */
[----:B------:R1:W-:Y:S04]  /*b270*/  STS.64 [R17], R112 ;  /* 0x0000007011007388 */ /* 0x0003e80000000a00 */
        /* <DEDUP_REMOVED lines=29> */
[----:B------:R-:W2:Y:S04]  /*b450*/  S2R R7, SR_CTAID.Z ;  /* 0x0000000000077919 */ /* 0x000ea80000002700 */
[----:B------:R-:W3:Y:S04]  /*b460*/  S2R R6, SR_CTAID.Y ;  /* 0x0000000000067919 */ /* 0x000ee80000002600 */
[----:B------:R-:W-:Y:S04]  /*b470*/  STS.64 [R16+0x8000], R80 ;  /* 0x0080005010007388 */ /* 0x000fe80000000a00 */
[----:B------:R-:W-:Y:S04]  /*b480*/  STS.64 [R16+0x8800], R82 ;  /* 0x0088005210007388 */ /* 0x000fe80000000a00 */
[----:B------:R-:W-:Y:S04]  /*b490*/  STS.64 [R17+0x8000], R84 ;  /* 0x0080005411007388 */ /* 0x000fe80000000a00 */
[----:B------:R-:W-:Y:S04]  /*b4a0*/  STS.64 [R17+0x8800], R86 ;  /* 0x0088005611007388 */ /* 0x000fe80000000a00 */
[----:B------:R-:W-:Y:S04]  /*b4b0*/  STS.64 [R18+0x8000], R88 ;  /* 0x0080005812007388 */ /* 0x000fe80000000a00 */
[----:B------:R-:W-:Y:S01]  /*b4c0*/  STS.64 [R18+0x8800], R90 ;  /* 0x0088005a12007388 */ /* 0x000fe20000000a00 */
[----:B---3--:R-:W-:-:S03]  /*b4d0*/  IMAD R6, R6, c[0x0][0x210], R215 ;  /* 0x0000840006067a24 */ /* 0x008fc600078e02d7 */
[----:B-1----:R-:W1:Y:S04]  /*b4e0*/  S2R R112, SR_CTAID.X ;  /* 0x0000000000707919 */ /* 0x002e680000002500 */
[----:B------:R-:W-:Y:S04]  /*b4f0*/  STS.64 [R19+0x8000], R92 ;  /* 0x0080005c13007388 */ /* 0x000fe80000000a00 */
[----:B------:R-:W-:Y:S04]  /*b500*/  STS.64 [R19+0x8800], R94 ;  /* 0x0088005e13007388 */ /* 0x000fe80000000a00 */
[----:B------:R3:W-:Y:S04]  /*b510*/  STS.64 [R13+0x8000], R96 ;  /* 0x008000600d007388 */ /* 0x0007e80000000a00 */
[----:B------:R4:W-:Y:S04]  /*b520*/  STS.64 [R13+0x8800], R98 ;  /* 0x008800620d007388 */ /* 0x0009e80000000a00 */
[----:B------:R-:W-:Y:S01]  /*b530*/  BAR.SYNC.DEFER_BLOCKING 0x0 ;  /* 0x0000000000007b1d */ /* 0x000fe20000010000 */
[----:B-1----:R-:W-:-:S02]  /*b540*/  SHF.L.U32 R112, R112, 0x6, RZ ;  /* 0x0000000670707819 */ /* 0x002fc400000006ff */
[----:B---3--:R-:W-:Y:S02]  /*b550*/  SHF.R.S32.HI R97, RZ, 0x1f, R10 ;  /* 0x0000001fff617819 */ /* 0x008fe4000001140a */
[----:B------:R-:W-:Y:S02]  /*b560*/  IADD3 R96, -R215, RZ, RZ ;  /* 0x000000ffd7607210 */ /* 0x000fe40007ffe1ff */
[-C--:B------:R-:W-:Y:S01]  /*b570*/  LEA.HI R97, R97, R10.reuse, RZ, 0x2 ;  /* 0x0000000a61617211 */ /* 0x080fe200078f10ff */
[----:B------:R-:W1:Y:S01]  /*b580*/  LDS.128 R108, [R5.X4] ;  /* 0x00000000056c7984 */ /* 0x000e620000004c00 */
[----:B----4-:R-:W-:Y:S01]  /*b590*/  SHF.L.U32 R98, R11, 0x2, RZ ;  /* 0x000000020b627819 */ /* 0x010fe200000006ff */
[----:B--2---:R-:W-:Y:S01]  /*b5a0*/  IMAD R7, R96, c[0x0][0x1c0], R7 ;  /* 0x0000700060077a24 */ /* 0x004fe200078e0207 */
[----:B------:R-:W-:Y:S01]  /*b5b0*/  LOP3.LUT R97, R97, 0xffffffc, RZ, 0xc0, !PT ;  /* 0x0ffffffc61617812 */ /* 0x000fe200078ec0ff */
[----:B------:R-:W2:Y:S01]  /*b5c0*/  LDS.128 R104, [R5.X4+0x800] ;  /* 0x0008000005687984 */ /* 0x000ea20000004c00 */
[----:B------:R-:W-:Y:S01]  /*b5d0*/  SHF.R.S32.HI R99, RZ, 0x1f, R98 ;  /* 0x0000001fff637819 */ /* 0x000fe20000011462 */
[----:B------:R-:W-:Y:S01]  /*b5e0*/  IMAD R7, R6, c[0x0][0x1c0], R7 ;  /* 0x0000700006077a24 */ /* 0x000fe200078e0207 */
[----:B------:R-:W-:Y:S01]  /*b5f0*/  IADD3 R97, -R97, R10, RZ ;  /* 0x0000000a61617210 */ /* 0x000fe20007ffe1ff */
[----:B------:R-:W3:Y:S01]  /*b600*/  LDS.128 R100, [R5.X4+0x1000] ;  /* 0x0010000005647984 */ /* 0x000ee20000004c00 */
[----:B------:R-:W-:Y:S01]  /*b610*/  MOV R6, 0xff800000 ;  /* 0xff80000000067802 */ /* 0x000fe20000000f00 */
[----:B------:R-:W-:Y:S01]  /*b620*/  IMAD R7, R7, c[0x0][0x214], R112 ;  /* 0x0000850007077a24 */ /* 0x000fe200078e0270 */
[----:B------:R-:W-:Y:S01]  /*b630*/  LEA R10, R97, R0, 0x4 ;  /* 0x00000000610a7211 */ /* 0x000fe200078e20ff */
[----:B------:R-:W4:Y:S01]  /*b640*/  LDS.128 R88, [R5.X4+0x1800] ;  /* 0x0018000005587984 */ /* 0x000f220000004c00 */
[----:B------:R-:W-:-:S03]  /*b650*/  @P3 FFMA.FTZ R6, R3, c[0x0][0x238], R2 ;  /* 0x00008e0003063a23 */ /* 0x000fc60000010002 */
        /* <DEDUP_REMOVED lines=33> */
.L_x_1464:
[----:B--234-:R-:W-:Y:S05]  /*b870*/  BSYNC B0 ;  /* 0x0000000000007941 */ /* 0x01cfea0003800000 */
.L_x_1463:
        /* <DEDUP_REMOVED lines=18> */
.L_x_1466:
[----:B------:R-:W-:Y:S05]  /*b9a0*/  BSYNC B0 ;  /* 0x0000000000007941 */ /* 0x000fea0003800000 */
.L_x_1465:
        /* <DEDUP_REMOVED lines=11> */
.L_x_1468:
[----:B------:R-:W-:Y:S05]  /*ba60*/  BSYNC B0 ;  /* 0x0000000000007941 */ /* 0x000fea0003800000 */
.L_x_1467:
        /* <DEDUP_REMOVED lines=11> */
.L_x_1470:
[----:B------:R-:W-:Y:S05]  /*bb20*/  BSYNC B0 ;  /* 0x0000000000007941 */ /* 0x000fea0003800000 */
.L_x_1469:
        /* <DEDUP_REMOVED lines=11> */
.L_x_1472:
[----:B------:R-:W-:Y:S05]  /*bbe0*/  BSYNC B0 ;  /* 0x0000000000007941 */ /* 0x000fea0003800000 */
.L_x_1471:
        /* <DEDUP_REMOVED lines=11> */
.L_x_1474:
[----:B------:R-:W-:Y:S05]  /*bca0*/  BSYNC B0 ;  /* 0x0000000000007941 */ /* 0x000fea0003800000 */
.L_x_1473:
        /* <DEDUP_REMOVED lines=11> */
.L_x_1476:
[----:B------:R-:W-:Y:S05]  /*bd60*/  BSYNC B0 ;  /* 0x0000000000007941 */ /* 0x000fea0003800000 */
.L_x_1475:
        /* <DEDUP_REMOVED lines=11> */
.L_x_1478:
[----:B------:R-:W-:Y:S05]  /*be20*/  BSYNC B0 ;  /* 0x0000000000007941 */ /* 0x000fea0003800000 */
.L_x_1477:
        /* <DEDUP_REMOVED lines=12> */
.L_x_1479:
        /* <DEDUP_REMOVED lines=9> */
.L_x_7841:


//--------------------- .text._ZN5flash24flash_fwd_splitkv_kernelI23Flash_fwd_kernel_traitsILi192ELi64ELi64ELi4ELb0ELb0EN7cutlass10bfloat16_tE19Flash_kernel_traitsILi192ELi64ELi64ELi4ES3_EELb0ELb0ELb0ELb0ELb0ELb0ELb1ELb1EEEvNS_16Flash_fwd_paramsE --------------------------
	.section	.text._ZN5flash24flash_fwd_splitkv_kernelI23Flash_fwd_kernel_traitsILi192ELi64ELi64ELi4ELb0ELb0EN7cutlass10bfloat16_tE19Flash_kernel_traitsILi192ELi64ELi64ELi4ES3_EELb0ELb0ELb0ELb0ELb0ELb0ELb1ELb1EEEvNS_16Flash_fwd_paramsE,"ax",@progbits
	.sectioninfo	@"SHI_REGISTERS=226"
	.align	128
        .global         _ZN5flash24flash_fwd_splitkv_kernelI23Flash_fwd_kernel_traitsILi192ELi64ELi64ELi4ELb0ELb0EN7cutlass10bfloat16_tE19Flash_kernel_traitsILi192ELi64ELi64ELi4ES3_EELb0ELb0ELb0ELb0ELb0ELb0ELb1ELb1EEEvNS_16Flash_fwd_paramsE
        .type           _ZN5flash24flash_fwd_splitkv_kernelI23Flash_fwd_kernel_traitsILi192ELi64ELi64ELi4ELb0ELb0EN7cutlass10bfloat16_tE19Flash_kernel_traitsILi192ELi64ELi64ELi4ES3_EELb0ELb0ELb0ELb0ELb0ELb0ELb1ELb1EEEvNS_16Flash_fwd_paramsE,@function
        .size           _ZN5flash24flash_fwd_splitkv_kernelI23Flash_fwd_kernel_traitsILi192ELi64ELi64ELi4ELb0ELb0EN7cutlass10bfloat16_tE19Flash_kernel_traitsILi192ELi64ELi64ELi4ES3_EELb0ELb0ELb0ELb0ELb0ELb0ELb1ELb1EEEvNS_16Flash_fwd_paramsE,(.L_x_7787 - _ZN5flash24flash_fwd_splitkv_kernelI23Flash_fwd_kernel_traitsILi192ELi64ELi64ELi4ELb0ELb0EN7cutlass10bfloat16_tE19Flash_kernel_traitsILi192ELi64ELi64ELi4ES3_EELb0ELb0ELb0ELb0ELb0ELb0ELb1ELb1EEEvNS_16Flash_fwd_paramsE)
        .other          _ZN5flash24flash_fwd_splitkv_kernelI23Flash_fwd_kernel_traitsILi192ELi64ELi64ELi4ELb0ELb0EN7cutlass10bfloat16_tE19Flash_kernel_traitsILi192ELi64ELi64ELi4ES3_EELb0ELb0ELb0ELb0ELb0ELb0ELb1ELb1EEEvNS_16Flash_fwd_paramsE,@"STO_CUDA_ENTRY STV_DEFAULT"
_ZN5flash24flash_fwd_splitkv_kernelI23Flash_fwd_kernel_traitsILi192ELi64ELi64ELi4ELb0ELb0EN7cutlass10bfloat16_tE19Flash_kernel_traitsILi192ELi64ELi64ELi4ES3_EELb0ELb0ELb0ELb0ELb0ELb0ELb1ELb1EEEvNS_16Flash_fwd_paramsE:
.text._ZN5flash24flash_fwd_splitkv_kernelI23Flash_fwd_kernel_traitsILi192ELi64ELi64ELi4ELb0ELb0EN7cutlass10bfloat16_tE19Flash_kernel_traitsILi192ELi64ELi64ELi4ES3_EELb0ELb0ELb0ELb0ELb0ELb0ELb1ELb1EEEvNS_16Flash_fwd_paramsE:
[----:B------:R-:W-:Y:S02]  /*0000*/  MOV R1, c[0x0][0x28] ;  /* 0x00000a0000017a02 */ /* 0x000fe40000000f00 */
[----:B------:R-:W1:Y:S01]  /*0010*/  I2F.U32.RP R4, c[0x0][0x1c0] ;  /* 0x0000700000047b06 */ /* 0x000e620000209000 */
[----:B------:R-:W2:Y:S01]  /*0020*/  S2R R205, SR_CTAID.Z ;  /* 0x0000000000cd7919 */ /* 0x000ea20000002700 */
[----:B------:R-:W-:Y:S01]  /*0030*/  IMAD.MOV.U32 R2, RZ, RZ, RZ ;  /* 0x000000ffff027224 */ /* 0x000fe200078e00ff */
[----:B------:R-:W-:Y:S01]  /*0040*/  ISETP.NE.U32.AND P0, PT, RZ, c[0x0][0x1c0], PT ;  /* 0x00007000ff007a0c */ /* 0x000fe20003f05070 */
[----:B------:R-:W3:Y:S01]  /*0050*/  S2UR UR8, SR_CTAID.Y ;  /* 0x00000000000879c3 */ /* 0x000ee20000002600 */
[----:B------:R-:W4:Y:S01]  /*0060*/  S2R R203, SR_CTAID.X ;  /* 0x0000000000cb7919 */ /* 0x000f220000002500 */
[----:B------:R-:W-:Y:S01]  /*0070*/  ULDC.64 UR4, c[0x0][0x40] ;  /* 0x0000100000047ab9 */ /* 0x000fe20000000a00 */
[----:B------:R-:W-:Y:S01]  /*0080*/  BSSY B4, `(.L_x_1480) ;  /* 0x0000016000047945 */ /* 0x000fe20003800000 */
[----:B------:R-:W-:Y:S01]  /*0090*/  UIADD3 UR4, UP0, UR4, 0x160, URZ ;  /* 0x0000016004047890 */ /* 0x000fe2000ff1e03f */
[----:B------:R-:W-:-:S03]  /*00a0*/  MOV R204, 0x1e0 ;  /* 0x000001e000cc7802 */ /* 0x000fc60000000f00 */
[----:B------:R-:W-:Y:S01]  /*00b0*/  UIADD3.X UR5, URZ, UR5, URZ, UP0, !UPT ;  /* 0x000000053f057290 */ /* 0x000fe200087fe43f */
[----:B-1----:R-:W1:Y:S02]  /*00c0*/  MUFU.RCP R3, R4 ;  /* 0x0000000400037308 */ /* 0x002e640000001000 */
[----:B-1----:R-:W-:-:S06]  /*00d0*/  IADD3 R3, R3, 0xffffffe, RZ ;  /* 0x0ffffffe03037810 */ /* 0x002fcc0007ffe0ff */
[----:B------:R-:W1:Y:S02]  /*00e0*/  F2I.FTZ.U32.TRUNC.NTZ R3, R3 ;  /* 0x0000000300037305 */ /* 0x000e64000021f000 */
[----:B-1----:R-:W-:-:S04]  /*00f0*/  IMAD.MOV R0, RZ, RZ, -R3 ;  /* 0x000000ffff007224 */ /* 0x002fc800078e0a03 */
[----:B------:R-:W-:-:S04]  /*0100*/  IMAD R5, R0, c[0x0][0x1c0], RZ ;  /* 0x0000700000057a24 */ /* 0x000fc800078e02ff */
[----:B------:R-:W-:-:S06]  /*0110*/  IMAD.HI.U32 R2, R3, R5, R2 ;  /* 0x0000000503027227 */ /* 0x000fcc00078e0002 */
[----:B--2---:R-:W-:-:S04]  /*0120*/  IMAD.HI.U32 R207, R2, R205, RZ ;  /* 0x000000cd02cf7227 */ /* 0x004fc800078e00ff */
[----:B------:R-:W-:-:S04]  /*0130*/  IMAD.MOV R0, RZ, RZ, -R207 ;  /* 0x000000ffff007224 */ /* 0x000fc800078e0acf */
[----:B------:R-:W-:-:S05]  /*0140*/  IMAD R0, R0, c[0x0][0x1c0], R205 ;  /* 0x0000700000007a24 */ /* 0x000fca00078e02cd */
[----:B------:R-:W-:-:S13]  /*0150*/  ISETP.GE.U32.AND P2, PT, R0, c[0x0][0x1c0], PT ;  /* 0x0000700000007a0c */ /* 0x000fda0003f46070 */
[----:B------:R-:W-:Y:S02]  /*0160*/  @P2 IADD3 R0, R0, -c[0x0][0x1c0], RZ ;  /* 0x8000700000002a10 */ /* 0x000fe40007ffe0ff */
[----:B------:R-:W-:Y:S02]  /*0170*/  @P2 IADD3 R207, R207, 0x1, RZ ;  /* 0x00000001cfcf2810 */ /* 0x000fe40007ffe0ff */
[----:B------:R-:W-:-:S13]  /*0180*/  ISETP.GE.U32.AND P1, PT, R0, c[0x0][0x1c0], PT ;  /* 0x0000700000007a0c */ /* 0x000fda0003f26070 */
[----:B------:R-:W-:Y:S02]  /*0190*/  @P1 IADD3 R207, R207, 0x1, RZ ;  /* 0x00000001cfcf1810 */ /* 0x000fe40007ffe0ff */
[----:B------:R-:W-:-:S05]  /*01a0*/  @!P0 LOP3.LUT R207, RZ, c[0x0][0x1c0], RZ, 0x33, !PT ;  /* 0x00007000ffcf8a12 */ /* 0x000fca00078e33ff */
[----:B------:R-:W-:-:S04]  /*01b0*/  IMAD.MOV R0, RZ, RZ, -R207 ;  /* 0x000000ffff007224 */ /* 0x000fc800078e0acf */
[----:B------:R-:W-:Y:S02]  /*01c0*/  IMAD R205, R0, c[0x0][0x1c0], R205 ;  /* 0x0000700000cd7a24 */ /* 0x000fe400078e02cd */
[----:B---34-:R-:W-:Y:S05]  /*01d0*/  CALL.REL.NOINC `($_ZN5flash24flash_fwd_splitkv_kernelI23Flash_fwd_kernel_traitsILi192ELi64ELi64ELi4ELb0ELb0EN7cutlass10bfloat16_tE19Flash_kernel_traitsILi192ELi64ELi64ELi4ES3_EELb0ELb0ELb0ELb0ELb0ELb0ELb1ELb1EEEvNS_16Flash_fwd_paramsE$_ZN5flash30compute_attn_1rowblock_splitkvI23Flash_fwd_kernel_traitsILi192ELi64ELi64ELi4ELb0ELb0EN7cutlass10bfloat16_tE19Flash_kernel_traitsILi192ELi64ELi64ELi4ES3_EELb0ELb0ELb0ELb0ELb0ELb0ELb1ELb1ENS_16Flash_fwd_paramsEEEvRKT8_iiiii) ;  /* 0x0000002000007944 */ /* 0x018fea0003c00000 */
[----:B------:R-:W-:Y:S05]  /*01e0*/  BSYNC B4 ;  /* 0x0000000000047941 */ /* 0x000fea0003800000 */
.L_x_1480:
[----:B------:R-:W-:Y:S05]  /*01f0*/  EXIT ;  /* 0x000000000000794d */ /* 0x000fea0003800000 */
        .type           $_ZN5flash24flash_fwd_splitkv_kernelI23Flash_fwd_kernel_traitsILi192ELi64ELi64ELi4ELb0ELb0EN7cutlass10bfloat16_tE19Flash_kernel_traitsILi192ELi64ELi64ELi4ES3_EELb0ELb0ELb0ELb0ELb0ELb0ELb1ELb1EEEvNS_16Flash_fwd_paramsE$_ZN5flash30compute_attn_1rowblock_splitkvI23Flash_fwd_kernel_traitsILi192ELi64ELi64ELi4ELb0ELb0EN7cutlass10bfloat16_tE19Flash_kernel_traitsILi192ELi64ELi64ELi4ES3_EELb0ELb0ELb0ELb0ELb0ELb0ELb1ELb1ENS_16Flash_fwd_paramsEEEvRKT8_iiiii,@function
        .size           $_ZN5flash24flash_fwd_splitkv_kernelI23Flash_fwd_kernel_traitsILi192ELi64ELi64ELi4ELb0ELb0EN7cutlass10bfloat16_tE19Flash_kernel_traitsILi192ELi64ELi64ELi4ES3_EELb0ELb0ELb0ELb0ELb0ELb0ELb1ELb1EEEvNS_16Flash_fwd_paramsE$_ZN5flash30compute_attn_1rowblock_splitkvI23Flash_fwd_kernel_traitsILi192ELi64ELi64ELi4ELb0ELb0EN7cutlass10bfloat16_tE19Flash_kernel_traitsILi192ELi64ELi64ELi4ES3_EELb0ELb0ELb0ELb0ELb0ELb0ELb1ELb1ENS_16Flash_fwd_paramsEEEvRKT8_iiiii,($__internal_16_$__cuda_sm70_shflsync_bfly_p - $_ZN5flash24flash_fwd_splitkv_kernelI23Flash_fwd_kernel_traitsILi192ELi64ELi64ELi4ELb0ELb0EN7cutlass10bfloat16_tE19Flash_kernel_traitsILi192ELi64ELi64ELi4ES3_EELb0ELb0ELb0ELb0ELb0ELb0ELb1ELb1EEEvNS_16Flash_fwd_paramsE$_ZN5flash30compute_attn_1rowblock_splitkvI23Flash_fwd_kernel_traitsILi192ELi64ELi64ELi4ELb0ELb0EN7cutlass10bfloat16_tE19Flash_kernel_traitsILi192ELi64ELi64ELi4ES3_EELb0ELb0ELb0ELb0ELb0ELb0ELb1ELb1ENS_16Flash_fwd_paramsEEEvRKT8_iiiii)
$_ZN5flash24flash_fwd_splitkv_kernelI23Flash_fwd_kernel_traitsILi192ELi64ELi64ELi4ELb0ELb0EN7cutlass10bfloat16_tE19Flash_kernel_traitsILi192ELi64ELi64ELi4ES3_EELb0ELb0ELb0ELb0ELb0ELb0ELb1ELb1EEEvNS_16Flash_fwd_paramsE$_ZN5flash30compute_attn_1rowblock_splitkvI23Flash_fwd_kernel_traitsILi192ELi64ELi64ELi4ELb0ELb0EN7cutlass10bfloat16_tE19Flash_kernel_traitsILi192ELi64ELi64ELi4ES3_EELb0ELb0ELb0ELb0ELb0ELb0ELb1ELb1ENS_16Flash_fwd_paramsEEEvRKT8_iiiii:
        /* <DEDUP_REMOVED lines=21> */
.L_x_1482:
[----:B------:R-:W-:Y:S05]  /*0350*/  BSYNC B0 ;  /* 0x0000000000007941 */ /* 0x000fea0003800000 */
.L_x_1481:
[----:B------:R-:W4:Y:S04]  /*0360*/  LD.E.64 R10, [R18.64+0xf0] ;  /* 0x0000f006120a7980 */ /* 0x000f28000c101b00 */
[----:B---3--:R-:W3:Y:S01]  /*0370*/  @P1 LD.E R5, [R6.64+0x4] ;  /* 0x0000040606051980 */ /* 0x008ee2000c101900 */
[----:B------:R-:W-:Y:S01]  /*0380*/  IMAD.MOV.U32 R14, RZ, RZ, RZ ;  /* 0x000000ffff0e7224 */ /* 0x000fe200078e00ff */
[----:B----4-:R-:W-:-:S04]  /*0390*/  ISETP.NE.U32.AND P4, PT, R10, RZ, PT ;  /* 0x000000ff0a00720c */ /* 0x010fc80003f85070 */
[----:B------:R-:W-:Y:S01]  /*03a0*/  ISETP.NE.AND.EX P4, PT, R11, RZ, PT, P4 ;  /* 0x000000ff0b00720c */ /* 0x000fe20003f85340 */
[----:B------:R-:W-:Y:S01]  /*03b0*/  IMAD.WIDE R10, R207, 0x4, R10 ;  /* 0x00000004cf0a7825 */ /* 0x000fe200078e020a */
[----:B---3-5:R-:W-:-:S06]  /*03c0*/  @P1 IADD3 R206, R5, -R4, RZ ;  /* 0x8000000405ce1210 */ /* 0x028fcc0007ffe0ff */
[----:B------:R3:W5:Y:S05]  /*03d0*/  @!P1 LD.E R206, [R18.64+0xb4] ;  /* 0x0000b40612ce9980 */ /* 0x00076a000c101900 */
[----:B------:R3:W5:Y:S01]  /*03e0*/  @P4 LD.E R14, [R10.64] ;  /* 0x000000060a0e4980 */ /* 0x000762000c101900 */
[----:B------:R-:W-:Y:S01]  /*03f0*/  BSSY B0, `(.L_x_1483) ;  /* 0x0000009000007945 */ /* 0x000fe20003800000 */
[----:B------:R-:W-:Y:S05]  /*0400*/  @!P0 BRA `(.L_x_1484) ;  /* 0x0000006000008947 */ /* 0x000fea0003800000 */
[----:B------:R-:W4:Y:S02]  /*0410*/  LD.E.U8 R0, [R18.64+0x1b2] ;  /* 0x0001b20612007980 */ /* 0x000f24000c101100 */
[----:B----4-:R-:W-:-:S13]  /*0420*/  ISETP.NE.AND P0, PT, R0, RZ, PT ;  /* 0x000000ff0000720c */ /* 0x010fda0003f05270 */
[----:B------:R-:W4:Y:S02]  /*0430*/  @P0 LD.E R0, [R2.64+0x4] ;  /* 0x0000040602000980 */ /* 0x000f24000c101900 */
[----:B----4-:R-:W-:-:S06]  /*0440*/  @P0 IADD3 R71, R0, -R15, RZ ;  /* 0x8000000f00470210 */ /* 0x010fcc0007ffe0ff */
[----:B------:R4:W5:Y:S01]  /*0450*/  @!P0 LD.E R71, [R2.64] ;  /* 0x0000000602478980 */ /* 0x000962000c101900 */
[----:B------:R-:W-:Y:S05]  /*0460*/  BRA `(.L_x_1485) ;  /* 0x0000001000007947 */ /* 0x000fea0003800000 */
.L_x_1484:
[----:B------:R4:W5:Y:S02]  /*0470*/  LD.E R71, [R18.64+0xb8] ;  /* 0x0000b80612477980 */ /* 0x000964000c101900 */
.L_x_1485:
[----:B------:R-:W-:Y:S05]  /*0480*/  BSYNC B0 ;  /* 0x0000000000007941 */ /* 0x000fea0003800000 */
.L_x_1483:
[----:B----4-:R-:W4:Y:S01]  /*0490*/  LD.E.64 R2, [R18.64+0xf8] ;  /* 0x0000f80612027980 */ /* 0x010f22000c101b00 */
[----:B------:R-:W-:Y:S01]  /*04a0*/  BSSY B1, `(.L_x_1486) ;  /* 0x0000012000017945 */ /* 0x000fe20003800000 */
[----:B-----5:R-:W-:Y:S01]  /*04b0*/  IMAD.IADD R71, R71, 0x1, -R14 ;  /* 0x0000000147477824 */ /* 0x020fe200078e0a0e */
[----:B----4-:R-:W-:-:S04]  /*04c0*/  ISETP.NE.U32.AND P0, PT, R2, RZ, PT ;  /* 0x000000ff0200720c */ /* 0x010fc80003f05070 */
[----:B------:R-:W-:-:S13]  /*04d0*/  ISETP.NE.AND.EX P0, PT, R3, RZ, PT, P0 ;  /* 0x000000ff0300720c */ /* 0x000fda0003f05300 */
[----:B------:R-:W-:Y:S05]  /*04e0*/  @!P0 BRA `(.L_x_1487) ;  /* 0x0000004000008947 */ /* 0x000fea0003800000 */
[----:B------:R-:W-:-:S05]  /*04f0*/  IMAD.WIDE R2, R207, 0x4, R2 ;  /* 0x00000004cf027825 */ /* 0x000fca00078e0202 */
[----:B------:R-:W4:Y:S02]  /*0500*/  LD.E R69, [R2.64] ;  /* 0x0000000602457980 */ /* 0x000f24000c101900 */
[----:B----4-:R-:W-:Y:S01]  /*0510*/  IADD3 R69, R69, -R14, RZ ;  /* 0x8000000e45457210 */ /* 0x010fe20007ffe0ff */
[----:B------:R-:W-:Y:S05]  /*0520*/  BRA `(.L_x_1488) ;  /* 0x0000009000007947 */ /* 0x000fea0003800000 */
.L_x_1487:
[----:B------:R-:W4:Y:S01]  /*0530*/  LD.E.64 R2, [R18.64+0x108] ;  /* 0x0001080612027980 */ /* 0x000f22000c101b00 */
[----:B------:R-:W-:Y:S01]  /*0540*/  BSSY B0, `(.L_x_1489) ;  /* 0x0000006000007945 */ /* 0x000fe20003800000 */
[----:B------:R-:W-:Y:S01]  /*0550*/  IMAD.MOV.U32 R0, RZ, RZ, RZ ;  /* 0x000000ffff007224 */ /* 0x000fe200078e00ff */
[----:B----4-:R-:W-:-:S04]  /*0560*/  ISETP.NE.U32.AND P0, PT, R2, RZ, PT ;  /* 0x000000ff0200720c */ /* 0x010fc80003f05070 */
[----:B------:R-:W-:-:S13]  /*0570*/  ISETP.NE.AND.EX P0, PT, R3, RZ, PT, P0 ;  /* 0x000000ff0300720c */ /* 0x000fda0003f05300 */
[----:B------:R-:W-:Y:S05]  /*0580*/  @!P0 BRA `(.L_x_1490) ;  /* 0x0000001000008947 */ /* 0x000fea0003800000 */
[----:B------:R4:W5:Y:S02]  /*0590*/  LD.E R0, [R18.64+0xbc] ;  /* 0x0000bc0612007980 */ /* 0x000964000c101900 */
.L_x_1490:
[----:B------:R-:W-:Y:S05]  /*05a0*/  BSYNC B0 ;  /* 0x0000000000007941 */ /* 0x000fea0003800000 */
.L_x_1489:
[----:B-----5:R-:W-:Y:S02]  /*05b0*/  IADD3 R69, R71, R0, RZ ;  /* 0x0000000047457210 */ /* 0x020fe40007ffe0ff */
.L_x_1488:
[----:B------:R-:W-:Y:S05]  /*05c0*/  BSYNC B1 ;  /* 0x0000000000017941 */ /* 0x000fea0003800000 */
.L_x_1486:
[----:B------:R-:W-:Y:S01]  /*05d0*/  IMAD.SHL.U32 R77, R203, 0x40, RZ ;  /* 0x00000040cb4d7824 */ /* 0x000fe200078e00ff */
[----:B------:R-:W-:Y:S01]  /*05e0*/  MOV R2, R204 ;  /* 0x000000cc00027202 */ /* 0x000fe20000000f00 */
[----:B------:R-:W-:-:S03]  /*05f0*/  IMAD.MOV.U32 R3, RZ, RZ, 0x0 ;  /* 0x00000000ff037424 */ /* 0x000fc600078e00ff */
[----:B------:R-:W-:-:S13]  /*0600*/  ISETP.GT.AND P0, PT, R206, R77, PT ;  /* 0x0000004dce00720c */ /* 0x000fda0003f04270 */
[----:B------:R-:W-:Y:S05]  /*0610*/  @!P0 RET.REL.NODEC R2 `(_ZN5flash24flash_fwd_splitkv_kernelI23Flash_fwd_kernel_traitsILi192ELi64ELi64ELi4ELb0ELb0EN7cutlass10bfloat16_tE19Flash_kernel_traitsILi192ELi64ELi64ELi4ES3_EELb0ELb0ELb0ELb0ELb0ELb0ELb1ELb1EEEvNS_16Flash_fwd_paramsE) ;  /* 0xfffff9e002008950 */ /* 0x000fea0003c3ffff */
[----:B------:R-:W5:Y:S01]  /*0620*/  LD.E R3, [R18.64+0xb8] ;  /* 0x0000b80612037980 */ /* 0x000f62000c101900 */
[----:B------:R-:W-:Y:S02]  /*0630*/  IABS R5, c[0x0][0x10] ;  /* 0x0000040000057a13 */ /* 0x000fe40000000000 */
[----:B------:R-:W-:Y:S02]  /*0640*/  IABS R0, c[0x0][0x10] ;  /* 0x0000040000007a13 */ /* 0x000fe40000000000 */
[----:B-1----:R-:W1:Y:S03]  /*0650*/  I2F.RP R7, R5 ;  /* 0x0000000500077306 */ /* 0x002e660000209400 */
[----:B------:R-:W-:-:S05]  /*0660*/  IMAD.MOV R0, RZ, RZ, -R0 ;  /* 0x000000ffff007224 */ /* 0x000fca00078e0a00 */
[----:B-1----:R-:W1:Y:S02]  /*0670*/  MUFU.RCP R8, R7 ;  /* 0x0000000700087308 */ /* 0x002e640000001000 */
[----:B-1----:R-:W-:-:S06]  /*0680*/  IADD3 R8, R8, 0xffffffe, RZ ;  /* 0x0ffffffe08087810 */ /* 0x002fcc0007ffe0ff */
[----:B------:R-:W1:Y:S02]  /*0690*/  F2I.FTZ.U32.TRUNC.NTZ R9, R8 ;  /* 0x0000000800097305 */ /* 0x000e64000021f000 */
[----:B-1----:R-:W-:Y:S02]  /*06a0*/  IMAD.MOV R2, RZ, RZ, -R9 ;  /* 0x000000ffff027224 */ /* 0x002fe400078e0a09 */
[----:B------:R-:W-:Y:S01]  /*06b0*/  IMAD.MOV.U32 R8, RZ, RZ, RZ ;  /* 0x000000ffff087224 */ /* 0x000fe200078e00ff */
[----:B-----5:R-:W-:-:S04]  /*06c0*/  IADD3 R3, R3, 0x3f, RZ ;  /* 0x0000003f03037810 */ /* 0x020fc80007ffe0ff */
[----:B------:R-:W-:-:S04]  /*06d0*/  SHF.R.S32.HI R6, RZ, 0x1f, R3 ;  /* 0x0000001fff067819 */ /* 0x000fc80000011403 */
[----:B------:R-:W-:Y:S01]  /*06e0*/  LEA.HI R6, R6, R3, RZ, 0x6 ;  /* 0x0000000306067211 */ /* 0x000fe200078f30ff */
[----:B------:R-:W-:-:S03]  /*06f0*/  IMAD R3, R2, R5, RZ ;  /* 0x0000000502037224 */ /* 0x000fc600078e02ff */
[----:B------:R-:W-:Y:S01]  /*0700*/  LEA.HI.SX32 R6, R6, c[0x0][0x10], 0x1a ;  /* 0x0000040006067a11 */ /* 0x000fe200078fd2ff */
[----:B------:R-:W-:-:S03]  /*0710*/  IMAD.HI.U32 R3, R9, R3, R8 ;  /* 0x0000000309037227 */ /* 0x000fc600078e0008 */
[----:B------:R-:W-:-:S04]  /*0720*/  IADD3 R6, R6, -0x1, RZ ;  /* 0xffffffff06067810 */ /* 0x000fc80007ffe0ff */
[----:B------:R-:W-:Y:S02]  /*0730*/  IABS R2, R6 ;  /* 0x0000000600027213 */ /* 0x000fe40000000000 */
[----:B------:R-:W-:-:S03]  /*0740*/  LOP3.LUT R6, R6, c[0x0][0x10], RZ, 0x3c, !PT ;  /* 0x0000040006067a12 */ /* 0x000fc600078e3cff */
[----:B------:R-:W-:Y:S01]  /*0750*/  IMAD.HI.U32 R3, R3, R2, RZ ;  /* 0x0000000203037227 */ /* 0x000fe200078e00ff */
[----:B------:R-:W-:-:S03]  /*0760*/  ISETP.GE.AND P0, PT, R6, RZ, PT ;  /* 0x000000ff0600720c */ /* 0x000fc60003f06270 */
[----:B------:R-:W-:-:S05]  /*0770*/  IMAD R0, R3, R0, R2 ;  /* 0x0000000003007224 */ /* 0x000fca00078e0202 */
[----:B------:R-:W-:-:S13]  /*0780*/  ISETP.GT.U32.AND P1, PT, R5, R0, PT ;  /* 0x000000000500720c */ /* 0x000fda0003f24070 */
[----:B------:R-:W-:Y:S01]  /*0790*/  @!P1 IMAD.IADD R0, R0, 0x1, -R5 ;  /* 0x0000000100009824 */ /* 0x000fe200078e0a05 */
[----:B------:R-:W-:Y:S02]  /*07a0*/  @!P1 IADD3 R3, R3, 0x1, RZ ;  /* 0x0000000103039810 */ /* 0x000fe40007ffe0ff */
[----:B------:R-:W-:Y:S02]  /*07b0*/  ISETP.NE.AND P1, PT, RZ, c[0x0][0x10], PT ;  /* 0x00000400ff007a0c */ /* 0x000fe40003f25270 */
[----:B------:R-:W-:Y:S02]  /*07c0*/  ISETP.GE.U32.AND P2, PT, R0, R5, PT ;  /* 0x000000050000720c */ /* 0x000fe40003f46070 */
[----:B------:R-:W-:-:S04]  /*07d0*/  IADD3 R5, R69, 0x3f, RZ ;  /* 0x0000003f45057810 */ /* 0x000fc80007ffe0ff */
[----:B------:R-:W-:-:S04]  /*07e0*/  SHF.R.S32.HI R0, RZ, 0x1f, R5 ;  /* 0x0000001fff007819 */ /* 0x000fc80000011405 */
[----:B------:R-:W-:-:S03]  /*07f0*/  LEA.HI R0, R0, R5, RZ, 0x6 ;  /* 0x0000000500007211 */ /* 0x000fc600078f30ff */
[----:B------:R-:W-:Y:S02]  /*0800*/  @P2 IADD3 R3, R3, 0x1, RZ ;  /* 0x0000000103032810 */ /* 0x000fe40007ffe0ff */
[----:B------:R-:W-:-:S03]  /*0810*/  SHF.R.S32.HI R0, RZ, 0x6, R0 ;  /* 0x00000006ff007819 */ /* 0x000fc60000011400 */
[----:B------:R-:W-:Y:S01]  /*0820*/  @!P0 IMAD.MOV R3, RZ, RZ, -R3 ;  /* 0x000000ffff038224 */ /* 0x000fe200078e0a03 */
[----:B------:R-:W-:-:S05]  /*0830*/  @!P1 LOP3.LUT R3, RZ, c[0x0][0x10], RZ, 0x33, !PT ;  /* 0x00000400ff039a12 */ /* 0x000fca00078e33ff */
[----:B------:R-:W-:-:S04]  /*0840*/  IMAD R200, R3, UR8, RZ ;  /* 0x0000000803c87c24 */ /* 0x000fc8000f8e02ff */
[----:B------:R-:W-:-:S05]  /*0850*/  IMAD.IADD R133, R3, 0x1, R200 ;  /* 0x0000000103857824 */ /* 0x000fca00078e02c8 */
[----:B------:R-:W-:-:S04]  /*0860*/  IMNMX R133, R0, R133, PT ;  /* 0x0000008500857217 */ /* 0x000fc80003800200 */
[----:B------:R-:W-:-:S13]  /*0870*/  ISETP.GE.AND P0, PT, R200, R133, PT ;  /* 0x00000085c800720c */ /* 0x000fda0003f06270 */
[----:B------:R-:W-:Y:S05]  /*0880*/  @!P0 BRA `(.L_x_1491) ;  /* 0x0000092000008947 */ /* 0x000fea0003800000 */
[----:B---3--:R-:W3:Y:S04]  /*0890*/  LD.E.64 R2, [R18.64+0xb0] ;  /* 0x0000b00612027980 */ /* 0x008ee8000c101b00 */
[----:B----4-:R-:W4:Y:S04]  /*08a0*/  LD.E R6, [R18.64+0x60] ;  /* 0x0000600612067980 */ /* 0x010f28000c101900 */
[----:B--2---:R-:W2:Y:S04]  /*08b0*/  LD.E R8, [R18.64+0xcc] ;  /* 0x0000cc0612087980 */ /* 0x004ea8000c101900 */
[----:B------:R-:W2:Y:S04]  /*08c0*/  LD.E.64 R10, [R18.64+0x78] ;  /* 0x00007806120a7980 */ /* 0x000ea8000c101b00 */
[----:B------:R1:W5:Y:S04]  /*08d0*/  LD.E R0, [R18.64+0xc0] ;  /* 0x0000c00612007980 */ /* 0x000368000c101900 */
[----:B------:R1:W5:Y:S01]  /*08e0*/  LD.E.64 R4, [R18.64+0xa8] ;  /* 0x0000a80612047980 */ /* 0x000362000c101b00 */
[----:B------:R-:W-:Y:S01]  /*08f0*/  SHF.R.S32.HI R12, RZ, 0x1f, R57 ;  /* 0x0000001fff0c7819 */ /* 0x000fe20000011439 */
[----:B------:R-:W-:Y:S03]  /*0900*/  BSSY B0, `(.L_x_1492) ;  /* 0x000001b000007945 */ /* 0x000fe60003800000 */
[----:B------:R-:W-:-:S04]  /*0910*/  LEA.HI R9, R12, R57, RZ, 0x4 ;  /* 0x000000390c097211 */ /* 0x000fc800078f20ff */
[----:B------:R-:W-:-:S05]  /*0920*/  LOP3.LUT R12, R9, 0xfffffff0, RZ, 0xc0, !PT ;  /* 0xfffffff0090c7812 */ /* 0x000fca00078ec0ff */
[----:B------:R-:W-:Y:S02]  /*0930*/  IMAD.IADD R57, R57, 0x1, -R12 ;  /* 0x0000000139397824 */ /* 0x000fe400078e0a0c */
[----:B---3--:R-:W-:-:S04]  /*0940*/  IMAD R2, R2, UR8, R207 ;  /* 0x0000000802027c24 */ /* 0x008fc8000f8e02cf */
[----:B----4-:R-:W-:Y:S02]  /*0950*/  IMAD R2, R2, R6, R205 ;  /* 0x0000000602027224 */ /* 0x010fe400078e02cd */
[----:B------:R-:W-:Y:S02]  /*0960*/  IMAD.SHL.U32 R6, R57, 0x4, RZ ;  /* 0x0000000439067824 */ /* 0x000fe400078e00ff */
[----:B------:R-:W-:Y:S01]  /*0970*/  IMAD R3, R3, R2, R77 ;  /* 0x0000000203037224 */ /* 0x000fe200078e024d */
[----:B------:R-:W-:Y:S01]  /*0980*/  SHF.R.S32.HI R2, RZ, 0x4, R9 ;  /* 0x00000004ff027819 */ /* 0x000fe20000011409 */
[----:B------:R-:W-:Y:S01]  /*0990*/  IMAD.IADD R77, R206, 0x1, -R77 ;  /* 0x00000001ce4d7824 */ /* 0x000fe200078e0a4d */
[----:B------:R-:W-:Y:S01]  /*09a0*/  SHF.R.S32.HI R7, RZ, 0x1f, R6 ;  /* 0x0000001fff077819 */ /* 0x000fe20000011406 */
[----:B--2---:R-:W-:-:S03]  /*09b0*/  IMAD R8, R3, R8, RZ ;  /* 0x0000000803087224 */ /* 0x004fc600078e02ff */
[C---:B------:R-:W-:Y:S01]  /*09c0*/  ISETP.GE.AND P1, PT, R2.reuse, R77, PT ;  /* 0x0000004d0200720c */ /* 0x040fe20003f26270 */
[----:B------:R-:W-:-:S05]  /*09d0*/  IMAD.WIDE R12, R2, 0xc0, R6 ;  /* 0x000000c0020c7825 */ /* 0x000fca00078e0206 */
[----:B------:R-:W-:-:S04]  /*09e0*/  IADD3 R9, P0, R8, R12, RZ ;  /* 0x0000000c08097210 */ /* 0x000fc80007f1e0ff */
[----:B------:R-:W-:Y:S02]  /*09f0*/  LEA.HI.X.SX32 R8, R8, R13, 0x1, P0 ;  /* 0x0000000d08087211 */ /* 0x000fe400000f0eff */
[----:B------:R-:W-:-:S04]  /*0a00*/  LEA R22, P0, R9, R10, 0x2 ;  /* 0x0000000a09167211 */ /* 0x000fc800078010ff */
[----:B------:R-:W-:Y:S02]  /*0a10*/  LEA.HI.X R23, R9, R11, R8, 0x2, P0 ;  /* 0x0000000b09177211 */ /* 0x000fe400000f1408 */
[C---:B------:R-:W-:Y:S02]  /*0a20*/  IADD3 R11, R6.reuse, 0x40, RZ ;  /* 0x00000040060b7810 */ /* 0x040fe40007ffe0ff */
[----:B------:R-:W-:Y:S01]  /*0a30*/  IADD3 R9, R6, 0x80, RZ ;  /* 0x0000008006097810 */ /* 0x000fe20007ffe0ff */
[----:B------:R-:W-:Y:S05]  /*0a40*/  @P1 BRA `(.L_x_1493) ;  /* 0x0000006000001947 */ /* 0x000fea0003800000 */
[-C--:B-1---5:R-:W-:Y:S02]  /*0a50*/  ISETP.GE.AND P2, PT, R6, R0.reuse, PT ;  /* 0x000000000600720c */ /* 0x0a2fe40003f46270 */
[-C--:B------:R-:W-:Y:S02]  /*0a60*/  ISETP.GE.AND P1, PT, R11, R0.reuse, PT ;  /* 0x000000000b00720c */ /* 0x080fe40003f26270 */
[----:B------:R-:W-:-:S09]  /*0a70*/  ISETP.GE.AND P0, PT, R9, R0, PT ;  /* 0x000000000900720c */ /* 0x000fd20003f06270 */
[----:B------:R1:W-:Y:S04]  /*0a80*/  @!P2 ST.E.128 [R22.64], RZ ;  /* 0x000000ff1600a985 */ /* 0x0003e8000c101d06 */
[----:B------:R1:W-:Y:S04]  /*0a90*/  @!P1 ST.E.128 [R22.64+0x100], RZ ;  /* 0x000100ff16009985 */ /* 0x0003e8000c101d06 */
[----:B------:R1:W-:Y:S02]  /*0aa0*/  @!P0 ST.E.128 [R22.64+0x200], RZ ;  /* 0x000200ff16008985 */ /* 0x0003e4000c101d06 */
.L_x_1493:
[----:B-1----:R-:W-:Y:S05]  /*0ab0*/  BSYNC B0 ;  /* 0x0000000000007941 */ /* 0x002fea0003800000 */
.L_x_1492:
[----:B------:R-:W-:Y:S01]  /*0ac0*/  IADD3 R20, R2, 0x8, RZ ;  /* 0x0000000802147810 */ /* 0x000fe20007ffe0ff */
[----:B------:R-:W-:Y:S03]  /*0ad0*/  BSSY B0, `(.L_x_1494) ;  /* 0x0000009000007945 */ /* 0x000fe60003800000 */
[----:B------:R-:W-:-:S13]  /*0ae0*/  ISETP.GE.AND P0, PT, R20, R77, PT ;  /* 0x0000004d1400720c */ /* 0x000fda0003f06270 */
[----:B------:R-:W-:Y:S05]  /*0af0*/  @P0 BRA `(.L_x_1495) ;  /* 0x0000006000000947 */ /* 0x000fea0003800000 */
[-C--:B-----5:R-:W-:Y:S02]  /*0b00*/  ISETP.GE.AND P2, PT, R6, R0.reuse, PT ;  /* 0x000000000600720c */ /* 0x0a0fe40003f46270 */
[-C--:B------:R-:W-:Y:S02]  /*0b10*/  ISETP.GE.AND P1, PT, R11, R0.reuse, PT ;  /* 0x000000000b00720c */ /* 0x080fe40003f26270 */
[----:B------:R-:W-:-:S09]  /*0b20*/  ISETP.GE.AND P0, PT, R9, R0, PT ;  /* 0x000000000900720c */ /* 0x000fd20003f06270 */
[----:B------:R1:W-:Y:S04]  /*0b30*/  @!P2 ST.E.128 [R22.64+0x1800], RZ ;  /* 0x001800ff1600a985 */ /* 0x0003e8000c101d06 */
[----:B------:R1:W-:Y:S04]  /*0b40*/  @!P1 ST.E.128 [R22.64+0x1900], RZ ;  /* 0x001900ff16009985 */ /* 0x0003e8000c101d06 */
[----:B------:R1:W-:Y:S02]  /*0b50*/  @!P0 ST.E.128 [R22.64+0x1a00], RZ ;  /* 0x001a00ff16008985 */ /* 0x0003e4000c101d06 */
.L_x_1495:
[----:B------:R-:W-:Y:S05]  /*0b60*/  BSYNC B0 ;  /* 0x0000000000007941 */ /* 0x000fea0003800000 */
.L_x_1494:
        /* <DEDUP_REMOVED lines=10> */
.L_x_1497:
[----:B------:R-:W-:Y:S05]  /*0c10*/  BSYNC B0 ;  /* 0x0000000000007941 */ /* 0x000fea0003800000 */
.L_x_1496:
        /* <DEDUP_REMOVED lines=10> */
.L_x_1499:
[----:B------:R-:W-:Y:S05]  /*0cc0*/  BSYNC B0 ;  /* 0x0000000000007941 */ /* 0x000fea0003800000 */
.L_x_1498:
        /* <DEDUP_REMOVED lines=10> */
.L_x_1501:
[----:B------:R-:W-:Y:S05]  /*0d70*/  BSYNC B0 ;  /* 0x0000000000007941 */ /* 0x000fea0003800000 */
.L_x_1500:
        /* <DEDUP_REMOVED lines=10> */
.L_x_1503:
[----:B------:R-:W-:Y:S05]  /*0e20*/  BSYNC B0 ;  /* 0x0000000000007941 */ /* 0x000fea0003800000 */
.L_x_1502:
        /* <DEDUP_REMOVED lines=10> */
.L_x_1505:
[----:B------:R-:W-:Y:S05]  /*0ed0*/  BSYNC B0 ;  /* 0x0000000000007941 */ /* 0x000fea0003800000 */
.L_x_1504:
        /* <DEDUP_REMOVED lines=10> */
.L_x_1507:
[----:B------:R-:W-:Y:S05]  /*0f80*/  BSYNC B0 ;  /* 0x0000000000007941 */ /* 0x000fea0003800000 */
.L_x_1506:
[----:B------:R-:W-:Y:S01]  /*0f90*/  ISETP.NE.AND P6, PT, R57, RZ, PT ;  /* 0x000000ff3900720c */ /* 0x000fe20003fc5270 */
[----:B------:R-:W-:Y:S01]  /*0fa0*/  IMAD.MOV.U32 R205, RZ, RZ, 0x0 ;  /* 0x00000000ffcd7424 */ /* 0x000fe200078e00ff */
[----:B------:R-:W-:-:S02]  /*0fb0*/  SHF.R.S32.HI R7, RZ, 0x1f, R3 ;  /* 0x0000001fff077819 */ /* 0x000fc40000011403 */
[-C--:B------:R-:W-:Y:S02]  /*0fc0*/  ISETP.GE.OR P0, PT, R2, R77.reuse, P6 ;  /* 0x0000004d0200720c */ /* 0x080fe40003706670 */
[----:B------:R-:W-:Y:S02]  /*0fd0*/  IADD3 R3, P1, R3, R2, RZ ;  /* 0x0000000203037210 */ /* 0x000fe40007f3e0ff */
[----:B------:R-:W-:Y:S02]  /*0fe0*/  ISETP.GE.OR P5, PT, R20, R77, P6 ;  /* 0x0000004d1400720c */ /* 0x000fe400037a6670 */
[----:B------:R-:W-:Y:S02]  /*0ff0*/  LEA.HI.X.SX32 R7, R2, R7, 0x1, P1 ;  /* 0x0000000702077211 */ /* 0x000fe400008f0eff */
[----:B-----5:R-:W-:Y:S02]  /*1000*/  LEA R2, P1, R3, R4, 0x2 ;  /* 0x0000000403027211 */ /* 0x020fe400078210ff */
[----:B------:R-:W-:-:S02]  /*1010*/  ISETP.GE.OR P4, PT, R18, R77, P6 ;  /* 0x0000004d1200720c */ /* 0x000fc40003786670 */
[----:B------:R-:W-:Y:S01]  /*1020*/  LEA.HI.X R3, R3, R5, R7, 0x2, P1 ;  /* 0x0000000503037211 */ /* 0x000fe200008f1407 */
[----:B------:R-:W-:Y:S01]  /*1030*/  @!P0 IMAD.MOV.U32 R15, RZ, RZ, -0x800000 ;  /* 0xff800000ff0f8424 */ /* 0x000fe200078e00ff */
[-C--:B------:R-:W-:Y:S02]  /*1040*/  ISETP.GE.OR P3, PT, R16, R77.reuse, P6 ;  /* 0x0000004d1000720c */ /* 0x080fe40003766670 */
[-C--:B------:R-:W-:Y:S01]  /*1050*/  ISETP.GE.OR P2, PT, R14, R77.reuse, P6 ;  /* 0x0000004d0e00720c */ /* 0x080fe20003746670 */
[----:B------:R-:W-:Y:S01]  /*1060*/  @!P5 IMAD.MOV.U32 R17, RZ, RZ, -0x800000 ;  /* 0xff800000ff11d424 */ /* 0x000fe200078e00ff */
[----:B------:R1:W-:Y:S01]  /*1070*/  @!P0 ST.E [R2.64], R15 ;  /* 0x0000000f02008985 */ /* 0x0003e2000c101906 */
[-C--:B------:R-:W-:Y:S02]  /*1080*/  ISETP.GE.OR P1, PT, R12, R77.reuse, P6 ;  /* 0x0000004d0c00720c */ /* 0x080fe40003726670 */
[-C--:B------:R-:W-:Y:S01]  /*1090*/  ISETP.GE.OR P0, PT, R10, R77.reuse, P6 ;  /* 0x0000004d0a00720c */ /* 0x080fe20003706670 */
[----:B------:R1:W-:Y:S01]  /*10a0*/  @!P5 ST.E [R2.64+0x20], R17 ;  /* 0x000020110200d985 */ /* 0x0003e2000c101906 */
[----:B------:R-:W-:Y:S01]  /*10b0*/  ISETP.GE.OR P6, PT, R8, R77, P6 ;  /* 0x0000004d0800720c */ /* 0x000fe200037c6670 */
[----:B------:R-:W-:-:S03]  /*10c0*/  @!P4 IMAD.MOV.U32 R13, RZ, RZ, -0x800000 ;  /* 0xff800000ff0dc424 */ /* 0x000fc600078e00ff */
[----:B------:R-:W-:Y:S02]  /*10d0*/  @!P3 IMAD.MOV.U32 R11, RZ, RZ, -0x800000 ;  /* 0xff800000ff0bb424 */ /* 0x000fe400078e00ff */
[----:B------:R-:W-:Y:S01]  /*10e0*/  @!P2 IMAD.MOV.U32 R9, RZ, RZ, -0x800000 ;  /* 0xff800000ff09a424 */ /* 0x000fe200078e00ff */
[----:B------:R1:W-:Y:S02]  /*10f0*/  @!P4 ST.E [R2.64+0x40], R13 ;  /* 0x0000400d0200c985 */ /* 0x0003e4000c101906 */
[----:B------:R-:W-:Y:S02]  /*1100*/  @!P1 IMAD.MOV.U32 R7, RZ, RZ, -0x800000 ;  /* 0xff800000ff079424 */ /* 0x000fe400078e00ff */
[----:B------:R-:W-:Y:S01]  /*1110*/  @!P0 IMAD.MOV.U32 R5, RZ, RZ, -0x800000 ;  /* 0xff800000ff058424 */ /* 0x000fe200078e00ff */
[----:B------:R1:W-:Y:S04]  /*1120*/  @!P3 ST.E [R2.64+0x60], R11 ;  /* 0x0000600b0200b985 */ /* 0x0003e8000c101906 */
[----:B------:R1:W-:Y:S04]  /*1130*/  @!P2 ST.E [R2.64+0x80], R9 ;  /* 0x000080090200a985 */ /* 0x0003e8000c101906 */
[----:B------:R1:W-:Y:S04]  /*1140*/  @!P1 ST.E [R2.64+0xa0], R7 ;  /* 0x0000a00702009985 */ /* 0x0003e8000c101906 */
[----:B------:R1:W-:Y:S01]  /*1150*/  @!P0 ST.E [R2.64+0xc0], R5 ;  /* 0x0000c00502008985 */ /* 0x0003e2000c101906 */
[----:B------:R-:W-:Y:S05]  /*1160*/  @P6 RET.REL.NODEC R204 `(_ZN5flash24flash_fwd_splitkv_kernelI23Flash_fwd_kernel_traitsILi192ELi64ELi64ELi4ELb0ELb0EN7cutlass10bfloat16_tE19Flash_kernel_traitsILi192ELi64ELi64ELi4ES3_EELb0ELb0ELb0ELb0ELb0ELb0ELb1ELb1EEEvNS_16Flash_fwd_paramsE) ;  /* 0xffffee90cc006950 */ /* 0x000fea0003c3ffff */
[----:B-1----:R-:W-:Y:S02]  /*1170*/  MOV R5, 0xff800000 ;  /* 0xff80000000057802 */ /* 0x002fe40000000f00 */
[----:B------:R-:W-:-:S03]  /*1180*/  MOV R205, 0x0 ;  /* 0x0000000000cd7802 */ /* 0x000fc60000000f00 */
[----:B------:R1:W-:Y:S01]  /*1190*/  ST.E [R2.64+0xe0], R5 ;  /* 0x0000e00502007985 */ /* 0x0003e2000c101906 */
[----:B------:R-:W-:Y:S05]  /*11a0*/  RET.REL.NODEC R204 `(_ZN5flash24flash_fwd_splitkv_kernelI23Flash_fwd_kernel_traitsILi192ELi64ELi64ELi4ELb0ELb0EN7cutlass10bfloat16_tE19Flash_kernel_traitsILi192ELi64ELi64ELi4ES3_EELb0ELb0ELb0ELb0ELb0ELb0ELb1ELb1EEEvNS_16Flash_fwd_paramsE) ;  /* 0xffffee50cc007950 */ /* 0x000fea0003c3ffff */
.L_x_1491:
[----:B---3--:R-:W3:Y:S04]  /*11b0*/  LD.E.64 R6, [R18.64+0x160] ;  /* 0x0001600612067980 */ /* 0x008ee8000c101b00 */
        /* <DEDUP_REMOVED lines=21> */
[----:B-1----:R-:W3:Y:S04]  /*1310*/  LD.E R8, [R18.64+0x170] ;  /* 0x0001700612087980 */ /* 0x002ee8000c101900 */
[----:B------:R-:W4:Y:S01]  /*1320*/  LD.E R6, [R18.64+0x68] ;  /* 0x0000680612067980 */ /* 0x000f22000c101900 */
[----:B------:R-:W-:-:S03]  /*1330*/  LEA R5, R133, 0xffffffc0, 0x6 ;  /* 0xffffffc085057811 */ /* 0x000fc600078e30ff */
[----:B--2---:R-:W3:Y:S01]  /*1340*/  LD.E.64 R20, [R18.64+0x20] ;  /* 0x0000200612147980 */ /* 0x004ee2000c101b00 */
[----:B------:R-:W-:-:S03]  /*1350*/  IABS R2, R5 ;  /* 0x0000000500027213 */ /* 0x000fc60000000000 */
[----:B------:R-:W3:Y:S04]  /*1360*/  LD.E.64 R64, [R18.64+0x38] ;  /* 0x0000380612407980 */ /* 0x000ee8000c101b00 */
[----:B------:R-:W3:Y:S04]  /*1370*/  LD.E.64 R14, [R18.64+0x28] ;  /* 0x00002806120e7980 */ /* 0x000ee8000c101b00 */
[----:B------:R-:W3:Y:S04]  /*1380*/  LD.E.64 R16, [R18.64+0x50] ;  /* 0x0000500612107980 */ /* 0x000ee8000c101b00 */
[----:B------:R1:W5:Y:S04]  /*1390*/  LD.E.64 R26, [R18.64+0x58] ;  /* 0x00005806121a7980 */ /* 0x000368000c101b00 */
[----:B------:R1:W5:Y:S01]  /*13a0*/  LD.E.64 R66, [R18.64+0x40] ;  /* 0x0000400612427980 */ /* 0x000362000c101b00 */
[----:B---3--:R-:W-:-:S04]  /*13b0*/  IABS R3, R8 ;  /* 0x0000000800037213 */ /* 0x008fc80000000000 */
[----:B------:R-:W3:Y:S08]  /*13c0*/  I2F.RP R9, R3 ;  /* 0x0000000300097306 */ /* 0x000ef00000209400 */
[----:B---3--:R-:W3:Y:S02]  /*13d0*/  MUFU.RCP R12, R9 ;  /* 0x00000009000c7308 */ /* 0x008ee40000001000 */
[----:B---3--:R-:W-:-:S06]  /*13e0*/  IADD3 R12, R12, 0xffffffe, RZ ;  /* 0x0ffffffe0c0c7810 */ /* 0x008fcc0007ffe0ff */
[----:B-----5:R-:W3:Y:S02]  /*13f0*/  F2I.FTZ.U32.TRUNC.NTZ R13, R12 ;  /* 0x0000000c000d7305 */ /* 0x020ee4000021f000 */
        /* <DEDUP_REMOVED lines=8> */
[----:B------:R-:W-:-:S13]  /*1480*/  ISETP.GT.U32.AND P1, PT, R3, R0, PT ;  /* 0x000000000300720c */ /* 0x000fda0003f24070 */
[----:B------:R-:W-:-:S05]  /*1490*/  @!P1 IMAD.IADD R0, R0, 0x1, -R3 ;  /* 0x0000000100009824 */ /* 0x000fca00078e0a03 */
[----:B------:R-:W-:Y:S02]  /*14a0*/  ISETP.GE.U32.AND P2, PT, R0, R3, PT ;  /* 0x000000030000720c */ /* 0x000fe40003f46070 */
[----:B------:R-:W-:Y:S02]  /*14b0*/  LOP3.LUT R0, R5, R8, RZ, 0x3c, !PT ;  /* 0x0000000805007212 */ /* 0x000fe400078e3cff */
[----:B------:R-:W-:Y:S02]  /*14c0*/  @!P1 IADD3 R9, R9, 0x1, RZ ;  /* 0x0000000109099810 */ /* 0x000fe40007ffe0ff */
[----:B------:R-:W-:Y:S02]  /*14d0*/  ISETP.GE.AND P0, PT, R0, RZ, PT ;  /* 0x000000ff0000720c */ /* 0x000fe40003f06270 */
[----:B------:R-:W-:-:S05]  /*14e0*/  ISETP.NE.AND P1, PT, R8, RZ, PT ;  /* 0x000000ff0800720c */ /* 0x000fca0003f25270 */
[----:B------:R-:W-:-:S06]  /*14f0*/  @P2 IADD3 R9, R9, 0x1, RZ ;  /* 0x0000000109092810 */ /* 0x000fcc0007ffe0ff */
[----:B------:R-:W-:Y:S02]  /*1500*/  @!P0 IMAD.MOV R9, RZ, RZ, -R9 ;  /* 0x000000ffff098224 */ /* 0x000fe400078e0a09 */
[----:B------:R-:W-:-:S05]  /*1510*/  @!P1 LOP3.LUT R9, RZ, R8, RZ, 0x33, !PT ;  /* 0x00000008ff099212 */ /* 0x000fca00078e33ff */
[----:B------:R-:W-:-:S06]  /*1520*/  IMAD.WIDE R2, R9, 0x4, R208 ;  /* 0x0000000409027825 */ /* 0x000fcc00078e02d0 */
        /* <DEDUP_REMOVED lines=8> */
[----:B----4-:R-:W-:-:S05]  /*15b0*/  IADD3 R0, RZ, -R25, RZ ;  /* 0x80000019ff007210 */ /* 0x010fca0007ffe0ff */
[----:B------:R-:W-:Y:S01]  /*15c0*/  IMAD R12, R0, R7, RZ ;  /* 0x00000007000c7224 */ /* 0x000fe200078e02ff */
[----:B------:R-:W-:-:S03]  /*15d0*/  IABS R0, R6 ;  /* 0x0000000600007213 */ /* 0x000fc60000000000 */
[----:B------:R-:W-:-:S04]  /*15e0*/  IMAD.HI.U32 R12, R25, R12, R24 ;  /* 0x0000000c190c7227 */ /* 0x000fc800078e0018 */
[----:B------:R-:W-:Y:S02]  /*15f0*/  IMAD.MOV R0, RZ, RZ, -R0 ;  /* 0x000000ffff007224 */ /* 0x000fe400078e0a00 */
[----:B------:R-:W-:-:S04]  /*1600*/  IMAD.HI.U32 R13, R12, R3, RZ ;  /* 0x000000030c0d7227 */ /* 0x000fc800078e00ff */
[----:B------:R-:W-:-:S05]  /*1610*/  IMAD R0, R13, R0, R3 ;  /* 0x000000000d007224 */ /* 0x000fca00078e0203 */
[----:B------:R-:W-:Y:S01]  /*1620*/  ISETP.GT.U32.AND P1, PT, R7, R0, PT ;  /* 0x000000000700720c */ /* 0x000fe20003f24070 */
[----:B------:R-:W-:-:S12]  /*1630*/  IMAD.MOV R9, RZ, RZ, -R9 ;  /* 0x000000ffff097224 */ /* 0x000fd800078e0a09 */
[----:B------:R-:W-:-:S04]  /*1640*/  @!P1 IADD3 R0, R0, -R7, RZ ;  /* 0x8000000700009210 */ /* 0x000fc80007ffe0ff */
[----:B------:R-:W-:Y:S02]  /*1650*/  ISETP.GE.U32.AND P2, PT, R0, R7, PT ;  /* 0x000000070000720c */ /* 0x000fe40003f46070 */
[----:B------:R-:W-:Y:S02]  /*1660*/  LOP3.LUT R7, R205, R6, RZ, 0x3c, !PT ;  /* 0x00000006cd077212 */ /* 0x000fe400078e3cff */
[----:B------:R-:W-:Y:S02]  /*1670*/  @!P1 IADD3 R13, R13, 0x1, RZ ;  /* 0x000000010d0d9810 */ /* 0x000fe40007ffe0ff */
[----:B------:R-:W-:Y:S02]  /*1680*/  ISETP.GE.AND P0, PT, R7, RZ, PT ;  /* 0x000000ff0700720c */ /* 0x000fe40003f06270 */
[----:B------:R-:W-:Y:S01]  /*1690*/  ISETP.NE.AND P1, PT, R6, RZ, PT ;  /* 0x000000ff0600720c */ /* 0x000fe20003f25270 */
[----:B------:R-:W-:-:S04]  /*16a0*/  IMAD R7, R8, R9, R5 ;  /* 0x0000000908077224 */ /* 0x000fc800078e0205 */
[----:B------:R-:W-:Y:S01]  /*16b0*/  @P2 IADD3 R13, R13, 0x1, RZ ;  /* 0x000000010d0d2810 */ /* 0x000fe20007ffe0ff */
[----:B------:R-:W-:-:S05]  /*16c0*/  IMAD R8, R65, R7, RZ ;  /* 0x0000000741087224 */ /* 0x000fca00078e02ff */
[----:B------:R-:W-:Y:S02]  /*16d0*/  @!P0 IMAD.MOV R13, RZ, RZ, -R13 ;  /* 0x000000ffff0d8224 */ /* 0x000fe400078e0a0d */
[----:B------:R-:W-:-:S04]  /*16e0*/  @!P1 LOP3.LUT R13, RZ, R6, RZ, 0x33, !PT ;  /* 0x00000006ff0d9212 */ /* 0x000fc800078e33ff */
[----:B------:R-:W-:Y:S01]  /*16f0*/  SHF.R.S32.HI R12, RZ, 0x1f, R13 ;  /* 0x0000001fff0c7819 */ /* 0x000fe2000001140d */
[----:B------:R-:W-:Y:S01]  /*1700*/  IMAD R9, R17, R13, RZ ;  /* 0x0000000d11097224 */ /* 0x000fe200078e02ff */
[----:B--2---:R-:W-:Y:S01]  /*1710*/  SHF.R.S32.HI R0, RZ, 0x1f, R2 ;  /* 0x0000001fff007819 */ /* 0x004fe20000011402 */
[-C--:B------:R-:W-:Y:S02]  /*1720*/  IMAD R3, R21, R2.reuse, RZ ;  /* 0x0000000215037224 */ /* 0x080fe400078e02ff */
[----:B------:R-:W-:-:S04]  /*1730*/  IMAD.WIDE.U32 R22, R20, R2, RZ ;  /* 0x0000000214167225 */ /* 0x000fc800078e00ff */
[----:B------:R-:W-:Y:S01]  /*1740*/  IMAD R3, R20, R0, R3 ;  /* 0x0000000014037224 */ /* 0x000fe200078e0203 */
[----:B------:R-:W-:-:S04]  /*1750*/  SHF.R.S32.HI R21, RZ, 0x1f, R7 ;  /* 0x0000001fff157819 */ /* 0x000fc80000011407 */
[----:B------:R-:W-:Y:S01]  /*1760*/  IADD3 R23, R23, R3, RZ ;  /* 0x0000000317177210 */ /* 0x000fe20007ffe0ff */
[----:B------:R-:W-:-:S04]  /*1770*/  IMAD R8, R64, R21, R8 ;  /* 0x0000001540087224 */ /* 0x000fc800078e0208 */
[----:B------:R-:W-:-:S04]  /*1780*/  IMAD.WIDE.U32 R22, R7, R64, R22 ;  /* 0x0000004007167225 */ /* 0x000fc800078e0016 */
[----:B------:R-:W-:Y:S01]  /*1790*/  IMAD R3, R15, R2, RZ ;  /* 0x000000020f037224 */ /* 0x000fe200078e02ff */
[----:B------:R-:W-:Y:S01]  /*17a0*/  IADD3 R23, R23, R8, RZ ;  /* 0x0000000817177210 */ /* 0x000fe20007ffe0ff */
[----:B------:R-:W-:-:S04]  /*17b0*/  IMAD.WIDE.U32 R24, R14, R2, RZ ;  /* 0x000000020e187225 */ /* 0x000fc800078e00ff */
[----:B------:R-:W-:Y:S02]  /*17c0*/  IMAD R3, R14, R0, R3 ;  /* 0x000000000e037224 */ /* 0x000fe400078e0203 */
[----:B------:R-:W-:Y:S02]  /*17d0*/  IMAD R0, R16, R12, R9 ;  /* 0x0000000c10007224 */ /* 0x000fe400078e0209 */
[----:B------:R-:W-:Y:S01]  /*17e0*/  IMAD.WIDE.U32 R16, R13, R16, R22 ;  /* 0x000000100d107225 */ /* 0x000fe200078e0016 */
[----:B------:R-:W-:-:S03]  /*17f0*/  IADD3 R9, R25, R3, RZ ;  /* 0x0000000319097210 */ /* 0x000fc60007ffe0ff */
[----:B------:R-:W-:Y:S01]  /*1800*/  IMAD.IADD R3, R17, 0x1, R0 ;  /* 0x0000000111037824 */ /* 0x000fe200078e0200 */
[----:B------:R-:W-:Y:S01]  /*1810*/  MOV R0, R16 ;  /* 0x0000001000007202 */ /* 0x000fe20000000f00 */
[----:B------:R-:W-:Y:S01]  /*1820*/  IMAD.MOV.U32 R2, RZ, RZ, R24 ;  /* 0x000000ffff027224 */ /* 0x000fe200078e0018 */
[----:B------:R-:W-:Y:S05]  /*1830*/  BRA `(.L_x_1510) ;  /* 0x0000051000007947 */ /* 0x000fea0003800000 */
.L_x_1509:
[----:B-1----:R-:W3:Y:S01]  /*1840*/  LD.E R6, [R18.64+0x68] ;  /* 0x0000680612067980 */ /* 0x002ee2000c101900 */
        /* <DEDUP_REMOVED lines=8> */
[----:B-----5:R-:W-:-:S02]  /*18d0*/  @!P3 SHF.R.S32.HI R8, RZ, 0x1f, R13 ;  /* 0x0000001fff08b819 */ /* 0x020fc4000001140d */
        /* <DEDUP_REMOVED lines=11> */
[----:B------:R-:W-:Y:S01]  /*1990*/  IMAD.HI.U32 R2, R5, R0, RZ ;  /* 0x0000000005027227 */ /* 0x000fe200078e00ff */
[----:B------:R-:W-:-:S03]  /*19a0*/  @!P3 SHF.R.S32.HI R7, RZ, 0x1f, R14 ;  /* 0x0000001fff07b819 */ /* 0x000fc6000001140e */
[----:B------:R-:W-:Y:S02]  /*19b0*/  IMAD R0, R2, R9, R0 ;  /* 0x0000000902007224 */ /* 0x000fe400078e0200 */
[----:B----4-:R-:W-:-:S03]  /*19c0*/  @!P3 IMAD R5, R65, R14, RZ ;  /* 0x0000000e4105b224 */ /* 0x010fc600078e02ff */
[----:B------:R-:W-:Y:S01]  /*19d0*/  ISETP.GT.U32.AND P0, PT, R3, R0, PT ;  /* 0x000000000300720c */ /* 0x000fe20003f04070 */
[----:B------:R-:W-:Y:S02]  /*19e0*/  @!P3 IMAD R5, R7, R64, R5 ;  /* 0x000000400705b224 */ /* 0x000fe400078e0205 */
[----:B------:R-:W-:-:S05]  /*19f0*/  @!P3 IMAD.WIDE.U32 R24, R64, R14, RZ ;  /* 0x0000000e4018b225 */ /* 0x000fca00078e00ff */
[----:B------:R-:W-:Y:S01]  /*1a00*/  @!P3 IADD3 R25, R25, R5, RZ ;  /* 0x000000051919b210 */ /* 0x000fe20007ffe0ff */
[----:B--2---:R-:W-:Y:S02]  /*1a10*/  @!P3 IMAD R5, R21, R13, RZ ;  /* 0x0000000d1505b224 */ /* 0x004fe400078e02ff */
[----:B------:R-:W-:Y:S02]  /*1a20*/  @P3 IMAD.IADD R7, R14, 0x1, R15 ;  /* 0x000000010e073824 */ /* 0x000fe400078e020f */
[----:B------:R-:W-:Y:S02]  /*1a30*/  @!P3 IMAD R5, R20, R8, R5 ;  /* 0x000000081405b224 */ /* 0x000fe400078e0205 */
[----:B------:R-:W-:Y:S02]  /*1a40*/  @!P0 IMAD.IADD R0, R0, 0x1, -R3 ;  /* 0x0000000100008824 */ /* 0x000fe400078e0a03 */
[----:B------:R-:W-:Y:S02]  /*1a50*/  @P3 IMAD R9, R65, R7, RZ ;  /* 0x0000000741093224 */ /* 0x000fe400078e02ff */
[----:B------:R-:W-:-:S04]  /*1a60*/  @P3 IMAD.WIDE.U32 R28, R64, R7, RZ ;  /* 0x00000007401c3225 */ /* 0x000fc800078e00ff */
[----:B------:R-:W-:Y:S01]  /*1a70*/  @!P3 IMAD.WIDE.U32 R20, R20, R13, R24 ;  /* 0x0000000d1414b225 */ /* 0x000fe200078e0018 */
[----:B------:R-:W-:Y:S02]  /*1a80*/  ISETP.GE.U32.AND P2, PT, R0, R3, PT ;  /* 0x000000030000720c */ /* 0x000fe40003f46070 */
[----:B------:R-:W-:Y:S01]  /*1a90*/  @P3 MOV R12, R28 ;  /* 0x0000001c000c3202 */ /* 0x000fe20000000f00 */
[----:B------:R-:W-:Y:S01]  /*1aa0*/  @P3 IMAD.IADD R9, R29, 0x1, R9 ;  /* 0x000000011d093824 */ /* 0x000fe200078e0209 */
[----:B------:R-:W-:Y:S02]  /*1ab0*/  @!P3 IADD3 R9, R21, R5, RZ ;  /* 0x000000051509b210 */ /* 0x000fe40007ffe0ff */
[----:B------:R-:W-:Y:S02]  /*1ac0*/  LEA R5, R133, 0xffffffc0, 0x6 ;  /* 0xffffffc085057811 */ /* 0x000fe400078e30ff */
[----:B------:R-:W-:Y:S02]  /*1ad0*/  @!P3 MOV R12, R20 ;  /* 0x00000014000cb202 */ /* 0x000fe40000000f00 */
[----:B------:R-:W-:Y:S01]  /*1ae0*/  LOP3.LUT R0, R205, R6, RZ, 0x3c, !PT ;  /* 0x00000006cd007212 */ /* 0x000fe200078e3cff */
[----:B------:R-:W-:Y:S01]  /*1af0*/  IMAD R8, R65, R5, RZ ;  /* 0x0000000541087224 */ /* 0x000fe200078e02ff */
[----:B------:R-:W-:Y:S01]  /*1b00*/  SHF.R.S32.HI R21, RZ, 0x1f, R5 ;  /* 0x0000001fff157819 */ /* 0x000fe20000011405 */
[----:B------:R-:W-:Y:S01]  /*1b10*/  IMAD.MOV.U32 R24, RZ, RZ, R12 ;  /* 0x000000ffff187224 */ /* 0x000fe200078e000c */
[----:B------:R-:W-:-:S02]  /*1b20*/  MOV R25, R9 ;  /* 0x0000000900197202 */ /* 0x000fc40000000f00 */
[----:B------:R-:W-:Y:S02]  /*1b30*/  ISETP.GE.AND P1, PT, R0, RZ, PT ;  /* 0x000000ff0000720c */ /* 0x000fe40003f26270 */
[----:B------:R-:W-:Y:S01]  /*1b40*/  @!P0 IADD3 R2, R2, 0x1, RZ ;  /* 0x0000000102028810 */ /* 0x000fe20007ffe0ff */
[----:B------:R-:W-:Y:S01]  /*1b50*/  IMAD R8, R21, R64, R8 ;  /* 0x0000004015087224 */ /* 0x000fe200078e0208 */
[----:B------:R-:W-:Y:S01]  /*1b60*/  ISETP.NE.AND P0, PT, R6, RZ, PT ;  /* 0x000000ff0600720c */ /* 0x000fe20003f05270 */
[----:B------:R-:W-:Y:S01]  /*1b70*/  IMAD.WIDE.U32 R24, R64, R5, R24 ;  /* 0x0000000540187225 */ /* 0x000fe200078e0018 */
[----:B------:R-:W-:Y:S02]  /*1b80*/  @!P3 SHF.R.S32.HI R3, RZ, 0x1f, R14 ;  /* 0x0000001fff03b819 */ /* 0x000fe4000001140e */
[----:B------:R-:W-:Y:S01]  /*1b90*/  @P2 IADD3 R2, R2, 0x1, RZ ;  /* 0x0000000102022810 */ /* 0x000fe20007ffe0ff */
[----:B------:R-:W-:Y:S01]  /*1ba0*/  @!P3 IMAD R7, R67, R14, RZ ;  /* 0x0000000e4307b224 */ /* 0x000fe200078e02ff */
[----:B------:R-:W-:Y:S01]  /*1bb0*/  IADD3 R25, R25, R8, RZ ;  /* 0x0000000819197210 */ /* 0x000fe20007ffe0ff */
[----:B------:R-:W-:Y:S01]  /*1bc0*/  @!P3 IMAD.WIDE.U32 R28, R66, R14, RZ ;  /* 0x0000000e421cb225 */ /* 0x000fe200078e00ff */
[----:B------:R-:W-:-:S03]  /*1bd0*/  MOV R8, R2 ;  /* 0x0000000200087202 */ /* 0x000fc60000000f00 */
[----:B------:R-:W-:Y:S01]  /*1be0*/  @!P3 IMAD R3, R3, R66, R7 ;  /* 0x000000420303b224 */ /* 0x000fe200078e0207 */
[----:B------:R-:W-:Y:S01]  /*1bf0*/  @P3 IADD3 R14, R14, R15, RZ ;  /* 0x0000000f0e0e3210 */ /* 0x000fe20007ffe0ff */
[----:B------:R-:W-:Y:S02]  /*1c00*/  @!P1 IMAD.MOV R8, RZ, RZ, -R8 ;  /* 0x000000ffff089224 */ /* 0x000fe400078e0a08 */
[----:B------:R-:W-:Y:S01]  /*1c10*/  @!P3 IMAD.IADD R29, R29, 0x1, R3 ;  /* 0x000000011d1db824 */ /* 0x000fe200078e0203 */
[----:B------:R-:W-:Y:S01]  /*1c20*/  @!P3 SHF.R.S32.HI R3, RZ, 0x1f, R13 ;  /* 0x0000001fff03b819 */ /* 0x000fe2000001140d */
[----:B------:R-:W-:Y:S01]  /*1c30*/  @!P3 IMAD R0, R23, R13, RZ ;  /* 0x0000000d1700b224 */ /* 0x000fe200078e02ff */
[----:B------:R-:W-:Y:S01]  /*1c40*/  @!P0 LOP3.LUT R8, RZ, R6, RZ, 0x33, !PT ;  /* 0x00000006ff088212 */ /* 0x000fe200078e33ff */
[----:B------:R-:W-:Y:S02]  /*1c50*/  @P3 IMAD R9, R67, R14, RZ ;  /* 0x0000000e43093224 */ /* 0x000fe400078e02ff */
[----:B------:R-:W-:Y:S01]  /*1c60*/  @!P3 IMAD R0, R22, R3, R0 ;  /* 0x000000031600b224 */ /* 0x000fe200078e0200 */
[----:B------:R-:W-:Y:S01]  /*1c70*/  SHF.R.S32.HI R12, RZ, 0x1f, R8 ;  /* 0x0000001fff0c7819 */ /* 0x000fe20000011408 */
[----:B------:R-:W-:-:S02]  /*1c80*/  IMAD R3, R17, R8, RZ ;  /* 0x0000000811037224 */ /* 0x000fc400078e02ff */
[----:B------:R-:W-:-:S04]  /*1c90*/  @P3 IMAD.WIDE.U32 R14, R66, R14, RZ ;  /* 0x0000000e420e3225 */ /* 0x000fc800078e00ff */
[----:B------:R-:W-:Y:S01]  /*1ca0*/  @!P3 IMAD.WIDE.U32 R22, R22, R13, R28 ;  /* 0x0000000d1616b225 */ /* 0x000fe200078e001c */
[----:B------:R-:W-:-:S03]  /*1cb0*/  @P3 IADD3 R9, R15, R9, RZ ;  /* 0x000000090f093210 */ /* 0x000fc60007ffe0ff */
[----:B------:R-:W-:Y:S01]  /*1cc0*/  IMAD.WIDE.U32 R24, R16, R8, R24 ;  /* 0x0000000810187225 */ /* 0x000fe200078e0018 */
[----:B------:R-:W-:-:S03]  /*1cd0*/  @P3 MOV R2, R14 ;  /* 0x0000000e00023202 */ /* 0x000fc60000000f00 */
[----:B------:R-:W-:Y:S01]  /*1ce0*/  IMAD R3, R16, R12, R3 ;  /* 0x0000000c10037224 */ /* 0x000fe200078e0203 */
[----:B------:R-:W-:Y:S01]  /*1cf0*/  @!P3 MOV R2, R22 ;  /* 0x000000160002b202 */ /* 0x000fe20000000f00 */
[----:B------:R-:W-:Y:S01]  /*1d00*/  @!P3 IMAD.IADD R9, R23, 0x1, R0 ;  /* 0x000000011709b824 */ /* 0x000fe200078e0200 */
[----:B------:R-:W-:Y:S01]  /*1d10*/  MOV R0, R24 ;  /* 0x0000001800007202 */ /* 0x000fe20000000f00 */
[----:B------:R-:W-:Y:S01]  /*1d20*/  IMAD.IADD R3, R25, 0x1, R3 ;  /* 0x0000000119037824 */ /* 0x000fe200078e0203 */
[----:B------:R-:W-:Y:S02]  /*1d30*/  MOV R7, R5 ;  /* 0x0000000500077202 */ /* 0x000fe40000000f00 */
[----:B------:R-:W-:Y:S02]  /*1d40*/  MOV R13, R8 ;  /* 0x00000008000d7202 */ /* 0x000fe40000000f00 */
.L_x_1510:
[----:B-1----:R-:W-:Y:S05]  /*1d50*/  BSYNC B0 ;  /* 0x0000000000007941 */ /* 0x002fea0003800000 */
.L_x_1508:
        /* <DEDUP_REMOVED lines=15> */
[C---:B------:R-:W-:Y:S01]  /*1e50*/  IMAD.IADD R68, R57.reuse, 0x1, -R68 ;  /* 0x0000000139447824 */ /* 0x040fe200078e0a44 */
[----:B------:R-:W-:Y:S01]  /*1e60*/  SHF.R.S32.HI R168, RZ, 0x3, R168 ;  /* 0x00000003ffa87819 */ /* 0x000fe200000114a8 */
[----:B------:R-:W-:Y:S01]  /*1e70*/  IMAD.IADD R6, R57, 0x1, -R6 ;  /* 0x0000000139067824 */ /* 0x000fe200078e0a06 */
[----:B------:R-:W-:Y:S01]  /*1e80*/  LEA.HI R17, R17, R70, RZ, 0x1 ;  /* 0x0000004611117211 */ /* 0x000fe200078f08ff */
[----:B------:R-:W-:-:S02]  /*1e90*/  IMAD.SHL.U32 R14, R68, 0x8, RZ ;  /* 0x00000008440e7824 */ /* 0x000fc400078e00ff */
[----:B-1----:R-:W-:Y:S01]  /*1ea0*/  IMAD.SHL.U32 R11, R168, 0x40, RZ ;  /* 0x00000040a80b7824 */ /* 0x002fe200078e00ff */
[----:B------:R-:W-:Y:S02]  /*1eb0*/  SHF.R.S32.HI R15, RZ, 0x1f, R6 ;  /* 0x0000001fff0f7819 */ /* 0x000fe40000011406 */
[----:B------:R-:W-:Y:S02]  /*1ec0*/  LOP3.LUT R17, R17, 0xfffffffe, RZ, 0xc0, !PT ;  /* 0xfffffffe11117812 */ /* 0x000fe400078ec0ff */
[----:B------:R-:W-:Y:S02]  /*1ed0*/  LOP3.LUT R11, R11, 0x1c0, RZ, 0xc0, !PT ;  /* 0x000001c00b0b7812 */ /* 0x000fe400078ec0ff */
[----:B------:R-:W-:Y:S02]  /*1ee0*/  IADD3 R28, P0, R14, R2, RZ ;  /* 0x000000020e1c7210 */ /* 0x000fe40007f1e0ff */
[----:B------:R-:W-:Y:S01]  /*1ef0*/  LEA.HI R2, R15, R6, RZ, 0x3 ;  /* 0x000000060f027211 */ /* 0x000fe200078f18ff */
[----:B------:R-:W-:Y:S01]  /*1f00*/  IMAD.IADD R70, R70, 0x1, -R17 ;  /* 0x0000000146467824 */ /* 0x000fe200078e0a11 */
[----:B------:R-:W-:-:S02]  /*1f10*/  LOP3.LUT R17, R11, 0x38, R14, 0xf8, !PT ;  /* 0x000000380b117812 */ /* 0x000fc400078ef80e */
[----:B------:R-:W-:Y:S02]  /*1f20*/  SHF.R.U32.HI R16, RZ, 0x3, R11 ;  /* 0x00000003ff107819 */ /* 0x000fe4000001160b */
[----:B------:R-:W-:Y:S02]  /*1f30*/  LOP3.LUT R11, R2, 0xfffffff8, RZ, 0xc0, !PT ;  /* 0xfffffff8020b7812 */ /* 0x000fe400078ec0ff */
[----:B------:R-:W-:-:S03]  /*1f40*/  SHF.R.S32.HI R15, RZ, 0x1f, R14 ;  /* 0x0000001fff0f7819 */ /* 0x000fc6000001140e */
[----:B------:R-:W-:Y:S02]  /*1f50*/  IMAD.IADD R11, R6, 0x1, -R11 ;  /* 0x00000001060b7824 */ /* 0x000fe400078e0a0b */
[----:B------:R-:W-:Y:S01]  /*1f60*/  IMAD.X R29, R15, 0x1, R9, P0 ;  /* 0x000000010f1d7824 */ /* 0x000fe200000e0609 */
[----:B------:R-:W-:Y:S01]  /*1f70*/  LEA.HI R9, R8, R57, RZ, 0x6 ;  /* 0x0000003908097211 */ /* 0x000fe200078f30ff */
[----:B------:R-:W-:Y:S02]  /*1f80*/  IMAD R10, R21, R66, RZ ;  /* 0x00000042150a7224 */ /* 0x000fe400078e02ff */
[----:B------:R-:W-:Y:S01]  /*1f90*/  IMAD.SHL.U32 R8, R11, 0x40, RZ ;  /* 0x000000400b087824 */ /* 0x000fe200078e00ff */
[----:B------:R-:W-:Y:S01]  /*1fa0*/  LOP3.LUT R16, R17, R16, RZ, 0x3c, !PT ;  /* 0x0000001011107212 */ /* 0x000fe200078e3cff */
[----:B------:R-:W-:Y:S02]  /*1fb0*/  IMAD.SHL.U32 R9, R9, 0x8, RZ ;  /* 0x0000000809097824 */ /* 0x000fe400078e00ff */
[----:B------:R-:W-:-:S02]  /*1fc0*/  IMAD R10, R7, R67, R10 ;  /* 0x00000043070a7224 */ /* 0x000fc400078e020a */
[----:B------:R-:W-:Y:S01]  /*1fd0*/  IMAD.WIDE.U32 R28, R7, R66, R28 ;  /* 0x00000042071c7225 */ /* 0x000fe200078e001c */
[----:B------:R-:W-:-:S03]  /*1fe0*/  LOP3.LUT R7, R8, 0x1c0, RZ, 0xc0, !PT ;  /* 0x000001c008077812 */ /* 0x000fc600078ec0ff */
[----:B------:R-:W-:Y:S01]  /*1ff0*/  IMAD.SHL.U32 R6, R70, 0x8, RZ ;  /* 0x0000000846067824 */ /* 0x000fe200078e00ff */
[C---:B------:R-:W-:Y:S02]  /*2000*/  LOP3.LUT P1, RZ, R11.reuse, 0x4, RZ, 0xc0, !PT ;  /* 0x000000040bff7812 */ /* 0x040fe4000782c0ff */
[----:B------:R-:W-:Y:S02]  /*2010*/  LOP3.LUT P0, RZ, R11, 0x2, RZ, 0xc0, !PT ;  /* 0x000000020bff7812 */ /* 0x000fe4000780c0ff */
[----:B------:R-:W-:Y:S01]  /*2020*/  SHF.R.S32.HI R72, RZ, 0x1f, R207 ;  /* 0x0000001fff487819 */ /* 0x000fe200000114cf */
[----:B------:R-:W-:Y:S01]  /*2030*/  IMAD.IADD R17, R29, 0x1, R10 ;  /* 0x000000011d117824 */ /* 0x000fe200078e020a */
[----:B------:R-:W-:Y:S01]  /*2040*/  LOP3.LUT R152, R16, 0xfffffe00, R9, 0xf8, !PT ;  /* 0xfffffe0010987812 */ /* 0x000fe200078ef809 */
[----:B------:R-:W-:Y:S01]  /*2050*/  IMAD.MOV.U32 R16, RZ, RZ, R28 ;  /* 0x000000ffff107224 */ /* 0x000fe200078e001c */
[----:B------:R-:W-:Y:S02]  /*2060*/  LOP3.LUT R6, R7, 0x8, R6, 0xf8, !PT ;  /* 0x0000000807067812 */ /* 0x000fe400078ef806 */
[----:B------:R-:W-:-:S04]  /*2070*/  SHF.R.U32.HI R55, RZ, 0x3, R7 ;  /* 0x00000003ff377819 */ /* 0x000fc80000011607 */
[----:B------:R-:W-:Y:S01]  /*2080*/  LOP3.LUT R55, R6, R55, RZ, 0x3c, !PT ;  /* 0x0000003706377212 */ /* 0x000fe200078e3cff */
[----:B------:R-:W-:Y:S02]  /*2090*/  IMAD.SHL.U32 R2, R2, 0x40, RZ ;  /* 0x0000004002027824 */ /* 0x000fe400078e00ff */
[----:B------:R-:W-:-:S03]  /*20a0*/  IMAD R9, R27, R13, RZ ;  /* 0x0000000d1b097224 */ /* 0x000fc600078e02ff */
[----:B------:R-:W-:Y:S01]  /*20b0*/  LOP3.LUT R55, R55, 0xfffffe00, R2, 0xf8, !PT ;  /* 0xfffffe0037377812 */ /* 0x000fe200078ef802 */
[-C--:B------:R-:W-:Y:S01]  /*20c0*/  IMAD R164, R12, R26.reuse, R9 ;  /* 0x0000001a0ca47224 */ /* 0x080fe200078e0209 */
[----:B------:R-:W-:Y:S02]  /*20d0*/  SHF.R.S32.HI R2, RZ, 0x1f, R205 ;  /* 0x0000001fff027819 */ /* 0x000fe400000114cd */
[----:B------:R-:W-:Y:S01]  /*20e0*/  IADD3 R10, R14, 0x80, RZ ;  /* 0x000000800e0a7810 */ /* 0x000fe20007ffe0ff */
[----:B------:R-:W-:Y:S01]  /*20f0*/  IMAD.WIDE.U32 R16, R13, R26, R16 ;  /* 0x0000001a0d107225 */ /* 0x000fe200078e0010 */
[----:B------:R-:W-:-:S03]  /*2100*/  SHF.R.S32.HI R169, RZ, 0x1f, R168 ;  /* 0x0000001fffa97819 */ /* 0x000fc600000114a8 */
        /* <DEDUP_REMOVED lines=24> */
[----:B------:R-:W-:Y:S02]  /*2290*/  @!P3 IMAD.MOV.U32 R6, RZ, RZ, R24 ;  /* 0x000000ffff06b224 */ /* 0x000fe400078e0018 */
[----:B------:R-:W-:Y:S01]  /*22a0*/  @P3 IMAD.IADD R7, R29, 0x1, R7 ;  /* 0x000000011d073824 */ /* 0x000fe200078e0207 */
[C---:B------:R-:W-:Y:S01]  /*22b0*/  IADD3 R11, R14.reuse, 0x40, RZ ;  /* 0x000000400e0b7810 */ /* 0x040fe20007ffe0ff */
[----:B------:R-:W-:Y:S01]  /*22c0*/  @!P3 IMAD.IADD R7, R25, 0x1, R4 ;  /* 0x000000011907b824 */ /* 0x000fe200078e0204 */
[----:B------:R-:W-:Y:S01]  /*22d0*/  IADD3 R6, P2, R14, R6, RZ ;  /* 0x000000060e067210 */ /* 0x000fe20007f5e0ff */
[----:B------:R-:W-:-:S04]  /*22e0*/  IMAD R9, R23, R205, RZ ;  /* 0x000000cd17097224 */ /* 0x000fc800078e02ff */
[----:B------:R-:W-:Y:S01]  /*22f0*/  IMAD.X R7, R15, 0x1, R7, P2 ;  /* 0x000000010f077824 */ /* 0x000fe200010e0607 */
[-C--:B----4-:R-:W-:Y:S01]  /*2300*/  ISETP.GE.AND P2, PT, R11, R75.reuse, PT ;  /* 0x0000004b0b00720c */ /* 0x090fe20003f46270 */
[----:B------:R-:W-:Y:S02]  /*2310*/  IMAD R2, R22, R2, R9 ;  /* 0x0000000216027224 */ /* 0x000fe400078e0209 */
[----:B------:R-:W-:Y:S01]  /*2320*/  IMAD.WIDE.U32 R22, R205, R22, R6 ;  /* 0x00000016cd167225 */ /* 0x000fe200078e0006 */
[----:B------:R-:W-:Y:S02]  /*2330*/  SEL R7, RZ, 0xffffffff, P2 ;  /* 0xffffffffff077807 */ /* 0x000fe40001000000 */
[-C--:B------:R-:W-:Y:S02]  /*2340*/  ISETP.GE.AND P3, PT, R14, R75.reuse, PT ;  /* 0x0000004b0e00720c */ /* 0x080fe40003f66270 */
[----:B------:R-:W-:Y:S01]  /*2350*/  ISETP.GE.AND P2, PT, R10, R75, PT ;  /* 0x0000004b0a00720c */ /* 0x000fe20003f46270 */
[----:B------:R-:W-:Y:S01]  /*2360*/  IMAD.SHL.U32 R7, R7, 0x2, RZ ;  /* 0x0000000207077824 */ /* 0x000fe200078e00ff */
[----:B------:R-:W-:Y:S01]  /*2370*/  SEL R4, RZ, 0x1, P3 ;  /* 0x00000001ff047807 */ /* 0x000fe20001800000 */
[----:B------:R-:W-:Y:S01]  /*2380*/  IMAD.IADD R23, R23, 0x1, R2 ;  /* 0x0000000117177824 */ /* 0x000fe200078e0202 */
[----:B------:R-:W-:-:S02]  /*2390*/  SEL R74, RZ, 0x4, P2 ;  /* 0x00000004ff4a7807 */ /* 0x000fc40001000000 */
[----:B------:R-:W-:Y:S02]  /*23a0*/  LOP3.LUT R7, R7, 0x2, R4, 0xe2, !PT ;  /* 0x0000000207077812 */ /* 0x000fe400078ee204 */
[----:B------:R-:W-:Y:S02]  /*23b0*/  SHF.R.S32.HI R2, RZ, 0x1f, R71 ;  /* 0x0000001fff027819 */ /* 0x000fe40000011447 */
[----:B------:R-:W-:Y:S02]  /*23c0*/  LOP3.LUT R74, R7, R74, RZ, 0xfc, !PT ;  /* 0x0000004a074a7212 */ /* 0x000fe400078efcff */
[----:B------:R-:W-:-:S04]  /*23d0*/  LEA.HI R7, R2, R71, RZ, 0x6 ;  /* 0x0000004702077211 */ /* 0x000fc800078f30ff */
[----:B------:R-:W-:Y:S02]  /*23e0*/  SHF.R.S32.HI R7, RZ, 0x6, R7 ;  /* 0x00000006ff077819 */ /* 0x000fe40000011407 */
[----:B------:R-:W-:Y:S02]  /*23f0*/  IADD3 R156, P2, R14, R0, RZ ;  /* 0x000000000e9c7210 */ /* 0x000fe40007f5e0ff */
[----:B------:R-:W-:Y:S01]  /*2400*/  IMNMX R94, R200, R7, !PT ;  /* 0x00000007c85e7217 */ /* 0x000fe20007800200 */
[----:B------:R-:W-:-:S03]  /*2410*/  @!P4 IMAD.MOV.U32 R20, RZ, RZ, RZ ;  /* 0x000000ffff14c224 */ /* 0x000fc600078e00ff */
[----:B------:R-:W-:Y:S01]  /*2420*/  ISETP.GT.AND P4, PT, R133, R94, PT ;  /* 0x0000005e8500720c */ /* 0x000fe20003f84270 */
[----:B------:R-:W-:Y:S02]  /*2430*/  IMAD.X R157, R15, 0x1, R3, P2 ;  /* 0x000000010f9d7824 */ /* 0x000fe400010e0603 */
[----:B------:R-:W-:Y:S02]  /*2440*/  IMAD R175, R173, R176, RZ ;  /* 0x000000b0adaf7224 */ /* 0x000fe400078e02ff */
[----:B------:R-:W-:Y:S01]  /*2450*/  IMAD.WIDE.U32 R156, R168, R64, R156 ;  /* 0x00000040a89c7225 */ /* 0x000fe200078e009c */
[----:B------:R-:W-:-:S03]  /*2460*/  LEA R160, P2, R164, R170, 0x1 ;  /* 0x000000aaa4a07211 */ /* 0x000fc600078408ff */
[----:B------:R-:W-:Y:S01]  /*2470*/  IMAD R175, R172, R177, R175 ;  /* 0x000000b1acaf7224 */ /* 0x000fe200078e02af */
[----:B------:R-:W-:Y:S01]  /*2480*/  LEA R202, P3, R156, R162, 0x1 ;  /* 0x000000a29cca7211 */ /* 0x000fe200078608ff */
[----:B------:R-:W-:Y:S02]  /*2490*/  IMAD.IADD R159, R157, 0x1, R159 ;  /* 0x000000019d9f7824 */ /* 0x000fe400078e029f */
[----:B------:R-:W-:Y:S01]  /*24a0*/  IMAD.WIDE.U32 R172, R172, R176, R22 ;  /* 0x000000b0acac7225 */ /* 0x000fe200078e0016 */
[----:B------:R-:W-:Y:S02]  /*24b0*/  LEA.HI.X R161, R164, R171, R167, 0x1, P2 ;  /* 0x000000aba4a17211 */ /* 0x000fe400010f0ca7 */
[----:B------:R-:W-:Y:S01]  /*24c0*/  LEA.HI.X R201, R156, R163, R159, 0x1, P3 ;  /* 0x000000a39cc97211 */ /* 0x000fe200018f0c9f */
[----:B------:R-:W-:Y:S01]  /*24d0*/  IMAD.IADD R175, R173, 0x1, R175 ;  /* 0x00000001adaf7824 */ /* 0x000fe200078e02af */
        /* <DEDUP_REMOVED lines=12> */
[----:B------:R-:W-:Y:S01]  /*25a0*/  SHF.R.S32.HI R21, RZ, 0x1f, R71 ;  /* 0x0000001fff157819 */ /* 0x000fe20000011447 */
[----:B-----5:R-:W-:Y:S01]  /*25b0*/  IMAD.IADD R20, R20, 0x1, R5 ;  /* 0x0000000114147824 */ /* 0x020fe200078e0205 */
[----:B------:R-:W-:Y:S01]  /*25c0*/  LOP3.LUT R147, R74, 0xffff, RZ, 0xc0, !PT ;  /* 0x0000ffff4a937812 */ /* 0x000fe200078ec0ff */
[C---:B------:R-:W-:Y:S01]  /*25d0*/  IMAD.SHL.U32 R78, R66.reuse, 0x20, RZ ;  /* 0x00000020424e7824 */ /* 0x040fe200078e00ff */
[C---:B------:R-:W-:Y:S01]  /*25e0*/  SHF.L.U64.HI R79, R66.reuse, 0x5, R67 ;  /* 0x00000005424f7819 */ /* 0x040fe20000010243 */
[----:B------:R-:W-:Y:S01]  /*25f0*/  IMAD.WIDE.U32 R180, R66, 0x60, RZ ;  /* 0x0000006042b47825 */ /* 0x000fe200078e00ff */
[----:B------:R-:W-:-:S02]  /*2600*/  LOP3.LUT R151, R147, 0x1, RZ, 0xc0, !PT ;  /* 0x0000000193977812 */ /* 0x000fc400078ec0ff */
[----:B------:R-:W-:Y:S01]  /*2610*/  LOP3.LUT R149, R147, 0x2, RZ, 0xc0, !PT ;  /* 0x0000000293957812 */ /* 0x000fe200078ec0ff */
[----:B------:R-:W-:Y:S01]  /*2620*/  IMAD.SHL.U32 R92, R64, 0x20, RZ ;  /* 0x00000020405c7824 */ /* 0x000fe200078e00ff */
[----:B------:R-:W-:Y:S01]  /*2630*/  SHF.L.U64.HI R79, R78, 0x1, R79 ;  /* 0x000000014e4f7819 */ /* 0x000fe2000001024f */
[----:B------:R-:W-:Y:S01]  /*2640*/  IMAD.MOV.U32 R124, RZ, RZ, R202 ;  /* 0x000000ffff7c7224 */ /* 0x000fe200078e00ca */
[C---:B------:R-:W-:Y:S01]  /*2650*/  IADD3 R150, R168.reuse, 0x10, RZ ;  /* 0x00000010a8967810 */ /* 0x040fe20007ffe0ff */
[----:B------:R-:W-:Y:S01]  /*2660*/  IMAD.MOV.U32 R125, RZ, RZ, R201 ;  /* 0x000000ffff7d7224 */ /* 0x000fe200078e00c9 */
[C---:B------:R-:W-:Y:S01]  /*2670*/  IADD3 R148, R168.reuse, 0x20, RZ ;  /* 0x00000020a8947810 */ /* 0x040fe20007ffe0ff */
[----:B------:R-:W-:Y:S01]  /*2680*/  IMAD.MOV.U32 R126, RZ, RZ, R160 ;  /* 0x000000ffff7e7224 */ /* 0x000fe200078e00a0 */
[----:B------:R-:W-:Y:S01]  /*2690*/  IADD3 R146, R168, 0x30, RZ ;  /* 0x00000030a8927810 */ /* 0x000fe20007ffe0ff */
[----:B------:R-:W-:Y:S01]  /*26a0*/  IMAD.SHL.U32 R78, R78, 0x2, RZ ;  /* 0x000000024e4e7824 */ /* 0x000fe200078e00ff */
[----:B------:R-:W-:-:S02]  /*26b0*/  SHF.L.U64.HI R93, R64, 0x5, R65 ;  /* 0x00000005405d7819 */ /* 0x000fc40000010241 */
[----:B------:R-:W-:Y:S02]  /*26c0*/  MOV R127, R161 ;  /* 0x000000a1007f7202 */ /* 0x000fe40000000f00 */
[----:B------:R-:W-:Y:S01]  /*26d0*/  LOP3.LUT R147, R147, 0x4, RZ, 0xc0, !PT ;  /* 0x0000000493937812 */ /* 0x000fe200078ec0ff */
[----:B--2---:R-:W-:-:S04]  /*26e0*/  IMAD R3, R33, R207, RZ ;  /* 0x000000cf21037224 */ /* 0x004fc800078e02ff */
[----:B------:R-:W-:Y:S02]  /*26f0*/  IMAD R0, R32, R72, R3 ;  /* 0x0000004820007224 */ /* 0x000fe400078e0203 */
[----:B---3--:R-:W-:Y:S02]  /*2700*/  IMAD R3, R35, R207, RZ ;  /* 0x000000cf23037224 */ /* 0x008fe400078e02ff */
[C---:B------:R-:W-:Y:S01]  /*2710*/  IMAD.WIDE.U32 R32, R207.reuse, R32, R14 ;  /* 0x00000020cf207225 */ /* 0x040fe200078e000e */
[C-C-:B----4-:R-:W-:Y:S02]  /*2720*/  SHF.L.U64.HI R111, R182.reuse, 0x4, R183.reuse ;  /* 0x00000004b66f7819 */ /* 0x150fe400000102b7 */
[----:B------:R-:W-:Y:S01]  /*2730*/  SHF.L.U64.HI R113, R182, 0x5, R183 ;  /* 0x00000005b6717819 */ /* 0x000fe200000102b7 */
[----:B------:R-:W-:Y:S01]  /*2740*/  IMAD.WIDE.U32 R30, R207, R34, R14 ;  /* 0x00000022cf1e7225 */ /* 0x000fe200078e000e */
[C---:B------:R-:W-:Y:S02]  /*2750*/  SHF.L.U64.HI R95, R184.reuse, 0x4, R185 ;  /* 0x00000004b85f7819 */ /* 0x040fe400000102b9 */
[----:B------:R-:W-:Y:S01]  /*2760*/  SHF.L.U32 R106, R184, 0x5, RZ ;  /* 0x00000005b86a7819 */ /* 0x000fe200000006ff */
[----:B------:R-:W-:Y:S01]  /*2770*/  IMAD R2, R34, R72, R3 ;  /* 0x0000004822027224 */ /* 0x000fe200078e0203 */
[----:B------:R-:W-:Y:S01]  /*2780*/  SHF.R.S32.HI R3, RZ, 0x1f, R5 ;  /* 0x0000001fff037819 */ /* 0x000fe20000011405 */
[----:B------:R-:W-:Y:S01]  /*2790*/  IMAD.IADD R33, R33, 0x1, R0 ;  /* 0x0000000121217824 */ /* 0x000fe200078e0200 */
[----:B------:R-:W-:Y:S01]  /*27a0*/  SHF.L.U64.HI R105, R184, 0x5, R185 ;  /* 0x00000005b8697819 */ /* 0x000fe200000102b9 */
[----:B------:R-:W-:-:S02]  /*27b0*/  IMAD R4, R183, R5, RZ ;  /* 0x00000005b7047224 */ /* 0x000fc400078e02ff */
[----:B------:R-:W-:Y:S02]  /*27c0*/  IMAD R0, R185, R5, RZ ;  /* 0x00000005b9007224 */ /* 0x000fe400078e02ff */
[----:B------:R-:W-:Y:S01]  /*27d0*/  IMAD.IADD R31, R31, 0x1, R2 ;  /* 0x000000011f1f7824 */ /* 0x000fe200078e0202 */
[----:B------:R-:W-:Y:S01]  /*27e0*/  LEA.HI R143, R16, R16, RZ, 0x1 ;  /* 0x00000010108f7211 */ /* 0x000fe200078f08ff */
[-C--:B------:R-:W-:Y:S02]  /*27f0*/  IMAD R4, R182, R3.reuse, R4 ;  /* 0x00000003b6047224 */ /* 0x080fe400078e0204 */
[C---:B------:R-:W-:Y:S01]  /*2800*/  IMAD R3, R184.reuse, R3, R0 ;  /* 0x00000003b8037224 */ /* 0x040fe200078e0200 */
[----:B------:R-:W-:Y:S01]  /*2810*/  SHF.R.S32.HI R143, RZ, 0x1, R143 ;  /* 0x00000001ff8f7819 */ /* 0x000fe2000001148f */
[----:B------:R-:W-:Y:S02]  /*2820*/  IMAD R17, R29, R13, RZ ;  /* 0x0000000d1d117224 */ /* 0x000fe400078e02ff */
[----:B------:R-:W-:-:S04]  /*2830*/  IMAD.WIDE.U32 R30, R184, R5, R30 ;  /* 0x00000005b81e7225 */ /* 0x000fc800078e001e */
[----:B------:R-:W-:Y:S01]  /*2840*/  IMAD R0, R28, R12, R17 ;  /* 0x0000000c1c007224 */ /* 0x000fe200078e0211 */
[----:B------:R-:W-:Y:S01]  /*2850*/  IADD3 R31, R31, R3, RZ ;  /* 0x000000031f1f7210 */ /* 0x000fe20007ffe0ff */
[----:B------:R-:W-:Y:S01]  /*2860*/  IMAD R17, R27, R13, RZ ;  /* 0x0000000d1b117224 */ /* 0x000fe200078e02ff */
[----:B------:R-:W-:Y:S01]  /*2870*/  IADD3 R3, P0, -R71, R168, RZ ;  /* 0x000000a847037210 */ /* 0x000fe20007f1e1ff */
[----:B------:R-:W-:-:S04]  /*2880*/  IMAD.WIDE.U32 R32, R182, R5, R32 ;  /* 0x00000005b6207225 */ /* 0x000fc800078e0020 */
[C---:B------:R-:W-:Y:S02]  /*2890*/  IMAD R17, R26.reuse, R12, R17 ;  /* 0x0000000c1a117224 */ /* 0x040fe400078e0211 */
[----:B------:R-:W-:-:S04]  /*28a0*/  IMAD.WIDE.U32 R26, R26, R13, R30 ;  /* 0x0000000d1a1a7225 */ /* 0x000fc800078e001e */
[----:B------:R-:W-:Y:S01]  /*28b0*/  IMAD.IADD R33, R33, 0x1, R4 ;  /* 0x0000000121217824 */ /* 0x000fe200078e0204 */
[----:B------:R-:W-:Y:S01]  /*28c0*/  IADD3 R27, R27, R17, RZ ;  /* 0x000000111b1b7210 */ /* 0x000fe20007ffe0ff */
[----:B------:R-:W-:Y:S02]  /*28d0*/  IMAD.X R21, R169, 0x1, ~R21, P0 ;  /* 0x00000001a9157824 */ /* 0x000fe400000e0e15 */
[----:B------:R-:W-:-:S04]  /*28e0*/  IMAD.WIDE.U32 R28, R28, R13, R32 ;  /* 0x0000000d1c1c7225 */ /* 0x000fc800078e0020 */
[----:B------:R-:W-:Y:S02]  /*28f0*/  IMAD R119, R21, R184, RZ ;  /* 0x000000b815777224 */ /* 0x000fe400078e02ff */
[----:B------:R-:W-:Y:S02]  /*2900*/  IMAD.IADD R29, R29, 0x1, R0 ;  /* 0x000000011d1d7824 */ /* 0x000fe400078e0200 */
[----:B------:R-:W-:Y:S02]  /*2910*/  IMAD R117, R21, R182, RZ ;  /* 0x000000b615757224 */ /* 0x000fe400078e02ff */
[-C--:B------:R-:W-:Y:S02]  /*2920*/  IMAD R119, R185, R3.reuse, R119 ;  /* 0x00000003b9777224 */ /* 0x080fe400078e0277 */
[----:B------:R-:W-:-:S04]  /*2930*/  IMAD.WIDE.U32 R16, R184, R3, R26 ;  /* 0x00000003b8107225 */ /* 0x000fc800078e001a */
[----:B------:R-:W-:Y:S01]  /*2940*/  IMAD R123, R143, R20, RZ ;  /* 0x000000148f7b7224 */ /* 0x000fe200078e02ff */
[----:B------:R-:W-:Y:S01]  /*2950*/  LEA R118, P0, R16, R24, 0x1 ;  /* 0x0000001810767211 */ /* 0x000fe200078008ff */
[----:B------:R-:W-:Y:S02]  /*2960*/  IMAD R4, R168, R143, R73 ;  /* 0x0000008fa8047224 */ /* 0x000fe400078e0249 */
[-C--:B------:R-:W-:Y:S01]  /*2970*/  IMAD R117, R183, R3.reuse, R117 ;  /* 0x00000003b7757224 */ /* 0x080fe200078e0275 */
[----:B------:R-:W-:Y:S01]  /*2980*/  SHF.R.S32.HI R2, RZ, 0x1f, R123 ;  /* 0x0000001fff027819 */ /* 0x000fe2000001147b */
[----:B------:R-:W-:Y:S01]  /*2990*/  IMAD.WIDE.U32 R12, R182, R3, R28 ;  /* 0x00000003b60c7225 */ /* 0x000fe200078e001c */
[----:B------:R-:W-:-:S03]  /*29a0*/  IADD3 R0, P3, R123, R4, RZ ;  /* 0x000000047b007210 */ /* 0x000fc60007f7e0ff */
[----:B------:R-:W-:Y:S01]  /*29b0*/  IMAD.IADD R119, R17, 0x1, R119 ;  /* 0x0000000111777824 */ /* 0x000fe200078e0277 */
[----:B------:R-:W-:Y:S01]  /*29c0*/  LEA R116, P1, R12, R22, 0x1 ;  /* 0x000000160c747211 */ /* 0x000fe200078208ff */
[----:B------:R-:W-:Y:S01]  /*29d0*/  IMAD.IADD R117, R13, 0x1, R117 ;  /* 0x000000010d757824 */ /* 0x000fe200078e0275 */
[----:B------:R-:W-:Y:S01]  /*29e0*/  LEA.HI.X.SX32 R5, R4, R2, 0x1, P3 ;  /* 0x0000000204057211 */ /* 0x000fe200018f0eff */
[----:B------:R-:W-:Y:S01]  /*29f0*/  IMAD.IADD R3, R73, 0x1, R4 ;  /* 0x0000000149037824 */ /* 0x000fe200078e0204 */
[----:B------:R-:W-:Y:S01]  /*2a00*/  LEA.HI.X R119, R16, R25, R119, 0x1, P0 ;  /* 0x0000001910777211 */ /* 0x000fe200000f0c77 */
[C---:B------:R-:W-:Y:S01]  /*2a10*/  IMAD.SHL.U32 R153, R143.reuse, 0x10, RZ ;  /* 0x000000108f997824 */ /* 0x040fe200078e00ff */
[----:B------:R-:W-:Y:S01]  /*2a20*/  SHF.L.U32 R16, R0, 0x1, RZ ;  /* 0x0000000100107819 */ /* 0x000fe200000006ff */
[----:B------:R-:W-:Y:S01]  /*2a30*/  IMAD.SHL.U32 R96, R184, 0x10, RZ ;  /* 0x00000010b8607824 */ /* 0x000fe200078e00ff */
[----:B------:R-:W-:Y:S01]  /*2a40*/  LEA.HI.X R117, R12, R23, R117, 0x1, P1 ;  /* 0x000000170c757211 */ /* 0x000fe200008f0c75 */
[----:B------:R-:W-:Y:S01]  /*2a50*/  IMAD.SHL.U32 R112, R182, 0x10, RZ ;  /* 0x00000010b6707824 */ /* 0x000fe200078e00ff */
[----:B------:R-:W-:Y:S01]  /*2a60*/  SHF.L.U64.HI R0, R0, 0x1, R5 ;  /* 0x0000000100007819 */ /* 0x000fe20000010205 */
[----:B------:R-:W-:Y:S01]  /*2a70*/  IMAD.SHL.U32 R114, R182, 0x20, RZ ;  /* 0x00000020b6727824 */ /* 0x000fe200078e00ff */
[-C--:B------:R-:W-:Y:S01]  /*2a80*/  IADD3 R58, P1, R8, R16.reuse, RZ ;  /* 0x00000010083a7210 */ /* 0x080fe20007f3e0ff */
[----:B------:R-:W-:Y:S01]  /*2a90*/  IMAD.SHL.U32 R145, R143, 0x20, RZ ;  /* 0x000000208f917824 */ /* 0x000fe200078e00ff */
[----:B------:R-:W-:Y:S01]  /*2aa0*/  IADD3 R123, P2, R123, R3, RZ ;  /* 0x000000037b7b7210 */ /* 0x000fe20007f5e0ff */
[----:B------:R-:W-:Y:S01]  /*2ab0*/  IMAD R115, R183, 0x60, RZ ;  /* 0x00000060b7737824 */ /* 0x000fe200078e02ff */
[----:B------:R-:W-:Y:S01]  /*2ac0*/  IADD3 R16, P0, R6, R16, RZ ;  /* 0x0000001006107210 */ /* 0x000fe20007f1e0ff */
[----:B------:R-:W-:Y:S01]  /*2ad0*/  IMAD.X R59, R9, 0x1, R0, P1 ;  /* 0x00000001093b7824 */ /* 0x000fe200008e0600 */
[C---:B------:R-:W-:Y:S01]  /*2ae0*/  IADD3 R91, P1, R198.reuse, 0x40, RZ ;  /* 0x00000040c65b7810 */ /* 0x040fe20007f3e0ff */
[----:B------:R-:W-:Y:S01]  /*2af0*/  IMAD.SHL.U32 R122, R123, 0x2, RZ ;  /* 0x000000027b7a7824 */ /* 0x000fe200078e00ff */
[----:B------:R-:W-:Y:S01]  /*2b00*/  LEA.HI.X.SX32 R2, R3, R2, 0x1, P2 ;  /* 0x0000000203027211 */ /* 0x000fe200010f0eff */
[----:B------:R-:W-:Y:S01]  /*2b10*/  IMAD R143, R143, 0x30, RZ ;  /* 0x000000308f8f7824 */ /* 0x000fe200078e02ff */
[----:B------:R-:W-:Y:S01]  /*2b20*/  IADD3.X R17, R7, R0, RZ, P0, !PT ;  /* 0x0000000007117210 */ /* 0x000fe200007fe4ff */
[----:B------:R-:W-:Y:S01]  /*2b30*/  IMAD.X R90, RZ, RZ, R199, P1 ;  /* 0x000000ffff5a7224 */ /* 0x000fe200008e06c7 */
[----:B------:R-:W-:Y:S01]  /*2b40*/  IADD3 R87, P0, R198, 0x80, RZ ;  /* 0x00000080c6577810 */ /* 0x000fe20007f1e0ff */
[----:B------:R-:W-:Y:S01]  /*2b50*/  IMAD R3, R67, 0x60, RZ ;  /* 0x0000006043037824 */ /* 0x000fe200078e02ff */
[----:B------:R-:W-:Y:S01]  /*2b60*/  SHF.L.U64.HI R123, R123, 0x1, R2 ;  /* 0x000000017b7b7819 */ /* 0x000fe20000010202 */
[----:B------:R-:W-:Y:S01]  /*2b70*/  IMAD.WIDE.U32 R182, R182, 0x60, RZ ;  /* 0x00000060b6b67825 */ /* 0x000fe200078e00ff */
[----:B------:R-:W-:-:S02]  /*2b80*/  IADD3 R120, P3, R8, R122, RZ ;  /* 0x0000007a08787210 */ /* 0x000fc40007f7e0ff */
[----:B------:R-:W-:Y:S01]  /*2b90*/  IADD3 R122, P2, R6, R122, RZ ;  /* 0x0000007a067a7210 */ /* 0x000fe20007f5e0ff */
[----:B------:R-:W-:Y:S01]  /*2ba0*/  IMAD.IADD R76, R181, 0x1, R3 ;  /* 0x00000001b54c7824 */ /* 0x000fe200078e0203 */
[-C--:B------:R-:W-:Y:S01]  /*2bb0*/  IADD3 R89, P1, R91, R198.reuse, RZ ;  /* 0x000000c65b597210 */ /* 0x080fe20007f3e0ff */
[--C-:B------:R-:W-:Y:S01]  /*2bc0*/  IMAD.X R121, R9, 0x1, R123.reuse, P3 ;  /* 0x0000000109797824 */ /* 0x100fe200018e067b */
[----:B------:R-:W-:Y:S01]  /*2bd0*/  IADD3.X R86, RZ, R199, RZ, P0, !PT ;  /* 0x000000c7ff567210 */ /* 0x000fe200007fe4ff */
[----:B------:R-:W-:Y:S01]  /*2be0*/  IMAD.X R123, R7, 0x1, R123, P2 ;  /* 0x00000001077b7824 */ /* 0x000fe200010e067b */
[-C--:B------:R-:W-:Y:S01]  /*2bf0*/  IADD3 R85, P0, R87, R198.reuse, RZ ;  /* 0x000000c657557210 */ /* 0x080fe20007f1e0ff */
[----:B------:R-:W-:Y:S01]  /*2c00*/  IMAD.X R88, R90, 0x1, R199, P1 ;  /* 0x000000015a587824 */ /* 0x000fe200008e06c7 */
[----:B------:R-:W-:Y:S01]  /*2c10*/  IADD3 R144, R153, 0x40, RZ ;  /* 0x0000004099907810 */ /* 0x000fe20007ffe0ff */
[----:B------:R-:W-:Y:S01]  /*2c20*/  IMAD.IADD R115, R183, 0x1, R115 ;  /* 0x00000001b7737824 */ /* 0x000fe200078e0273 */
[----:B------:R-:W-:Y:S01]  /*2c30*/  IADD3 R142, R153, 0x80, RZ ;  /* 0x00000080998e7810 */ /* 0x000fe20007ffe0ff */
[--C-:B------:R-:W-:Y:S01]  /*2c40*/  IMAD.X R84, R86, 0x1, R199.reuse, P0 ;  /* 0x0000000156547824 */ /* 0x100fe200000e06c7 */
[-C--:B------:R-:W-:Y:S01]  /*2c50*/  IADD3 R83, P2, R89, R198.reuse, RZ ;  /* 0x000000c659537210 */ /* 0x080fe20007f5e0ff */
[----:B------:R-:W-:Y:S01]  /*2c60*/  IMAD.IADD R141, R153, 0x1, R144 ;  /* 0x00000001998d7824 */ /* 0x000fe200078e0290 */
[----:B------:R-:W-:Y:S01]  /*2c70*/  IADD3 R81, P1, R85, R198, RZ ;  /* 0x000000c655517210 */ /* 0x000fe20007f3e0ff */
[----:B------:R-:W-:Y:S01]  /*2c80*/  IMAD.IADD R140, R153, 0x1, R142 ;  /* 0x00000001998c7824 */ /* 0x000fe200078e028e */
[----:B------:R-:W-:Y:S01]  /*2c90*/  IADD3 R101, P0, R96, 0x80, RZ ;  /* 0x0000008060657810 */ /* 0x000fe20007f1e0ff */
[--C-:B------:R-:W-:Y:S01]  /*2ca0*/  IMAD.X R82, R88, 0x1, R199.reuse, P2 ;  /* 0x0000000158527824 */ /* 0x100fe200010e06c7 */
[----:B------:R-:W-:Y:S01]  /*2cb0*/  IADD3 R97, P3, R96, 0x40, RZ ;  /* 0x0000004060617810 */ /* 0x000fe20007f7e0ff */
[----:B------:R-:W-:Y:S01]  /*2cc0*/  IMAD.X R80, R84, 0x1, R199, P1 ;  /* 0x0000000154507824 */ /* 0x000fe200008e06c7 */
[-C--:B------:R-:W-:Y:S01]  /*2cd0*/  IADD3 R104, P2, R101, R96.reuse, RZ ;  /* 0x0000006065687210 */ /* 0x080fe20007f5e0ff */
[--C-:B------:R-:W-:Y:S01]  /*2ce0*/  IMAD.X R102, RZ, RZ, R95.reuse, P0 ;  /* 0x000000ffff667224 */ /* 0x100fe200000e065f */
[----:B------:R-:W-:Y:S01]  /*2cf0*/  IADD3.X R98, RZ, R95, RZ, P3, !PT ;  /* 0x0000005fff627210 */ /* 0x000fe20001ffe4ff */
[----:B------:R-:W-:Y:S01]  /*2d00*/  IMAD.IADD R138, R153, 0x1, R140 ;  /* 0x00000001998a7824 */ /* 0x000fe200078e028c */
[----:B------:R-:W-:Y:S01]  /*2d10*/  IADD3 R108, P1, R106, R97, RZ ;  /* 0x000000616a6c7210 */ /* 0x000fe20007f3e0ff */
[----:B------:R-:W-:Y:S01]  /*2d20*/  IMAD.X R103, R102, 0x1, R95, P2 ;  /* 0x0000000166677824 */ /* 0x000fe200010e065f */
[----:B------:R-:W-:-:S02]  /*2d30*/  IADD3 R100, P3, R97, R96, RZ ;  /* 0x0000006061647210 */ /* 0x000fc40007f7e0ff */
[----:B------:R-:W-:Y:S01]  /*2d40*/  IADD3 R110, P0, R106, R101, RZ ;  /* 0x000000656a6e7210 */ /* 0x000fe20007f1e0ff */
[----:B------:R-:W-:Y:S01]  /*2d50*/  IMAD.X R107, R105, 0x1, R98, P1 ;  /* 0x00000001696b7824 */ /* 0x000fe200008e0662 */
[----:B------:R-:W-:Y:S02]  /*2d60*/  IADD3 R139, R153, R141, RZ ;  /* 0x0000008d998b7210 */ /* 0x000fe40007ffe0ff */
[C---:B------:R-:W-:Y:S01]  /*2d70*/  SHF.L.U64.HI R111, R112.reuse, 0x1, R111 ;  /* 0x00000001706f7819 */ /* 0x040fe2000001026f */
[----:B------:R-:W-:Y:S01]  /*2d80*/  IMAD.SHL.U32 R112, R112, 0x2, RZ ;  /* 0x0000000270707824 */ /* 0x000fe200078e00ff */
[C---:B------:R-:W-:Y:S02]  /*2d90*/  SHF.L.U64.HI R113, R114.reuse, 0x1, R113 ;  /* 0x0000000172717819 */ /* 0x040fe40000010271 */
[----:B------:R-:W-:Y:S02]  /*2da0*/  MOV R9, R133 ;  /* 0x0000008500097202 */ /* 0x000fe40000000f00 */
[----:B------:R-:W-:-:S02]  /*2db0*/  SHF.L.U32 R114, R114, 0x1, RZ ;  /* 0x0000000172727819 */ /* 0x000fc400000006ff */
[----:B------:R-:W-:Y:S02]  /*2dc0*/  IADD3.X R99, R98, R95, RZ, P3, !PT ;  /* 0x0000005f62637210 */ /* 0x000fe40001ffe4ff */
[----:B------:R-:W-:Y:S02]  /*2dd0*/  IADD3.X R109, R105, R102, RZ, P0, !PT ;  /* 0x00000066696d7210 */ /* 0x000fe400007fe4ff */
[----:B------:R-:W-:Y:S02]  /*2de0*/  SHF.R.S32.HI R137, RZ, 0x1f, R153 ;  /* 0x0000001fff897819 */ /* 0x000fe40000011499 */
[----:B------:R-:W-:Y:S02]  /*2df0*/  SHF.R.S32.HI R136, RZ, 0x1f, R145 ;  /* 0x0000001fff887819 */ /* 0x000fe40000011491 */
[----:B------:R-:W-:Y:S02]  /*2e00*/  SHF.R.S32.HI R134, RZ, 0x1f, R143 ;  /* 0x0000001fff867819 */ /* 0x000fe4000001148f */
[----:B------:R-:W-:-:S02]  /*2e10*/  SHF.R.S32.HI R135, RZ, 0x1f, R144 ;  /* 0x0000001fff877819 */ /* 0x000fc40000011490 */
[----:B------:R-:W-:Y:S02]  /*2e20*/  SHF.R.S32.HI R132, RZ, 0x1f, R142 ;  /* 0x0000001fff847819 */ /* 0x000fe4000001148e */
[----:B------:R-:W-:Y:S02]  /*2e30*/  SHF.R.S32.HI R131, RZ, 0x1f, R141 ;  /* 0x0000001fff837819 */ /* 0x000fe4000001148d */
[----:B------:R-:W-:Y:S02]  /*2e40*/  SHF.R.S32.HI R130, RZ, 0x1f, R140 ;  /* 0x0000001fff827819 */ /* 0x000fe4000001148c */
[----:B------:R-:W-:Y:S02]  /*2e50*/  SHF.R.S32.HI R129, RZ, 0x1f, R139 ;  /* 0x0000001fff817819 */ /* 0x000fe4000001148b */
[----:B------:R-:W-:Y:S02]  /*2e60*/  SHF.R.S32.HI R128, RZ, 0x1f, R138 ;  /* 0x0000001fff807819 */ /* 0x000fe4000001148a */
.L_x_1605:
[----:B------:R-:W-:Y:S01]  /*2e70*/  IMAD.SHL.U32 R13, R9, 0x40, RZ ;  /* 0x00000040090d7824 */ /* 0x000fe200078e00ff */
[----:B------:R-:W-:Y:S04]  /*2e80*/  BSSY B0, `(.L_x_1512) ;  /* 0x0000011000007945 */ /* 0x000fe80003800000 */
[----:B------:R-:W-:Y:S05]  /*2e90*/  IADD3 R12, R13, -0x40, RZ ;  /* 0xffffffc00d0c7810 */ /* 0x000fea0007ffe0ff */
[--C-:B------:R-:W-:Y:S02]  /*2ea0*/  IMAD.IADD R189, R69, 0x1, -R12.reuse ;  /* 0x0000000145bd7824 */ /* 0x100fe400078e0a0c */
[----:B------:R-:W-:Y:S03]  /*2eb0*/  IMAD.IADD R187, R71, 0x1, -R12 ;  /* 0x0000000147bb7824 */ /* 0x000fe600078e0a0c */
[C---:B------:R-:W-:Y:S04]  /*2ec0*/  ISETP.GE.AND P2, PT, R168.reuse, R189, PT ;  /* 0x000000bda800720c */ /* 0x040fe80003f46270 */
[----:B------:R-:W-:Y:S11]  /*2ed0*/  ISETP.GE.AND P2, PT, R168, R187, !P2 ;  /* 0x000000bba800720c */ /* 0x000ff60005746270 */
[----:B------:R-:W-:Y:S02]  /*2ee0*/  @!UPT UIADD3 URZ, URZ, URZ, URZ ;  /* 0x0000003f3f3ff290 */ /* 0x000fe4000fffe03f */
[----:B-----5:R-:W-:-:S05]  /*2ef0*/  @!P2 BRA `(.L_x_1513) ;  /* 0x000000900000a947 */ /* 0x020fca0003800000 */
        /* <DEDUP_REMOVED lines=9> */
.L_x_1513:
[----:B------:R-:W-:Y:S05]  /*2f90*/  BSYNC B0 ;  /* 0x0000000000007941 */ /* 0x000fea0003800000 */
.L_x_1512:
[C---:B------:R-:W-:Y:S01]  /*2fa0*/  ISETP.GE.AND P0, PT, R150.reuse, R189, PT ;  /* 0x000000bd9600720c */ /* 0x040fe20003f06270 */
[----:B------:R-:W-:Y:S03]  /*2fb0*/  BSSY B0, `(.L_x_1514) ;  /* 0x0000011000007945 */ /* 0x000fe60003800000 */
[----:B------:R-:W-:Y:S11]  /*2fc0*/  ISETP.GE.AND P0, PT, R150, R187, !P0 ;  /* 0x000000bb9600720c */ /* 0x000ff60004706270 */
[----:B------:R-:W-:Y:S02]  /*2fd0*/  @!UPT UIADD3 URZ, URZ, URZ, URZ ;  /* 0x0000003f3f3ff290 */ /* 0x000fe4000fffe03f */
[----:B------:R-:W-:-:S05]  /*2fe0*/  @!P0 BRA `(.L_x_1515) ;  /* 0x000000d000008947 */ /* 0x000fca0003800000 */
[----:B------:R-:W-:Y:S02]  /*2ff0*/  ISETP.NE.AND P1, PT, R151, RZ, PT ;  /* 0x000000ff9700720c */ /* 0x000fe40003f25270 */
[----:B------:R-:W-:Y:S02]  /*3000*/  IADD3 R28, P0, R116, R112, RZ ;  /* 0x00000070741c7210 */ /* 0x000fe40007f1e0ff */
[C---:B------:R-:W-:Y:S03]  /*3010*/  LEA R2, P3, R196.reuse, R126, 0x1 ;  /* 0x0000007ec4027211 */ /* 0x040fe600078608ff */
        /* <DEDUP_REMOVED lines=10> */
.L_x_1515:
[----:B------:R-:W-:Y:S05]  /*30c0*/  BSYNC B0 ;  /* 0x0000000000007941 */ /* 0x000fea0003800000 */
.L_x_1514:
        /* <DEDUP_REMOVED lines=18> */
.L_x_1517:
[----:B------:R-:W-:Y:S05]  /*31f0*/  BSYNC B0 ;  /* 0x0000000000007941 */ /* 0x000fea0003800000 */
.L_x_1516:
        /* <DEDUP_REMOVED lines=18> */
.L_x_1519:
[----:B------:R-:W-:Y:S05]  /*3320*/  BSYNC B0 ;  /* 0x0000000000007941 */ /* 0x000fea0003800000 */
.L_x_1518:
        /* <DEDUP_REMOVED lines=65> */
.L_x_1526:
[----:B------:R-:W-:Y:S05]  /*3740*/  BSYNC B0 ;  /* 0x0000000000007941 */ /* 0x000fea0003800000 */
.L_x_1525:
        /* <DEDUP_REMOVED lines=50> */
.L_x_1528:
[----:B------:R-:W-:Y:S05]  /*3a70*/  BSYNC B0 ;  /* 0x0000000000007941 */ /* 0x000fea0003800000 */
.L_x_1527:
        /* <DEDUP_REMOVED lines=49> */
.L_x_1524:
[----:B------:R-:W-:Y:S05]  /*3d90*/  BSYNC B1 ;  /* 0x0000000000017941 */ /* 0x000fea0003800000 */
.L_x_1523:
        /* <DEDUP_REMOVED lines=63> */
.L_x_1532:
[----:B------:R-:W-:Y:S05]  /*4190*/  BSYNC B0 ;  /* 0x0000000000007941 */ /* 0x000fea0003800000 */
.L_x_1531:
        /* <DEDUP_REMOVED lines=53> */
.L_x_1534:
[----:B------:R-:W-:Y:S05]  /*44f0*/  BSYNC B0 ;  /* 0x0000000000007941 */ /* 0x000fea0003800000 */
.L_x_1533:
        /* <DEDUP_REMOVED lines=52> */
.L_x_1530:
[----:B------:R-:W-:Y:S05]  /*4840*/  BSYNC B1 ;  /* 0x0000000000017941 */ /* 0x000fea0003800000 */
.L_x_1529:
        /* <DEDUP_REMOVED lines=63> */
.L_x_1538:
[----:B------:R-:W-:Y:S05]  /*4c40*/  BSYNC B0 ;  /* 0x0000000000007941 */ /* 0x000fea0003800000 */
.L_x_1537:
        /* <DEDUP_REMOVED lines=53> */
.L_x_1540:
[----:B------:R-:W-:Y:S05]  /*4fa0*/  BSYNC B0 ;  /* 0x0000000000007941 */ /* 0x000fea0003800000 */
.L_x_1539:
        /* <DEDUP_REMOVED lines=52> */
.L_x_1536:
[----:B------:R-:W-:Y:S05]  /*52f0*/  BSYNC B1 ;  /* 0x0000000000017941 */ /* 0x000fea0003800000 */
.L_x_1535:
        /* <DEDUP_REMOVED lines=65> */
.L_x_1544:
[----:B------:R-:W-:Y:S05]  /*5710*/  BSYNC B0 ;  /* 0x0000000000007941 */ /* 0x000fea0003800000 */
.L_x_1543:
        /* <DEDUP_REMOVED lines=53> */
.L_x_1546:
[----:B------:R-:W-:Y:S05]  /*5a70*/  BSYNC B0 ;  /* 0x0000000000007941 */ /* 0x000fea0003800000 */
.L_x_1545:
        /* <DEDUP_REMOVED lines=52> */
.L_x_1542:
[----:B------:R-:W-:Y:S05]  /*5dc0*/  BSYNC B1 ;  /* 0x0000000000017941 */ /* 0x000fea0003800000 */
.L_x_1541:
[----:B------:R-:W2:Y:S02]  /*5dd0*/  LD.E R3, [R18.64+0xd0] ;  /* 0x0000d00612037980 */ /* 0x000ea4000c101900 */
[----:B--2---:R-:W-:Y:S05]  /*5de0*/  IMAD.U32 R3, R3, -0x20, RZ ;  /* 0xffffffe003037824 */ /* 0x004fea00078e00ff */
[C---:B------:R-:W-:Y:S02]  /*5df0*/  LEA R16, P1, R3.reuse, R16, 0x1 ;  /* 0x0000001003107211 */ /* 0x040fe400078208ff */
[C---:B------:R-:W-:Y:S02]  /*5e00*/  LEA R58, P0, R3.reuse, R58, 0x1 ;  /* 0x0000003a033a7211 */ /* 0x040fe400078008ff */
[C---:B------:R-:W-:Y:S02]  /*5e10*/  LEA.HI.X.SX32 R17, R3.reuse, R17, 0x1, P1 ;  /* 0x0000001103117211 */ /* 0x040fe400008f0eff */
[----:B------:R-:W-:Y:S01]  /*5e20*/  LEA.HI.X.SX32 R59, R3, R59, 0x1, P0 ;  /* 0x0000003b033b7211 */ /* 0x000fe200000f0eff */
[----:B------:R-:W-:-:S05]  /*5e30*/  BRA `(.L_x_1547) ;  /* 0x00004ec000007947 */ /* 0x000fca0003800000 */
.L_x_1522:
        /* <DEDUP_REMOVED lines=89> */
.L_x_1553:
[----:B------:R-:W-:Y:S05]  /*63d0*/  BSYNC B0 ;  /* 0x0000000000007941 */ /* 0x000fea0003800000 */
.L_x_1552:
[----:B-----5:R2:W-:Y:S02]  /*63e0*/  ST.E.128 [R124.64], R48 ;  /* 0x000000307c007985 */ /* 0x0205e4000c101d06 */
.L_x_1551:
[----:B------:R-:W-:Y:S05]  /*63f0*/  BSYNC B1 ;  /* 0x0000000000017941 */ /* 0x000fea0003800000 */
.L_x_1550:
        /* <DEDUP_REMOVED lines=87> */
.L_x_1557:
[----:B------:R-:W-:Y:S05]  /*6970*/  BSYNC B0 ;  /* 0x0000000000007941 */ /* 0x000fea0003800000 */
.L_x_1556:
[----:B-----5:R3:W-:Y:S02]  /*6980*/  ST.E.128 [R124.64+0x80], R48 ;  /* 0x000080307c007985 */ /* 0x0207e4000c101d06 */
.L_x_1555:
[----:B------:R-:W-:Y:S05]  /*6990*/  BSYNC B1 ;  /* 0x0000000000017941 */ /* 0x000fea0003800000 */
.L_x_1554:
        /* <DEDUP_REMOVED lines=86> */
.L_x_1559:
[----:B------:R-:W-:Y:S05]  /*6f00*/  BSYNC B0 ;  /* 0x0000000000007941 */ /* 0x000fea0003800000 */
.L_x_1558:
[----:B-----5:R3:W-:Y:S02]  /*6f10*/  ST.E.128 [R124.64+0x100], R48 ;  /* 0x000100307c007985 */ /* 0x0207e4000c101d06 */
.L_x_1549:
[----:B------:R-:W-:Y:S05]  /*6f20*/  BSYNC B2 ;  /* 0x0000000000027941 */ /* 0x000fea0003800000 */
.L_x_1548:
        /* <DEDUP_REMOVED lines=32> */
[----:B------:R-:W-:Y:S02]  /*7130*/  LEA.HI.X.SX32 R23, R186, R193, 0x1, P0 ;  /* 0x000000c1ba177211 */ /* 0x000fe400000f0eff */
[C---:B--2---:R-:W-:Y:S02]  /*7140*/  LEA R192, P0, R191.reuse, R120, 0x1 ;  /* 0x00000078bfc07211 */ /* 0x044fe400078008ff */
[----:B------:R-:W-:Y:S01]  /*7150*/  LEA.HI.X.SX32 R154, R154, R137, 0x1, P2 ;  /* 0x000000899a9a7211 */ /* 0x000fe200010f0eff */
[----:B------:R-:W2:Y:S03]  /*7160*/  LD.E.128 R24, [R22.64] ;  /* 0x0000000616187980 */ /* 0x000ea6000c101d00 */
[----:B------:R-:W-:Y:S01]  /*7170*/  LEA.HI.X R193, R191, R121, R154, 0x1, P0 ;  /* 0x00000079bfc17211 */ /* 0x000fe200000f0c9a */
[----:B------:R-:W-:Y:S01]  /*7180*/  IMAD.MOV.U32 R154, RZ, RZ, RZ ;  /* 0x000000ffff9a7224 */ /* 0x000fe200078e00ff */
[----:B------:R-:W-:Y:S04]  /*7190*/  @P1 IADD3 R154, -R53, RZ, RZ ;  /* 0x000000ff359a1210 */ /* 0x000fe80007ffe1ff */
[----:B------:R-:W-:Y:S01]  /*71a0*/  IADD3 R53, P0, R153, R154, RZ ;  /* 0x0000009a99357210 */ /* 0x000fe20007f1e0ff */
[----:B------:R-:W3:Y:S03]  /*71b0*/  LD.E.128 R192, [R192.64] ;  /* 0x00000006c0c07980 */ /* 0x000ee6000c101d00 */
        /* <DEDUP_REMOVED lines=10> */
[----:B------:R-:W-:Y:S02]  /*7260*/  LOP3.LUT R30, R25, 0xffff0000, RZ, 0xc0, !PT ;  /* 0xffff0000191e7812 */ /* 0x000fe400078ec0ff */
        /* <DEDUP_REMOVED lines=11> */
[----:B------:R-:W-:Y:S01]  /*7320*/  FMUL.FTZ R0, R32, R37 ;  /* 0x0000002520007220 */ /* 0x000fe20000410000 */
[----:B------:R-:W-:Y:S01]  /*7330*/  LOP3.LUT R22, R195, 0xffff0000, RZ, 0xc0, !PT ;  /* 0xffff0000c3167812 */ /* 0x000fe200078ec0ff */
        /* <DEDUP_REMOVED lines=32> */
.L_x_1565:
[----:B------:R-:W-:Y:S05]  /*7540*/  BSYNC B0 ;  /* 0x0000000000007941 */ /* 0x000fea0003800000 */
.L_x_1564:
[C---:B------:R-:W-:Y:S04]  /*7550*/  LEA R2, P0, R198.reuse, R124, 0x1 ;  /* 0x0000007cc6027211 */ /* 0x040fe800078008ff */
[----:B------:R-:W-:Y:S05]  /*7560*/  LEA.HI.X R3, R198, R125, R199, 0x1, P0 ;  /* 0x0000007dc6037211 */ /* 0x000fea00000f0cc7 */
[----:B-----5:R3:W-:Y:S04]  /*7570*/  ST.E.128 [R2.64], R48 ;  /* 0x0000003002007985 */ /* 0x0207e8000c101d06 */
.L_x_1563:
[----:B------:R-:W-:Y:S05]  /*7580*/  BSYNC B1 ;  /* 0x0000000000017941 */ /* 0x000fea0003800000 */
.L_x_1562:
[----:B------:R-:W-:Y:S01]  /*7590*/  ISETP.GE.AND P0, PT, R11, R155, PT ;  /* 0x0000009b0b00720c */ /* 0x000fe20003f06270 */
        /* <DEDUP_REMOVED lines=24> */
[----:B------:R-:W-:Y:S02]  /*7720*/  LEA R22, P0, R188, R190, 0x1 ;  /* 0x000000bebc167211 */ /* 0x000fe400078008ff */
[----:B------:R-:W-:Y:S02]  /*7730*/  IADD3 R53, P2, R144, R186, RZ ;  /* 0x000000ba90357210 */ /* 0x000fe40007f5e0ff */
[----:B------:R-:W-:Y:S02]  /*7740*/  LEA.HI.X.SX32 R23, R188, R191, 0x1, P0 ;  /* 0x000000bfbc177211 */ /* 0x000fe400000f0eff */
[C---:B------:R-:W-:Y:S02]  /*7750*/  LEA R192, P0, R53.reuse, R120, 0x1 ;  /* 0x0000007835c07211 */ /* 0x040fe400078008ff */
[----:B------:R-:W-:Y:S01]  /*7760*/  LEA.HI.X.SX32 R186, R186, R135, 0x1, P2 ;  /* 0x00000087baba7211 */ /* 0x000fe200010f0eff */
[----:B------:R-:W3:Y:S03]  /*7770*/  LD.E.128 R24, [R22.64] ;  /* 0x0000000616187980 */ /* 0x000ee6000c101d00 */
[----:B------:R-:W-:Y:S01]  /*7780*/  LEA.HI.X R193, R53, R121, R186, 0x1, P0 ;  /* 0x0000007935c17211 */ /* 0x000fe200000f0cba */
[----:B------:R-:W-:Y:S01]  /*7790*/  IMAD.MOV.U32 R186, RZ, RZ, RZ ;  /* 0x000000ffffba7224 */ /* 0x000fe200078e00ff */
[----:B------:R-:W-:Y:S04]  /*77a0*/  @P1 IADD3 R186, -R154, RZ, RZ ;  /* 0x000000ff9aba1210 */ /* 0x000fe80007ffe1ff */
[----:B------:R-:W-:Y:S01]  /*77b0*/  IADD3 R53, P0, R144, R186, RZ ;  /* 0x000000ba90357210 */ /* 0x000fe20007f1e0ff */
[----:B------:R-:W4:Y:S03]  /*77c0*/  LD.E.128 R192, [R192.64] ;  /* 0x00000006c0c07980 */ /* 0x000f26000c101d00 */
[----:B------:R-:W-:Y:S02]  /*77d0*/  LEA.HI.X.SX32 R154, R186, R135, 0x1, P0 ;  /* 0x00000087ba9a7211 */ /* 0x000fe400000f0eff */
[C---:B------:R-:W-:Y:S04]  /*77e0*/  LEA R44, P0, R53.reuse, R122, 0x1 ;  /* 0x0000007a352c7211 */ /* 0x040fe800078008ff */
[----:B------:R-:W-:Y:S05]  /*77f0*/  LEA.HI.X R45, R53, R123, R154, 0x1, P0 ;  /* 0x0000007b352d7211 */ /* 0x000fea00000f0c9a */
[----:B--2---:R-:W2:Y:S01]  /*7800*/  LD.E.128 R60, [R44.64] ;  /* 0x000000062c3c7980 */ /* 0x004ea2000c101d00 */
[C---:B---3--:R-:W-:Y:S01]  /*7810*/  IMAD.U32 R32, R24.reuse, 0x10000, RZ ;  /* 0x0001000018207824 */ /* 0x048fe200078e00ff */
[----:B------:R-:W-:Y:S01]  /*7820*/  LOP3.LUT R31, R24, 0xffff0000, RZ, 0xc0, !PT ;  /* 0xffff0000181f7812 */ /* 0x000fe200078ec0ff */
[C---:B------:R-:W-:Y:S01]  /*7830*/  IMAD.U32 R28, R26.reuse, 0x10000, RZ ;  /* 0x000100001a1c7824 */ /* 0x040fe200078e00ff */
[----:B------:R-:W-:Y:S01]  /*7840*/  LOP3.LUT R24, R26, 0xffff0000, RZ, 0xc0, !PT ;  /* 0xffff00001a187812 */ /* 0x000fe200078ec0ff */
[----:B------:R-:W-:Y:S01]  /*7850*/  IMAD.U32 R20, R27, 0x10000, RZ ;  /* 0x000100001b147824 */ /* 0x000fe200078e00ff */
[C---:B------:R-:W-:Y:S02]  /*7860*/  SHF.L.U32 R29, R25.reuse, 0x10, RZ ;  /* 0x00000010191d7819 */ /* 0x040fe400000006ff */
[----:B------:R-:W-:Y:S02]  /*7870*/  LOP3.LUT R30, R25, 0xffff0000, RZ, 0xc0, !PT ;  /* 0xffff0000191e7812 */ /* 0x000fe400078ec0ff */
[----:B------:R-:W-:Y:S01]  /*7880*/  LOP3.LUT R23, R27, 0xffff0000, RZ, 0xc0, !PT ;  /* 0xffff00001b177812 */ /* 0x000fe200078ec0ff */
[C---:B----4-:R-:W-:Y:S01]  /*7890*/  IMAD.U32 R26, R193.reuse, 0x10000, RZ ;  /* 0x00010000c11a7824 */ /* 0x050fe200078e00ff */
        /* <DEDUP_REMOVED lines=12> */
[C---:B--2---:R-:W-:Y:S01]  /*7960*/  IMAD.U32 R36, R60.reuse, 0x10000, RZ ;  /* 0x000100003c247824 */ /* 0x044fe200078e00ff */
        /* <DEDUP_REMOVED lines=30> */
.L_x_1569:
[----:B------:R-:W-:Y:S05]  /*7b50*/  BSYNC B0 ;  /* 0x0000000000007941 */ /* 0x000fea0003800000 */
.L_x_1568:
[C---:B------:R-:W-:Y:S04]  /*7b60*/  LEA R2, P0, R91.reuse, R124, 0x1 ;  /* 0x0000007c5b027211 */ /* 0x040fe800078008ff */
[----:B------:R-:W-:Y:S05]  /*7b70*/  LEA.HI.X R3, R91, R125, R90, 0x1, P0 ;  /* 0x0000007d5b037211 */ /* 0x000fea00000f0c5a */
[----:B-----5:R3:W-:Y:S04]  /*7b80*/  ST.E.128 [R2.64], R48 ;  /* 0x0000003002007985 */ /* 0x0207e8000c101d06 */
.L_x_1567:
[----:B------:R-:W-:Y:S05]  /*7b90*/  BSYNC B1 ;  /* 0x0000000000017941 */ /* 0x000fea0003800000 */
.L_x_1566:
        /* <DEDUP_REMOVED lines=27> */
[----:B------:R-:W-:Y:S02]  /*7d50*/  LEA.HI.X.SX32 R154, R193, R132, 0x1, P2 ;  /* 0x00000084c19a7211 */ /* 0x000fe400010f0eff */
[C---:B--2---:R-:W-:Y:S01]  /*7d60*/  LEA R194, P0, R191.reuse, R120, 0x1 ;  /* 0x00000078bfc27211 */ /* 0x044fe200078008ff */
        /* <DEDUP_REMOVED lines=62> */
.L_x_1571:
[----:B------:R-:W-:Y:S05]  /*8150*/  BSYNC B0 ;  /* 0x0000000000007941 */ /* 0x000fea0003800000 */
.L_x_1570:
[C---:B------:R-:W-:Y:S04]  /*8160*/  LEA R2, P0, R87.reuse, R124, 0x1 ;  /* 0x0000007c57027211 */ /* 0x040fe800078008ff */
[----:B------:R-:W-:Y:S05]  /*8170*/  LEA.HI.X R3, R87, R125, R86, 0x1, P0 ;  /* 0x0000007d57037211 */ /* 0x000fea00000f0c56 */
[----:B-----5:R3:W-:Y:S04]  /*8180*/  ST.E.128 [R2.64], R48 ;  /* 0x0000003002007985 */ /* 0x0207e8000c101d06 */
.L_x_1561:
[----:B------:R-:W-:Y:S05]  /*8190*/  BSYNC B2 ;  /* 0x0000000000027941 */ /* 0x000fea0003800000 */
.L_x_1560:
        /* <DEDUP_REMOVED lines=97> */
.L_x_1577:
[----:B------:R-:W-:Y:S05]  /*87b0*/  BSYNC B0 ;  /* 0x0000000000007941 */ /* 0x000fea0003800000 */
.L_x_1576:
[C---:B------:R-:W-:Y:S04]  /*87c0*/  LEA R2, P0, R92.reuse, R124, 0x1 ;  /* 0x0000007c5c027211 */ /* 0x040fe800078008ff */
[----:B------:R-:W-:Y:S05]  /*87d0*/  LEA.HI.X R3, R92, R125, R93, 0x1, P0 ;  /* 0x0000007d5c037211 */ /* 0x000fea00000f0c5d */
[----:B-----5:R3:W-:Y:S04]  /*87e0*/  ST.E.128 [R2.64], R48 ;  /* 0x0000003002007985 */ /* 0x0207e8000c101d06 */
.L_x_1575:
[----:B------:R-:W-:Y:S05]  /*87f0*/  BSYNC B1 ;  /* 0x0000000000017941 */ /* 0x000fea0003800000 */
.L_x_1574:
        /* <DEDUP_REMOVED lines=92> */
.L_x_1581:
[----:B------:R-:W-:Y:S05]  /*8dc0*/  BSYNC B0 ;  /* 0x0000000000007941 */ /* 0x000fea0003800000 */
.L_x_1580:
[C---:B------:R-:W-:Y:S04]  /*8dd0*/  LEA R2, P0, R89.reuse, R124, 0x1 ;  /* 0x0000007c59027211 */ /* 0x040fe800078008ff */
[----:B------:R-:W-:Y:S05]  /*8de0*/  LEA.HI.X R3, R89, R125, R88, 0x1, P0 ;  /* 0x0000007d59037211 */ /* 0x000fea00000f0c58 */
[----:B-----5:R3:W-:Y:S04]  /*8df0*/  ST.E.128 [R2.64], R48 ;  /* 0x0000003002007985 */ /* 0x0207e8000c101d06 */
.L_x_1579:
[----:B------:R-:W-:Y:S05]  /*8e00*/  BSYNC B1 ;  /* 0x0000000000017941 */ /* 0x000fea0003800000 */
.L_x_1578:
        /* <DEDUP_REMOVED lines=91> */
.L_x_1583:
[----:B------:R-:W-:Y:S05]  /*93c0*/  BSYNC B0 ;  /* 0x0000000000007941 */ /* 0x000fea0003800000 */
.L_x_1582:
[C---:B------:R-:W-:Y:S04]  /*93d0*/  LEA R2, P0, R85.reuse, R124, 0x1 ;  /* 0x0000007c55027211 */ /* 0x040fe800078008ff */
[----:B------:R-:W-:Y:S05]  /*93e0*/  LEA.HI.X R3, R85, R125, R84, 0x1, P0 ;  /* 0x0000007d55037211 */ /* 0x000fea00000f0c54 */
[----:B-----5:R3:W-:Y:S04]  /*93f0*/  ST.E.128 [R2.64], R48 ;  /* 0x0000003002007985 */ /* 0x0207e8000c101d06 */
.L_x_1573:
[----:B------:R-:W-:Y:S05]  /*9400*/  BSYNC B2 ;  /* 0x0000000000027941 */ /* 0x000fea0003800000 */
.L_x_1572:
        /* <DEDUP_REMOVED lines=98> */
.L_x_1589:
[----:B------:R-:W-:Y:S05]  /*9a30*/  BSYNC B0 ;  /* 0x0000000000007941 */ /* 0x000fea0003800000 */
.L_x_1588:
[----:B------:R-:W-:Y:S02]  /*9a40*/  IMAD R0, R65, 0x60, RZ ;  /* 0x0000006041007824 */ /* 0x000fe400078e02ff */
[----:B------:R-:W-:Y:S05]  /*9a50*/  IMAD.WIDE.U32 R2, R64, 0x60, R124 ;  /* 0x0000006040027825 */ /* 0x000fea00078e007c */
[----:B------:R-:W-:Y:S05]  /*9a60*/  IADD3 R3, R3, R0, RZ ;  /* 0x0000000003037210 */ /* 0x000fea0007ffe0ff */
[----:B-----5:R3:W-:Y:S02]  /*9a70*/  ST.E.128 [R2.64], R48 ;  /* 0x0000003002007985 */ /* 0x0207e4000c101d06 */
.L_x_1587:
[----:B------:R-:W-:Y:S05]  /*9a80*/  BSYNC B1 ;  /* 0x0000000000017941 */ /* 0x000fea0003800000 */
.L_x_1586:
        /* <DEDUP_REMOVED lines=92> */
.L_x_1593:
[----:B------:R-:W-:Y:S05]  /*a050*/  BSYNC B0 ;  /* 0x0000000000007941 */ /* 0x000fea0003800000 */
.L_x_1592:
[C---:B------:R-:W-:Y:S04]  /*a060*/  LEA R2, P0, R83.reuse, R124, 0x1 ;  /* 0x0000007c53027211 */ /* 0x040fe800078008ff */
[----:B------:R-:W-:Y:S05]  /*a070*/  LEA.HI.X R3, R83, R125, R82, 0x1, P0 ;  /* 0x0000007d53037211 */ /* 0x000fea00000f0c52 */
[----:B-----5:R3:W-:Y:S04]  /*a080*/  ST.E.128 [R2.64], R48 ;  /* 0x0000003002007985 */ /* 0x0207e8000c101d06 */
.L_x_1591:
[----:B------:R-:W-:Y:S05]  /*a090*/  BSYNC B1 ;  /* 0x0000000000017941 */ /* 0x000fea0003800000 */
.L_x_1590:
        /* <DEDUP_REMOVED lines=15> */
[----:B------:R-:W-:Y:S01]  /*a190*/  LOP3.LUT R43, R49, 0xffff0000, RZ, 0xc0, !PT ;  /* 0xffff0000312b7812 */ /* 0x000fe200078ec0ff */
[C---:B------:R-:W-:Y:S01]  /*a1a0*/  IMAD.U32 R48, R51.reuse, 0x10000, RZ ;  /* 0x0001000033307824 */ /* 0x040fe200078e00ff */
[----:B------:R-:W-:Y:S01]  /*a1b0*/  ISETP.GE.AND P1, PT, R10, R155, PT ;  /* 0x0000009b0a00720c */ /* 0x000fe20003f26270 */
[--C-:B------:R-:W-:Y:S01]  /*a1c0*/  IMAD.MOV.U32 R154, RZ, RZ, R155.reuse ;  /* 0x000000ffff9a7224 */ /* 0x100fe200078e009b */
[C---:B------:R-:W-:Y:S02]  /*a1d0*/  SHF.L.U32 R44, R50.reuse, 0x10, RZ ;  /* 0x00000010322c7819 */ /* 0x040fe400000006ff */
[----:B------:R-:W-:Y:S02]  /*a1e0*/  LOP3.LUT R47, R50, 0xffff0000, RZ, 0xc0, !PT ;  /* 0xffff0000322f7812 */ /* 0x000fe400078ec0ff */
[----:B------:R-:W-:Y:S07]  /*a1f0*/  LOP3.LUT R51, R51, 0xffff0000, RZ, 0xc0, !PT ;  /* 0xffff000033337812 */ /* 0x000fee00078ec0ff */
[----:B------:R-:W-:Y:S01]  /*a200*/  @P1 IADD3 R154, -R155, RZ, RZ ;  /* 0x000000ff9b9a1210 */ /* 0x000fe20007ffe1ff */
[----:B------:R-:W-:Y:S03]  /*a210*/  @P1 IMAD.MOV R189, RZ, RZ, -R155 ;  /* 0x000000ffffbd1224 */ /* 0x000fe600078e0a9b */
[----:B------:R-:W-:Y:S02]  /*a220*/  LEA R20, P0, R154, R190, 0x1 ;  /* 0x000000be9a147211 */ /* 0x000fe400078008ff */
[----:B------:R-:W-:Y:S02]  /*a230*/  IADD3 R187, P2, R138, R189, RZ ;  /* 0x000000bd8abb7210 */ /* 0x000fe40007f5e0ff */
[----:B------:R-:W-:Y:S02]  /*a240*/  LEA.HI.X.SX32 R21, R154, R191, 0x1, P0 ;  /* 0x000000bf9a157211 */ /* 0x000fe400000f0eff */
[----:B------:R-:W-:Y:S02]  /*a250*/  LEA.HI.X.SX32 R154, R189, R128, 0x1, P2 ;  /* 0x00000080bd9a7211 */ /* 0x000fe400010f0eff */
[C---:B--2---:R-:W-:Y:S02]  /*a260*/  LEA R190, P0, R187.reuse, R120, 0x1 ;  /* 0x00000078bbbe7211 */ /* 0x044fe400078008ff */
[----:B------:R-:W2:Y:S02]  /*a270*/  LD.E.128 R20, [R20.64] ;  /* 0x0000000614147980 */ /* 0x000ea4000c101d00 */
        /* <DEDUP_REMOVED lines=28> */
[----:B------:R-:W-:Y:S01]  /*a440*/  @!P1 FADD.FTZ R33, -R33, -RZ ;  /* 0x800000ff21219221 */ /* 0x000fe20000010100 */
[----:B------:R-:W-:Y:S01]  /*a450*/  LOP3.LUT R21, R191, 0xffff0000, RZ, 0xc0, !PT ;  /* 0xffff0000bf157812 */ /* 0x000fe200078ec0ff */
[C---:B----4-:R-:W-:Y:S01]  /*a460*/  IMAD.U32 R36, R60.reuse, 0x10000, RZ ;  /* 0x000100003c247824 */ /* 0x050fe200078e00ff */
[----:B------:R-:W-:Y:S01]  /*a470*/  LOP3.LUT R38, R60, 0xffff0000, RZ, 0xc0, !PT ;  /* 0xffff00003c267812 */ /* 0x000fe200078ec0ff */
[----:B------:R-:W-:Y:S01]  /*a480*/  FMUL.FTZ R2, R29, R32 ;  /* 0x000000201d027220 */ /* 0x000fe20000410000 */
[C---:B------:R-:W-:Y:S01]  /*a490*/  SHF.L.U32 R41, R61.reuse, 0x10, RZ ;  /* 0x000000103d297819 */ /* 0x040fe200000006ff */
        /* <DEDUP_REMOVED lines=27> */
.L_x_1595:
[----:B------:R-:W-:Y:S05]  /*a650*/  BSYNC B0 ;  /* 0x0000000000007941 */ /* 0x000fea0003800000 */
.L_x_1594:
[C---:B------:R-:W-:Y:S04]  /*a660*/  LEA R2, P0, R81.reuse, R124, 0x1 ;  /* 0x0000007c51027211 */ /* 0x040fe800078008ff */
[----:B------:R-:W-:Y:S05]  /*a670*/  LEA.HI.X R3, R81, R125, R80, 0x1, P0 ;  /* 0x0000007d51037211 */ /* 0x000fea00000f0c50 */
[----:B-----5:R3:W-:Y:S04]  /*a680*/  ST.E.128 [R2.64], R48 ;  /* 0x0000003002007985 */ /* 0x0207e8000c101d06 */
.L_x_1585:
[----:B------:R-:W-:Y:S05]  /*a690*/  BSYNC B2 ;  /* 0x0000000000027941 */ /* 0x000fea0003800000 */
.L_x_1584:
[----:B---3--:R-:W3:Y:S02]  /*a6a0*/  LD.E R3, [R18.64+0xd0] ;  /* 0x0000d00612037980 */ /* 0x008ee4000c101900 */
[----:B---3--:R-:W-:Y:S05]  /*a6b0*/  IMAD.U32 R3, R3, -0x20, RZ ;  /* 0xffffffe003037824 */ /* 0x008fea00078e00ff */
[C---:B------:R-:W-:Y:S02]  /*a6c0*/  LEA R122, P1, R3.reuse, R122, 0x1 ;  /* 0x0000007a037a7211 */ /* 0x040fe400078208ff */
[C---:B------:R-:W-:Y:S02]  /*a6d0*/  LEA R120, P0, R3.reuse, R120, 0x1 ;  /* 0x0000007803787211 */ /* 0x040fe400078008ff */
[C---:B------:R-:W-:Y:S02]  /*a6e0*/  LEA.HI.X.SX32 R123, R3.reuse, R123, 0x1, P1 ;  /* 0x0000007b037b7211 */ /* 0x040fe400008f0eff */
[----:B------:R-:W-:Y:S01]  /*a6f0*/  LEA.HI.X.SX32 R121, R3, R121, 0x1, P0 ;  /* 0x0000007903797211 */ /* 0x000fe200000f0eff */
[----:B------:R-:W-:-:S05]  /*a700*/  BRA `(.L_x_1547) ;  /* 0x000005f000007947 */ /* 0x000fca0003800000 */
.L_x_1521:
        /* <DEDUP_REMOVED lines=11> */
.L_x_1597:
[----:B------:R-:W-:Y:S05]  /*a7c0*/  BSYNC B0 ;  /* 0x0000000000007941 */ /* 0x000fea0003800000 */
.L_x_1596:
[C---:B------:R-:W-:Y:S01]  /*a7d0*/  ISETP.GE.AND P0, PT, R150.reuse, R189, PT ;  /* 0x000000bd9600720c */ /* 0x040fe20003f06270 */
[----:B------:R-:W-:Y:S03]  /*a7e0*/  BSSY B0, `(.L_x_1598) ;  /* 0x000001a000007945 */ /* 0x000fe60003800000 */
[----:B------:R-:W-:Y:S11]  /*a7f0*/  ISETP.GE.AND P0, PT, R150, R187, !P0 ;  /* 0x000000bb9600720c */ /* 0x000ff60004706270 */
[----:B------:R-:W-:Y:S02]  /*a800*/  @!UPT UIADD3 URZ, URZ, URZ, URZ ;  /* 0x0000003f3f3ff290 */ /* 0x000fe4000fffe03f */
[----:B------:R-:W-:-:S05]  /*a810*/  @!P0 BRA `(.L_x_1599) ;  /* 0x0000016000008947 */ /* 0x000fca0003800000 */
[----:B------:R-:W-:Y:S02]  /*a820*/  ISETP.NE.AND P2, PT, R151, RZ, PT ;  /* 0x000000ff9700720c */ /* 0x000fe40003f45270 */
[----:B------:R-:W-:Y:S11]  /*a830*/  ISETP.NE.AND P3, PT, R149, RZ, PT ;  /* 0x000000ff9500720c */ /* 0x000ff60003f65270 */
[----:B-1----:R-:W-:Y:S02]  /*a840*/  @P2 LEA R4, P0, R96, R118, 0x1 ;  /* 0x0000007660042211 */ /* 0x002fe400078008ff */
[----:B------:R-:W-:Y:S02]  /*a850*/  @P2 LEA R32, P1, R198, R124, 0x1 ;  /* 0x0000007cc6202211 */ /* 0x000fe400078208ff */
        /* <DEDUP_REMOVED lines=18> */
.L_x_1599:
[----:B------:R-:W-:Y:S05]  /*a980*/  BSYNC B0 ;  /* 0x0000000000007941 */ /* 0x000fea0003800000 */
.L_x_1598:
        /* <DEDUP_REMOVED lines=27> */
.L_x_1601:
[----:B------:R-:W-:Y:S05]  /*ab40*/  BSYNC B0 ;  /* 0x0000000000007941 */ /* 0x000fea0003800000 */
.L_x_1600:
        /* <DEDUP_REMOVED lines=27> */
.L_x_1547:
[----:B------:R-:W-:Y:S05]  /*ad00*/  BSYNC B3 ;  /* 0x0000000000037941 */ /* 0x000fea0003800000 */
.L_x_1520:
        /* <DEDUP_REMOVED lines=89> */
.L_x_1603:
        /* <DEDUP_REMOVED lines=8> */
.L_x_1604:
[----:B------:R-:W-:Y:S05]  /*b320*/  BSYNC B0 ;  /* 0x0000000000007941 */ /* 0x000fea0003800000 */
.L_x_1602:
[----:B------:R-:W-:Y:S04]  /*b330*/  IADD3 R9, R9, -0x1, RZ ;  /* 0xffffffff09097810 */ /* 0x000fe80007ffe0ff */
[----:B------:R-:W-:Y:S11]  /*b340*/  ISETP.GT.AND P0, PT, R9, R94, PT ;  /* 0x0000005e0900720c */ /* 0x000ff60003f04270 */
[----:B------:R-:W-:Y:S02]  /*b350*/  @!UPT UIADD3 URZ, URZ, URZ, URZ ;  /* 0x0000003f3f3ff290 */ /* 0x000fe4000fffe03f */
[----:B------:R-:W-:-:S05]  /*b360*/  @P0 BRA `(.L_x_1605) ;  /* 0xffff7b0000000947 */ /* 0x000fca000383ffff */
.L_x_1511:
        /* <DEDUP_REMOVED lines=16> */
[----:B------:R-:W-:Y:S01]  /*b470*/  @P1 LEA R16, P0, R207, R2, 0x2 ;  /* 0x00000002cf101211 */ /* 0x000fe200078010ff */
[----:B------:R-:W-:-:S03]  /*b480*/  IMAD.MOV.U32 R2, RZ, RZ, RZ ;  /* 0x000000ffff027224 */ /* 0x000fc600078e00ff */
[----:B------:R-:W-:-:S05]  /*b490*/  @P1 LEA.HI.X R17, R207, R3, R72, 0x2, P0 ;  /* 0x00000003cf111211 */ /* 0x000fca00000f1448 */
[----:B------:R2:W4:Y:S01]  /*b4a0*/  @P1 LD.E R2, [R16.64] ;  /* 0x0000000610021980 */ /* 0x000522000c101900 */
[----:B------:R-:W-:Y:S01]  /*b4b0*/  IADD3 R5, P1, R5, R172, RZ ;  /* 0x000000ac05057210 */ /* 0x000fe20007f3e0ff */
[----:B------:R-:W-:Y:S01]  /*b4c0*/  IMAD.MOV.U32 R174, RZ, RZ, R172 ;  /* 0x000000ffffae7224 */ /* 0x000fe200078e00ac */
[----:B-----5:R-:W-:Y:S02]  /*b4d0*/  LEA R44, P2, R172, R178, 0x1 ;  /* 0x000000b2ac2c7211 */ /* 0x020fe400078408ff */
        /* <DEDUP_REMOVED lines=14> */
[C---:B--2---:R-:W-:Y:S02]  /*b5c0*/  LEA R16, P1, R174.reuse, R178, 0x1 ;  /* 0x000000b2ae107211 */ /* 0x044fe400078208ff */
        /* <DEDUP_REMOVED lines=68> */
.L_x_1614:
[----:B------:R-:W-:Y:S05]  /*ba10*/  BSYNC B0 ;  /* 0x0000000000007941 */ /* 0x000fea0003800000 */
.L_x_1613:
[----:B-----5:R3:W-:Y:S02]  /*ba20*/  STS.128 [R210], R20 ;  /* 0x00000014d2007388 */ /* 0x0207e40000000c00 */
.L_x_1612:
[----:B------:R-:W-:Y:S05]  /*ba30*/  BSYNC B1 ;  /* 0x0000000000017941 */ /* 0x000fea0003800000 */
.L_x_1611:
        /* <DEDUP_REMOVED lines=47> */
.L_x_1618:
[----:B------:R-:W-:Y:S05]  /*bd30*/  BSYNC B0 ;  /* 0x0000000000007941 */ /* 0x000fea0003800000 */
.L_x_1617:
[----:B-----5:R1:W-:Y:S02]  /*bd40*/  STS.128 [R210+0x2000], R20 ;  /* 0x00200014d2007388 */ /* 0x0203e40000000c00 */
.L_x_1616:
[----:B------:R-:W-:Y:S05]  /*bd50*/  BSYNC B1 ;  /* 0x0000000000017941 */ /* 0x000fea0003800000 */
.L_x_1615:
        /* <DEDUP_REMOVED lines=46> */
.L_x_1620:
[----:B------:R-:W-:Y:S05]  /*c040*/  BSYNC B0 ;  /* 0x0000000000007941 */ /* 0x000fea0003800000 */
.L_x_1619:
[----:B-----5:R3:W-:Y:S02]  /*c050*/  STS.128 [R210+0x4000], R20 ;  /* 0x00400014d2007388 */ /* 0x0207e40000000c00 */
.L_x_1610:
[----:B------:R-:W-:Y:S05]  /*c060*/  BSYNC B2 ;  /* 0x0000000000027941 */ /* 0x000fea0003800000 */
.L_x_1609:
        /* <DEDUP_REMOVED lines=52> */
.L_x_1626:
[----:B------:R-:W-:Y:S05]  /*c3b0*/  BSYNC B0 ;  /* 0x0000000000007941 */ /* 0x000fea0003800000 */
.L_x_1625:
[----:B-----5:R3:W-:Y:S02]  /*c3c0*/  STS.128 [R210+0x800], R20 ;  /* 0x00080014d2007388 */ /* 0x0207e40000000c00 */
.L_x_1624:
[----:B------:R-:W-:Y:S05]  /*c3d0*/  BSYNC B1 ;  /* 0x0000000000017941 */ /* 0x000fea0003800000 */
.L_x_1623:
        /* <DEDUP_REMOVED lines=47> */
.L_x_1630:
[----:B------:R-:W-:Y:S05]  /*c6d0*/  BSYNC B0 ;  /* 0x0000000000007941 */ /* 0x000fea0003800000 */
.L_x_1629:
[----:B-----5:R3:W-:Y:S02]  /*c6e0*/  STS.128 [R210+0x2800], R20 ;  /* 0x00280014d2007388 */ /* 0x0207e40000000c00 */
.L_x_1628:
[----:B------:R-:W-:Y:S05]  /*c6f0*/  BSYNC B1 ;  /* 0x0000000000017941 */ /* 0x000fea0003800000 */
.L_x_1627:
        /* <DEDUP_REMOVED lines=45> */
.L_x_1632:
[----:B------:R-:W-:Y:S05]  /*c9d0*/  BSYNC B0 ;  /* 0x0000000000007941 */ /* 0x000fea0003800000 */
.L_x_1631:
[----:B-----5:R1:W-:Y:S02]  /*c9e0*/  STS.128 [R210+0x4800], R40 ;  /* 0x00480028d2007388 */ /* 0x0203e40000000c00 */
.L_x_1622:
[----:B------:R-:W-:Y:S05]  /*c9f0*/  BSYNC B2 ;  /* 0x0000000000027941 */ /* 0x000fea0003800000 */
.L_x_1621:
        /* <DEDUP_REMOVED lines=53> */
.L_x_1638:
[----:B------:R-:W-:Y:S05]  /*cd50*/  BSYNC B0 ;  /* 0x0000000000007941 */ /* 0x000fea0003800000 */
.L_x_1637:
[----:B-----5:R3:W-:Y:S02]  /*cd60*/  STS.128 [R210+0x1000], R20 ;  /* 0x00100014d2007388 */ /* 0x0207e40000000c00 */
.L_x_1636:
[----:B------:R-:W-:Y:S05]  /*cd70*/  BSYNC B1 ;  /* 0x0000000000017941 */ /* 0x000fea0003800000 */
.L_x_1635:
        /* <DEDUP_REMOVED lines=48> */
.L_x_1642:
[----:B------:R-:W-:Y:S05]  /*d080*/  BSYNC B0 ;  /* 0x0000000000007941 */ /* 0x000fea0003800000 */
.L_x_1641:
[----:B-----5:R3:W-:Y:S02]  /*d090*/  STS.128 [R210+0x3000], R20 ;  /* 0x00300014d2007388 */ /* 0x0207e40000000c00 */
.L_x_1640:
[----:B------:R-:W-:Y:S05]  /*d0a0*/  BSYNC B1 ;  /* 0x0000000000017941 */ /* 0x000fea0003800000 */
.L_x_1639:
        /* <DEDUP_REMOVED lines=45> */
.L_x_1644:
[----:B------:R-:W-:Y:S05]  /*d380*/  BSYNC B0 ;  /* 0x0000000000007941 */ /* 0x000fea0003800000 */
.L_x_1643:
[----:B-----5:R1:W-:Y:S02]  /*d390*/  STS.128 [R210+0x5000], R36 ;  /* 0x00500024d2007388 */ /* 0x0203e40000000c00 */
.L_x_1634:
[----:B------:R-:W-:Y:S05]  /*d3a0*/  BSYNC B2 ;  /* 0x0000000000027941 */ /* 0x000fea0003800000 */
.L_x_1633:
        /* <DEDUP_REMOVED lines=50> */
.L_x_1649:
[----:B------:R-:W-:Y:S05]  /*d6d0*/  BSYNC B0 ;  /* 0x0000000000007941 */ /* 0x000fea0003800000 */
.L_x_1648:
[----:B-----5:R3:W-:Y:S02]  /*d6e0*/  STS.128 [R210+0x1800], R20 ;  /* 0x00180014d2007388 */ /* 0x0207e40000000c00 */
.L_x_1647:
[----:B------:R-:W-:Y:S05]  /*d6f0*/  BSYNC B1 ;  /* 0x0000000000017941 */ /* 0x000fea0003800000 */
.L_x_1646:
        /* <DEDUP_REMOVED lines=10> */
[C---:B-----5:R-:W-:Y:S01]  /*d7a0*/  LOP3.LUT R11, R13.reuse, 0xffff0000, RZ, 0xc0, !PT ;  /* 0xffff00000d0b7812 */ /* 0x060fe200078ec0ff */
[----:B------:R-:W-:Y:S01]  /*d7b0*/  IMAD.U32 R30, R14, 0x10000, RZ ;  /* 0x000100000e1e7824 */ /* 0x000fe200078e00ff */
[----:B-1----:R-:W-:Y:S02]  /*d7c0*/  SHF.L.U32 R20, R13, 0x10, RZ ;  /* 0x000000100d147819 */ /* 0x002fe400000006ff */
[C---:B------:R-:W-:Y:S02]  /*d7d0*/  SHF.L.U32 R13, R12.reuse, 0x10, RZ ;  /* 0x000000100c0d7819 */ /* 0x040fe400000006ff */
[----:B------:R-:W-:-:S02]  /*d7e0*/  LOP3.LUT R31, R12, 0xffff0000, RZ, 0xc0, !PT ;  /* 0xffff00000c1f7812 */ /* 0x000fc400078ec0ff */
[C---:B------:R-:W-:Y:S02]  /*d7f0*/  LOP3.LUT R23, R15.reuse, 0xffff0000, RZ, 0xc0, !PT ;  /* 0xffff00000f177812 */ /* 0x040fe400078ec0ff */
[----:B------:R-:W-:Y:S02]  /*d800*/  SHF.L.U32 R29, R15, 0x10, RZ ;  /* 0x000000100f1d7819 */ /* 0x000fe400000006ff */
[----:B------:R-:W-:Y:S02]  /*d810*/  LOP3.LUT R32, R14, 0xffff0000, RZ, 0xc0, !PT ;  /* 0xffff00000e207812 */ /* 0x000fe400078ec0ff */
[----:B--2---:R-:W-:Y:S02]  /*d820*/  LOP3.LUT R21, R2, 0xffff0000, RZ, 0xc0, !PT ;  /* 0xffff000002157812 */ /* 0x004fe400078ec0ff */
[C---:B------:R-:W-:Y:S01]  /*d830*/  LOP3.LUT R12, R3.reuse, 0xffff0000, RZ, 0xc0, !PT ;  /* 0xffff0000030c7812 */ /* 0x040fe200078ec0ff */
[----:B------:R-:W-:Y:S01]  /*d840*/  IMAD.U32 R3, R3, 0x10000, RZ ;  /* 0x0001000003037824 */ /* 0x000fe200078e00ff */
[----:B---3--:R-:W-:Y:S01]  /*d850*/  LOP3.LUT R28, R4, 0xffff0000, RZ, 0xc0, !PT ;  /* 0xffff0000041c7812 */ /* 0x008fe200078ec0ff */
[----:B------:R-:W-:Y:S01]  /*d860*/  FMUL.FTZ R15, R11, R21 ;  /* 0x000000150b0f7220 */ /* 0x000fe20000410000 */
[----:B------:R-:W-:Y:S01]  /*d870*/  LOP3.LUT R22, R5, 0xffff0000, RZ, 0xc0, !PT ;  /* 0xffff000005167812 */ /* 0x000fe200078ec0ff */
[----:B------:R-:W-:Y:S01]  /*d880*/  FMUL.FTZ R14, R23, R12 ;  /* 0x0000000c170e7220 */ /* 0x000fe20000410000 */
[----:B------:R-:W-:Y:S01]  /*d890*/  SHF.L.U32 R2, R2, 0x10, RZ ;  /* 0x0000001002027819 */ /* 0x000fe200000006ff */
[-C--:B------:R-:W-:Y:S01]  /*d8a0*/  FMUL.FTZ R11, R11, R28.reuse ;  /* 0x0000001c0b0b7220 */ /* 0x080fe20000410000 */
[----:B------:R-:W-:Y:S01]  /*d8b0*/  SHF.L.U32 R4, R4, 0x10, RZ ;  /* 0x0000001004047819 */ /* 0x000fe200000006ff */
[----:B------:R-:W-:Y:S01]  /*d8c0*/  FFMA.FTZ R15, R20, R28, -R15 ;  /* 0x0000001c140f7223 */ /* 0x000fe2000001080f */
[----:B------:R-:W-:Y:S01]  /*d8d0*/  SHF.L.U32 R5, R5, 0x10, RZ ;  /* 0x0000001005057819 */ /* 0x000fe200000006ff */
[----:B------:R-:W-:-:S02]  /*d8e0*/  FMUL.FTZ R23, R23, R22 ;  /* 0x0000001617177220 */ /* 0x000fc40000410000 */
[----:B------:R-:W-:Y:S02]  /*d8f0*/  FFMA.FTZ R20, R20, R21, R11 ;  /* 0x0000001514147223 */ /* 0x000fe4000001000b */
[C---:B------:R-:W-:Y:S02]  /*d900*/  FMUL.FTZ R11, R31.reuse, R2 ;  /* 0x000000021f0b7220 */ /* 0x040fe40000410000 */
[----:B------:R-:W-:Y:S02]  /*d910*/  FMUL.FTZ R31, R31, R4 ;  /* 0x000000041f1f7220 */ /* 0x000fe40000410000 */
[----:B------:R-:W-:Y:S02]  /*d920*/  FFMA.FTZ R23, R29, R12, R23 ;  /* 0x0000000c1d177223 */ /* 0x000fe40000010017 */
[C---:B------:R-:W-:Y:S02]  /*d930*/  FMUL.FTZ R12, R32.reuse, R3 ;  /* 0x00000003200c7220 */ /* 0x040fe40000410000 */
[----:B------:R-:W-:-:S02]  /*d940*/  FMUL.FTZ R32, R32, R5 ;  /* 0x0000000520207220 */ /* 0x000fc40000410000 */
[C---:B------:R-:W-:Y:S02]  /*d950*/  FFMA.FTZ R11, R13.reuse, R4, -R11 ;  /* 0x000000040d0b7223 */ /* 0x040fe4000001080b */
[----:B------:R-:W-:Y:S01]  /*d960*/  FFMA.FTZ R2, R13, R2, R31 ;  /* 0x000000020d027223 */ /* 0x000fe2000001001f */
[----:B------:R-:W-:Y:S01]  /*d970*/  F2FP.BF16.PACK_AB R13, R20, R15 ;  /* 0x0000000f140d723e */ /* 0x000fe200000010ff */
[----:B------:R-:W-:Y:S02]  /*d980*/  FFMA.FTZ R14, R29, R22, -R14 ;  /* 0x000000161d0e7223 */ /* 0x000fe4000001080e */
[----:B------:R-:W-:Y:S01]  /*d990*/  FFMA.FTZ R12, R30, R5, -R12 ;  /* 0x000000051e0c7223 */ /* 0x000fe2000001080c */
[----:B------:R-:W-:Y:S01]  /*d9a0*/  F2FP.BF16.PACK_AB R2, R2, R11 ;  /* 0x0000000b0202723e */ /* 0x000fe200000010ff */
[----:B------:R-:W-:Y:S01]  /*d9b0*/  FFMA.FTZ R3, R30, R3, R32 ;  /* 0x000000031e037223 */ /* 0x000fe20000010020 */
[----:B------:R-:W-:-:S04]  /*d9c0*/  F2FP.BF16.PACK_AB R15, R23, R14 ;  /* 0x0000000e170f723e */ /* 0x000fc800000010ff */
[----:B------:R-:W-:Y:S02]  /*d9d0*/  F2FP.BF16.PACK_AB R14, R3, R12 ;  /* 0x0000000c030e723e */ /* 0x000fe400000010ff */
[----:B------:R-:W-:Y:S02]  /*d9e0*/  MOV R12, R2 ;  /* 0x00000002000c7202 */ /* 0x000fe40000000f00 */
.L_x_1653:
[----:B------:R-:W-:Y:S05]  /*d9f0*/  BSYNC B0 ;  /* 0x0000000000007941 */ /* 0x000fea0003800000 */
.L_x_1652:
[----:B-----5:R1:W-:Y:S02]  /*da00*/  STS.128 [R210+0x3800], R12 ;  /* 0x0038000cd2007388 */ /* 0x0203e40000000c00 */
.L_x_1651:
[----:B------:R-:W-:Y:S05]  /*da10*/  BSYNC B1 ;  /* 0x0000000000017941 */ /* 0x000fea0003800000 */
.L_x_1650:
        /* <DEDUP_REMOVED lines=45> */
.L_x_1655:
[----:B------:R-:W-:Y:S05]  /*dcf0*/  BSYNC B0 ;  /* 0x0000000000007941 */ /* 0x000fea0003800000 */
.L_x_1654:
[----:B-----5:R1:W-:Y:S01]  /*dd00*/  STS.128 [R210+0x5800], R12 ;  /* 0x0058000cd2007388 */ /* 0x0203e20000000c00 */
[----:B------:R-:W-:Y:S05]  /*dd10*/  BRA `(.L_x_1645) ;  /* 0x00004c0000007947 */ /* 0x000fea0003800000 */
.L_x_1608:
        /* <DEDUP_REMOVED lines=89> */
.L_x_1661:
[----:B------:R-:W-:Y:S05]  /*e2b0*/  BSYNC B0 ;  /* 0x0000000000007941 */ /* 0x000fea0003800000 */
.L_x_1660:
[----:B-----5:R3:W-:Y:S02]  /*e2c0*/  STS.128 [R210], R32 ;  /* 0x00000020d2007388 */ /* 0x0207e40000000c00 */
.L_x_1659:
[----:B------:R-:W-:Y:S05]  /*e2d0*/  BSYNC B1 ;  /* 0x0000000000017941 */ /* 0x000fea0003800000 */
.L_x_1658:
        /* <DEDUP_REMOVED lines=87> */
.L_x_1665:
[----:B------:R-:W-:Y:S05]  /*e850*/  BSYNC B0 ;  /* 0x0000000000007941 */ /* 0x000fea0003800000 */
.L_x_1664:
[----:B-----5:R1:W-:Y:S02]  /*e860*/  STS.128 [R210+0x2000], R32 ;  /* 0x00200020d2007388 */ /* 0x0203e40000000c00 */
.L_x_1663:
[----:B------:R-:W-:Y:S05]  /*e870*/  BSYNC B1 ;  /* 0x0000000000017941 */ /* 0x000fea0003800000 */
.L_x_1662:
        /* <DEDUP_REMOVED lines=86> */
.L_x_1667:
[----:B------:R-:W-:Y:S05]  /*ede0*/  BSYNC B0 ;  /* 0x0000000000007941 */ /* 0x000fea0003800000 */
.L_x_1666:
[----:B-----5:R3:W-:Y:S02]  /*edf0*/  STS.128 [R210+0x4000], R32 ;  /* 0x00400020d2007388 */ /* 0x0207e40000000c00 */
.L_x_1657:
[----:B------:R-:W-:Y:S05]  /*ee00*/  BSYNC B2 ;  /* 0x0000000000027941 */ /* 0x000fea0003800000 */
.L_x_1656:
        /* <DEDUP_REMOVED lines=92> */
.L_x_1673:
[----:B------:R-:W-:Y:S05]  /*f3d0*/  BSYNC B0 ;  /* 0x0000000000007941 */ /* 0x000fea0003800000 */
.L_x_1672:
[----:B-----5:R3:W-:Y:S02]  /*f3e0*/  STS.128 [R210+0x800], R32 ;  /* 0x00080020d2007388 */ /* 0x0207e40000000c00 */
.L_x_1671:
[----:B------:R-:W-:Y:S05]  /*f3f0*/  BSYNC B1 ;  /* 0x0000000000017941 */ /* 0x000fea0003800000 */
.L_x_1670:
        /* <DEDUP_REMOVED lines=87> */
.L_x_1677:
[----:B------:R-:W-:Y:S05]  /*f970*/  BSYNC B0 ;  /* 0x0000000000007941 */ /* 0x000fea0003800000 */
.L_x_1676:
[----:B-----5:R3:W-:Y:S02]  /*f980*/  STS.128 [R210+0x2800], R32 ;  /* 0x00280020d2007388 */ /* 0x0207e40000000c00 */
.L_x_1675:
[----:B------:R-:W-:Y:S05]  /*f990*/  BSYNC B1 ;  /* 0x0000000000017941 */ /* 0x000fea0003800000 */
.L_x_1674:
        /* <DEDUP_REMOVED lines=86> */
.L_x_1679:
[----:B------:R-:W-:Y:S05]  /*ff00*/  BSYNC B0 ;  /* 0x0000000000007941 */ /* 0x000fea0003800000 */
.L_x_1678:
[----:B-----5:R3:W-:Y:S02]  /*ff10*/  STS.128 [R210+0x4800], R32 ;  /* 0x00480020d2007388 */ /* 0x0207e40000000c00 */
.L_x_1669:
[----:B------:R-:W-:Y:S05]  /*ff20*/  BSYNC B2 ;  /* 0x0000000000027941 */ /* 0x000fea0003800000 */
.L_x_1668:
        /* <DEDUP_REMOVED lines=92> */
.L_x_1685:
[----:B------:R-:W-:Y:S05]  /*104f0*/  BSYNC B0 ;  /* 0x0000000000007941 */ /* 0x000fea0003800000 */
.L_x_1684:
[----:B-----5:R3:W-:Y:S02]  /*10500*/  STS.128 [R210+0x1000], R32 ;  /* 0x00100020d2007388 */ /* 0x0207e40000000c00 */
.L_x_1683:
[----:B------:R-:W-:Y:S05]  /*10510*/  BSYNC B1 ;  /* 0x0000000000017941 */ /* 0x000fea0003800000 */
.L_x_1682:
        /* <DEDUP_REMOVED lines=87> */
.L_x_1689:
[----:B------:R-:W-:Y:S05]  /*10a90*/  BSYNC B0 ;  /* 0x0000000000007941 */ /* 0x000fea0003800000 */
.L_x_1688:
[----:B-----5:R3:W-:Y:S02]  /*10aa0*/  STS.128 [R210+0x3000], R32 ;  /* 0x00300020d2007388 */ /* 0x0207e40000000c00 */
.L_x_1687:
[----:B------:R-:W-:Y:S05]  /*10ab0*/  BSYNC B1 ;  /* 0x0000000000017941 */ /* 0x000fea0003800000 */
.L_x_1686:
        /* <DEDUP_REMOVED lines=86> */
.L_x_1691:
[----:B------:R-:W-:Y:S05]  /*11020*/  BSYNC B0 ;  /* 0x0000000000007941 */ /* 0x000fea0003800000 */
.L_x_1690:
[----:B-----5:R3:W-:Y:S02]  /*11030*/  STS.128 [R210+0x5000], R32 ;  /* 0x00500020d2007388 */ /* 0x0207e40000000c00 */
.L_x_1681:
[----:B------:R-:W-:Y:S05]  /*11040*/  BSYNC B2 ;  /* 0x0000000000027941 */ /* 0x000fea0003800000 */
.L_x_1680:
        /* <DEDUP_REMOVED lines=92> */
.L_x_1695:
[----:B------:R-:W-:Y:S05]  /*11610*/  BSYNC B0 ;  /* 0x0000000000007941 */ /* 0x000fea0003800000 */
.L_x_1694:
[----:B-----5:R1:W-:Y:S02]  /*11620*/  STS.128 [R210+0x1800], R20 ;  /* 0x00180014d2007388 */ /* 0x0203e40000000c00 */
.L_x_1693:
[----:B------:R-:W-:Y:S05]  /*11630*/  BSYNC B1 ;  /* 0x0000000000017941 */ /* 0x000fea0003800000 */
.L_x_1692:
        /* <DEDUP_REMOVED lines=17> */
[----:B--2---:R-:W2:Y:S03]  /*11750*/  LD.E.128 R20, [R20.64+0x80] ;  /* 0x0000800614147980 */ /* 0x004ea6000c101d00 */
[----:B------:R-:W-:Y:S01]  /*11760*/  LEA.HI.X R25, R25, R39, R11, 0x1, P1 ;  /* 0x0000002719197211 */ /* 0x000fe200008f0c0b */
[----:B------:R-:W-:Y:S01]  /*11770*/  IMAD.MOV.U32 R11, RZ, RZ, RZ ;  /* 0x000000ffff0b7224 */ /* 0x000fe200078e00ff */
[----:B------:R-:W-:-:S04]  /*11780*/  @P0 IADD3 R11, -R2, RZ, RZ ;  /* 0x000000ff020b0210 */ /* 0x000fc80007ffe1ff */
[C---:B------:R-:W-:Y:S01]  /*11790*/  IADD3 R29, P1, R11.reuse, R3, RZ ;  /* 0x000000030b1d7210 */ /* 0x040fe20007f3e0ff */
[----:B---3--:R-:W3:Y:S03]  /*117a0*/  LD.E.128 R24, [R24.64+0x80] ;  /* 0x0000800618187980 */ /* 0x008ee6000c101d00 */
        /* <DEDUP_REMOVED lines=17> */
[----:B------:R-:W-:Y:S02]  /*118c0*/  LOP3.LUT R43, R23, 0xffff0000, RZ, 0xc0, !PT ;  /* 0xffff0000172b7812 */ /* 0x000fe400078ec0ff */
        /* <DEDUP_REMOVED lines=17> */
[----:B------:R-:W-:Y:S01]  /*119e0*/  FMUL.FTZ R23, R20, R23 ;  /* 0x0000001714177220 */ /* 0x000fe20000410000 */
[----:B------:R-:W-:Y:S01]  /*119f0*/  SHF.L.U32 R20, R29, 0x10, RZ ;  /* 0x000000101d147819 */ /* 0x000fe200000006ff */
[----:B------:R-:W-:Y:S01]  /*11a00*/  FMUL.FTZ R15, R15, R24 ;  /* 0x000000180f0f7220 */ /* 0x000fe20000410000 */
[----:B------:R-:W-:Y:S01]  /*11a10*/  LOP3.LUT R29, R29, 0xffff0000, RZ, 0xc0, !PT ;  /* 0xffff00001d1d7812 */ /* 0x000fe200078ec0ff */
[----:B------:R-:W-:-:S02]  /*11a20*/  @!P0 FADD.FTZ R46, -R46, -RZ ;  /* 0x800000ff2e2e8221 */ /* 0x000fc40000010100 */
[----:B------:R-:W-:Y:S02]  /*11a30*/  @!P0 FADD.FTZ R48, -R48, -RZ ;  /* 0x800000ff30308221 */ /* 0x000fe40000010100 */
[----:B------:R-:W-:Y:S01]  /*11a40*/  FMUL.FTZ R25, R22, R25 ;  /* 0x0000001916197220 */ /* 0x000fe20000410000 */
[C---:B------:R-:W-:Y:S01]  /*11a50*/  LOP3.LUT R22, R28.reuse, 0xffff0000, RZ, 0xc0, !PT ;  /* 0xffff00001c167812 */ /* 0x040fe200078ec0ff */
[----:B------:R-:W-:Y:S02]  /*11a60*/  IMAD.U32 R24, R28, 0x10000, RZ ;  /* 0x000100001c187824 */ /* 0x000fe400078e00ff */
        /* <DEDUP_REMOVED lines=20> */
.L_x_1699:
[----:B------:R-:W-:Y:S05]  /*11bb0*/  BSYNC B0 ;  /* 0x0000000000007941 */ /* 0x000fea0003800000 */
.L_x_1698:
[----:B-----5:R1:W-:Y:S02]  /*11bc0*/  STS.128 [R210+0x3800], R12 ;  /* 0x0038000cd2007388 */ /* 0x0203e40000000c00 */
.L_x_1697:
[----:B------:R-:W-:Y:S05]  /*11bd0*/  BSYNC B1 ;  /* 0x0000000000017941 */ /* 0x000fea0003800000 */
.L_x_1696:
        /* <DEDUP_REMOVED lines=89> */
.L_x_1701:
[----:B------:R-:W-:Y:S05]  /*12170*/  BSYNC B0 ;  /* 0x0000000000007941 */ /* 0x000fea0003800000 */
.L_x_1700:
[----:B-----5:R1:W-:Y:S01]  /*12180*/  STS.128 [R210+0x5800], R12 ;  /* 0x0058000cd2007388 */ /* 0x0203e20000000c00 */
[----:B------:R-:W-:Y:S05]  /*12190*/  BRA `(.L_x_1645) ;  /* 0x0000078000007947 */ /* 0x000fea0003800000 */
.L_x_1607:
        /* <DEDUP_REMOVED lines=29> */
.L_x_1703:
[----:B------:R-:W-:Y:S05]  /*12370*/  BSYNC B0 ;  /* 0x0000000000007941 */ /* 0x000fea0003800000 */
.L_x_1702:
        /* <DEDUP_REMOVED lines=29> */
.L_x_1705:
[----:B------:R-:W-:Y:S05]  /*12550*/  BSYNC B0 ;  /* 0x0000000000007941 */ /* 0x000fea0003800000 */
.L_x_1704:
[----:B-1----:R-:W-:Y:S01]  /*12560*/  IADD3 R6, R168, 0x20, RZ ;  /* 0x00000020a8067810 */ /* 0x002fe20007ffe0ff */
[----:B------:R-:W-:Y:S03]  /*12570*/  BSSY B0, `(.L_x_1706) ;  /* 0x000001c000007945 */ /* 0x000fe60003800000 */
[----:B------:R-:W-:-:S13]  /*12580*/  ISETP.GE.AND P2, PT, R6, R77, PT ;  /* 0x0000004d0600720c */ /* 0x000fda0003f46270 */
[----:B------:R-:W-:Y:S05]  /*12590*/  @P2 BRA `(.L_x_1707) ;  /* 0x0000019000002947 */ /* 0x000fea0003800000 */
[----:B------:R-:W-:Y:S02]  /*125a0*/  ISETP.GE.AND P3, PT, R14, R75, PT ;  /* 0x0000004b0e00720c */ /* 0x000fe40003f66270 */
[----:B------:R-:W-:-:S04]  /*125b0*/  LEA R5, P2, R176, R172, 0x5 ;  /* 0x000000acb0057211 */ /* 0x000fc800078428ff */
[----:B------:R-:W-:Y:S02]  /*125c0*/  LEA.HI.X R3, R176, R175, R177, 0x5, P2 ;  /* 0x000000afb0037211 */ /* 0x000fe400010f2cb1 */
        /* <DEDUP_REMOVED lines=22> */
.L_x_1707:
[----:B------:R-:W-:Y:S05]  /*12730*/  BSYNC B0 ;  /* 0x0000000000007941 */ /* 0x000fea0003800000 */
.L_x_1706:
[----:B-1----:R-:W-:-:S04]  /*12740*/  IADD3 R8, R168, 0x30, RZ ;  /* 0x00000030a8087810 */ /* 0x002fc80007ffe0ff */
[----:B------:R-:W-:-:S13]  /*12750*/  ISETP.GE.AND P2, PT, R8, R77, PT ;  /* 0x0000004d0800720c */ /* 0x000fda0003f46270 */
[----:B------:R-:W-:Y:S05]  /*12760*/  @P2 BRA `(.L_x_1645) ;  /* 0x000001b000002947 */ /* 0x000fea0003800000 */
[----:B------:R-:W-:Y:S01]  /*12770*/  ISETP.GE.AND P3, PT, R14, R75, PT ;  /* 0x0000004b0e00720c */ /* 0x000fe20003f66270 */
[----:B------:R-:W-:Y:S02]  /*12780*/  IMAD.MOV.U32 R173, RZ, RZ, R175 ;  /* 0x000000ffffad7224 */ /* 0x000fe400078e00af */
[----:B--2---:R-:W-:Y:S02]  /*12790*/  IMAD R2, R177, 0x30, RZ ;  /* 0x00000030b1027824 */ /* 0x004fe400078e02ff */
[----:B------:R-:W-:-:S04]  /*127a0*/  IMAD.WIDE.U32 R176, R176, 0x30, R172 ;  /* 0x00000030b0b07825 */ /* 0x000fc800078e00ac */
[----:B------:R-:W-:Y:S01]  /*127b0*/  IMAD.IADD R3, R2, 0x1, R177 ;  /* 0x0000000102037824 */ /* 0x000fe200078e02b1 */
[----:B-----5:R-:W-:-:S03]  /*127c0*/  @!P0 LEA R4, P2, R176, R178, 0x1 ;  /* 0x000000b2b0048211 */ /* 0x020fc600078408ff */
        /* <DEDUP_REMOVED lines=21> */
.L_x_1645:
[----:B------:R-:W-:Y:S05]  /*12920*/  BSYNC B3 ;  /* 0x0000000000037941 */ /* 0x000fea0003800000 */
.L_x_1606:
[----:B--2---:R-:W-:Y:S01]  /*12930*/  IADD3 R3, R133, -0x1, RZ ;  /* 0xffffffff85037810 */ /* 0x004fe20007ffe0ff */
[----:B------:R-:W-:Y:S01]  /*12940*/  BSSY B0, `(.L_x_1708) ;  /* 0x0000020000007945 */ /* 0x000fe20003800000 */
[----:B------:R-:W-:-:S03]  /*12950*/  LOP3.LUT R211, R74, 0xff, RZ, 0xc0, !PT ;  /* 0x000000ff4ad37812 */ /* 0x000fc600078ec0ff */
[----:B------:R-:W-:-:S04]  /*12960*/  IMAD.SHL.U32 R2, R3, 0x40, RZ ;  /* 0x0000004003027824 */ /* 0x000fc800078e00ff */
[----:B-1----:R-:W-:-:S05]  /*12970*/  IMAD.IADD R5, R69, 0x1, -R2 ;  /* 0x0000000145057824 */ /* 0x002fca00078e0a02 */
[----:B------:R-:W-:-:S13]  /*12980*/  ISETP.GE.AND P0, PT, R168, R5, PT ;  /* 0x00000005a800720c */ /* 0x000fda0003f06270 */
[----:B------:R-:W-:Y:S05]  /*12990*/  @P0 BRA `(.L_x_1709) ;  /* 0x000001a000000947 */ /* 0x000fea0003800000 */
[C---:B------:R-:W-:Y:S02]  /*129a0*/  LOP3.LUT R4, R211.reuse, 0x1, RZ, 0xc0, !PT ;  /* 0x00000001d3047812 */ /* 0x040fe400078ec0ff */
        /* <DEDUP_REMOVED lines=24> */
.L_x_1710:
[----:B------:R2:W-:Y:S02]  /*12b30*/  STS.128 [R210+0xa000], RZ ;  /* 0x00a000ffd2007388 */ /* 0x0005e40000000c00 */
.L_x_1709:
[----:B------:R-:W-:Y:S05]  /*12b40*/  BSYNC B0 ;  /* 0x0000000000007941 */ /* 0x000fea0003800000 */
.L_x_1708:
[----:B------:R-:W-:Y:S01]  /*12b50*/  ISETP.GE.AND P0, PT, R0, R5, PT ;  /* 0x000000050000720c */ /* 0x000fe20003f06270 */
[----:B------:R-:W-:-:S12]  /*12b60*/  BSSY B0, `(.L_x_1711) ;  /* 0x000001f000007945 */ /* 0x000fd80003800000 */
[----:B------:R-:W-:Y:S05]  /*12b70*/  @P0 BRA `(.L_x_1712) ;  /* 0x000001d000000947 */ /* 0x000fea0003800000 */
[C---:B------:R-:W-:Y:S02]  /*12b80*/  LOP3.LUT R4, R211.reuse, 0x1, RZ, 0xc0, !PT ;  /* 0x00000001d3047812 */ /* 0x040fe400078ec0ff */
[----:B------:R-:W-:Y:S02]  /*12b90*/  LOP3.LUT P0, RZ, R211, 0x2, RZ, 0xc0, !PT ;  /* 0x00000002d3ff7812 */ /* 0x000fe4000780c0ff */
[----:B------:R-:W-:Y:S02]  /*12ba0*/  ISETP.NE.U32.AND P1, PT, R4, 0x1, PT ;  /* 0x000000010400780c */ /* 0x000fe40003f25070 */
[----:B------:R-:W-:-:S05]  /*12bb0*/  IADD3 R9, P2, R198, R156, RZ ;  /* 0x0000009cc6097210 */ /* 0x000fca0007f5e0ff */
[----:B------:R-:W-:-:S04]  /*12bc0*/  IMAD.X R7, R199, 0x1, R159, P2 ;  /* 0x00000001c7077824 */ /* 0x000fc800010e069f */
[C---:B-1----:R-:W-:Y:S02]  /*12bd0*/  @P0 LEA R10, P2, R9.reuse, R162, 0x1 ;  /* 0x000000a2090a0211 */ /* 0x042fe400078408ff */
        /* <DEDUP_REMOVED lines=15> */
[----:B-1----:R-:W-:-:S04]  /*12cd0*/  LEA R10, P0, R9, R162, 0x1 ;  /* 0x000000a2090a7211 */ /* 0x002fc800078008ff */
[----:B------:R-:W-:-:S05]  /*12ce0*/  LEA.HI.X R11, R9, R163, R7, 0x1, P0 ;  /* 0x000000a3090b7211 */ /* 0x000fca00000f0c07 */
[----:B------:R-:W-:Y:S01]  /*12cf0*/  @!PT LDS RZ, [RZ] ;  /* 0x00000000fffff984 */ /* 0x000fe20000000800 */
[----:B------:R-:W-:Y:S01]  /*12d00*/  @!PT LDS RZ, [RZ] ;  /* 0x00000000fffff984 */ /* 0x000fe20000000800 */
[----:B------:R-:W-:Y:S01]  /*12d10*/  @!PT LDS RZ, [RZ] ;  /* 0x00000000fffff984 */ /* 0x000fe20000000800 */
[----:B------:R1:W-:Y:S01]  /*12d20*/  LDGSTS.E.BYPASS.LTC128B.128 [R210+0xa800], [R10.64+0x100] ;  /* 0x0a8001000ad27fae */ /* 0x0003e2000b901d46 */
[----:B------:R-:W-:Y:S05]  /*12d30*/  BRA `(.L_x_1712) ;  /* 0x0000001000007947 */ /* 0x000fea0003800000 */
.L_x_1713:
[----:B------:R1:W-:Y:S02]  /*12d40*/  STS.128 [R210+0xa800], RZ ;  /* 0x00a800ffd2007388 */ /* 0x0003e40000000c00 */
.L_x_1712:
[----:B------:R-:W-:Y:S05]  /*12d50*/  BSYNC B0 ;  /* 0x0000000000007941 */ /* 0x000fea0003800000 */
.L_x_1711:
[----:B------:R-:W-:Y:S01]  /*12d60*/  ISETP.GE.AND P0, PT, R6, R5, PT ;  /* 0x000000050600720c */ /* 0x000fe20003f06270 */
[----:B------:R-:W-:-:S12]  /*12d70*/  BSSY B0, `(.L_x_1714) ;  /* 0x0000021000007945 */ /* 0x000fd80003800000 */
[----:B------:R-:W-:Y:S05]  /*12d80*/  @P0 BRA `(.L_x_1715) ;  /* 0x000001f000000947 */ /* 0x000fea0003800000 */
[C---:B------:R-:W-:Y:S02]  /*12d90*/  LOP3.LUT R4, R211.reuse, 0x1, RZ, 0xc0, !PT ;  /* 0x00000001d3047812 */ /* 0x040fe400078ec0ff */
[----:B------:R-:W-:Y:S02]  /*12da0*/  LOP3.LUT P0, RZ, R211, 0x2, RZ, 0xc0, !PT ;  /* 0x00000002d3ff7812 */ /* 0x000fe4000780c0ff */
[----:B------:R-:W-:Y:S01]  /*12db0*/  ISETP.NE.U32.AND P1, PT, R4, 0x1, PT ;  /* 0x000000010400780c */ /* 0x000fe20003f25070 */
[C---:B------:R-:W-:Y:S01]  /*12dc0*/  IMAD.SHL.U32 R4, R64.reuse, 0x20, RZ ;  /* 0x0000002040047824 */ /* 0x040fe200078e00ff */
[C---:B-1----:R-:W-:Y:S02]  /*12dd0*/  LEA R11, P2, R64.reuse, R156, 0x5 ;  /* 0x0000009c400b7211 */ /* 0x042fe400078428ff */
        /* <DEDUP_REMOVED lines=25> */
.L_x_1716:
[----:B------:R1:W-:Y:S02]  /*12f70*/  STS.128 [R210+0xb000], RZ ;  /* 0x00b000ffd2007388 */ /* 0x0003e40000000c00 */
.L_x_1715:
[----:B------:R-:W-:Y:S05]  /*12f80*/  BSYNC B0 ;  /* 0x0000000000007941 */ /* 0x000fea0003800000 */
.L_x_1714:
[----:B------:R-:W-:Y:S01]  /*12f90*/  ISETP.GE.AND P0, PT, R8, R5, PT ;  /* 0x000000050800720c */ /* 0x000fe20003f06270 */
[----:B------:R-:W-:-:S12]  /*12fa0*/  BSSY B0, `(.L_x_1717) ;  /* 0x0000022000007945 */ /* 0x000fd80003800000 */
[----:B------:R-:W-:Y:S05]  /*12fb0*/  @P0 BRA `(.L_x_1718) ;  /* 0x0000020000000947 */ /* 0x000fea0003800000 */
[C---:B------:R-:W-:Y:S01]  /*12fc0*/  LOP3.LUT R4, R211.reuse, 0x1, RZ, 0xc0, !PT ;  /* 0x00000001d3047812 */ /* 0x040fe200078ec0ff */
[----:B------:R-:W-:Y:S01]  /*12fd0*/  IMAD.MOV.U32 R158, RZ, RZ, R156 ;  /* 0x000000ffff9e7224 */ /* 0x000fe200078e009c */
[----:B------:R-:W-:Y:S02]  /*12fe0*/  LOP3.LUT P2, RZ, R211, 0x2, RZ, 0xc0, !PT ;  /* 0x00000002d3ff7812 */ /* 0x000fe4000784c0ff */
[----:B------:R-:W-:Y:S01]  /*12ff0*/  ISETP.NE.U32.AND P3, PT, R4, 0x1, PT ;  /* 0x000000010400780c */ /* 0x000fe20003f65070 */
[----:B------:R-:W-:Y:S01]  /*13000*/  IMAD R4, R65, 0x30, RZ ;  /* 0x0000003041047824 */ /* 0x000fe200078e02ff */
[----:B------:R-:W-:Y:S01]  /*13010*/  LOP3.LUT P1, RZ, R211, 0x4, RZ, 0xc0, !PT ;  /* 0x00000004d3ff7812 */ /* 0x000fe2000782c0ff */
[----:B-1----:R-:W-:-:S04]  /*13020*/  IMAD.WIDE.U32 R10, R64, 0x30, R158 ;  /* 0x00000030400a7825 */ /* 0x002fc800078e009e */
        /* <DEDUP_REMOVED lines=25> */
.L_x_1718:
[----:B------:R-:W-:Y:S05]  /*131c0*/  BSYNC B0 ;  /* 0x0000000000007941 */ /* 0x000fea0003800000 */
.L_x_1717:
        /* <DEDUP_REMOVED lines=9> */
[C---:B------:R-:W-:Y:S02]  /*13260*/  LOP3.LUT R4, R211.reuse, 0x1, RZ, 0xc0, !PT ;  /* 0x00000001d3047812 */ /* 0x040fe400078ec0ff */
[----:B------:R-:W-:-:S02]  /*13270*/  R2P PR, R211, 0x6 ;  /* 0x00000006d3007804 */ /* 0x000fc40000000000 */
[----:B------:R-:W-:-:S13]  /*13280*/  ISETP.NE.U32.AND P0, PT, R4, 0x1, PT ;  /* 0x000000010400780c */ /* 0x000fda0003f05070 */
[----:B-1----:R-:W-:Y:S02]  /*13290*/  @!P0 IMAD.MOV.U32 R10, RZ, RZ, R160 ;  /* 0x000000ffff0a8224 */ /* 0x002fe400078e00a0 */
        /* <DEDUP_REMOVED lines=17> */
.L_x_1721:
[----:B------:R1:W-:Y:S02]  /*133b0*/  STS.128 [R210+0x10000], RZ ;  /* 0x010000ffd2007388 */ /* 0x0003e40000000c00 */
.L_x_1720:
[----:B------:R-:W-:Y:S05]  /*133c0*/  BSYNC B0 ;  /* 0x0000000000007941 */ /* 0x000fea0003800000 */
.L_x_1719:
        /* <DEDUP_REMOVED lines=34> */
.L_x_1724:
[----:B------:R1:W-:Y:S02]  /*135f0*/  STS.128 [R210+0x10800], RZ ;  /* 0x010800ffd2007388 */ /* 0x0003e40000000c00 */
.L_x_1723:
[----:B------:R-:W-:Y:S05]  /*13600*/  BSYNC B0 ;  /* 0x0000000000007941 */ /* 0x000fea0003800000 */
.L_x_1722:
        /* <DEDUP_REMOVED lines=11> */
[C-C-:B------:R-:W-:Y:S02]  /*136c0*/  SHF.L.U64.HI R4, R66.reuse, 0x5, R67.reuse ;  /* 0x0000000542047819 */ /* 0x140fe40000010243 */
[----:B------:R-:W-:-:S05]  /*136d0*/  LEA.HI.X R7, R66, R167, R67, 0x5, P2 ;  /* 0x000000a742077211 */ /* 0x000fca00010f2c43 */
        /* <DEDUP_REMOVED lines=23> */
.L_x_1727:
[----:B------:R1:W-:Y:S02]  /*13850*/  STS.128 [R210+0x11000], RZ ;  /* 0x011000ffd2007388 */ /* 0x0003e40000000c00 */
.L_x_1726:
[----:B------:R-:W-:Y:S05]  /*13860*/  BSYNC B0 ;  /* 0x0000000000007941 */ /* 0x000fea0003800000 */
.L_x_1725:
        /* <DEDUP_REMOVED lines=16> */
[----:B------:R-:W-:-:S04]  /*13970*/  IMAD.IADD R5, R167, 0x1, R0 ;  /* 0x00000001a7057824 */ /* 0x000fc800078e0200 */
[-C--:B------:R-:W-:Y:S02]  /*13980*/  @P2 LEA R8, P4, R166, R170.reuse, 0x1 ;  /* 0x000000aaa6082211 */ /* 0x080fe400078808ff */
[----:B-1----:R-:W-:Y:S02]  /*13990*/  @!P3 IMAD.WIDE.U32 R6, R66, 0x60, R160 ;  /* 0x000000604206b825 */ /* 0x002fe400078e00a0 */
        /* <DEDUP_REMOVED lines=20> */
.L_x_1729:
[----:B------:R-:W-:Y:S05]  /*13ae0*/  BSYNC B0 ;  /* 0x0000000000007941 */ /* 0x000fea0003800000 */
.L_x_1728:
        /* <DEDUP_REMOVED lines=9> */
[----:B------:R-:W-:Y:S01]  /*13b80*/  LOP3.LUT R168, R5, 0x8, R168, 0xf8, !PT ;  /* 0x0000000805a87812 */ /* 0x000fe200078ef8a8 */
[----:B------:R-:W-:Y:S01]  /*13b90*/  BSSY B1, `(.L_x_1730) ;  /* 0x00001a0000017945 */ /* 0x000fe20003800000 */
[----:B------:R-:W-:Y:S01]  /*13ba0*/  SHF.R.U32.HI R5, RZ, 0x3, R5 ;  /* 0x00000003ff057819 */ /* 0x000fe20000011605 */
[--C-:B------:R-:W-:Y:S01]  /*13bb0*/  IMAD R53, R56, 0x2, R191.reuse ;  /* 0x0000000238357824 */ /* 0x100fe200078e02bf */
[----:B------:R-:W-:Y:S01]  /*13bc0*/  LDSM.16.M88.4 R80, [R191] ;  /* 0x00000000bf50783b */ /* 0x000fe20000000200 */
[----:B-1----:R-:W-:Y:S01]  /*13bd0*/  IMAD R17, R54, 0x2, R191 ;  /* 0x0000000236117824 */ /* 0x002fe200078e02bf */
[----:B------:R-:W-:Y:S01]  /*13be0*/  LOP3.LUT R5, R168, R5, RZ, 0x3c, !PT ;  /* 0x00000005a8057212 */ /* 0x000fe200078e3cff */
[----:B------:R-:W-:Y:S01]  /*13bf0*/  IMAD R16, R54, 0x2, R53 ;  /* 0x0000000236107824 */ /* 0x000fe200078e0235 */
[----:B------:R-:W-:Y:S01]  /*13c00*/  LDSM.16.M88.4 R36, [R53] ;  /* 0x000000003524783b */ /* 0x000fe20000000200 */
[----:B------:R-:W-:-:S02]  /*13c10*/  LOP3.LUT R57, R57, 0x6, RZ, 0xc0, !PT ;  /* 0x0000000639397812 */ /* 0x000fc400078ec0ff */
[----:B------:R-:W-:Y:S01]  /*13c20*/  IMAD R190, R70, 0x200, R5 ;  /* 0x0000020046be7824 */ /* 0x000fe200078e0205 */
[----:B------:R-:W-:Y:S03]  /*13c30*/  LDSM.16.M88.4 R28, [R17] ;  /* 0x00000000111c783b */ /* 0x000fe60000000200 */
        /* <DEDUP_REMOVED lines=11> */
[----:B------:R-:W3:Y:S01]  /*13cf0*/  LDSM.16.M88.4 R24, [R189+0x800] ;  /* 0x00080000bd18783b */ /* 0x000ee20000000200 */
[----:B------:R-:W-:-:S02]  /*13d00*/  IADD3 R186, R189, 0x1000, RZ ;  /* 0x00001000bdba7810 */ /* 0x000fc40007ffe0ff */
[C---:B------:R-:W-:Y:S01]  /*13d10*/  IADD3 R185, R189.reuse, 0x1800, RZ ;  /* 0x00001800bdb97810 */ /* 0x040fe20007ffe0ff */
[----:B------:R-:W4:Y:S01]  /*13d20*/  LDSM.16.M88.4 R72, [R190+0x7800] ;  /* 0x00780000be48783b */ /* 0x000f220000000200 */
[----:B------:R-:W-:Y:S01]  /*13d30*/  IMAD.IADD R188, R190, 0x1, R0 ;  /* 0x00000001bebc7824 */ /* 0x000fe200078e0200 */
[C---:B------:R-:W-:Y:S01]  /*13d40*/  IADD3 R183, R189.reuse, 0x2000, RZ ;  /* 0x00002000bdb77810 */ /* 0x040fe20007ffe0ff */
[----:B------:R-:W-:Y:S01]  /*13d50*/  IMAD.IADD R184, R0, 0x1, R189 ;  /* 0x0000000100b87824 */ /* 0x000fe200078e02bd */
[----:B------:R-:W3:Y:S01]  /*13d60*/  LDSM.16.M88.4 R64, [R189] ;  /* 0x00000000bd40783b */ /* 0x000ee20000000200 */
[C---:B------:R-:W-:Y:S02]  /*13d70*/  IADD3 R182, R189.reuse, 0x2800, RZ ;  /* 0x00002800bdb67810 */ /* 0x040fe40007ffe0ff */
[C---:B------:R-:W-:Y:S01]  /*13d80*/  IADD3 R181, R189.reuse, 0x3000, RZ ;  /* 0x00003000bdb57810 */ /* 0x040fe20007ffe0ff */
[----:B------:R-:W3:Y:S01]  /*13d90*/  LDSM.16.M88.4 R60, [R189+0x1000] ;  /* 0x00100000bd3c783b */ /* 0x000ee20000000200 */
[----:B------:R-:W-:-:S02]  /*13da0*/  IADD3 R180, R189, 0x3800, RZ ;  /* 0x00003800bdb47810 */ /* 0x000fc40007ffe0ff */
[C---:B-----5:R-:W-:Y:S01]  /*13db0*/  IADD3 R179, R189.reuse, 0x4000, RZ ;  /* 0x00004000bdb37810 */ /* 0x060fe20007ffe0ff */
[----:B------:R-:W3:Y:S01]  /*13dc0*/  LDSM.16.M88.4 R48, [R189+0x1800] ;  /* 0x00180000bd30783b */ /* 0x000ee20000000200 */
[C---:B------:R-:W-:Y:S02]  /*13dd0*/  IADD3 R178, R189.reuse, 0x4800, RZ ;  /* 0x00004800bdb27810 */ /* 0x040fe40007ffe0ff */
[C---:B------:R-:W-:Y:S01]  /*13de0*/  IADD3 R177, R189.reuse, 0x5000, RZ ;  /* 0x00005000bdb17810 */ /* 0x040fe20007ffe0ff */
[----:B---3--:R-:W3:Y:S01]  /*13df0*/  LDSM.16.M88.4 R32, [R188+0x6000] ;  /* 0x00600000bc20783b */ /* 0x008ee20000000200 */
[----:B------:R-:W-:-:S03]  /*13e00*/  IADD3 R176, R189, 0x5800, RZ ;  /* 0x00005800bdb07810 */ /* 0x000fc60007ffe0ff */
[----:B------:R-:W-:Y:S01]  /*13e10*/  LDSM.16.M88.4 R92, [R188+0x7000] ;  /* 0x00700000bc5c783b */ /* 0x000fe20000000200 */
[C---:B-1----:R-:W-:Y:S03]  /*13e20*/  HMMA.16816.F32.BF16 R20, R80.reuse, R12, RZ ;  /* 0x0000000c5014723c */ /* 0x042fe600000418ff */
[----:B------:R-:W-:Y:S05]  /*13e30*/  LDSM.16.M88.4 R88, [R188+0x7800] ;  /* 0x00780000bc58783b */ /* 0x000fea0000000200 */
[C---:B------:R-:W-:Y:S08]  /*13e40*/  HMMA.16816.F32.BF16 R12, R80.reuse, R14, RZ ;  /* 0x0000000e500c723c */ /* 0x040ff000000418ff */
[C---:B--2---:R-:W-:Y:S08]  /*13e50*/  HMMA.16816.F32.BF16 R44, R80.reuse, R40, RZ ;  /* 0x00000028502c723c */ /* 0x044ff000000418ff */
[----:B------:R-:W-:Y:S08]  /*13e60*/  HMMA.16816.F32.BF16 R40, R80, R42, RZ ;  /* 0x0000002a5028723c */ /* 0x000ff000000418ff */
[C---:B------:R-:W-:Y:S08]  /*13e70*/  HMMA.16816.F32.BF16 R20, R36.reuse, R24, R20 ;  /* 0x000000182414723c */ /* 0x040ff00000041814 */
[----:B------:R-:W-:Y:S01]  /*13e80*/  HMMA.16816.F32.BF16 R12, R36, R26, R12 ;  /* 0x0000001a240c723c */ /* 0x000fe2000004180c */
[----:B------:R-:W1:Y:S07]  /*13e90*/  LDSM.16.M88.4 R24, [R188+0x6800] ;  /* 0x00680000bc18783b */ /* 0x000e6e0000000200 */
[C---:B------:R-:W-:Y:S08]  /*13ea0*/  HMMA.16816.F32.BF16 R8, R80.reuse, R4, RZ ;  /* 0x000000045008723c */ /* 0x040ff000000418ff */
[C---:B------:R-:W-:Y:S08]  /*13eb0*/  HMMA.16816.F32.BF16 R4, R80.reuse, R6, RZ ;  /* 0x000000065004723c */ /* 0x040ff000000418ff */
[C---:B----4-:R-:W-:Y:S08]  /*13ec0*/  HMMA.16816.F32.BF16 R84, R80.reuse, R72, RZ ;  /* 0x000000485054723c */ /* 0x050ff000000418ff */
[----:B------:R-:W-:Y:S01]  /*13ed0*/  HMMA.16816.F32.BF16 R80, R80, R74, RZ ;  /* 0x0000004a5050723c */ /* 0x000fe200000418ff */
[----:B------:R-:W2:Y:S07]  /*13ee0*/  LDSM.16.M88.4 R72, [R184] ;  /* 0x00000000b848783b */ /* 0x000eae0000000200 */
[C---:B------:R-:W-:Y:S08]  /*13ef0*/  HMMA.16816.F32.BF16 R44, R36.reuse, R64, R44 ;  /* 0x00000040242c723c */ /* 0x040ff0000004182c */
[C---:B------:R-:W-:Y:S01]  /*13f00*/  HMMA.16816.F32.BF16 R40, R36.reuse, R66, R40 ;  /* 0x000000422428723c */ /* 0x040fe20000041828 */
[----:B------:R-:W4:Y:S07]  /*13f10*/  LDSM.16.M88.4 R64, [R184+0x800] ;  /* 0x00080000b840783b */ /* 0x000f2e0000000200 */
[C---:B------:R-:W-:Y:S08]  /*13f20*/  HMMA.16816.F32.BF16 R8, R36.reuse, R60, R8 ;  /* 0x0000003c2408723c */ /* 0x040ff00000041808 */
[C---:B------:R-:W-:Y:S01]  /*13f30*/  HMMA.16816.F32.BF16 R4, R36.reuse, R62, R4 ;  /* 0x0000003e2404723c */ /* 0x040fe20000041804 */
[----:B------:R-:W2:Y:S07]  /*13f40*/  LDSM.16.M88.4 R60, [R184+0x1000] ;  /* 0x00100000b83c783b */ /* 0x000eae0000000200 */
        /* <DEDUP_REMOVED lines=19> */
[C---:B----4-:R-:W-:Y:S01]  /*14080*/  HMMA.16816.F32.BF16 R92, R76.reuse, R64, R20 ;  /* 0x000000404c5c723c */ /* 0x050fe20000041814 */
[----:B------:R-:W2:Y:S07]  /*14090*/  LDSM.16.M88.4 R20, [R189+0x2000] ;  /* 0x00200000bd14783b */ /* 0x000eae0000000200 */
[C---:B------:R-:W-:Y:S08]  /*140a0*/  HMMA.16816.F32.BF16 R12, R76.reuse, R66, R12 ;  /* 0x000000424c0c723c */ /* 0x040ff0000004180c */
[C---:B------:R-:W-:Y:S08]  /*140b0*/  HMMA.16816.F32.BF16 R8, R76.reuse, R60, R8 ;  /* 0x0000003c4c08723c */ /* 0x040ff00000041808 */
[C---:B------:R-:W-:Y:S01]  /*140c0*/  HMMA.16816.F32.BF16 R4, R76.reuse, R62, R4 ;  /* 0x0000003e4c04723c */ /* 0x040fe20000041804 */
[----:B------:R-:W4:Y:S07]  /*140d0*/  LDSM.16.M88.4 R60, [R189+0x2800] ;  /* 0x00280000bd3c783b */ /* 0x000f2e0000000200 */
[C---:B------:R-:W-:Y:S08]  /*140e0*/  HMMA.16816.F32.BF16 R84, R76.reuse, R48, R84 ;  /* 0x000000304c54723c */ /* 0x040ff00000041854 */
[----:B------:R-:W-:Y:S01]  /*140f0*/  HMMA.16816.F32.BF16 R80, R76, R50, R80 ;  /* 0x000000324c50723c */ /* 0x000fe20000041850 */
[----:B------:R-:W2:Y:S04]  /*14100*/  LDSM.16.M88.4 R48, [R189+0x3000] ;  /* 0x00300000bd30783b */ /* 0x000ea80000000200 */
[----:B------:R-:W-:Y:S03]  /*14110*/  LDSM.16.M88.4 R76, [R189+0x3800] ;  /* 0x00380000bd4c783b */ /* 0x000fe60000000200 */
[C---:B---3--:R-:W-:Y:S08]  /*14120*/  HMMA.16816.F32.BF16 R44, R36.reuse, R32, R44 ;  /* 0x00000020242c723c */ /* 0x048ff0000004182c */
[C---:B------:R-:W-:Y:S01]  /*14130*/  HMMA.16816.F32.BF16 R64, R36.reuse, R34, R40 ;  /* 0x000000222440723c */ /* 0x040fe20000041828 */
[----:B------:R-:W-:Y:S04]  /*14140*/  LDSM.16.M88.4 R40, [R17+0x2000] ;  /* 0x002000001128783b */ /* 0x000fe80000000200 */
[----:B------:R-:W3:Y:S03]  /*14150*/  LDSM.16.M88.4 R32, [R188+0x8000] ;  /* 0x00800000bc20783b */ /* 0x000ee60000000200 */
        /* <DEDUP_REMOVED lines=13> */
[C---:B----4-:R-:W-:Y:S08]  /*14230*/  HMMA.16816.F32.BF16 R92, R88.reuse, R60, R92 ;  /* 0x0000003c585c723c */ /* 0x050ff0000004185c */
[C---:B------:R-:W-:Y:S01]  /*14240*/  HMMA.16816.F32.BF16 R12, R88.reuse, R62, R12 ;  /* 0x0000003e580c723c */ /* 0x040fe2000004180c */
[----:B------:R-:W-:Y:S07]  /*14250*/  LDSM.16.M88.4 R60, [R184+0x3000] ;  /* 0x00300000b83c783b */ /* 0x000fee0000000200 */
[C---:B------:R-:W-:Y:S08]  /*14260*/  HMMA.16816.F32.BF16 R8, R88.reuse, R48, R8 ;  /* 0x000000305808723c */ /* 0x040ff00000041808 */
[----:B------:R-:W-:Y:S01]  /*14270*/  HMMA.16816.F32.BF16 R4, R88, R50, R4 ;  /* 0x000000325804723c */ /* 0x000fe20000041804 */
[----:B------:R-:W4:Y:S07]  /*14280*/  LDSM.16.M88.4 R48, [R16+0x2000] ;  /* 0x002000001030783b */ /* 0x000f2e0000000200 */
[C---:B---3--:R-:W-:Y:S08]  /*14290*/  HMMA.16816.F32.BF16 R44, R40.reuse, R32, R44 ;  /* 0x00000020282c723c */ /* 0x048ff0000004182c */
[----:B------:R-:W-:Y:S01]  /*142a0*/  HMMA.16816.F32.BF16 R64, R40, R34, R64 ;  /* 0x000000222840723c */ /* 0x000fe20000041840 */
[----:B------:R-:W3:Y:S07]  /*142b0*/  LDSM.16.M88.4 R32, [R184+0x2800] ;  /* 0x00280000b820783b */ /* 0x000eee0000000200 */
        /* <DEDUP_REMOVED lines=8> */
[----:B------:R-:W1:Y:S03]  /*14340*/  LDSM.16.M88.4 R4, [R190+0xa800] ;  /* 0x00a80000be04783b */ /* 0x000e660000000200 */
[C---:B------:R-:W-:Y:S01]  /*14350*/  HMMA.16816.F32.BF16 R88, R40.reuse, R28, R84 ;  /* 0x0000001c2858723c */ /* 0x040fe20000041854 */
[----:B------:R-:W1:Y:S07]  /*14360*/  LDSM.16.M88.4 R84, [R190+0xb000] ;  /* 0x00b00000be54783b */ /* 0x000e6e0000000200 */
[----:B------:R-:W-:Y:S01]  /*14370*/  HMMA.16816.F32.BF16 R80, R40, R30, R80 ;  /* 0x0000001e2850723c */ /* 0x000fe20000041850 */
[----:B------:R-:W1:Y:S04]  /*14380*/  LDSM.16.M88.4 R40, [R190+0xb800] ;  /* 0x00b80000be28783b */ /* 0x000e680000000200 */
[----:B------:R-:W-:Y:S03]  /*14390*/  LDSM.16.M88.4 R28, [R189+0x4800] ;  /* 0x00480000bd1c783b */ /* 0x000fe60000000200 */
[C---:B----4-:R-:W-:Y:S08]  /*143a0*/  HMMA.16816.F32.BF16 R44, R48.reuse, R36, R44 ;  /* 0x00000024302c723c */ /* 0x050ff0000004182c */
[C---:B------:R-:W-:Y:S01]  /*143b0*/  HMMA.16816.F32.BF16 R64, R48.reuse, R38, R64 ;  /* 0x000000263040723c */ /* 0x040fe20000041840 */
[----:B------:R-:W-:Y:S07]  /*143c0*/  LDSM.16.M88.4 R36, [R53+0x4000] ;  /* 0x004000003524783b */ /* 0x000fee0000000200 */
[C---:B---3--:R-:W-:Y:S08]  /*143d0*/  HMMA.16816.F32.BF16 R92, R48.reuse, R32, R92 ;  /* 0x00000020305c723c */ /* 0x048ff0000004185c */
[C---:B------:R-:W-:Y:S01]  /*143e0*/  HMMA.16816.F32.BF16 R12, R48.reuse, R34, R12 ;  /* 0x00000022300c723c */ /* 0x040fe2000004180c */
[----:B------:R-:W3:Y:S07]  /*143f0*/  LDSM.16.M88.4 R32, [R189+0x4000] ;  /* 0x00400000bd20783b */ /* 0x000eee0000000200 */
[C---:B------:R-:W-:Y:S08]  /*14400*/  HMMA.16816.F32.BF16 R8, R48.reuse, R60, R8 ;  /* 0x0000003c3008723c */ /* 0x040ff00000041808 */
[C---:B------:R-:W-:Y:S01]  /*14410*/  HMMA.16816.F32.BF16 R76, R48.reuse, R62, R76 ;  /* 0x0000003e304c723c */ /* 0x040fe2000004184c */
[----:B------:R-:W4:Y:S07]  /*14420*/  LDSM.16.M88.4 R60, [R189+0x5000] ;  /* 0x00500000bd3c783b */ /* 0x000f2e0000000200 */
[C---:B-1----:R-:W-:Y:S08]  /*14430*/  HMMA.16816.F32.BF16 R88, R48.reuse, R24, R88 ;  /* 0x000000183058723c */ /* 0x042ff00000041858 */
[----:B------:R-:W-:Y:S01]  /*14440*/  HMMA.16816.F32.BF16 R80, R48, R26, R80 ;  /* 0x0000001a3050723c */ /* 0x000fe20000041850 */
[----:B------:R-:W-:Y:S04]  /*14450*/  LDSM.16.M88.4 R24, [R17+0x4000] ;  /* 0x004000001118783b */ /* 0x000fe80000000200 */
[----:B------:R-:W-:Y:S03]  /*14460*/  LDSM.16.M88.4 R48, [R184+0x4000] ;  /* 0x00400000b830783b */ /* 0x000fe60000000200 */
[C---:B--2---:R-:W-:Y:S08]  /*14470*/  HMMA.16816.F32.BF16 R44, R72.reuse, R20, R44 ;  /* 0x00000014482c723c */ /* 0x044ff0000004182c */
[C---:B------:R-:W-:Y:S01]  /*14480*/  HMMA.16816.F32.BF16 R64, R72.reuse, R22, R64 ;  /* 0x000000164840723c */ /* 0x040fe20000041840 */
[----:B------:R-:W-:Y:S07]  /*14490*/  LDSM.16.M88.4 R20, [R188+0xa000] ;  /* 0x00a00000bc14783b */ /* 0x000fee0000000200 */
[C---:B------:R-:W-:Y:S08]  /*144a0*/  HMMA.16816.F32.BF16 R92, R72.reuse, R4, R92 ;  /* 0x00000004485c723c */ /* 0x040ff0000004185c */
[C---:B------:R-:W-:Y:S01]  /*144b0*/  HMMA.16816.F32.BF16 R12, R72.reuse, R6, R12 ;  /* 0x00000006480c723c */ /* 0x040fe2000004180c */
[----:B------:R-:W1:Y:S07]  /*144c0*/  LDSM.16.M88.4 R4, [R189+0x5800] ;  /* 0x00580000bd04783b */ /* 0x000e6e0000000200 */
[C---:B------:R-:W-:Y:S08]  /*144d0*/  HMMA.16816.F32.BF16 R8, R72.reuse, R84, R8 ;  /* 0x000000544808723c */ /* 0x040ff00000041808 */
[C---:B------:R-:W-:Y:S08]  /*144e0*/  HMMA.16816.F32.BF16 R76, R72.reuse, R86, R76 ;  /* 0x00000056484c723c */ /* 0x040ff0000004184c */
[C---:B------:R-:W-:Y:S08]  /*144f0*/  HMMA.16816.F32.BF16 R88, R72.reuse, R40, R88 ;  /* 0x000000284858723c */ /* 0x040ff00000041858 */
[----:B------:R-:W-:Y:S01]  /*14500*/  HMMA.16816.F32.BF16 R80, R72, R42, R80 ;  /* 0x0000002a4850723c */ /* 0x000fe20000041850 */
[----:B------:R-:W-:Y:S07]  /*14510*/  LDSM.16.M88.4 R40, [R188+0xb800] ;  /* 0x00b80000bc28783b */ /* 0x000fee0000000200 */
[C---:B---3--:R-:W-:Y:S08]  /*14520*/  HMMA.16816.F32.BF16 R44, R36.reuse, R32, R44 ;  /* 0x00000020242c723c */ /* 0x048ff0000004182c */
[C---:B------:R-:W-:Y:S01]  /*14530*/  HMMA.16816.F32.BF16 R64, R36.reuse, R34, R64 ;  /* 0x000000222440723c */ /* 0x040fe20000041840 */
[----:B------:R-:W2:Y:S07]  /*14540*/  LDSM.16.M88.4 R32, [R188+0xa800] ;  /* 0x00a80000bc20783b */ /* 0x000eae0000000200 */
[C---:B------:R-:W-:Y:S08]  /*14550*/  HMMA.16816.F32.BF16 R92, R36.reuse, R28, R92 ;  /* 0x0000001c245c723c */ /* 0x040ff0000004185c */
[C---:B------:R-:W-:Y:S01]  /*14560*/  HMMA.16816.F32.BF16 R12, R36.reuse, R30, R12 ;  /* 0x0000001e240c723c */ /* 0x040fe2000004180c */
[----:B------:R-:W3:Y:S07]  /*14570*/  LDSM.16.M88.4 R28, [R188+0xb000] ;  /* 0x00b00000bc1c783b */ /* 0x000eee0000000200 */
[C---:B----4-:R-:W-:Y:S08]  /*14580*/  HMMA.16816.F32.BF16 R8, R36.reuse, R60, R8 ;  /* 0x0000003c2408723c */ /* 0x050ff00000041808 */
[C---:B------:R-:W-:Y:S01]  /*14590*/  HMMA.16816.F32.BF16 R76, R36.reuse, R62, R76 ;  /* 0x0000003e244c723c */ /* 0x040fe2000004184c */
[----:B------:R4:W3:Y:S07]  /*145a0*/  LDSM.16.M88.4 R60, [R16+0x4000] ;  /* 0x00400000103c783b */ /* 0x0008ee0000000200 */
[C---:B-1----:R-:W-:Y:S08]  /*145b0*/  HMMA.16816.F32.BF16 R88, R36.reuse, R4, R88 ;  /* 0x000000042458723c */ /* 0x042ff00000041858 */
[----:B------:R-:W-:Y:S01]  /*145c0*/  HMMA.16816.F32.BF16 R80, R36, R6, R80 ;  /* 0x000000062450723c */ /* 0x000fe20000041850 */
[----:B------:R-:W1:Y:S07]  /*145d0*/  LDSM.16.M88.4 R4, [R184+0x4800] ;  /* 0x00480000b804783b */ /* 0x000e6e0000000200 */
[C---:B------:R-:W-:Y:S08]  /*145e0*/  HMMA.16816.F32.BF16 R44, R24.reuse, R20, R44 ;  /* 0x00000014182c723c */ /* 0x040ff0000004182c */
[C---:B------:R-:W-:Y:S01]  /*145f0*/  HMMA.16816.F32.BF16 R64, R24.reuse, R22, R64 ;  /* 0x000000161840723c */ /* 0x040fe20000041840 */
[----:B------:R-:W1:Y:S07]  /*14600*/  LDSM.16.M88.4 R20, [R184+0x5000] ;  /* 0x00500000b814783b */ /* 0x000e6e0000000200 */
[C---:B--2---:R-:W-:Y:S08]  /*14610*/  HMMA.16816.F32.BF16 R92, R24.reuse, R32, R92 ;  /* 0x00000020185c723c */ /* 0x044ff0000004185c */
[C---:B------:R-:W-:Y:S08]  /*14620*/  HMMA.16816.F32.BF16 R12, R24.reuse, R34, R12 ;  /* 0x00000022180c723c */ /* 0x040ff0000004180c */
[C---:B---3--:R-:W-:Y:S07]  /*14630*/  HMMA.16816.F32.BF16 R8, R24.reuse, R28, R8 ;  /* 0x0000001c1808723c */ /* 0x048fee0000041808 */
[----:B------:R-:W-:Y:S01]  /*14640*/  IMAD.IADD R28, R2, 0x1, R57 ;  /* 0x00000001021c7824 */ /* 0x000fe200078e0239 */
[----:B------:R-:W-:Y:S04]  /*14650*/  HMMA.16816.F32.BF16 R76, R24, R30, R76 ;  /* 0x0000001e184c723c */ /* 0x000fe8000004184c */
[----:B------:R-:W-:-:S02]  /*14660*/  IADD3 R0, R28, 0x9, RZ ;  /* 0x000000091c007810 */ /* 0x000fc40007ffe0ff */
[-C--:B------:R-:W-:Y:S02]  /*14670*/  ISETP.GE.AND P3, PT, R28, R69.reuse, PT ;  /* 0x000000451c00720c */ /* 0x080fe40003f66270 */
[C---:B------:R-:W-:Y:S01]  /*14680*/  HMMA.16816.F32.BF16 R88, R24.reuse, R40, R88 ;  /* 0x000000281858723c */ /* 0x040fe20000041858 */
[-C--:B------:R-:W-:Y:S02]  /*14690*/  ISETP.GE.AND P0, PT, R0, R69.reuse, PT ;  /* 0x000000450000720c */ /* 0x080fe40003f06270 */
[C---:B------:R-:W-:Y:S02]  /*146a0*/  IADD3 R0, R28.reuse, 0x10, RZ ;  /* 0x000000101c007810 */ /* 0x040fe40007ffe0ff */
[----:B----4-:R-:W-:Y:S02]  /*146b0*/  IADD3 R16, R28, 0x1, RZ ;  /* 0x000000011c107810 */ /* 0x010fe40007ffe0ff */
[----:B------:R-:W-:Y:S01]  /*146c0*/  ISETP.GE.AND P6, PT, R0, R69, PT ;  /* 0x000000450000720c */ /* 0x000fe20003fc6270 */
[----:B------:R-:W-:Y:S01]  /*146d0*/  HMMA.16816.F32.BF16 R80, R24, R42, R80 ;  /* 0x0000002a1850723c */ /* 0x000fe20000041850 */
[----:B------:R-:W2:Y:S01]  /*146e0*/  LDSM.16.M88.4 R24, [R184+0x5800] ;  /* 0x00580000b818783b */ /* 0x000ea20000000200 */
[----:B------:R-:W-:Y:S01]  /*146f0*/  IADD3 R0, R28, 0x18, RZ ;  /* 0x000000181c007810 */ /* 0x000fe20007ffe0ff */
[----:B------:R-:W-:-:S04]  /*14700*/  DEPBAR.LE SB0, 0x0 ;  /* 0x000080000000791a */ /* 0x000fc80000000000 */
[----:B------:R-:W-:Y:S01]  /*14710*/  ISETP.GE.AND P2, PT, R16, R69, PT ;  /* 0x000000451000720c */ /* 0x000fe20003f46270 */
[C---:B------:R-:W-:Y:S08]  /*14720*/  HMMA.16816.F32.BF16 R44, R60.reuse, R48, R44 ;  /* 0x000000303c2c723c */ /* 0x040ff0000004182c */
[C---:B------:R-:W-:Y:S08]  /*14730*/  HMMA.16816.F32.BF16 R64, R60.reuse, R50, R64 ;  /* 0x000000323c40723c */ /* 0x040ff00000041840 */
[C---:B-1----:R-:W-:Y:S07]  /*14740*/  HMMA.16816.F32.BF16 R92, R60.reuse, R4, R92 ;  /* 0x000000043c5c723c */ /* 0x042fee000004185c */
[----:B------:R-:W-:Y:S01]  /*14750*/  IADD3 R4, R28, 0x8, RZ ;  /* 0x000000081c047810 */ /* 0x000fe20007ffe0ff */
[----:B------:R-:W-:Y:S01]  /*14760*/  HMMA.16816.F32.BF16 R12, R60, R6, R12 ;  /* 0x000000063c0c723c */ /* 0x000fe2000004180c */
[----:B------:R-:W-:-:S02]  /*14770*/  FSEL R46, R46, -INF , !P3 ;  /* 0xff8000002e2e7808 */ /* 0x000fc40005800000 */
[-C--:B------:R-:W-:Y:S02]  /*14780*/  ISETP.GE.AND P1, PT, R4, R69.reuse, PT ;  /* 0x000000450400720c */ /* 0x080fe40003f26270 */
[----:B------:R-:W-:Y:S02]  /*14790*/  IADD3 R4, R28, 0x11, RZ ;  /* 0x000000111c047810 */ /* 0x000fe40007ffe0ff */
[----:B------:R-:W-:Y:S01]  /*147a0*/  FSEL R44, R44, -INF , !P3 ;  /* 0xff8000002c2c7808 */ /* 0x000fe20005800000 */
[----:B------:R-:W-:Y:S01]  /*147b0*/  HMMA.16816.F32.BF16 R8, R60, R20, R8 ;  /* 0x000000143c08723c */ /* 0x000fe20000041808 */
[-C--:B------:R-:W-:Y:S02]  /*147c0*/  ISETP.GE.AND P3, PT, R0, R69.reuse, PT ;  /* 0x000000450000720c */ /* 0x080fe40003f66270 */
[----:B------:R-:W-:Y:S02]  /*147d0*/  IADD3 R0, R28, 0x20, RZ ;  /* 0x000000201c007810 */ /* 0x000fe40007ffe0ff */
[----:B------:R-:W-:-:S02]  /*147e0*/  ISETP.GE.AND P5, PT, R4, R69, PT ;  /* 0x000000450400720c */ /* 0x000fc40003fa6270 */
[----:B------:R-:W-:Y:S01]  /*147f0*/  IADD3 R4, R28, 0x19, RZ ;  /* 0x000000191c047810 */ /* 0x000fe20007ffe0ff */
[C---:B------:R-:W-:Y:S01]  /*14800*/  HMMA.16816.F32.BF16 R76, R60.reuse, R22, R76 ;  /* 0x000000163c4c723c */ /* 0x040fe2000004184c */
[----:B------:R-:W-:Y:S02]  /*14810*/  FSEL R66, R66, -INF , !P1 ;  /* 0xff80000042427808 */ /* 0x000fe40004800000 */
[----:B------:R-:W-:Y:S02]  /*14820*/  FSEL R64, R64, -INF , !P1 ;  /* 0xff80000040407808 */ /* 0x000fe40004800000 */
[----:B------:R-:W-:Y:S02]  /*14830*/  ISETP.GE.AND P1, PT, R0, R69, PT ;  /* 0x000000450000720c */ /* 0x000fe40003f26270 */
[----:B------:R-:W-:Y:S01]  /*14840*/  FSEL R47, R47, -INF , !P2 ;  /* 0xff8000002f2f7808 */ /* 0x000fe20005000000 */
[----:B--2---:R-:W-:Y:S01]  /*14850*/  HMMA.16816.F32.BF16 R88, R60, R24, R88 ;  /* 0x000000183c58723c */ /* 0x004fe20000041858 */
[----:B------:R-:W-:-:S02]  /*14860*/  FSEL R45, R45, -INF , !P2 ;  /* 0xff8000002d2d7808 */ /* 0x000fc40005000000 */
[----:B------:R-:W-:Y:S02]  /*14870*/  IADD3 R0, R28, 0x21, RZ ;  /* 0x000000211c007810 */ /* 0x000fe40007ffe0ff */
[-C--:B------:R-:W-:Y:S02]  /*14880*/  ISETP.GE.AND P2, PT, R4, R69.reuse, PT ;  /* 0x000000450400720c */ /* 0x080fe40003f46270 */
[----:B------:R-:W-:Y:S01]  /*14890*/  IADD3 R4, R28, 0x28, RZ ;  /* 0x000000281c047810 */ /* 0x000fe20007ffe0ff */
[----:B------:R-:W-:Y:S01]  /*148a0*/  HMMA.16816.F32.BF16 R80, R60, R26, R80 ;  /* 0x0000001a3c50723c */ /* 0x000fe20000041850 */
[----:B------:R-:W-:Y:S02]  /*148b0*/  FSEL R67, R67, -INF , !P0 ;  /* 0xff80000043437808 */ /* 0x000fe40004000000 */
[----:B------:R-:W-:Y:S02]  /*148c0*/  FSEL R65, R65, -INF , !P0 ;  /* 0xff80000041417808 */ /* 0x000fe40004000000 */
[----:B------:R-:W-:-:S02]  /*148d0*/  ISETP.GE.AND P0, PT, R0, R69, PT ;  /* 0x000000450000720c */ /* 0x000fc40003f06270 */
[----:B------:R-:W-:Y:S02]  /*148e0*/  FSEL R0, R94, -INF , !P6 ;  /* 0xff8000005e007808 */ /* 0x000fe40007000000 */
[----:B------:R-:W-:Y:S02]  /*148f0*/  FSEL R92, R92, -INF , !P6 ;  /* 0xff8000005c5c7808 */ /* 0x000fe40007000000 */
[----:B------:R-:W-:Y:S02]  /*14900*/  ISETP.GE.AND P6, PT, R4, R69, PT ;  /* 0x000000450400720c */ /* 0x000fe40003fc6270 */
[----:B------:R-:W-:Y:S02]  /*14910*/  IADD3 R4, R28, 0x29, RZ ;  /* 0x000000291c047810 */ /* 0x000fe40007ffe0ff */
[----:B------:R-:W-:Y:S02]  /*14920*/  FSEL R16, R95, -INF , !P5 ;  /* 0xff8000005f107808 */ /* 0x000fe40006800000 */
[----:B------:R-:W-:-:S02]  /*14930*/  FSEL R93, R93, -INF , !P5 ;  /* 0xff8000005d5d7808 */ /* 0x000fc40006800000 */
[-C--:B------:R-:W-:Y:S02]  /*14940*/  ISETP.GE.AND P5, PT, R4, R69.reuse, PT ;  /* 0x000000450400720c */ /* 0x080fe40003fa6270 */
[----:B------:R-:W-:Y:S02]  /*14950*/  IADD3 R4, R28, 0x30, RZ ;  /* 0x000000301c047810 */ /* 0x000fe40007ffe0ff */
[----:B------:R-:W-:Y:S02]  /*14960*/  FSEL R14, R14, -INF , !P3 ;  /* 0xff8000000e0e7808 */ /* 0x000fe40005800000 */
[----:B------:R-:W-:Y:S02]  /*14970*/  FSEL R12, R12, -INF , !P3 ;  /* 0xff8000000c0c7808 */ /* 0x000fe40005800000 */
[----:B------:R-:W-:Y:S02]  /*14980*/  ISETP.GE.AND P3, PT, R4, R69, PT ;  /* 0x000000450400720c */ /* 0x000fe40003f66270 */
[----:B------:R-:W-:-:S02]  /*14990*/  IADD3 R4, R28, 0x31, RZ ;  /* 0x000000311c047810 */ /* 0x000fc40007ffe0ff */
[----:B------:R-:W-:Y:S02]  /*149a0*/  FSEL R15, R15, -INF , !P2 ;  /* 0xff8000000f0f7808 */ /* 0x000fe40005000000 */
[----:B------:R-:W-:Y:S02]  /*149b0*/  FSEL R13, R13, -INF , !P2 ;  /* 0xff8000000d0d7808 */ /* 0x000fe40005000000 */
[----:B------:R-:W-:Y:S02]  /*149c0*/  ISETP.GE.AND P2, PT, R4, R69, PT ;  /* 0x000000450400720c */ /* 0x000fe40003f46270 */
[C---:B------:R-:W-:Y:S02]  /*149d0*/  IADD3 R4, R28.reuse, 0x38, RZ ;  /* 0x000000381c047810 */ /* 0x040fe40007ffe0ff */
[----:B------:R-:W-:Y:S02]  /*149e0*/  IADD3 R28, R28, 0x39, RZ ;  /* 0x000000391c1c7810 */ /* 0x000fe40007ffe0ff */
[----:B------:R-:W-:-:S02]  /*149f0*/  FSEL R170, R10, -INF , !P1 ;  /* 0xff8000000aaa7808 */ /* 0x000fc40004800000 */
[----:B------:R-:W-:Y:S02]  /*14a00*/  FSEL R154, R8, -INF , !P1 ;  /* 0xff800000089a7808 */ /* 0x000fe40004800000 */
[----:B------:R-:W-:Y:S02]  /*14a10*/  FSEL R167, R11, -INF , !P0 ;  /* 0xff8000000ba77808 */ /* 0x000fe40004000000 */
[----:B------:R-:W-:Y:S02]  /*14a20*/  FSEL R212, R9, -INF , !P0 ;  /* 0xff80000009d47808 */ /* 0x000fe40004000000 */
[-C--:B------:R-:W-:Y:S02]  /*14a30*/  ISETP.GE.AND P1, PT, R4, R69.reuse, PT ;  /* 0x000000450400720c */ /* 0x080fe40003f26270 */
[----:B------:R-:W-:Y:S02]  /*14a40*/  ISETP.GE.AND P0, PT, R28, R69, PT ;  /* 0x000000451c00720c */ /* 0x000fe40003f06270 */
        /* <DEDUP_REMOVED lines=21> */
[-C--:B--2---:R-:W-:Y:S02]  /*14ba0*/  IABS R6, R11.reuse ;  /* 0x0000000b00067213 */ /* 0x084fe40000000000 */
[-C--:B------:R-:W-:Y:S02]  /*14bb0*/  IABS R4, R11.reuse ;  /* 0x0000000b00047213 */ /* 0x080fe40000000000 */
[----:B------:R-:W1:Y:S01]  /*14bc0*/  I2F.RP R7, R6 ;  /* 0x0000000600077306 */ /* 0x000e620000209400 */
[----:B------:R-:W-:-:S02]  /*14bd0*/  LOP3.LUT R2, R2, R11, RZ, 0x3c, !PT ;  /* 0x0000000b02027212 */ /* 0x000fc400078e3cff */
[----:B------:R-:W-:Y:S02]  /*14be0*/  IMAD.MOV R4, RZ, RZ, -R4 ;  /* 0x000000ffff047224 */ /* 0x000fe400078e0a04 */
[----:B------:R-:W-:-:S03]  /*14bf0*/  ISETP.GE.AND P2, PT, R2, RZ, PT ;  /* 0x000000ff0200720c */ /* 0x000fc60003f46270 */
[----:B-1----:R-:W1:Y:S02]  /*14c00*/  MUFU.RCP R20, R7 ;  /* 0x0000000700147308 */ /* 0x002e640000001000 */
[----:B-1----:R-:W-:-:S06]  /*14c10*/  IADD3 R20, R20, 0xffffffe, RZ ;  /* 0x0ffffffe14147810 */ /* 0x002fcc0007ffe0ff */
[----:B------:R-:W1:Y:S02]  /*14c20*/  F2I.FTZ.U32.TRUNC.NTZ R21, R20 ;  /* 0x0000001400157305 */ /* 0x000e64000021f000 */
[--C-:B-1----:R-:W-:Y:S02]  /*14c30*/  IMAD.MOV R3, RZ, RZ, -R21.reuse ;  /* 0x000000ffff037224 */ /* 0x102fe400078e0a15 */
[----:B------:R-:W-:Y:S02]  /*14c40*/  IMAD.MOV.U32 R20, RZ, RZ, RZ ;  /* 0x000000ffff147224 */ /* 0x000fe400078e00ff */
[----:B------:R-:W-:Y:S01]  /*14c50*/  IMAD R10, R3, R6, RZ ;  /* 0x00000006030a7224 */ /* 0x000fe200078e02ff */
[----:B------:R-:W-:Y:S02]  /*14c60*/  IABS R3, R8 ;  /* 0x0000000800037213 */ /* 0x000fe40000000000 */
[----:B------:R-:W-:Y:S01]  /*14c70*/  LOP3.LUT R8, R8, R11, RZ, 0x3c, !PT ;  /* 0x0000000b08087212 */ /* 0x000fe200078e3cff */
[----:B------:R-:W-:-:S03]  /*14c80*/  IMAD.HI.U32 R10, R21, R10, R20 ;  /* 0x0000000a150a7227 */ /* 0x000fc600078e0014 */
[----:B------:R-:W-:-:S03]  /*14c90*/  ISETP.GE.AND P0, PT, R8, RZ, PT ;  /* 0x000000ff0800720c */ /* 0x000fc60003f06270 */
        /* <DEDUP_REMOVED lines=11> */
[----:B------:R-:W-:Y:S02]  /*14d50*/  ISETP.GE.U32.AND P5, PT, R3, R6, PT ;  /* 0x000000060300720c */ /* 0x000fe40003fa6070 */
[----:B------:R-:W-:Y:S02]  /*14d60*/  @!P1 IADD3 R7, R7, 0x1, RZ ;  /* 0x0000000107079810 */ /* 0x000fe40007ffe0ff */
[----:B------:R-:W-:-:S07]  /*14d70*/  ISETP.NE.AND P1, PT, R11, RZ, PT ;  /* 0x000000ff0b00720c */ /* 0x000fce0003f25270 */
[----:B------:R-:W-:Y:S02]  /*14d80*/  @P6 IADD3 R9, R9, 0x1, RZ ;  /* 0x0000000109096810 */ /* 0x000fe40007ffe0ff */
[----:B------:R-:W-:-:S03]  /*14d90*/  @P5 IADD3 R7, R7, 0x1, RZ ;  /* 0x0000000107075810 */ /* 0x000fc60007ffe0ff */
[----:B------:R-:W-:Y:S02]  /*14da0*/  @!P2 IMAD.MOV R9, RZ, RZ, -R9 ;  /* 0x000000ffff09a224 */ /* 0x000fe400078e0a09 */
[----:B------:R-:W-:-:S03]  /*14db0*/  @!P0 IMAD.MOV R7, RZ, RZ, -R7 ;  /* 0x000000ffff078224 */ /* 0x000fc600078e0a07 */
[C---:B------:R-:W-:Y:S02]  /*14dc0*/  SEL R5, R4.reuse, R9, !P1 ;  /* 0x0000000904057207 */ /* 0x040fe40004800000 */
[----:B------:R-:W-:Y:S01]  /*14dd0*/  SEL R4, R4, R7, !P1 ;  /* 0x0000000704047207 */ /* 0x000fe20004800000 */
[----:B------:R-:W2:Y:S02]  /*14de0*/  LD.E.64 R8, [R18.64+0x20] ;  /* 0x0000200612087980 */ /* 0x000ea4000c101b00 */
[C-C-:B------:R-:W-:Y:S02]  /*14df0*/  IMAD.WIDE R22, R5.reuse, 0x4, R208.reuse ;  /* 0x0000000405167825 */ /* 0x140fe400078e02d0 */
[----:B------:R-:W3:Y:S02]  /*14e00*/  LD.E.64 R6, [R18.64+0x38] ;  /* 0x0000380612067980 */ /* 0x000ee4000c101b00 */
[----:B------:R-:W-:Y:S02]  /*14e10*/  IMAD.WIDE R20, R4, 0x4, R208 ;  /* 0x0000000404147825 */ /* 0x000fe400078e02d0 */
[----:B------:R-:W4:Y:S04]  /*14e20*/  LD.E R3, [R22.64] ;  /* 0x0000000616037980 */ /* 0x000f28000c101900 */
[----:B------:R-:W4:Y:S01]  /*14e30*/  LD.E R2, [R20.64] ;  /* 0x0000000614027980 */ /* 0x000f22000c101900 */
[----:B------:R-:W-:-:S05]  /*14e40*/  IADD3 R4, R5, -R4, RZ ;  /* 0x8000000405047210 */ /* 0x000fca0007ffe0ff */
[----:B------:R-:W-:-:S05]  /*14e50*/  IMAD R11, R11, R4, -0x40 ;  /* 0xffffffc00b0b7424 */ /* 0x000fca00078e0204 */
[----:B------:R-:W-:Y:S01]  /*14e60*/  SHF.R.S32.HI R5, RZ, 0x1f, R11 ;  /* 0x0000001fff057819 */ /* 0x000fe2000001140b */
[-C--:B---3--:R-:W-:Y:S02]  /*14e70*/  IMAD R4, R7, R11.reuse, RZ ;  /* 0x0000000b07047224 */ /* 0x088fe400078e02ff */
[----:B------:R-:W-:-:S04]  /*14e80*/  IMAD.WIDE.U32 R10, R6, R11, RZ ;  /* 0x0000000b060a7225 */ /* 0x000fc800078e00ff */
[----:B----4-:R-:W-:Y:S02]  /*14e90*/  IMAD.IADD R2, R2, 0x1, -R3 ;  /* 0x0000000102027824 */ /* 0x010fe400078e0a03 */
[----:B------:R-:W-:Y:S02]  /*14ea0*/  IMAD R4, R6, R5, R4 ;  /* 0x0000000506047224 */ /* 0x000fe400078e0204 */
[----:B--2---:R-:W-:Y:S01]  /*14eb0*/  IMAD R3, R9, R2, RZ ;  /* 0x0000000209037224 */ /* 0x004fe200078e02ff */
[----:B------:R-:W-:Y:S01]  /*14ec0*/  SHF.R.S32.HI R5, RZ, 0x1f, R2 ;  /* 0x0000001fff057819 */ /* 0x000fe20000011402 */
[----:B------:R-:W-:-:S04]  /*14ed0*/  IMAD.IADD R11, R11, 0x1, R4 ;  /* 0x000000010b0b7824 */ /* 0x000fc800078e0204 */
[----:B------:R-:W-:Y:S02]  /*14ee0*/  IMAD R3, R8, R5, R3 ;  /* 0x0000000508037224 */ /* 0x000fe400078e0203 */
[----:B------:R-:W-:-:S05]  /*14ef0*/  IMAD.WIDE.U32 R8, R2, R8, R10 ;  /* 0x0000000802087225 */ /* 0x000fca00078e000a */
[----:B------:R-:W-:Y:S01]  /*14f00*/  IADD3 R2, R9, R3, RZ ;  /* 0x0000000309027210 */ /* 0x000fe20007ffe0ff */
[----:B------:R-:W-:Y:S01]  /*14f10*/  IMAD.MOV.U32 R3, RZ, RZ, R8 ;  /* 0x000000ffff037224 */ /* 0x000fe200078e0008 */
[----:B------:R-:W-:Y:S05]  /*14f20*/  BRA `(.L_x_1734) ;  /* 0x0000003000007947 */ /* 0x000fea0003800000 */
.L_x_1733:
[----:B------:R-:W2:Y:S02]  /*14f30*/  LD.E R3, [R18.64+0x38] ;  /* 0x0000380612037980 */ /* 0x000ea4000c101900 */
[----:B--2---:R-:W-:-:S04]  /*14f40*/  LEA R3, -R3, RZ, 0x6 ;  /* 0x000000ff03037211 */ /* 0x004fc800078e31ff */
[----:B------:R-:W-:Y:S02]  /*14f50*/  SHF.R.S32.HI R2, RZ, 0x1f, R3 ;  /* 0x0000001fff027819 */ /* 0x000fe40000011403 */
.L_x_1734:
[----:B------:R-:W-:Y:S05]  /*14f60*/  BSYNC B0 ;  /* 0x0000000000007941 */ /* 0x000fea0003800000 */
.L_x_1732:
        /* <DEDUP_REMOVED lines=8> */
[CC--:B------:R-:W-:Y:S01]  /*14ff0*/  @P3 LEA R6, P5, R157.reuse, R162.reuse, 0x1 ;  /* 0x000000a29d063211 */ /* 0x0c0fe200078a08ff */
[--C-:B------:R-:W-:Y:S01]  /*15000*/  IMAD.X R2, R2, 0x1, R199.reuse, P0 ;  /* 0x0000000102027824 */ /* 0x100fe200000e06c7 */
[C---:B------:R-:W-:Y:S01]  /*15010*/  @P2 LEA R10, P1, R157.reuse, R162, 0x1 ;  /* 0x000000a29d0a2211 */ /* 0x040fe200078208ff */
[----:B------:R-:W-:Y:S01]  /*15020*/  @!PT LDS RZ, [RZ] ;  /* 0x00000000fffff984 */ /* 0x000fe20000000800 */
[----:B------:R-:W-:Y:S01]  /*15030*/  @!PT LDS RZ, [RZ] ;  /* 0x00000000fffff984 */ /* 0x000fe20000000800 */
[----:B------:R-:W-:Y:S01]  /*15040*/  @!PT LDS RZ, [RZ] ;  /* 0x00000000fffff984 */ /* 0x000fe20000000800 */
[----:B------:R1:W-:Y:S01]  /*15050*/  @P6 LDGSTS.E.BYPASS.LTC128B.128 [R210+0x6000], [R8.64] ;  /* 0x0600000008d26fae */ /* 0x0003e2000b901d46 */
[-CC-:B------:R-:W-:Y:S02]  /*15060*/  @P3 LEA.HI.X R7, R157, R163.reuse, R158.reuse, 0x1, P5 ;  /* 0x000000a39d073211 */ /* 0x180fe400028f0c9e */
[C---:B------:R-:W-:Y:S01]  /*15070*/  IADD3 R3, P5, R5.reuse, R198, RZ ;  /* 0x000000c605037210 */ /* 0x040fe20007fbe0ff */
[----:B------:R1:W-:Y:S01]  /*15080*/  @!P6 STS.128 [R210+0x6000], RZ ;  /* 0x006000ffd200e388 */ /* 0x0003e20000000c00 */
[-C--:B------:R-:W-:Y:S02]  /*15090*/  @P6 LEA R20, P0, R5, R202.reuse, 0x1 ;  /* 0x000000ca05146211 */ /* 0x080fe400078008ff */
        /* <DEDUP_REMOVED lines=8> */
[-C--:B------:R-:W-:Y:S01]  /*15120*/  @P2 LEA R22, P0, R5, R202.reuse, 0x1 ;  /* 0x000000ca05162211 */ /* 0x080fe200078008ff */
[----:B------:R1:W-:Y:S01]  /*15130*/  @!P3 STS.128 [R210+0x8000], RZ ;  /* 0x008000ffd200b388 */ /* 0x0003e20000000c00 */
[-C--:B------:R-:W-:Y:S02]  /*15140*/  @P6 LEA R26, P5, R3, R202.reuse, 0x1 ;  /* 0x000000ca031a6211 */ /* 0x080fe400078a08ff */
        /* <DEDUP_REMOVED lines=9> */
[C---:B------:R-:W-:Y:S01]  /*151e0*/  @P2 LEA R28, P0, R3.reuse, R202, 0x1 ;  /* 0x000000ca031c2211 */ /* 0x040fe200078008ff */
        /* <DEDUP_REMOVED lines=58> */
.L_x_1731:
[----:B------:R-:W-:Y:S05]  /*15590*/  BSYNC B1 ;  /* 0x0000000000017941 */ /* 0x000fea0003800000 */
.L_x_1730:
[----:B------:R-:W2:Y:S01]  /*155a0*/  LD.E R158, [R18.64+0xdc] ;  /* 0x0000dc06129e7980 */ /* 0x000ea2000c101900 */
[----:B------:R-:W-:-:S02]  /*155b0*/  FMNMX.FTZ R3, R44, R45, !PT ;  /* 0x0000002d2c037209 */ /* 0x000fc40007810000 */
[----:B------:R-:W-:Y:S02]  /*155c0*/  SHF.L.U32 R195, R55, 0x1, RZ ;  /* 0x0000000137c37819 */ /* 0x000fe400000006ff */
[----:B------:R-:W-:Y:S02]  /*155d0*/  FMNMX.FTZ R2, R64, R3, !PT ;  /* 0x0000000340027209 */ /* 0x000fe40007810000 */
[-C--:B------:R-:W-:Y:S01]  /*155e0*/  LEA R193, R54, R195.reuse, 0x1 ;  /* 0x000000c336c17211 */ /* 0x080fe200078e08ff */
[----:B------:R-:W-:Y:S01]  /*155f0*/  LDSM.16.MT88.4 R124, [R195+0xc000] ;  /* 0x00c00000c37c783b */ /* 0x000fe20000004200 */
[----:B------:R-:W-:Y:S02]  /*15600*/  FMNMX.FTZ R3, R65, R2, !PT ;  /* 0x0000000241037209 */ /* 0x000fe40007810000 */
[----:B------:R-:W-:Y:S01]  /*15610*/  LEA R194, R56, R195, 0x1 ;  /* 0x000000c338c27211 */ /* 0x000fe200078e08ff */
        /* <DEDUP_REMOVED lines=21> */
[----:B-1----:R-:W-:Y:S01]  /*15770*/  LDSM.16.MT88.4 R8, [R195+0xe800] ;  /* 0x00e80000c308783b */ /* 0x002fe20000004200 */
        /* <DEDUP_REMOVED lines=22> */
[----:B------:R-:W3:Y:S01]  /*158e0*/  SHFL.BFLY PT, R2, R7, 0x2, 0x1f ;  /* 0x0c401f0007027f89 */ /* 0x000ee200000e0000 */
[----:B-1----:R-:W-:-:S05]  /*158f0*/  FMNMX.FTZ R5, R4, R5, !PT ;  /* 0x0000000504057209 */ /* 0x002fca0007810000 */
[----:B------:R-:W1:Y:S01]  /*15900*/  SHFL.BFLY PT, R132, R5, 0x1, 0x1f ;  /* 0x0c201f0005847f89 */ /* 0x000e6200000e0000 */
[----:B---3--:R-:W-:-:S05]  /*15910*/  FMNMX.FTZ R2, R7, R2, !PT ;  /* 0x0000000207027209 */ /* 0x008fca0007810000 */
[----:B------:R-:W3:Y:S01]  /*15920*/  SHFL.BFLY PT, R3, R2, 0x1, 0x1f ;  /* 0x0c201f0002037f89 */ /* 0x000ee200000e0000 */
[----:B-1----:R-:W-:-:S03]  /*15930*/  FMNMX.FTZ R132, R5, R132, !PT ;  /* 0x0000008405847209 */ /* 0x002fc60007810000 */
[----:B------:R-:W-:Y:S01]  /*15940*/  LDSM.16.MT88.4 R4, [R192+0x10000] ;  /* 0x01000000c004783b */ /* 0x000fe20000004200 */
        /* <DEDUP_REMOVED lines=9> */
[-C--:B------:R-:W-:Y:S02]  /*159e0*/  FFMA.FTZ R153, R44, R158.reuse, -R175 ;  /* 0x0000009e2c997223 */ /* 0x080fe400000108af */
[-CC-:B------:R-:W-:Y:S01]  /*159f0*/  FFMA.FTZ R157, R66, R158.reuse, -R165.reuse ;  /* 0x0000009e429d7223 */ /* 0x180fe200000108a5 */
[----:B------:R-:W-:Y:S01]  /*15a00*/  MUFU.EX2 R151, R151 ;  /* 0x0000009700977308 */ /* 0x000fe20000000800 */
[-C--:B------:R-:W-:Y:S02]  /*15a10*/  FFMA.FTZ R148, R67, R158.reuse, -R165 ;  /* 0x0000009e43947223 */ /* 0x080fe400000108a5 */
[----:B------:R-:W1:Y:S01]  /*15a20*/  LDSM.16.MT88.4 R64, [R195+0xe000] ;  /* 0x00e00000c340783b */ /* 0x000e620000004200 */
[----:B------:R-:W-:-:S02]  /*15a30*/  FFMA.FTZ R150, R45, R158, -R175 ;  /* 0x0000009e2d967223 */ /* 0x000fc400000108af */
[-CC-:B------:R-:W-:Y:S02]  /*15a40*/  FFMA.FTZ R152, R46, R158.reuse, -R165.reuse ;  /* 0x0000009e2e987223 */ /* 0x180fe400000108a5 */
[-CC-:B------:R-:W-:Y:S01]  /*15a50*/  FFMA.FTZ R155, R47, R158.reuse, -R165.reuse ;  /* 0x0000009e2f9b7223 */ /* 0x180fe200000108a5 */
[----:B------:R-:W-:Y:S01]  /*15a60*/  MUFU.EX2 R153, R153 ;  /* 0x0000009900997308 */ /* 0x000fe20000000800 */
[-CC-:B------:R-:W-:Y:S02]  /*15a70*/  FFMA.FTZ R134, R16, R158.reuse, -R165.reuse ;  /* 0x0000009e10867223 */ /* 0x180fe400000108a5 */
[----:B------:R-:W2:Y:S01]  /*15a80*/  LDSM.16.MT88.4 R16, [R193+0xe800] ;  /* 0x00e80000c110783b */ /* 0x000ea20000004200 */
[-C--:B------:R-:W-:Y:S02]  /*15a90*/  FFMA.FTZ R147, R0, R158.reuse, -R165 ;  /* 0x0000009e00937223 */ /* 0x080fe400000108a5 */
[-CC-:B------:R-:W-:Y:S02]  /*15aa0*/  FFMA.FTZ R149, R92, R158.reuse, -R175.reuse ;  /* 0x0000009e5c957223 */ /* 0x180fe400000108af */
[----:B------:R-:W3:Y:S01]  /*15ab0*/  MUFU.EX2 R150, R150 ;  /* 0x0000009600967308 */ /* 0x000ee20000000800 */
[----:B------:R-:W-:-:S02]  /*15ac0*/  FFMA.FTZ R144, R93, R158, -R175 ;  /* 0x0000009e5d907223 */ /* 0x000fc400000108af */
[-CC-:B------:R-:W-:Y:S02]  /*15ad0*/  FFMA.FTZ R145, R12, R158.reuse, -R175.reuse ;  /* 0x0000009e0c917223 */ /* 0x180fe400000108af */
[-C--:B------:R-:W-:Y:S02]  /*15ae0*/  FFMA.FTZ R2, R13, R158.reuse, -R175 ;  /* 0x0000009e0d027223 */ /* 0x080fe400000108af */
[-CC-:B------:R-:W-:Y:S01]  /*15af0*/  FFMA.FTZ R135, R14, R158.reuse, -R165.reuse ;  /* 0x0000009e0e877223 */ /* 0x180fe200000108a5 */
[----:B------:R-:W4:Y:S01]  /*15b00*/  MUFU.EX2 R146, R146 ;  /* 0x0000009200927308 */ /* 0x000f220000000800 */
[-C--:B------:R-:W-:Y:S02]  /*15b10*/  FFMA.FTZ R0, R15, R158.reuse, -R165 ;  /* 0x0000009e0f007223 */ /* 0x080fe400000108a5 */
[----:B------:R-:W5:Y:S01]  /*15b20*/  LDSM.16.MT88.4 R12, [R192+0xe800] ;  /* 0x00e80000c00c783b */ /* 0x000f620000004200 */
[-CC-:B------:R-:W-:Y:S02]  /*15b30*/  FFMA.FTZ R154, R154, R158.reuse, -R175.reuse ;  /* 0x0000009e9a9a7223 */ /* 0x180fe400000108af */
[----:B------:R-:W-:-:S02]  /*15b40*/  FFMA.FTZ R159, R212, R158, -R175 ;  /* 0x0000009ed49f7223 */ /* 0x000fc400000108af */
[----:B------:R-:W-:Y:S01]  /*15b50*/  MUFU.EX2 R152, R152 ;  /* 0x0000009800987308 */ /* 0x000fe20000000800 */
[----:B---3--:R-:W-:Y:S01]  /*15b60*/  F2FP.BF16.PACK_AB R112, R150, R153 ;  /* 0x000000999670723e */ /* 0x008fe200000010ff */
[-CC-:B------:R-:W-:Y:S02]  /*15b70*/  FFMA.FTZ R156, R174, R158.reuse, -R175.reuse ;  /* 0x0000009eae9c7223 */ /* 0x180fe400000108af */
[-C--:B------:R-:W-:Y:S02]  /*15b80*/  FFMA.FTZ R163, R172, R158.reuse, -R175 ;  /* 0x0000009eaca37223 */ /* 0x080fe400000108af */
[-CC-:B------:R-:W-:Y:S02]  /*15b90*/  FFMA.FTZ R162, R170, R158.reuse, -R165.reuse ;  /* 0x0000009eaaa27223 */ /* 0x180fe400000108a5 */
[----:B------:R-:W3:Y:S01]  /*15ba0*/  MUFU.EX2 R155, R155 ;  /* 0x0000009b009b7308 */ /* 0x000ee20000000800 */
[----:B----4-:R-:W-:Y:S01]  /*15bb0*/  F2FP.BF16.PACK_AB R114, R146, R151 ;  /* 0x000000979272723e */ /* 0x010fe200000010ff */
[----:B------:R-:W-:-:S02]  /*15bc0*/  FFMA.FTZ R167, R167, R158, -R165 ;  /* 0x0000009ea7a77223 */ /* 0x000fc400000108a5 */
[-CC-:B------:R-:W-:Y:S02]  /*15bd0*/  FFMA.FTZ R166, R166, R158.reuse, -R165.reuse ;  /* 0x0000009ea6a67223 */ /* 0x180fe400000108a5 */
[-C--:B------:R-:W-:Y:S02]  /*15be0*/  FFMA.FTZ R169, R169, R158.reuse, -R165 ;  /* 0x0000009ea9a97223 */ /* 0x080fe400000108a5 */
[----:B------:R-:W-:Y:S01]  /*15bf0*/  MUFU.EX2 R157, R157 ;  /* 0x0000009d009d7308 */ /* 0x000fe20000000800 */
[-CC-:B------:R-:W-:Y:S02]  /*15c00*/  FFMA.FTZ R170, R171, R158.reuse, -R175.reuse ;  /* 0x0000009eabaa7223 */ /* 0x180fe400000108af */
[-CC-:B------:R-:W-:Y:S02]  /*15c10*/  FFMA.FTZ R168, R168, R158.reuse, -R175.reuse ;  /* 0x0000009ea8a87223 */ /* 0x180fe400000108af */
[-CC-:B------:R-:W-:Y:S02]  /*15c20*/  FFMA.FTZ R173, R173, R158.reuse, -R175.reuse ;  /* 0x0000009eadad7223 */ /* 0x180fe400000108af */
[----:B------:R-:W-:Y:S01]  /*15c30*/  FFMA.FTZ R217, R143, R158, -R175 ;  /* 0x0000009e8fd97223 */ /* 0x000fe200000108af */
[----:B------:R-:W4:Y:S01]  /*15c40*/  MUFU.EX2 R148, R148 ;  /* 0x0000009400947308 */ /* 0x000f220000000800 */
[----:B---3--:R-:W-:Y:S01]  /*15c50*/  F2FP.BF16.PACK_AB R113, R155, R152 ;  /* 0x000000989b71723e */ /* 0x008fe200000010ff */
[----:B------:R-:W-:-:S02]  /*15c60*/  FFMA.FTZ R171, R142, R158, -R165 ;  /* 0x0000009e8eab7223 */ /* 0x000fc400000108a5 */
[-CC-:B------:R-:W-:Y:S02]  /*15c70*/  FFMA.FTZ R172, R141, R158.reuse, -R165.reuse ;  /* 0x0000009e8dac7223 */ /* 0x180fe400000108a5 */
[-CC-:B------:R-:W-:Y:S02]  /*15c80*/  FFMA.FTZ R174, R140, R158.reuse, -R165.reuse ;  /* 0x0000009e8cae7223 */ /* 0x180fe400000108a5 */
[----:B------:R-:W-:Y:S01]  /*15c90*/  MUFU.EX2 R149, R149 ;  /* 0x0000009500957308 */ /* 0x000fe20000000800 */
[----:B------:R-:W-:Y:S01]  /*15ca0*/  FFMA.FTZ R215, R164, R158, -R165 ;  /* 0x0000009ea4d77223 */ /* 0x000fe200000108a5 */
[----:B------:R-:W-:Y:S01]  /*15cb0*/  LDSM.16.MT88.4 R140, [R194+0xd800] ;  /* 0x00d80000c28c783b */ /* 0x000fe20000004200 */
[----:B------:R-:W-:Y:S02]  /*15cc0*/  FADD.FTZ R150, R153, R150 ;  /* 0x0000009699967221 */ /* 0x000fe40000010000 */
[----:B------:R-:W-:Y:S02]  /*15cd0*/  FADD.FTZ R152, R152, R155 ;  /* 0x0000009b98987221 */ /* 0x000fe40000010000 */
[----:B------:R-:W-:Y:S01]  /*15ce0*/  FADD.FTZ R151, R151, R150 ;  /* 0x0000009697977221 */ /* 0x000fe20000010000 */
[----:B----4-:R-:W-:Y:S01]  /*15cf0*/  F2FP.BF16.PACK_AB R115, R148, R157 ;  /* 0x0000009d9473723e */ /* 0x010fe200000010ff */
[----:B------:R-:W3:Y:S01]  /*15d00*/  MUFU.EX2 R144, R144 ;  /* 0x0000009000907308 */ /* 0x000ee20000000800 */
[----:B------:R-:W-:-:S02]  /*15d10*/  FADD.FTZ R157, R157, R152 ;  /* 0x000000989d9d7221 */ /* 0x000fc40000010000 */
[----:B------:R-:W-:Y:S02]  /*15d20*/  FADD.FTZ R146, R146, R151 ;  /* 0x0000009792927221 */ /* 0x000fe40000010000 */
[----:B------:R-:W-:Y:S01]  /*15d30*/  FADD.FTZ R148, R148, R157 ;  /* 0x0000009d94947221 */ /* 0x000fe20000010000 */
        /* <DEDUP_REMOVED lines=45> */
[----:B---3--:R-:W-:Y:S01]  /*16010*/  F2FP.BF16.PACK_AB R4, R144, R149 ;  /* 0x000000959004723e */ /* 0x008fe200000010ff */
[----:B------:R-:W-:Y:S01]  /*16020*/  HMMA.16816.F32.BF16 R112, R112, R6, RZ ;  /* 0x000000067070723c */ /* 0x000fe200000418ff */
[----:B-1----:R-:W-:Y:S01]  /*16030*/  F2FP.BF16.PACK_AB R5, R134, R147 ;  /* 0x000000938605723e */ /* 0x002fe200000010ff */
[----:B------:R-:W-:-:S02]  /*16040*/  FADD.FTZ R149, R149, R146 ;  /* 0x0000009295957221 */ /* 0x000fc40000010000 */
[----:B------:R-:W-:Y:S02]  /*16050*/  FADD.FTZ R147, R147, R148 ;  /* 0x0000009493937221 */ /* 0x000fe40000010000 */
[----:B------:R-:W-:Y:S01]  /*16060*/  FADD.FTZ R144, R144, R149 ;  /* 0x0000009590907221 */ /* 0x000fe20000010000 */
[----:B------:R-:W-:Y:S01]  /*16070*/  F2FP.BF16.PACK_AB R6, R2, R145 ;  /* 0x000000910206723e */ /* 0x000fe200000010ff */
[----:B------:R-:W-:Y:S01]  /*16080*/  FADD.FTZ R134, R134, R147 ;  /* 0x0000009386867221 */ /* 0x000fe20000010000 */
[----:B----4-:R-:W-:Y:S01]  /*16090*/  F2FP.BF16.PACK_AB R7, R0, R135 ;  /* 0x000000870007723e */ /* 0x010fe200000010ff */
[----:B------:R-:W-:Y:S02]  /*160a0*/  FADD.FTZ R145, R145, R144 ;  /* 0x0000009091917221 */ /* 0x000fe40000010000 */
[----:B------:R-:W-:Y:S02]  /*160b0*/  FADD.FTZ R135, R135, R134 ;  /* 0x0000008687877221 */ /* 0x000fe40000010000 */
[----:B------:R-:W-:-:S02]  /*160c0*/  FADD.FTZ R145, R2, R145 ;  /* 0x0000009102917221 */ /* 0x000fc40000010000 */
[----:B------:R-:W-:Y:S01]  /*160d0*/  HMMA.16816.F32.BF16 R60, R4, R8, R60 ;  /* 0x00000008043c723c */ /* 0x000fe2000004183c */
[----:B------:R-:W-:-:S07]  /*160e0*/  FADD.FTZ R135, R0, R135 ;  /* 0x0000008700877221 */ /* 0x000fce0000010000 */
[C---:B------:R-:W-:Y:S01]  /*160f0*/  HMMA.16816.F32.BF16 R64, R4.reuse, R10, R64 ;  /* 0x0000000a0440723c */ /* 0x040fe20000041840 */
[----:B------:R-:W1:Y:S07]  /*16100*/  LDSM.16.MT88.4 R8, [R194+0x10800] ;  /* 0x01080000c208783b */ /* 0x000e6e0000004200 */
[C---:B--2---:R-:W-:Y:S08]  /*16110*/  HMMA.16816.F32.BF16 R76, R4.reuse, R16, R76 ;  /* 0x00000010044c723c */ /* 0x044ff0000004184c */
[C---:B------:R-:W-:Y:S01]  /*16120*/  HMMA.16816.F32.BF16 R80, R4.reuse, R18, R80 ;  /* 0x000000120450723c */ /* 0x040fe20000041850 */
[----:B------:R-:W2:Y:S07]  /*16130*/  LDSM.16.MT88.4 R16, [R193+0x10800] ;  /* 0x01080000c110783b */ /* 0x000eae0000004200 */
[C---:B------:R-:W-:Y:S08]  /*16140*/  HMMA.16816.F32.BF16 R128, R4.reuse, R20, R128 ;  /* 0x000000140480723c */ /* 0x040ff00000041880 */
[C---:B------:R-:W-:Y:S01]  /*16150*/  HMMA.16816.F32.BF16 R124, R4.reuse, R22, R124 ;  /* 0x00000016047c723c */ /* 0x040fe2000004187c */
[----:B------:R-:W3:Y:S07]  /*16160*/  LDSM.16.MT88.4 R20, [R195+0x10800] ;  /* 0x01080000c314783b */ /* 0x000eee0000004200 */
[C---:B-----5:R-:W-:Y:S08]  /*16170*/  HMMA.16816.F32.BF16 R84, R4.reuse, R12, R84 ;  /* 0x0000000c0454723c */ /* 0x060ff00000041854 */
[C---:B------:R-:W-:Y:S01]  /*16180*/  HMMA.16816.F32.BF16 R88, R4.reuse, R14, R88 ;  /* 0x0000000e0458723c */ /* 0x040fe20000041858 */
[----:B------:R-:W4:Y:S07]  /*16190*/  LDSM.16.MT88.4 R12, [R192+0x10800] ;  /* 0x01080000c00c783b */ /* 0x000f2e0000004200 */
        /* <DEDUP_REMOVED lines=18> */
[C---:B---3--:R-:W-:Y:S08]  /*162c0*/  HMMA.16816.F32.BF16 R92, R4.reuse, R20, R92 ;  /* 0x00000014045c723c */ /* 0x048ff0000004185c */
[C---:B------:R-:W-:Y:S01]  /*162d0*/  HMMA.16816.F32.BF16 R96, R4.reuse, R22, R96 ;  /* 0x000000160460723c */ /* 0x040fe20000041860 */
[----:B------:R-:W-:Y:S07]  /*162e0*/  LDSM.16.MT88.4 R20, [R195+0x11000] ;  /* 0x01100000c314783b */ /* 0x000fee0000004200 */
[C---:B----4-:R-:W-:Y:S08]  /*162f0*/  HMMA.16816.F32.BF16 R116, R4.reuse, R12, R116 ;  /* 0x0000000c0474723c */ /* 0x050ff00000041874 */
        /* <DEDUP_REMOVED lines=52> */
[C---:B------:R-:W-:Y:S01]  /*16640*/  F2FP.BF16.PACK_AB R5, R172.reuse, R171 ;  /* 0x000000abac05723e */ /* 0x040fe200000010ff */
        /* <DEDUP_REMOVED lines=41> */
.L_x_1744:
        /* <DEDUP_REMOVED lines=75> */
.L_x_1737:
[----:B------:R-:W-:Y:S02]  /*16d90*/  ULDC.64 UR4, c[0x0][0x118] ;  /* 0x0000460000047ab9 */ /* 0x000fe40000000a00 */
[----:B------:R-:W2:Y:S02]  /*16da0*/  LD.E R10, [R2.64+0x40] ;  /* 0x00004004020a7980 */ /* 0x000ea4000c101900 */
[----:B--2---:R-:W-:Y:S04]  /*16db0*/  LEA R10, -R10, RZ, 0x6 ;  /* 0x000000ff0a0a7211 */ /* 0x004fe800078e31ff */
[----:B------:R-:W-:Y:S02]  /*16dc0*/  SHF.R.S32.HI R6, RZ, 0x1f, R10 ;  /* 0x0000001fff067819 */ /* 0x000fe4000001140a */
.L_x_1738:
[----:B------:R-:W-:Y:S05]  /*16dd0*/  BSYNC B0 ;  /* 0x0000000000007941 */ /* 0x000fea0003800000 */
.L_x_1736:
[C---:B------:R-:W-:Y:S01]  /*16de0*/  LOP3.LUT P3, RZ, R211.reuse, 0x1, RZ, 0xc0, !PT ;  /* 0x00000001d3ff7812 */ /* 0x040fe2000786c0ff */
[----:B------:R-:W-:Y:S01]  /*16df0*/  ULDC.64 UR4, c[0x0][0x118] ;  /* 0x0000460000047ab9 */ /* 0x000fe20000000a00 */
[C---:B------:R-:W-:Y:S01]  /*16e00*/  LEA R218, P0, R10.reuse, R160, 0x1 ;  /* 0x000000a00ada7211 */ /* 0x040fe200078008ff */
[----:B------:R-:W1:Y:S01]  /*16e10*/  S2R R132, SR_TID.X ;  /* 0x0000000000847919 */ /* 0x000e620000002100 */
[C---:B------:R-:W-:Y:S01]  /*16e20*/  LOP3.LUT P2, RZ, R211.reuse, 0x2, RZ, 0xc0, !PT ;  /* 0x00000002d3ff7812 */ /* 0x040fe2000784c0ff */
[----:B------:R-:W-:Y:S01]  /*16e30*/  BSSY B1, `(.L_x_1739) ;  /* 0x00001af000017945 */ /* 0x000fe20003800000 */
[CC--:B------:R-:W-:Y:S02]  /*16e40*/  LEA.HI.X R219, R10.reuse, R161.reuse, R6, 0x1, P0 ;  /* 0x000000a10adb7211 */ /* 0x0c0fe400000f0c06 */
[----:B------:R-:W-:Y:S02]  /*16e50*/  LOP3.LUT P1, RZ, R211, 0x4, RZ, 0xc0, !PT ;  /* 0x00000004d3ff7812 */ /* 0x000fe4000782c0ff */
[----:B------:R-:W-:Y:S03]  /*16e60*/  IADD3 R7, P0, R10, R196, RZ ;  /* 0x000000c40a077210 */ /* 0x000fe60007f1e0ff */
[----:B------:R-:W-:Y:S01]  /*16e70*/  @!PT LDS RZ, [RZ] ;  /* 0x00000000fffff984 */ /* 0x000fe20000000800 */
[----:B------:R-:W-:Y:S01]  /*16e80*/  @!PT LDS RZ, [RZ] ;  /* 0x00000000fffff984 */ /* 0x000fe20000000800 */
[----:B------:R-:W-:Y:S01]  /*16e90*/  @!PT LDS RZ, [RZ] ;  /* 0x00000000fffff984 */ /* 0x000fe20000000800 */
[----:B------:R2:W-:Y:S01]  /*16ea0*/  @P3 LDGSTS.E.BYPASS.LTC128B.128 [R210+0xc000], [R218.64] ;  /* 0x0c000000dad23fae */ /* 0x0005e2000b901d44 */
[C---:B------:R-:W-:Y:S01]  /*16eb0*/  @P3 LEA R12, P6, R7.reuse, R160, 0x1 ;  /* 0x000000a0070c3211 */ /* 0x040fe200078c08ff */
[--C-:B------:R-:W-:Y:S01]  /*16ec0*/  IMAD.X R6, R6, 0x1, R197.reuse, P0 ;  /* 0x0000000106067824 */ /* 0x100fe200000e06c5 */
        /* <DEDUP_REMOVED lines=17> */
[--C-:B------:R-:W-:Y:S01]  /*16fe0*/  IMAD.X R6, R6, 0x1, R197.reuse, P5 ;  /* 0x0000000106067824 */ /* 0x100fe200028e06c5 */
[CC--:B------:R-:W-:Y:S02]  /*16ff0*/  @P2 LEA R16, P4, R5.reuse, R160.reuse, 0x1 ;  /* 0x000000a005102211 */ /* 0x0c0fe400078808ff */
[----:B------:R-:W-:Y:S01]  /*17000*/  @!P1 STS.128 [R210+0x10000], RZ ;  /* 0x010000ffd2009388 */ /* 0x000fe20000000c00 */
[C---:B------:R-:W-:Y:S02]  /*17010*/  @P1 LEA R14, P0, R5.reuse, R160, 0x1 ;  /* 0x000000a0050e1211 */ /* 0x040fe400078008ff */
[CCC-:B------:R-:W-:Y:S01]  /*17020*/  @P3 LEA.HI.X R19, R5.reuse, R161.reuse, R6.reuse, 0x1, P6 ;  /* 0x000000a105133211 */ /* 0x1c0fe200030f0c06 */
[----:B------:R-:W-:Y:S01]  /*17030*/  @!PT LDS RZ, [RZ] ;  /* 0x00000000fffff984 */ /* 0x000fe20000000800 */
[----:B------:R-:W-:Y:S01]  /*17040*/  @!PT LDS RZ, [RZ] ;  /* 0x00000000fffff984 */ /* 0x000fe20000000800 */
[----:B------:R-:W-:Y:S01]  /*17050*/  @!PT LDS RZ, [RZ] ;  /* 0x00000000fffff984 */ /* 0x000fe20000000800 */
[----:B------:R3:W-:Y:S01]  /*17060*/  @P3 LDGSTS.E.BYPASS.LTC128B.128 [R210+0xc800], [R12.64] ;  /* 0x0c8000000cd23fae */ /* 0x0007e2000b901d44 */
[CCC-:B------:R-:W-:Y:S02]  /*17070*/  @P2 LEA.HI.X R17, R5.reuse, R161.reuse, R6.reuse, 0x1, P4 ;  /* 0x000000a105112211 */ /* 0x1c0fe400020f0c06 */
[C---:B------:R-:W-:Y:S01]  /*17080*/  IADD3 R4, P5, R5.reuse, R196, RZ ;  /* 0x000000c405047210 */ /* 0x040fe20007fbe0ff */
[----:B------:R-:W-:Y:S01]  /*17090*/  @!P3 STS.128 [R210+0xc800], RZ ;  /* 0x00c800ffd200b388 */ /* 0x000fe20000000c00 */
[-C--:B------:R-:W-:Y:S02]  /*170a0*/  @P1 LEA.HI.X R15, R5, R161.reuse, R6, 0x1, P0 ;  /* 0x000000a1050f1211 */ /* 0x080fe400000f0c06 */
[-C--:B------:R-:W-:Y:S01]  /*170b0*/  @P2 LEA R20, P4, R4, R160.reuse, 0x1 ;  /* 0x000000a004142211 */ /* 0x080fe200078808ff */
        /* <DEDUP_REMOVED lines=16> */
[----:B-1----:R-:W-:Y:S01]  /*171c0*/  SHF.R.S32.HI R133, RZ, 0x1f, R132 ;  /* 0x0000001fff857819 */ /* 0x002fe20000011484 */
[----:B------:R-:W-:Y:S02]  /*171d0*/  IMAD.MOV.U32 R4, RZ, RZ, 0x10 ;  /* 0x00000010ff047424 */ /* 0x000fe400078e00ff */
[----:B------:R-:W-:Y:S01]  /*171e0*/  @!PT LDS RZ, [RZ] ;  /* 0x00000000fffff984 */ /* 0x000fe20000000800 */
[----:B------:R-:W-:Y:S01]  /*171f0*/  @!PT LDS RZ, [RZ] ;  /* 0x00000000fffff984 */ /* 0x000fe20000000800 */
[----:B------:R-:W-:Y:S01]  /*17200*/  @!PT LDS RZ, [RZ] ;  /* 0x00000000fffff984 */ /* 0x000fe20000000800 */
[----:B------:R1:W-:Y:S01]  /*17210*/  @P3 LDGSTS.E.BYPASS.LTC128B.128 [R210+0xd000], [R18.64] ;  /* 0x0d00000012d23fae */ /* 0x0003e2000b901d44 */
[----:B------:R-:W-:Y:S03]  /*17220*/  LEA.HI R133, R133, R132, RZ, 0x4 ;  /* 0x0000008485857211 */ /* 0x000fe600078f20ff */
[----:B------:R-:W-:Y:S01]  /*17230*/  @!P3 STS.128 [R210+0xd000], RZ ;  /* 0x00d000ffd200b388 */ /* 0x000fe20000000c00 */
[----:B------:R-:W-:Y:S03]  /*17240*/  LOP3.LUT R133, R133, 0xfffffff0, RZ, 0xc0, !PT ;  /* 0xfffffff085857812 */ /* 0x000fe600078ec0ff */
[----:B------:R-:W-:Y:S01]  /*17250*/  @!PT LDS RZ, [RZ] ;  /* 0x00000000fffff984 */ /* 0x000fe20000000800 */
[----:B------:R-:W-:Y:S01]  /*17260*/  @!PT LDS RZ, [RZ] ;  /* 0x00000000fffff984 */ /* 0x000fe20000000800 */
[----:B------:R-:W-:Y:S01]  /*17270*/  @!PT LDS RZ, [RZ] ;  /* 0x00000000fffff984 */ /* 0x000fe20000000800 */
[----:B------:R1:W-:Y:S02]  /*17280*/  @P2 LDGSTS.E.BYPASS.LTC128B.128 [R210+0xf000], [R16.64+0x80] ;  /* 0x0f00008010d22fae */ /* 0x0003e4000b901d44 */
[----:B------:R-:W-:Y:S02]  /*17290*/  IMAD.IADD R133, R132, 0x1, -R133 ;  /* 0x0000000184857824 */ /* 0x000fe400078e0a85 */
[----:B------:R-:W-:Y:S03]  /*172a0*/  @!P2 STS.128 [R210+0xf000], RZ ;  /* 0x00f000ffd200a388 */ /* 0x000fe60000000c00 */
[----:B------:R-:W-:Y:S01]  /*172b0*/  SHF.R.S32.HI R132, RZ, 0x1f, R133 ;  /* 0x0000001fff847819 */ /* 0x000fe20000011485 */
[----:B------:R-:W-:Y:S01]  /*172c0*/  @!PT LDS RZ, [RZ] ;  /* 0x00000000fffff984 */ /* 0x000fe20000000800 */
[----:B------:R-:W-:Y:S01]  /*172d0*/  @!PT LDS RZ, [RZ] ;  /* 0x00000000fffff984 */ /* 0x000fe20000000800 */
[----:B------:R-:W-:Y:S01]  /*172e0*/  @!PT LDS RZ, [RZ] ;  /* 0x00000000fffff984 */ /* 0x000fe20000000800 */
[----:B------:R3:W-:Y:S03]  /*172f0*/  @P1 LDGSTS.E.BYPASS.LTC128B.128 [R210+0x11000], [R14.64+0x100] ;  /* 0x110001000ed21fae */ /* 0x0007e6000b901d44 */
[----:B------:R-:W-:Y:S01]  /*17300*/  LEA.HI R132, R132, R133, RZ, 0x3 ;  /* 0x0000008584847211 */ /* 0x000fe200078f18ff */
[----:B------:R-:W-:Y:S03]  /*17310*/  @!P1 STS.128 [R210+0x11000], RZ ;  /* 0x011000ffd2009388 */ /* 0x000fe60000000c00 */
[----:B------:R-:W-:Y:S01]  /*17320*/  LOP3.LUT R132, R132, 0xfffffff8, RZ, 0xc0, !PT ;  /* 0xfffffff884847812 */ /* 0x000fe200078ec0ff */
[----:B------:R-:W-:Y:S01]  /*17330*/  @!PT LDS RZ, [RZ] ;  /* 0x00000000fffff984 */ /* 0x000fe20000000800 */
[----:B------:R-:W-:Y:S01]  /*17340*/  @!PT LDS RZ, [RZ] ;  /* 0x00000000fffff984 */ /* 0x000fe20000000800 */
[----:B------:R-:W-:Y:S01]  /*17350*/  @!PT LDS RZ, [RZ] ;  /* 0x00000000fffff984 */ /* 0x000fe20000000800 */
[----:B------:R5:W-:Y:S04]  /*17360*/  @P3 LDGSTS.E.BYPASS.LTC128B.128 [R210+0xd800], [R24.64] ;  /* 0x0d80000018d23fae */ /* 0x000be8000b901d44 */
[----:B------:R-:W-:Y:S01]  /*17370*/  @!P3 STS.128 [R210+0xd800], RZ ;  /* 0x00d800ffd200b388 */ /* 0x000fe20000000c00 */
[----:B------:R-:W-:Y:S03]  /*17380*/  IMAD.IADD R132, R133, 0x1, -R132 ;  /* 0x0000000185847824 */ /* 0x000fe600078e0a84 */
[----:B------:R-:W-:Y:S01]  /*17390*/  @!PT LDS RZ, [RZ] ;  /* 0x00000000fffff984 */ /* 0x000fe20000000800 */
[----:B------:R-:W-:Y:S01]  /*173a0*/  @!PT LDS RZ, [RZ] ;  /* 0x00000000fffff984 */ /* 0x000fe20000000800 */
[----:B------:R-:W-:Y:S01]  /*173b0*/  @!PT LDS RZ, [RZ] ;  /* 0x00000000fffff984 */ /* 0x000fe20000000800 */
[----:B------:R1:W-:Y:S02]  /*173c0*/  @P2 LDGSTS.E.BYPASS.LTC128B.128 [R210+0xf800], [R20.64+0x80] ;  /* 0x0f80008014d22fae */ /* 0x0003e4000b901d44 */
[----:B------:R-:W-:Y:S02]  /*173d0*/  LOP3.LUT P0, RZ, R132, 0x2, RZ, 0xc0, !PT ;  /* 0x0000000284ff7812 */ /* 0x000fe4000780c0ff */
[----:B------:R-:W-:Y:S02]  /*173e0*/  @!P2 STS.128 [R210+0xf800], RZ ;  /* 0x00f800ffd200a388 */ /* 0x000fe40000000c00 */
[----:B------:R-:W-:Y:S02]  /*173f0*/  SEL R4, R4, 0xfffffff0, !P0 ;  /* 0xfffffff004047807 */ /* 0x000fe40004000000 */
[----:B------:R-:W-:Y:S01]  /*17400*/  @!PT LDS RZ, [RZ] ;  /* 0x00000000fffff984 */ /* 0x000fe20000000800 */
[----:B------:R-:W-:Y:S01]  /*17410*/  @!PT LDS RZ, [RZ] ;  /* 0x00000000fffff984 */ /* 0x000fe20000000800 */
[----:B------:R-:W-:Y:S01]  /*17420*/  @!PT LDS RZ, [RZ] ;  /* 0x00000000fffff984 */ /* 0x000fe20000000800 */
[----:B------:R1:W-:Y:S01]  /*17430*/  @P1 LDGSTS.E.BYPASS.LTC128B.128 [R210+0x11800], [R22.64+0x100] ;  /* 0x1180010016d21fae */ /* 0x0003e2000b901d44 */
[----:B------:R-:W-:Y:S01]  /*17440*/  LOP3.LUT P0, RZ, R132, 0x4, RZ, 0xc0, !PT ;  /* 0x0000000484ff7812 */ /* 0x000fe2000780c0ff */
[----:B------:R-:W-:Y:S02]  /*17450*/  IMAD.MOV.U32 R132, RZ, RZ, 0x20 ;  /* 0x00000020ff847424 */ /* 0x000fe400078e00ff */
[----:B------:R-:W-:Y:S01]  /*17460*/  @!P1 STS.128 [R210+0x11800], RZ ;  /* 0x011800ffd2009388 */ /* 0x000fe20000000c00 */
[--C-:B------:R-:W-:Y:S02]  /*17470*/  IMAD R134, R4, 0x2, R191.reuse ;  /* 0x0000000204867824 */ /* 0x100fe400078e02bf */
[----:B------:R-:W-:Y:S01]  /*17480*/  SEL R132, R132, 0xffffffe0, !P0 ;  /* 0xffffffe084847807 */ /* 0x000fe20004000000 */
[----:B------:R-:W-:Y:S01]  /*17490*/  LDSM.16.M88.4 R136, [R191] ;  /* 0x00000000bf88783b */ /* 0x000fe20000000200 */
[----:B------:R-:W-:Y:S03]  /*174a0*/  ISETP.GT.AND P0, PT, R213, R200, PT ;  /* 0x000000c8d500720c */ /* 0x000fe60003f04270 */
[----:B------:R-:W1:Y:S01]  /*174b0*/  LDSM.16.M88.4 R140, [R190+0x6000] ;  /* 0x00600000be8c783b */ /* 0x000e620000000200 */
[C---:B------:R-:W-:Y:S02]  /*174c0*/  IMAD R133, R132.reuse, 0x2, R191 ;  /* 0x0000000284857824 */ /* 0x040fe400078e02bf */
[----:B------:R-:W-:Y:S01]  /*174d0*/  IMAD R132, R132, 0x2, R134 ;  /* 0x0000000284847824 */ /* 0x000fe200078e0286 */
[----:B------:R-:W3:Y:S04]  /*174e0*/  LDSM.16.M88.4 R144, [R190+0x6800] ;  /* 0x00680000be90783b */ /* 0x000ee80000000200 */
[----:B------:R-:W2:Y:S04]  /*174f0*/  LDSM.16.M88.4 R148, [R190+0x7000] ;  /* 0x00700000be94783b */ /* 0x000ea80000000200 */
[----:B------:R-:W0:Y:S04]  /*17500*/  LDGDEPBAR ;  /* 0x00000000000079af */ /* 0x000e280000000000 */
[----:B------:R-:W2:Y:S04]  /*17510*/  LDSM.16.M88.4 R32, [R190+0x7800] ;  /* 0x00780000be20783b */ /* 0x000ea80000000200 */
[----:B------:R-:W-:Y:S04]  /*17520*/  LDSM.16.M88.4 R152, [R134] ;  /* 0x000000008698783b */ /* 0x000fe80000000200 */
[----:B------:R-:W2:Y:S04]  /*17530*/  LDSM.16.M88.4 R156, [R189] ;  /* 0x00000000bd9c783b */ /* 0x000ea80000000200 */
[----:B------:R-:W-:Y:S04]  /*17540*/  LDSM.16.M88.4 R160, [R188+0x6000] ;  /* 0x00600000bca0783b */ /* 0x000fe80000000200 */
[----:B------:R-:W-:Y:S04]  /*17550*/  LDSM.16.M88.4 R164, [R188+0x6800] ;  /* 0x00680000bca4783b */ /* 0x000fe80000000200 */
[----:B------:R-:W-:Y:S01]  /*17560*/  LDSM.16.M88.4 R168, [R188+0x7000] ;  /* 0x00700000bca8783b */ /* 0x000fe20000000200 */
[C---:B-1----:R-:W-:Y:S03]  /*17570*/  HMMA.16816.F32.BF16 R4, R136.reuse, R140, RZ ;  /* 0x0000008c8804723c */ /* 0x042fe600000418ff */
[----:B------:R-:W-:Y:S05]  /*17580*/  LDSM.16.M88.4 R172, [R184+0x800] ;  /* 0x00080000b8ac783b */ /* 0x000fea0000000200 */
[C---:B----4-:R-:W-:Y:S01]  /*17590*/  HMMA.16816.F32.BF16 R8, R136.reuse, R142, RZ ;  /* 0x0000008e8808723c */ /* 0x050fe200000418ff */
[----:B------:R-:W1:Y:S07]  /*175a0*/  LDSM.16.M88.4 R140, [R187] ;  /* 0x00000000bb8c783b */ /* 0x000e6e0000000200 */
[C---:B---3--:R-:W-:Y:S08]  /*175b0*/  HMMA.16816.F32.BF16 R12, R136.reuse, R144, RZ ;  /* 0x00000090880c723c */ /* 0x048ff000000418ff */
[C---:B------:R-:W-:Y:S01]  /*175c0*/  HMMA.16816.F32.BF16 R16, R136.reuse, R146, RZ ;  /* 0x000000928810723c */ /* 0x040fe200000418ff */
[----:B------:R-:W3:Y:S07]  /*175d0*/  LDSM.16.M88.4 R144, [R186] ;  /* 0x00000000ba90783b */ /* 0x000eee0000000200 */
[C---:B--2---:R-:W-:Y:S08]  /*175e0*/  HMMA.16816.F32.BF16 R20, R136.reuse, R148, RZ ;  /* 0x000000948814723c */ /* 0x044ff000000418ff */
[C---:B-----5:R-:W-:Y:S01]  /*175f0*/  HMMA.16816.F32.BF16 R24, R136.reuse, R150, RZ ;  /* 0x000000968818723c */ /* 0x060fe200000418ff */
[----:B------:R-:W2:Y:S07]  /*17600*/  LDSM.16.M88.4 R148, [R185] ;  /* 0x00000000b994783b */ /* 0x000eae0000000200 */
[C---:B------:R-:W-:Y:S08]  /*17610*/  HMMA.16816.F32.BF16 R28, R136.reuse, R32, RZ ;  /* 0x00000020881c723c */ /* 0x040ff000000418ff */
[----:B------:R-:W-:Y:S01]  /*17620*/  HMMA.16816.F32.BF16 R32, R136, R34, RZ ;  /* 0x000000228820723c */ /* 0x000fe200000418ff */
[----:B------:R-:W4:Y:S07]  /*17630*/  LDSM.16.M88.4 R136, [R133] ;  /* 0x000000008588783b */ /* 0x000f2e0000000200 */
[C---:B------:R-:W-:Y:S08]  /*17640*/  HMMA.16816.F32.BF16 R4, R152.reuse, R156, R4 ;  /* 0x0000009c9804723c */ /* 0x040ff00000041804 */
[C---:B------:R-:W-:Y:S01]  /*17650*/  HMMA.16816.F32.BF16 R8, R152.reuse, R158, R8 ;  /* 0x0000009e9808723c */ /* 0x040fe20000041808 */
[----:B------:R-:W5:Y:S07]  /*17660*/  LDSM.16.M88.4 R156, [R188+0x7800] ;  /* 0x00780000bc9c783b */ /* 0x000f6e0000000200 */
[C---:B-1----:R-:W-:Y:S08]  /*17670*/  HMMA.16816.F32.BF16 R12, R152.reuse, R140, R12 ;  /* 0x0000008c980c723c */ /* 0x042ff0000004180c */
[C---:B------:R-:W-:Y:S01]  /*17680*/  HMMA.16816.F32.BF16 R16, R152.reuse, R142, R16 ;  /* 0x0000008e9810723c */ /* 0x040fe20000041810 */
[----:B------:R-:W-:Y:S07]  /*17690*/  LDSM.16.M88.4 R140, [R132] ;  /* 0x00000000848c783b */ /* 0x000fee0000000200 */
[C---:B---3--:R-:W-:Y:S08]  /*176a0*/  HMMA.16816.F32.BF16 R20, R152.reuse, R144, R20 ;  /* 0x000000909814723c */ /* 0x048ff00000041814 */
[C---:B------:R-:W-:Y:S01]  /*176b0*/  HMMA.16816.F32.BF16 R24, R152.reuse, R146, R24 ;  /* 0x000000929818723c */ /* 0x040fe20000041818 */
[----:B------:R-:W1:Y:S07]  /*176c0*/  LDSM.16.M88.4 R144, [R184] ;  /* 0x00000000b890783b */ /* 0x000e6e0000000200 */
[C---:B--2---:R-:W-:Y:S08]  /*176d0*/  HMMA.16816.F32.BF16 R28, R152.reuse, R148, R28 ;  /* 0x00000094981c723c */ /* 0x044ff0000004181c */
        /* <DEDUP_REMOVED lines=11> */
[----:B------:R-:W2:Y:S07]  /*17790*/  LDSM.16.M88.4 R168, [R190+0x8800] ;  /* 0x00880000bea8783b */ /* 0x000eae0000000200 */
[C---:B-----5:R-:W-:Y:S08]  /*177a0*/  HMMA.16816.F32.BF16 R28, R136.reuse, R156, R28 ;  /* 0x0000009c881c723c */ /* 0x060ff0000004181c */
        /* <DEDUP_REMOVED lines=8> */
[----:B------:R-:W-:Y:S07]  /*17830*/  LDSM.16.M88.4 R172, [R182] ;  /* 0x00000000b6ac783b */ /* 0x000fee0000000200 */
[C---:B--2---:R-:W-:Y:S08]  /*17840*/  HMMA.16816.F32.BF16 R20, R140.reuse, R148, R20 ;  /* 0x000000948c14723c */ /* 0x044ff00000041814 */
[C---:B------:R-:W-:Y:S01]  /*17850*/  HMMA.16816.F32.BF16 R24, R140.reuse, R150, R24 ;  /* 0x000000968c18723c */ /* 0x040fe20000041818 */
[----:B------:R-:W1:Y:S07]  /*17860*/  LDSM.16.M88.4 R148, [R183] ;  /* 0x00000000b794783b */ /* 0x000e6e0000000200 */
[C---:B---3--:R-:W-:Y:S08]  /*17870*/  HMMA.16816.F32.BF16 R28, R140.reuse, R152, R28 ;  /* 0x000000988c1c723c */ /* 0x048ff0000004181c */
[----:B------:R-:W-:Y:S01]  /*17880*/  HMMA.16816.F32.BF16 R32, R140, R154, R32 ;  /* 0x0000009a8c20723c */ /* 0x000fe20000041820 */
[----:B------:R-:W2:Y:S04]  /*17890*/  LDSM.16.M88.4 R140, [R181] ;  /* 0x00000000b58c783b */ /* 0x000ea80000000200 */
[----:B------:R-:W3:Y:S03]  /*178a0*/  LDSM.16.M88.4 R152, [R180] ;  /* 0x00000000b498783b */ /* 0x000ee60000000200 */
        /* <DEDUP_REMOVED lines=41> */
[----:B------:R-:W-:Y:S07]  /*17b40*/  LDSM.16.M88.4 R148, [R179] ;  /* 0x00000000b394783b */ /* 0x000fee0000000200 */
[C---:B------:R-:W-:Y:S08]  /*17b50*/  HMMA.16816.F32.BF16 R12, R140.reuse, R172, R12 ;  /* 0x000000ac8c0c723c */ /* 0x040ff0000004180c */
[C---:B------:R-:W-:Y:S01]  /*17b60*/  HMMA.16816.F32.BF16 R16, R140.reuse, R174, R16 ;  /* 0x000000ae8c10723c */ /* 0x040fe20000041810 */
[----:B------:R-:W-:Y:S07]  /*17b70*/  LDSM.16.M88.4 R172, [R178] ;  /* 0x00000000b2ac783b */ /* 0x000fee0000000200 */
[C---:B--2---:R-:W-:Y:S08]  /*17b80*/  HMMA.16816.F32.BF16 R20, R140.reuse, R144, R20 ;  /* 0x000000908c14723c */ /* 0x044ff00000041814 */
[C---:B------:R-:W-:Y:S01]  /*17b90*/  HMMA.16816.F32.BF16 R24, R140.reuse, R146, R24 ;  /* 0x000000928c18723c */ /* 0x040fe20000041818 */
[----:B------:R-:W1:Y:S07]  /*17ba0*/  LDSM.16.M88.4 R144, [R134+0x4000] ;  /* 0x004000008690783b */ /* 0x000e6e0000000200 */
        /* <DEDUP_REMOVED lines=30> */
[C---:B----4-:R-:W-:Y:S01]  /*17d90*/  HMMA.16816.F32.BF16 R4, R136.reuse, R164, R4 ;  /* 0x000000a48804723c */ /* 0x050fe20000041804 */
[----:B------:R-:W-:Y:S04]  /*17da0*/  DEPBAR.LE SB0, 0x0 ;  /* 0x000080000000791a */ /* 0x000fe80000000000 */
[----:B------:R-:W-:Y:S03]  /*17db0*/  BAR.SYNC.DEFER_BLOCKING 0x0 ;  /* 0x0000000000007b1d */ /* 0x000fe60000010000 */
[C---:B------:R-:W-:Y:S08]  /*17dc0*/  HMMA.16816.F32.BF16 R8, R136.reuse, R166, R8 ;  /* 0x000000a68808723c */ /* 0x040ff00000041808 */
[C---:B------:R-:W-:Y:S08]  /*17dd0*/  HMMA.16816.F32.BF16 R12, R136.reuse, R168, R12 ;  /* 0x000000a8880c723c */ /* 0x040ff0000004180c */
[C---:B------:R-:W-:Y:S08]  /*17de0*/  HMMA.16816.F32.BF16 R16, R136.reuse, R170, R16 ;  /* 0x000000aa8810723c */ /* 0x040ff00000041810 */
[C---:B-----5:R-:W-:Y:S08]  /*17df0*/  HMMA.16816.F32.BF16 R20, R136.reuse, R156, R20 ;  /* 0x0000009c8814723c */ /* 0x060ff00000041814 */
[C---:B------:R-:W-:Y:S08]  /*17e00*/  HMMA.16816.F32.BF16 R24, R136.reuse, R158, R24 ;  /* 0x0000009e8818723c */ /* 0x040ff00000041818 */
[C---:B------:R-:W-:Y:S07]  /*17e10*/  HMMA.16816.F32.BF16 R28, R136.reuse, R160, R28 ;  /* 0x000000a0881c723c */ /* 0x040fee000004181c */
[----:B------:R-:W-:Y:S01]  /*17e20*/  IMAD.MOV.U32 R160, RZ, RZ, R218 ;  /* 0x000000ffffa07224 */ /* 0x000fe200078e00da */
[----:B------:R-:W-:Y:S04]  /*17e30*/  HMMA.16816.F32.BF16 R32, R136, R162, R32 ;  /* 0x000000a28820723c */ /* 0x000fe80000041820 */
[----:B------:R-:W-:Y:S04]  /*17e40*/  IMAD.MOV.U32 R161, RZ, RZ, R219 ;  /* 0x000000ffffa17224 */ /* 0x000fe800078e00db */
[C---:B-1----:R-:W-:Y:S08]  /*17e50*/  HMMA.16816.F32.BF16 R4, R140.reuse, R148, R4 ;  /* 0x000000948c04723c */ /* 0x042ff00000041804 */
[C---:B------:R-:W-:Y:S08]  /*17e60*/  HMMA.16816.F32.BF16 R8, R140.reuse, R150, R8 ;  /* 0x000000968c08723c */ /* 0x040ff00000041808 */
[C---:B------:R-:W-:Y:S08]  /*17e70*/  HMMA.16816.F32.BF16 R12, R140.reuse, R172, R12 ;  /* 0x000000ac8c0c723c */ /* 0x040ff0000004180c */
[C---:B------:R-:W-:Y:S08]  /*17e80*/  HMMA.16816.F32.BF16 R16, R140.reuse, R174, R16 ;  /* 0x000000ae8c10723c */ /* 0x040ff00000041810 */
[C---:B--2---:R-:W-:Y:S08]  /*17e90*/  HMMA.16816.F32.BF16 R20, R140.reuse, R144, R20 ;  /* 0x000000908c14723c */ /* 0x044ff00000041814 */
[C---:B------:R-:W-:Y:S08]  /*17ea0*/  HMMA.16816.F32.BF16 R24, R140.reuse, R146, R24 ;  /* 0x000000928c18723c */ /* 0x040ff00000041818 */
[C---:B---3--:R-:W-:Y:S08]  /*17eb0*/  HMMA.16816.F32.BF16 R28, R140.reuse, R152, R28 ;  /* 0x000000988c1c723c */ /* 0x048ff0000004181c */
[----:B------:R-:W-:Y:S01]  /*17ec0*/  HMMA.16816.F32.BF16 R32, R140, R154, R32 ;  /* 0x0000009a8c20723c */ /* 0x000fe20000041820 */
[----:B------:R-:W-:Y:S07]  /*17ed0*/  @!UPT UIADD3 URZ, URZ, URZ, URZ ;  /* 0x0000003f3f3ff290 */ /* 0x000fee000fffe03f */
[----:B------:R-:W-:-:S11]  /*17ee0*/  @!P0 BRA `(.L_x_1740) ;  /* 0x00000a3000008947 */ /* 0x000fd60003800000 */
        /* <DEDUP_REMOVED lines=68> */
.L_x_1742:
[----:B------:R-:W-:Y:S02]  /*18330*/  ULDC.64 UR4, c[0x0][0x118] ;  /* 0x0000460000047ab9 */ /* 0x000fe40000000a00 */
[----:B------:R-:W2:Y:S02]  /*18340*/  LD.E R140, [R2.64+0x38] ;  /* 0x00003804028c7980 */ /* 0x000ea4000c101900 */
[----:B--2---:R-:W-:Y:S04]  /*18350*/  LEA R140, -R140, RZ, 0x6 ;  /* 0x000000ff8c8c7211 */ /* 0x004fe800078e31ff */
[----:B------:R-:W-:Y:S02]  /*18360*/  SHF.R.S32.HI R134, RZ, 0x1f, R140 ;  /* 0x0000001fff867819 */ /* 0x000fe4000001148c */
.L_x_1743:
[----:B------:R-:W-:Y:S05]  /*18370*/  BSYNC B0 ;  /* 0x0000000000007941 */ /* 0x000fea0003800000 */
.L_x_1741:
[C---:B------:R-:W-:Y:S01]  /*18380*/  LEA R152, P4, R140.reuse, R202, 0x1 ;  /* 0x000000ca8c987211 */ /* 0x040fe200078808ff */
[----:B------:R-:W-:Y:S01]  /*18390*/  ULDC.64 UR4, c[0x0][0x118] ;  /* 0x0000460000047ab9 */ /* 0x000fe20000000a00 */
[C---:B------:R-:W-:Y:S02]  /*183a0*/  IADD3 R133, P0, R140.reuse, R198, RZ ;  /* 0x000000c68c857210 */ /* 0x040fe40007f1e0ff */
[-C--:B------:R-:W-:Y:S02]  /*183b0*/  LEA.HI.X R153, R140, R201.reuse, R134, 0x1, P4 ;  /* 0x000000c98c997211 */ /* 0x080fe400020f0c86 */
[CC--:B------:R-:W-:Y:S01]  /*183c0*/  @P3 LEA R150, P6, R133.reuse, R202.reuse, 0x1 ;  /* 0x000000ca85963211 */ /* 0x0c0fe200078c08ff */
[--C-:B------:R-:W-:Y:S01]  /*183d0*/  IMAD.X R134, R134, 0x1, R199.reuse, P0 ;  /* 0x0000000186867824 */ /* 0x100fe200000e06c7 */
[CC--:B------:R-:W-:Y:S01]  /*183e0*/  @P2 LEA R144, P4, R133.reuse, R202.reuse, 0x1 ;  /* 0x000000ca85902211 */ /* 0x0c0fe200078808ff */
[----:B------:R-:W-:Y:S01]  /*183f0*/  @!PT LDS RZ, [RZ] ;  /* 0x00000000fffff984 */ /* 0x000fe20000000800 */
[----:B------:R-:W-:Y:S01]  /*18400*/  @!PT LDS RZ, [RZ] ;  /* 0x00000000fffff984 */ /* 0x000fe20000000800 */
[----:B------:R-:W-:Y:S01]  /*18410*/  @!PT LDS RZ, [RZ] ;  /* 0x00000000fffff984 */ /* 0x000fe20000000800 */
[----:B------:R1:W-:Y:S01]  /*18420*/  @P3 LDGSTS.E.BYPASS.LTC128B.128 [R210+0x6000], [R152.64] ;  /* 0x0600000098d23fae */ /* 0x0003e2000b901d44 */
[C---:B------:R-:W-:Y:S02]  /*18430*/  @P1 LEA R142, P0, R133.reuse, R202, 0x1 ;  /* 0x000000ca858e1211 */ /* 0x040fe400078008ff */
[CCC-:B------:R-:W-:Y:S01]  /*18440*/  @P3 LEA.HI.X R151, R133.reuse, R201.reuse, R134.reuse, 0x1, P6 ;  /* 0x000000c985973211 */ /* 0x1c0fe200030f0c86 */
[----:B------:R1:W-:Y:S01]  /*18450*/  @!P3 STS.128 [R210+0x6000], RZ ;  /* 0x006000ffd200b388 */ /* 0x0003e20000000c00 */
[CCC-:B------:R-:W-:Y:S02]  /*18460*/  @P2 LEA.HI.X R145, R133.reuse, R201.reuse, R134.reuse, 0x1, P4 ;  /* 0x000000c985912211 */ /* 0x1c0fe400020f0c86 */
[CC--:B------:R-:W-:Y:S01]  /*18470*/  @P1 LEA.HI.X R143, R133.reuse, R201.reuse, R134, 0x1, P0 ;  /* 0x000000c9858f1211 */ /* 0x0c0fe200000f0c86 */
[----:B------:R-:W-:Y:S01]  /*18480*/  @!PT LDS RZ, [RZ] ;  /* 0x00000000fffff984 */ /* 0x000fe20000000800 */
[----:B------:R-:W-:Y:S01]  /*18490*/  @!PT LDS RZ, [RZ] ;  /* 0x00000000fffff984 */ /* 0x000fe20000000800 */
[----:B------:R-:W-:Y:S01]  /*184a0*/  @!PT LDS RZ, [RZ] ;  /* 0x00000000fffff984 */ /* 0x000fe20000000800 */
[----:B------:R1:W-:Y:S01]  /*184b0*/  @P2 LDGSTS.E.BYPASS.LTC128B.128 [R210+0x8000], [R152.64+0x80] ;  /* 0x0800008098d22fae */ /* 0x0003e2000b901d44 */
[----:B------:R-:W-:Y:S03]  /*184c0*/  IADD3 R137, P5, R133, R198, RZ ;  /* 0x000000c685897210 */ /* 0x000fe60007fbe0ff */
[----:B------:R1:W-:Y:S01]  /*184d0*/  @!P2 STS.128 [R210+0x8000], RZ ;  /* 0x008000ffd200a388 */ /* 0x0003e20000000c00 */
[CC--:B------:R-:W-:Y:S01]  /*184e0*/  @P3 LEA R148, P4, R137.reuse, R202.reuse, 0x1 ;  /* 0x000000ca89943211 */ /* 0x0c0fe200078808ff */
[--C-:B------:R-:W-:Y:S01]  /*184f0*/  IMAD.X R134, R134, 0x1, R199.reuse, P5 ;  /* 0x0000000186867824 */ /* 0x100fe200028e06c7 */
[CC--:B------:R-:W-:Y:S01]  /*18500*/  @P2 LEA R140, P0, R137.reuse, R202.reuse, 0x1 ;  /* 0x000000ca898c2211 */ /* 0x0c0fe200078008ff */
[----:B------:R-:W-:Y:S01]  /*18510*/  @!PT LDS RZ, [RZ] ;  /* 0x00000000fffff984 */ /* 0x000fe20000000800 */
[----:B------:R-:W-:Y:S01]  /*18520*/  @!PT LDS RZ, [RZ] ;  /* 0x00000000fffff984 */ /* 0x000fe20000000800 */
[----:B------:R-:W-:Y:S01]  /*18530*/  @!PT LDS RZ, [RZ] ;  /* 0x00000000fffff984 */ /* 0x000fe20000000800 */
[----:B------:R1:W-:Y:S01]  /*18540*/  @P1 LDGSTS.E.BYPASS.LTC128B.128 [R210+0xa000], [R152.64+0x100] ;  /* 0x0a00010098d21fae */ /* 0x0003e2000b901d44 */
        /* <DEDUP_REMOVED lines=61> */
.L_x_1740:
[----:B------:R-:W-:Y:S05]  /*18920*/  BSYNC B1 ;  /* 0x0000000000017941 */ /* 0x000fea0003800000 */
.L_x_1739:
        /* <DEDUP_REMOVED lines=63> */
[----:B------:R-:W-:Y:S01]  /*18d20*/  ISETP.GT.AND P0, PT, R213, R200, PT ;  /* 0x000000c8d500720c */ /* 0x000fe20003f04270 */
        /* <DEDUP_REMOVED lines=348> */
.L_x_1735:
        /* <DEDUP_REMOVED lines=11> */
.L_x_1763:
[----:B--23--:R-:W-:Y:S01]  /*1a3a0*/  FADD.FTZ R217, R10, R217 ;  /* 0x000000d90ad97221 */ /* 0x00cfe20000010000 */
[----:B------:R-:W-:Y:S05]  /*1a3b0*/  BRA.DIV ~URZ, `(.L_x_1746) ;  /* 0x000019027f007947 */ /* 0x000fea000b800000 */
[----:B------:R-:W2:Y:S04]  /*1a3c0*/  SHFL.BFLY PT, R6, R215, 0x2, 0x1f ;  /* 0x0c401f00d7067f89 */ /* 0x000ea800000e0000 */
[----:B------:R-:W3:Y:S01]  /*1a3d0*/  SHFL.BFLY PT, R2, R217, 0x1, 0x1f ;  /* 0x0c201f00d9027f89 */ /* 0x000ee200000e0000 */
[----:B--2---:R-:W-:Y:S02]  /*1a3e0*/  FADD.FTZ R11, R6, R215 ;  /* 0x000000d7060b7221 */ /* 0x004fe40000010000 */
[----:B---3--:R-:W-:-:S03]  /*1a3f0*/  FADD.FTZ R2, R217, R2 ;  /* 0x00000002d9027221 */ /* 0x008fc60000010000 */
[----:B------:R2:W3:Y:S04]  /*1a400*/  SHFL.BFLY PT, R10, R11, 0x1, 0x1f ;  /* 0x0c201f000b0a7f89 */ /* 0x0004e800000e0000 */
.L_x_1764:
[----:B------:R-:W4:Y:S01]  /*1a410*/  S2R R9, SR_TID.X ;  /* 0x0000000000097919 */ /* 0x000f220000002100 */
[----:B---3--:R-:W-:-:S03]  /*1a420*/  FADD.FTZ R6, R10, R11 ;  /* 0x0000000b0a067221 */ /* 0x008fc60000010000 */
[----:B------:R-:W-:Y:S01]  /*1a430*/  BAR.SYNC.DEFER_BLOCKING 0x0 ;  /* 0x0000000000007b1d */ /* 0x000fe20000010000 */
[----:B------:R-:W-:Y:S02]  /*1a440*/  FSETP.NE.FTZ.AND P4, PT, R2, RZ, PT ;  /* 0x000000ff0200720b */ /* 0x000fe40003f95000 */
[----:B------:R-:W-:Y:S02]  /*1a450*/  FSETP.NE.FTZ.AND P3, PT, R6, RZ, PT ;  /* 0x000000ff0600720b */ /* 0x000fe40003f75000 */
[----:B------:R-:W-:Y:S01]  /*1a460*/  MOV R8, 0x3f800000 ;  /* 0x3f80000000087802 */ /* 0x000fe20000000f00 */
[----:B------:R-:W-:Y:S01]  /*1a470*/  ULDC.64 UR4, c[0x0][0x118] ;  /* 0x0000460000047ab9 */ /* 0x000fe20000000a00 */
[----:B------:R-:W-:-:S07]  /*1a480*/  MOV R7, 0x3f800000 ;  /* 0x3f80000000077802 */ /* 0x000fce0000000f00 */
[----:B------:R-:W3:Y:S01]  /*1a490*/  @P4 MUFU.RCP R8, R2 ;  /* 0x0000000200084308 */ /* 0x000ee20000001000 */
[----:B----4-:R-:W-:-:S07]  /*1a4a0*/  SHF.R.S32.HI R10, RZ, 0x1f, R9 ;  /* 0x0000001fff0a7819 */ /* 0x010fce0000011409 */
[----:B------:R-:W4:Y:S01]  /*1a4b0*/  @P3 MUFU.RCP R7, R6 ;  /* 0x0000000600073308 */ /* 0x000f220000001000 */
[----:B--2---:R-:W-:-:S04]  /*1a4c0*/  LEA.HI R11, R10, R9, RZ, 0x2 ;  /* 0x000000090a0b7211 */ /* 0x004fc800078f10ff */
[--C-:B------:R-:W-:Y:S02]  /*1a4d0*/  SHF.R.S32.HI R13, RZ, 0x2, R11.reuse ;  /* 0x00000002ff0d7819 */ /* 0x100fe4000001140b */
[----:B------:R-:W-:Y:S01]  /*1a4e0*/  SHF.R.S32.HI R12, RZ, 0x1f, R11 ;  /* 0x0000001fff0c7819 */ /* 0x000fe2000001140b */
[C---:B---3--:R-:W-:Y:S01]  /*1a4f0*/  FMUL.FTZ R128, R8.reuse, R128 ;  /* 0x0000008008807220 */ /* 0x048fe20000410000 */
[----:B------:R-:W-:Y:S01]  /*1a500*/  LOP3.LUT R14, R11, 0x1ffffffc, RZ, 0xc0, !PT ;  /* 0x1ffffffc0b0e7812 */ /* 0x000fe200078ec0ff */
[----:B------:R-:W-:Y:S01]  /*1a510*/  FMUL.FTZ R129, R8, R129 ;  /* 0x0000008108817220 */ /* 0x000fe20000410000 */
[----:B------:R-:W-:Y:S01]  /*1a520*/  LEA.HI R12, R12, R13, RZ, 0x3 ;  /* 0x0000000d0c0c7211 */ /* 0x000fe200078f18ff */
[----:B------:R-:W-:Y:S01]  /*1a530*/  FMUL.FTZ R124, R8, R124 ;  /* 0x0000007c087c7220 */ /* 0x000fe20000410000 */
[----:B------:R-:W-:Y:S01]  /*1a540*/  IADD3 R14, -R14, R9, RZ ;  /* 0x000000090e0e7210 */ /* 0x000fe20007ffe1ff */
[----:B------:R-:W-:Y:S01]  /*1a550*/  FMUL.FTZ R125, R8, R125 ;  /* 0x0000007d087d7220 */ /* 0x000fe20000410000 */
[----:B------:R-:W-:Y:S01]  /*1a560*/  LOP3.LUT R12, R12, 0xfffffff8, RZ, 0xc0, !PT ;  /* 0xfffffff80c0c7812 */ /* 0x000fe200078ec0ff */
[----:B------:R-:W-:-:S02]  /*1a570*/  FMUL.FTZ R36, R8, R36 ;  /* 0x0000002408247220 */ /* 0x000fc40000410000 */
[C---:B------:R-:W-:Y:S01]  /*1a580*/  FMUL.FTZ R37, R8.reuse, R37 ;  /* 0x0000002508257220 */ /* 0x040fe20000410000 */
[----:B------:R-:W-:Y:S01]  /*1a590*/  IADD3 R13, R13, -R12, RZ ;  /* 0x8000000c0d0d7210 */ /* 0x000fe20007ffe0ff */
[----:B------:R-:W-:Y:S01]  /*1a5a0*/  FMUL.FTZ R40, R8, R40 ;  /* 0x0000002808287220 */ /* 0x000fe20000410000 */
[----:B------:R-:W-:Y:S01]  /*1a5b0*/  LEA.HI R12, R10, R9, RZ, 0x5 ;  /* 0x000000090a0c7211 */ /* 0x000fe200078f28ff */
[C---:B------:R-:W-:Y:S01]  /*1a5c0*/  FMUL.FTZ R41, R8.reuse, R41 ;  /* 0x0000002908297220 */ /* 0x040fe20000410000 */
[----:B------:R-:W-:Y:S01]  /*1a5d0*/  SHF.L.U32 R15, R13, 0x6, RZ ;  /* 0x000000060d0f7819 */ /* 0x000fe200000006ff */
[C---:B------:R-:W-:Y:S01]  /*1a5e0*/  FMUL.FTZ R44, R8.reuse, R44 ;  /* 0x0000002c082c7220 */ /* 0x040fe20000410000 */
[----:B------:R-:W-:Y:S01]  /*1a5f0*/  SHF.R.S32.HI R11, RZ, 0x5, R12 ;  /* 0x00000005ff0b7819 */ /* 0x000fe2000001140c */
[C---:B------:R-:W-:Y:S01]  /*1a600*/  FMUL.FTZ R45, R8.reuse, R45 ;  /* 0x0000002d082d7220 */ /* 0x040fe20000410000 */
[----:B------:R-:W-:Y:S01]  /*1a610*/  LOP3.LUT R15, R15, 0x1c0, RZ, 0xc0, !PT ;  /* 0x000001c00f0f7812 */ /* 0x000fe200078ec0ff */
[C---:B------:R-:W-:Y:S01]  /*1a620*/  FMUL.FTZ R48, R8.reuse, R48 ;  /* 0x0000003008307220 */ /* 0x040fe20000410000 */
[----:B------:R-:W-:Y:S01]  /*1a630*/  LOP3.LUT R16, R13, 0x1, RZ, 0xc0, !PT ;  /* 0x000000010d107812 */ /* 0x000fe200078ec0ff */
[C---:B------:R-:W-:Y:S01]  /*1a640*/  FMUL.FTZ R49, R8.reuse, R49 ;  /* 0x0000003108317220 */ /* 0x040fe20000410000 */
[----:B------:R-:W-:Y:S01]  /*1a650*/  LEA R14, R11, R14, 0x9 ;  /* 0x0000000e0b0e7211 */ /* 0x000fe200078e48ff */
[C---:B------:R-:W-:Y:S01]  /*1a660*/  FMUL.FTZ R52, R8.reuse, R52 ;  /* 0x0000003408347220 */ /* 0x040fe20000410000 */
[----:B------:R-:W-:Y:S01]  /*1a670*/  LEA.HI R15, R15, R15, RZ, 0x1d ;  /* 0x0000000f0f0f7211 */ /* 0x000fe200078fe8ff */
[----:B------:R-:W-:Y:S01]  /*1a680*/  FMUL.FTZ R53, R8, R53 ;  /* 0x0000003508357220 */ /* 0x000fe20000410000 */
[----:B------:R-:W-:Y:S01]  /*1a690*/  ISETP.NE.U32.AND P0, PT, R16, 0x1, PT ;  /* 0x000000011000780c */ /* 0x000fe20003f05070 */
[----:B------:R-:W-:Y:S01]  /*1a6a0*/  FMUL.FTZ R56, R8, R56 ;  /* 0x0000003808387220 */ /* 0x000fe20000410000 */
[----:B------:R-:W-:Y:S01]  /*1a6b0*/  LEA R14, R14, R15, 0x1 ;  /* 0x0000000f0e0e7211 */ /* 0x000fe200078e08ff */
[C---:B------:R-:W-:Y:S01]  /*1a6c0*/  FMUL.FTZ R57, R8.reuse, R57 ;  /* 0x0000003908397220 */ /* 0x040fe20000410000 */
[----:B------:R-:W-:Y:S01]  /*1a6d0*/  R2P PR, R13, 0x6 ;  /* 0x000000060d007804 */ /* 0x000fe20000000000 */
[----:B------:R-:W-:Y:S01]  /*1a6e0*/  FMUL.FTZ R60, R8, R60 ;  /* 0x0000003c083c7220 */ /* 0x000fe20000410000 */
[----:B------:R-:W-:Y:S01]  /*1a6f0*/  SHF.L.U32 R13, R14, 0x2, RZ ;  /* 0x000000020e0d7819 */ /* 0x000fe200000006ff */
[C---:B------:R-:W-:Y:S01]  /*1a700*/  FMUL.FTZ R61, R8.reuse, R61 ;  /* 0x0000003d083d7220 */ /* 0x040fe20000410000 */
[----:B------:R-:W-:Y:S01]  /*1a710*/  STS.64 [R14.X4], R128 ;  /* 0x000000800e007388 */ /* 0x000fe20000004a00 */
[C---:B------:R-:W-:Y:S01]  /*1a720*/  FMUL.FTZ R64, R8.reuse, R64 ;  /* 0x0000004008407220 */ /* 0x040fe20000410000 */
[----:B------:R-:W-:Y:S01]  /*1a730*/  IADD3 R15, R13, -0x20, RZ ;  /* 0xffffffe00d0f7810 */ /* 0x000fe20007ffe0ff */
[----:B------:R-:W-:-:S02]  /*1a740*/  FMUL.FTZ R65, R8, R65 ;  /* 0x0000004108417220 */ /* 0x000fc40000410000 */
[C---:B------:R-:W-:Y:S01]  /*1a750*/  FMUL.FTZ R68, R8.reuse, R68 ;  /* 0x0000004408447220 */ /* 0x040fe20000410000 */
[----:B------:R-:W-:Y:S01]  /*1a760*/  @P0 IADD3 R15, R13, 0x20, RZ ;  /* 0x000000200d0f0810 */ /* 0x000fe20007ffe0ff */
[C---:B------:R-:W-:Y:S02]  /*1a770*/  FMUL.FTZ R69, R8.reuse, R69 ;  /* 0x0000004508457220 */ /* 0x040fe40000410000 */
[C---:B------:R-:W-:Y:S02]  /*1a780*/  FMUL.FTZ R72, R8.reuse, R72 ;  /* 0x0000004808487220 */ /* 0x040fe40000410000 */
[C---:B------:R-:W-:Y:S02]  /*1a790*/  FMUL.FTZ R73, R8.reuse, R73 ;  /* 0x0000004908497220 */ /* 0x040fe40000410000 */
[C---:B------:R-:W-:Y:S02]  /*1a7a0*/  FMUL.FTZ R76, R8.reuse, R76 ;  /* 0x0000004c084c7220 */ /* 0x040fe40000410000 */
[----:B------:R-:W-:-:S02]  /*1a7b0*/  FMUL.FTZ R77, R8, R77 ;  /* 0x0000004d084d7220 */ /* 0x000fc40000410000 */
[C---:B------:R-:W-:Y:S02]  /*1a7c0*/  FMUL.FTZ R80, R8.reuse, R80 ;  /* 0x0000005008507220 */ /* 0x040fe40000410000 */
        /* <DEDUP_REMOVED lines=20> */
[----:B------:R-:W-:Y:S01]  /*1a910*/  FMUL.FTZ R113, R8, R113 ;  /* 0x0000007108717220 */ /* 0x000fe20000410000 */
[----:B------:R-:W-:Y:S01]  /*1a920*/  MOV R8, 0x40 ;  /* 0x0000004000087802 */ /* 0x000fe20000000f00 */
[C---:B----4-:R-:W-:Y:S02]  /*1a930*/  FMUL.FTZ R131, R7.reuse, R131 ;  /* 0x0000008307837220 */ /* 0x050fe40000410000 */
[C---:B------:R-:W-:Y:S01]  /*1a940*/  FMUL.FTZ R130, R7.reuse, R130 ;  /* 0x0000008207827220 */ /* 0x040fe20000410000 */
[----:B------:R-:W-:Y:S01]  /*1a950*/  SEL R8, R8, 0xffffffc0, !P1 ;  /* 0xffffffc008087807 */ /* 0x000fe20004800000 */
[----:B------:R-:W-:-:S02]  /*1a960*/  FMUL.FTZ R127, R7, R127 ;  /* 0x0000007f077f7220 */ /* 0x000fc40000410000 */
[----:B------:R-:W-:Y:S01]  /*1a970*/  FMUL.FTZ R126, R7, R126 ;  /* 0x0000007e077e7220 */ /* 0x000fe20000410000 */
[----:B------:R-:W-:Y:S01]  /*1a980*/  IADD3 R16, R13, R8, RZ ;  /* 0x000000080d107210 */ /* 0x000fe20007ffe0ff */
[C---:B------:R-:W-:Y:S01]  /*1a990*/  FMUL.FTZ R39, R7.reuse, R39 ;  /* 0x0000002707277220 */ /* 0x040fe20000410000 */
[----:B------:R-:W-:Y:S01]  /*1a9a0*/  STS.64 [R14.X4+0x800], R130 ;  /* 0x000800820e007388 */ /* 0x000fe20000004a00 */
[C---:B------:R-:W-:Y:S02]  /*1a9b0*/  FMUL.FTZ R38, R7.reuse, R38 ;  /* 0x0000002607267220 */ /* 0x040fe40000410000 */
[C---:B------:R-:W-:Y:S01]  /*1a9c0*/  FMUL.FTZ R43, R7.reuse, R43 ;  /* 0x0000002b072b7220 */ /* 0x040fe20000410000 */
[----:B------:R-:W-:Y:S01]  /*1a9d0*/  STS.64 [R15], R124 ;  /* 0x0000007c0f007388 */ /* 0x000fe20000000a00 */
[C---:B------:R-:W-:Y:S02]  /*1a9e0*/  FMUL.FTZ R42, R7.reuse, R42 ;  /* 0x0000002a072a7220 */ /* 0x040fe40000410000 */
[C---:B------:R-:W-:Y:S01]  /*1a9f0*/  FMUL.FTZ R47, R7.reuse, R47 ;  /* 0x0000002f072f7220 */ /* 0x040fe20000410000 */
[----:B------:R-:W-:Y:S01]  /*1aa00*/  STS.64 [R15+0x800], R126 ;  /* 0x0008007e0f007388 */ /* 0x000fe20000000a00 */
[----:B------:R-:W-:-:S02]  /*1aa10*/  FMUL.FTZ R46, R7, R46 ;  /* 0x0000002e072e7220 */ /* 0x000fc40000410000 */
[C---:B------:R-:W-:Y:S01]  /*1aa20*/  FMUL.FTZ R51, R7.reuse, R51 ;  /* 0x0000003307337220 */ /* 0x040fe20000410000 */
[----:B------:R-:W-:Y:S01]  /*1aa30*/  STS.64 [R16], R36 ;  /* 0x0000002410007388 */ /* 0x000fe20000000a00 */
[C---:B------:R-:W-:Y:S02]  /*1aa40*/  FMUL.FTZ R50, R7.reuse, R50 ;  /* 0x0000003207327220 */ /* 0x040fe40000410000 */
[C---:B------:R-:W-:Y:S01]  /*1aa50*/  FMUL.FTZ R55, R7.reuse, R55 ;  /* 0x0000003707377220 */ /* 0x040fe20000410000 */
[----:B------:R-:W-:Y:S01]  /*1aa60*/  STS.64 [R16+0x800], R38 ;  /* 0x0008002610007388 */ /* 0x000fe20000000a00 */
        /* <DEDUP_REMOVED lines=34> */
[----:B------:R-:W-:Y:S01]  /*1ac90*/  FMUL.FTZ R114, R7, R114 ;  /* 0x0000007207727220 */ /* 0x000fe20000410000 */
[----:B------:R-:W-:-:S04]  /*1aca0*/  MOV R7, 0x80 ;  /* 0x0000008000077802 */ /* 0x000fc80000000f00 */
[----:B------:R-:W-:Y:S02]  /*1acb0*/  SEL R18, R7, 0xffffff80, !P2 ;  /* 0xffffff8007127807 */ /* 0x000fe40005000000 */
[-C--:B------:R-:W-:Y:S02]  /*1acc0*/  IADD3 R7, R8, R15.reuse, RZ ;  /* 0x0000000f08077210 */ /* 0x080fe40007ffe0ff */
[-C--:B------:R-:W-:Y:S02]  /*1acd0*/  IADD3 R13, R13, R18.reuse, RZ ;  /* 0x000000120d0d7210 */ /* 0x080fe40007ffe0ff */
[----:B------:R-:W-:Y:S01]  /*1ace0*/  IADD3 R17, R18, R15, RZ ;  /* 0x0000000f12117210 */ /* 0x000fe20007ffe0ff */
[----:B------:R-:W-:Y:S01]  /*1acf0*/  STS.64 [R7], R40 ;  /* 0x0000002807007388 */ /* 0x000fe20000000a00 */
[-C--:B------:R-:W-:Y:S02]  /*1ad00*/  IADD3 R19, R16, R18.reuse, RZ ;  /* 0x0000001210137210 */ /* 0x080fe40007ffe0ff */
[----:B------:R-:W-:Y:S01]  /*1ad10*/  IADD3 R18, R7, R18, RZ ;  /* 0x0000001207127210 */ /* 0x000fe20007ffe0ff */
        /* <DEDUP_REMOVED lines=28> */
[----:B------:R2:W-:Y:S04]  /*1aee0*/  STS.64 [R15+0x8800], R98 ;  /* 0x008800620f007388 */ /* 0x0005e80000000a00 */
[----:B------:R-:W-:Y:S04]  /*1aef0*/  STS.64 [R16+0x8000], R100 ;  /* 0x0080006410007388 */ /* 0x000fe80000000a00 */
[----:B------:R3:W-:Y:S04]  /*1af00*/  STS.64 [R16+0x8800], R102 ;  /* 0x0088006610007388 */ /* 0x0007e80000000a00 */
[----:B------:R-:W-:Y:S04]  /*1af10*/  STS.64 [R7+0x8000], R120 ;  /* 0x0080007807007388 */ /* 0x000fe80000000a00 */
[----:B------:R4:W-:Y:S04]  /*1af20*/  STS.64 [R7+0x8800], R122 ;  /* 0x0088007a07007388 */ /* 0x0009e80000000a00 */
[----:B------:R-:W-:Y:S04]  /*1af30*/  STS.64 [R13+0x8000], R104 ;  /* 0x008000680d007388 */ /* 0x000fe80000000a00 */
[----:B------:R-:W-:Y:S04]  /*1af40*/  STS.64 [R13+0x8800], R106 ;  /* 0x0088006a0d007388 */ /* 0x000fe80000000a00 */
[----:B------:R-:W-:Y:S04]  /*1af50*/  STS.64 [R17+0x8000], R108 ;  /* 0x0080006c11007388 */ /* 0x000fe80000000a00 */
[----:B------:R-:W-:Y:S04]  /*1af60*/  STS.64 [R17+0x8800], R110 ;  /* 0x0088006e11007388 */ /* 0x000fe80000000a00 */
[----:B------:R-:W-:Y:S04]  /*1af70*/  STS.64 [R19+0x8000], R116 ;  /* 0x0080007413007388 */ /* 0x000fe80000000a00 */
[----:B------:R-:W-:Y:S04]  /*1af80*/  STS.64 [R19+0x8800], R118 ;  /* 0x0088007613007388 */ /* 0x000fe80000000a00 */
[----:B------:R1:W-:Y:S04]  /*1af90*/  STS.64 [R18+0x8000], R112 ;  /* 0x0080007012007388 */ /* 0x0003e80000000a00 */
[----:B------:R1:W-:Y:S04]  /*1afa0*/  STS.64 [R18+0x8800], R114 ;  /* 0x0088007212007388 */ /* 0x0003e80000000a00 */
[----:B--2---:R-:W2:Y:S04]  /*1afb0*/  LD.E.64 R14, [R4.64+0xb0] ;  /* 0x0000b004040e7980 */ /* 0x004ea8000c101b00 */
[----:B------:R-:W2:Y:S04]  /*1afc0*/  LD.E R8, [R4.64+0x60] ;  /* 0x0000600404087980 */ /* 0x000ea8000c101900 */
[----:B---3--:R-:W3:Y:S01]  /*1afd0*/  S2R R16, SR_TID.X ;  /* 0x0000000000107919 */ /* 0x008ee20000002100 */
[----:B------:R-:W-:-:S03]  /*1afe0*/  LEA.HI R10, R10, R9, RZ, 0x4 ;  /* 0x000000090a0a7211 */ /* 0x000fc600078f20ff */
[----:B----4-:R4:W5:Y:S04]  /*1aff0*/  LD.E R7, [R4.64+0xcc] ;  /* 0x0000cc0404077980 */ /* 0x010968000c101900 */
[----:B------:R4:W5:Y:S04]  /*1b000*/  LD.E.64 R120, [R4.64+0x78] ;  /* 0x0000780404787980 */ /* 0x000968000c101b00 */
[----:B------:R4:W5:Y:S01]  /*1b010*/  LD.E.64 R122, [R4.64+0xa8] ;  /* 0x0000a804047a7980 */ /* 0x000962000c101b00 */
[----:B-1----:R-:W-:Y:S01]  /*1b020*/  LOP3.LUT R112, R12, 0xffffffe0, RZ, 0xc0, !PT ;  /* 0xffffffe00c707812 */ /* 0x002fe200078ec0ff */
[----:B------:R-:W-:Y:S01]  /*1b030*/  @P4 MUFU.LG2 R2, R2 ;  /* 0x0000000200024308 */ /* 0x000fe20000000c00 */
[----:B------:R-:W-:Y:S01]  /*1b040*/  SHF.R.S32.HI R12, RZ, 0x1f, R11 ;  /* 0x0000001fff0c7819 */ /* 0x000fe2000001140b */
[----:B------:R-:W-:Y:S06]  /*1b050*/  BSSY B0, `(.L_x_1747) ;  /* 0x000004c000007945 */ /* 0x000fec0003800000 */
[----:B------:R-:W1:Y:S01]  /*1b060*/  @P3 MUFU.LG2 R6, R6 ;  /* 0x0000000600063308 */ /* 0x000e620000000c00 */
[----:B---3--:R-:W-:-:S04]  /*1b070*/  SHF.R.S32.HI R13, RZ, 0x1f, R16 ;  /* 0x0000001fff0d7819 */ /* 0x008fc80000011410 */
[----:B------:R-:W-:Y:S02]  /*1b080*/  LEA.HI R13, R13, R16, RZ, 0x4 ;  /* 0x000000100d0d7211 */ /* 0x000fe400078f20ff */
[----:B------:R-:W-:Y:S02]  /*1b090*/  LOP3.LUT R16, R10, 0xfffffff0, RZ, 0xc0, !PT ;  /* 0xfffffff00a107812 */ /* 0x000fe400078ec0ff */
[----:B------:R-:W-:Y:S02]  /*1b0a0*/  SHF.R.S32.HI R10, RZ, 0x4, R13 ;  /* 0x00000004ff0a7819 */ /* 0x000fe4000001140d */
[----:B------:R-:W-:Y:S02]  /*1b0b0*/  IADD3 R13, -R16, R9, RZ ;  /* 0x00000009100d7210 */ /* 0x000fe40007ffe1ff */
[----:B------:R-:W-:Y:S02]  /*1b0c0*/  SHF.L.U32 R16, R10, 0x6, RZ ;  /* 0x000000060a107819 */ /* 0x000fe400000006ff */
[----:B------:R-:W-:Y:S01]  /*1b0d0*/  LEA.HI R18, R13, R13, RZ, 0x1 ;  /* 0x0000000d0d127211 */ /* 0x000fe200078f08ff */
[----:B-1----:R-:W-:Y:S01]  /*1b0e0*/  @P3 FMUL.FTZ R6, R6, 0.69314718246459960938 ;  /* 0x3f31721806063820 */ /* 0x002fe20000410000 */
[----:B------:R-:W-:-:S02]  /*1b0f0*/  LOP3.LUT R16, R16, 0x1c0, RZ, 0xc0, !PT ;  /* 0x000001c010107812 */ /* 0x000fc400078ec0ff */
[----:B------:R-:W-:Y:S02]  /*1b100*/  SHF.L.U32 R17, R18, 0x2, RZ ;  /* 0x0000000212117819 */ /* 0x000fe400000006ff */
[----:B------:R-:W-:Y:S02]  /*1b110*/  IADD3 R9, -R112, R9, RZ ;  /* 0x0000000970097210 */ /* 0x000fe40007ffe1ff */
[----:B------:R-:W-:Y:S02]  /*1b120*/  LOP3.LUT R17, R16, 0x38, R17, 0xf8, !PT ;  /* 0x0000003810117812 */ /* 0x000fe400078ef811 */
[----:B------:R-:W-:Y:S02]  /*1b130*/  SHF.R.U32.HI R16, RZ, 0x3, R16 ;  /* 0x00000003ff107819 */ /* 0x000fe40000011610 */
[----:B------:R-:W-:Y:S01]  /*1b140*/  LOP3.LUT R18, R18, 0xffffffe, RZ, 0xc0, !PT ;  /* 0x0ffffffe12127812 */ /* 0x000fe200078ec0ff */
[----:B------:R-:W-:Y:S01]  /*1b150*/  BAR.SYNC.DEFER_BLOCKING 0x0 ;  /* 0x0000000000007b1d */ /* 0x000fe20000010000 */
[----:B------:R-:W-:-:S02]  /*1b160*/  LOP3.LUT P0, RZ, R9, 0x3, RZ, 0xc0, !PT ;  /* 0x0000000309ff7812 */ /* 0x000fc4000780c0ff */
[----:B------:R-:W-:Y:S02]  /*1b170*/  LOP3.LUT R16, R17, R16, RZ, 0x3c, !PT ;  /* 0x0000001011107212 */ /* 0x000fe400078e3cff */
[----:B------:R-:W-:Y:S02]  /*1b180*/  IADD3 R113, R13, -R18, RZ ;  /* 0x800000120d717210 */ /* 0x000fe40007ffe0ff */
[----:B------:R-:W-:Y:S02]  /*1b190*/  LEA.HI R112, R12, R11, RZ, 0x2 ;  /* 0x0000000b0c707211 */ /* 0x000fe400078f10ff */
[----:B------:R-:W-:Y:S02]  /*1b1a0*/  SHF.R.S32.HI R12, RZ, 0x1f, R9 ;  /* 0x0000001fff0c7819 */ /* 0x000fe40000011409 */
[----:B------:R-:W-:Y:S02]  /*1b1b0*/  LEA R113, R113, R16, 0x2 ;  /* 0x0000001071717211 */ /* 0x000fe400078e10ff */
[----:B------:R-:W-:-:S02]  /*1b1c0*/  LOP3.LUT R112, R112, 0xffffffc, RZ, 0xc0, !PT ;  /* 0x0ffffffc70707812 */ /* 0x000fc400078ec0ff */
[----:B------:R-:W-:Y:S02]  /*1b1d0*/  LEA.HI R12, R12, R9, RZ, 0x2 ;  /* 0x000000090c0c7211 */ /* 0x000fe400078f10ff */
[----:B------:R-:W-:Y:S02]  /*1b1e0*/  SHF.L.U32 R9, R203, 0x6, RZ ;  /* 0x00000006cb097819 */ /* 0x000fe400000006ff */
[----:B------:R-:W-:Y:S01]  /*1b1f0*/  SHF.L.U32 R114, R13, 0x2, RZ ;  /* 0x000000020d727819 */ /* 0x000fe200000006ff */
[----:B------:R-:W-:Y:S01]  /*1b200*/  @P4 FMUL.FTZ R13, R2, 0.69314718246459960938 ;  /* 0x3f317218020d4820 */ /* 0x000fe20000410000 */
[----:B------:R-:W-:Y:S02]  /*1b210*/  IADD3 R112, -R112, R11, RZ ;  /* 0x0000000b70707210 */ /* 0x000fe40007ffe1ff */
[----:B------:R-:W-:Y:S01]  /*1b220*/  MOV R11, 0xff800000 ;  /* 0xff800000000b7802 */ /* 0x000fe20000000f00 */
[----:B------:R-:W1:Y:S01]  /*1b230*/  LDS.128 R108, [R113.X4] ;  /* 0x00000000716c7984 */ /* 0x000e620000004c00 */
[----:B------:R-:W-:Y:S01]  /*1b240*/  SHF.R.S32.HI R115, RZ, 0x1f, R114 ;  /* 0x0000001fff737819 */ /* 0x000fe20000011472 */
[----:B-----5:R-:W-:-:S02]  /*1b250*/  @P4 FFMA.FTZ R11, R132, R0, R13 ;  /* 0x00000000840b4223 */ /* 0x020fc4000001000d */
[----:B------:R-:W3:Y:S04]  /*1b260*/  LDS.128 R104, [R113.X4+0x800] ;  /* 0x0008000071687984 */ /* 0x000ee80000004c00 */
        /* <DEDUP_REMOVED lines=22> */
[----:B---3--:R-:W-:-:S04]  /*1b3d0*/  SHF.R.S32.HI R113, RZ, 0x2, R12 ;  /* 0x00000002ff717819 */ /* 0x008fc8000001140c */
[----:B------:R-:W-:Y:S01]  /*1b3e0*/  LEA R112, R112, R113, 0x4 ;  /* 0x0000007170707211 */ /* 0x000fe200078e20ff */
[----:B--2---:R-:W-:-:S04]  /*1b3f0*/  IMAD R14, R14, UR8, R207 ;  /* 0x000000080e0e7c24 */ /* 0x004fc8000f8e02cf */
[----:B------:R-:W-:Y:S01]  /*1b400*/  IMAD R8, R14, R8, R205 ;  /* 0x000000080e087224 */ /* 0x000fe200078e02cd */
[----:B------:R-:W-:Y:S01]  /*1b410*/  MOV R14, 0xff800000 ;  /* 0xff800000000e7802 */ /* 0x000fe20000000f00 */
[----:B------:R-:W-:Y:S02]  /*1b420*/  @P3 FFMA.FTZ R14, R3, R0, R6 ;  /* 0x00000000030e3223 */ /* 0x000fe40000010006 */
[----:B------:R-:W-:Y:S01]  /*1b430*/  IMAD R8, R15, R8, R9 ;  /* 0x000000080f087224 */ /* 0x000fe200078e0209 */
[----:B------:R-:W-:Y:S05]  /*1b440*/  @P0 BRA `(.L_x_1748) ;  /* 0x000000c000000947 */ /* 0x000fea0003800000 */
[----:B-1--4-:R-:W-:Y:S01]  /*1b450*/  IMAD R3, R203, -0x40, R206 ;  /* 0xffffffc0cb037824 */ /* 0x012fe200078e02ce */
[----:B------:R-:W-:Y:S01]  /*1b460*/  IADD3 R2, R112, 0x8, RZ ;  /* 0x0000000870027810 */ /* 0x000fe20007ffe0ff */
[----:B------:R-:W-:Y:S01]  /*1b470*/  ULDC.64 UR4, c[0x0][0x118] ;  /* 0x0000460000047ab9 */ /* 0x000fe20000000a00 */
[----:B------:R-:W-:Y:S02]  /*1b480*/  SHF.R.S32.HI R9, RZ, 0x1f, R8 ;  /* 0x0000001fff097819 */ /* 0x000fe40000011408 */
[----:B------:R-:W-:-:S02]  /*1b490*/  IADD3 R0, P0, R8, R112, RZ ;  /* 0x0000007008007210 */ /* 0x000fc40007f1e0ff */
[-C--:B------:R-:W-:Y:S02]  /*1b4a0*/  ISETP.GE.AND P2, PT, R112, R3.reuse, PT ;  /* 0x000000037000720c */ /* 0x080fe40003f46270 */
[----:B------:R-:W-:Y:S02]  /*1b4b0*/  ISETP.GE.AND P1, PT, R2, R3, PT ;  /* 0x000000030200720c */ /* 0x000fe40003f26270 */
[----:B------:R-:W-:Y:S02]  /*1b4c0*/  LEA.HI.X.SX32 R9, R112, R9, 0x1, P0 ;  /* 0x0000000970097211 */ /* 0x000fe400000f0eff */
[----:B------:R-:W-:-:S04]  /*1b4d0*/  LEA R2, P0, R0, R122, 0x2 ;  /* 0x0000007a00027211 */ /* 0x000fc800078010ff */
[----:B------:R-:W-:-:S05]  /*1b4e0*/  LEA.HI.X R3, R0, R123, R9, 0x2, P0 ;  /* 0x0000007b00037211 */ /* 0x000fca00000f1409 */
[----:B------:R1:W-:Y:S04]  /*1b4f0*/  @!P2 ST.E [R2.64], R11 ;  /* 0x0000000b0200a985 */ /* 0x0003e8000c101904 */
[----:B------:R1:W-:Y:S02]  /*1b500*/  @!P1 ST.E [R2.64+0x20], R14 ;  /* 0x0000200e02009985 */ /* 0x0003e4000c101904 */
.L_x_1748:
[----:B-1--4-:R-:W-:Y:S05]  /*1b510*/  BSYNC B0 ;  /* 0x0000000000007941 */ /* 0x012fea0003800000 */
.L_x_1747:
[----:B------:R-:W-:Y:S01]  /*1b520*/  IMAD R203, R203, -0x40, R206 ;  /* 0xffffffc0cbcb7824 */ /* 0x000fe200078e02ce */
[----:B------:R-:W-:Y:S01]  /*1b530*/  ULDC.64 UR4, c[0x0][0x118] ;  /* 0x0000460000047ab9 */ /* 0x000fe20000000a00 */
[----:B------:R-:W-:Y:S01]  /*1b540*/  IMAD R7, R8, R7, RZ ;  /* 0x0000000708077224 */ /* 0x000fe200078e02ff */
[----:B------:R1:W5:Y:S01]  /*1b550*/  LD.E R4, [R4.64+0xc0] ;  /* 0x0000c00404047980 */ /* 0x000362000c101900 */
[C---:B------:R-:W-:Y:S01]  /*1b560*/  IMAD.WIDE R2, R10.reuse, 0xc0, R114 ;  /* 0x000000c00a027825 */ /* 0x040fe200078e0272 */
[----:B------:R-:W-:Y:S01]  /*1b570*/  ISETP.GE.AND P1, PT, R10, R203, PT ;  /* 0x000000cb0a00720c */ /* 0x000fe20003f26270 */
[----:B------:R-:W-:Y:S03]  /*1b580*/  BSSY B0, `(.L_x_1749) ;  /* 0x0000010000007945 */ /* 0x000fe60003800000 */
[----:B------:R-:W-:-:S04]  /*1b590*/  IADD3 R0, P0, R2, R7, RZ ;  /* 0x0000000702007210 */ /* 0x000fc80007f1e0ff */
[----:B------:R-:W-:Y:S02]  /*1b5a0*/  LEA.HI.X.SX32 R7, R7, R3, 0x1, P0 ;  /* 0x0000000307077211 */ /* 0x000fe400000f0eff */
[----:B------:R-:W-:Y:S02]  /*1b5b0*/  LEA R6, P0, R0, R120, 0x2 ;  /* 0x0000007800067211 */ /* 0x000fe400078010ff */
[----:B------:R-:W-:Y:S02]  /*1b5c0*/  IADD3 R3, R114, 0x40, RZ ;  /* 0x0000004072037810 */ /* 0x000fe40007ffe0ff */
[----:B------:R-:W-:Y:S01]  /*1b5d0*/  LEA.HI.X R7, R0, R121, R7, 0x2, P0 ;  /* 0x0000007900077211 */ /* 0x000fe200000f1407 */
[----:B------:R-:W-:Y:S05]  /*1b5e0*/  @P1 BRA `(.L_x_1750) ;  /* 0x0000009000001947 */ /* 0x000fea0003800000 */
[C---:B-1----:R-:W-:Y:S01]  /*1b5f0*/  IADD3 R5, R3.reuse, 0x40, RZ ;  /* 0x0000004003057810 */ /* 0x042fe20007ffe0ff */
[----:B------:R-:W-:Y:S01]  /*1b600*/  ULDC.64 UR4, c[0x0][0x118] ;  /* 0x0000460000047ab9 */ /* 0x000fe20000000a00 */
[-C--:B-----5:R-:W-:Y:S02]  /*1b610*/  ISETP.GE.AND P1, PT, R3, R4.reuse, PT ;  /* 0x000000040300720c */ /* 0x0a0fe40003f26270 */
[----:B------:R-:W-:-:S02]  /*1b620*/  ISETP.GE.AND P2, PT, R114, R4, PT ;  /* 0x000000047200720c */ /* 0x000fc40003f46270 */
[----:B------:R-:W-:-:S09]  /*1b630*/  ISETP.GE.AND P0, PT, R5, R4, PT ;  /* 0x000000040500720c */ /* 0x000fd20003f06270 */
[----:B------:R1:W-:Y:S04]  /*1b640*/  @!P1 ST.E.128 [R6.64+0x100], R76 ;  /* 0x0001004c06009985 */ /* 0x0003e8000c101d04 */
[----:B------:R1:W-:Y:S04]  /*1b650*/  @!P2 ST.E.64 [R6.64], R108 ;  /* 0x0000006c0600a985 */ /* 0x0003e8000c101b04 */
[----:B------:R1:W-:Y:S04]  /*1b660*/  @!P2 ST.E.64 [R6.64+0x8], R110 ;  /* 0x0000086e0600a985 */ /* 0x0003e8000c101b04 */
[----:B------:R1:W-:Y:S02]  /*1b670*/  @!P0 ST.E.128 [R6.64+0x200], R44 ;  /* 0x0002002c06008985 */ /* 0x0003e4000c101d04 */
.L_x_1750:
[----:B------:R-:W-:Y:S05]  /*1b680*/  BSYNC B0 ;  /* 0x0000000000007941 */ /* 0x000fea0003800000 */
.L_x_1749:
[----:B------:R-:W-:Y:S01]  /*1b690*/  IADD3 R0, R10, 0x8, RZ ;  /* 0x000000080a007810 */ /* 0x000fe20007ffe0ff */
[----:B------:R-:W-:Y:S03]  /*1b6a0*/  BSSY B0, `(.L_x_1751) ;  /* 0x000000b000007945 */ /* 0x000fe60003800000 */
[----:B------:R-:W-:-:S13]  /*1b6b0*/  ISETP.GE.AND P0, PT, R0, R203, PT ;  /* 0x000000cb0000720c */ /* 0x000fda0003f06270 */
[----:B------:R-:W-:Y:S05]  /*1b6c0*/  @P0 BRA `(.L_x_1752) ;  /* 0x0000008000000947 */ /* 0x000fea0003800000 */
[C---:B-1----:R-:W-:Y:S01]  /*1b6d0*/  IADD3 R5, R3.reuse, 0x40, RZ ;  /* 0x0000004003057810 */ /* 0x042fe20007ffe0ff */
[----:B------:R-:W-:Y:S01]  /*1b6e0*/  ULDC.64 UR4, c[0x0][0x118] ;  /* 0x0000460000047ab9 */ /* 0x000fe20000000a00 */
[-C--:B-----5:R-:W-:Y:S02]  /*1b6f0*/  ISETP.GE.AND P2, PT, R114, R4.reuse, PT ;  /* 0x000000047200720c */ /* 0x0a0fe40003f46270 */
[-C--:B------:R-:W-:Y:S02]  /*1b700*/  ISETP.GE.AND P1, PT, R3, R4.reuse, PT ;  /* 0x000000040300720c */ /* 0x080fe40003f26270 */
[----:B------:R-:W-:-:S09]  /*1b710*/  ISETP.GE.AND P0, PT, R5, R4, PT ;  /* 0x000000040500720c */ /* 0x000fd20003f06270 */
[----:B------:R1:W-:Y:S04]  /*1b720*/  @!P2 ST.E.128 [R6.64+0x1800], R104 ;  /* 0x001800680600a985 */ /* 0x0003e8000c101d04 */
[----:B------:R1:W-:Y:S04]  /*1b730*/  @!P1 ST.E.128 [R6.64+0x1900], R72 ;  /* 0x0019004806009985 */ /* 0x0003e8000c101d04 */
[----:B------:R1:W-:Y:S02]  /*1b740*/  @!P0 ST.E.128 [R6.64+0x1a00], R40 ;  /* 0x001a002806008985 */ /* 0x0003e4000c101d04 */
.L_x_1752:
[----:B------:R-:W-:Y:S05]  /*1b750*/  BSYNC B0 ;  /* 0x0000000000007941 */ /* 0x000fea0003800000 */
.L_x_1751:
        /* <DEDUP_REMOVED lines=12> */
.L_x_1754:
[----:B------:R-:W-:Y:S05]  /*1b820*/  BSYNC B0 ;  /* 0x0000000000007941 */ /* 0x000fea0003800000 */
.L_x_1753:
        /* <DEDUP_REMOVED lines=12> */
.L_x_1756:
[----:B------:R-:W-:Y:S05]  /*1b8f0*/  BSYNC B0 ;  /* 0x0000000000007941 */ /* 0x000fea0003800000 */
.L_x_1755:
        /* <DEDUP_REMOVED lines=12> */
.L_x_1758:
[----:B------:R-:W-:Y:S05]  /*1b9c0*/  BSYNC B0 ;  /* 0x0000000000007941 */ /* 0x000fea0003800000 */
.L_x_1757:
        /* <DEDUP_REMOVED lines=12> */
.L_x_1760:
[----:B------:R-:W-:Y:S05]  /*1ba90*/  BSYNC B0 ;  /* 0x0000000000007941 */ /* 0x000fea0003800000 */
.L_x_1759:
        /* <DEDUP_REMOVED lines=12> */
.L_x_1762:
[----:B------:R-:W-:Y:S05]  /*1bb60*/  BSYNC B0 ;  /* 0x0000000000007941 */ /* 0x000fea0003800000 */
.L_x_1761:
[----:B------:R-:W-:Y:S01]  /*1bb70*/  IADD3 R10, R10, 0x38, RZ ;  /* 0x000000380a0a7810 */ /* 0x000fe20007ffe0ff */
[----:B------:R-:W-:-:S03]  /*1bb80*/  IMAD.MOV.U32 R205, RZ, RZ, 0x0 ;  /* 0x00000000ffcd7424 */ /* 0x000fc600078e00ff */
[----:B------:R-:W-:-:S13]  /*1bb90*/  ISETP.GE.AND P0, PT, R10, R203, PT ;  /* 0x000000cb0a00720c */ /* 0x000fda0003f06270 */
[----:B------:R-:W-:Y:S05]  /*1bba0*/  @P0 RET.REL.NODEC R204 `(_ZN5flash24flash_fwd_splitkv_kernelI23Flash_fwd_kernel_traitsILi192ELi64ELi64ELi4ELb0ELb0EN7cutlass10bfloat16_tE19Flash_kernel_traitsILi192ELi64ELi64ELi4ES3_EELb0ELb0ELb0ELb0ELb0ELb0ELb1ELb1EEEvNS_16Flash_fwd_paramsE) ;  /* 0xfffe4450cc000950 */ /* 0x000fea0003c3ffff */
[CC--:B-----5:R-:W-:Y:S01]  /*1bbb0*/  ISETP.GE.AND P0, PT, R3.reuse, R4.reuse, PT ;  /* 0x000000040300720c */ /* 0x0e0fe20003f06270 */
[----:B------:R-:W-:Y:S01]  /*1bbc0*/  ULDC.64 UR4, c[0x0][0x118] ;  /* 0x0000460000047ab9 */ /* 0x000fe20000000a00 */
[----:B------:R-:W-:Y:S01]  /*1bbd0*/  IADD3 R3, R3, 0x40, RZ ;  /* 0x0000004003037810 */ /* 0x000fe20007ffe0ff */
[----:B------:R-:W-:Y:S01]  /*1bbe0*/  IMAD.MOV.U32 R205, RZ, RZ, 0x0 ;  /* 0x00000000ffcd7424 */ /* 0x000fe200078e00ff */
[----:B------:R-:W-:-:S09]  /*1bbf0*/  ISETP.GE.AND P1, PT, R114, R4, PT ;  /* 0x000000047200720c */ /* 0x000fd20003f26270 */
[----:B------:R2:W-:Y:S01]  /*1bc00*/  @!P0 ST.E.128 [R6.64+0xa900], R48 ;  /* 0x00a9003006008985 */ /* 0x0005e2000c101d04 */
[----:B------:R-:W-:-:S03]  /*1bc10*/  ISETP.GE.AND P0, PT, R3, R4, PT ;  /* 0x000000040300720c */ /* 0x000fc60003f06270 */
[----:B------:R2:W-:Y:S10]  /*1bc20*/  @!P1 ST.E.128 [R6.64+0xa800], R80 ;  /* 0x00a8005006009985 */ /* 0x0005f4000c101d04 */
[----:B------:R-:W-:Y:S05]  /*1bc30*/  @P0 RET.REL.NODEC R204 `(_ZN5flash24flash_fwd_splitkv_kernelI23Flash_fwd_kernel_traitsILi192ELi64ELi64ELi4ELb0ELb0EN7cutlass10bfloat16_tE19Flash_kernel_traitsILi192ELi64ELi64ELi4ES3_EELb0ELb0ELb0ELb0ELb0ELb0ELb1ELb1EEEvNS_16Flash_fwd_paramsE) ;  /* 0xfffe43c0cc000950 */ /* 0x000fea0003c3ffff */
[----:B------:R-:W-:Y:S01]  /*1bc40*/  MOV R205, 0x0 ;  /* 0x0000000000cd7802 */ /* 0x000fe20000000f00 */
[----:B------:R-:W-:-:S02]  /*1bc50*/  ULDC.64 UR4, c[0x0][0x118] ;  /* 0x0000460000047ab9 */ /* 0x000fc40000000a00 */
[----:B------:R3:W-:Y:S01]  /*1bc60*/  ST.E.128 [R6.64+0xaa00], R16 ;  /* 0x00aa001006007985 */ /* 0x0007e2000c101d04 */
[----:B------:R-:W-:Y:S05]  /*1bc70*/  RET.REL.NODEC R204 `(_ZN5flash24flash_fwd_splitkv_kernelI23Flash_fwd_kernel_traitsILi192ELi64ELi64ELi4ELb0ELb0EN7cutlass10bfloat16_tE19Flash_kernel_traitsILi192ELi64ELi64ELi4ES3_EELb0ELb0ELb0ELb0ELb0ELb0ELb1ELb1EEEvNS_16Flash_fwd_paramsE) ;  /* 0xfffe4380cc007950 */ /* 0x000fea0003c3ffff */
.L_x_1745:
[----:B------:R-:W-:Y:S02]  /*1bc80*/  MOV R9, 0x2 ;  /* 0x0000000200097802 */ /* 0x000fe40000000f00 */
[----:B------:R-:W-:Y:S02]  /*1bc90*/  MOV R8, 0x1bcb0 ;  /* 0x0001bcb000087802 */ /* 0x000fe40000000f00 */
[----:B-1---5:R-:W-:Y:S05]  /*1bca0*/  CALL.REL.NOINC `($__internal_16_$__cuda_sm70_shflsync_bfly_p) ;  /* 0x000000f000007944 */ /* 0x022fea0003c00000 */
[----:B-12---:R-:W-:Y:S05]  /*1bcb0*/  BRA `(.L_x_1763) ;  /* 0xffffe6e000007947 */ /* 0x006fea000383ffff */
.L_x_1746:
[----:B------:R-:W-:Y:S02]  /*1bcc0*/  MOV R9, 0x1 ;  /* 0x0000000100097802 */ /* 0x000fe40000000f00 */
[----:B------:R-:W-:Y:S02]  /*1bcd0*/  MOV R8, 0x1bcf0 ;  /* 0x0001bcf000087802 */ /* 0x000fe40000000f00 */
[----:B-1---5:R-:W-:Y:S05]  /*1bce0*/  CALL.REL.NOINC `($__internal_16_$__cuda_sm70_shflsync_bfly_p) ;  /* 0x000000b000007944 */ /* 0x022fea0003c00000 */
[----:B--2---:R-:W-:Y:S01]  /*1bcf0*/  FADD.FTZ R2, R217, R10 ;  /* 0x0000000ad9027221 */ /* 0x004fe20000010000 */
[----:B-1----:R-:W-:Y:S02]  /*1bd00*/  MOV R217, R215 ;  /* 0x000000d700d97202 */ /* 0x002fe40000000f00 */
[----:B------:R-:W-:Y:S02]  /*1bd10*/  MOV R9, 0x2 ;  /* 0x0000000200097802 */ /* 0x000fe40000000f00 */
[----:B------:R-:W-:-:S02]  /*1bd20*/  MOV R8, 0x1bd40 ;  /* 0x0001bd4000087802 */ /* 0x000fc40000000f00 */
[----:B------:R-:W-:Y:S05]  /*1bd30*/  CALL.REL.NOINC `($__internal_16_$__cuda_sm70_shflsync_bfly_p) ;  /* 0x0000006000007944 */ /* 0x000fea0003c00000 */
[----:B--2---:R-:W-:Y:S01]  /*1bd40*/  FADD.FTZ R11, R215, R10 ;  /* 0x0000000ad70b7221 */ /* 0x004fe20000010000 */
[----:B-1----:R-:W-:-:S02]  /*1bd50*/  MOV R9, 0x1 ;  /* 0x0000000100097802 */ /* 0x002fc40000000f00 */
[----:B------:R-:W-:Y:S02]  /*1bd60*/  MOV R8, 0x1bd90 ;  /* 0x0001bd9000087802 */ /* 0x000fe40000000f00 */
[----:B------:R-:W-:Y:S02]  /*1bd70*/  MOV R217, R11 ;  /* 0x0000000b00d97202 */ /* 0x000fe40000000f00 */
[----:B------:R-:W-:Y:S05]  /*1bd80*/  CALL.REL.NOINC `($__internal_16_$__cuda_sm70_shflsync_bfly_p) ;  /* 0x0000001000007944 */ /* 0x000fea0003c00000 */
[----:B-12---:R-:W-:Y:S05]  /*1bd90*/  BRA `(.L_x_1764) ;  /* 0xffffe67000007947 */ /* 0x006fea000383ffff */
        .weak           $__internal_16_$__cuda_sm70_shflsync_bfly_p
        .type           $__internal_16_$__cuda_sm70_shflsync_bfly_p,@function
        .size           $__internal_16_$__cuda_sm70_shflsync_bfly_p,(.L_x_7787 - $__internal_16_$__cuda_sm70_shflsync_bfly_p)
$__internal_16_$__cuda_sm70_shflsync_bfly_p:
[----:B------:R-:W-:Y:S01]  /*1bda0*/  MOV R12, R8 ;  /* 0x00000008000c7202 */ /* 0x000fe20000000f00 */
[----:B------:R-:W-:Y:S04]  /*1bdb0*/  WARPSYNC R6 ;  /* 0x0000000600007348 */ /* 0x000fe80003800000 */
[----:B------:R-:W-:Y:S01]  /*1bdc0*/  MOV R13, 0x0 ;  /* 0x00000000000d7802 */ /* 0x000fe20000000f00 */
[----:B------:R1:W2:Y:S03]  /*1bdd0*/  SHFL.BFLY PT, R10, R217, R9, R7 ;  /* 0x0c000009d90a7389 */ /* 0x0002a600000e0007 */
[----:B------:R-:W-:Y:S05]  /*1bde0*/  RET.REL.NODEC R12 `(_ZN5flash24flash_fwd_splitkv_kernelI23Flash_fwd_kernel_traitsILi192ELi64ELi64ELi4ELb0ELb0EN7cutlass10bfloat16_tE19Flash_kernel_traitsILi192ELi64ELi64ELi4ES3_EELb0ELb0ELb0ELb0ELb0ELb0ELb1ELb1EEEvNS_16Flash_fwd_paramsE) ;  /* 0xfffe42100c007950 */ /* 0x000fea0003c3ffff */
.L_x_1765:
        /* <DEDUP_REMOVED lines=9> */
.L_x_7787:


//--------------------- .text._ZN5flash24flash_fwd_splitkv_kernelI23Flash_fwd_kernel_traitsILi192ELi64ELi64ELi4ELb0ELb0EN7cutlass10bfloat16_tE19Flash_kernel_traitsILi192ELi64ELi64ELi4ES3_EELb0ELb0ELb0ELb0ELb0ELb1ELb1ELb1EEEvNS_16Flash_fwd_paramsE --------------------------
	.section	.text._ZN5flash24flash_fwd_splitkv_kernelI23Flash_fwd_kernel_traitsILi192ELi64ELi64ELi4ELb0ELb0EN7cutlass10bfloat16_tE19Flash_kernel_traitsILi192ELi64ELi64ELi4ES3_EELb0ELb0ELb0ELb0ELb0ELb1ELb1ELb1EEEvNS_16Flash_fwd_paramsE,"ax",@progbits
	.sectioninfo	@"SHI_REGISTERS=244"
	.align	128
        .global         _ZN5flash24flash_fwd_splitkv_kernelI23Flash_fwd_kernel_traitsILi192ELi64ELi64ELi4ELb0ELb0EN7cutlass10bfloat16_tE19Flash_kernel_traitsILi192ELi64ELi64ELi4ES3_EELb0ELb0ELb0ELb0ELb0ELb1ELb1ELb1EEEvNS_16Flash_fwd_paramsE
        .type           _ZN5flash24flash_fwd_splitkv_kernelI23Flash_fwd_kernel_traitsILi192ELi64ELi64ELi4ELb0ELb0EN7cutlass10bfloat16_tE19Flash_kernel_traitsILi192ELi64ELi64ELi4ES3_EELb0ELb0ELb0ELb0ELb0ELb1ELb1ELb1EEEvNS_16Flash_fwd_paramsE,@function
        .size           _ZN5flash24flash_fwd_splitkv_kernelI23Flash_fwd_kernel_traitsILi192ELi64ELi64ELi4ELb0ELb0EN7cutlass10bfloat16_tE19Flash_kernel_traitsILi192ELi64ELi64ELi4ES3_EELb0ELb0ELb0ELb0ELb0ELb1ELb1ELb1EEEvNS_16Flash_fwd_paramsE,(.L_x_7789 - _ZN5flash24flash_fwd_splitkv_kernelI23Flash_fwd_kernel_traitsILi192ELi64ELi64ELi4ELb0ELb0EN7cutlass10bfloat16_tE19Flash_kernel_traitsILi192ELi64ELi64ELi4ES3_EELb0ELb0ELb0ELb0ELb0ELb1ELb1ELb1EEEvNS_16Flash_fwd_paramsE)
        .other          _ZN5flash24flash_fwd_splitkv_kernelI23Flash_fwd_kernel_traitsILi192ELi64ELi64ELi4ELb0ELb0EN7cutlass10bfloat16_tE19Flash_kernel_traitsILi192ELi64ELi64ELi4ES3_EELb0ELb0ELb0ELb0ELb0ELb1ELb1ELb1EEEvNS_16Flash_fwd_paramsE,@"STO_CUDA_ENTRY STV_DEFAULT"
_ZN5flash24flash_fwd_splitkv_kernelI23Flash_fwd_kernel_traitsILi192ELi64ELi64ELi4ELb0ELb0EN7cutlass10bfloat16_tE19Flash_kernel_traitsILi192ELi64ELi64ELi4ES3_EELb0ELb0ELb0ELb0ELb0ELb1ELb1ELb1EEEvNS_16Flash_fwd_paramsE:
.text._ZN5flash24flash_fwd_splitkv_kernelI23Flash_fwd_kernel_traitsILi192ELi64ELi64ELi4ELb0ELb0EN7cutlass10bfloat16_tE19Flash_kernel_traitsILi192ELi64ELi64ELi4ES3_EELb0ELb0ELb0ELb0ELb0ELb1ELb1ELb1EEEvNS_16Flash_fwd_paramsE:
        /* <DEDUP_REMOVED lines=29> */
[----:B---34-:R-:W-:Y:S05]  /*01d0*/  CALL.REL.NOINC `($_ZN5flash24flash_fwd_splitkv_kernelI23Flash_fwd_kernel_traitsILi192ELi64ELi64ELi4ELb0ELb0EN7cutlass10bfloat16_tE19Flash_kernel_traitsILi192ELi64ELi64ELi4ES3_EELb0ELb0ELb0ELb0ELb0ELb1ELb1ELb1EEEvNS_16Flash_fwd_paramsE$_ZN5flash30compute_attn_1rowblock_splitkvI23Flash_fwd_kernel_traitsILi192ELi64ELi64ELi4ELb0ELb0EN7cutlass10bfloat16_tE19Flash_kernel_traitsILi192ELi64ELi64ELi4ES3_EELb0ELb0ELb0ELb0ELb0ELb1ELb1ELb1ENS_16Flash_fwd_paramsEEEvRKT8_iiiii) ;  /* 0x0000002000007944 */ /* 0x018fea0003c00000 */
[----:B------:R-:W-:Y:S05]  /*01e0*/  BSYNC B4 ;  /* 0x0000000000047941 */ /* 0x000fea0003800000 */
.L_x_1766:
[----:B------:R-:W-:Y:S05]  /*01f0*/  EXIT ;  /* 0x000000000000794d */ /* 0x000fea0003800000 */
        .type           $_ZN5flash24flash_fwd_splitkv_kernelI23Flash_fwd_kernel_traitsILi192ELi64ELi64ELi4ELb0ELb0EN7cutlass10bfloat16_tE19Flash_kernel_traitsILi192ELi64ELi64ELi4ES3_EELb0ELb0ELb0ELb0ELb0ELb1ELb1ELb1EEEvNS_16Flash_fwd_paramsE$_ZN5flash30compute_attn_1rowblock_splitkvI23Flash_fwd_kernel_traitsILi192ELi64ELi64ELi4ELb0ELb0EN7cutlass10bfloat16_tE19Flash_kernel_traitsILi192ELi64ELi64ELi4ES3_EELb0ELb0ELb0ELb0ELb0ELb1ELb1ELb1ENS_16Flash_fwd_paramsEEEvRKT8_iiiii,@function
        .size           $_ZN5flash24flash_fwd_splitkv_kernelI23Flash_fwd_kernel_traitsILi192ELi64ELi64ELi4ELb0ELb0EN7cutlass10bfloat16_tE19Flash_kernel_traitsILi192ELi64ELi64ELi4ES3_EELb0ELb0ELb0ELb0ELb0ELb1ELb1ELb1EEEvNS_16Flash_fwd_paramsE$_ZN5flash30compute_attn_1rowblock_splitkvI23Flash_fwd_kernel_traitsILi192ELi64ELi64ELi4ELb0ELb0EN7cutlass10bfloat16_tE19Flash_kernel_traitsILi192ELi64ELi64ELi4ES3_EELb0ELb0ELb0ELb0ELb0ELb1ELb1ELb1ENS_16Flash_fwd_paramsEEEvRKT8_iiiii,($__internal_17_$__cuda_sm70_shflsync_bfly_p - $_ZN5flash24flash_fwd_splitkv_kernelI23Flash_fwd_kernel_traitsILi192ELi64ELi64ELi4ELb0ELb0EN7cutlass10bfloat16_tE19Flash_kernel_traitsILi192ELi64ELi64ELi4ES3_EELb0ELb0ELb0ELb0ELb0ELb1ELb1ELb1EEEvNS_16Flash_fwd_paramsE$_ZN5flash30compute_attn_1rowblock_splitkvI23Flash_fwd_kernel_traitsILi192ELi64ELi64ELi4ELb0ELb0EN7cutlass10bfloat16_tE19Flash_kernel_traitsILi192ELi64ELi64ELi4ES3_EELb0ELb0ELb0ELb0ELb0ELb1ELb1ELb1ENS_16Flash_fwd_paramsEEEvRKT8_iiiii)
$_ZN5flash24flash_fwd_splitkv_kernelI23Flash_fwd_kernel_traitsILi192ELi64ELi64ELi4ELb0ELb0EN7cutlass10bfloat16_tE19Flash_kernel_traitsILi192ELi64ELi64ELi4ES3_EELb0ELb0ELb0ELb0ELb0ELb1ELb1ELb1EEEvNS_16Flash_fwd_paramsE$_ZN5flash30compute_attn_1rowblock_splitkvI23Flash_fwd_kernel_traitsILi192ELi64ELi64ELi4ELb0ELb0EN7cutlass10bfloat16_tE19Flash_kernel_traitsILi192ELi64ELi64ELi4ES3_EELb0ELb0ELb0ELb0ELb0ELb1ELb1ELb1ENS_16Flash_fwd_paramsEEEvRKT8_iiiii:
        /* <DEDUP_REMOVED lines=21> */
.L_x_1768:
[----:B------:R-:W-:Y:S05]  /*0350*/  BSYNC B0 ;  /* 0x0000000000007941 */ /* 0x000fea0003800000 */
.L_x_1767:
        /* <DEDUP_REMOVED lines=17> */
.L_x_1770:
[----:B------:R4:W5:Y:S02]  /*0470*/  LD.E R71, [R18.64+0xb8] ;  /* 0x0000b80612477980 */ /* 0x000964000c101900 */
.L_x_1771:
[----:B------:R-:W-:Y:S05]  /*0480*/  BSYNC B0 ;  /* 0x0000000000007941 */ /* 0x000fea0003800000 */
.L_x_1769:
        /* <DEDUP_REMOVED lines=10> */
.L_x_1773:
[----:B------:R-:W4:Y:S01]  /*0530*/  LD.E.64 R2, [R18.64+0x108] ;  /* 0x0001080612027980 */ /* 0x000f22000c101b00 */
[----:B------:R-:W-:Y:S01]  /*0540*/  BSSY B0, `(.L_x_1775) ;  /* 0x0000006000007945 */ /* 0x000fe20003800000 */
[----:B------:R-:W-:Y:S01]  /*0550*/  IMAD.MOV.U32 R0, RZ, RZ, RZ ;  /* 0x000000ffff007224 */ /* 0x000fe200078e00ff */
[----:B----4-:R-:W-:-:S04]  /*0560*/  ISETP.NE.U32.AND P0, PT, R2, RZ, PT ;  /* 0x000000ff0200720c */ /* 0x010fc80003f05070 */
[----:B------:R-:W-:-:S13]  /*0570*/  ISETP.NE.AND.EX P0, PT, R3, RZ, PT, P0 ;  /* 0x000000ff0300720c */ /* 0x000fda0003f05300 */
[----:B------:R-:W-:Y:S05]  /*0580*/  @!P0 BRA `(.L_x_1776) ;  /* 0x0000001000008947 */ /* 0x000fea0003800000 */
[----:B------:R4:W5:Y:S02]  /*0590*/  LD.E R0, [R18.64+0xbc] ;  /* 0x0000bc0612007980 */ /* 0x000964000c101900 */
.L_x_1776:
[----:B------:R-:W-:Y:S05]  /*05a0*/  BSYNC B0 ;  /* 0x0000000000007941 */ /* 0x000fea0003800000 */
.L_x_1775:
[----:B-----5:R-:W-:Y:S02]  /*05b0*/  IADD3 R69, R71, R0, RZ ;  /* 0x0000000047457210 */ /* 0x020fe40007ffe0ff */
.L_x_1774:
[----:B------:R-:W-:Y:S05]  /*05c0*/  BSYNC B1 ;  /* 0x0000000000017941 */ /* 0x000fea0003800000 */
.L_x_1772:
[----:B------:R-:W-:Y:S01]  /*05d0*/  IMAD.SHL.U32 R77, R215, 0x40, RZ ;  /* 0x00000040d74d7824 */ /* 0x000fe200078e00ff */
[----:B------:R-:W-:Y:S01]  /*05e0*/  MOV R2, R214 ;  /* 0x000000d600027202 */ /* 0x000fe20000000f00 */
[----:B------:R-:W-:-:S03]  /*05f0*/  IMAD.MOV.U32 R3, RZ, RZ, 0x0 ;  /* 0x00000000ff037424 */ /* 0x000fc600078e00ff */
[----:B------:R-:W-:-:S13]  /*0600*/  ISETP.GT.AND P0, PT, R216, R77, PT ;  /* 0x0000004dd800720c */ /* 0x000fda0003f04270 */
[----:B------:R-:W-:Y:S05]  /*0610*/  @!P0 RET.REL.NODEC R2 `(_ZN5flash24flash_fwd_splitkv_kernelI23Flash_fwd_kernel_traitsILi192ELi64ELi64ELi4ELb0ELb0EN7cutlass10bfloat16_tE19Flash_kernel_traitsILi192ELi64ELi64ELi4ES3_EELb0ELb0ELb0ELb0ELb0ELb1ELb1ELb1EEEvNS_16Flash_fwd_paramsE) ;  /* 0xfffff9e002008950 */ /* 0x000fea0003c3ffff */
        /* <DEDUP_REMOVED lines=27> */
[----:B------:R-:W-:-:S11]  /*07d0*/  IADD3 R0, R69, 0x3f, RZ ;  /* 0x0000003f45007810 */ /* 0x000fd60007ffe0ff */
[----:B------:R-:W-:-:S05]  /*07e0*/  @P2 IADD3 R3, R3, 0x1, RZ ;  /* 0x0000000103032810 */ /* 0x000fca0007ffe0ff */
[----:B------:R-:W-:Y:S01]  /*07f0*/  IMAD.MOV.U32 R134, RZ, RZ, R3 ;  /* 0x000000ffff867224 */ /* 0x000fe200078e0003 */
[----:B------:R-:W-:-:S03]  /*0800*/  SHF.R.S32.HI R3, RZ, 0x1f, R0 ;  /* 0x0000001fff037819 */ /* 0x000fc60000011400 */
[----:B------:R-:W-:Y:S01]  /*0810*/  @!P0 IMAD.MOV R134, RZ, RZ, -R134 ;  /* 0x000000ffff868224 */ /* 0x000fe200078e0a86 */
[----:B------:R-:W-:Y:S02]  /*0820*/  @!P1 LOP3.LUT R134, RZ, c[0x0][0x10], RZ, 0x33, !PT ;  /* 0x00000400ff869a12 */ /* 0x000fe400078e33ff */
[----:B------:R-:W-:-:S03]  /*0830*/  LEA.HI R3, R3, R0, RZ, 0x6 ;  /* 0x0000000003037211 */ /* 0x000fc600078f30ff */
[----:B------:R-:W-:Y:S01]  /*0840*/  IMAD R211, R134, UR8, RZ ;  /* 0x0000000886d37c24 */ /* 0x000fe2000f8e02ff */
[----:B------:R-:W-:-:S03]  /*0850*/  SHF.R.S32.HI R3, RZ, 0x6, R3 ;  /* 0x00000006ff037819 */ /* 0x000fc60000011403 */
        /* <DEDUP_REMOVED lines=38> */
.L_x_1779:
[----:B-1----:R-:W-:Y:S05]  /*0ac0*/  BSYNC B0 ;  /* 0x0000000000007941 */ /* 0x002fea0003800000 */
.L_x_1778:
        /* <DEDUP_REMOVED lines=10> */
.L_x_1781:
[----:B------:R-:W-:Y:S05]  /*0b70*/  BSYNC B0 ;  /* 0x0000000000007941 */ /* 0x000fea0003800000 */
.L_x_1780:
        /* <DEDUP_REMOVED lines=10> */
.L_x_1783:
[----:B------:R-:W-:Y:S05]  /*0c20*/  BSYNC B0 ;  /* 0x0000000000007941 */ /* 0x000fea0003800000 */
.L_x_1782:
        /* <DEDUP_REMOVED lines=10> */
.L_x_1785:
[----:B------:R-:W-:Y:S05]  /*0cd0*/  BSYNC B0 ;  /* 0x0000000000007941 */ /* 0x000fea0003800000 */
.L_x_1784:
        /* <DEDUP_REMOVED lines=10> */
.L_x_1787:
[----:B------:R-:W-:Y:S05]  /*0d80*/  BSYNC B0 ;  /* 0x0000000000007941 */ /* 0x000fea0003800000 */
.L_x_1786:
        /* <DEDUP_REMOVED lines=10> */
.L_x_1789:
[----:B------:R-:W-:Y:S05]  /*0e30*/  BSYNC B0 ;  /* 0x0000000000007941 */ /* 0x000fea0003800000 */
.L_x_1788:
        /* <DEDUP_REMOVED lines=10> */
.L_x_1791:
[----:B------:R-:W-:Y:S05]  /*0ee0*/  BSYNC B0 ;  /* 0x0000000000007941 */ /* 0x000fea0003800000 */
.L_x_1790:
        /* <DEDUP_REMOVED lines=10> */
.L_x_1793:
[----:B------:R-:W-:Y:S05]  /*0f90*/  BSYNC B0 ;  /* 0x0000000000007941 */ /* 0x000fea0003800000 */
.L_x_1792:
        /* <DEDUP_REMOVED lines=29> */
[----:B------:R-:W-:Y:S05]  /*1170*/  @P6 RET.REL.NODEC R214 `(_ZN5flash24flash_fwd_splitkv_kernelI23Flash_fwd_kernel_traitsILi192ELi64ELi64ELi4ELb0ELb0EN7cutlass10bfloat16_tE19Flash_kernel_traitsILi192ELi64ELi64ELi4ES3_EELb0ELb0ELb0ELb0ELb0ELb1ELb1ELb1EEEvNS_16Flash_fwd_paramsE) ;  /* 0xffffee80d6006950 */ /* 0x000fea0003c3ffff */
[----:B-1----:R-:W-:Y:S02]  /*1180*/  MOV R5, 0xff800000 ;  /* 0xff80000000057802 */ /* 0x002fe40000000f00 */
[----:B------:R-:W-:-:S03]  /*1190*/  MOV R215, 0x0 ;  /* 0x0000000000d77802 */ /* 0x000fc60000000f00 */
[----:B------:R1:W-:Y:S01]  /*11a0*/  ST.E [R2.64+0xe0], R5 ;  /* 0x0000e00502007985 */ /* 0x0003e2000c101906 */
[----:B------:R-:W-:Y:S05]  /*11b0*/  RET.REL.NODEC R214 `(_ZN5flash24flash_fwd_splitkv_kernelI23Flash_fwd_kernel_traitsILi192ELi64ELi64ELi4ELb0ELb0EN7cutlass10bfloat16_tE19Flash_kernel_traitsILi192ELi64ELi64ELi4ES3_EELb0ELb0ELb0ELb0ELb0ELb1ELb1ELb1EEEvNS_16Flash_fwd_paramsE) ;  /* 0xffffee40d6007950 */ /* 0x000fea0003c3ffff */
.L_x_1777:
        /* <DEDUP_REMOVED lines=25> */
[----:B--2---:R-:W2:Y:S01]  /*1350*/  LD.E.64 R16, [R18.64+0x20] ;  /* 0x0000200612107980 */ /* 0x004ea2000c101b00 */
[----:B------:R-:W-:-:S03]  /*1360*/  IABS R2, R5 ;  /* 0x0000000500027213 */ /* 0x000fc60000000000 */
[----:B------:R-:W2:Y:S04]  /*1370*/  LD.E.64 R64, [R18.64+0x38] ;  /* 0x0000380612407980 */ /* 0x000ea8000c101b00 */
[----:B------:R-:W2:Y:S04]  /*1380*/  LD.E.64 R14, [R18.64+0x50] ;  /* 0x00005006120e7980 */ /* 0x000ea8000c101b00 */
        /* <DEDUP_REMOVED lines=12> */
[----:B------:R-:W-:Y:S01]  /*1450*/  IADD3 R0, RZ, -R0, RZ ;  /* 0x80000000ff007210 */ /* 0x000fe20007ffe0ff */
[----:B------:R-:W3:Y:S04]  /*1460*/  LD.E.64 R10, [R18.64+0x28] ;  /* 0x00002806120a7980 */ /* 0x000ee8000c101b00 */
        /* <DEDUP_REMOVED lines=13> */
[----:B------:R1:W3:Y:S01]  /*1540*/  LD.E R2, [R2.64] ;  /* 0x0000000602027980 */ /* 0x0002e2000c101900 */
[----:B----4-:R-:W-:-:S04]  /*1550*/  IABS R7, R6 ;  /* 0x0000000600077213 */ /* 0x010fc80000000000 */
[----:B------:R-:W4:Y:S08]  /*1560*/  I2F.RP R20, R7 ;  /* 0x0000000700147306 */ /* 0x000f300000209400 */
[----:B----4-:R-:W4:Y:S02]  /*1570*/  MUFU.RCP R13, R20 ;  /* 0x00000014000d7308 */ /* 0x010f240000001000 */
[----:B----4-:R-:W-:-:S06]  /*1580*/  IADD3 R13, R13, 0xffffffe, RZ ;  /* 0x0ffffffe0d0d7810 */ /* 0x010fcc0007ffe0ff */
[----:B------:R-:W4:Y:S01]  /*1590*/  F2I.FTZ.U32.TRUNC.NTZ R23, R13 ;  /* 0x0000000d00177305 */ /* 0x000f22000021f000 */
[----:B------:R-:W-:Y:S01]  /*15a0*/  IMAD.MOV.U32 R22, RZ, RZ, RZ ;  /* 0x000000ffff167224 */ /* 0x000fe200078e00ff */
[----:B-1----:R-:W-:Y:S02]  /*15b0*/  IABS R3, R217 ;  /* 0x000000d900037213 */ /* 0x002fe40000000000 */
        /* <DEDUP_REMOVED lines=17> */
[----:B--2---:R-:W-:Y:S01]  /*16d0*/  IMAD R7, R65, R9, RZ ;  /* 0x0000000941077224 */ /* 0x004fe200078e02ff */
[----:B------:R-:W-:-:S04]  /*16e0*/  SHF.R.S32.HI R23, RZ, 0x1f, R9 ;  /* 0x0000001fff177819 */ /* 0x000fc80000011409 */
[----:B------:R-:W-:Y:S02]  /*16f0*/  @!P0 IMAD.MOV R13, RZ, RZ, -R13 ;  /* 0x000000ffff0d8224 */ /* 0x000fe400078e0a0d */
[----:B------:R-:W-:Y:S01]  /*1700*/  IMAD R7, R64, R23, R7 ;  /* 0x0000001740077224 */ /* 0x000fe200078e0207 */
[----:B------:R-:W-:-:S04]  /*1710*/  @!P1 LOP3.LUT R13, RZ, R6, RZ, 0x33, !PT ;  /* 0x00000006ff0d9212 */ /* 0x000fc800078e33ff */
[----:B------:R-:W-:Y:S02]  /*1720*/  SHF.R.S32.HI R12, RZ, 0x1f, R13 ;  /* 0x0000001fff0c7819 */ /* 0x000fe4000001140d */
[----:B---3--:R-:W-:Y:S01]  /*1730*/  SHF.R.S32.HI R0, RZ, 0x1f, R2 ;  /* 0x0000001fff007819 */ /* 0x008fe20000011402 */
[----:B------:R-:W-:-:S04]  /*1740*/  IMAD R3, R17, R2, RZ ;  /* 0x0000000211037224 */ /* 0x000fc800078e02ff */
[C---:B------:R-:W-:Y:S02]  /*1750*/  IMAD R3, R16.reuse, R0, R3 ;  /* 0x0000000010037224 */ /* 0x040fe400078e0203 */
[----:B------:R-:W-:-:S05]  /*1760*/  IMAD.WIDE.U32 R16, R16, R2, RZ ;  /* 0x0000000210107225 */ /* 0x000fca00078e00ff */
[----:B------:R-:W-:-:S05]  /*1770*/  IADD3 R17, R17, R3, RZ ;  /* 0x0000000311117210 */ /* 0x000fca0007ffe0ff */
[----:B------:R-:W-:-:S04]  /*1780*/  IMAD.WIDE.U32 R16, R9, R64, R16 ;  /* 0x0000004009107225 */ /* 0x000fc800078e0010 */
[-C--:B------:R-:W-:Y:S01]  /*1790*/  IMAD R3, R11, R2.reuse, RZ ;  /* 0x000000020b037224 */ /* 0x080fe200078e02ff */
[----:B------:R-:W-:Y:S01]  /*17a0*/  IADD3 R17, R17, R7, RZ ;  /* 0x0000000711117210 */ /* 0x000fe20007ffe0ff */
[----:B------:R-:W-:Y:S02]  /*17b0*/  IMAD R7, R15, R13, RZ ;  /* 0x0000000d0f077224 */ /* 0x000fe400078e02ff */
[----:B------:R-:W-:-:S04]  /*17c0*/  IMAD.WIDE.U32 R20, R10, R2, RZ ;  /* 0x000000020a147225 */ /* 0x000fc800078e00ff */
[----:B------:R-:W-:Y:S02]  /*17d0*/  IMAD R3, R10, R0, R3 ;  /* 0x000000000a037224 */ /* 0x000fe400078e0203 */
[----:B------:R-:W-:Y:S02]  /*17e0*/  IMAD R7, R14, R12, R7 ;  /* 0x0000000c0e077224 */ /* 0x000fe400078e0207 */
[----:B------:R-:W-:Y:S01]  /*17f0*/  IMAD.WIDE.U32 R14, R13, R14, R16 ;  /* 0x0000000e0d0e7225 */ /* 0x000fe200078e0010 */
[----:B------:R-:W-:-:S03]  /*1800*/  IADD3 R11, R21, R3, RZ ;  /* 0x00000003150b7210 */ /* 0x000fc60007ffe0ff */
[----:B------:R-:W-:Y:S01]  /*1810*/  IMAD.MOV.U32 R2, RZ, RZ, R20 ;  /* 0x000000ffff027224 */ /* 0x000fe200078e0014 */
[----:B------:R-:W-:Y:S01]  /*1820*/  MOV R0, R14 ;  /* 0x0000000e00007202 */ /* 0x000fe20000000f00 */
[----:B------:R-:W-:Y:S01]  /*1830*/  IMAD.IADD R3, R15, 0x1, R7 ;  /* 0x000000010f037824 */ /* 0x000fe200078e0207 */
[----:B------:R-:W-:Y:S05]  /*1840*/  BRA `(.L_x_1796) ;  /* 0x0000052000007947 */ /* 0x000fea0003800000 */
.L_x_1795:
        /* <DEDUP_REMOVED lines=28> */
[----:B------:R-:W-:-:S04]  /*1a10*/  @P3 IMAD.IADD R7, R12, 0x1, R13 ;  /* 0x000000010c073824 */ /* 0x000fc800078e020d */
[----:B------:R-:W-:Y:S01]  /*1a20*/  @!P0 IMAD.IADD R0, R0, 0x1, -R3 ;  /* 0x0000000100008824 */ /* 0x000fe200078e0a03 */
[----:B------:R-:W-:Y:S01]  /*1a30*/  @!P3 IADD3 R23, R23, R5, RZ ;  /* 0x000000051717b210 */ /* 0x000fe20007ffe0ff */
[----:B--2---:R-:W-:-:S03]  /*1a40*/  @!P3 IMAD R5, R21, R11, RZ ;  /* 0x0000000b1505b224 */ /* 0x004fc600078e02ff */
[----:B------:R-:W-:Y:S01]  /*1a50*/  ISETP.GE.U32.AND P2, PT, R0, R3, PT ;  /* 0x000000030000720c */ /* 0x000fe20003f46070 */
[----:B------:R-:W-:Y:S01]  /*1a60*/  @P3 IMAD.WIDE.U32 R24, R64, R7, RZ ;  /* 0x0000000740183225 */ /* 0x000fe200078e00ff */
[----:B------:R-:W-:-:S03]  /*1a70*/  LOP3.LUT R0, R217, R6, RZ, 0x3c, !PT ;  /* 0x00000006d9007212 */ /* 0x000fc600078e3cff */
[----:B------:R-:W-:Y:S02]  /*1a80*/  @!P3 IMAD R5, R20, R8, R5 ;  /* 0x000000081405b224 */ /* 0x000fe400078e0205 */
[----:B------:R-:W-:Y:S02]  /*1a90*/  @P3 IMAD R9, R65, R7, RZ ;  /* 0x0000000741093224 */ /* 0x000fe400078e02ff */
[----:B------:R-:W-:Y:S01]  /*1aa0*/  @!P3 IMAD.WIDE.U32 R20, R20, R11, R22 ;  /* 0x0000000b1414b225 */ /* 0x000fe200078e0016 */
[----:B------:R-:W-:Y:S02]  /*1ab0*/  @P3 MOV R10, R24 ;  /* 0x00000018000a3202 */ /* 0x000fe40000000f00 */
[----:B------:R-:W-:Y:S01]  /*1ac0*/  ISETP.GE.AND P1, PT, R0, RZ, PT ;  /* 0x000000ff0000720c */ /* 0x000fe20003f26270 */
[----:B------:R-:W-:Y:S01]  /*1ad0*/  @P3 IMAD.IADD R9, R25, 0x1, R9 ;  /* 0x0000000119093824 */ /* 0x000fe200078e0209 */
[----:B------:R-:W-:Y:S01]  /*1ae0*/  @!P3 IADD3 R9, R21, R5, RZ ;  /* 0x000000051509b210 */ /* 0x000fe20007ffe0ff */
[----:B------:R-:W-:Y:S01]  /*1af0*/  @!P3 IMAD.MOV.U32 R10, RZ, RZ, R20 ;  /* 0x000000ffff0ab224 */ /* 0x000fe200078e0014 */
[----:B------:R-:W-:-:S02]  /*1b00*/  @!P0 IADD3 R2, R2, 0x1, RZ ;  /* 0x0000000102028810 */ /* 0x000fc40007ffe0ff */
[----:B------:R-:W-:Y:S02]  /*1b10*/  LEA R5, R134, 0xffffffc0, 0x6 ;  /* 0xffffffc086057811 */ /* 0x000fe400078e30ff */
[----:B------:R-:W-:Y:S01]  /*1b20*/  ISETP.NE.AND P0, PT, R6, RZ, PT ;  /* 0x000000ff0600720c */ /* 0x000fe20003f05270 */
[----:B------:R-:W-:Y:S01]  /*1b30*/  @!P3 IMAD R7, R67, R12, RZ ;  /* 0x0000000c4307b224 */ /* 0x000fe200078e02ff */
[----:B------:R-:W-:Y:S02]  /*1b40*/  @!P3 SHF.R.S32.HI R3, RZ, 0x1f, R12 ;  /* 0x0000001fff03b819 */ /* 0x000fe4000001140c */
[----:B------:R-:W-:Y:S01]  /*1b50*/  @P2 IADD3 R2, R2, 0x1, RZ ;  /* 0x0000000102022810 */ /* 0x000fe20007ffe0ff */
[----:B------:R-:W-:Y:S01]  /*1b60*/  IMAD R8, R65, R5, RZ ;  /* 0x0000000541087224 */ /* 0x000fe200078e02ff */
[----:B------:R-:W-:Y:S01]  /*1b70*/  SHF.R.S32.HI R23, RZ, 0x1f, R5 ;  /* 0x0000001fff177819 */ /* 0x000fe20000011405 */
[----:B------:R-:W-:Y:S01]  /*1b80*/  IMAD.MOV.U32 R25, RZ, RZ, R9 ;  /* 0x000000ffff197224 */ /* 0x000fe200078e0009 */
[----:B------:R-:W-:Y:S01]  /*1b90*/  MOV R24, R10 ;  /* 0x0000000a00187202 */ /* 0x000fe20000000f00 */
[----:B------:R-:W-:-:S02]  /*1ba0*/  @!P3 IMAD R3, R3, R66, R7 ;  /* 0x000000420303b224 */ /* 0x000fc400078e0207 */
[----:B------:R-:W-:Y:S01]  /*1bb0*/  @!P3 IMAD.WIDE.U32 R20, R66, R12, RZ ;  /* 0x0000000c4214b225 */ /* 0x000fe200078e00ff */
[----:B------:R-:W-:-:S03]  /*1bc0*/  @P3 IADD3 R12, R12, R13, RZ ;  /* 0x0000000d0c0c3210 */ /* 0x000fc60007ffe0ff */
[----:B------:R-:W-:Y:S02]  /*1bd0*/  IMAD.MOV.U32 R7, RZ, RZ, R2 ;  /* 0x000000ffff077224 */ /* 0x000fe400078e0002 */
[----:B------:R-:W-:Y:S02]  /*1be0*/  IMAD R8, R23, R64, R8 ;  /* 0x0000004017087224 */ /* 0x000fe400078e0208 */
[----:B------:R-:W-:Y:S01]  /*1bf0*/  IMAD.WIDE.U32 R24, R64, R5, R24 ;  /* 0x0000000540187225 */ /* 0x000fe200078e0018 */
[----:B------:R-:W-:Y:S02]  /*1c00*/  @!P3 IADD3 R21, R21, R3, RZ ;  /* 0x000000031515b210 */ /* 0x000fe40007ffe0ff */
[----:B------:R-:W-:Y:S01]  /*1c10*/  @!P3 SHF.R.S32.HI R3, RZ, 0x1f, R11 ;  /* 0x0000001fff03b819 */ /* 0x000fe2000001140b */
[----:B------:R-:W-:Y:S01]  /*1c20*/  @!P1 IMAD.MOV R7, RZ, RZ, -R7 ;  /* 0x000000ffff079224 */ /* 0x000fe200078e0a07 */
[----:B------:R-:W-:Y:S01]  /*1c30*/  @!P0 LOP3.LUT R7, RZ, R6, RZ, 0x33, !PT ;  /* 0x00000006ff078212 */ /* 0x000fe200078e33ff */
[----:B------:R-:W-:Y:S01]  /*1c40*/  @!P3 IMAD R0, R17, R11, RZ ;  /* 0x0000000b1100b224 */ /* 0x000fe200078e02ff */
[----:B------:R-:W-:Y:S01]  /*1c50*/  IADD3 R9, R25, R8, RZ ;  /* 0x0000000819097210 */ /* 0x000fe20007ffe0ff */
[----:B------:R-:W-:Y:S01]  /*1c60*/  @P3 IMAD R2, R67, R12, RZ ;  /* 0x0000000c43023224 */ /* 0x000fe200078e02ff */
[----:B------:R-:W-:Y:S01]  /*1c70*/  MOV R8, R24 ;  /* 0x0000001800087202 */ /* 0x000fe20000000f00 */
[----:B------:R-:W-:Y:S01]  /*1c80*/  @P3 IMAD.WIDE.U32 R24, R66, R12, RZ ;  /* 0x0000000c42183225 */ /* 0x000fe200078e00ff */
[----:B------:R-:W-:-:S03]  /*1c90*/  SHF.R.S32.HI R12, RZ, 0x1f, R7 ;  /* 0x0000001fff0c7819 */ /* 0x000fc60000011407 */
[C---:B------:R-:W-:Y:S02]  /*1ca0*/  @!P3 IMAD R0, R16.reuse, R3, R0 ;  /* 0x000000031000b224 */ /* 0x040fe400078e0200 */
[----:B------:R-:W-:Y:S02]  /*1cb0*/  IMAD R3, R15, R7, RZ ;  /* 0x000000070f037224 */ /* 0x000fe400078e02ff */
[----:B------:R-:W-:Y:S01]  /*1cc0*/  @!P3 IMAD.WIDE.U32 R16, R16, R11, R20 ;  /* 0x0000000b1010b225 */ /* 0x000fe200078e0014 */
[----:B------:R-:W-:-:S03]  /*1cd0*/  @P3 IADD3 R11, R25, R2, RZ ;  /* 0x00000002190b3210 */ /* 0x000fc60007ffe0ff */
[----:B------:R-:W-:-:S04]  /*1ce0*/  IMAD.WIDE.U32 R8, R14, R7, R8 ;  /* 0x000000070e087225 */ /* 0x000fc800078e0008 */
[----:B------:R-:W-:Y:S01]  /*1cf0*/  IMAD R3, R14, R12, R3 ;  /* 0x0000000c0e037224 */ /* 0x000fe200078e0203 */
[----:B------:R-:W-:Y:S01]  /*1d00*/  @P3 MOV R2, R24 ;  /* 0x0000001800023202 */ /* 0x000fe20000000f00 */
[----:B------:R-:W-:Y:S01]  /*1d10*/  @!P3 IMAD.IADD R11, R17, 0x1, R0 ;  /* 0x00000001110bb824 */ /* 0x000fe200078e0200 */
[----:B------:R-:W-:Y:S01]  /*1d20*/  @!P3 MOV R2, R16 ;  /* 0x000000100002b202 */ /* 0x000fe20000000f00 */
[----:B------:R-:W-:Y:S01]  /*1d30*/  IMAD.IADD R3, R9, 0x1, R3 ;  /* 0x0000000109037824 */ /* 0x000fe200078e0203 */
[----:B------:R-:W-:Y:S02]  /*1d40*/  MOV R0, R8 ;  /* 0x0000000800007202 */ /* 0x000fe40000000f00 */
[----:B------:R-:W-:Y:S02]  /*1d50*/  MOV R9, R5 ;  /* 0x0000000500097202 */ /* 0x000fe40000000f00 */
[----:B------:R-:W-:Y:S02]  /*1d60*/  MOV R13, R7 ;  /* 0x00000007000d7202 */ /* 0x000fe40000000f00 */
.L_x_1796:
[----:B-1----:R-:W-:Y:S05]  /*1d70*/  BSYNC B0 ;  /* 0x0000000000007941 */ /* 0x002fea0003800000 */
.L_x_1794:
        /* <DEDUP_REMOVED lines=13> */
[C---:B------:R-:W-:Y:S02]  /*1e50*/  LOP3.LUT R15, R21.reuse, 0xfffffff0, RZ, 0xc0, !PT ;  /* 0xfffffff0150f7812 */ /* 0x040fe400078ec0ff */
[----:B------:R-:W-:Y:S01]  /*1e60*/  SHF.R.S32.HI R70, RZ, 0x4, R21 ;  /* 0x00000004ff467819 */ /* 0x000fe20000011415 */
[C---:B------:R-:W-:Y:S01]  /*1e70*/  IMAD.IADD R68, R56.reuse, 0x1, -R17 ;  /* 0x0000000138447824 */ /* 0x040fe200078e0a11 */
[----:B------:R-:W-:Y:S01]  /*1e80*/  SHF.R.S32.HI R166, RZ, 0x3, R166 ;  /* 0x00000003ffa67819 */ /* 0x000fe200000114a6 */
[----:B------:R-:W-:Y:S01]  /*1e90*/  IMAD.IADD R6, R56, 0x1, -R15 ;  /* 0x0000000138067824 */ /* 0x000fe200078e0a0f */
[----:B------:R-:W-:Y:S01]  /*1ea0*/  LEA.HI R21, R21, R70, RZ, 0x1 ;  /* 0x0000004615157211 */ /* 0x000fe200078f08ff */
[----:B------:R-:W-:-:S02]  /*1eb0*/  IMAD.SHL.U32 R14, R68, 0x8, RZ ;  /* 0x00000008440e7824 */ /* 0x000fc400078e00ff */
[----:B------:R-:W-:Y:S01]  /*1ec0*/  IMAD.SHL.U32 R17, R166, 0x40, RZ ;  /* 0x00000040a6117824 */ /* 0x000fe200078e00ff */
        /* <DEDUP_REMOVED lines=9> */
[----:B------:R-:W-:-:S03]  /*1f60*/  LEA.HI R153, R7, R56, RZ, 0x6 ;  /* 0x0000003807997211 */ /* 0x000fc600078f30ff */
[----:B------:R-:W-:-:S04]  /*1f70*/  IMAD.IADD R17, R6, 0x1, -R17 ;  /* 0x0000000106117824 */ /* 0x000fc800078e0a11 */
[----:B------:R-:W-:Y:S02]  /*1f80*/  IMAD.SHL.U32 R7, R17, 0x40, RZ ;  /* 0x0000004011077824 */ /* 0x000fe400078e00ff */
[----:B------:R-:W-:Y:S01]  /*1f90*/  IMAD.SHL.U32 R6, R70, 0x8, RZ ;  /* 0x0000000846067824 */ /* 0x000fe200078e00ff */
[----:B------:R-:W-:Y:S02]  /*1fa0*/  SHF.R.S32.HI R15, RZ, 0x1f, R14 ;  /* 0x0000001fff0f7819 */ /* 0x000fe4000001140e */
[----:B------:R-:W-:Y:S01]  /*1fb0*/  LOP3.LUT R7, R7, 0x1c0, RZ, 0xc0, !PT ;  /* 0x000001c007077812 */ /* 0x000fe200078ec0ff */
[----:B------:R-:W-:Y:S01]  /*1fc0*/  IMAD R8, R23, R66, RZ ;  /* 0x0000004217087224 */ /* 0x000fe200078e02ff */
[----:B------:R-:W-:Y:S02]  /*1fd0*/  SHF.R.S32.HI R72, RZ, 0x1f, R219 ;  /* 0x0000001fff487819 */ /* 0x000fe400000114db */
[----:B------:R-:W-:Y:S01]  /*1fe0*/  LOP3.LUT R6, R7, 0x8, R6, 0xf8, !PT ;  /* 0x0000000807067812 */ /* 0x000fe200078ef806 */
[----:B------:R-:W-:Y:S01]  /*1ff0*/  IMAD.X R23, R15, 0x1, R11, P0 ;  /* 0x000000010f177824 */ /* 0x000fe200000e060b */
[----:B------:R-:W-:-:S02]  /*2000*/  SHF.R.U32.HI R7, RZ, 0x3, R7 ;  /* 0x00000003ff077819 */ /* 0x000fc40000011607 */
[C---:B------:R-:W-:Y:S02]  /*2010*/  LOP3.LUT P1, RZ, R17.reuse, 0x4, RZ, 0xc0, !PT ;  /* 0x0000000411ff7812 */ /* 0x040fe4000782c0ff */
[----:B------:R-:W-:Y:S02]  /*2020*/  LOP3.LUT P0, RZ, R17, 0x2, RZ, 0xc0, !PT ;  /* 0x0000000211ff7812 */ /* 0x000fe4000780c0ff */
[----:B------:R-:W-:Y:S01]  /*2030*/  LOP3.LUT R54, R6, R7, RZ, 0x3c, !PT ;  /* 0x0000000706367212 */ /* 0x000fe200078e3cff */
[C---:B------:R-:W-:Y:S02]  /*2040*/  IMAD R8, R9.reuse, R67, R8 ;  /* 0x0000004309087224 */ /* 0x040fe400078e0208 */
[----:B------:R-:W-:Y:S01]  /*2050*/  IMAD.WIDE.U32 R22, R9, R66, R22 ;  /* 0x0000004209167225 */ /* 0x000fe200078e0016 */
[----:B------:R-:W-:-:S03]  /*2060*/  LOP3.LUT R10, R21, R10, RZ, 0x3c, !PT ;  /* 0x0000000a150a7212 */ /* 0x000fc600078e3cff */
[----:B------:R-:W-:Y:S02]  /*2070*/  IMAD R9, R29, R13, RZ ;  /* 0x0000000d1d097224 */ /* 0x000fe400078e02ff */
[----:B------:R-:W-:Y:S01]  /*2080*/  IMAD.SHL.U32 R153, R153, 0x8, RZ ;  /* 0x0000000899997824 */ /* 0x000fe200078e00ff */
[----:B------:R-:W-:Y:S01]  /*2090*/  SHF.R.S32.HI R94, RZ, 0x1f, R71 ;  /* 0x0000001fff5e7819 */ /* 0x000fe20000011447 */
[----:B------:R-:W-:-:S03]  /*20a0*/  IMAD R162, R12, R28, R9 ;  /* 0x0000001c0ca27224 */ /* 0x000fc600078e0209 */
[----:B------:R-:W-:Y:S02]  /*20b0*/  LOP3.LUT R153, R10, 0xfffffe00, R153, 0xf8, !PT ;  /* 0xfffffe000a997812 */ /* 0x000fe400078ef899 */
[----:B------:R-:W-:Y:S02]  /*20c0*/  IADD3 R10, R14, 0x80, RZ ;  /* 0x000000800e0a7810 */ /* 0x000fe40007ffe0ff */
[----:B------:R-:W-:Y:S01]  /*20d0*/  LEA.HI R94, R94, R71, RZ, 0x6 ;  /* 0x000000475e5e7211 */ /* 0x000fe200078f30ff */
[----:B------:R-:W-:-:S03]  /*20e0*/  IMAD.IADD R23, R23, 0x1, R8 ;  /* 0x0000000117177824 */ /* 0x000fc600078e0208 */
[----:B------:R-:W-:Y:S01]  /*20f0*/  SHF.R.S32.HI R94, RZ, 0x6, R94 ;  /* 0x00000006ff5e7819 */ /* 0x000fe2000001145e */
[----:B------:R-:W-:Y:S01]  /*2100*/  IMAD.WIDE.U32 R22, R13, R28, R22 ;  /* 0x0000001c0d167225 */ /* 0x000fe200078e0016 */
[----:B------:R-:W-:Y:S02]  /*2110*/  SHF.R.S32.HI R167, RZ, 0x1f, R166 ;  /* 0x0000001fffa77819 */ /* 0x000fe400000114a6 */
[----:B------:R-:W-:Y:S01]  /*2120*/  IMNMX R94, R211, R94, !PT ;  /* 0x0000005ed35e7217 */ /* 0x000fe20007800200 */
        /* <DEDUP_REMOVED lines=25> */
[----:B------:R-:W-:Y:S02]  /*22c0*/  IMAD.SHL.U32 R11, R2, 0x40, RZ ;  /* 0x00000040020b7824 */ /* 0x000fe400078e00ff */
[----:B------:R-:W-:Y:S01]  /*22d0*/  @P3 IMAD.IADD R7, R17, 0x1, R7 ;  /* 0x0000000111073824 */ /* 0x000fe200078e0207 */
[----:B------:R-:W-:Y:S01]  /*22e0*/  IADD3 R6, P2, R14, R6, RZ ;  /* 0x000000060e067210 */ /* 0x000fe20007f5e0ff */
[----:B------:R-:W-:Y:S01]  /*22f0*/  @!P3 IMAD.IADD R7, R27, 0x1, R4 ;  /* 0x000000011b07b824 */ /* 0x000fe200078e0204 */
[----:B------:R-:W-:Y:S02]  /*2300*/  LOP3.LUT R54, R54, 0xfffffe00, R11, 0xf8, !PT ;  /* 0xfffffe0036367812 */ /* 0x000fe400078ef80b */
[----:B------:R-:W-:Y:S01]  /*2310*/  IADD3 R11, R14, 0x40, RZ ;  /* 0x000000400e0b7810 */ /* 0x000fe20007ffe0ff */
[----:B------:R-:W-:Y:S01]  /*2320*/  IMAD R9, R25, R217, RZ ;  /* 0x000000d919097224 */ /* 0x000fe200078e02ff */
[----:B------:R-:W-:Y:S01]  /*2330*/  SHF.R.S32.HI R2, RZ, 0x1f, R217 ;  /* 0x0000001fff027819 */ /* 0x000fe200000114d9 */
[----:B------:R-:W-:Y:S01]  /*2340*/  IMAD.X R7, R15, 0x1, R7, P2 ;  /* 0x000000010f077824 */ /* 0x000fe200010e0607 */
[----:B----4-:R-:W-:-:S03]  /*2350*/  ISETP.GE.AND P2, PT, R11, R75, PT ;  /* 0x0000004b0b00720c */ /* 0x010fc60003f46270 */
[----:B------:R-:W-:Y:S02]  /*2360*/  IMAD R2, R24, R2, R9 ;  /* 0x0000000218027224 */ /* 0x000fe400078e0209 */
[----:B------:R-:W-:Y:S01]  /*2370*/  IMAD.WIDE.U32 R24, R217, R24, R6 ;  /* 0x00000018d9187225 */ /* 0x000fe200078e0006 */
[----:B------:R-:W-:Y:S02]  /*2380*/  SEL R7, RZ, 0xffffffff, P2 ;  /* 0xffffffffff077807 */ /* 0x000fe40001000000 */
[----:B------:R-:W-:Y:S01]  /*2390*/  ISETP.GE.AND P2, PT, R10, R75, PT ;  /* 0x0000004b0a00720c */ /* 0x000fe20003f46270 */
[----:B------:R-:W-:-:S03]  /*23a0*/  @!P4 IMAD.MOV.U32 R20, RZ, RZ, RZ ;  /* 0x000000ffff14c224 */ /* 0x000fc600078e00ff */
[----:B------:R-:W-:Y:S02]  /*23b0*/  SEL R74, RZ, 0x4, P2 ;  /* 0x00000004ff4a7807 */ /* 0x000fe40001000000 */
[----:B------:R-:W-:Y:S02]  /*23c0*/  IADD3 R156, P2, R14, R0, RZ ;  /* 0x000000000e9c7210 */ /* 0x000fe40007f5e0ff */
        /* <DEDUP_REMOVED lines=19> */
[----:B-1----:R-:W2:Y:S04]  /*2500*/  LD.E.64 R32, [R18.64+0x120] ;  /* 0x0001200612207980 */ /* 0x002ea8000c101b00 */
        /* <DEDUP_REMOVED lines=81> */
[----:B------:R-:W-:Y:S01]  /*2a20*/  IMAD.SHL.U32 R152, R144, 0x10, RZ ;  /* 0x0000001090987824 */ /* 0x000fe200078e00ff */
        /* <DEDUP_REMOVED lines=12> */
[----:B------:R-:W-:Y:S01]  /*2af0*/  IADD3 R90, P1, R209, 0x40, RZ ;  /* 0x00000040d15a7810 */ /* 0x000fe20007f3e0ff */
        /* <DEDUP_REMOVED lines=17> */
[--C-:B------:R-:W-:Y:S01]  /*2c10*/  IMAD.X R89, R91, 0x1, R210.reuse, P1 ;  /* 0x000000015b597824 */ /* 0x100fe200008e06d2 */
[C---:B------:R-:W-:Y:S01]  /*2c20*/  IADD3 R143, R152.reuse, 0x40, RZ ;  /* 0x00000040988f7810 */ /* 0x040fe20007ffe0ff */
[----:B------:R-:W-:Y:S01]  /*2c30*/  IMAD.IADD R115, R183, 0x1, R115 ;  /* 0x00000001b7737824 */ /* 0x000fe200078e0273 */
[----:B------:R-:W-:Y:S01]  /*2c40*/  IADD3 R142, R152, 0x80, RZ ;  /* 0x00000080988e7810 */ /* 0x000fe20007ffe0ff */
[----:B------:R-:W-:Y:S01]  /*2c50*/  IMAD.X R85, R87, 0x1, R210, P0 ;  /* 0x0000000157557824 */ /* 0x000fe200000e06d2 */
[-C--:B------:R-:W-:Y:S01]  /*2c60*/  IADD3 R83, P2, R88, R209.reuse, RZ ;  /* 0x000000d158537210 */ /* 0x080fe20007f5e0ff */
[----:B------:R-:W-:Y:S01]  /*2c70*/  IMAD.IADD R141, R152, 0x1, R143 ;  /* 0x00000001988d7824 */ /* 0x000fe200078e028f */
[----:B------:R-:W-:Y:S01]  /*2c80*/  IADD3 R81, P1, R84, R209, RZ ;  /* 0x000000d154517210 */ /* 0x000fe20007f3e0ff */
[----:B------:R-:W-:Y:S01]  /*2c90*/  IMAD.IADD R140, R152, 0x1, R142 ;  /* 0x00000001988c7824 */ /* 0x000fe200078e028e */
[C---:B------:R-:W-:Y:S01]  /*2ca0*/  IADD3 R101, P0, R96.reuse, 0x80, RZ ;  /* 0x0000008060657810 */ /* 0x040fe20007f1e0ff */
        /* <DEDUP_REMOVED lines=29> */
.L_x_1891:
        /* <DEDUP_REMOVED lines=18> */
.L_x_1799:
[----:B------:R-:W-:Y:S05]  /*2fa0*/  BSYNC B0 ;  /* 0x0000000000007941 */ /* 0x000fea0003800000 */
.L_x_1798:
        /* <DEDUP_REMOVED lines=18> */
.L_x_1801:
[----:B------:R-:W-:Y:S05]  /*30d0*/  BSYNC B0 ;  /* 0x0000000000007941 */ /* 0x000fea0003800000 */
.L_x_1800:
        /* <DEDUP_REMOVED lines=18> */
.L_x_1803:
[----:B------:R-:W-:Y:S05]  /*3200*/  BSYNC B0 ;  /* 0x0000000000007941 */ /* 0x000fea0003800000 */
.L_x_1802:
        /* <DEDUP_REMOVED lines=18> */
.L_x_1805:
[----:B------:R-:W-:Y:S05]  /*3330*/  BSYNC B0 ;  /* 0x0000000000007941 */ /* 0x000fea0003800000 */
.L_x_1804:
        /* <DEDUP_REMOVED lines=65> */
.L_x_1812:
[----:B------:R-:W-:Y:S05]  /*3750*/  BSYNC B0 ;  /* 0x0000000000007941 */ /* 0x000fea0003800000 */
.L_x_1811:
        /* <DEDUP_REMOVED lines=50> */
.L_x_1814:
[----:B------:R-:W-:Y:S05]  /*3a80*/  BSYNC B0 ;  /* 0x0000000000007941 */ /* 0x000fea0003800000 */
.L_x_1813:
        /* <DEDUP_REMOVED lines=49> */
.L_x_1810:
[----:B------:R-:W-:Y:S05]  /*3da0*/  BSYNC B1 ;  /* 0x0000000000017941 */ /* 0x000fea0003800000 */
.L_x_1809:
        /* <DEDUP_REMOVED lines=63> */
.L_x_1818:
[----:B------:R-:W-:Y:S05]  /*41a0*/  BSYNC B0 ;  /* 0x0000000000007941 */ /* 0x000fea0003800000 */
.L_x_1817:
        /* <DEDUP_REMOVED lines=53> */
.L_x_1820:
[----:B------:R-:W-:Y:S05]  /*4500*/  BSYNC B0 ;  /* 0x0000000000007941 */ /* 0x000fea0003800000 */
.L_x_1819:
        /* <DEDUP_REMOVED lines=52> */
.L_x_1816:
[----:B------:R-:W-:Y:S05]  /*4850*/  BSYNC B1 ;  /* 0x0000000000017941 */ /* 0x000fea0003800000 */
.L_x_1815:
        /* <DEDUP_REMOVED lines=63> */
.L_x_1824:
[----:B------:R-:W-:Y:S05]  /*4c50*/  BSYNC B0 ;  /* 0x0000000000007941 */ /* 0x000fea0003800000 */
.L_x_1823:
        /* <DEDUP_REMOVED lines=53> */
.L_x_1826:
[----:B------:R-:W-:Y:S05]  /*4fb0*/  BSYNC B0 ;  /* 0x0000000000007941 */ /* 0x000fea0003800000 */
.L_x_1825:
        /* <DEDUP_REMOVED lines=52> */
.L_x_1822:
[----:B------:R-:W-:Y:S05]  /*5300*/  BSYNC B1 ;  /* 0x0000000000017941 */ /* 0x000fea0003800000 */
.L_x_1821:
        /* <DEDUP_REMOVED lines=65> */
.L_x_1830:
[----:B------:R-:W-:Y:S05]  /*5720*/  BSYNC B0 ;  /* 0x0000000000007941 */ /* 0x000fea0003800000 */
.L_x_1829:
        /* <DEDUP_REMOVED lines=53> */
.L_x_1832:
[----:B------:R-:W-:Y:S05]  /*5a80*/  BSYNC B0 ;  /* 0x0000000000007941 */ /* 0x000fea0003800000 */
.L_x_1831:
        /* <DEDUP_REMOVED lines=52> */
.L_x_1828:
[----:B------:R-:W-:Y:S05]  /*5dd0*/  BSYNC B1 ;  /* 0x0000000000017941 */ /* 0x000fea0003800000 */
.L_x_1827:
[----:B------:R-:W2:Y:S02]  /*5de0*/  LD.E R3, [R18.64+0xd0] ;  /* 0x0000d00612037980 */ /* 0x000ea4000c101900 */
[----:B--2---:R-:W-:Y:S05]  /*5df0*/  IMAD.U32 R3, R3, -0x20, RZ ;  /* 0xffffffe003037824 */ /* 0x004fea00078e00ff */
[C---:B------:R-:W-:Y:S02]  /*5e00*/  LEA R16, P1, R3.reuse, R16, 0x1 ;  /* 0x0000001003107211 */ /* 0x040fe400078208ff */
[C---:B------:R-:W-:Y:S02]  /*5e10*/  LEA R58, P0, R3.reuse, R58, 0x1 ;  /* 0x0000003a033a7211 */ /* 0x040fe400078008ff */
[C---:B------:R-:W-:Y:S02]  /*5e20*/  LEA.HI.X.SX32 R17, R3.reuse, R17, 0x1, P1 ;  /* 0x0000001103117211 */ /* 0x040fe400008f0eff */
[----:B------:R-:W-:Y:S01]  /*5e30*/  LEA.HI.X.SX32 R59, R3, R59, 0x1, P0 ;  /* 0x0000003b033b7211 */ /* 0x000fe200000f0eff */
[----:B------:R-:W-:-:S05]  /*5e40*/  BRA `(.L_x_1833) ;  /* 0x00004ec000007947 */ /* 0x000fca0003800000 */
.L_x_1808:
        /* <DEDUP_REMOVED lines=89> */
.L_x_1839:
[----:B------:R-:W-:Y:S05]  /*63e0*/  BSYNC B0 ;  /* 0x0000000000007941 */ /* 0x000fea0003800000 */
.L_x_1838:
[----:B-----5:R2:W-:Y:S02]  /*63f0*/  ST.E.128 [R124.64], R48 ;  /* 0x000000307c007985 */ /* 0x0205e4000c101d06 */
.L_x_1837:
[----:B------:R-:W-:Y:S05]  /*6400*/  BSYNC B1 ;  /* 0x0000000000017941 */ /* 0x000fea0003800000 */
.L_x_1836:
        /* <DEDUP_REMOVED lines=87> */
.L_x_1843:
[----:B------:R-:W-:Y:S05]  /*6980*/  BSYNC B0 ;  /* 0x0000000000007941 */ /* 0x000fea0003800000 */
.L_x_1842:
[----:B-----5:R3:W-:Y:S02]  /*6990*/  ST.E.128 [R124.64+0x80], R48 ;  /* 0x000080307c007985 */ /* 0x0207e4000c101d06 */
.L_x_1841:
[----:B------:R-:W-:Y:S05]  /*69a0*/  BSYNC B1 ;  /* 0x0000000000017941 */ /* 0x000fea0003800000 */
.L_x_1840:
        /* <DEDUP_REMOVED lines=86> */
.L_x_1845:
[----:B------:R-:W-:Y:S05]  /*6f10*/  BSYNC B0 ;  /* 0x0000000000007941 */ /* 0x000fea0003800000 */
.L_x_1844:
[----:B-----5:R3:W-:Y:S02]  /*6f20*/  ST.E.128 [R124.64+0x100], R48 ;  /* 0x000100307c007985 */ /* 0x0207e4000c101d06 */
.L_x_1835:
[----:B------:R-:W-:Y:S05]  /*6f30*/  BSYNC B2 ;  /* 0x0000000000027941 */ /* 0x000fea0003800000 */
.L_x_1834:
        /* <DEDUP_REMOVED lines=97> */
.L_x_1851:
[----:B------:R-:W-:Y:S05]  /*7550*/  BSYNC B0 ;  /* 0x0000000000007941 */ /* 0x000fea0003800000 */
.L_x_1850:
[C---:B------:R-:W-:Y:S04]  /*7560*/  LEA R2, P0, R209.reuse, R124, 0x1 ;  /* 0x0000007cd1027211 */ /* 0x040fe800078008ff */
[----:B------:R-:W-:Y:S05]  /*7570*/  LEA.HI.X R3, R209, R125, R210, 0x1, P0 ;  /* 0x0000007dd1037211 */ /* 0x000fea00000f0cd2 */
[----:B-----5:R3:W-:Y:S04]  /*7580*/  ST.E.128 [R2.64], R48 ;  /* 0x0000003002007985 */ /* 0x0207e8000c101d06 */
.L_x_1849:
[----:B------:R-:W-:Y:S05]  /*7590*/  BSYNC B1 ;  /* 0x0000000000017941 */ /* 0x000fea0003800000 */
.L_x_1848:
        /* <DEDUP_REMOVED lines=92> */
.L_x_1855:
[----:B------:R-:W-:Y:S05]  /*7b60*/  BSYNC B0 ;  /* 0x0000000000007941 */ /* 0x000fea0003800000 */
.L_x_1854:
[C---:B------:R-:W-:Y:S04]  /*7b70*/  LEA R2, P0, R90.reuse, R124, 0x1 ;  /* 0x0000007c5a027211 */ /* 0x040fe800078008ff */
[----:B------:R-:W-:Y:S05]  /*7b80*/  LEA.HI.X R3, R90, R125, R91, 0x1, P0 ;  /* 0x0000007d5a037211 */ /* 0x000fea00000f0c5b */
[----:B-----5:R3:W-:Y:S04]  /*7b90*/  ST.E.128 [R2.64], R48 ;  /* 0x0000003002007985 */ /* 0x0207e8000c101d06 */
.L_x_1853:
[----:B------:R-:W-:Y:S05]  /*7ba0*/  BSYNC B1 ;  /* 0x0000000000017941 */ /* 0x000fea0003800000 */
.L_x_1852:
        /* <DEDUP_REMOVED lines=91> */
.L_x_1857:
[----:B------:R-:W-:Y:S05]  /*8160*/  BSYNC B0 ;  /* 0x0000000000007941 */ /* 0x000fea0003800000 */
.L_x_1856:
[C---:B------:R-:W-:Y:S04]  /*8170*/  LEA R2, P0, R86.reuse, R124, 0x1 ;  /* 0x0000007c56027211 */ /* 0x040fe800078008ff */
[----:B------:R-:W-:Y:S05]  /*8180*/  LEA.HI.X R3, R86, R125, R87, 0x1, P0 ;  /* 0x0000007d56037211 */ /* 0x000fea00000f0c57 */
[----:B-----5:R3:W-:Y:S04]  /*8190*/  ST.E.128 [R2.64], R48 ;  /* 0x0000003002007985 */ /* 0x0207e8000c101d06 */
.L_x_1847:
[----:B------:R-:W-:Y:S05]  /*81a0*/  BSYNC B2 ;  /* 0x0000000000027941 */ /* 0x000fea0003800000 */
.L_x_1846:
        /* <DEDUP_REMOVED lines=97> */
.L_x_1863:
[----:B------:R-:W-:Y:S05]  /*87c0*/  BSYNC B0 ;  /* 0x0000000000007941 */ /* 0x000fea0003800000 */
.L_x_1862:
[C---:B------:R-:W-:Y:S04]  /*87d0*/  LEA R2, P0, R92.reuse, R124, 0x1 ;  /* 0x0000007c5c027211 */ /* 0x040fe800078008ff */
[----:B------:R-:W-:Y:S05]  /*87e0*/  LEA.HI.X R3, R92, R125, R93, 0x1, P0 ;  /* 0x0000007d5c037211 */ /* 0x000fea00000f0c5d */
[----:B-----5:R3:W-:Y:S04]  /*87f0*/  ST.E.128 [R2.64], R48 ;  /* 0x0000003002007985 */ /* 0x0207e8000c101d06 */
.L_x_1861:
[----:B------:R-:W-:Y:S05]  /*8800*/  BSYNC B1 ;  /* 0x0000000000017941 */ /* 0x000fea0003800000 */
.L_x_1860:
        /* <DEDUP_REMOVED lines=92> */
.L_x_1867:
[----:B------:R-:W-:Y:S05]  /*8dd0*/  BSYNC B0 ;  /* 0x0000000000007941 */ /* 0x000fea0003800000 */
.L_x_1866:
[C---:B------:R-:W-:Y:S04]  /*8de0*/  LEA R2, P0, R88.reuse, R124, 0x1 ;  /* 0x0000007c58027211 */ /* 0x040fe800078008ff */
[----:B------:R-:W-:Y:S05]  /*8df0*/  LEA.HI.X R3, R88, R125, R89, 0x1, P0 ;  /* 0x0000007d58037211 */ /* 0x000fea00000f0c59 */
[----:B-----5:R3:W-:Y:S04]  /*8e00*/  ST.E.128 [R2.64], R48 ;  /* 0x0000003002007985 */ /* 0x0207e8000c101d06 */
.L_x_1865:
[----:B------:R-:W-:Y:S05]  /*8e10*/  BSYNC B1 ;  /* 0x0000000000017941 */ /* 0x000fea0003800000 */
.L_x_1864:
        /* <DEDUP_REMOVED lines=91> */
.L_x_1869:
[----:B------:R-:W-:Y:S05]  /*93d0*/  BSYNC B0 ;  /* 0x0000000000007941 */ /* 0x000fea0003800000 */
.L_x_1868:
[C---:B------:R-:W-:Y:S04]  /*93e0*/  LEA R2, P0, R84.reuse, R124, 0x1 ;  /* 0x0000007c54027211 */ /* 0x040fe800078008ff */
[----:B------:R-:W-:Y:S05]  /*93f0*/  LEA.HI.X R3, R84, R125, R85, 0x1, P0 ;  /* 0x0000007d54037211 */ /* 0x000fea00000f0c55 */
[----:B-----5:R3:W-:Y:S04]  /*9400*/  ST.E.128 [R2.64], R48 ;  /* 0x0000003002007985 */ /* 0x0207e8000c101d06 */
.L_x_1859:
[----:B------:R-:W-:Y:S05]  /*9410*/  BSYNC B2 ;  /* 0x0000000000027941 */ /* 0x000fea0003800000 */
.L_x_1858:
        /* <DEDUP_REMOVED lines=98> */
.L_x_1875:
[----:B------:R-:W-:Y:S05]  /*9a40*/  BSYNC B0 ;  /* 0x0000000000007941 */ /* 0x000fea0003800000 */
.L_x_1874:
[----:B------:R-:W-:Y:S02]  /*9a50*/  IMAD R0, R65, 0x60, RZ ;  /* 0x0000006041007824 */ /* 0x000fe400078e02ff */
[----:B------:R-:W-:Y:S05]  /*9a60*/  IMAD.WIDE.U32 R2, R64, 0x60, R124 ;  /* 0x0000006040027825 */ /* 0x000fea00078e007c */
[----:B------:R-:W-:Y:S05]  /*9a70*/  IADD3 R3, R3, R0, RZ ;  /* 0x0000000003037210 */ /* 0x000fea0007ffe0ff */
[----:B-----5:R3:W-:Y:S02]  /*9a80*/  ST.E.128 [R2.64], R48 ;  /* 0x0000003002007985 */ /* 0x0207e4000c101d06 */
.L_x_1873:
[----:B------:R-:W-:Y:S05]  /*9a90*/  BSYNC B1 ;  /* 0x0000000000017941 */ /* 0x000fea0003800000 */
.L_x_1872:
        /* <DEDUP_REMOVED lines=92> */
.L_x_1879:
[----:B------:R-:W-:Y:S05]  /*a060*/  BSYNC B0 ;  /* 0x0000000000007941 */ /* 0x000fea0003800000 */
.L_x_1878:
[C---:B------:R-:W-:Y:S04]  /*a070*/  LEA R2, P0, R83.reuse, R124, 0x1 ;  /* 0x0000007c53027211 */ /* 0x040fe800078008ff */
[----:B------:R-:W-:Y:S05]  /*a080*/  LEA.HI.X R3, R83, R125, R82, 0x1, P0 ;  /* 0x0000007d53037211 */ /* 0x000fea00000f0c52 */
[----:B-----5:R3:W-:Y:S04]  /*a090*/  ST.E.128 [R2.64], R48 ;  /* 0x0000003002007985 */ /* 0x0207e8000c101d06 */
.L_x_1877:
[----:B------:R-:W-:Y:S05]  /*a0a0*/  BSYNC B1 ;  /* 0x0000000000017941 */ /* 0x000fea0003800000 */
.L_x_1876:
        /* <DEDUP_REMOVED lines=91> */
.L_x_1881:
[----:B------:R-:W-:Y:S05]  /*a660*/  BSYNC B0 ;  /* 0x0000000000007941 */ /* 0x000fea0003800000 */
.L_x_1880:
[C---:B------:R-:W-:Y:S04]  /*a670*/  LEA R2, P0, R81.reuse, R124, 0x1 ;  /* 0x0000007c51027211 */ /* 0x040fe800078008ff */
[----:B------:R-:W-:Y:S05]  /*a680*/  LEA.HI.X R3, R81, R125, R80, 0x1, P0 ;  /* 0x0000007d51037211 */ /* 0x000fea00000f0c50 */
[----:B-----5:R3:W-:Y:S04]  /*a690*/  ST.E.128 [R2.64], R48 ;  /* 0x0000003002007985 */ /* 0x0207e8000c101d06 */
.L_x_1871:
[----:B------:R-:W-:Y:S05]  /*a6a0*/  BSYNC B2 ;  /* 0x0000000000027941 */ /* 0x000fea0003800000 */
.L_x_1870:
[----:B---3--:R-:W3:Y:S02]  /*a6b0*/  LD.E R3, [R18.64+0xd0] ;  /* 0x0000d00612037980 */ /* 0x008ee4000c101900 */
[----:B---3--:R-:W-:Y:S05]  /*a6c0*/  IMAD.U32 R3, R3, -0x20, RZ ;  /* 0xffffffe003037824 */ /* 0x008fea00078e00ff */
[C---:B------:R-:W-:Y:S02]  /*a6d0*/  LEA R122, P1, R3.reuse, R122, 0x1 ;  /* 0x0000007a037a7211 */ /* 0x040fe400078208ff */
[C---:B------:R-:W-:Y:S02]  /*a6e0*/  LEA R120, P0, R3.reuse, R120, 0x1 ;  /* 0x0000007803787211 */ /* 0x040fe400078008ff */
[C---:B------:R-:W-:Y:S02]  /*a6f0*/  LEA.HI.X.SX32 R123, R3.reuse, R123, 0x1, P1 ;  /* 0x0000007b037b7211 */ /* 0x040fe400008f0eff */
[----:B------:R-:W-:Y:S01]  /*a700*/  LEA.HI.X.SX32 R121, R3, R121, 0x1, P0 ;  /* 0x0000007903797211 */ /* 0x000fe200000f0eff */
[----:B------:R-:W-:-:S05]  /*a710*/  BRA `(.L_x_1833) ;  /* 0x000005f000007947 */ /* 0x000fca0003800000 */
.L_x_1807:
        /* <DEDUP_REMOVED lines=11> */
.L_x_1883:
[----:B------:R-:W-:Y:S05]  /*a7d0*/  BSYNC B0 ;  /* 0x0000000000007941 */ /* 0x000fea0003800000 */
.L_x_1882:
        /* <DEDUP_REMOVED lines=27> */
.L_x_1885:
[----:B------:R-:W-:Y:S05]  /*a990*/  BSYNC B0 ;  /* 0x0000000000007941 */ /* 0x000fea0003800000 */
.L_x_1884:
        /* <DEDUP_REMOVED lines=27> */
.L_x_1887:
[----:B------:R-:W-:Y:S05]  /*ab50*/  BSYNC B0 ;  /* 0x0000000000007941 */ /* 0x000fea0003800000 */
.L_x_1886:
        /* <DEDUP_REMOVED lines=27> */
.L_x_1833:
[----:B------:R-:W-:Y:S05]  /*ad10*/  BSYNC B3 ;  /* 0x0000000000037941 */ /* 0x000fea0003800000 */
.L_x_1806:
        /* <DEDUP_REMOVED lines=89> */
.L_x_1889:
        /* <DEDUP_REMOVED lines=8> */
.L_x_1890:
[----:B------:R-:W-:Y:S05]  /*b330*/  BSYNC B0 ;  /* 0x0000000000007941 */ /* 0x000fea0003800000 */
.L_x_1888:
[----:B------:R-:W-:Y:S04]  /*b340*/  IADD3 R9, R9, -0x1, RZ ;  /* 0xffffffff09097810 */ /* 0x000fe80007ffe0ff */
[----:B------:R-:W-:Y:S11]  /*b350*/  ISETP.GT.AND P0, PT, R9, R94, PT ;  /* 0x0000005e0900720c */ /* 0x000ff60003f04270 */
[----:B------:R-:W-:Y:S02]  /*b360*/  @!UPT UIADD3 URZ, URZ, URZ, URZ ;  /* 0x0000003f3f3ff290 */ /* 0x000fe4000fffe03f */
[----:B------:R-:W-:-:S05]  /*b370*/  @P0 BRA `(.L_x_1891) ;  /* 0xffff7b0000000947 */ /* 0x000fca000383ffff */
.L_x_1797:
[----:B-1----:R-:W-:Y:S01]  /*b380*/  WARPSYNC 0xffffffff ;  /* 0xffffffff00007948 */ /* 0x002fe20003800000 */
        /* <DEDUP_REMOVED lines=105> */
.L_x_1900:
[----:B------:R-:W-:Y:S05]  /*ba20*/  BSYNC B0 ;  /* 0x0000000000007941 */ /* 0x000fea0003800000 */
.L_x_1899:
[----:B-----5:R3:W-:Y:S02]  /*ba30*/  STS.128 [R218], R20 ;  /* 0x00000014da007388 */ /* 0x0207e40000000c00 */
.L_x_1898:
[----:B------:R-:W-:Y:S05]  /*ba40*/  BSYNC B1 ;  /* 0x0000000000017941 */ /* 0x000fea0003800000 */
.L_x_1897:
        /* <DEDUP_REMOVED lines=47> */
.L_x_1904:
[----:B------:R-:W-:Y:S05]  /*bd40*/  BSYNC B0 ;  /* 0x0000000000007941 */ /* 0x000fea0003800000 */
.L_x_1903:
[----:B-----5:R1:W-:Y:S02]  /*bd50*/  STS.128 [R218+0x2000], R20 ;  /* 0x00200014da007388 */ /* 0x0203e40000000c00 */
.L_x_1902:
[----:B------:R-:W-:Y:S05]  /*bd60*/  BSYNC B1 ;  /* 0x0000000000017941 */ /* 0x000fea0003800000 */
.L_x_1901:
        /* <DEDUP_REMOVED lines=46> */
.L_x_1906:
[----:B------:R-:W-:Y:S05]  /*c050*/  BSYNC B0 ;  /* 0x0000000000007941 */ /* 0x000fea0003800000 */
.L_x_1905:
[----:B-----5:R3:W-:Y:S02]  /*c060*/  STS.128 [R218+0x4000], R20 ;  /* 0x00400014da007388 */ /* 0x0207e40000000c00 */
.L_x_1896:
[----:B------:R-:W-:Y:S05]  /*c070*/  BSYNC B2 ;  /* 0x0000000000027941 */ /* 0x000fea0003800000 */
.L_x_1895:
        /* <DEDUP_REMOVED lines=52> */
.L_x_1912:
[----:B------:R-:W-:Y:S05]  /*c3c0*/  BSYNC B0 ;  /* 0x0000000000007941 */ /* 0x000fea0003800000 */
.L_x_1911:
[----:B-----5:R3:W-:Y:S02]  /*c3d0*/  STS.128 [R218+0x800], R20 ;  /* 0x00080014da007388 */ /* 0x0207e40000000c00 */
.L_x_1910:
[----:B------:R-:W-:Y:S05]  /*c3e0*/  BSYNC B1 ;  /* 0x0000000000017941 */ /* 0x000fea0003800000 */
.L_x_1909:
        /* <DEDUP_REMOVED lines=47> */
.L_x_1916:
[----:B------:R-:W-:Y:S05]  /*c6e0*/  BSYNC B0 ;  /* 0x0000000000007941 */ /* 0x000fea0003800000 */
.L_x_1915:
[----:B-----5:R3:W-:Y:S02]  /*c6f0*/  STS.128 [R218+0x2800], R20 ;  /* 0x00280014da007388 */ /* 0x0207e40000000c00 */
.L_x_1914:
[----:B------:R-:W-:Y:S05]  /*c700*/  BSYNC B1 ;  /* 0x0000000000017941 */ /* 0x000fea0003800000 */
.L_x_1913:
        /* <DEDUP_REMOVED lines=45> */
.L_x_1918:
[----:B------:R-:W-:Y:S05]  /*c9e0*/  BSYNC B0 ;  /* 0x0000000000007941 */ /* 0x000fea0003800000 */
.L_x_1917:
[----:B-----5:R1:W-:Y:S02]  /*c9f0*/  STS.128 [R218+0x4800], R40 ;  /* 0x00480028da007388 */ /* 0x0203e40000000c00 */
.L_x_1908:
[----:B------:R-:W-:Y:S05]  /*ca00*/  BSYNC B2 ;  /* 0x0000000000027941 */ /* 0x000fea0003800000 */
.L_x_1907:
        /* <DEDUP_REMOVED lines=53> */
.L_x_1924:
[----:B------:R-:W-:Y:S05]  /*cd60*/  BSYNC B0 ;  /* 0x0000000000007941 */ /* 0x000fea0003800000 */
.L_x_1923:
[----:B-----5:R3:W-:Y:S02]  /*cd70*/  STS.128 [R218+0x1000], R20 ;  /* 0x00100014da007388 */ /* 0x0207e40000000c00 */
.L_x_1922:
[----:B------:R-:W-:Y:S05]  /*cd80*/  BSYNC B1 ;  /* 0x0000000000017941 */ /* 0x000fea0003800000 */
.L_x_1921:
        /* <DEDUP_REMOVED lines=48> */
.L_x_1928:
[----:B------:R-:W-:Y:S05]  /*d090*/  BSYNC B0 ;  /* 0x0000000000007941 */ /* 0x000fea0003800000 */
.L_x_1927:
[----:B-----5:R3:W-:Y:S02]  /*d0a0*/  STS.128 [R218+0x3000], R20 ;  /* 0x00300014da007388 */ /* 0x0207e40000000c00 */
.L_x_1926:
[----:B------:R-:W-:Y:S05]  /*d0b0*/  BSYNC B1 ;  /* 0x0000000000017941 */ /* 0x000fea0003800000 */
.L_x_1925:
        /* <DEDUP_REMOVED lines=45> */
.L_x_1930:
[----:B------:R-:W-:Y:S05]  /*d390*/  BSYNC B0 ;  /* 0x0000000000007941 */ /* 0x000fea0003800000 */
.L_x_1929:
[----:B-----5:R1:W-:Y:S02]  /*d3a0*/  STS.128 [R218+0x5000], R36 ;  /* 0x00500024da007388 */ /* 0x0203e40000000c00 */
.L_x_1920:
[----:B------:R-:W-:Y:S05]  /*d3b0*/  BSYNC B2 ;  /* 0x0000000000027941 */ /* 0x000fea0003800000 */
.L_x_1919:
        /* <DEDUP_REMOVED lines=50> */
.L_x_1935:
[----:B------:R-:W-:Y:S05]  /*d6e0*/  BSYNC B0 ;  /* 0x0000000000007941 */ /* 0x000fea0003800000 */
.L_x_1934:
[----:B-----5:R3:W-:Y:S02]  /*d6f0*/  STS.128 [R218+0x1800], R20 ;  /* 0x00180014da007388 */ /* 0x0207e40000000c00 */
.L_x_1933:
[----:B------:R-:W-:Y:S05]  /*d700*/  BSYNC B1 ;  /* 0x0000000000017941 */ /* 0x000fea0003800000 */
.L_x_1932:
        /* <DEDUP_REMOVED lines=47> */
.L_x_1939:
[----:B------:R-:W-:Y:S05]  /*da00*/  BSYNC B0 ;  /* 0x0000000000007941 */ /* 0x000fea0003800000 */
.L_x_1938:
[----:B-----5:R1:W-:Y:S02]  /*da10*/  STS.128 [R218+0x3800], R12 ;  /* 0x0038000cda007388 */ /* 0x0203e40000000c00 */
.L_x_1937:
[----:B------:R-:W-:Y:S05]  /*da20*/  BSYNC B1 ;  /* 0x0000000000017941 */ /* 0x000fea0003800000 */
.L_x_1936:
        /* <DEDUP_REMOVED lines=45> */
.L_x_1941:
[----:B------:R-:W-:Y:S05]  /*dd00*/  BSYNC B0 ;  /* 0x0000000000007941 */ /* 0x000fea0003800000 */
.L_x_1940:
[----:B-----5:R1:W-:Y:S01]  /*dd10*/  STS.128 [R218+0x5800], R12 ;  /* 0x0058000cda007388 */ /* 0x0203e20000000c00 */
[----:B------:R-:W-:Y:S05]  /*dd20*/  BRA `(.L_x_1931) ;  /* 0x00004c0000007947 */ /* 0x000fea0003800000 */
.L_x_1894:
        /* <DEDUP_REMOVED lines=89> */
.L_x_1947:
[----:B------:R-:W-:Y:S05]  /*e2c0*/  BSYNC B0 ;  /* 0x0000000000007941 */ /* 0x000fea0003800000 */
.L_x_1946:
[----:B-----5:R3:W-:Y:S02]  /*e2d0*/  STS.128 [R218], R32 ;  /* 0x00000020da007388 */ /* 0x0207e40000000c00 */
.L_x_1945:
[----:B------:R-:W-:Y:S05]  /*e2e0*/  BSYNC B1 ;  /* 0x0000000000017941 */ /* 0x000fea0003800000 */
.L_x_1944:
        /* <DEDUP_REMOVED lines=87> */
.L_x_1951:
[----:B------:R-:W-:Y:S05]  /*e860*/  BSYNC B0 ;  /* 0x0000000000007941 */ /* 0x000fea0003800000 */
.L_x_1950:
[----:B-----5:R1:W-:Y:S02]  /*e870*/  STS.128 [R218+0x2000], R32 ;  /* 0x00200020da007388 */ /* 0x0203e40000000c00 */
.L_x_1949:
[----:B------:R-:W-:Y:S05]  /*e880*/  BSYNC B1 ;  /* 0x0000000000017941 */ /* 0x000fea0003800000 */
.L_x_1948:
        /* <DEDUP_REMOVED lines=86> */
.L_x_1953:
[----:B------:R-:W-:Y:S05]  /*edf0*/  BSYNC B0 ;  /* 0x0000000000007941 */ /* 0x000fea0003800000 */
.L_x_1952:
[----:B-----5:R3:W-:Y:S02]  /*ee00*/  STS.128 [R218+0x4000], R32 ;  /* 0x00400020da007388 */ /* 0x0207e40000000c00 */
.L_x_1943:
[----:B------:R-:W-:Y:S05]  /*ee10*/  BSYNC B2 ;  /* 0x0000000000027941 */ /* 0x000fea0003800000 */
.L_x_1942:
        /* <DEDUP_REMOVED lines=92> */
.L_x_1959:
[----:B------:R-:W-:Y:S05]  /*f3e0*/  BSYNC B0 ;  /* 0x0000000000007941 */ /* 0x000fea0003800000 */
.L_x_1958:
[----:B-----5:R3:W-:Y:S02]  /*f3f0*/  STS.128 [R218+0x800], R32 ;  /* 0x00080020da007388 */ /* 0x0207e40000000c00 */
.L_x_1957:
[----:B------:R-:W-:Y:S05]  /*f400*/  BSYNC B1 ;  /* 0x0000000000017941 */ /* 0x000fea0003800000 */
.L_x_1956:
        /* <DEDUP_REMOVED lines=87> */
.L_x_1963:
[----:B------:R-:W-:Y:S05]  /*f980*/  BSYNC B0 ;  /* 0x0000000000007941 */ /* 0x000fea0003800000 */
.L_x_1962:
[----:B-----5:R3:W-:Y:S02]  /*f990*/  STS.128 [R218+0x2800], R32 ;  /* 0x00280020da007388 */ /* 0x0207e40000000c00 */
.L_x_1961:
[----:B------:R-:W-:Y:S05]  /*f9a0*/  BSYNC B1 ;  /* 0x0000000000017941 */ /* 0x000fea0003800000 */
.L_x_1960:
        /* <DEDUP_REMOVED lines=86> */
.L_x_1965:
[----:B------:R-:W-:Y:S05]  /*ff10*/  BSYNC B0 ;  /* 0x0000000000007941 */ /* 0x000fea0003800000 */
.L_x_1964:
[----:B-----5:R3:W-:Y:S02]  /*ff20*/  STS.128 [R218+0x4800], R32 ;  /* 0x00480020da007388 */ /* 0x0207e40000000c00 */
.L_x_1955:
[----:B------:R-:W-:Y:S05]  /*ff30*/  BSYNC B2 ;  /* 0x0000000000027941 */ /* 0x000fea0003800000 */
.L_x_1954:
        /* <DEDUP_REMOVED lines=92> */
.L_x_1971:
[----:B------:R-:W-:Y:S05]  /*10500*/  BSYNC B0 ;  /* 0x0000000000007941 */ /* 0x000fea0003800000 */
.L_x_1970:
[----:B-----5:R3:W-:Y:S02]  /*10510*/  STS.128 [R218+0x1000], R32 ;  /* 0x00100020da007388 */ /* 0x0207e40000000c00 */
.L_x_1969:
[----:B------:R-:W-:Y:S05]  /*10520*/  BSYNC B1 ;  /* 0x0000000000017941 */ /* 0x000fea0003800000 */
.L_x_1968:
        /* <DEDUP_REMOVED lines=87> */
.L_x_1975:
[----:B------:R-:W-:Y:S05]  /*10aa0*/  BSYNC B0 ;  /* 0x0000000000007941 */ /* 0x000fea0003800000 */
.L_x_1974:
[----:B-----5:R3:W-:Y:S02]  /*10ab0*/  STS.128 [R218+0x3000], R32 ;  /* 0x00300020da007388 */ /* 0x0207e40000000c00 */
.L_x_1973:
[----:B------:R-:W-:Y:S05]  /*10ac0*/  BSYNC B1 ;  /* 0x0000000000017941 */ /* 0x000fea0003800000 */
.L_x_1972:
        /* <DEDUP_REMOVED lines=86> */
.L_x_1977:
[----:B------:R-:W-:Y:S05]  /*11030*/  BSYNC B0 ;  /* 0x0000000000007941 */ /* 0x000fea0003800000 */
.L_x_1976:
[----:B-----5:R3:W-:Y:S02]  /*11040*/  STS.128 [R218+0x5000], R32 ;  /* 0x00500020da007388 */ /* 0x0207e40000000c00 */
.L_x_1967:
[----:B------:R-:W-:Y:S05]  /*11050*/  BSYNC B2 ;  /* 0x0000000000027941 */ /* 0x000fea0003800000 */
.L_x_1966:
        /* <DEDUP_REMOVED lines=92> */
.L_x_1981:
[----:B------:R-:W-:Y:S05]  /*11620*/  BSYNC B0 ;  /* 0x0000000000007941 */ /* 0x000fea0003800000 */
.L_x_1980:
[----:B-----5:R1:W-:Y:S02]  /*11630*/  STS.128 [R218+0x1800], R20 ;  /* 0x00180014da007388 */ /* 0x0203e40000000c00 */
.L_x_1979:
[----:B------:R-:W-:Y:S05]  /*11640*/  BSYNC B1 ;  /* 0x0000000000017941 */ /* 0x000fea0003800000 */
.L_x_1978:
        /* <DEDUP_REMOVED lines=87> */
.L_x_1985:
[----:B------:R-:W-:Y:S05]  /*11bc0*/  BSYNC B0 ;  /* 0x0000000000007941 */ /* 0x000fea0003800000 */
.L_x_1984:
[----:B-----5:R1:W-:Y:S02]  /*11bd0*/  STS.128 [R218+0x3800], R12 ;  /* 0x0038000cda007388 */ /* 0x0203e40000000c00 */
.L_x_1983:
[----:B------:R-:W-:Y:S05]  /*11be0*/  BSYNC B1 ;  /* 0x0000000000017941 */ /* 0x000fea0003800000 */
.L_x_1982:
        /* <DEDUP_REMOVED lines=89> */
.L_x_1987:
[----:B------:R-:W-:Y:S05]  /*12180*/  BSYNC B0 ;  /* 0x0000000000007941 */ /* 0x000fea0003800000 */
.L_x_1986:
[----:B-----5:R1:W-:Y:S01]  /*12190*/  STS.128 [R218+0x5800], R12 ;  /* 0x0058000cda007388 */ /* 0x0203e20000000c00 */
[----:B------:R-:W-:Y:S05]  /*121a0*/  BRA `(.L_x_1931) ;  /* 0x0000078000007947 */ /* 0x000fea0003800000 */
.L_x_1893:
        /* <DEDUP_REMOVED lines=29> */
.L_x_1989:
[----:B------:R-:W-:Y:S05]  /*12380*/  BSYNC B0 ;  /* 0x0000000000007941 */ /* 0x000fea0003800000 */
.L_x_1988:
        /* <DEDUP_REMOVED lines=29> */
.L_x_1991:
[----:B------:R-:W-:Y:S05]  /*12560*/  BSYNC B0 ;  /* 0x0000000000007941 */ /* 0x000fea0003800000 */
.L_x_1990:
        /* <DEDUP_REMOVED lines=29> */
.L_x_1993:
[----:B------:R-:W-:Y:S05]  /*12740*/  BSYNC B0 ;  /* 0x0000000000007941 */ /* 0x000fea0003800000 */
.L_x_1992:
        /* <DEDUP_REMOVED lines=30> */
.L_x_1931:
[----:B------:R-:W-:Y:S05]  /*12930*/  BSYNC B3 ;  /* 0x0000000000037941 */ /* 0x000fea0003800000 */
.L_x_1892:
[----:B-1----:R-:W-:Y:S01]  /*12940*/  IADD3 R16, R134, -0x1, RZ ;  /* 0xffffffff86107810 */ /* 0x002fe20007ffe0ff */
[----:B------:R-:W-:Y:S01]  /*12950*/  BSSY B0, `(.L_x_1994) ;  /* 0x000001c000007945 */ /* 0x000fe20003800000 */
[----:B------:R-:W-:-:S03]  /*12960*/  LOP3.LUT R222, R74, 0xff, RZ, 0xc0, !PT ;  /* 0x000000ff4ade7812 */ /* 0x000fc600078ec0ff */
[----:B--2---:R-:W-:-:S04]  /*12970*/  IMAD.SHL.U32 R2, R16, 0x40, RZ ;  /* 0x0000004010027824 */ /* 0x004fc800078e00ff */
[----:B------:R-:W-:-:S05]  /*12980*/  IMAD.IADD R3, R69, 0x1, -R2 ;  /* 0x0000000145037824 */ /* 0x000fca00078e0a02 */
[----:B------:R-:W-:-:S13]  /*12990*/  ISETP.GE.AND P0, PT, R166, R3, PT ;  /* 0x00000003a600720c */ /* 0x000fda0003f06270 */
[----:B------:R-:W-:Y:S05]  /*129a0*/  @P0 BRA `(.L_x_1995) ;  /* 0x0000016000000947 */ /* 0x000fea0003800000 */
[C---:B------:R-:W-:Y:S02]  /*129b0*/  LOP3.LUT R4, R222.reuse, 0x1, RZ, 0xc0, !PT ;  /* 0x00000001de047812 */ /* 0x040fe400078ec0ff */
[----:B------:R-:W-:Y:S02]  /*129c0*/  R2P PR, R222, 0x6 ;  /* 0x00000006de007804 */ /* 0x000fe40000000000 */
        /* <DEDUP_REMOVED lines=19> */
.L_x_1996:
[----:B------:R2:W-:Y:S02]  /*12b00*/  STS.128 [R218+0xa000], RZ ;  /* 0x00a000ffda007388 */ /* 0x0005e40000000c00 */
.L_x_1995:
[----:B------:R-:W-:Y:S05]  /*12b10*/  BSYNC B0 ;  /* 0x0000000000007941 */ /* 0x000fea0003800000 */
.L_x_1994:
        /* <DEDUP_REMOVED lines=31> */
.L_x_1999:
[----:B------:R1:W-:Y:S02]  /*12d10*/  STS.128 [R218+0xa800], RZ ;  /* 0x00a800ffda007388 */ /* 0x0003e40000000c00 */
.L_x_1998:
[----:B------:R-:W-:Y:S05]  /*12d20*/  BSYNC B0 ;  /* 0x0000000000007941 */ /* 0x000fea0003800000 */
.L_x_1997:
        /* <DEDUP_REMOVED lines=33> */
.L_x_2002:
[----:B------:R1:W-:Y:S02]  /*12f40*/  STS.128 [R218+0xb000], RZ ;  /* 0x00b000ffda007388 */ /* 0x0003e40000000c00 */
.L_x_2001:
[----:B------:R-:W-:Y:S05]  /*12f50*/  BSYNC B0 ;  /* 0x0000000000007941 */ /* 0x000fea0003800000 */
.L_x_2000:
        /* <DEDUP_REMOVED lines=33> */
.L_x_2004:
[----:B------:R-:W-:Y:S05]  /*13170*/  BSYNC B0 ;  /* 0x0000000000007941 */ /* 0x000fea0003800000 */
.L_x_2003:
        /* <DEDUP_REMOVED lines=30> */
.L_x_2007:
[----:B------:R1:W-:Y:S02]  /*13360*/  STS.128 [R218+0x10000], RZ ;  /* 0x010000ffda007388 */ /* 0x0003e40000000c00 */
.L_x_2006:
[----:B------:R-:W-:Y:S05]  /*13370*/  BSYNC B0 ;  /* 0x0000000000007941 */ /* 0x000fea0003800000 */
.L_x_2005:
        /* <DEDUP_REMOVED lines=34> */
.L_x_2010:
[----:B------:R1:W-:Y:S02]  /*135a0*/  STS.128 [R218+0x10800], RZ ;  /* 0x010800ffda007388 */ /* 0x0003e40000000c00 */
.L_x_2009:
[----:B------:R-:W-:Y:S05]  /*135b0*/  BSYNC B0 ;  /* 0x0000000000007941 */ /* 0x000fea0003800000 */
.L_x_2008:
        /* <DEDUP_REMOVED lines=36> */
.L_x_2013:
[----:B------:R1:W-:Y:S02]  /*13800*/  STS.128 [R218+0x11000], RZ ;  /* 0x011000ffda007388 */ /* 0x0003e40000000c00 */
.L_x_2012:
[----:B------:R-:W-:Y:S05]  /*13810*/  BSYNC B0 ;  /* 0x0000000000007941 */ /* 0x000fea0003800000 */
.L_x_2011:
        /* <DEDUP_REMOVED lines=39> */
.L_x_2015:
[----:B------:R-:W-:Y:S05]  /*13a90*/  BSYNC B0 ;  /* 0x0000000000007941 */ /* 0x000fea0003800000 */
.L_x_2014:
        /* <DEDUP_REMOVED lines=16> */
[----:B------:R-:W1:Y:S01]  /*13ba0*/  LDSM.16.M88.4 R12, [R201+0x6000] ;  /* 0x00600000c90c783b */ /* 0x000e620000000200 */
[C---:B------:R-:W-:Y:S02]  /*13bb0*/  IADD3 R0, R201.reuse, 0x6000, RZ ;  /* 0x00006000c9007810 */ /* 0x040fe40007ffe0ff */
[----:B------:R-:W-:Y:S01]  /*13bc0*/  IADD3 R199, R201, 0x6020, RZ ;  /* 0x00006020c9c77810 */ /* 0x000fe20007ffe0ff */
[----:B---3--:R-:W3:Y:S01]  /*13bd0*/  LDSM.16.M88.4 R44, [R201+0x6800] ;  /* 0x00680000c92c783b */ /* 0x008ee20000000200 */
[----:B------:R-:W-:-:S03]  /*13be0*/  @P1 IADD3 R199, R0, -0x20, RZ ;  /* 0xffffffe000c71810 */ /* 0x000fc60007ffe0ff */
[----:B------:R-:W-:Y:S04]  /*13bf0*/  LDSM.16.M88.4 R72, [R201+0x7000] ;  /* 0x00700000c948783b */ /* 0x000fe80000000200 */
[----:B------:R-:W4:Y:S01]  /*13c00*/  LDSM.16.M88.4 R24, [R199] ;  /* 0x00000000c718783b */ /* 0x000f220000000200 */
[----:B------:R-:W-:-:S03]  /*13c10*/  IMAD.MOV.U32 R0, RZ, RZ, 0x40 ;  /* 0x00000040ff007424 */ /* 0x000fc600078e00ff */
[----:B------:R-:W3:Y:S04]  /*13c20*/  LDSM.16.M88.4 R80, [R201+0x7800] ;  /* 0x00780000c950783b */ /* 0x000ee80000000200 */
[----:B------:R-:W4:Y:S01]  /*13c30*/  LDSM.16.M88.4 R8, [R199+0x800] ;  /* 0x00080000c708783b */ /* 0x000f220000000200 */
[----:B------:R-:W-:Y:S01]  /*13c40*/  SEL R0, R0, 0xffffffc0, !P2 ;  /* 0xffffffc000007807 */ /* 0x000fe20005000000 */
[----:B------:R-:W-:Y:S02]  /*13c50*/  IMAD R198, R55, 0x2, R202 ;  /* 0x0000000237c67824 */ /* 0x000fe400078e02ca */
[----:B------:R-:W-:Y:S02]  /*13c60*/  LDSM.16.M88.4 R28, [R199+0x1000] ;  /* 0x00100000c71c783b */ /* 0x000fe40000000200 */
[----:B------:R-:W-:-:S02]  /*13c70*/  IMAD.IADD R196, R201, 0x1, R0 ;  /* 0x00000001c9c47824 */ /* 0x000fc400078e0200 */
[----:B------:R-:W-:Y:S04]  /*13c80*/  LDSM.16.M88.4 R88, [R198] ;  /* 0x00000000c658783b */ /* 0x000fe80000000200 */
[----:B------:R-:W4:Y:S04]  /*13c90*/  LDSM.16.M88.4 R36, [R196+0x6000] ;  /* 0x00600000c424783b */ /* 0x000f280000000200 */
[----:B------:R-:W4:Y:S01]  /*13ca0*/  LDSM.16.M88.4 R84, [R199+0x1800] ;  /* 0x00180000c754783b */ /* 0x000f220000000200 */
[----:B-1---5:R-:W-:Y:S03]  /*13cb0*/  HMMA.16816.F32.BF16 R20, R60, R12, RZ ;  /* 0x0000000c3c14723c */ /* 0x022fe600000418ff */
[----:B------:R-:W1:Y:S01]  /*13cc0*/  LDSM.16.M88.4 R4, [R196+0x6800] ;  /* 0x00680000c404783b */ /* 0x000e620000000200 */
[----:B------:R-:W-:-:S03]  /*13cd0*/  IMAD R197, R55, 0x2, R200 ;  /* 0x0000000237c57824 */ /* 0x000fc600078e02c8 */
[----:B------:R-:W-:Y:S01]  /*13ce0*/  LDSM.16.M88.4 R96, [R201+0xa800] ;  /* 0x00a80000c960783b */ /* 0x000fe20000000200 */
[C---:B------:R-:W-:Y:S08]  /*13cf0*/  HMMA.16816.F32.BF16 R12, R60.reuse, R14, RZ ;  /* 0x0000000e3c0c723c */ /* 0x040ff000000418ff */
[C---:B---3--:R-:W-:Y:S01]  /*13d00*/  HMMA.16816.F32.BF16 R32, R60.reuse, R44, RZ ;  /* 0x0000002c3c20723c */ /* 0x048fe200000418ff */
[----:B------:R-:W-:Y:S01]  /*13d10*/  IMAD.IADD R192, R0, 0x1, R199 ;  /* 0x0000000100c07824 */ /* 0x000fe200078e02c7 */
[----:B------:R-:W-:Y:S04]  /*13d20*/  LDSM.16.M88.4 R40, [R196+0x7000] ;  /* 0x00700000c428783b */ /* 0x000fe80000000200 */
[----:B------:R-:W-:Y:S02]  /*13d30*/  LDSM.16.M88.4 R92, [R196+0x7800] ;  /* 0x00780000c45c783b */ /* 0x000fe40000000200 */
[----:B------:R-:W-:Y:S02]  /*13d40*/  HMMA.16816.F32.BF16 R44, R60, R46, RZ ;  /* 0x0000002e3c2c723c */ /* 0x000fe400000418ff */
[----:B------:R-:W-:Y:S04]  /*13d50*/  LDSM.16.M88.4 R104, [R192+0x2800] ;  /* 0x00280000c068783b */ /* 0x000fe80000000200 */
[----:B------:R-:W-:Y:S02]  /*13d60*/  LDSM.16.M88.4 R100, [R196+0x9800] ;  /* 0x00980000c464783b */ /* 0x000fe40000000200 */
[C---:B----4-:R-:W-:Y:S08]  /*13d70*/  HMMA.16816.F32.BF16 R20, R48.reuse, R24, R20 ;  /* 0x000000183014723c */ /* 0x050ff00000041814 */
[----:B------:R-:W-:Y:S01]  /*13d80*/  HMMA.16816.F32.BF16 R12, R48, R26, R12 ;  /* 0x0000001a300c723c */ /* 0x000fe2000004180c */
[----:B------:R-:W-:Y:S07]  /*13d90*/  LDSM.16.M88.4 R24, [R192] ;  /* 0x00000000c018783b */ /* 0x000fee0000000200 */
[C---:B------:R-:W-:Y:S08]  /*13da0*/  HMMA.16816.F32.BF16 R76, R60.reuse, R72, RZ ;  /* 0x000000483c4c723c */ /* 0x040ff000000418ff */
[C---:B------:R-:W-:Y:S08]  /*13db0*/  HMMA.16816.F32.BF16 R72, R60.reuse, R74, RZ ;  /* 0x0000004a3c48723c */ /* 0x040ff000000418ff */
[C---:B------:R-:W-:Y:S08]  /*13dc0*/  HMMA.16816.F32.BF16 R64, R60.reuse, R80, RZ ;  /* 0x000000503c40723c */ /* 0x040ff000000418ff */
[----:B------:R-:W-:Y:S01]  /*13dd0*/  HMMA.16816.F32.BF16 R60, R60, R82, RZ ;  /* 0x000000523c3c723c */ /* 0x000fe200000418ff */
[----:B------:R-:W3:Y:S07]  /*13de0*/  LDSM.16.M88.4 R80, [R197] ;  /* 0x00000000c550783b */ /* 0x000eee0000000200 */
[C---:B------:R-:W-:Y:S08]  /*13df0*/  HMMA.16816.F32.BF16 R32, R48.reuse, R8, R32 ;  /* 0x000000083020723c */ /* 0x040ff00000041820 */
[----:B------:R-:W-:Y:S01]  /*13e00*/  HMMA.16816.F32.BF16 R44, R48, R10, R44 ;  /* 0x0000000a302c723c */ /* 0x000fe2000004182c */
[----:B------:R-:W4:Y:S07]  /*13e10*/  LDSM.16.M88.4 R8, [R192+0x800] ;  /* 0x00080000c008783b */ /* 0x000f2e0000000200 */
[C---:B------:R-:W-:Y:S08]  /*13e20*/  HMMA.16816.F32.BF16 R20, R88.reuse, R36, R20 ;  /* 0x000000245814723c */ /* 0x040ff00000041814 */
[----:B------:R-:W-:Y:S01]  /*13e30*/  HMMA.16816.F32.BF16 R12, R88, R38, R12 ;  /* 0x00000026580c723c */ /* 0x000fe2000004180c */
[----:B------:R-:W-:Y:S07]  /*13e40*/  LDSM.16.M88.4 R36, [R201+0x8000] ;  /* 0x00800000c924783b */ /* 0x000fee0000000200 */
[C---:B------:R-:W-:Y:S08]  /*13e50*/  HMMA.16816.F32.BF16 R76, R48.reuse, R28, R76 ;  /* 0x0000001c304c723c */ /* 0x040ff0000004184c */
[C---:B------:R-:W-:Y:S01]  /*13e60*/  HMMA.16816.F32.BF16 R72, R48.reuse, R30, R72 ;  /* 0x0000001e3048723c */ /* 0x040fe20000041848 */
[----:B------:R-:W-:Y:S07]  /*13e70*/  LDSM.16.M88.4 R28, [R192+0x1000] ;  /* 0x00100000c01c783b */ /* 0x000fee0000000200 */
[C---:B------:R-:W-:Y:S08]  /*13e80*/  HMMA.16816.F32.BF16 R64, R48.reuse, R84, R64 ;  /* 0x000000543040723c */ /* 0x040ff00000041840 */
[----:B------:R-:W-:Y:S01]  /*13e90*/  HMMA.16816.F32.BF16 R60, R48, R86, R60 ;  /* 0x00000056303c723c */ /* 0x000fe2000004183c */
[----:B------:R-:W4:Y:S04]  /*13ea0*/  LDSM.16.M88.4 R48, [R202+0x2000] ;  /* 0x00200000ca30783b */ /* 0x000f280000000200 */
[----:B------:R-:W-:Y:S03]  /*13eb0*/  LDSM.16.M88.4 R84, [R192+0x1800] ;  /* 0x00180000c054783b */ /* 0x000fe60000000200 */
[C---:B-1----:R-:W-:Y:S08]  /*13ec0*/  HMMA.16816.F32.BF16 R32, R88.reuse, R4, R32 ;  /* 0x000000045820723c */ /* 0x042ff00000041820 */
[----:B------:R-:W-:Y:S01]  /*13ed0*/  HMMA.16816.F32.BF16 R44, R88, R6, R44 ;  /* 0x00000006582c723c */ /* 0x000fe2000004182c */
[----:B------:R-:W1:Y:S07]  /*13ee0*/  LDSM.16.M88.4 R4, [R201+0x8800] ;  /* 0x00880000c904783b */ /* 0x000e6e0000000200 */
[C---:B---3--:R-:W-:Y:S08]  /*13ef0*/  HMMA.16816.F32.BF16 R20, R80.reuse, R24, R20 ;  /* 0x000000185014723c */ /* 0x048ff00000041814 */
[----:B------:R-:W-:Y:S01]  /*13f00*/  HMMA.16816.F32.BF16 R12, R80, R26, R12 ;  /* 0x0000001a500c723c */ /* 0x000fe2000004180c */
[----:B------:R-:W-:Y:S07]  /*13f10*/  LDSM.16.M88.4 R24, [R199+0x2000] ;  /* 0x00200000c718783b */ /* 0x000fee0000000200 */
[C---:B------:R-:W-:Y:S08]  /*13f20*/  HMMA.16816.F32.BF16 R76, R88.reuse, R40, R76 ;  /* 0x00000028584c723c */ /* 0x040ff0000004184c */
[----:B------:R-:W-:Y:S01]  /*13f30*/  HMMA.16816.F32.BF16 R72, R88, R42, R72 ;  /* 0x0000002a5848723c */ /* 0x000fe20000041848 */
[----:B------:R-:W-:Y:S07]  /*13f40*/  LDSM.16.M88.4 R40, [R201+0x9000] ;  /* 0x00900000c928783b */ /* 0x000fee0000000200 */
[C---:B----4-:R-:W-:Y:S08]  /*13f50*/  HMMA.16816.F32.BF16 R32, R80.reuse, R8, R32 ;  /* 0x000000085020723c */ /* 0x050ff00000041820 */
[----:B------:R-:W-:Y:S01]  /*13f60*/  HMMA.16816.F32.BF16 R44, R80, R10, R44 ;  /* 0x0000000a502c723c */ /* 0x000fe2000004182c */
[----:B------:R-:W3:Y:S07]  /*13f70*/  LDSM.16.M88.4 R8, [R200+0x2000] ;  /* 0x00200000c808783b */ /* 0x000eee0000000200 */
[C---:B------:R-:W-:Y:S08]  /*13f80*/  HMMA.16816.F32.BF16 R64, R88.reuse, R92, R64 ;  /* 0x0000005c5840723c */ /* 0x040ff00000041840 */
[----:B------:R-:W-:Y:S01]  /*13f90*/  HMMA.16816.F32.BF16 R88, R88, R94, R60 ;  /* 0x0000005e5858723c */ /* 0x000fe2000004183c */
[----:B------:R-:W4:Y:S04]  /*13fa0*/  LDSM.16.M88.4 R60, [R201+0x9800] ;  /* 0x00980000c93c783b */ /* 0x000f280000000200 */
[----:B------:R-:W-:Y:S03]  /*13fb0*/  LDSM.16.M88.4 R92, [R198+0x2000] ;  /* 0x00200000c65c783b */ /* 0x000fe60000000200 */
[C---:B------:R-:W-:Y:S08]  /*13fc0*/  HMMA.16816.F32.BF16 R20, R48.reuse, R36, R20 ;  /* 0x000000243014723c */ /* 0x040ff00000041814 */
[----:B------:R-:W-:Y:S01]  /*13fd0*/  HMMA.16816.F32.BF16 R12, R48, R38, R12 ;  /* 0x00000026300c723c */ /* 0x000fe2000004180c */
[----:B------:R-:W-:Y:S07]  /*13fe0*/  LDSM.16.M88.4 R36, [R196+0x8000] ;  /* 0x00800000c424783b */ /* 0x000fee0000000200 */
[C---:B------:R-:W-:Y:S08]  /*13ff0*/  HMMA.16816.F32.BF16 R76, R80.reuse, R28, R76 ;  /* 0x0000001c504c723c */ /* 0x040ff0000004184c */
[----:B------:R-:W-:Y:S01]  /*14000*/  HMMA.16816.F32.BF16 R72, R80, R30, R72 ;  /* 0x0000001e5048723c */ /* 0x000fe20000041848 */
[----:B------:R-:W2:Y:S07]  /*14010*/  LDSM.16.M88.4 R28, [R199+0x2800] ;  /* 0x00280000c71c783b */ /* 0x000eae0000000200 */
[C---:B-1----:R-:W-:Y:S08]  /*14020*/  HMMA.16816.F32.BF16 R32, R48.reuse, R4, R32 ;  /* 0x000000043020723c */ /* 0x042ff00000041820 */
[----:B------:R-:W-:Y:S01]  /*14030*/  HMMA.16816.F32.BF16 R44, R48, R6, R44 ;  /* 0x00000006302c723c */ /* 0x000fe2000004182c */
[----:B------:R-:W1:Y:S07]  /*14040*/  LDSM.16.M88.4 R4, [R199+0x3000] ;  /* 0x00300000c704783b */ /* 0x000e6e0000000200 */
[C---:B------:R-:W-:Y:S08]  /*14050*/  HMMA.16816.F32.BF16 R64, R80.reuse, R84, R64 ;  /* 0x000000545040723c */ /* 0x040ff00000041840 */
[----:B------:R-:W-:Y:S01]  /*14060*/  HMMA.16816.F32.BF16 R88, R80, R86, R88 ;  /* 0x000000565058723c */ /* 0x000fe20000041858 */
[----:B------:R-:W-:Y:S04]  /*14070*/  LDSM.16.M88.4 R84, [R197+0x2000] ;  /* 0x00200000c554783b */ /* 0x000fe80000000200 */
[----:B------:R-:W-:Y:S03]  /*14080*/  LDSM.16.M88.4 R80, [R192+0x3000] ;  /* 0x00300000c050783b */ /* 0x000fe60000000200 */
[C---:B---3--:R-:W-:Y:S08]  /*14090*/  HMMA.16816.F32.BF16 R20, R8.reuse, R24, R20 ;  /* 0x000000180814723c */ /* 0x048ff00000041814 */
[----:B------:R-:W-:Y:S01]  /*140a0*/  HMMA.16816.F32.BF16 R12, R8, R26, R12 ;  /* 0x0000001a080c723c */ /* 0x000fe2000004180c */
        /* <DEDUP_REMOVED lines=8> */
[C---:B--2---:R-:W-:Y:S08]  /*14130*/  HMMA.16816.F32.BF16 R32, R8.reuse, R28, R32 ;  /* 0x0000001c0820723c */ /* 0x044ff00000041820 */
[----:B------:R-:W-:Y:S01]  /*14140*/  HMMA.16816.F32.BF16 R44, R8, R30, R44 ;  /* 0x0000001e082c723c */ /* 0x000fe2000004182c */
[----:B------:R-:W2:Y:S07]  /*14150*/  LDSM.16.M88.4 R28, [R196+0x8800] ;  /* 0x00880000c41c783b */ /* 0x000eae0000000200 */
[C---:B------:R-:W-:Y:S08]  /*14160*/  HMMA.16816.F32.BF16 R20, R92.reuse, R36, R20 ;  /* 0x000000245c14723c */ /* 0x040ff00000041814 */
[----:B------:R-:W-:Y:S01]  /*14170*/  HMMA.16816.F32.BF16 R12, R92, R38, R12 ;  /* 0x000000265c0c723c */ /* 0x000fe2000004180c */
[----:B------:R-:W-:Y:S07]  /*14180*/  LDSM.16.M88.4 R36, [R199+0x4800] ;  /* 0x00480000c724783b */ /* 0x000fee0000000200 */
[C---:B-1----:R-:W-:Y:S08]  /*14190*/  HMMA.16816.F32.BF16 R76, R8.reuse, R4, R76 ;  /* 0x00000004084c723c */ /* 0x042ff0000004184c */
[C---:B------:R-:W-:Y:S01]  /*141a0*/  HMMA.16816.F32.BF16 R72, R8.reuse, R6, R72 ;  /* 0x000000060848723c */ /* 0x040fe20000041848 */
[----:B------:R-:W1:Y:S07]  /*141b0*/  LDSM.16.M88.4 R4, [R201+0xa000] ;  /* 0x00a00000c904783b */ /* 0x000e6e0000000200 */
[C---:B---3--:R-:W-:Y:S08]  /*141c0*/  HMMA.16816.F32.BF16 R64, R8.reuse, R40, R64 ;  /* 0x000000280840723c */ /* 0x048ff00000041840 */
[----:B------:R-:W-:Y:S01]  /*141d0*/  HMMA.16816.F32.BF16 R88, R8, R42, R88 ;  /* 0x0000002a0858723c */ /* 0x000fe20000041858 */
[----:B------:R-:W3:Y:S04]  /*141e0*/  LDSM.16.M88.4 R8, [R196+0x9000] ;  /* 0x00900000c408783b */ /* 0x000ee80000000200 */
[----:B------:R-:W4:Y:S03]  /*141f0*/  LDSM.16.M88.4 R40, [R200+0x4000] ;  /* 0x00400000c828783b */ /* 0x000f260000000200 */
[C---:B------:R-:W-:Y:S08]  /*14200*/  HMMA.16816.F32.BF16 R20, R84.reuse, R24, R20 ;  /* 0x000000185414723c */ /* 0x040ff00000041814 */
[----:B------:R-:W-:Y:S01]  /*14210*/  HMMA.16816.F32.BF16 R12, R84, R26, R12 ;  /* 0x0000001a540c723c */ /* 0x000fe2000004180c */
[----:B------:R-:W-:Y:S07]  /*14220*/  LDSM.16.M88.4 R24, [R196+0xa000] ;  /* 0x00a00000c418783b */ /* 0x000fee0000000200 */
[C---:B--2---:R-:W-:Y:S08]  /*14230*/  HMMA.16816.F32.BF16 R32, R92.reuse, R28, R32 ;  /* 0x0000001c5c20723c */ /* 0x044ff00000041820 */
[----:B------:R-:W-:Y:S01]  /*14240*/  HMMA.16816.F32.BF16 R44, R92, R30, R44 ;  /* 0x0000001e5c2c723c */ /* 0x000fe2000004182c */
[----:B------:R-:W2:Y:S07]  /*14250*/  LDSM.16.M88.4 R28, [R198+0x4000] ;  /* 0x00400000c61c783b */ /* 0x000eae0000000200 */
[C---:B-1----:R-:W-:Y:S08]  /*14260*/  HMMA.16816.F32.BF16 R20, R60.reuse, R4, R20 ;  /* 0x000000043c14723c */ /* 0x042ff00000041814 */
[----:B------:R-:W-:Y:S01]  /*14270*/  HMMA.16816.F32.BF16 R12, R60, R6, R12 ;  /* 0x000000063c0c723c */ /* 0x000fe2000004180c */
[----:B------:R-:W-:Y:S07]  /*14280*/  LDSM.16.M88.4 R4, [R192+0x4000] ;  /* 0x00400000c004783b */ /* 0x000fee0000000200 */
[C---:B---3--:R-:W-:Y:S08]  /*14290*/  HMMA.16816.F32.BF16 R76, R92.reuse, R8, R76 ;  /* 0x000000085c4c723c */ /* 0x048ff0000004184c */
[----:B------:R-:W-:Y:S01]  /*142a0*/  HMMA.16816.F32.BF16 R72, R92, R10, R72 ;  /* 0x0000000a5c48723c */ /* 0x000fe20000041848 */
[----:B------:R-:W-:Y:S07]  /*142b0*/  LDSM.16.M88.4 R8, [R197+0x4000] ;  /* 0x00400000c508783b */ /* 0x000fee0000000200 */
[C---:B------:R-:W-:Y:S08]  /*142c0*/  HMMA.16816.F32.BF16 R32, R84.reuse, R104, R32 ;  /* 0x000000685420723c */ /* 0x040ff00000041820 */
[----:B------:R-:W-:Y:S08]  /*142d0*/  HMMA.16816.F32.BF16 R44, R84, R106, R44 ;  /* 0x0000006a542c723c */ /* 0x000ff0000004182c */
[C---:B----4-:R-:W-:Y:S08]  /*142e0*/  HMMA.16816.F32.BF16 R20, R40.reuse, R48, R20 ;  /* 0x000000302814723c */ /* 0x050ff00000041814 */
[----:B------:R-:W-:Y:S01]  /*142f0*/  HMMA.16816.F32.BF16 R12, R40, R50, R12 ;  /* 0x00000032280c723c */ /* 0x000fe2000004180c */
[----:B------:R-:W1:Y:S07]  /*14300*/  LDSM.16.M88.4 R48, [R201+0xb000] ;  /* 0x00b00000c930783b */ /* 0x000e6e0000000200 */
[----:B------:R-:W-:Y:S08]  /*14310*/  HMMA.16816.F32.BF16 R76, R84, R80, R76 ;  /* 0x00000050544c723c */ /* 0x000ff0000004184c */
[C---:B------:R-:W-:Y:S08]  /*14320*/  HMMA.16816.F32.BF16 R32, R60.reuse, R96, R32 ;  /* 0x000000603c20723c */ /* 0x040ff00000041820 */
[----:B------:R-:W-:Y:S01]  /*14330*/  HMMA.16816.F32.BF16 R44, R60, R98, R44 ;  /* 0x000000623c2c723c */ /* 0x000fe2000004182c */
[----:B------:R-:W3:Y:S07]  /*14340*/  LDSM.16.M88.4 R96, [R192+0x3800] ;  /* 0x00380000c060783b */ /* 0x000eee0000000200 */
[----:B------:R-:W-:Y:S01]  /*14350*/  HMMA.16816.F32.BF16 R80, R84, R82, R72 ;  /* 0x000000525450723c */ /* 0x000fe20000041848 */
[----:B------:R-:W-:Y:S07]  /*14360*/  LDSM.16.M88.4 R72, [R192+0x4800] ;  /* 0x00480000c048783b */ /* 0x000fee0000000200 */
[C---:B--2---:R-:W-:Y:S08]  /*14370*/  HMMA.16816.F32.BF16 R20, R28.reuse, R24, R20 ;  /* 0x000000181c14723c */ /* 0x044ff00000041814 */
[----:B------:R-:W-:Y:S01]  /*14380*/  HMMA.16816.F32.BF16 R12, R28, R26, R12 ;  /* 0x0000001a1c0c723c */ /* 0x000fe2000004180c */
[----:B------:R-:W2:Y:S07]  /*14390*/  LDSM.16.M88.4 R24, [R199+0x5000] ;  /* 0x00500000c718783b */ /* 0x000eae0000000200 */
[C---:B------:R-:W-:Y:S08]  /*143a0*/  HMMA.16816.F32.BF16 R64, R92.reuse, R100, R64 ;  /* 0x000000645c40723c */ /* 0x040ff00000041840 */
[----:B------:R-:W-:Y:S01]  /*143b0*/  HMMA.16816.F32.BF16 R92, R92, R102, R88 ;  /* 0x000000665c5c723c */ /* 0x000fe20000041858 */
[----:B------:R-:W-:Y:S07]  /*143c0*/  LDSM.16.M88.4 R88, [R196+0xa800] ;  /* 0x00a80000c458783b */ /* 0x000fee0000000200 */
[----:B------:R-:W-:Y:S08]  /*143d0*/  HMMA.16816.F32.BF16 R32, R40, R36, R32 ;  /* 0x000000242820723c */ /* 0x000ff00000041820 */
[----:B-1----:R-:W-:Y:S08]  /*143e0*/  HMMA.16816.F32.BF16 R76, R60, R48, R76 ;  /* 0x000000303c4c723c */ /* 0x002ff0000004184c */
[----:B------:R-:W-:Y:S01]  /*143f0*/  HMMA.16816.F32.BF16 R44, R40, R38, R44 ;  /* 0x00000026282c723c */ /* 0x000fe2000004182c */
[----:B------:R-:W1:Y:S07]  /*14400*/  LDSM.16.M88.4 R36, [R201+0xb800] ;  /* 0x00b80000c924783b */ /* 0x000e6e0000000200 */
[----:B------:R-:W-:Y:S08]  /*14410*/  HMMA.16816.F32.BF16 R80, R60, R50, R80 ;  /* 0x000000323c50723c */ /* 0x000ff00000041850 */
[----:B---3--:R-:W-:Y:S08]  /*14420*/  HMMA.16816.F32.BF16 R64, R84, R96, R64 ;  /* 0x000000605440723c */ /* 0x008ff00000041840 */
[----:B------:R-:W-:Y:S08]  /*14430*/  HMMA.16816.F32.BF16 R12, R8, R6, R12 ;  /* 0x00000006080c723c */ /* 0x000ff0000004180c */
[----:B------:R-:W-:Y:S08]  /*14440*/  HMMA.16816.F32.BF16 R92, R84, R98, R92 ;  /* 0x00000062545c723c */ /* 0x000ff0000004185c */
[C---:B--2---:R-:W-:Y:S08]  /*14450*/  HMMA.16816.F32.BF16 R76, R40.reuse, R24, R76 ;  /* 0x00000018284c723c */ /* 0x044ff0000004184c */
[----:B------:R-:W-:Y:S01]  /*14460*/  HMMA.16816.F32.BF16 R80, R40, R26, R80 ;  /* 0x0000001a2850723c */ /* 0x000fe20000041850 */
[----:B------:R-:W2:Y:S07]  /*14470*/  LDSM.16.M88.4 R24, [R199+0x5800] ;  /* 0x00580000c718783b */ /* 0x000eae0000000200 */
[----:B------:R-:W-:Y:S01]  /*14480*/  HMMA.16816.F32.BF16 R20, R8, R4, R20 ;  /* 0x000000040814723c */ /* 0x000fe20000041814 */
[----:B------:R-:W3:Y:S01]  /*14490*/  LDSM.16.M88.4 R4, [R196+0xb000] ;  /* 0x00b00000c404783b */ /* 0x000ee20000000200 */
[----:B------:R-:W-:-:S02]  /*144a0*/  FMUL.FTZ R12, R12, R3 ;  /* 0x000000030c0c7220 */ /* 0x000fc40000410000 */
[-C--:B------:R-:W-:Y:S02]  /*144b0*/  FMUL.FTZ R13, R13, R3.reuse ;  /* 0x000000030d0d7220 */ /* 0x080fe40000410000 */
[-C--:B------:R-:W-:Y:S02]  /*144c0*/  FMUL.FTZ R14, R14, R3.reuse ;  /* 0x000000030e0e7220 */ /* 0x080fe40000410000 */
[----:B-1----:R-:W-:Y:S01]  /*144d0*/  HMMA.16816.F32.BF16 R64, R60, R36, R64 ;  /* 0x000000243c40723c */ /* 0x002fe20000041840 */
[----:B------:R-:W-:Y:S01]  /*144e0*/  MUFU.TANH R50, R12 ;  /* 0x0000000c00327308 */ /* 0x000fe20000002400 */
[----:B------:R-:W-:-:S06]  /*144f0*/  FMUL.FTZ R53, R15, R3 ;  /* 0x000000030f357220 */ /* 0x000fcc0000410000 */
[----:B------:R-:W-:Y:S01]  /*14500*/  HMMA.16816.F32.BF16 R92, R60, R38, R92 ;  /* 0x000000263c5c723c */ /* 0x000fe2000004185c */
[----:B------:R-:W-:Y:S08]  /*14510*/  MUFU.TANH R51, R13 ;  /* 0x0000000d00337308 */ /* 0x000ff00000002400 */
[----:B------:R1:W-:Y:S01]  /*14520*/  MUFU.TANH R52, R14 ;  /* 0x0000000e00347308 */ /* 0x0003e20000002400 */
[----:B------:R-:W-:-:S02]  /*14530*/  FMUL.FTZ R0, R20, R3 ;  /* 0x0000000314007220 */ /* 0x000fc40000410000 */
[-C--:B------:R-:W-:Y:S01]  /*14540*/  FMUL.FTZ R17, R21, R3.reuse ;  /* 0x0000000315117220 */ /* 0x080fe20000410000 */
[----:B-1----:R-:W1:Y:S01]  /*14550*/  LDSM.16.M88.4 R12, [R196+0xb800] ;  /* 0x00b80000c40c783b */ /* 0x002e620000000200 */
[-C--:B------:R-:W-:Y:S02]  /*14560*/  FMUL.FTZ R48, R22, R3.reuse ;  /* 0x0000000316307220 */ /* 0x080fe40000410000 */
[----:B------:R-:W-:Y:S02]  /*14570*/  FMUL.FTZ R49, R23, R3 ;  /* 0x0000000317317220 */ /* 0x000fe40000410000 */
[----:B------:R-:W4:Y:S01]  /*14580*/  LDSM.16.M88.4 R20, [R192+0x5000] ;  /* 0x00500000c014783b */ /* 0x000f220000000200 */
[----:B--2---:R-:W-:Y:S08]  /*14590*/  HMMA.16816.F32.BF16 R64, R40, R24, R64 ;  /* 0x000000182840723c */ /* 0x004ff00000041840 */
[----:B------:R-:W-:Y:S08]  /*145a0*/  HMMA.16816.F32.BF16 R32, R28, R88, R32 ;  /* 0x000000581c20723c */ /* 0x000ff00000041820 */
[----:B------:R-:W-:Y:S08]  /*145b0*/  HMMA.16816.F32.BF16 R92, R40, R26, R92 ;  /* 0x0000001a285c723c */ /* 0x000ff0000004185c */
[C---:B---3--:R-:W-:Y:S08]  /*145c0*/  HMMA.16816.F32.BF16 R76, R28.reuse, R4, R76 ;  /* 0x000000041c4c723c */ /* 0x048ff0000004184c */
[C---:B------:R-:W-:Y:S01]  /*145d0*/  HMMA.16816.F32.BF16 R80, R28.reuse, R6, R80 ;  /* 0x000000061c50723c */ /* 0x040fe20000041850 */
[----:B------:R-:W2:Y:S07]  /*145e0*/  LDSM.16.M88.4 R4, [R192+0x5800] ;  /* 0x00580000c004783b */ /* 0x000eae0000000200 */
[----:B------:R-:W-:Y:S01]  /*145f0*/  HMMA.16816.F32.BF16 R44, R28, R90, R44 ;  /* 0x0000005a1c2c723c */ /* 0x000fe2000004182c */
[----:B------:R-:W3:Y:S01]  /*14600*/  MUFU.TANH R0, R0 ;  /* 0x0000000000007308 */ /* 0x000ee20000002400 */
[----:B------:R-:W-:Y:S01]  /*14610*/  ISETP.GT.AND P4, PT, R16, R211, PT ;  /* 0x000000d31000720c */ /* 0x000fe20003f84270 */
[----:B------:R-:W-:-:S05]  /*14620*/  DEPBAR.LE SB0, 0x0 ;  /* 0x000080000000791a */ /* 0x000fca0000000000 */
[----:B-1----:R-:W-:Y:S08]  /*14630*/  HMMA.16816.F32.BF16 R64, R28, R12, R64 ;  /* 0x0000000c1c40723c */ /* 0x002ff00000041840 */
[----:B------:R-:W-:Y:S01]  /*14640*/  HMMA.16816.F32.BF16 R32, R8, R72, R32 ;  /* 0x000000480820723c */ /* 0x000fe20000041820 */
[----:B------:R-:W-:-:S07]  /*14650*/  IMAD.SHL.U32 R13, R56, 0x2, RZ ;  /* 0x00000002380d7824 */ /* 0x000fce00078e00ff */
[----:B------:R-:W-:Y:S01]  /*14660*/  HMMA.16816.F32.BF16 R92, R28, R14, R92 ;  /* 0x0000000e1c5c723c */ /* 0x000fe2000004185c */
[----:B------:R-:W-:Y:S01]  /*14670*/  LOP3.LUT R13, R13, 0x6, RZ, 0xc0, !PT ;  /* 0x000000060d0d7812 */ /* 0x000fe200078ec0ff */
[----:B------:R-:W-:Y:S06]  /*14680*/  MUFU.TANH R17, R17 ;  /* 0x0000001100117308 */ /* 0x000fec0000002400 */
[C---:B------:R-:W-:Y:S02]  /*14690*/  HMMA.16816.F32.BF16 R44, R8.reuse, R74, R44 ;  /* 0x0000004a082c723c */ /* 0x040fe4000004182c */
[----:B------:R-:W1:Y:S06]  /*146a0*/  MUFU.TANH R49, R49 ;  /* 0x0000003100317308 */ /* 0x000e6c0000002400 */
[C---:B----4-:R-:W-:Y:S07]  /*146b0*/  HMMA.16816.F32.BF16 R80, R8.reuse, R22, R80 ;  /* 0x000000160850723c */ /* 0x050fee0000041850 */
[----:B------:R-:W-:Y:S01]  /*146c0*/  IMAD.IADD R22, R2, 0x1, R13 ;  /* 0x0000000102167824 */ /* 0x000fe200078e020d */
[----:B------:R-:W-:Y:S04]  /*146d0*/  HMMA.16816.F32.BF16 R76, R8, R20, R76 ;  /* 0x00000014084c723c */ /* 0x000fe8000004184c */
[----:B------:R-:W-:Y:S01]  /*146e0*/  IADD3 R12, R22, 0x8, RZ ;  /* 0x00000008160c7810 */ /* 0x000fe20007ffe0ff */
[----:B------:R-:W-:Y:S01]  /*146f0*/  FMUL.FTZ R32, R32, R3 ;  /* 0x0000000320207220 */ /* 0x000fe20000410000 */
[----:B------:R-:W-:-:S02]  /*14700*/  ISETP.GE.AND P3, PT, R22, R69, PT ;  /* 0x000000451600720c */ /* 0x000fc40003f66270 */
[----:B------:R-:W-:Y:S01]  /*14710*/  ISETP.GE.AND P1, PT, R12, R69, PT ;  /* 0x000000450c00720c */ /* 0x000fe20003f26270 */
[C---:B--2---:R-:W-:Y:S01]  /*14720*/  HMMA.16816.F32.BF16 R64, R8.reuse, R4, R64 ;  /* 0x000000040840723c */ /* 0x044fe20000041840 */
[----:B------:R-:W-:Y:S01]  /*14730*/  IADD3 R12, R22, 0x10, RZ ;  /* 0x00000010160c7810 */ /* 0x000fe20007ffe0ff */
[----:B------:R-:W-:Y:S01]  /*14740*/  FMUL.FTZ R34, R34, R3 ;  /* 0x0000000322227220 */ /* 0x000fe20000410000 */
[----:B------:R-:W2:Y:S04]  /*14750*/  MUFU.TANH R53, R53 ;  /* 0x0000003500357308 */ /* 0x000ea80000002400 */
[----:B------:R-:W-:Y:S01]  /*14760*/  IADD3 R4, R22, 0x1, RZ ;  /* 0x0000000116047810 */ /* 0x000fe20007ffe0ff */
[----:B------:R-:W-:Y:S01]  /*14770*/  HMMA.16816.F32.BF16 R92, R8, R6, R92 ;  /* 0x00000006085c723c */ /* 0x000fe2000004185c */
[----:B------:R-:W-:-:S02]  /*14780*/  ISETP.GE.AND P6, PT, R12, R69, PT ;  /* 0x000000450c00720c */ /* 0x000fc40003fc6270 */
[----:B------:R-:W-:Y:S02]  /*14790*/  ISETP.GE.AND P2, PT, R4, R69, PT ;  /* 0x000000450400720c */ /* 0x000fe40003f46270 */
[----:B---3--:R-:W-:Y:S01]  /*147a0*/  FSEL R12, R0, -INF , !P3 ;  /* 0xff800000000c7808 */ /* 0x008fe20005800000 */
[-C--:B------:R-:W-:Y:S01]  /*147b0*/  FMUL.FTZ R33, R33, R3.reuse ;  /* 0x0000000321217220 */ /* 0x080fe20000410000 */
[----:B------:R-:W-:Y:S01]  /*147c0*/  IADD3 R0, R22, 0x19, RZ ;  /* 0x0000001916007810 */ /* 0x000fe20007ffe0ff */
[----:B------:R-:W-:Y:S01]  /*147d0*/  FMUL.FTZ R35, R35, R3 ;  /* 0x0000000323237220 */ /* 0x000fe20000410000 */
[----:B------:R-:W-:Y:S01]  /*147e0*/  MUFU.TANH R32, R32 ;  /* 0x0000002000207308 */ /* 0x000fe20000002400 */
[----:B-1----:R-:W-:Y:S02]  /*147f0*/  FSEL R49, R49, -INF , !P2 ;  /* 0xff80000031317808 */ /* 0x002fe40005000000 */
[----:B------:R-:W-:Y:S02]  /*14800*/  FSEL R17, R17, -INF , !P2 ;  /* 0xff80000011117808 */ /* 0x000fe40005000000 */
[----:B------:R-:W-:-:S03]  /*14810*/  ISETP.GE.AND P2, PT, R0, R69, PT ;  /* 0x000000450000720c */ /* 0x000fc60003f46270 */
[----:B------:R-:W1:Y:S01]  /*14820*/  MUFU.TANH R34, R34 ;  /* 0x0000002200227308 */ /* 0x000e620000002400 */
[----:B------:R-:W-:Y:S01]  /*14830*/  IADD3 R4, R22, 0x9, RZ ;  /* 0x0000000916047810 */ /* 0x000fe20007ffe0ff */
[-C--:B------:R-:W-:Y:S01]  /*14840*/  FMUL.FTZ R20, R44, R3.reuse ;  /* 0x000000032c147220 */ /* 0x080fe20000410000 */
[----:B------:R-:W-:Y:S01]  /*14850*/  IADD3 R0, R22, 0x20, RZ ;  /* 0x0000002016007810 */ /* 0x000fe20007ffe0ff */
[-C--:B------:R-:W-:Y:S01]  /*14860*/  FMUL.FTZ R25, R46, R3.reuse ;  /* 0x000000032e197220 */ /* 0x080fe20000410000 */
[----:B------:R-:W-:Y:S01]  /*14870*/  FSEL R52, R52, -INF , !P1 ;  /* 0xff80000034347808 */ /* 0x000fe20004800000 */
[-C--:B------:R-:W-:Y:S01]  /*14880*/  FMUL.FTZ R21, R45, R3.reuse ;  /* 0x000000032d157220 */ /* 0x080fe20000410000 */
[----:B------:R-:W-:Y:S01]  /*14890*/  FSEL R50, R50, -INF , !P1 ;  /* 0xff80000032327808 */ /* 0x000fe20004800000 */
[----:B------:R-:W3:Y:S01]  /*148a0*/  MUFU.TANH R48, R48 ;  /* 0x0000003000307308 */ /* 0x000ee20000002400 */
[----:B------:R-:W-:Y:S01]  /*148b0*/  FMUL.FTZ R24, R47, R3 ;  /* 0x000000032f187220 */ /* 0x000fe20000410000 */
[----:B------:R-:W-:-:S02]  /*148c0*/  ISETP.GE.AND P0, PT, R4, R69, PT ;  /* 0x000000450400720c */ /* 0x000fc40003f06270 */
[----:B------:R-:W-:-:S04]  /*148d0*/  ISETP.GE.AND P1, PT, R0, R69, PT ;  /* 0x000000450000720c */ /* 0x000fc80003f26270 */
[----:B------:R-:W-:Y:S01]  /*148e0*/  MUFU.TANH R33, R33 ;  /* 0x0000002100217308 */ /* 0x000fe20000002400 */
[----:B------:R-:W-:-:S07]  /*148f0*/  IADD3 R0, R22, 0x21, RZ ;  /* 0x0000002116007810 */ /* 0x000fce0007ffe0ff */
[----:B------:R-:W4:Y:S01]  /*14900*/  MUFU.TANH R35, R35 ;  /* 0x0000002300237308 */ /* 0x000f220000002400 */
[----:B--2---:R-:W-:Y:S02]  /*14910*/  FSEL R53, R53, -INF , !P0 ;  /* 0xff80000035357808 */ /* 0x004fe40004000000 */
[----:B------:R-:W-:Y:S02]  /*14920*/  FSEL R51, R51, -INF , !P0 ;  /* 0xff80000033337808 */ /* 0x000fe40004000000 */
[----:B------:R-:W-:-:S03]  /*14930*/  ISETP.GE.AND P0, PT, R0, R69, PT ;  /* 0x000000450000720c */ /* 0x000fc60003f06270 */
[----:B------:R-:W-:Y:S01]  /*14940*/  MUFU.TANH R20, R20 ;  /* 0x0000001400147308 */ /* 0x000fe20000002400 */
[----:B------:R-:W-:Y:S01]  /*14950*/  IADD3 R4, R22, 0x11, RZ ;  /* 0x0000001116047810 */ /* 0x000fe20007ffe0ff */
[-C--:B------:R-:W-:Y:S01]  /*14960*/  FMUL.FTZ R76, R76, R3.reuse ;  /* 0x000000034c4c7220 */ /* 0x080fe20000410000 */
[----:B------:R-:W-:Y:S01]  /*14970*/  IADD3 R0, R22, 0x28, RZ ;  /* 0x0000002816007810 */ /* 0x000fe20007ffe0ff */
[----:B------:R-:W-:-:S04]  /*14980*/  FMUL.FTZ R77, R77, R3 ;  /* 0x000000034d4d7220 */ /* 0x000fc80000410000 */
[----:B------:R-:W2:Y:S01]  /*14990*/  MUFU.TANH R25, R25 ;  /* 0x0000001900197308 */ /* 0x000ea20000002400 */
[-C--:B------:R-:W-:Y:S02]  /*149a0*/  FMUL.FTZ R78, R78, R3.reuse ;  /* 0x000000034e4e7220 */ /* 0x080fe40000410000 */
[----:B------:R-:W-:Y:S01]  /*149b0*/  FMUL.FTZ R79, R79, R3 ;  /* 0x000000034f4f7220 */ /* 0x000fe20000410000 */
[----:B-1----:R-:W-:-:S04]  /*149c0*/  FSEL R10, R34, -INF , !P6 ;  /* 0xff800000220a7808 */ /* 0x002fc80007000000 */
[----:B------:R-:W-:Y:S01]  /*149d0*/  MUFU.TANH R21, R21 ;  /* 0x0000001500157308 */ /* 0x000fe20000002400 */
[----:B------:R-:W-:Y:S02]  /*149e0*/  FSEL R7, R32, -INF , !P6 ;  /* 0xff80000020077808 */ /* 0x000fe40007000000 */
[----:B------:R-:W-:-:S05]  /*149f0*/  ISETP.GE.AND P5, PT, R4, R69, PT ;  /* 0x000000450400720c */ /* 0x000fca0003fa6270 */
[----:B------:R-:W1:Y:S01]  /*14a00*/  MUFU.TANH R24, R24 ;  /* 0x0000001800187308 */ /* 0x000e620000002400 */
[----:B------:R-:W-:Y:S01]  /*14a10*/  ISETP.GE.AND P6, PT, R0, R69, PT ;  /* 0x000000450000720c */ /* 0x000fe20003fc6270 */
[-C--:B------:R-:W-:Y:S01]  /*14a20*/  FMUL.FTZ R80, R80, R3.reuse ;  /* 0x0000000350507220 */ /* 0x080fe20000410000 */
[C---:B------:R-:W-:Y:S01]  /*14a30*/  IADD3 R4, R22.reuse, 0x18, RZ ;  /* 0x0000001816047810 */ /* 0x040fe20007ffe0ff */
[-C--:B------:R-:W-:Y:S01]  /*14a40*/  FMUL.FTZ R81, R81, R3.reuse ;  /* 0x0000000351517220 */ /* 0x080fe20000410000 */
[----:B------:R-:W-:Y:S01]  /*14a50*/  IADD3 R0, R22, 0x29, RZ ;  /* 0x0000002916007810 */ /* 0x000fe20007ffe0ff */
[-C--:B------:R-:W-:Y:S02]  /*14a60*/  FMUL.FTZ R82, R82, R3.reuse ;  /* 0x0000000352527220 */ /* 0x080fe40000410000 */
[----:B------:R-:W-:Y:S01]  /*14a70*/  MUFU.TANH R176, R76 ;  /* 0x0000004c00b07308 */ /* 0x000fe20000002400 */
[-C--:B------:R-:W-:Y:S02]  /*14a80*/  FMUL.FTZ R83, R83, R3.reuse ;  /* 0x0000000353537220 */ /* 0x080fe40000410000 */
[----:B------:R-:W-:-:S02]  /*14a90*/  FMUL.FTZ R64, R64, R3 ;  /* 0x0000000340407220 */ /* 0x000fc40000410000 */
[-C--:B------:R-:W-:Y:S02]  /*14aa0*/  FMUL.FTZ R65, R65, R3.reuse ;  /* 0x0000000341417220 */ /* 0x080fe40000410000 */
[-C--:B------:R-:W-:Y:S01]  /*14ab0*/  FMUL.FTZ R66, R66, R3.reuse ;  /* 0x0000000342427220 */ /* 0x080fe20000410000 */
[----:B------:R-:W-:Y:S01]  /*14ac0*/  MUFU.TANH R175, R77 ;  /* 0x0000004d00af7308 */ /* 0x000fe20000002400 */
[-C--:B------:R-:W-:Y:S02]  /*14ad0*/  FMUL.FTZ R67, R67, R3.reuse ;  /* 0x0000000343437220 */ /* 0x080fe40000410000 */
[-C--:B------:R-:W-:Y:S02]  /*14ae0*/  FMUL.FTZ R92, R92, R3.reuse ;  /* 0x000000035c5c7220 */ /* 0x080fe40000410000 */
[-C--:B------:R-:W-:Y:S02]  /*14af0*/  FMUL.FTZ R94, R94, R3.reuse ;  /* 0x000000035e5e7220 */ /* 0x080fe40000410000 */
[-C--:B------:R-:W-:Y:S01]  /*14b00*/  FMUL.FTZ R93, R93, R3.reuse ;  /* 0x000000035d5d7220 */ /* 0x080fe20000410000 */
[----:B------:R-:W1:Y:S01]  /*14b10*/  MUFU.TANH R163, R78 ;  /* 0x0000004e00a37308 */ /* 0x000e620000002400 */
[----:B------:R-:W-:Y:S01]  /*14b20*/  FMUL.FTZ R95, R95, R3 ;  /* 0x000000035f5f7220 */ /* 0x000fe20000410000 */
[----:B---3--:R-:W-:-:S02]  /*14b30*/  FSEL R48, R48, -INF , !P3 ;  /* 0xff80000030307808 */ /* 0x008fc40005800000 */
[----:B----4-:R-:W-:-:S04]  /*14b40*/  FSEL R9, R35, -INF , !P5 ;  /* 0xff80000023097808 */ /* 0x010fc80006800000 */
[----:B------:R-:W3:Y:S01]  /*14b50*/  MUFU.TANH R164, R79 ;  /* 0x0000004f00a47308 */ /* 0x000ee20000002400 */
[----:B------:R-:W-:Y:S02]  /*14b60*/  FSEL R6, R33, -INF , !P5 ;  /* 0xff80000021067808 */ /* 0x000fe40006800000 */
[-C--:B------:R-:W-:Y:S02]  /*14b70*/  ISETP.GE.AND P3, PT, R4, R69.reuse, PT ;  /* 0x000000450400720c */ /* 0x080fe40003f66270 */
[----:B------:R-:W-:Y:S02]  /*14b80*/  ISETP.GE.AND P5, PT, R0, R69, PT ;  /* 0x000000450000720c */ /* 0x000fe40003fa6270 */
[C---:B------:R-:W-:Y:S01]  /*14b90*/  IADD3 R0, R22.reuse, 0x30, RZ ;  /* 0x0000003016007810 */ /* 0x040fe20007ffe0ff */
[----:B------:R-:W-:Y:S01]  /*14ba0*/  MUFU.TANH R174, R80 ;  /* 0x0000005000ae7308 */ /* 0x000fe20000002400 */
[----:B------:R-:W-:Y:S02]  /*14bb0*/  IADD3 R14, R22, 0x31, RZ ;  /* 0x00000031160e7810 */ /* 0x000fe40007ffe0ff */
[----:B--2---:R-:W-:-:S02]  /*14bc0*/  FSEL R8, R25, -INF , !P3 ;  /* 0xff80000019087808 */ /* 0x004fc40005800000 */
[----:B------:R-:W-:-:S03]  /*14bd0*/  FSEL R5, R20, -INF , !P3 ;  /* 0xff80000014057808 */ /* 0x000fc60005800000 */
[----:B------:R-:W-:Y:S01]  /*14be0*/  MUFU.TANH R172, R81 ;  /* 0x0000005100ac7308 */ /* 0x000fe20000002400 */
[----:B------:R-:W-:Y:S02]  /*14bf0*/  ISETP.GE.AND P3, PT, R0, R69, PT ;  /* 0x000000450000720c */ /* 0x000fe40003f66270 */
[----:B-1----:R-:W-:-:S05]  /*14c00*/  FSEL R0, R24, -INF , !P2 ;  /* 0xff80000018007808 */ /* 0x002fca0005000000 */
[----:B------:R-:W1:Y:S01]  /*14c10*/  MUFU.TANH R166, R82 ;  /* 0x0000005200a67308 */ /* 0x000e620000002400 */
[----:B------:R-:W-:-:S07]  /*14c20*/  FSEL R4, R21, -INF , !P2 ;  /* 0xff80000015047808 */ /* 0x000fce0005000000 */
[----:B------:R-:W2:Y:S01]  /*14c30*/  MUFU.TANH R167, R83 ;  /* 0x0000005300a77308 */ /* 0x000ea20000002400 */
[----:B------:R-:W-:-:S07]  /*14c40*/  ISETP.GE.AND P2, PT, R14, R69, PT ;  /* 0x000000450e00720c */ /* 0x000fce0003f46270 */
[----:B------:R-:W-:Y:S01]  /*14c50*/  MUFU.TANH R170, R64 ;  /* 0x0000004000aa7308 */ /* 0x000fe20000002400 */
[----:B------:R-:W-:-:S07]  /*14c60*/  IADD3 R14, R22, 0x38, RZ ;  /* 0x00000038160e7810 */ /* 0x000fce0007ffe0ff */
[----:B------:R-:W-:Y:S08]  /*14c70*/  MUFU.TANH R171, R65 ;  /* 0x0000004100ab7308 */ /* 0x000ff00000002400 */
[----:B------:R-:W4:Y:S08]  /*14c80*/  MUFU.TANH R142, R66 ;  /* 0x00000042008e7308 */ /* 0x000f300000002400 */
[----:B------:R-:W1:Y:S08]  /*14c90*/  MUFU.TANH R141, R67 ;  /* 0x00000043008d7308 */ /* 0x000e700000002400 */
[----:B------:R-:W-:Y:S08]  /*14ca0*/  MUFU.TANH R165, R92 ;  /* 0x0000005c00a57308 */ /* 0x000ff00000002400 */
[----:B------:R-:W1:Y:S08]  /*14cb0*/  MUFU.TANH R140, R94 ;  /* 0x0000005e008c7308 */ /* 0x000e700000002400 */
[----:B------:R-:W1:Y:S08]  /*14cc0*/  MUFU.TANH R162, R95 ;  /* 0x0000005f00a27308 */ /* 0x000e700000002400 */
[----:B------:R-:W1:Y:S01]  /*14cd0*/  MUFU.TANH R143, R93 ;  /* 0x0000005d008f7308 */ /* 0x000e620000002400 */
[----:B------:R-:W-:-:S02]  /*14ce0*/  IADD3 R22, R22, 0x39, RZ ;  /* 0x0000003916167810 */ /* 0x000fc40007ffe0ff */
[----:B------:R-:W-:Y:S02]  /*14cf0*/  FSEL R163, R163, -INF , !P1 ;  /* 0xff800000a3a37808 */ /* 0x000fe40004800000 */
[----:B------:R-:W-:Y:S02]  /*14d00*/  FSEL R176, R176, -INF , !P1 ;  /* 0xff800000b0b07808 */ /* 0x000fe40004800000 */
[----:B---3--:R-:W-:Y:S02]  /*14d10*/  FSEL R164, R164, -INF , !P0 ;  /* 0xff800000a4a47808 */ /* 0x008fe40004000000 */
[----:B------:R-:W-:Y:S01]  /*14d20*/  FSEL R175, R175, -INF , !P0 ;  /* 0xff800000afaf7808 */ /* 0x000fe20004000000 */
[----:B------:R-:W-:Y:S01]  /*14d30*/  BSSY B1, `(.L_x_2016) ;  /* 0x00000c2000017945 */ /* 0x000fe20003800000 */
[-C--:B------:R-:W-:Y:S02]  /*14d40*/  ISETP.GE.AND P1, PT, R14, R69.reuse, PT ;  /* 0x000000450e00720c */ /* 0x080fe40003f26270 */
[----:B------:R-:W-:-:S02]  /*14d50*/  ISETP.GE.AND P0, PT, R22, R69, PT ;  /* 0x000000451600720c */ /* 0x000fc40003f06270 */
[C---:B------:R-:W-:Y:S02]  /*14d60*/  IADD3 R195, R199.reuse, 0x800, RZ ;  /* 0x00000800c7c37810 */ /* 0x040fe40007ffe0ff */
[C---:B------:R-:W-:Y:S02]  /*14d70*/  IADD3 R194, R199.reuse, 0x1000, RZ ;  /* 0x00001000c7c27810 */ /* 0x040fe40007ffe0ff */
[C---:B------:R-:W-:Y:S02]  /*14d80*/  IADD3 R193, R199.reuse, 0x1800, RZ ;  /* 0x00001800c7c17810 */ /* 0x040fe40007ffe0ff */
[C---:B------:R-:W-:Y:S02]  /*14d90*/  IADD3 R191, R199.reuse, 0x2000, RZ ;  /* 0x00002000c7bf7810 */ /* 0x040fe40007ffe0ff */
[C---:B------:R-:W-:Y:S02]  /*14da0*/  IADD3 R190, R199.reuse, 0x2800, RZ ;  /* 0x00002800c7be7810 */ /* 0x040fe40007ffe0ff */
[----:B------:R-:W-:-:S02]  /*14db0*/  IADD3 R189, R199, 0x3000, RZ ;  /* 0x00003000c7bd7810 */ /* 0x000fc40007ffe0ff */
[C---:B------:R-:W-:Y:S02]  /*14dc0*/  IADD3 R188, R199.reuse, 0x3800, RZ ;  /* 0x00003800c7bc7810 */ /* 0x040fe40007ffe0ff */
[C---:B------:R-:W-:Y:S02]  /*14dd0*/  IADD3 R187, R199.reuse, 0x4000, RZ ;  /* 0x00004000c7bb7810 */ /* 0x040fe40007ffe0ff */
[C---:B------:R-:W-:Y:S02]  /*14de0*/  IADD3 R186, R199.reuse, 0x4800, RZ ;  /* 0x00004800c7ba7810 */ /* 0x040fe40007ffe0ff */
[C---:B------:R-:W-:Y:S02]  /*14df0*/  IADD3 R185, R199.reuse, 0x5000, RZ ;  /* 0x00005000c7b97810 */ /* 0x040fe40007ffe0ff */
[----:B------:R-:W-:Y:S02]  /*14e00*/  IADD3 R184, R199, 0x5800, RZ ;  /* 0x00005800c7b87810 */ /* 0x000fe40007ffe0ff */
[----:B-1----:R-:W-:-:S02]  /*14e10*/  FSEL R166, R166, -INF , !P6 ;  /* 0xff800000a6a67808 */ /* 0x002fc40007000000 */
[----:B------:R-:W-:Y:S02]  /*14e20*/  FSEL R174, R174, -INF , !P6 ;  /* 0xff800000aeae7808 */ /* 0x000fe40007000000 */
[----:B--2---:R-:W-:Y:S02]  /*14e30*/  FSEL R167, R167, -INF , !P5 ;  /* 0xff800000a7a77808 */ /* 0x004fe40006800000 */
[----:B------:R-:W-:Y:S02]  /*14e40*/  FSEL R172, R172, -INF , !P5 ;  /* 0xff800000acac7808 */ /* 0x000fe40006800000 */
[----:B----4-:R-:W-:Y:S02]  /*14e50*/  FSEL R142, R142, -INF , !P3 ;  /* 0xff8000008e8e7808 */ /* 0x010fe40005800000 */
        /* <DEDUP_REMOVED lines=73> */
.L_x_2019:
[----:B------:R-:W2:Y:S02]  /*152f0*/  LD.E R2, [R18.64+0x38] ;  /* 0x0000380612027980 */ /* 0x000ea4000c101900 */
[----:B--2---:R-:W-:-:S04]  /*15300*/  LEA R2, -R2, RZ, 0x6 ;  /* 0x000000ff02027211 */ /* 0x004fc800078e31ff */
[----:B------:R-:W-:Y:S02]  /*15310*/  SHF.R.S32.HI R3, RZ, 0x1f, R2 ;  /* 0x0000001fff037819 */ /* 0x000fe40000011402 */
.L_x_2020:
[----:B------:R-:W-:Y:S05]  /*15320*/  BSYNC B0 ;  /* 0x0000000000007941 */ /* 0x000fea0003800000 */
.L_x_2018:
        /* <DEDUP_REMOVED lines=98> */
.L_x_2017:
[----:B------:R-:W-:Y:S05]  /*15950*/  BSYNC B1 ;  /* 0x0000000000017941 */ /* 0x000fea0003800000 */
.L_x_2016:
[----:B------:R-:W2:Y:S01]  /*15960*/  LD.E R160, [R18.64+0xdc] ;  /* 0x0000dc0612a07980 */ /* 0x000ea2000c101900 */
[----:B------:R-:W-:-:S02]  /*15970*/  FMNMX.FTZ R3, R12, R17, !PT ;  /* 0x000000110c037209 */ /* 0x000fc40007810000 */
[----:B------:R-:W-:Y:S02]  /*15980*/  SHF.L.U32 R206, R54, 0x1, RZ ;  /* 0x0000000136ce7819 */ /* 0x000fe400000006ff */
[----:B------:R-:W-:Y:S02]  /*15990*/  FMNMX.FTZ R2, R50, R3, !PT ;  /* 0x0000000332027209 */ /* 0x000fe40007810000 */
[----:B------:R-:W-:Y:S01]  /*159a0*/  LEA R204, R55, R206, 0x1 ;  /* 0x000000ce37cc7211 */ /* 0x000fe200078e08ff */
[----:B-1----:R-:W-:Y:S01]  /*159b0*/  LDSM.16.MT88.4 R40, [R206+0xe000] ;  /* 0x00e00000ce28783b */ /* 0x002fe20000004200 */
        /* <DEDUP_REMOVED lines=43> */
[----:B------:R-:W-:-:S04]  /*15c70*/  FMNMX.FTZ R13, R140, R13, !PT ;  /* 0x0000000d8c0d7209 */ /* 0x000fc80007810000 */
[----:B------:R-:W-:-:S05]  /*15c80*/  FMNMX.FTZ R13, R162, R13, !PT ;  /* 0x0000000da20d7209 */ /* 0x000fca0007810000 */
[----:B------:R-:W3:Y:S01]  /*15c90*/  SHFL.BFLY PT, R2, R13, 0x2, 0x1f ;  /* 0x0c401f000d027f89 */ /* 0x000ee200000e0000 */
        /* <DEDUP_REMOVED lines=13> */
[-CC-:B------:R-:W-:Y:S01]  /*15d70*/  FFMA.FTZ R150, R17, R160.reuse, -R173.reuse ;  /* 0x000000a011967223 */ /* 0x180fe200000108ad */
[----:B------:R-:W-:Y:S01]  /*15d80*/  LDSM.16.MT88.4 R12, [R203+0xe800] ;  /* 0x00e80000cb0c783b */ /* 0x000fe20000004200 */
[-CC-:B------:R-:W-:Y:S02]  /*15d90*/  FFMA.FTZ R151, R50, R160.reuse, -R173.reuse ;  /* 0x000000a032977223 */ /* 0x180fe400000108ad */
[-C--:B------:R-:W-:Y:S01]  /*15da0*/  FFMA.FTZ R146, R51, R160.reuse, -R173 ;  /* 0x000000a033927223 */ /* 0x080fe200000108ad */
[----:B------:R-:W-:Y:S01]  /*15db0*/  MUFU.EX2 R153, R153 ;  /* 0x0000009900997308 */ /* 0x000fe20000000800 */
[-CC-:B------:R-:W-:Y:S01]  /*15dc0*/  FFMA.FTZ R152, R48, R160.reuse, -R161.reuse ;  /* 0x000000a030987223 */ /* 0x180fe200000108a1 */
[----:B------:R-:W-:Y:S01]  /*15dd0*/  LDSM.16.MT88.4 R16, [R204+0xe800] ;  /* 0x00e80000cc10783b */ /* 0x000fe20000004200 */
        /* <DEDUP_REMOVED lines=15> */
[----:B------:R-:W5:Y:S01]  /*15ed0*/  LDSM.16.MT88.4 R8, [R206+0xe800] ;  /* 0x00e80000ce08783b */ /* 0x000f620000004200 */
[----:B--2---:R-:W-:Y:S01]  /*15ee0*/  F2FP.BF16.PACK_AB R96, R150, R153 ;  /* 0x000000999660723e */ /* 0x004fe200000010ff */
[-C--:B------:R-:W-:Y:S02]  /*15ef0*/  FFMA.FTZ R0, R0, R160.reuse, -R161 ;  /* 0x000000a000007223 */ /* 0x080fe400000108a1 */
[-CC-:B------:R-:W-:Y:S02]  /*15f00*/  FFMA.FTZ R156, R176, R160.reuse, -R173.reuse ;  /* 0x000000a0b09c7223 */ /* 0x180fe400000108ad */
[-CC-:B------:R-:W-:Y:S01]  /*15f10*/  FFMA.FTZ R159, R175, R160.reuse, -R173.reuse ;  /* 0x000000a0af9f7223 */ /* 0x180fe200000108ad */
[----:B------:R-:W-:Y:S01]  /*15f20*/  MUFU.EX2 R152, R152 ;  /* 0x0000009800987308 */ /* 0x000fe20000000800 */
[----:B------:R-:W-:-:S02]  /*15f30*/  FFMA.FTZ R157, R174, R160, -R173 ;  /* 0x000000a0ae9d7223 */ /* 0x000fc400000108ad */
[-C--:B------:R-:W-:Y:S02]  /*15f40*/  FFMA.FTZ R158, R172, R160.reuse, -R173 ;  /* 0x000000a0ac9e7223 */ /* 0x080fe400000108ad */
[-CC-:B------:R-:W-:Y:S02]  /*15f50*/  FFMA.FTZ R163, R163, R160.reuse, -R161.reuse ;  /* 0x000000a0a3a37223 */ /* 0x180fe400000108a1 */
[-CC-:B------:R-:W-:Y:S01]  /*15f60*/  FFMA.FTZ R164, R164, R160.reuse, -R161.reuse ;  /* 0x000000a0a4a47223 */ /* 0x180fe200000108a1 */
[----:B------:R-:W2:Y:S01]  /*15f70*/  MUFU.EX2 R155, R155 ;  /* 0x0000009b009b7308 */ /* 0x000ea20000000800 */
[----:B----4-:R-:W-:Y:S01]  /*15f80*/  F2FP.BF16.PACK_AB R98, R146, R151 ;  /* 0x000000979262723e */ /* 0x010fe200000010ff */
[-CC-:B------:R-:W-:Y:S02]  /*15f90*/  FFMA.FTZ R166, R166, R160.reuse, -R161.reuse ;  /* 0x000000a0a6a67223 */ /* 0x180fe400000108a1 */
[-C--:B------:R-:W-:Y:S02]  /*15fa0*/  FFMA.FTZ R167, R167, R160.reuse, -R161 ;  /* 0x000000a0a7a77223 */ /* 0x080fe400000108a1 */
[----:B------:R-:W-:-:S02]  /*15fb0*/  FFMA.FTZ R170, R170, R160, -R173 ;  /* 0x000000a0aaaa7223 */ /* 0x000fc400000108ad */
[----:B------:R-:W-:Y:S01]  /*15fc0*/  MUFU.EX2 R154, R154 ;  /* 0x0000009a009a7308 */ /* 0x000fe20000000800 */
[-CC-:B------:R-:W-:Y:S02]  /*15fd0*/  FFMA.FTZ R171, R171, R160.reuse, -R173.reuse ;  /* 0x000000a0abab7223 */ /* 0x180fe400000108ad */
[-CC-:B------:R-:W-:Y:S02]  /*15fe0*/  FFMA.FTZ R165, R165, R160.reuse, -R173.reuse ;  /* 0x000000a0a5a57223 */ /* 0x180fe400000108ad */
[-C--:B------:R-:W-:Y:S02]  /*15ff0*/  FFMA.FTZ R172, R143, R160.reuse, -R173 ;  /* 0x000000a08fac7223 */ /* 0x080fe400000108ad */
[--C-:B------:R-:W-:Y:S01]  /*16000*/  FFMA.FTZ R173, R142, R160, -R161.reuse ;  /* 0x000000a08ead7223 */ /* 0x100fe200000108a1 */
[----:B------:R-:W4:Y:S01]  /*16010*/  MUFU.EX2 R147, R147 ;  /* 0x0000009300937308 */ /* 0x000f220000000800 */
        /* <DEDUP_REMOVED lines=71> */
[----:B-----5:R-:W-:Y:S01]  /*16490*/  HMMA.16816.F32.BF16 R36, R4, R8, R36 ;  /* 0x000000080424723c */ /* 0x020fe20000041824 */
        /* <DEDUP_REMOVED lines=128> */
.L_x_2030:
        /* <DEDUP_REMOVED lines=75> */
.L_x_2023:
[----:B------:R-:W-:Y:S02]  /*17150*/  ULDC.64 UR4, c[0x0][0x118] ;  /* 0x0000460000047ab9 */ /* 0x000fe40000000a00 */
[----:B------:R-:W2:Y:S02]  /*17160*/  LD.E R10, [R2.64+0x40] ;  /* 0x00004004020a7980 */ /* 0x000ea4000c101900 */
[----:B--2---:R-:W-:Y:S04]  /*17170*/  LEA R10, -R10, RZ, 0x6 ;  /* 0x000000ff0a0a7211 */ /* 0x004fe800078e31ff */
[----:B------:R-:W-:Y:S02]  /*17180*/  SHF.R.S32.HI R7, RZ, 0x1f, R10 ;  /* 0x0000001fff077819 */ /* 0x000fe4000001140a */
.L_x_2024:
[----:B------:R-:W-:Y:S05]  /*17190*/  BSYNC B0 ;  /* 0x0000000000007941 */ /* 0x000fea0003800000 */
.L_x_2022:
        /* <DEDUP_REMOVED lines=61> */
[----:B------:R-:W-:Y:S01]  /*17570*/  ISETP.GT.AND P0, PT, R224, R211, PT ;  /* 0x000000d3e000720c */ /* 0x000fe20003f04270 */
        /* <DEDUP_REMOVED lines=325> */
.L_x_2028:
[----:B------:R-:W-:Y:S02]  /*189d0*/  ULDC.64 UR4, c[0x0][0x118] ;  /* 0x0000460000047ab9 */ /* 0x000fe40000000a00 */
[----:B------:R-:W2:Y:S02]  /*189e0*/  LD.E R10, [R2.64+0x38] ;  /* 0x00003804020a7980 */ /* 0x000ea4000c101900 */
[----:B--2---:R-:W-:Y:S04]  /*189f0*/  LEA R10, -R10, RZ, 0x6 ;  /* 0x000000ff0a0a7211 */ /* 0x004fe800078e31ff */
[----:B------:R-:W-:Y:S02]  /*18a00*/  SHF.R.S32.HI R7, RZ, 0x1f, R10 ;  /* 0x0000001fff077819 */ /* 0x000fe4000001140a */
.L_x_2029:
[----:B------:R-:W-:Y:S05]  /*18a10*/  BSYNC B0 ;  /* 0x0000000000007941 */ /* 0x000fea0003800000 */
.L_x_2027:
        /* <DEDUP_REMOVED lines=90> */
.L_x_2026:
[----:B--2-4-:R-:W-:Y:S05]  /*18fc0*/  BSYNC B1 ;  /* 0x0000000000017941 */ /* 0x014fea0003800000 */
.L_x_2025:
        /* <DEDUP_REMOVED lines=63> */
[----:B------:R-:W-:Y:S01]  /*193c0*/  ISETP.GT.AND P0, PT, R224, R211, PT ;  /* 0x000000d3e000720c */ /* 0x000fe20003f04270 */
[-CC-:B------:R-:W-:Y:S02]  /*193d0*/  FFMA.FTZ R173, R173, R134.reuse, -R145.reuse ;  /* 0x00000086adad7223 */ /* 0x180fe40000010891 */
[-C--:B------:R-:W-:Y:S02]  /*193e0*/  FFMA.FTZ R172, R171, R134.reuse, -R145 ;  /* 0x00000086abac7223 */ /* 0x080fe40000010891 */
[-CC-:B------:R-:W-:Y:S02]  /*193f0*/  FFMA.FTZ R175, R170, R134.reuse, -R147.reuse ;  /* 0x00000086aaaf7223 */ /* 0x180fe40000010893 */
[-C--:B------:R-:W-:Y:S01]  /*19400*/  FFMA.FTZ R174, R238, R134.reuse, -R147 ;  /* 0x00000086eeae7223 */ /* 0x080fe20000010893 */
[----:B------:R-:W2:Y:S01]  /*19410*/  MUFU.EX2 R0, R0 ;  /* 0x0000000000007308 */ /* 0x000ea20000000800 */
[-CC-:B------:R-:W-:Y:S02]  /*19420*/  FFMA.FTZ R171, R237, R134.reuse, -R145.reuse ;  /* 0x00000086edab7223 */ /* 0x180fe40000010891 */
[-C--:B------:R-:W-:Y:S02]  /*19430*/  FFMA.FTZ R170, R236, R134.reuse, -R145 ;  /* 0x00000086ecaa7223 */ /* 0x080fe40000010891 */
[-CC-:B------:R-:W-:Y:S02]  /*19440*/  FFMA.FTZ R236, R165, R134.reuse, -R147.reuse ;  /* 0x00000086a5ec7223 */ /* 0x180fe40000010893 */
        /* <DEDUP_REMOVED lines=125> */
[-C--:B------:R-:W-:Y:S02]  /*19c20*/  FFMA.FTZ R178, R235, R134.reuse, -R147 ;  /* 0x00000086ebb27223 */ /* 0x080fe40000010893 */
[-C--:B------:R-:W-:Y:S01]  /*19c30*/  FFMA.FTZ R235, R164, R134.reuse, -R145 ;  /* 0x00000086a4eb7223 */ /* 0x080fe20000010891 */
[C---:B------:R-:W-:Y:S01]  /*19c40*/  HMMA.16816.F32.BF16 R48, R128.reuse, R106, R48 ;  /* 0x0000006a8030723c */ /* 0x040fe20000041830 */
[----:B------:R-:W1:Y:S02]  /*19c50*/  LDSM.16.MT88.4 R104, [R206+0x10000] ;  /* 0x01000000ce68783b */ /* 0x000e640000004200 */
[----:B------:R-:W-:Y:S01]  /*19c60*/  MUFU.EX2 R178, R178 ;  /* 0x000000b200b27308 */ /* 0x000fe20000000800 */
[-C--:B------:R-:W-:Y:S02]  /*19c70*/  FFMA.FTZ R179, R234, R134.reuse, -R147 ;  /* 0x00000086eab37223 */ /* 0x080fe40000010893 */
[-CC-:B------:R-:W-:Y:S02]  /*19c80*/  FFMA.FTZ R234, R166, R134.reuse, -R145.reuse ;  /* 0x00000086a6ea7223 */ /* 0x180fe40000010891 */
[C---:B------:R-:W-:Y:S01]  /*19c90*/  HMMA.16816.F32.BF16 R52, R128.reuse, R100, R52 ;  /* 0x000000648034723c */ /* 0x040fe20000041834 */
[----:B------:R-:W-:Y:S03]  /*19ca0*/  LDSM.16.MT88.4 R164, [R206+0x11800] ;  /* 0x01180000cea4783b */ /* 0x000fe60000004200 */
[-CC-:B------:R-:W-:Y:S01]  /*19cb0*/  FFMA.FTZ R180, R180, R134.reuse, -R145.reuse ;  /* 0x00000086b4b47223 */ /* 0x180fe20000010891 */
[----:B------:R-:W2:Y:S01]  /*19cc0*/  MUFU.EX2 R179, R179 ;  /* 0x000000b300b37308 */ /* 0x000ea20000000800 */
[-C--:B------:R-:W-:Y:S02]  /*19cd0*/  FFMA.FTZ R181, R181, R134.reuse, -R145 ;  /* 0x00000086b5b57223 */ /* 0x080fe40000010891 */
[C---:B------:R-:W-:Y:S01]  /*19ce0*/  HMMA.16816.F32.BF16 R56, R128.reuse, R102, R56 ;  /* 0x000000668038723c */ /* 0x040fe20000041838 */
[----:B------:R-:W3:Y:S03]  /*19cf0*/  LDSM.16.MT88.4 R100, [R205+0x10000] ;  /* 0x01000000cd64783b */ /* 0x000ee60000004200 */
[-CC-:B------:R-:W-:Y:S02]  /*19d00*/  FFMA.FTZ R183, R183, R134.reuse, -R147.reuse ;  /* 0x00000086b7b77223 */ /* 0x180fe40000010893 */
[-C--:B------:R-:W-:Y:S01]  /*19d10*/  FFMA.FTZ R182, R182, R134.reuse, -R147 ;  /* 0x00000086b6b67223 */ /* 0x080fe20000010893 */
[----:B------:R-:W-:Y:S01]  /*19d20*/  MUFU.EX2 R180, R180 ;  /* 0x000000b400b47308 */ /* 0x000fe20000000800 */
[C---:B------:R-:W-:Y:S04]  /*19d30*/  HMMA.16816.F32.BF16 R60, R128.reuse, R108, R60 ;  /* 0x0000006c803c723c */ /* 0x040fe8000004183c */
[-CC-:B------:R-:W-:Y:S02]  /*19d40*/  FFMA.FTZ R226, R226, R134.reuse, -R145.reuse ;  /* 0x00000086e2e27223 */ /* 0x180fe40000010891 */
[----:B------:R-:W-:Y:S02]  /*19d50*/  FFMA.FTZ R227, R227, R134, -R145 ;  /* 0x00000086e3e37223 */ /* 0x000fe40000010891 */
[C---:B------:R-:W-:Y:S01]  /*19d60*/  HMMA.16816.F32.BF16 R64, R128.reuse, R110, R64 ;  /* 0x0000006e8040723c */ /* 0x040fe20000041840 */
[----:B------:R-:W4:Y:S01]  /*19d70*/  LDSM.16.MT88.4 R108, [R204+0x10000] ;  /* 0x01000000cc6c783b */ /* 0x000f220000004200 */
[----:B------:R-:W5:Y:S02]  /*19d80*/  MUFU.EX2 R181, R181 ;  /* 0x000000b500b57308 */ /* 0x000f640000000800 */
[C---:B------:R-:W-:Y:S02]  /*19d90*/  FMUL.FTZ R88, R2.reuse, R88 ;  /* 0x0000005802587220 */ /* 0x040fe40000410000 */
[----:B------:R-:W-:Y:S02]  /*19da0*/  FMUL.FTZ R89, R2, R89 ;  /* 0x0000005902597220 */ /* 0x000fe40000410000 */
[C---:B------:R-:W-:Y:S01]  /*19db0*/  FMUL.FTZ R90, R0.reuse, R90 ;  /* 0x0000005a005a7220 */ /* 0x040fe20000410000 */
[C---:B-1----:R-:W-:Y:S03]  /*19dc0*/  HMMA.16816.F32.BF16 R68, R128.reuse, R104, R68 ;  /* 0x000000688044723c */ /* 0x042fe60000041844 */
[----:B------:R-:W-:Y:S01]  /*19dd0*/  FMUL.FTZ R91, R0, R91 ;  /* 0x0000005b005b7220 */ /* 0x000fe20000410000 */
[----:B------:R-:W-:Y:S01]  /*19de0*/  MUFU.EX2 R183, R183 ;  /* 0x000000b700b77308 */ /* 0x000fe20000000800 */
[C---:B------:R-:W-:Y:S02]  /*19df0*/  FMUL.FTZ R92, R2.reuse, R92 ;  /* 0x0000005c025c7220 */ /* 0x040fe40000410000 */
[----:B------:R-:W-:Y:S01]  /*19e00*/  FMUL.FTZ R93, R2, R93 ;  /* 0x0000005d025d7220 */ /* 0x000fe20000410000 */
[C---:B------:R-:W-:Y:S01]  /*19e10*/  HMMA.16816.F32.BF16 R72, R128.reuse, R106, R72 ;  /* 0x0000006a8048723c */ /* 0x040fe20000041848 */
[----:B------:R-:W1:Y:S03]  /*19e20*/  LDSM.16.MT88.4 R104, [R203+0x10000] ;  /* 0x01000000cb68783b */ /* 0x000e660000004200 */
[C---:B------:R-:W-:Y:S02]  /*19e30*/  FMUL.FTZ R94, R0.reuse, R94 ;  /* 0x0000005e005e7220 */ /* 0x040fe40000410000 */
[----:B------:R-:W-:Y:S01]  /*19e40*/  FMUL.FTZ R95, R0, R95 ;  /* 0x0000005f005f7220 */ /* 0x000fe20000410000 */
[----:B------:R-:W4:Y:S01]  /*19e50*/  MUFU.EX2 R182, R182 ;  /* 0x000000b600b67308 */ /* 0x000f220000000800 */
[C---:B---3--:R-:W-:Y:S04]  /*19e60*/  HMMA.16816.F32.BF16 R76, R128.reuse, R100, R76 ;  /* 0x00000064804c723c */ /* 0x048fe8000004184c */
[C---:B------:R-:W-:Y:S02]  /*19e70*/  FMUL.FTZ R96, R2.reuse, R96 ;  /* 0x0000006002607220 */ /* 0x040fe40000410000 */
[----:B------:R-:W-:Y:S01]  /*19e80*/  FMUL.FTZ R97, R2, R97 ;  /* 0x0000006102617220 */ /* 0x000fe20000410000 */
[----:B--2---:R-:W-:Y:S01]  /*19e90*/  F2FP.BF16.PACK_AB R100, R179, R178 ;  /* 0x000000b2b364723e */ /* 0x004fe200000010ff */
[C---:B------:R-:W-:Y:S01]  /*19ea0*/  HMMA.16816.F32.BF16 R80, R128.reuse, R102, R80 ;  /* 0x000000668050723c */ /* 0x040fe20000041850 */
[----:B------:R-:W-:Y:S03]  /*19eb0*/  MUFU.EX2 R226, R226 ;  /* 0x000000e200e27308 */ /* 0x000fe60000000800 */
[C---:B------:R-:W-:Y:S01]  /*19ec0*/  FMUL.FTZ R98, R0.reuse, R98 ;  /* 0x0000006200627220 */ /* 0x040fe20000410000 */
[----:B-----5:R-:W-:Y:S01]  /*19ed0*/  F2FP.BF16.PACK_AB R101, R181, R180 ;  /* 0x000000b4b565723e */ /* 0x020fe200000010ff */
[----:B------:R-:W-:Y:S02]  /*19ee0*/  FMUL.FTZ R99, R0, R99 ;  /* 0x0000006300637220 */ /* 0x000fe40000410000 */
[C---:B----4-:R-:W-:Y:S03]  /*19ef0*/  HMMA.16816.F32.BF16 R84, R128.reuse, R108, R84 ;  /* 0x0000006c8054723c */ /* 0x050fe60000041854 */
[----:B------:R-:W2:Y:S01]  /*19f00*/  MUFU.EX2 R227, R227 ;  /* 0x000000e300e37308 */ /* 0x000ea20000000800 */
[-CC-:B------:R-:W-:Y:S02]  /*19f10*/  FFMA.FTZ R233, R233, R134.reuse, -R147.reuse ;  /* 0x00000086e9e97223 */ /* 0x180fe40000010893 */
[-C--:B------:R-:W-:Y:S01]  /*19f20*/  FFMA.FTZ R232, R232, R134.reuse, -R147 ;  /* 0x00000086e8e87223 */ /* 0x080fe20000010893 */
[----:B------:R-:W-:Y:S01]  /*19f30*/  F2FP.BF16.PACK_AB R102, R182, R183 ;  /* 0x000000b7b666723e */ /* 0x000fe200000010ff */
[C---:B------:R-:W-:Y:S01]  /*19f40*/  HMMA.16816.F32.BF16 R88, R128.reuse, R110, R88 ;  /* 0x0000006e8058723c */ /* 0x040fe20000041858 */
[----:B------:R-:W3:Y:S03]  /*19f50*/  LDSM.16.MT88.4 R108, [R204+0xc800] ;  /* 0x00c80000cc6c783b */ /* 0x000ee60000004200 */
[-CC-:B------:R-:W-:Y:S01]  /*19f60*/  FFMA.FTZ R231, R231, R134.reuse, -R145.reuse ;  /* 0x00000086e7e77223 */ /* 0x180fe20000010891 */
[----:B------:R-:W-:Y:S01]  /*19f70*/  MUFU.EX2 R233, R233 ;  /* 0x000000e900e97308 */ /* 0x000fe20000000800 */
[-C--:B------:R-:W-:Y:S02]  /*19f80*/  FFMA.FTZ R230, R230, R134.reuse, -R145 ;  /* 0x00000086e6e67223 */ /* 0x080fe40000010891 */
[-CC-:B------:R-:W-:Y:S01]  /*19f90*/  FFMA.FTZ R229, R229, R134.reuse, -R147.reuse ;  /* 0x00000086e5e57223 */ /* 0x180fe20000010893 */
[C---:B-1----:R-:W-:Y:S03]  /*19fa0*/  HMMA.16816.F32.BF16 R92, R128.reuse, R104, R92 ;  /* 0x00000068805c723c */ /* 0x042fe6000004185c */
[-CC-:B------:R-:W-:Y:S02]  /*19fb0*/  FFMA.FTZ R228, R228, R134.reuse, -R147.reuse ;  /* 0x00000086e4e47223 */ /* 0x180fe40000010893 */
[----:B------:R-:W-:Y:S01]  /*19fc0*/  FFMA.FTZ R147, R161, R134, -R147 ;  /* 0x00000086a1937223 */ /* 0x000fe20000010893 */
[----:B------:R-:W1:Y:S01]  /*19fd0*/  MUFU.EX2 R232, R232 ;  /* 0x000000e800e87308 */ /* 0x000e620000000800 */
[----:B------:R-:W-:Y:S01]  /*19fe0*/  LDSM.16.MT88.4 R160, [R203+0xf800] ;  /* 0x00f80000cba0783b */ /* 0x000fe20000004200 */
[----:B------:R-:W-:Y:S04]  /*19ff0*/  HMMA.16816.F32.BF16 R96, R128, R106, R96 ;  /* 0x0000006a8060723c */ /* 0x000fe80000041860 */
[----:B--2---:R-:W-:Y:S01]  /*1a000*/  F2FP.BF16.PACK_AB R103, R227, R226 ;  /* 0x000000e2e367723e */ /* 0x004fe200000010ff */
[-CC-:B------:R-:W-:Y:S02]  /*1a010*/  FFMA.FTZ R135, R135, R134.reuse, -R145.reuse ;  /* 0x0000008687877223 */ /* 0x180fe40000010891 */
[----:B------:R-:W2:Y:S01]  /*1a020*/  LDSM.16.MT88.4 R104, [R203+0xe800] ;  /* 0x00e80000cb68783b */ /* 0x000ea20000004200 */
[----:B------:R-:W-:Y:S01]  /*1a030*/  FFMA.FTZ R145, R133, R134, -R145 ;  /* 0x0000008685917223 */ /* 0x000fe20000010891 */
[----:B------:R-:W-:Y:S02]  /*1a040*/  MUFU.EX2 R241, R147 ;  /* 0x0000009300f17308 */ /* 0x000fe40000000800 */
[C---:B------:R-:W-:Y:S04]  /*1a050*/  HMMA.16816.F32.BF16 R4, R100.reuse, R112, R4 ;  /* 0x000000706404723c */ /* 0x040fe80000041804 */
[----:B------:R-:W-:Y:S01]  /*1a060*/  LDSM.16.MT88.4 R128, [R205+0xf000] ;  /* 0x00f00000cd80783b */ /* 0x000fe20000004200 */
[----:B------:R-:W-:Y:S02]  /*1a070*/  FFMA.FTZ R177, R2, R225, R177 ;  /* 0x000000e102b17223 */ /* 0x000fe400000100b1 */
[----:B------:R-:W-:Y:S01]  /*1a080*/  FFMA.FTZ R173, R0, R223, R173 ;  /* 0x000000df00ad7223 */ /* 0x000fe200000100ad */
[C---:B------:R-:W-:Y:S01]  /*1a090*/  HMMA.16816.F32.BF16 R8, R100.reuse, R114, R8 ;  /* 0x000000726408723c */ /* 0x040fe20000041808 */
[----:B------:R4:W-:Y:S03]  /*1a0a0*/  MUFU.EX2 R134, R145 ;  /* 0x0000009100867308 */ /* 0x0009e60000000800 */
[----:B------:R-:W-:Y:S01]  /*1a0b0*/  LDSM.16.MT88.4 R112, [R205+0x10800] ;  /* 0x01080000cd70783b */ /* 0x000fe20000004200 */
[----:B------:R-:W-:Y:S02]  /*1a0c0*/  FADD.FTZ R176, R176, R177 ;  /* 0x000000b1b0b07221 */ /* 0x000fe40000010000 */
[----:B------:R-:W-:Y:S01]  /*1a0d0*/  FADD.FTZ R172, R172, R173 ;  /* 0x000000adacac7221 */ /* 0x000fe20000010000 */
[C---:B------:R-:W-:Y:S03]  /*1a0e0*/  HMMA.16816.F32.BF16 R12, R100.reuse, R116, R12 ;  /* 0x00000074640c723c */ /* 0x040fe6000004180c */
[----:B------:R-:W-:Y:S01]  /*1a0f0*/  MUFU.EX2 R231, R231 ;  /* 0x000000e700e77308 */ /* 0x000fe20000000800 */
[----:B------:R-:W-:Y:S04]  /*1a100*/  FADD.FTZ R175, R175, R176 ;  /* 0x000000b0afaf7221 */ /* 0x000fe80000010000 */
[C---:B------:R-:W-:Y:S01]  /*1a110*/  HMMA.16816.F32.BF16 R16, R100.reuse, R118, R16 ;  /* 0x000000766410723c */ /* 0x040fe20000041810 */
[----:B------:R-:W-:Y:S03]  /*1a120*/  LDSM.16.MT88.4 R116, [R204+0x10800] ;  /* 0x01080000cc74783b */ /* 0x000fe60000004200 */
[----:B------:R-:W-:Y:S01]  /*1a130*/  FADD.FTZ R175, R174, R175 ;  /* 0x000000afaeaf7221 */ /* 0x000fe20000010000 */
[----:B------:R-:W5:Y:S03]  /*1a140*/  MUFU.EX2 R230, R230 ;  /* 0x000000e600e67308 */ /* 0x000f660000000800 */
[C---:B---3--:R-:W-:Y:S01]  /*1a150*/  HMMA.16816.F32.BF16 R20, R100.reuse, R108, R20 ;  /* 0x0000006c6414723c */ /* 0x048fe20000041814 */
[----:B----4-:R-:W-:Y:S03]  /*1a160*/  LDSM.16.MT88.4 R144, [R203+0xd800] ;  /* 0x00d80000cb90783b */ /* 0x010fe60000004200 */
[----:B------:R-:W-:Y:S03]  /*1a170*/  FADD.FTZ R178, R178, R175 ;  /* 0x000000afb2b27221 */ /* 0x000fe60000010000 */
[----:B------:R-:W-:Y:S01]  /*1a180*/  MUFU.EX2 R229, R229 ;  /* 0x000000e500e57308 */ /* 0x000fe20000000800 */
[C---:B------:R-:W-:Y:S01]  /*1a190*/  HMMA.16816.F32.BF16 R24, R100.reuse, R110, R24 ;  /* 0x0000006e6418723c */ /* 0x040fe20000041818 */
[----:B------:R-:W3:Y:S03]  /*1a1a0*/  LDSM.16.MT88.4 R108, [R206+0x10800] ;  /* 0x01080000ce6c783b */ /* 0x000ee60000004200 */
[----:B------:R-:W-:Y:S04]  /*1a1b0*/  FADD.FTZ R178, R179, R178 ;  /* 0x000000b2b3b27221 */ /* 0x000fe80000010000 */
[C---:B------:R-:W-:Y:S01]  /*1a1c0*/  HMMA.16816.F32.BF16 R28, R100.reuse, R120, R28 ;  /* 0x00000078641c723c */ /* 0x040fe2000004181c */
[----:B------:R-:W4:Y:S03]  /*1a1d0*/  MUFU.EX2 R228, R228 ;  /* 0x000000e400e47308 */ /* 0x000f260000000800 */
[----:B------:R-:W-:Y:S04]  /*1a1e0*/  FADD.FTZ R183, R183, R178 ;  /* 0x000000b2b7b77221 */ /* 0x000fe80000010000 */
[C---:B------:R-:W-:Y:S01]  /*1a1f0*/  HMMA.16816.F32.BF16 R32, R100.reuse, R122, R32 ;  /* 0x0000007a6420723c */ /* 0x040fe20000041820 */
[----:B------:R-:W-:Y:S02]  /*1a200*/  LDSM.16.MT88.4 R120, [R205+0xd000] ;  /* 0x00d00000cd78783b */ /* 0x000fe40000004200 */
[----:B------:R-:W-:Y:S01]  /*1a210*/  MUFU.EX2 R234, R234 ;  /* 0x000000ea00ea7308 */ /* 0x000fe20000000800 */
        /* <DEDUP_REMOVED lines=119> */
.L_x_2021:
        /* <DEDUP_REMOVED lines=11> */
.L_x_2049:
[----:B--23--:R-:W-:Y:S01]  /*1aa40*/  FADD.FTZ R225, R10, R225 ;  /* 0x000000e10ae17221 */ /* 0x00cfe20000010000 */
[----:B------:R-:W-:Y:S05]  /*1aa50*/  BRA.DIV ~URZ, `(.L_x_2032) ;  /* 0x000019027f007947 */ /* 0x000fea000b800000 */
[----:B------:R-:W2:Y:S04]  /*1aa60*/  SHFL.BFLY PT, R6, R223, 0x2, 0x1f ;  /* 0x0c401f00df067f89 */ /* 0x000ea800000e0000 */
[----:B------:R-:W3:Y:S01]  /*1aa70*/  SHFL.BFLY PT, R2, R225, 0x1, 0x1f ;  /* 0x0c201f00e1027f89 */ /* 0x000ee200000e0000 */
[----:B--2---:R-:W-:Y:S02]  /*1aa80*/  FADD.FTZ R11, R6, R223 ;  /* 0x000000df060b7221 */ /* 0x004fe40000010000 */
[----:B---3--:R-:W-:-:S03]  /*1aa90*/  FADD.FTZ R2, R225, R2 ;  /* 0x00000002e1027221 */ /* 0x008fc60000010000 */
[----:B------:R2:W3:Y:S04]  /*1aaa0*/  SHFL.BFLY PT, R10, R11, 0x1, 0x1f ;  /* 0x0c201f000b0a7f89 */ /* 0x0004e800000e0000 */
.L_x_2050:
        /* <DEDUP_REMOVED lines=185> */
[----:B------:R1:W-:Y:S04]  /*1b640*/  STS.64 [R18+0x8800], R98 ;  /* 0x0088006212007388 */ /* 0x0003e80000000a00 */
[----:B--2---:R-:W2:Y:S04]  /*1b650*/  LD.E.64 R14, [R4.64+0xb0] ;  /* 0x0000b004040e7980 */ /* 0x004ea8000c101b00 */
[----:B------:R-:W2:Y:S04]  /*1b660*/  LD.E R8, [R4.64+0x60] ;  /* 0x0000600404087980 */ /* 0x000ea8000c101900 */
[----:B---3--:R-:W1:Y:S01]  /*1b670*/  S2R R16, SR_TID.X ;  /* 0x0000000000107919 */ /* 0x008e620000002100 */
[----:B------:R-:W-:-:S03]  /*1b680*/  LEA.HI R10, R10, R9, RZ, 0x4 ;  /* 0x000000090a0a7211 */ /* 0x000fc600078f20ff */
[----:B----4-:R3:W5:Y:S04]  /*1b690*/  LD.E R7, [R4.64+0xcc] ;  /* 0x0000cc0404077980 */ /* 0x010768000c101900 */
[----:B------:R3:W5:Y:S04]  /*1b6a0*/  LD.E.64 R114, [R4.64+0x78] ;  /* 0x0000780404727980 */ /* 0x000768000c101b00 */
[----:B------:R3:W5:Y:S01]  /*1b6b0*/  LD.E.64 R116, [R4.64+0xa8] ;  /* 0x0000a80404747980 */ /* 0x000762000c101b00 */
[----:B------:R-:W-:Y:S01]  /*1b6c0*/  LOP3.LUT R112, R12, 0xffffffe0, RZ, 0xc0, !PT ;  /* 0xffffffe00c707812 */ /* 0x000fe200078ec0ff */
[----:B------:R-:W-:Y:S01]  /*1b6d0*/  @P4 MUFU.LG2 R2, R2 ;  /* 0x0000000200024308 */ /* 0x000fe20000000c00 */
[----:B------:R-:W-:Y:S01]  /*1b6e0*/  SHF.R.S32.HI R12, RZ, 0x1f, R11 ;  /* 0x0000001fff0c7819 */ /* 0x000fe2000001140b */
[----:B------:R-:W-:Y:S06]  /*1b6f0*/  BSSY B0, `(.L_x_2033) ;  /* 0x000004c000007945 */ /* 0x000fec0003800000 */
[----:B------:R-:W4:Y:S01]  /*1b700*/  @P3 MUFU.LG2 R6, R6 ;  /* 0x0000000600063308 */ /* 0x000f220000000c00 */
[----:B-1----:R-:W-:-:S04]  /*1b710*/  SHF.R.S32.HI R13, RZ, 0x1f, R16 ;  /* 0x0000001fff0d7819 */ /* 0x002fc80000011410 */
[----:B------:R-:W-:Y:S02]  /*1b720*/  LEA.HI R13, R13, R16, RZ, 0x4 ;  /* 0x000000100d0d7211 */ /* 0x000fe400078f20ff */
[----:B------:R-:W-:Y:S02]  /*1b730*/  LOP3.LUT R16, R10, 0xfffffff0, RZ, 0xc0, !PT ;  /* 0xfffffff00a107812 */ /* 0x000fe400078ec0ff */
[----:B------:R-:W-:Y:S02]  /*1b740*/  SHF.R.S32.HI R10, RZ, 0x4, R13 ;  /* 0x00000004ff0a7819 */ /* 0x000fe4000001140d */
[----:B------:R-:W-:Y:S02]  /*1b750*/  IADD3 R13, -R16, R9, RZ ;  /* 0x00000009100d7210 */ /* 0x000fe40007ffe1ff */
[----:B------:R-:W-:Y:S02]  /*1b760*/  SHF.L.U32 R16, R10, 0x6, RZ ;  /* 0x000000060a107819 */ /* 0x000fe400000006ff */
[----:B------:R-:W-:Y:S01]  /*1b770*/  LEA.HI R18, R13, R13, RZ, 0x1 ;  /* 0x0000000d0d127211 */ /* 0x000fe200078f08ff */
[----:B----4-:R-:W-:Y:S01]  /*1b780*/  @P3 FMUL.FTZ R6, R6, 0.69314718246459960938 ;  /* 0x3f31721806063820 */ /* 0x010fe20000410000 */
        /* <DEDUP_REMOVED lines=66> */
.L_x_2034:
[----:B-1--4-:R-:W-:Y:S05]  /*1bbb0*/  BSYNC B0 ;  /* 0x0000000000007941 */ /* 0x012fea0003800000 */
.L_x_2033:
        /* <DEDUP_REMOVED lines=22> */
.L_x_2036:
[----:B------:R-:W-:Y:S05]  /*1bd20*/  BSYNC B0 ;  /* 0x0000000000007941 */ /* 0x000fea0003800000 */
.L_x_2035:
        /* <DEDUP_REMOVED lines=12> */
.L_x_2038:
[----:B------:R-:W-:Y:S05]  /*1bdf0*/  BSYNC B0 ;  /* 0x0000000000007941 */ /* 0x000fea0003800000 */
.L_x_2037:
        /* <DEDUP_REMOVED lines=12> */
.L_x_2040:
[----:B------:R-:W-:Y:S05]  /*1bec0*/  BSYNC B0 ;  /* 0x0000000000007941 */ /* 0x000fea0003800000 */
.L_x_2039:
        /* <DEDUP_REMOVED lines=12> */
.L_x_2042:
[----:B------:R-:W-:Y:S05]  /*1bf90*/  BSYNC B0 ;  /* 0x0000000000007941 */ /* 0x000fea0003800000 */
.L_x_2041:
        /* <DEDUP_REMOVED lines=12> */
.L_x_2044:
[----:B------:R-:W-:Y:S05]  /*1c060*/  BSYNC B0 ;  /* 0x0000000000007941 */ /* 0x000fea0003800000 */
.L_x_2043:
        /* <DEDUP_REMOVED lines=12> */
.L_x_2046:
[----:B------:R-:W-:Y:S05]  /*1c130*/  BSYNC B0 ;  /* 0x0000000000007941 */ /* 0x000fea0003800000 */
.L_x_2045:
        /* <DEDUP_REMOVED lines=12> */
.L_x_2048:
[----:B------:R-:W-:Y:S05]  /*1c200*/  BSYNC B0 ;  /* 0x0000000000007941 */ /* 0x000fea0003800000 */
.L_x_2047:
[----:B------:R-:W-:-:S04]  /*1c210*/  IADD3 R10, R10, 0x38, RZ ;  /* 0x000000380a0a7810 */ /* 0x000fc80007ffe0ff */
[----:B------:R-:W-:Y:S01]  /*1c220*/  ISETP.GE.AND P0, PT, R10, R215, PT ;  /* 0x000000d70a00720c */ /* 0x000fe20003f06270 */
[----:B------:R-:W-:-:S12]  /*1c230*/  IMAD.MOV.U32 R215, RZ, RZ, 0x0 ;  /* 0x00000000ffd77424 */ /* 0x000fd800078e00ff */
[----:B------:R-:W-:Y:S05]  /*1c240*/  @P0 RET.REL.NODEC R214 `(_ZN5flash24flash_fwd_splitkv_kernelI23Flash_fwd_kernel_traitsILi192ELi64ELi64ELi4ELb0ELb0EN7cutlass10bfloat16_tE19Flash_kernel_traitsILi192ELi64ELi64ELi4ES3_EELb0ELb0ELb0ELb0ELb0ELb1ELb1ELb1EEEvNS_16Flash_fwd_paramsE) ;  /* 0xfffe3db0d6000950 */ /* 0x000fea0003c3ffff */
        /* <DEDUP_REMOVED lines=8> */
[----:B------:R-:W-:Y:S05]  /*1c2d0*/  @P0 RET.REL.NODEC R214 `(_ZN5flash24flash_fwd_splitkv_kernelI23Flash_fwd_kernel_traitsILi192ELi64ELi64ELi4ELb0ELb0EN7cutlass10bfloat16_tE19Flash_kernel_traitsILi192ELi64ELi64ELi4ES3_EELb0ELb0ELb0ELb0ELb0ELb1ELb1ELb1EEEvNS_16Flash_fwd_paramsE) ;  /* 0xfffe3d20d6000950 */ /* 0x000fea0003c3ffff */
[----:B------:R-:W-:Y:S01]  /*1c2e0*/  MOV R215, 0x0 ;  /* 0x0000000000d77802 */ /* 0x000fe20000000f00 */
[----:B------:R-:W-:-:S02]  /*1c2f0*/  ULDC.64 UR4, c[0x0][0x118] ;  /* 0x0000460000047ab9 */ /* 0x000fc40000000a00 */
[----:B------:R3:W-:Y:S01]  /*1c300*/  ST.E.128 [R6.64+0xaa00], R16 ;  /* 0x00aa001006007985 */ /* 0x0007e2000c101d04 */
[----:B------:R-:W-:Y:S05]  /*1c310*/  RET.REL.NODEC R214 `(_ZN5flash24flash_fwd_splitkv_kernelI23Flash_fwd_kernel_traitsILi192ELi64ELi64ELi4ELb0ELb0EN7cutlass10bfloat16_tE19Flash_kernel_traitsILi192ELi64ELi64ELi4ES3_EELb0ELb0ELb0ELb0ELb0ELb1ELb1ELb1EEEvNS_16Flash_fwd_paramsE) ;  /* 0xfffe3ce0d6007950 */ /* 0x000fea0003c3ffff */
.L_x_2031:
[----:B------:R-:W-:Y:S02]  /*1c320*/  MOV R9, 0x2 ;  /* 0x0000000200097802 */ /* 0x000fe40000000f00 */
[----:B------:R-:W-:Y:S02]  /*1c330*/  MOV R8, 0x1c350 ;  /* 0x0001c35000087802 */ /* 0x000fe40000000f00 */
[----:B-1---5:R-:W-:Y:S05]  /*1c340*/  CALL.REL.NOINC `($__internal_17_$__cuda_sm70_shflsync_bfly_p) ;  /* 0x000000f000007944 */ /* 0x022fea0003c00000 */
[----:B-12---:R-:W-:Y:S05]  /*1c350*/  BRA `(.L_x_2049) ;  /* 0xffffe6e000007947 */ /* 0x006fea000383ffff */
.L_x_2032:
[----:B------:R-:W-:Y:S02]  /*1c360*/  MOV R9, 0x1 ;  /* 0x0000000100097802 */ /* 0x000fe40000000f00 */
[----:B------:R-:W-:Y:S02]  /*1c370*/  MOV R8, 0x1c390 ;  /* 0x0001c39000087802 */ /* 0x000fe40000000f00 */
[----:B-1---5:R-:W-:Y:S05]  /*1c380*/  CALL.REL.NOINC `($__internal_17_$__cuda_sm70_shflsync_bfly_p) ;  /* 0x000000b000007944 */ /* 0x022fea0003c00000 */
[----:B--2---:R-:W-:Y:S01]  /*1c390*/  FADD.FTZ R2, R225, R10 ;  /* 0x0000000ae1027221 */ /* 0x004fe20000010000 */
[----:B-1----:R-:W-:Y:S02]  /*1c3a0*/  MOV R225, R223 ;  /* 0x000000df00e17202 */ /* 0x002fe40000000f00 */
[----:B------:R-:W-:Y:S02]  /*1c3b0*/  MOV R9, 0x2 ;  /* 0x0000000200097802 */ /* 0x000fe40000000f00 */
[----:B------:R-:W-:-:S02]  /*1c3c0*/  MOV R8, 0x1c3e0 ;  /* 0x0001c3e000087802 */ /* 0x000fc40000000f00 */
[----:B------:R-:W-:Y:S05]  /*1c3d0*/  CALL.REL.NOINC `($__internal_17_$__cuda_sm70_shflsync_bfly_p) ;  /* 0x0000006000007944 */ /* 0x000fea0003c00000 */
[----:B--2---:R-:W-:Y:S01]  /*1c3e0*/  FADD.FTZ R11, R223, R10 ;  /* 0x0000000adf0b7221 */ /* 0x004fe20000010000 */
[----:B-1----:R-:W-:-:S02]  /*1c3f0*/  MOV R9, 0x1 ;  /* 0x0000000100097802 */ /* 0x002fc40000000f00 */
[----:B------:R-:W-:Y:S02]  /*1c400*/  MOV R8, 0x1c430 ;  /* 0x0001c43000087802 */ /* 0x000fe40000000f00 */
[----:B------:R-:W-:Y:S02]  /*1c410*/  MOV R225, R11 ;  /* 0x0000000b00e17202 */ /* 0x000fe40000000f00 */
[----:B------:R-:W-:Y:S05]  /*1c420*/  CALL.REL.NOINC `($__internal_17_$__cuda_sm70_shflsync_bfly_p) ;  /* 0x0000001000007944 */ /* 0x000fea0003c00000 */
[----:B-12---:R-:W-:Y:S05]  /*1c430*/  BRA `(.L_x_2050) ;  /* 0xffffe67000007947 */ /* 0x006fea000383ffff */
        .weak           $__internal_17_$__cuda_sm70_shflsync_bfly_p
        .type           $__internal_17_$__cuda_sm70_shflsync_bfly_p,@function
        .size           $__internal_17_$__cuda_sm70_shflsync_bfly_p,(.L_x_7789 - $__internal_17_$__cuda_sm70_shflsync_bfly_p)
$__internal_17_$__cuda_sm70_shflsync_bfly_p:
[----:B------:R-:W-:Y:S01]  /*1c440*/  MOV R12, R8 ;  /* 0x00000008000c7202 */ /* 0x000fe20000000f00 */
[----:B------:R-:W-:Y:S04]  /*1c450*/  WARPSYNC R6 ;  /* 0x0000000600007348 */ /* 0x000fe80003800000 */
[----:B------:R-:W-:Y:S01]  /*1c460*/  MOV R13, 0x0 ;  /* 0x00000000000d7802 */ /* 0x000fe20000000f00 */
[----:B------:R1:W2:Y:S03]  /*1c470*/  SHFL.BFLY PT, R10, R225, R9, R7 ;  /* 0x0c000009e10a7389 */ /* 0x0002a600000e0007 */
[----:B------:R-:W-:Y:S05]  /*1c480*/  RET.REL.NODEC R12 `(_ZN5flash24flash_fwd_splitkv_kernelI23Flash_fwd_kernel_traitsILi192ELi64ELi64ELi4ELb0ELb0EN7cutlass10bfloat16_tE19Flash_kernel_traitsILi192ELi64ELi64ELi4ES3_EELb0ELb0ELb0ELb0ELb0ELb1ELb1ELb1EEEvNS_16Flash_fwd_paramsE) ;  /* 0xfffe3b700c007950 */ /* 0x000fea0003c3ffff */
.L_x_2051:
        /* <DEDUP_REMOVED lines=15> */
.L_x_7789:


//--------------------- .text._ZN5flash24flash_fwd_splitkv_kernelI23Flash_fwd_kernel_traitsILi192ELi64ELi64ELi4ELb0ELb0EN7cutlass10bfloat16_tE19Flash_kernel_traitsILi192ELi64ELi64ELi4ES3_EELb0ELb1ELb0ELb0ELb0ELb0ELb0ELb0EEEvNS_16Flash_fwd_paramsE --------------------------
	.section	.text._ZN5flash24flash_fwd_splitkv_kernelI23Flash_fwd_kernel_traitsILi192ELi64ELi64ELi4ELb0ELb0EN7cutlass10bfloat16_tE19Flash_kernel_traitsILi192ELi64ELi64ELi4ES3_EELb0ELb1ELb0ELb0ELb0ELb0ELb0ELb0EEEvNS_16Flash_fwd_paramsE,"ax",@progbits
	.sectioninfo	@"SHI_REGISTERS=240"
	.align	128
        .global         _ZN5flash24flash_fwd_splitkv_kernelI23Flash_fwd_kernel_traitsILi192ELi64ELi64ELi4ELb0ELb0EN7cutlass10bfloat16_tE19Flash_kernel_traitsILi192ELi64ELi64ELi4ES3_EELb0ELb1ELb0ELb0ELb0ELb0ELb0ELb0EEEvNS_16Flash_fwd_paramsE
        .type           _ZN5flash24flash_fwd_splitkv_kernelI23Flash_fwd_kernel_traitsILi192ELi64ELi64ELi4ELb0ELb0EN7cutlass10bfloat16_tE19Flash_kernel_traitsILi192ELi64ELi64ELi4ES3_EELb0ELb1ELb0ELb0ELb0ELb0ELb0ELb0EEEvNS_16Flash_fwd_paramsE,@function
        .size           _ZN5flash24flash_fwd_splitkv_kernelI23Flash_fwd_kernel_traitsILi192ELi64ELi64ELi4ELb0ELb0EN7cutlass10bfloat16_tE19Flash_kernel_traitsILi192ELi64ELi64ELi4ES3_EELb0ELb1ELb0ELb0ELb0ELb0ELb0ELb0EEEvNS_16Flash_fwd_paramsE,(.L_x_7844 - _ZN5flash24flash_fwd_splitkv_kernelI23Flash_fwd_kernel_traitsILi192ELi64ELi64ELi4ELb0ELb0EN7cutlass10bfloat16_tE19Flash_kernel_traitsILi192ELi64ELi64ELi4ES3_EELb0ELb1ELb0ELb0ELb0ELb0ELb0ELb0EEEvNS_16Flash_fwd_paramsE)
        .other          _ZN5flash24flash_fwd_splitkv_kernelI23Flash_fwd_kernel_traitsILi192ELi64ELi64ELi4ELb0ELb0EN7cutlass10bfloat16_tE19Flash_kernel_traitsILi192ELi64ELi64ELi4ES3_EELb0ELb1ELb0ELb0ELb0ELb0ELb0ELb0EEEvNS_16Flash_fwd_paramsE,@"STO_CUDA_ENTRY STV_DEFAULT"
_ZN5flash24flash_fwd_splitkv_kernelI23Flash_fwd_kernel_traitsILi192ELi64ELi64ELi4ELb0ELb0EN7cutlass10bfloat16_tE19Flash_kernel_traitsILi192ELi64ELi64ELi4ES3_EELb0ELb1ELb0ELb0ELb0ELb0ELb0ELb0EEEvNS_16Flash_fwd_paramsE:
.text._ZN5flash24flash_fwd_splitkv_kernelI23Flash_fwd_kernel_traitsILi192ELi64ELi64ELi4ELb0ELb0EN7cutlass10bfloat16_tE19Flash_kernel_traitsILi192ELi64ELi64ELi4ES3_EELb0ELb1ELb0ELb0ELb0ELb0ELb0ELb0EEEvNS_16Flash_fwd_paramsE:
[----:B------:R-:W-:Y:S02]  /*0000*/  MOV R1, c[0x0][0x28] ;  /* 0x00000a0000017a02 */ /* 0x000fe40000000f00 */
[----:B------:R-:W1:Y:S01]  /*0010*/  S2UR UR17, SR_CTAID.Y ;  /* 0x00000000001179c3 */ /* 0x000e620000002600 */
[----:B------:R-:W-:Y:S02]  /*0020*/  ULDC.64 UR4, c[0x0][0x240] ;  /* 0x0000900000047ab9 */ /* 0x000fe40000000a00 */
[----:B------:R-:W-:Y:S02]  /*0030*/  UISETP.NE.U32.AND UP2, UPT, URZ, UR4, UPT ;  /* 0x000000043f00728c */ /* 0x000fe4000bf45070 */
[----:B------:R-:W-:Y:S02]  /*0040*/  UMOV UR22, 0x4 ;  /* 0x0000000400167882 */ /* 0x000fe40000000000 */
[----:B------:R-:W-:Y:S02]  /*0050*/  UISETP.NE.AND.EX UP2, UPT, URZ, UR5, UPT, UP2 ;  /* 0x000000053f00728c */ /* 0x000fe4000bf45320 */
[----:B------:R-:W-:Y:S02]  /*0060*/  ULDC.64 UR10, c[0x0][0x240] ;  /* 0x00009000000a7ab9 */ /* 0x000fe40000000a00 */
[----:B------:R-:W-:-:S02]  /*0070*/  ULDC.64 UR4, c[0x0][0x250] ;  /* 0x0000940000047ab9 */ /* 0x000fc40000000a00 */
[----:B------:R-:W-:Y:S01]  /*0080*/  PLOP3.LUT P2, PT, PT, PT, UP2, 0x80, 0x0 ;  /* 0x000000000000781c */ /* 0x000fe20003f4f028 */
[----:B------:R-:W-:Y:S02]  /*0090*/  UISETP.NE.U32.AND UP0, UPT, URZ, UR4, UPT ;  /* 0x000000043f00728c */ /* 0x000fe4000bf05070 */
[----:B------:R-:W-:Y:S02]  /*00a0*/  ULDC.64 UR12, c[0x0][0x118] ;  /* 0x00004600000c7ab9 */ /* 0x000fe40000000a00 */
[----:B------:R-:W-:Y:S02]  /*00b0*/  UISETP.NE.AND.EX UP0, UPT, URZ, UR5, UPT, UP0 ;  /* 0x000000053f00728c */ /* 0x000fe4000bf05300 */
[----:B------:R-:W-:Y:S02]  /*00c0*/  ULDC.U8 UR8, c[0x0][0x312] ;  /* 0x0000c48000087ab9 */ /* 0x000fe40000000000 */
[----:B------:R-:W-:Y:S02]  /*00d0*/  ULDC.64 UR6, c[0x0][0x248] ;  /* 0x0000920000067ab9 */ /* 0x000fe40000000a00 */
[----:B-1----:R-:W-:Y:S01]  /*00e0*/  UIMAD.WIDE UR10, UR17, UR22, UR10 ;  /* 0x00000016110a72a5 */ /* 0x002fe2000f8e020a */
[----:B------:R-:W-:Y:S01]  /*00f0*/  PLOP3.LUT P0, PT, PT, PT, UP0, 0x80, 0x0 ;  /* 0x000000000000781c */ /* 0x000fe20003f0f008 */
[----:B------:R-:W-:-:S02]  /*0100*/  ULDC.64 UR4, c[0x0][0x250] ;  /* 0x0000940000047ab9 */ /* 0x000fc40000000a00 */
[----:B------:R-:W-:Y:S02]  /*0110*/  UISETP.NE.AND UP3, UPT, UR8, URZ, UPT ;  /* 0x0000003f0800728c */ /* 0x000fe4000bf65270 */
[----:B------:R-:W-:Y:S01]  /*0120*/  IMAD.U32 R10, RZ, RZ, UR10 ;  /* 0x0000000aff0a7e24 */ /* 0x000fe2000f8e00ff */
[----:B------:R-:W-:Y:S01]  /*0130*/  UISETP.EQ.U32.AND UP1, UPT, URZ, UR6, UPT ;  /* 0x000000063f00728c */ /* 0x000fe2000bf22070 */
[----:B------:R-:W-:Y:S01]  /*0140*/  IMAD.U32 R11, RZ, RZ, UR11 ;  /* 0x0000000bff0b7e24 */ /* 0x000fe2000f8e00ff */
[----:B------:R-:W-:Y:S02]  /*0150*/  @UP0 UIMAD.WIDE UR4, UR17, UR22, UR4 ;  /* 0x00000016110402a5 */ /* 0x000fe4000f8e0204 */
[----:B------:R-:W-:Y:S02]  /*0160*/  UISETP.EQ.OR.EX UP1, UPT, URZ, UR7, !UP3, UP1 ;  /* 0x000000073f00728c */ /* 0x000fe4000df22710 */
[----:B------:R-:W2:Y:S01]  /*0170*/  @P2 LDG.E R4, [R10.64] ;  /* 0x0000000c0a042981 */ /* 0x000ea2000c1e1900 */
[----:B------:R-:W-:-:S03]  /*0180*/  ULDC.64 UR6, c[0x0][0x248] ;  /* 0x0000920000067ab9 */ /* 0x000fc60000000a00 */
[----:B------:R-:W3:Y:S01]  /*0190*/  @P2 LDG.E R0, [R10.64+0x4] ;  /* 0x0000040c0a002981 */ /* 0x000ee2000c1e1900 */
[----:B------:R-:W-:Y:S01]  /*01a0*/  IMAD.U32 R8, RZ, RZ, UR4 ;  /* 0x00000004ff087e24 */ /* 0x000fe2000f8e00ff */
[----:B------:R-:W-:-:S05]  /*01b0*/  MOV R9, UR5 ;  /* 0x0000000500097c02 */ /* 0x000fca0008000f00 */
[----:B------:R-:W4:Y:S01]  /*01c0*/  @P0 LDG.E R2, [R8.64] ;  /* 0x0000000c08020981 */ /* 0x000f22000c1e1900 */
[----:B------:R-:W-:Y:S01]  /*01d0*/  PLOP3.LUT P1, PT, PT, PT, UP1, 0x80, 0x0 ;  /* 0x000000000000781c */ /* 0x000fe20003f2f018 */
[----:B------:R-:W-:-:S06]  /*01e0*/  UIMAD.WIDE UR6, UR17, UR22, UR6 ;  /* 0x00000016110672a5 */ /* 0x000fcc000f8e0206 */
[----:B------:R-:W-:Y:S01]  /*01f0*/  IMAD.U32 R6, RZ, RZ, UR6 ;  /* 0x00000006ff067e24 */ /* 0x000fe2000f8e00ff */
[----:B------:R-:W-:-:S05]  /*0200*/  MOV R7, UR7 ;  /* 0x0000000700077c02 */ /* 0x000fca0008000f00 */
[----:B------:R-:W5:Y:S01]  /*0210*/  @!P1 LDG.E R3, [R6.64] ;  /* 0x0000000c06039981 */ /* 0x000f62000c1e1900 */
[----:B------:R-:W-:Y:S02]  /*0220*/  UMOV UR24, 0xffffffff ;  /* 0xffffffff00187882 */ /* 0x000fe40000000000 */
[----:B------:R-:W-:Y:S02]  /*0230*/  UMOV UR7, URZ ;  /* 0x0000003f00077c82 */ /* 0x000fe40008000000 */
[----:B------:R-:W-:Y:S01]  /*0240*/  UMOV UR18, 0xffffffff ;  /* 0xffffffff00127882 */ /* 0x000fe20000000000 */
[----:B------:R-:W1:Y:S08]  /*0250*/  S2UR UR10, SR_CTAID.X ;  /* 0x00000000000a79c3 */ /* 0x000e700000002500 */
[----:B------:R-:W1:Y:S08]  /*0260*/  S2UR UR14, SR_CTAID.Z ;  /* 0x00000000000e79c3 */ /* 0x000e700000002700 */
[----:B--2---:R-:W2:Y:S08]  /*0270*/  @P2 R2UR UR24, R4 ;  /* 0x00000000041823c2 */ /* 0x004eb000000e0000 */
[----:B---3--:R-:W2:Y:S08]  /*0280*/  @P2 R2UR UR26, R0 ;  /* 0x00000000001a23c2 */ /* 0x008eb000000e0000 */
[----:B----4-:R3:W4:Y:S01]  /*0290*/  @P0 R2UR UR7, R2 ;  /* 0x00000000020703c2 */ /* 0x01072200000e0000 */
[----:B------:R-:W-:-:S04]  /*02a0*/  ISETP.NE.U32.AND P0, PT, RZ, c[0x0][0x248], PT ;  /* 0x00009200ff007a0c */ /* 0x000fc80003f05070 */
[----:B------:R-:W-:-:S03]  /*02b0*/  ISETP.NE.AND.EX P0, PT, RZ, c[0x0][0x24c], PT, P0 ;  /* 0x00009300ff007a0c */ /* 0x000fc60003f05300 */
[----:B-----5:R3:W1:Y:S01]  /*02c0*/  @!P1 R2UR UR18, R3 ;  /* 0x00000000031293c2 */ /* 0x02066200000e0000 */
[----:B--2---:R-:W-:-:S07]  /*02d0*/  @UP2 UIADD3 UR26, UR26, -UR24, URZ ;  /* 0x800000181a1a2290 */ /* 0x004fce000fffe03f */
[----:B------:R-:W-:Y:S02]  /*02e0*/  @!UP2 ULDC UR26, c[0x0][0x214] ;  /* 0x00008500001aaab9 */ /* 0x000fe40000000800 */
[----:B-1-34-:R-:W-:Y:S05]  /*02f0*/  @!P0 BRA `(.L_x_2052) ;  /* 0x0000007000008947 */ /* 0x01afea0003800000 */
[----:B------:R-:W-:-:S13]  /*0300*/  PLOP3.LUT P0, PT, PT, PT, UP3, 0x80, 0x0 ;  /* 0x000000000000781c */ /* 0x000fda0003f0f038 */
[----:B------:R-:W2:Y:S04]  /*0310*/  @P0 LDG.E R0, [R6.64+0x4] ;  /* 0x0000040c06000981 */ /* 0x000ea8000c1e1900 */
[----:B------:R-:W3:Y:S01]  /*0320*/  @!P0 LDG.E R2, [R6.64] ;  /* 0x0000000c06028981 */ /* 0x000ee2000c1e1900 */
[----:B--2---:R-:W1:Y:S02]  /*0330*/  @P0 R2UR UR6, R0 ;  /* 0x00000000000603c2 */ /* 0x004e6400000e0000 */
[----:B-1----:R-:W-:-:S11]  /*0340*/  @UP3 UIADD3 UR6, UR6, -UR18, URZ ;  /* 0x8000001206063290 */ /* 0x002fd6000fffe03f */
[----:B---3--:R1:W2:Y:S02]  /*0350*/  @!P0 R2UR UR6, R2 ;  /* 0x00000000020683c2 */ /* 0x0082a400000e0000 */
[----:B-12---:R-:W-:Y:S05]  /*0360*/  BRA `(.L_x_2053) ;  /* 0x0000001000007947 */ /* 0x006fea0003800000 */
.L_x_2052:
[----:B------:R-:W-:Y:S02]  /*0370*/  ULDC UR6, c[0x0][0x218] ;  /* 0x0000860000067ab9 */ /* 0x000fe40000000800 */
.L_x_2053:
[----:B------:R-:W-:Y:S02]  /*0380*/  ULDC.64 UR4, c[0x0][0x258] ;  /* 0x0000960000047ab9 */ /* 0x000fe40000000a00 */
[----:B------:R-:W-:-:S04]  /*0390*/  UISETP.NE.U32.AND UP2, UPT, URZ, UR4, UPT ;  /* 0x000000043f00728c */ /* 0x000fc8000bf45070 */
[----:B------:R-:W-:-:S03]  /*03a0*/  UISETP.NE.AND.EX UP2, UPT, URZ, UR5, UPT, UP2 ;  /* 0x000000053f00728c */ /* 0x000fc6000bf45320 */
[----:B------:R-:W-:-:S03]  /*03b0*/  ULDC.64 UR4, c[0x0][0x258] ;  /* 0x0000960000047ab9 */ /* 0x000fc60000000a00 */
[----:B------:R-:W-:-:S05]  /*03c0*/  PLOP3.LUT P0, PT, PT, PT, UP2, 0x80, 0x0 ;  /* 0x000000000000781c */ /* 0x000fca0003f0f028 */
[----:B------:R-:W-:-:S06]  /*03d0*/  @UP2 UIMAD.WIDE UR4, UR17, UR22, UR4 ;  /* 0x00000016110422a5 */ /* 0x000fcc000f8e0204 */
[----:B------:R-:W-:Y:S02]  /*03e0*/  IMAD.U32 R2, RZ, RZ, UR4 ;  /* 0x00000004ff027e24 */ /* 0x000fe4000f8e00ff */
[----:B------:R-:W-:Y:S01]  /*03f0*/  IMAD.U32 R3, RZ, RZ, UR5 ;  /* 0x00000005ff037e24 */ /* 0x000fe2000f8e00ff */
[----:B------:R-:W-:Y:S02]  /*0400*/  USHF.L.U32 UR10, UR10, 0x6, URZ ;  /* 0x000000060a0a7899 */ /* 0x000fe4000800063f */
[----:B------:R-:W-:Y:S02]  /*0410*/  ULDC.64 UR4, c[0x0][0x268] ;  /* 0x00009a0000047ab9 */ /* 0x000fe40000000a00 */
[----:B------:R-:W2:Y:S01]  /*0420*/  @P0 LDG.E R0, [R2.64] ;  /* 0x0000000c02000981 */ /* 0x000ea2000c1e1900 */
[----:B------:R-:W-:Y:S02]  /*0430*/  UISETP.GT.AND UP0, UPT, UR26, UR10, UPT ;  /* 0x0000000a1a00728c */ /* 0x000fe4000bf04270 */
[----:B------:R-:W-:-:S03]  /*0440*/  @!UP2 UISETP.NE.U32.AND UP1, UPT, URZ, UR4, UPT ;  /* 0x000000043f00a28c */ /* 0x000fc6000bf25070 */
[----:B------:R-:W-:Y:S02]  /*0450*/  ULDC UR4, c[0x0][0x21c] ;  /* 0x0000870000047ab9 */ /* 0x000fe40000000800 */
[----:B------:R-:W-:-:S04]  /*0460*/  @!UP2 UISETP.NE.AND.EX UP1, UPT, URZ, UR5, UPT, UP1 ;  /* 0x000000053f00a28c */ /* 0x000fc8000bf25310 */
[----:B------:R-:W-:Y:S01]  /*0470*/  @!UP2 USEL UR4, URZ, UR4, !UP1 ;  /* 0x000000043f04a287 */ /* 0x000fe2000c800000 */
[----:B--2---:R-:W1:Y:S01]  /*0480*/  @P0 R2UR UR11, R0 ;  /* 0x00000000000b03c2 */ /* 0x004e6200000e0000 */
[----:B------:R-:W-:Y:S01]  /*0490*/  PLOP3.LUT P0, PT, PT, PT, UP0, 0x80, 0x0 ;  /* 0x000000000000781c */ /* 0x000fe20003f0f008 */
[----:B-1----:R-:W-:Y:S02]  /*04a0*/  @UP2 UIADD3 UR11, UR11, -UR7, URZ ;  /* 0x800000070b0b2290 */ /* 0x002fe4000fffe03f */
[----:B------:R-:W-:-:S10]  /*04b0*/  @!UP2 UIADD3 UR11, UR4, UR6, -UR7 ;  /* 0x00000006040ba290 */ /* 0x000fd4000fffe807 */
[----:B------:R-:W-:Y:S05]  /*04c0*/  @!P0 EXIT ;  /* 0x000000000000894d */ /* 0x000fea0003800000 */
[----:B------:R-:W-:Y:S01]  /*04d0*/  ULDC UR16, c[0x0][0x218] ;  /* 0x0000860000107ab9 */ /* 0x000fe20000000800 */
[----:B------:R-:W1:Y:S01]  /*04e0*/  S2R R4, SR_TID.X ;  /* 0x0000000000047919 */ /* 0x000e620000002100 */
[----:B------:R-:W-:Y:S02]  /*04f0*/  UIADD3 UR5, UR11, UR10, -UR26 ;  /* 0x0000000a0b057290 */ /* 0x000fe4000fffe81a */
[----:B------:R-:W-:Y:S02]  /*0500*/  UIADD3 UR6, UR11, 0x3f, URZ ;  /* 0x0000003f0b067890 */ /* 0x000fe4000fffe03f */
[----:B------:R-:W-:Y:S02]  /*0510*/  UIADD3 UR16, UR16, 0x3f, URZ ;  /* 0x0000003f10107890 */ /* 0x000fe4000fffe03f */
[----:B------:R-:W-:Y:S02]  /*0520*/  ULDC UR9, c[0x0][0x2e4] ;  /* 0x0000b90000097ab9 */ /* 0x000fe40000000800 */
[----:B------:R-:W-:-:S02]  /*0530*/  UIADD3 UR9, UR5, -UR9, URZ ;  /* 0x8000000905097290 */ /* 0x000fc4000fffe03f */
[----:B------:R-:W-:Y:S02]  /*0540*/  UIADD3 UR8, -UR26, 0x7f, UR10 ;  /* 0x0000007f1a087890 */ /* 0x000fe4000fffe10a */
[----:B------:R-:W-:Y:S02]  /*0550*/  USHF.R.S32.HI UR5, URZ, 0x1f, UR6 ;  /* 0x0000001f3f057899 */ /* 0x000fe40008011406 */
[----:B------:R-:W-:Y:S02]  /*0560*/  USHF.R.S32.HI UR15, URZ, 0x1f, UR16 ;  /* 0x0000001f3f0f7899 */ /* 0x000fe40008011410 */
[----:B------:R-:W-:Y:S02]  /*0570*/  ULDC UR4, c[0x0][0x2e8] ;  /* 0x0000ba0000047ab9 */ /* 0x000fe40000000800 */
[----:B------:R-:W-:Y:S02]  /*0580*/  UIADD3 UR4, UR8, UR4, UR11 ;  /* 0x0000000408047290 */ /* 0x000fe4000fffe00b */
[----:B------:R-:W-:-:S02]  /*0590*/  ULEA.HI UR5, UR5, UR6, URZ, 0x6 ;  /* 0x0000000605057291 */ /* 0x000fc4000f8f303f */
[----:B------:R-:W-:Y:S02]  /*05a0*/  ULEA.HI UR15, UR15, UR16, URZ, 0x6 ;  /* 0x000000100f0f7291 */ /* 0x000fe4000f8f303f */
[----:B------:R-:W-:Y:S02]  /*05b0*/  USHF.R.S32.HI UR8, URZ, 0x1f, UR9 ;  /* 0x0000001f3f087899 */ /* 0x000fe40008011409 */
[----:B------:R-:W-:Y:S02]  /*05c0*/  USHF.R.S32.HI UR6, URZ, 0x1f, UR4 ;  /* 0x0000001f3f067899 */ /* 0x000fe40008011404 */
[----:B------:R-:W-:Y:S02]  /*05d0*/  USHF.R.S32.HI UR5, URZ, 0x6, UR5 ;  /* 0x000000063f057899 */ /* 0x000fe40008011405 */
[----:B------:R-:W-:Y:S02]  /*05e0*/  USHF.R.S32.HI UR15, URZ, 0x6, UR15 ;  /* 0x000000063f0f7899 */ /* 0x000fe4000801140f */
[----:B------:R-:W-:-:S02]  /*05f0*/  ULEA.HI UR8, UR8, UR9, URZ, 0x6 ;  /* 0x0000000908087291 */ /* 0x000fc4000f8f303f */
[----:B------:R-:W-:Y:S02]  /*0600*/  ULEA.HI UR6, UR6, UR4, URZ, 0x6 ;  /* 0x0000000406067291 */ /* 0x000fe4000f8f303f */
[----:B------:R-:W-:Y:S02]  /*0610*/  UISETP.LT.AND UP0, UPT, UR15, UR5, UPT ;  /* 0x000000050f00728c */ /* 0x000fe4000bf01270 */
[----:B------:R-:W-:Y:S02]  /*0620*/  USHF.R.S32.HI UR19, URZ, 0x6, UR8 ;  /* 0x000000063f137899 */ /* 0x000fe40008011408 */
[----:B------:R-:W-:Y:S02]  /*0630*/  USHF.R.S32.HI UR8, URZ, 0x6, UR6 ;  /* 0x000000063f087899 */ /* 0x000fe40008011406 */
[----:B------:R-:W-:Y:S02]  /*0640*/  USEL UR5, UR15, UR5, UP0 ;  /* 0x000000050f057287 */ /* 0x000fe40008000000 */
[----:B------:R-:W-:-:S02]  /*0650*/  UISETP.LT.AND UP1, UPT, URZ, UR19, UPT ;  /* 0x000000133f00728c */ /* 0x000fc4000bf21270 */
[----:B------:R-:W-:Y:S02]  /*0660*/  UISETP.LT.AND UP0, UPT, UR5, UR8, UPT ;  /* 0x000000080500728c */ /* 0x000fe4000bf01270 */
[----:B------:R-:W-:Y:S02]  /*0670*/  USEL UR19, URZ, UR19, !UP1 ;  /* 0x000000133f137287 */ /* 0x000fe4000c800000 */
[----:B------:R-:W-:-:S04]  /*0680*/  USEL UR8, UR5, UR8, UP0 ;  /* 0x0000000805087287 */ /* 0x000fc80008000000 */
[----:B------:R-:W-:-:S06]  /*0690*/  UISETP.GE.AND UP0, UPT, UR19, UR8, UPT ;  /* 0x000000081300728c */ /* 0x000fcc000bf06270 */
[----:B------:R-:W-:-:S13]  /*06a0*/  PLOP3.LUT P0, PT, PT, PT, UP0, 0x80, 0x0 ;  /* 0x000000000000781c */ /* 0x000fda0003f0f008 */
[----:B------:R-:W-:Y:S05]  /*06b0*/  @!P0 BRA `(.L_x_2054) ;  /* 0x000008d000008947 */ /* 0x000fea0003800000 */
[----:B-1----:R-:W-:Y:S01]  /*06c0*/  SHF.R.S32.HI R9, RZ, 0x1f, R4 ;  /* 0x0000001fff097819 */ /* 0x002fe20000011404 */
[----:B------:R-:W-:Y:S01]  /*06d0*/  UISETP.NE.AND UP0, UPT, UR24, -0x1, UPT ;  /* 0xffffffff1800788c */ /* 0x000fe2000bf05270 */
[----:B------:R-:W1:Y:S01]  /*06e0*/  S2R R12, SR_CTAID.Z ;  /* 0x00000000000c7919 */ /* 0x000e620000002700 */
[----:B------:R-:W-:Y:S01]  /*06f0*/  USHF.R.S32.HI UR11, URZ, 0x1f, UR10 ;  /* 0x0000001f3f0b7899 */ /* 0x000fe2000801140a */
[----:B------:R-:W-:Y:S01]  /*0700*/  LEA.HI R9, R9, R4, RZ, 0x3 ;  /* 0x0000000409097211 */ /* 0x000fe200078f18ff */
[----:B------:R-:W-:Y:S01]  /*0710*/  ULDC.64 UR6, c[0x0][0x1e8] ;  /* 0x00007a0000067ab9 */ /* 0x000fe20000000a00 */
[----:B------:R-:W-:Y:S01]  /*0720*/  BSSY B0, `(.L_x_2055) ;  /* 0x0000034000007945 */ /* 0x000fe20003800000 */
[----:B------:R-:W-:Y:S01]  /*0730*/  ULDC.64 UR4, c[0x0][0x1e8] ;  /* 0x00007a0000047ab9 */ /* 0x000fe20000000a00 */
[----:B------:R-:W-:Y:S01]  /*0740*/  LOP3.LUT R3, R9, 0xfffffff8, RZ, 0xc0, !PT ;  /* 0xfffffff809037812 */ /* 0x000fe200078ec0ff */
[----:B------:R-:W-:Y:S01]  /*0750*/  UIMAD UR4, UR11, UR4, URZ ;  /* 0x000000040b0472a4 */ /* 0x000fe2000f8e023f */
[----:B------:R-:W-:Y:S01]  /*0760*/  SHF.R.S32.HI R9, RZ, 0x3, R9 ;  /* 0x00000003ff097819 */ /* 0x000fe20000011409 */
[----:B------:R-:W-:-:S02]  /*0770*/  UIADD3 UR26, -UR10, UR26, URZ ;  /* 0x0000001a0a1a7290 */ /* 0x000fc4000fffe13f */
[----:B------:R-:W-:Y:S01]  /*0780*/  @UP0 UIMAD.WIDE.U32 UR8, UR24, UR6, URZ ;  /* 0x00000006180802a5 */ /* 0x000fe2000f8e003f */
[----:B------:R-:W-:Y:S01]  /*0790*/  IMAD.IADD R10, R4, 0x1, -R3 ;  /* 0x00000001040a7824 */ /* 0x000fe200078e0a03 */
[----:B------:R-:W-:Y:S01]  /*07a0*/  UIMAD UR6, UR10, UR5, UR4 ;  /* 0x000000050a0672a4 */ /* 0x000fe2000f8e0204 */
[----:B------:R-:W-:Y:S01]  /*07b0*/  IMAD.U32 R3, RZ, RZ, UR10 ;  /* 0x0000000aff037e24 */ /* 0x000fe2000f8e00ff */
[----:B------:R-:W-:Y:S01]  /*07c0*/  @UP0 UIMAD UR7, UR24, UR7, UR9 ;  /* 0x00000007180702a4 */ /* 0x000fe2000f8e0209 */
[----:B------:R-:W-:Y:S01]  /*07d0*/  IMAD.SHL.U32 R16, R10, 0x8, RZ ;  /* 0x000000080a107824 */ /* 0x000fe200078e00ff */
[----:B------:R-:W-:Y:S02]  /*07e0*/  @!UP0 USHF.R.S32.HI UR9, URZ, 0x1f, UR17 ;  /* 0x0000001f3f098899 */ /* 0x000fe40008011411 */
[----:B------:R-:W-:Y:S01]  /*07f0*/  ULDC.64 UR4, c[0x0][0x1e0] ;  /* 0x0000780000047ab9 */ /* 0x000fe20000000a00 */
[----:B------:R-:W-:Y:S01]  /*0800*/  IMAD.U32 R0, RZ, RZ, UR6 ;  /* 0x00000006ff007e24 */ /* 0x000fe2000f8e00ff */
[----:B------:R-:W-:Y:S01]  /*0810*/  @!UP0 UIMAD UR9, UR9, UR4, URZ ;  /* 0x00000004090982a4 */ /* 0x000fe2000f8e023f */
[----:B------:R-:W-:Y:S01]  /*0820*/  SHF.R.S32.HI R17, RZ, 0x1f, R16 ;  /* 0x0000001fff117819 */ /* 0x000fe20000011410 */
[----:B------:R-:W-:Y:S01]  /*0830*/  @!UP0 UIMAD.WIDE.U32 UR18, UR17, UR4, URZ ;  /* 0x00000004111282a5 */ /* 0x000fe2000f8e003f */
[----:B------:R-:W-:Y:S01]  /*0840*/  IADD3 R8, R16, 0x40, RZ ;  /* 0x0000004010087810 */ /* 0x000fe20007ffe0ff */
[----:B------:R-:W-:Y:S01]  /*0850*/  @!UP0 UIMAD UR9, UR17, UR5, UR9 ;  /* 0x00000005110982a4 */ /* 0x000fe2000f8e0209 */
[----:B------:R-:W-:Y:S01]  /*0860*/  IADD3 R7, R16, 0x80, RZ ;  /* 0x0000008010077810 */ /* 0x000fe20007ffe0ff */
[----:B------:R-:W-:Y:S01]  /*0870*/  IMAD.WIDE.U32 R2, R3, c[0x0][0x1e8], R16 ;  /* 0x00007a0003027a25 */ /* 0x000fe200078e0010 */
[----:B------:R-:W-:-:S02]  /*0880*/  USHF.R.S32.HI UR11, URZ, 0x1f, UR14 ;  /* 0x0000001f3f0b7899 */ /* 0x000fc4000801140e */
[----:B------:R-:W-:Y:S02]  /*0890*/  @!UP0 UMOV UR8, UR18 ;  /* 0x0000001200088c82 */ /* 0x000fe40008000000 */
[----:B------:R-:W-:Y:S01]  /*08a0*/  @!UP0 UIADD3 UR7, UR19, UR9, URZ ;  /* 0x0000000913078290 */ /* 0x000fe2000fffe03f */
[----:B------:R-:W-:Y:S01]  /*08b0*/  IADD3 R2, P0, R2, UR8, RZ ;  /* 0x0000000802027c10 */ /* 0x000fe2000ff1e0ff */
[----:B------:R-:W-:Y:S02]  /*08c0*/  ULDC.64 UR4, c[0x0][0x1f0] ;  /* 0x00007c0000047ab9 */ /* 0x000fe40000000a00 */
[----:B------:R-:W-:Y:S02]  /*08d0*/  UIMAD UR4, UR11, UR4, URZ ;  /* 0x000000040b0472a4 */ /* 0x000fe4000f8e023f */
[----:B------:R-:W-:Y:S02]  /*08e0*/  IADD3.X R3, R3, UR7, R0, P0, !PT ;  /* 0x0000000703037c10 */ /* 0x000fe400087fe400 */
[----:B------:R-:W-:Y:S01]  /*08f0*/  ISETP.GE.AND P0, PT, R9, UR26, PT ;  /* 0x0000001a09007c0c */ /* 0x000fe2000bf06270 */
[----:B------:R-:W-:-:S02]  /*0900*/  UIMAD UR4, UR14, UR5, UR4 ;  /* 0x000000050e0472a4 */ /* 0x000fc4000f8e0204 */
[----:B-1----:R-:W-:Y:S01]  /*0910*/  IMAD.WIDE.U32 R12, R12, c[0x0][0x1f0], R2 ;  /* 0x00007c000c0c7a25 */ /* 0x002fe200078e0002 */
[----:B------:R-:W-:Y:S01]  /*0920*/  ULDC UR5, c[0x0][0x1c0] ;  /* 0x0000700000057ab9 */ /* 0x000fe20000000800 */
[----:B------:R-:W-:Y:S01]  /*0930*/  SHF.R.S32.HI R2, RZ, 0x1f, R9 ;  /* 0x0000001fff027819 */ /* 0x000fe20000011409 */
[----:B------:R-:W-:Y:S02]  /*0940*/  UIMAD UR14, UR17, UR5, UR14 ;  /* 0x00000005110e72a4 */ /* 0x000fe4000f8e020e */
[----:B------:R-:W-:Y:S01]  /*0950*/  IADD3 R15, R13, UR4, RZ ;  /* 0x000000040d0f7c10 */ /* 0x000fe2000fffe0ff */
[----:B------:R-:W-:Y:S02]  /*0960*/  ULDC UR5, c[0x0][0x214] ;  /* 0x0000850000057ab9 */ /* 0x000fe40000000800 */
[----:B------:R-:W-:Y:S02]  /*0970*/  UIMAD UR5, UR14, UR5, UR10 ;  /* 0x000000050e0572a4 */ /* 0x000fe4000f8e020a */
        /* <DEDUP_REMOVED lines=14> */
.L_x_2056:
[----:B------:R-:W-:Y:S05]  /*0a60*/  BSYNC B0 ;  /* 0x0000000000007941 */ /* 0x000fea0003800000 */
.L_x_2055:
[----:B------:R-:W-:Y:S01]  /*0a70*/  IADD3 R6, R9, 0x10, RZ ;  /* 0x0000001009067810 */ /* 0x000fe20007ffe0ff */
[----:B------:R-:W-:Y:S03]  /*0a80*/  BSSY B0, `(.L_x_2057) ;  /* 0x0000013000007945 */ /* 0x000fe60003800000 */
[----:B------:R-:W-:-:S13]  /*0a90*/  ISETP.GE.AND P0, PT, R6, UR26, PT ;  /* 0x0000001a06007c0c */ /* 0x000fda000bf06270 */
        /* <DEDUP_REMOVED lines=9> */
[----:B------:R-:W-:Y:S01]  /*0b30*/  IMAD R0, R0, c[0x0][0x1e8], RZ ;  /* 0x00007a0000007a24 */ /* 0x000fe200078e02ff */
[----:B-1----:R-:W-:-:S03]  /*0b40*/  LEA R18, P3, R4, c[0x0][0x1d0], 0x1 ;  /* 0x0000740004127a11 */ /* 0x002fc600078608ff */
[----:B------:R-:W-:-:S04]  /*0b50*/  IMAD R0, R3, c[0x0][0x1ec], R0 ;  /* 0x00007b0003007a24 */ /* 0x000fc800078e0200 */
[----:B------:R-:W-:-:S05]  /*0b60*/  IMAD.IADD R0, R5, 0x1, R0 ;  /* 0x0000000105007824 */ /* 0x000fca00078e0200 */
[----:B------:R-:W-:-:S05]  /*0b70*/  LEA.HI.X R19, R4, c[0x0][0x1d4], R0, 0x1, P3 ;  /* 0x0000750004137a11 */ /* 0x000fca00018f0c00 */
[----:B------:R1:W-:Y:S04]  /*0b80*/  @!P2 STG.E.128 [R18.64], RZ ;  /* 0x000000ff1200a986 */ /* 0x0003e8000c101d0c */
[----:B------:R1:W-:Y:S04]  /*0b90*/  @!P1 STG.E.128 [R18.64+0x80], RZ ;  /* 0x000080ff12009986 */ /* 0x0003e8000c101d0c */
[----:B------:R1:W-:Y:S02]  /*0ba0*/  @!P0 STG.E.128 [R18.64+0x100], RZ ;  /* 0x000100ff12008986 */ /* 0x0003e4000c101d0c */
.L_x_2058:
[----:B------:R-:W-:Y:S05]  /*0bb0*/  BSYNC B0 ;  /* 0x0000000000007941 */ /* 0x000fea0003800000 */
.L_x_2057:
[----:B------:R-:W-:Y:S01]  /*0bc0*/  IADD3 R5, R9, 0x20, RZ ;  /* 0x0000002009057810 */ /* 0x000fe20007ffe0ff */
[----:B------:R-:W-:Y:S03]  /*0bd0*/  BSSY B0, `(.L_x_2059) ;  /* 0x0000013000007945 */ /* 0x000fe60003800000 */
[----:B------:R-:W-:-:S13]  /*0be0*/  ISETP.GE.AND P0, PT, R5, UR26, PT ;  /* 0x0000001a05007c0c */ /* 0x000fda000bf06270 */
        /* <DEDUP_REMOVED lines=17> */
.L_x_2060:
[----:B------:R-:W-:Y:S05]  /*0d00*/  BSYNC B0 ;  /* 0x0000000000007941 */ /* 0x000fea0003800000 */
.L_x_2059:
[----:B------:R-:W-:Y:S01]  /*0d10*/  IADD3 R4, R9, 0x30, RZ ;  /* 0x0000003009047810 */ /* 0x000fe20007ffe0ff */
[----:B------:R-:W-:Y:S03]  /*0d20*/  BSSY B0, `(.L_x_2061) ;  /* 0x0000012000007945 */ /* 0x000fe60003800000 */
[----:B------:R-:W-:-:S13]  /*0d30*/  ISETP.GE.AND P0, PT, R4, UR26, PT ;  /* 0x0000001a04007c0c */ /* 0x000fda000bf06270 */
        /* <DEDUP_REMOVED lines=16> */
.L_x_2062:
[----:B------:R-:W-:Y:S05]  /*0e40*/  BSYNC B0 ;  /* 0x0000000000007941 */ /* 0x000fea0003800000 */
.L_x_2061:
[----:B------:R-:W-:Y:S01]  /*0e50*/  ISETP.NE.AND P4, PT, R10, RZ, PT ;  /* 0x000000ff0a00720c */ /* 0x000fe20003f85270 */
[----:B------:R-:W-:-:S03]  /*0e60*/  IMAD.U32 R3, RZ, RZ, UR5 ;  /* 0x00000005ff037e24 */ /* 0x000fc6000f8e00ff */
[----:B------:R-:W-:Y:S02]  /*0e70*/  ISETP.GE.OR P2, PT, R6, UR26, P4 ;  /* 0x0000001a06007c0c */ /* 0x000fe4000a746670 */
[----:B------:R-:W-:Y:S02]  /*0e80*/  ISETP.GE.OR P3, PT, R9, UR26, P4 ;  /* 0x0000001a09007c0c */ /* 0x000fe4000a766670 */
[----:B------:R-:W-:Y:S02]  /*0e90*/  ISETP.GE.OR P1, PT, R5, UR26, P4 ;  /* 0x0000001a05007c0c */ /* 0x000fe4000a726670 */
[----:B------:R-:W-:Y:S02]  /*0ea0*/  IADD3 R9, P0, R9, UR5, RZ ;  /* 0x0000000509097c10 */ /* 0x000fe4000ff1e0ff */
[----:B------:R-:W-:Y:S02]  /*0eb0*/  ISETP.GE.OR P4, PT, R4, UR26, P4 ;  /* 0x0000001a04007c0c */ /* 0x000fe4000a786670 */
[----:B------:R-:W-:-:S02]  /*0ec0*/  LEA.HI.X.SX32 R2, R3, R2, 0x1, P0 ;  /* 0x0000000203027211 */ /* 0x000fc400000f0eff */
[----:B------:R-:W-:-:S03]  /*0ed0*/  LEA R6, P0, R9, c[0x0][0x200], 0x2 ;  /* 0x0000800009067a11 */ /* 0x000fc600078010ff */
[----:B------:R-:W-:Y:S01]  /*0ee0*/  @!P3 IMAD.MOV.U32 R3, RZ, RZ, 0x7f800000 ;  /* 0x7f800000ff03b424 */ /* 0x000fe200078e00ff */
[----:B------:R-:W-:Y:S01]  /*0ef0*/  LEA.HI.X R7, R9, c[0x0][0x204], R2, 0x2, P0 ;  /* 0x0000810009077a11 */ /* 0x000fe200000f1402 */
[----:B------:R-:W-:Y:S02]  /*0f00*/  @!P2 IMAD.MOV.U32 R2, RZ, RZ, 0x7f800000 ;  /* 0x7f800000ff02a424 */ /* 0x000fe400078e00ff */
[----:B------:R-:W-:Y:S02]  /*0f10*/  @!P1 IMAD.MOV.U32 R0, RZ, RZ, 0x7f800000 ;  /* 0x7f800000ff009424 */ /* 0x000fe400078e00ff */
[----:B------:R3:W-:Y:S04]  /*0f20*/  @!P3 STG.E [R6.64], R3 ;  /* 0x000000030600b986 */ /* 0x0007e8000c10190c */
[----:B------:R3:W-:Y:S04]  /*0f30*/  @!P2 STG.E [R6.64+0x40], R2 ;  /* 0x000040020600a986 */ /* 0x0007e8000c10190c */
[----:B------:R3:W-:Y:S01]  /*0f40*/  @!P1 STG.E [R6.64+0x80], R0 ;  /* 0x0000800006009986 */ /* 0x0007e2000c10190c */
[----:B------:R-:W-:Y:S05]  /*0f50*/  @P4 EXIT ;  /* 0x000000000000494d */ /* 0x000fea0003800000 */
[----:B---3--:R-:W-:-:S05]  /*0f60*/  MOV R3, 0x7f800000 ;  /* 0x7f80000000037802 */ /* 0x008fca0000000f00 */
[----:B------:R-:W-:Y:S01]  /*0f70*/  STG.E [R6.64+0xc0], R3 ;  /* 0x0000c00306007986 */ /* 0x000fe2000c10190c */
[----:B------:R-:W-:Y:S05]  /*0f80*/  EXIT ;  /* 0x000000000000794d */ /* 0x000fea0003800000 */
.L_x_2054:
[----:B-1----:R-:W-:Y:S02]  /*0f90*/  ULDC.64 UR4, c[0x0][0x2b8] ;  /* 0x0000ae0000047ab9 */ /* 0x002fe40000000a00 */
[----:B------:R-:W-:Y:S02]  /*0fa0*/  UISETP.NE.U32.AND UP0, UPT, URZ, UR4, UPT ;  /* 0x000000043f00728c */ /* 0x000fe4000bf05070 */
[----:B------:R-:W-:Y:S02]  /*0fb0*/  ULDC.64 UR20, c[0x0][0x2c0] ;  /* 0x0000b00000147ab9 */ /* 0x000fe40000000a00 */
[----:B------:R-:W-:-:S03]  /*0fc0*/  UISETP.NE.AND.EX UP0, UPT, URZ, UR5, UPT, UP0 ;  /* 0x000000053f00728c */ /* 0x000fc6000bf05300 */
[----:B------:R-:W-:-:S03]  /*0fd0*/  ULDC.64 UR4, c[0x0][0x2b8] ;  /* 0x0000ae0000047ab9 */ /* 0x000fc60000000a00 */
[----:B------:R-:W-:-:S05]  /*0fe0*/  PLOP3.LUT P0, PT, PT, PT, UP0, 0x80, 0x0 ;  /* 0x000000000000781c */ /* 0x000fca0003f0f008 */
[----:B------:R-:W-:-:S06]  /*0ff0*/  @UP0 UIMAD.WIDE UR4, UR17, UR22, UR4 ;  /* 0x00000016110402a5 */ /* 0x000fcc000f8e0204 */
[----:B------:R-:W-:Y:S02]  /*1000*/  IMAD.U32 R2, RZ, RZ, UR4 ;  /* 0x00000004ff027e24 */ /* 0x000fe4000f8e00ff */
[----:B------:R-:W-:Y:S01]  /*1010*/  IMAD.U32 R3, RZ, RZ, UR5 ;  /* 0x00000005ff037e24 */ /* 0x000fe2000f8e00ff */
[----:B------:R-:W-:Y:S02]  /*1020*/  UISETP.NE.U32.AND UP1, UPT, URZ, UR20, UPT ;  /* 0x000000143f00728c */ /* 0x000fe4000bf25070 */
[----:B------:R-:W-:Y:S02]  /*1030*/  ULDC.64 UR4, c[0x0][0x2c8] ;  /* 0x0000b20000047ab9 */ /* 0x000fe40000000a00 */
[----:B------:R-:W2:Y:S01]  /*1040*/  @P0 LDG.E R2, [R2.64] ;  /* 0x0000000c02020981 */ /* 0x000ea2000c1e1900 */
[----:B------:R-:W-:Y:S01]  /*1050*/  UISETP.NE.AND.EX UP1, UPT, URZ, UR21, UPT, UP1 ;  /* 0x000000153f00728c */ /* 0x000fe2000bf25310 */
[----:B------:R-:W-:Y:S01]  /*1060*/  IABS R0, c[0x0][0x2d0] ;  /* 0x0000b40000007a13 */ /* 0x000fe20000000000 */
[----:B------:R-:W-:-:S02]  /*1070*/  UMOV UR30, URZ ;  /* 0x0000003f001e7c82 */ /* 0x000fc40008000000 */
[----:B------:R-:W-:Y:S01]  /*1080*/  UMOV UR31, URZ ;  /* 0x0000003f001f7c82 */ /* 0x000fe20008000000 */
[----:B------:R1:W3:Y:S01]  /*1090*/  R2UR UR9, R0 ;  /* 0x00000000000973c2 */ /* 0x0002e200000e0000 */
[----:B------:R-:W-:-:S05]  /*10a0*/  UPLOP3.LUT UP6, UPT, UPT, UPT, UPT, 0x40, 0x0 ;  /* 0x000000000000789c */ /* 0x000fca0003fce870 */
[----:B------:R-:W-:Y:S02]  /*10b0*/  @UP1 USHF.R.S32.HI UR6, URZ, 0x1f, UR17 ;  /* 0x0000001f3f061899 */ /* 0x000fe40008011411 */
[----:B------:R-:W-:Y:S02]  /*10c0*/  @UP1 UIMAD.WIDE.U32 UR28, UR17, UR4, URZ ;  /* 0x00000004111c12a5 */ /* 0x000fe4000f8e003f */
[----:B------:R-:W-:Y:S02]  /*10d0*/  @UP1 UIMAD UR6, UR6, UR4, URZ ;  /* 0x00000004060612a4 */ /* 0x000fe4000f8e023f */
[----:B------:R-:W-:Y:S02]  /*10e0*/  @UP1 ULEA UR30, UP0, UR28, UR20, 0x2 ;  /* 0x000000141c1e1291 */ /* 0x000fe4000f80103f */
[----:B------:R-:W-:-:S03]  /*10f0*/  @UP1 UIMAD UR4, UR17, UR5, UR6 ;  /* 0x00000005110412a4 */ /* 0x000fc6000f8e0206 */
[----:B------:R-:W-:Y:S02]  /*1100*/  UMOV UR6, UR17 ;  /* 0x0000001100067c82 */ /* 0x000fe40008000000 */
[----:B------:R-:W-:-:S04]  /*1110*/  @UP1 UIADD3 UR4, UR29, UR4, URZ ;  /* 0x000000041d041290 */ /* 0x000fc8000fffe03f */
[----:B------:R-:W-:-:S04]  /*1120*/  @UP1 USHF.L.U64.HI UR4, UR28, 0x2, UR4 ;  /* 0x000000021c041899 */ /* 0x000fc80008010204 */
[----:B------:R-:W-:Y:S02]  /*1130*/  @UP1 UIADD3.X UR31, UR4, UR21, URZ, UP0, !UPT ;  /* 0x00000015041f1290 */ /* 0x000fe400087fe43f */
[----:B------:R-:W-:-:S04]  /*1140*/  @UP1 UISETP.NE.U32.AND UP0, UPT, UR30, URZ, UPT ;  /* 0x0000003f1e00128c */ /* 0x000fc8000bf05070 */
[----:B------:R-:W-:Y:S01]  /*1150*/  @UP1 UISETP.NE.AND.EX UP6, UPT, UR31, URZ, UPT, UP0 ;  /* 0x0000003f1f00128c */ /* 0x000fe2000bfc5300 */
[----:B--2---:R1:W2:Y:S10]  /*1160*/  @P0 R2UR UR6, R2 ;  /* 0x00000000020603c2 */ /* 0x0042b400000e0000 */
[----:B------:R-:W-:-:S13]  /*1170*/  PLOP3.LUT P0, PT, PT, PT, UP6, 0x80, 0x0 ;  /* 0x000000000000781c */ /* 0x000fda0003f0f068 */
[----:B-12---:R-:W-:Y:S05]  /*1180*/  @!P0 BRA `(.L_x_2063) ;  /* 0x0000058000008947 */ /* 0x006fea0003800000 */
[----:B---3--:R-:W1:Y:S01]  /*1190*/  I2F.RP R3, UR9 ;  /* 0x0000000900037d06 */ /* 0x008e620008209400 */
[----:B------:R-:W-:Y:S02]  /*11a0*/  ULEA UR15, UR8, 0xffffffc0, 0x6 ;  /* 0xffffffc0080f7891 */ /* 0x000fe4000f8e303f */
[----:B------:R-:W-:Y:S02]  /*11b0*/  UMOV UR6, URZ ;  /* 0x0000003f00067c82 */ /* 0x000fe40008000000 */
[----:B------:R-:W-:Y:S02]  /*11c0*/  ULDC UR16, c[0x0][0x2d0] ;  /* 0x0000b40000107ab9 */ /* 0x000fe40000000800 */
[----:B------:R-:W-:-:S05]  /*11d0*/  IMAD.U32 R0, RZ, RZ, UR15 ;  /* 0x0000000fff007e24 */ /* 0x000fca000f8e00ff */
[----:B------:R-:W-:Y:S01]  /*11e0*/  IABS R0, R0 ;  /* 0x0000000000007213 */ /* 0x000fe20000000000 */
[----:B-1----:R-:W1:Y:S03]  /*11f0*/  MUFU.RCP R2, R3 ;  /* 0x0000000300027308 */ /* 0x002e660000001000 */
[----:B------:R-:W2:Y:S01]  /*1200*/  R2UR UR5, R0 ;  /* 0x00000000000573c2 */ /* 0x000ea200000e0000 */
[----:B-1----:R-:W-:-:S06]  /*1210*/  IADD3 R2, R2, 0xffffffe, RZ ;  /* 0x0ffffffe02027810 */ /* 0x002fcc0007ffe0ff */
[----:B------:R-:W1:Y:S02]  /*1220*/  F2I.FTZ.U32.TRUNC.NTZ R2, R2 ;  /* 0x0000000200027305 */ /* 0x000e64000021f000 */
[----:B-1----:R-:W1:Y:S02]  /*1230*/  R2UR UR7, R2 ;  /* 0x00000000020773c2 */ /* 0x002e6400000e0000 */
[----:B-1----:R-:W-:-:S04]  /*1240*/  UIADD3 UR4, URZ, -UR7, URZ ;  /* 0x800000073f047290 */ /* 0x002fc8000fffe03f */
[----:B------:R-:W-:-:S04]  /*1250*/  UIMAD UR4, UR4, UR9, URZ ;  /* 0x00000009040472a4 */ /* 0x000fc8000f8e023f */
[----:B------:R-:W-:-:S04]  /*1260*/  UIMAD.WIDE.U32 UR6, UR7, UR4, UR6 ;  /* 0x00000004070672a5 */ /* 0x000fc8000f8e0006 */
[----:B--2---:R-:W-:-:S07]  /*1270*/  UIMAD.WIDE.U32 UR20, UR7, UR5, URZ ;  /* 0x00000005071472a5 */ /* 0x004fce000f8e003f */
[----:B------:R-:W-:Y:S02]  /*1280*/  UMOV UR20, UR21 ;  /* 0x0000001500147c82 */ /* 0x000fe40008000000 */
[----:B------:R-:W-:-:S04]  /*1290*/  UIADD3 UR4, -UR20, URZ, URZ ;  /* 0x0000003f14047290 */ /* 0x000fc8000fffe13f */
[----:B------:R-:W-:-:S04]  /*12a0*/  UIMAD UR4, UR9, UR4, UR5 ;  /* 0x00000004090472a4 */ /* 0x000fc8000f8e0205 */
[----:B------:R-:W-:-:S11]  /*12b0*/  UISETP.GT.U32.AND UP0, UPT, UR9, UR4, UPT ;  /* 0x000000040900728c */ /* 0x000fd6000bf04070 */
[----:B------:R-:W-:Y:S02]  /*12c0*/  @!UP0 UIADD3 UR4, UR4, -UR9, URZ ;  /* 0x8000000904048290 */ /* 0x000fe4000fffe03f */
[----:B------:R-:W-:Y:S02]  /*12d0*/  @!UP0 UIADD3 UR20, UR20, 0x1, URZ ;  /* 0x0000000114148890 */ /* 0x000fe4000fffe03f */
[----:B------:R-:W-:Y:S02]  /*12e0*/  UISETP.GE.U32.AND UP1, UPT, UR4, UR9, UPT ;  /* 0x000000090400728c */ /* 0x000fe4000bf26070 */
[----:B------:R-:W-:-:S04]  /*12f0*/  ULOP3.LUT UR4, UR15, UR16, URZ, 0x3c, !UPT ;  /* 0x000000100f047292 */ /* 0x000fc8000f8e3c3f */
[----:B------:R-:W-:-:S05]  /*1300*/  UISETP.GE.AND UP0, UPT, UR4, URZ, UPT ;  /* 0x0000003f0400728c */ /* 0x000fca000bf06270 */
[----:B------:R-:W-:Y:S02]  /*1310*/  @UP1 UIADD3 UR20, UR20, 0x1, URZ ;  /* 0x0000000114141890 */ /* 0x000fe4000fffe03f */
[----:B------:R-:W-:-:S04]  /*1320*/  UISETP.NE.AND UP1, UPT, URZ, UR16, UPT ;  /* 0x000000103f00728c */ /* 0x000fc8000bf25270 */
[----:B------:R-:W-:-:S07]  /*1330*/  @!UP0 UIADD3 UR20, -UR20, URZ, URZ ;  /* 0x0000003f14148290 */ /* 0x000fce000fffe13f */
[----:B------:R-:W-:-:S04]  /*1340*/  @!UP1 ULOP3.LUT UR20, URZ, UR16, URZ, 0x33, !UPT ;  /* 0x000000103f149292 */ /* 0x000fc8000f8e333f */
[----:B------:R-:W-:-:S06]  /*1350*/  UIMAD.WIDE UR4, UR20, 0x4, UR30 ;  /* 0x00000004140478a5 */ /* 0x000fcc000f8e021e */
[----:B------:R-:W-:Y:S01]  /*1360*/  IMAD.U32 R10, RZ, RZ, UR4 ;  /* 0x00000004ff0a7e24 */ /* 0x000fe2000f8e00ff */
[----:B------:R-:W-:Y:S02]  /*1370*/  MOV R11, UR5 ;  /* 0x00000005000b7c02 */ /* 0x000fe40008000f00 */
[----:B------:R-:W-:Y:S01]  /*1380*/  IABS R5, c[0x0][0x1c8] ;  /* 0x0000720000057a13 */ /* 0x000fe20000000000 */
[----:B------:R-:W1:Y:S01]  /*1390*/  S2R R0, SR_CTAID.Z ;  /* 0x0000000000007919 */ /* 0x000e620000002700 */
[----:B------:R-:W-:Y:S01]  /*13a0*/  IMAD.MOV.U32 R6, RZ, RZ, RZ ;  /* 0x000000ffff067224 */ /* 0x000fe200078e00ff */
[----:B------:R-:W-:Y:S02]  /*13b0*/  ULDC UR21, c[0x0][0x1c8] ;  /* 0x0000720000157ab9 */ /* 0x000fe40000000800 */
[----:B------:R2:W3:Y:S01]  /*13c0*/  LDG.E R2, [R10.64] ;  /* 0x0000000c0a027981 */ /* 0x0004e2000c1e1900 */
[----:B------:R-:W4:Y:S01]  /*13d0*/  I2F.RP R8, R5 ;  /* 0x0000000500087306 */ /* 0x000f220000209400 */
[----:B------:R-:W-:-:S02]  /*13e0*/  ULOP3.LUT UR21, UR14, UR21, URZ, 0x3c, !UPT ;  /* 0x000000150e157292 */ /* 0x000fc4000f8e3c3f */
[----:B------:R-:W-:Y:S02]  /*13f0*/  UIADD3 UR20, -UR20, URZ, URZ ;  /* 0x0000003f14147290 */ /* 0x000fe4000fffe13f */
[----:B------:R-:W-:Y:S02]  /*1400*/  ULDC.64 UR4, c[0x0][0x180] ;  /* 0x0000600000047ab9 */ /* 0x000fe40000000a00 */
[----:B------:R-:W-:Y:S01]  /*1410*/  ISETP.LE.AND P0, PT, RZ, UR21, PT ;  /* 0x00000015ff007c0c */ /* 0x000fe2000bf03270 */
[----:B------:R-:W-:-:S04]  /*1420*/  UIMAD UR16, UR20, UR16, UR15 ;  /* 0x00000010141072a4 */ /* 0x000fc8000f8e020f */
[----:B------:R-:W-:Y:S01]  /*1430*/  USHF.R.S32.HI UR15, URZ, 0x1f, UR16 ;  /* 0x0000001f3f0f7899 */ /* 0x000fe20008011410 */
[----:B----4-:R-:W4:Y:S01]  /*1440*/  MUFU.RCP R7, R8 ;  /* 0x0000000800077308 */ /* 0x010f220000001000 */
[----:B-1----:R-:W-:Y:S02]  /*1450*/  IABS R0, R0 ;  /* 0x0000000000007213 */ /* 0x002fe40000000000 */
[----:B----4-:R-:W-:-:S06]  /*1460*/  IADD3 R7, R7, 0xffffffe, RZ ;  /* 0x0ffffffe07077810 */ /* 0x010fcc0007ffe0ff */
[----:B------:R-:W1:Y:S02]  /*1470*/  F2I.FTZ.U32.TRUNC.NTZ R7, R7 ;  /* 0x0000000700077305 */ /* 0x000e64000021f000 */
[----:B-1----:R-:W-:-:S04]  /*1480*/  IMAD.MOV R3, RZ, RZ, -R7 ;  /* 0x000000ffff037224 */ /* 0x002fc800078e0a07 */
[----:B------:R-:W-:-:S04]  /*1490*/  IMAD R3, R3, R5, RZ ;  /* 0x0000000503037224 */ /* 0x000fc800078e02ff */
[----:B------:R-:W-:Y:S01]  /*14a0*/  IMAD.HI.U32 R6, R7, R3, R6 ;  /* 0x0000000307067227 */ /* 0x000fe200078e0006 */
[----:B------:R-:W-:-:S05]  /*14b0*/  MOV R3, R0 ;  /* 0x0000000000037202 */ /* 0x000fca0000000f00 */
[----:B------:R-:W-:-:S04]  /*14c0*/  IMAD.HI.U32 R8, R6, R3, RZ ;  /* 0x0000000306087227 */ /* 0x000fc800078e00ff */
[----:B------:R-:W-:-:S04]  /*14d0*/  IMAD.MOV R0, RZ, RZ, -R8 ;  /* 0x000000ffff007224 */ /* 0x000fc800078e0a08 */
[----:B------:R-:W-:-:S05]  /*14e0*/  IMAD R0, R5, R0, R3 ;  /* 0x0000000005007224 */ /* 0x000fca00078e0203 */
[----:B------:R-:W-:-:S13]  /*14f0*/  ISETP.GT.U32.AND P1, PT, R5, R0, PT ;  /* 0x000000000500720c */ /* 0x000fda0003f24070 */
[----:B------:R-:W-:Y:S01]  /*1500*/  @!P1 IMAD.IADD R0, R0, 0x1, -R5 ;  /* 0x0000000100009824 */ /* 0x000fe200078e0a05 */
[----:B------:R-:W-:Y:S02]  /*1510*/  @!P1 IADD3 R8, R8, 0x1, RZ ;  /* 0x0000000108089810 */ /* 0x000fe40007ffe0ff */
[----:B------:R-:W-:Y:S02]  /*1520*/  ISETP.NE.AND P1, PT, RZ, c[0x0][0x1c8], PT ;  /* 0x00007200ff007a0c */ /* 0x000fe40003f25270 */
[----:B------:R-:W-:-:S13]  /*1530*/  ISETP.GE.U32.AND P2, PT, R0, R5, PT ;  /* 0x000000050000720c */ /* 0x000fda0003f46070 */
[----:B------:R-:W-:-:S04]  /*1540*/  @P2 IADD3 R8, R8, 0x1, RZ ;  /* 0x0000000108082810 */ /* 0x000fc80007ffe0ff */
[----:B------:R-:W-:Y:S02]  /*1550*/  @!P0 IADD3 R8, -R8, RZ, RZ ;  /* 0x000000ff08088210 */ /* 0x000fe40007ffe1ff */
[----:B------:R-:W-:-:S04]  /*1560*/  @!P1 LOP3.LUT R8, RZ, c[0x0][0x1c8], RZ, 0x33, !PT ;  /* 0x00007200ff089a12 */ /* 0x000fc800078e33ff */
[----:B------:R-:W-:-:S05]  /*1570*/  SHF.R.S32.HI R7, RZ, 0x1f, R8 ;  /* 0x0000001fff077819 */ /* 0x000fca0000011408 */
[----:B------:R-:W-:-:S04]  /*1580*/  IMAD R5, R7, c[0x0][0x1b0], RZ ;  /* 0x00006c0007057a24 */ /* 0x000fc800078e02ff */
[----:B--2---:R-:W-:Y:S01]  /*1590*/  IMAD R10, R8, c[0x0][0x1b4], R5 ;  /* 0x00006d00080a7a24 */ /* 0x004fe200078e0205 */
[----:B---3--:R-:W1:Y:S02]  /*15a0*/  R2UR UR7, R2 ;  /* 0x00000000020773c2 */ /* 0x008e6400000e0000 */
[----:B-1----:R-:W-:Y:S02]  /*15b0*/  USHF.R.S32.HI UR6, URZ, 0x1f, UR7 ;  /* 0x0000001f3f067899 */ /* 0x002fe40008011407 */
[----:B------:R-:W-:Y:S02]  /*15c0*/  UIMAD.WIDE.U32 UR28, UR7, UR4, URZ ;  /* 0x00000004071c72a5 */ /* 0x000fe4000f8e003f */
[----:B------:R-:W-:-:S04]  /*15d0*/  UIMAD UR18, UR6, UR4, URZ ;  /* 0x00000004061272a4 */ /* 0x000fc8000f8e023f */
[----:B------:R-:W-:Y:S02]  /*15e0*/  UIMAD UR18, UR7, UR5, UR18 ;  /* 0x00000005071272a4 */ /* 0x000fe4000f8e0212 */
[----:B------:R-:W-:Y:S02]  /*15f0*/  UMOV UR20, UR28 ;  /* 0x0000001c00147c82 */ /* 0x000fe40008000000 */
[----:B------:R-:W-:Y:S02]  /*1600*/  ULDC.64 UR4, c[0x0][0x198] ;  /* 0x0000660000047ab9 */ /* 0x000fe40000000a00 */
[----:B------:R-:W-:Y:S02]  /*1610*/  UIADD3 UR21, UR29, UR18, URZ ;  /* 0x000000121d157290 */ /* 0x000fe4000fffe03f */
[----:B------:R-:W-:Y:S02]  /*1620*/  UIMAD UR18, UR15, UR4, URZ ;  /* 0x000000040f1272a4 */ /* 0x000fe4000f8e023f */
[----:B------:R-:W-:-:S02]  /*1630*/  UIMAD.WIDE.U32 UR20, UR16, UR4, UR20 ;  /* 0x00000004101472a5 */ /* 0x000fc4000f8e0014 */
[----:B------:R-:W-:-:S04]  /*1640*/  UIMAD UR5, UR16, UR5, UR18 ;  /* 0x00000005100572a4 */ /* 0x000fc8000f8e0212 */
[----:B------:R-:W-:Y:S01]  /*1650*/  UIADD3 UR18, UR21, UR5, URZ ;  /* 0x0000000515127290 */ /* 0x000fe2000fffe03f */
[----:B------:R-:W-:Y:S01]  /*1660*/  MOV R3, UR21 ;  /* 0x0000001500037c02 */ /* 0x000fe20008000f00 */
[----:B------:R-:W-:Y:S01]  /*1670*/  IMAD.U32 R2, RZ, RZ, UR20 ;  /* 0x00000014ff027e24 */ /* 0x000fe2000f8e00ff */
[----:B------:R-:W-:Y:S02]  /*1680*/  ULDC.64 UR4, c[0x0][0x188] ;  /* 0x0000620000047ab9 */ /* 0x000fe40000000a00 */
[----:B------:R-:W-:Y:S01]  /*1690*/  UIMAD UR6, UR6, UR4, URZ ;  /* 0x00000004060672a4 */ /* 0x000fe2000f8e023f */
[----:B------:R-:W-:Y:S01]  /*16a0*/  IMAD.U32 R3, RZ, RZ, UR18 ;  /* 0x00000012ff037e24 */ /* 0x000fe2000f8e00ff */
[----:B------:R-:W-:Y:S02]  /*16b0*/  UIMAD.WIDE.U32 UR20, UR7, UR4, URZ ;  /* 0x00000004071472a5 */ /* 0x000fe4000f8e003f */
[----:B------:R-:W-:Y:S01]  /*16c0*/  UIMAD UR5, UR7, UR5, UR6 ;  /* 0x00000005070572a4 */ /* 0x000fe2000f8e0206 */
[----:B------:R-:W-:-:S03]  /*16d0*/  IMAD.WIDE.U32 R18, R8, c[0x0][0x1b0], R2 ;  /* 0x00006c0008127a25 */ /* 0x000fc600078e0002 */
[----:B------:R-:W-:Y:S02]  /*16e0*/  UIADD3 UR18, UR21, UR5, URZ ;  /* 0x0000000515127290 */ /* 0x000fe4000fffe03f */
[----:B------:R-:W-:Y:S01]  /*16f0*/  IADD3 R10, R19, R10, RZ ;  /* 0x0000000a130a7210 */ /* 0x000fe20007ffe0ff */
[----:B------:R-:W-:Y:S05]  /*1700*/  BRA `(.L_x_2064) ;  /* 0x000004f000007947 */ /* 0x000fea0003800000 */
.L_x_2063:
[----:B---3--:R-:W-:Y:S02]  /*1710*/  UISETP.NE.AND UP0, UPT, UR18, -0x1, UPT ;  /* 0xffffffff1200788c */ /* 0x008fe4000bf05270 */
[----:B------:R-:W-:-:S04]  /*1720*/  ULDC.64 UR4, c[0x0][0x198] ;  /* 0x0000660000047ab9 */ /* 0x000fc80000000a00 */
[----:B------:R-:W-:-:S05]  /*1730*/  PLOP3.LUT P0, PT, PT, PT, UP0, 0x80, 0x0 ;  /* 0x000000000000781c */ /* 0x000fca0003f0f008 */
[----:B------:R-:W-:-:S04]  /*1740*/  @UP0 UIADD3 UR21, UR7, UR18, URZ ;  /* 0x0000001207150290 */ /* 0x000fc8000fffe03f */
[----:B------:R-:W-:-:S04]  /*1750*/  @UP0 UIMAD.WIDE.U32 UR28, UR21, UR4, URZ ;  /* 0x00000004151c02a5 */ /* 0x000fc8000f8e003f */
[----:B------:R-:W-:Y:S01]  /*1760*/  @UP0 UIMAD UR21, UR21, UR5, UR29 ;  /* 0x00000005151502a4 */ /* 0x000fe2000f8e021d */
[----:B------:R-:W-:Y:S05]  /*1770*/  @P0 BRA `(.L_x_2065) ;  /* 0x000000c000000947 */ /* 0x000fea0003800000 */
[----:B------:R-:W-:Y:S02]  /*1780*/  USHF.R.S32.HI UR15, URZ, 0x1f, UR7 ;  /* 0x0000001f3f0f7899 */ /* 0x000fe40008011407 */
[----:B------:R-:W-:Y:S02]  /*1790*/  ULDC.64 UR4, c[0x0][0x198] ;  /* 0x0000660000047ab9 */ /* 0x000fe40000000a00 */
[----:B------:R-:W-:Y:S02]  /*17a0*/  UIMAD UR15, UR15, UR4, URZ ;  /* 0x000000040f0f72a4 */ /* 0x000fe4000f8e023f */
[----:B------:R-:W-:Y:S02]  /*17b0*/  UIMAD.WIDE.U32 UR20, UR7, UR4, URZ ;  /* 0x00000004071472a5 */ /* 0x000fe4000f8e003f */
[----:B------:R-:W-:Y:S02]  /*17c0*/  UIMAD UR15, UR7, UR5, UR15 ;  /* 0x00000005070f72a4 */ /* 0x000fe4000f8e020f */
[----:B------:R-:W-:-:S02]  /*17d0*/  USHF.R.S32.HI UR16, URZ, 0x1f, UR6 ;  /* 0x0000001f3f107899 */ /* 0x000fc40008011406 */
[----:B------:R-:W-:Y:S02]  /*17e0*/  ULDC.64 UR4, c[0x0][0x180] ;  /* 0x0000600000047ab9 */ /* 0x000fe40000000a00 */
[----:B------:R-:W-:Y:S02]  /*17f0*/  UIADD3 UR21, UR21, UR15, URZ ;  /* 0x0000000f15157290 */ /* 0x000fe4000fffe03f */
[----:B------:R-:W-:Y:S02]  /*1800*/  UIMAD UR16, UR16, UR4, URZ ;  /* 0x00000004101072a4 */ /* 0x000fe4000f8e023f */
[----:B------:R-:W-:Y:S02]  /*1810*/  UIMAD.WIDE.U32 UR28, UR6, UR4, UR20 ;  /* 0x00000004061c72a5 */ /* 0x000fe4000f8e0014 */
[----:B------:R-:W-:-:S04]  /*1820*/  UIMAD UR5, UR6, UR5, UR16 ;  /* 0x00000005060572a4 */ /* 0x000fc8000f8e0210 */
[----:B------:R-:W-:Y:S02]  /*1830*/  UIADD3 UR21, UR29, UR5, URZ ;  /* 0x000000051d157290 */ /* 0x000fe4000fffe03f */
.L_x_2065:
[----:B------:R-:W-:Y:S01]  /*1840*/  IABS R3, c[0x0][0x1c8] ;  /* 0x0000720000037a13 */ /* 0x000fe20000000000 */
[----:B------:R-:W1:Y:S01]  /*1850*/  S2R R0, SR_CTAID.Z ;  /* 0x0000000000007919 */ /* 0x000e620000002700 */
[----:B------:R-:W-:Y:S02]  /*1860*/  ULDC UR4, c[0x0][0x1c8] ;  /* 0x0000720000047ab9 */ /* 0x000fe40000000800 */
[----:B------:R-:W2:Y:S01]  /*1870*/  I2F.RP R5, R3 ;  /* 0x0000000300057306 */ /* 0x000ea20000209400 */
[----:B------:R-:W-:Y:S02]  /*1880*/  ULOP3.LUT UR4, UR14, UR4, URZ, 0x3c, !UPT ;  /* 0x000000040e047292 */ /* 0x000fe4000f8e3c3f */
[----:B------:R-:W-:Y:S02]  /*1890*/  ULEA UR16, UR8, 0xffffffc0, 0x6 ;  /* 0xffffffc008107891 */ /* 0x000fe4000f8e303f */
[----:B------:R-:W-:Y:S02]  /*18a0*/  UMOV UR29, UR21 ;  /* 0x00000015001d7c82 */ /* 0x000fe40008000000 */
[----:B------:R-:W-:Y:S01]  /*18b0*/  ISETP.LE.AND P2, PT, RZ, UR4, PT ;  /* 0x00000004ff007c0c */ /* 0x000fe2000bf43270 */
[----:B------:R-:W-:-:S02]  /*18c0*/  USHF.R.S32.HI UR15, URZ, 0x1f, UR16 ;  /* 0x0000001f3f0f7899 */ /* 0x000fc40008011410 */
[----:B------:R-:W-:Y:S02]  /*18d0*/  ULDC.64 UR4, c[0x0][0x198] ;  /* 0x0000660000047ab9 */ /* 0x000fe40000000a00 */
[----:B------:R-:W-:Y:S02]  /*18e0*/  UIMAD UR20, UR15, UR4, URZ ;  /* 0x000000040f1472a4 */ /* 0x000fe4000f8e023f */
[----:B------:R-:W-:Y:S01]  /*18f0*/  UIMAD.WIDE.U32 UR28, UR16, UR4, UR28 ;  /* 0x00000004101c72a5 */ /* 0x000fe2000f8e001c */
[----:B--2---:R-:W2:Y:S01]  /*1900*/  MUFU.RCP R6, R5 ;  /* 0x0000000500067308 */ /* 0x004ea20000001000 */
[----:B------:R-:W-:Y:S02]  /*1910*/  UIMAD UR4, UR16, UR5, UR20 ;  /* 0x00000005100472a4 */ /* 0x000fe4000f8e0214 */
[----:B------:R-:W-:Y:S01]  /*1920*/  @UP0 UIADD3 UR18, UR7, UR18, URZ ;  /* 0x0000001207120290 */ /* 0x000fe2000fffe03f */
[----:B-1----:R-:W-:Y:S01]  /*1930*/  IABS R0, R0 ;  /* 0x0000000000007213 */ /* 0x002fe20000000000 */
[----:B------:R-:W-:-:S06]  /*1940*/  UIADD3 UR4, UR29, UR4, URZ ;  /* 0x000000041d047290 */ /* 0x000fcc000fffe03f */
[----:B------:R-:W-:Y:S01]  /*1950*/  MOV R19, UR4 ;  /* 0x0000000400137c02 */ /* 0x000fe20008000f00 */
[----:B------:R-:W-:Y:S02]  /*1960*/  ULDC.64 UR4, c[0x0][0x1a0] ;  /* 0x0000680000047ab9 */ /* 0x000fe40000000a00 */
[----:B------:R-:W-:Y:S01]  /*1970*/  @UP0 UIMAD.WIDE.U32 UR20, UR18, UR4, URZ ;  /* 0x00000004121402a5 */ /* 0x000fe2000f8e003f */
[----:B--2---:R-:W-:-:S03]  /*1980*/  IADD3 R6, R6, 0xffffffe, RZ ;  /* 0x0ffffffe06067810 */ /* 0x004fc60007ffe0ff */
[----:B------:R-:W-:Y:S01]  /*1990*/  @UP0 UIMAD UR18, UR18, UR5, UR21 ;  /* 0x00000005121202a4 */ /* 0x000fe2000f8e0215 */
[----:B------:R-:W1:Y:S02]  /*19a0*/  F2I.FTZ.U32.TRUNC.NTZ R7, R6 ;  /* 0x0000000600077305 */ /* 0x000e64000021f000 */
[----:B-1----:R-:W-:Y:S02]  /*19b0*/  IMAD.MOV R2, RZ, RZ, -R7 ;  /* 0x000000ffff027224 */ /* 0x002fe400078e0a07 */
[----:B------:R-:W-:Y:S02]  /*19c0*/  IMAD.MOV.U32 R6, RZ, RZ, RZ ;  /* 0x000000ffff067224 */ /* 0x000fe400078e00ff */
[----:B------:R-:W-:-:S04]  /*19d0*/  IMAD R2, R2, R3, RZ ;  /* 0x0000000302027224 */ /* 0x000fc800078e02ff */
[----:B------:R-:W-:Y:S01]  /*19e0*/  IMAD.HI.U32 R7, R7, R2, R6 ;  /* 0x0000000207077227 */ /* 0x000fe200078e0006 */
[----:B------:R-:W-:-:S05]  /*19f0*/  MOV R2, R0 ;  /* 0x0000000000027202 */ /* 0x000fca0000000f00 */
[----:B------:R-:W-:-:S04]  /*1a00*/  IMAD.HI.U32 R8, R7, R2, RZ ;  /* 0x0000000207087227 */ /* 0x000fc800078e00ff */
[----:B------:R-:W-:-:S04]  /*1a10*/  IMAD.MOV R0, RZ, RZ, -R8 ;  /* 0x000000ffff007224 */ /* 0x000fc800078e0a08 */
[----:B------:R-:W-:Y:S01]  /*1a20*/  IMAD R0, R3, R0, R2 ;  /* 0x0000000003007224 */ /* 0x000fe200078e0202 */
[----:B------:R-:W-:-:S04]  /*1a30*/  MOV R2, UR28 ;  /* 0x0000001c00027c02 */ /* 0x000fc80008000f00 */
[----:B------:R-:W-:Y:S01]  /*1a40*/  ISETP.GT.U32.AND P1, PT, R3, R0, PT ;  /* 0x000000000300720c */ /* 0x000fe20003f24070 */
[----:B------:R-:W-:-:S12]  /*1a50*/  IMAD.MOV.U32 R18, RZ, RZ, R2 ;  /* 0x000000ffff127224 */ /* 0x000fd800078e0002 */
[-C--:B------:R-:W-:Y:S02]  /*1a60*/  @!P1 IADD3 R0, R0, -R3.reuse, RZ ;  /* 0x8000000300009210 */ /* 0x080fe40007ffe0ff */
[----:B------:R-:W-:Y:S02]  /*1a70*/  @!P1 IADD3 R8, R8, 0x1, RZ ;  /* 0x0000000108089810 */ /* 0x000fe40007ffe0ff */
[----:B------:R-:W-:Y:S01]  /*1a80*/  ISETP.GE.U32.AND P3, PT, R0, R3, PT ;  /* 0x000000030000720c */ /* 0x000fe20003f66070 */
[----:B------:R-:W-:Y:S01]  /*1a90*/  IMAD.U32 R3, RZ, RZ, UR29 ;  /* 0x0000001dff037e24 */ /* 0x000fe2000f8e00ff */
[----:B------:R-:W-:-:S11]  /*1aa0*/  ISETP.NE.AND P1, PT, RZ, c[0x0][0x1c8], PT ;  /* 0x00007200ff007a0c */ /* 0x000fd60003f25270 */
[----:B------:R-:W-:-:S05]  /*1ab0*/  @P3 IADD3 R8, R8, 0x1, RZ ;  /* 0x0000000108083810 */ /* 0x000fca0007ffe0ff */
[----:B------:R-:W-:Y:S01]  /*1ac0*/  @!P2 IMAD.MOV R8, RZ, RZ, -R8 ;  /* 0x000000ffff08a224 */ /* 0x000fe200078e0a08 */
[----:B------:R-:W-:-:S04]  /*1ad0*/  @!P1 LOP3.LUT R8, RZ, c[0x0][0x1c8], RZ, 0x33, !PT ;  /* 0x00007200ff089a12 */ /* 0x000fc800078e33ff */
[----:B------:R-:W-:Y:S01]  /*1ae0*/  SHF.R.S32.HI R7, RZ, 0x1f, R8 ;  /* 0x0000001fff077819 */ /* 0x000fe20000011408 */
[----:B------:R-:W-:-:S04]  /*1af0*/  IMAD.WIDE.U32 R18, R8, c[0x0][0x1b0], R18 ;  /* 0x00006c0008127a25 */ /* 0x000fc800078e0012 */
[----:B------:R-:W-:-:S04]  /*1b00*/  IMAD R3, R7, c[0x0][0x1b0], RZ ;  /* 0x00006c0007037a24 */ /* 0x000fc800078e02ff */
[----:B------:R-:W-:-:S05]  /*1b10*/  IMAD R10, R8, c[0x0][0x1b4], R3 ;  /* 0x00006d00080a7a24 */ /* 0x000fca00078e0203 */
[----:B------:R-:W-:Y:S01]  /*1b20*/  IADD3 R10, R19, R10, RZ ;  /* 0x0000000a130a7210 */ /* 0x000fe20007ffe0ff */
        /* <DEDUP_REMOVED lines=13> */
.L_x_2064:
[----:B------:R-:W-:Y:S01]  /*1c00*/  SHF.R.S32.HI R85, RZ, 0x1f, R4 ;  /* 0x0000001fff557819 */ /* 0x000fe20000011404 */
[----:B------:R-:W-:Y:S01]  /*1c10*/  UISETP.NE.AND UP0, UPT, UR24, -0x1, UPT ;  /* 0xffffffff1800788c */ /* 0x000fe2000bf05270 */
[----:B------:R-:W1:Y:S01]  /*1c20*/  S2R R16, SR_CTAID.Z ;  /* 0x0000000000107919 */ /* 0x000e620000002700 */
[----:B------:R-:W-:Y:S01]  /*1c30*/  ULDC.64 UR6, c[0x0][0x190] ;  /* 0x0000640000067ab9 */ /* 0x000fe20000000a00 */
[CC--:B------:R-:W-:Y:S01]  /*1c40*/  LEA.HI R3, R85.reuse, R4.reuse, RZ, 0x3 ;  /* 0x0000000455037211 */ /* 0x0c0fe200078f18ff */
[----:B------:R-:W-:Y:S01]  /*1c50*/  ULDC.64 UR4, c[0x0][0x178] ;  /* 0x00005e0000047ab9 */ /* 0x000fe20000000a00 */
[----:B------:R-:W-:Y:S01]  /*1c60*/  LEA.HI R9, R85, R4, RZ, 0x4 ;  /* 0x0000000455097211 */ /* 0x000fe200078f20ff */
[----:B------:R-:W2:Y:S01]  /*1c70*/  S2R R21, SR_CTAID.X ;  /* 0x0000000000157919 */ /* 0x000ea20000002500 */
[----:B------:R-:W-:Y:S01]  /*1c80*/  SHF.R.S32.HI R14, RZ, 0x3, R3 ;  /* 0x00000003ff0e7819 */ /* 0x000fe20000011403 */
[----:B------:R-:W-:Y:S01]  /*1c90*/  IMAD R7, R7, c[0x0][0x1b8], RZ ;  /* 0x00006e0007077a24 */ /* 0x000fe200078e02ff */
[----:B------:R-:W-:Y:S01]  /*1ca0*/  LOP3.LUT R3, R3, 0xfffffff8, RZ, 0xc0, !PT ;  /* 0xfffffff803037812 */ /* 0x000fe200078ec0ff */
[----:B------:R-:W-:Y:S01]  /*1cb0*/  BSSY B0, `(.L_x_2066) ;  /* 0x000006f000007945 */ /* 0x000fe20003800000 */
[----:B------:R-:W-:Y:S01]  /*1cc0*/  SHF.R.S32.HI R0, RZ, 0x4, R9 ;  /* 0x00000004ff007819 */ /* 0x000fe20000011409 */
[----:B------:R-:W-:Y:S01]  /*1cd0*/  IMAD.SHL.U32 R5, R14, 0x40, RZ ;  /* 0x000000400e057824 */ /* 0x000fe200078e00ff */
[----:B------:R-:W-:Y:S01]  /*1ce0*/  @UP0 UIMAD.WIDE.U32 UR32, UR24, UR6, URZ ;  /* 0x00000006182002a5 */ /* 0x000fe2000f8e003f */
[----:B------:R-:W-:Y:S01]  /*1cf0*/  IMAD.IADD R2, R4, 0x1, -R3 ;  /* 0x0000000104027824 */ /* 0x000fe200078e0a03 */
[C---:B------:R-:W-:Y:S01]  /*1d00*/  LEA.HI R193, R9.reuse, R0, RZ, 0x1 ;  /* 0x0000000009c17211 */ /* 0x040fe200078f08ff */
[----:B------:R-:W-:Y:S01]  /*1d10*/  @!UP0 USHF.R.S32.HI UR6, URZ, 0x1f, UR17 ;  /* 0x0000001f3f068899 */ /* 0x000fe20008011411 */
[----:B------:R-:W-:Y:S01]  /*1d20*/  LOP3.LUT R9, R9, 0xfffffff0, RZ, 0xc0, !PT ;  /* 0xfffffff009097812 */ /* 0x000fe200078ec0ff */
[----:B------:R-:W-:Y:S01]  /*1d30*/  IMAD.SHL.U32 R200, R2, 0x8, RZ ;  /* 0x0000000802c87824 */ /* 0x000fe200078e00ff */
[----:B------:R-:W-:Y:S01]  /*1d40*/  LOP3.LUT R5, R5, 0x1c0, RZ, 0xc0, !PT ;  /* 0x000001c005057812 */ /* 0x000fe200078ec0ff */
[----:B------:R-:W-:Y:S01]  /*1d50*/  @!UP0 UIMAD UR6, UR6, UR4, URZ ;  /* 0x00000004060682a4 */ /* 0x000fe2000f8e023f */
[----:B------:R-:W-:Y:S01]  /*1d60*/  LOP3.LUT R193, R193, 0xfffffffe, RZ, 0xc0, !PT ;  /* 0xfffffffec1c17812 */ /* 0x000fe200078ec0ff */
[----:B------:R-:W-:Y:S01]  /*1d70*/  IMAD.IADD R9, R4, 0x1, -R9 ;  /* 0x0000000104097824 */ /* 0x000fe200078e0a09 */
[----:B------:R-:W-:Y:S01]  /*1d80*/  LOP3.LUT R3, R5, 0x38, R200, 0xf8, !PT ;  /* 0x0000003805037812 */ /* 0x000fe200078ef8c8 */
[----:B------:R-:W-:Y:S01]  /*1d90*/  @!UP0 UIMAD.WIDE.U32 UR28, UR17, UR4, URZ ;  /* 0x00000004111c82a5 */ /* 0x000fe2000f8e003f */
[----:B------:R-:W-:Y:S01]  /*1da0*/  SHF.R.U32.HI R198, RZ, 0x3, R5 ;  /* 0x00000003ffc67819 */ /* 0x000fe20000011605 */
[----:B------:R-:W-:Y:S01]  /*1db0*/  IMAD.IADD R193, R0, 0x1, -R193 ;  /* 0x0000000100c17824 */ /* 0x000fe200078e0ac1 */
[----:B------:R-:W-:Y:S01]  /*1dc0*/  LEA.HI R5, R85, R4, RZ, 0x6 ;  /* 0x0000000455057211 */ /* 0x000fe200078f30ff */
[----:B------:R-:W-:Y:S01]  /*1dd0*/  @!UP0 UIMAD UR5, UR17, UR5, UR6 ;  /* 0x00000005110582a4 */ /* 0x000fe2000f8e0206 */
[----:B------:R-:W-:Y:S01]  /*1de0*/  SHF.R.S32.HI R0, RZ, 0x1f, R9 ;  /* 0x0000001fff007819 */ /* 0x000fe20000011409 */
[----:B------:R-:W-:Y:S01]  /*1df0*/  @UP0 UIMAD UR7, UR24, UR7, UR33 ;  /* 0x00000007180702a4 */ /* 0x000fe2000f8e0221 */
[----:B------:R-:W-:Y:S01]  /*1e00*/  LOP3.LUT R198, R3, R198, RZ, 0x3c, !PT ;  /* 0x000000c603c67212 */ /* 0x000fe200078e3cff */
[----:B------:R-:W-:Y:S01]  /*1e10*/  IMAD.SHL.U32 R5, R5, 0x8, RZ ;  /* 0x0000000805057824 */ /* 0x000fe200078e00ff */
[----:B------:R-:W-:Y:S01]  /*1e20*/  LEA.HI R3, R0, R9, RZ, 0x3 ;  /* 0x0000000900037211 */ /* 0x000fe200078f18ff */
[----:B------:R-:W-:Y:S01]  /*1e30*/  @!UP0 UMOV UR32, UR28 ;  /* 0x0000001c00208c82 */ /* 0x000fe20008000000 */
[----:B------:R-:W-:Y:S01]  /*1e40*/  SHF.R.S32.HI R15, RZ, 0x1f, R14 ;  /* 0x0000001fff0f7819 */ /* 0x000fe2000001140e */
[----:B------:R-:W-:Y:S01]  /*1e50*/  @!UP0 UIADD3 UR7, UR29, UR5, URZ ;  /* 0x000000051d078290 */ /* 0x000fe2000fffe03f */
[----:B------:R-:W-:Y:S01]  /*1e60*/  LOP3.LUT R0, R3, 0xfffffff8, RZ, 0xc0, !PT ;  /* 0xfffffff803007812 */ /* 0x000fe200078ec0ff */
[----:B------:R-:W-:Y:S01]  /*1e70*/  USHF.R.S32.HI UR6, URZ, 0x1f, UR14 ;  /* 0x0000001f3f067899 */ /* 0x000fe2000801140e */
[----:B------:R-:W-:Y:S01]  /*1e80*/  LOP3.LUT R198, R198, 0xfffffe00, R5, 0xf8, !PT ;  /* 0xfffffe00c6c67812 */ /* 0x000fe200078ef805 */
[----:B------:R-:W-:Y:S01]  /*1e90*/  IMAD R133, R15, c[0x0][0x198], RZ ;  /* 0x000066000f857a24 */ /* 0x000fe200078e02ff */
[----:B------:R-:W-:Y:S01]  /*1ea0*/  SHF.R.S32.HI R5, RZ, 0x1f, R200 ;  /* 0x0000001fff057819 */ /* 0x000fe200000114c8 */
[----:B------:R-:W-:Y:S01]  /*1eb0*/  IMAD.IADD R0, R9, 0x1, -R0 ;  /* 0x0000000109007824 */ /* 0x000fe200078e0a00 */
[----:B------:R-:W-:Y:S01]  /*1ec0*/  IADD3 R18, P2, R200, R18, RZ ;  /* 0x00000012c8127210 */ /* 0x000fe20007f5e0ff */
[----:B------:R-:W-:Y:S01]  /*1ed0*/  IMAD R133, R14, c[0x0][0x19c], R133 ;  /* 0x000067000e857a24 */ /* 0x000fe200078e0285 */
[----:B------:R-:W-:Y:S01]  /*1ee0*/  IADD3 R22, P1, R200, UR20, RZ ;  /* 0x00000014c8167c10 */ /* 0x000fe2000ff3e0ff */
[----:B------:R-:W-:Y:S01]  /*1ef0*/  IMAD R6, R8, c[0x0][0x1bc], R7 ;  /* 0x00006f0008067a24 */ /* 0x000fe200078e0207 */
[----:B------:R-:W-:Y:S01]  /*1f00*/  IADD3 R12, P0, R200, UR32, RZ ;  /* 0x00000020c80c7c10 */ /* 0x000fe2000ff1e0ff */
[C---:B------:R-:W-:Y:S01]  /*1f10*/  IMAD.X R19, R5.reuse, 0x1, R10, P2 ;  /* 0x0000000105137824 */ /* 0x040fe200010e060a */
[C---:B------:R-:W-:Y:S01]  /*1f20*/  IADD3.X R23, R5.reuse, UR18, RZ, P1, !PT ;  /* 0x0000001205177c10 */ /* 0x040fe20008ffe4ff */
[----:B------:R-:W-:Y:S01]  /*1f30*/  UIADD3 UR18, -UR10, UR26, URZ ;  /* 0x0000001a0a127290 */ /* 0x000fe2000fffe13f */
[----:B------:R-:W-:Y:S01]  /*1f40*/  IADD3.X R13, R5, UR7, RZ, P0, !PT ;  /* 0x00000007050d7c10 */ /* 0x000fe200087fe4ff */
[----:B------:R-:W-:Y:S01]  /*1f50*/  IMAD.WIDE.U32 R134, R14, c[0x0][0x198], R18 ;  /* 0x000066000e867a25 */ /* 0x000fe200078e0012 */
[----:B------:R-:W-:Y:S01]  /*1f60*/  R2P PR, R0, 0x6 ;  /* 0x0000000600007804 */ /* 0x000fe20000000000 */
[----:B------:R-:W-:Y:S01]  /*1f70*/  ULDC.64 UR4, c[0x0][0x1a8] ;  /* 0x00006a0000047ab9 */ /* 0x000fe20000000a00 */
[----:B------:R-:W-:Y:S01]  /*1f80*/  IADD3 R144, P0, R14, UR16, RZ ;  /* 0x000000100e907c10 */ /* 0x000fe2000ff1e0ff */
[----:B------:R-:W-:Y:S01]  /*1f90*/  IMAD.SHL.U32 R0, R0, 0x40, RZ ;  /* 0x0000004000007824 */ /* 0x000fe200078e00ff */
[----:B------:R-:W-:Y:S01]  /*1fa0*/  UIMAD UR4, UR6, UR4, URZ ;  /* 0x00000004060472a4 */ /* 0x000fe2000f8e023f */
[----:B------:R-:W-:Y:S01]  /*1fb0*/  IMAD.IADD R133, R135, 0x1, R133 ;  /* 0x0000000187857824 */ /* 0x000fe200078e0285 */
[----:B------:R-:W-:Y:S01]  /*1fc0*/  IADD3.X R135, R15, UR15, RZ, P0, !PT ;  /* 0x0000000f0f877c10 */ /* 0x000fe200087fe4ff */
[----:B------:R-:W-:Y:S01]  /*1fd0*/  IMAD.SHL.U32 R5, R193, 0x8, RZ ;  /* 0x00000008c1057824 */ /* 0x000fe200078e00ff */
[----:B------:R-:W-:Y:S01]  /*1fe0*/  LOP3.LUT R0, R0, 0x1c0, RZ, 0xc0, !PT ;  /* 0x000001c000007812 */ /* 0x000fe200078ec0ff */
[----:B------:R-:W-:Y:S01]  /*1ff0*/  IMAD.WIDE.U32 R8, R8, c[0x0][0x1b8], R22 ;  /* 0x00006e0008087a25 */ /* 0x000fe200078e0016 */
[----:B------:R-:W-:Y:S01]  /*2000*/  ISETP.GE.AND P0, PT, R14, UR18, PT ;  /* 0x000000120e007c0c */ /* 0x000fe2000bf06270 */
[----:B------:R-:W-:Y:S01]  /*2010*/  UIMAD UR4, UR14, UR5, UR4 ;  /* 0x000000050e0472a4 */ /* 0x000fe2000f8e0204 */
[----:B------:R-:W-:Y:S01]  /*2020*/  LOP3.LUT R5, R0, 0x8, R5, 0xf8, !PT ;  /* 0x0000000800057812 */ /* 0x000fe200078ef805 */
[----:B------:R-:W-:Y:S01]  /*2030*/  IMAD.IADD R7, R9, 0x1, R6 ;  /* 0x0000000109077824 */ /* 0x000fe200078e0206 */
[----:B------:R-:W-:Y:S01]  /*2040*/  SHF.R.U32.HI R0, RZ, 0x3, R0 ;  /* 0x00000003ff007819 */ /* 0x000fe20000011600 */
[----:B------:R-:W-:Y:S01]  /*2050*/  IMAD R135, R135, c[0x0][0x1a0], RZ ;  /* 0x0000680087877a24 */ /* 0x000fe200078e02ff */
[----:B------:R-:W-:Y:S01]  /*2060*/  LEA.HI R85, R85, R4, RZ, 0x5 ;  /* 0x0000000455557211 */ /* 0x000fe200078f28ff */
[----:B------:R-:W-:Y:S01]  /*2070*/  IMAD.MOV.U32 R6, RZ, RZ, R8 ;  /* 0x000000ffff067224 */ /* 0x000fe200078e0008 */
[----:B------:R-:W-:Y:S01]  /*2080*/  LOP3.LUT R0, R5, R0, RZ, 0x3c, !PT ;  /* 0x0000000005007212 */ /* 0x000fe200078e3cff */
[----:B-1----:R-:W-:Y:S01]  /*2090*/  IMAD.WIDE.U32 R16, R16, c[0x0][0x1a8], R12 ;  /* 0x00006a0010107a25 */ /* 0x002fe200078e000c */
[----:B------:R-:W-:-:S02]  /*20a0*/  LOP3.LUT R13, R85, 0xffffffe0, RZ, 0xc0, !PT ;  /* 0xffffffe0550d7812 */ /* 0x000fc400078ec0ff */
[----:B------:R-:W-:Y:S01]  /*20b0*/  SHF.R.S32.HI R85, RZ, 0x5, R85 ;  /* 0x00000005ff557819 */ /* 0x000fe20000011455 */
[C---:B------:R-:W-:Y:S01]  /*20c0*/  IMAD R135, R144.reuse, c[0x0][0x1a4], R135 ;  /* 0x0000690090877a24 */ /* 0x040fe200078e0287 */
[----:B------:R-:W-:Y:S01]  /*20d0*/  IADD3 R19, R17, UR4, RZ ;  /* 0x0000000411137c10 */ /* 0x000fe2000fffe0ff */
[----:B------:R-:W-:Y:S01]  /*20e0*/  IMAD.WIDE.U32 R144, R144, c[0x0][0x1a0], R6 ;  /* 0x0000680090907a25 */ /* 0x000fe200078e0006 */
[C---:B------:R-:W-:Y:S02]  /*20f0*/  IADD3 R196, R200.reuse, 0x40, RZ ;  /* 0x00000040c8c47810 */ /* 0x040fe40007ffe0ff */
[----:B------:R-:W-:Y:S01]  /*2100*/  IADD3 R195, R200, 0x80, RZ ;  /* 0x00000080c8c37810 */ /* 0x000fe20007ffe0ff */
[----:B------:R-:W-:Y:S02]  /*2110*/  IMAD.SHL.U32 R3, R3, 0x40, RZ ;  /* 0x0000004003037824 */ /* 0x000fe400078e00ff */
[----:B------:R-:W-:Y:S02]  /*2120*/  IMAD.MOV.U32 R7, RZ, RZ, 0x10 ;  /* 0x00000010ff077424 */ /* 0x000fe400078e00ff */
[----:B------:R-:W-:Y:S01]  /*2130*/  IMAD.MOV.U32 R5, RZ, RZ, 0x20 ;  /* 0x00000020ff057424 */ /* 0x000fe200078e00ff */
[----:B------:R-:W-:Y:S01]  /*2140*/  LOP3.LUT R0, R0, 0xfffffe00, R3, 0xf8, !PT ;  /* 0xfffffe0000007812 */ /* 0x000fe200078ef803 */
[----:B--2---:R-:W-:Y:S01]  /*2150*/  IMAD.WIDE R20, R21, 0x40, R14 ;  /* 0x0000004015147825 */ /* 0x004fe200078e020e */
[----:B------:R-:W-:-:S02]  /*2160*/  SEL R7, R7, 0xfffffff0, !P1 ;  /* 0xfffffff007077807 */ /* 0x000fc40004800000 */
[----:B------:R-:W-:Y:S01]  /*2170*/  SEL R5, R5, 0xffffffe0, !P2 ;  /* 0xffffffe005057807 */ /* 0x000fe20005000000 */
[----:B------:R-:W-:Y:S02]  /*2180*/  IMAD.IADD R13, R4, 0x1, -R13 ;  /* 0x00000001040d7824 */ /* 0x000fe400078e0a0d */
[----:B------:R-:W-:Y:S02]  /*2190*/  IMAD.SHL.U32 R198, R198, 0x2, RZ ;  /* 0x00000002c6c67824 */ /* 0x000fe400078e00ff */
        /* <DEDUP_REMOVED lines=32> */
.L_x_2067:
[----:B------:R-:W-:Y:S05]  /*23a0*/  BSYNC B0 ;  /* 0x0000000000007941 */ /* 0x000fea0003800000 */
.L_x_2066:
[----:B------:R-:W-:Y:S01]  /*23b0*/  IADD3 R3, R14, 0x10, RZ ;  /* 0x000000100e037810 */ /* 0x000fe20007ffe0ff */
[----:B------:R-:W-:Y:S03]  /*23c0*/  BSSY B0, `(.L_x_2068) ;  /* 0x0000024000007945 */ /* 0x000fe60003800000 */
[----:B------:R-:W-:-:S13]  /*23d0*/  ISETP.GE.AND P0, PT, R3, UR18, PT ;  /* 0x0000001203007c0c */ /* 0x000fda000bf06270 */
        /* <DEDUP_REMOVED lines=34> */
.L_x_2069:
[----:B------:R-:W-:Y:S05]  /*2600*/  BSYNC B0 ;  /* 0x0000000000007941 */ /* 0x000fea0003800000 */
.L_x_2068:
[----:B------:R-:W-:Y:S01]  /*2610*/  IADD3 R12, R14, 0x20, RZ ;  /* 0x000000200e0c7810 */ /* 0x000fe20007ffe0ff */
[----:B------:R-:W-:Y:S03]  /*2620*/  BSSY B0, `(.L_x_2070) ;  /* 0x0000024000007945 */ /* 0x000fe60003800000 */
[----:B------:R-:W-:-:S13]  /*2630*/  ISETP.GE.AND P0, PT, R12, UR18, PT ;  /* 0x000000120c007c0c */ /* 0x000fda000bf06270 */
[----:B------:R-:W-:Y:S05]  /*2640*/  @P0 BRA `(.L_x_2071) ;  /* 0x0000021000000947 */ /* 0x000fea0003800000 */
[----:B-1----:R-:W-:Y:S01]  /*2650*/  IADD3 R9, P0, R20, 0x20, RZ ;  /* 0x0000002014097810 */ /* 0x002fe20007f1e0ff */
        /* <DEDUP_REMOVED lines=32> */
.L_x_2071:
[----:B------:R-:W-:Y:S05]  /*2860*/  BSYNC B0 ;  /* 0x0000000000007941 */ /* 0x000fea0003800000 */
.L_x_2070:
[----:B-1----:R-:W-:Y:S01]  /*2870*/  IADD3 R10, R14, 0x30, RZ ;  /* 0x000000300e0a7810 */ /* 0x002fe20007ffe0ff */
        /* <DEDUP_REMOVED lines=35> */
.L_x_2073:
[----:B------:R-:W-:Y:S05]  /*2ab0*/  BSYNC B0 ;  /* 0x0000000000007941 */ /* 0x000fea0003800000 */
.L_x_2072:
[----:B------:R-:W-:Y:S01]  /*2ac0*/  UIADD3 UR25, UR8, -0x1, URZ ;  /* 0xffffffff08197890 */ /* 0x000fe2000fffe03f */
[----:B------:R-:W-:Y:S03]  /*2ad0*/  BSSY B0, `(.L_x_2074) ;  /* 0x000001e000007945 */ /* 0x000fe60003800000 */
[----:B------:R-:W-:-:S04]  /*2ae0*/  USHF.L.U32 UR14, UR25, 0x6, URZ ;  /* 0x00000006190e7899 */ /* 0x000fc8000800063f */
[----:B------:R-:W-:-:S06]  /*2af0*/  UIADD3 UR15, -UR14, UR11, URZ ;  /* 0x0000000b0e0f7290 */ /* 0x000fcc000fffe13f */
[----:B------:R-:W-:-:S13]  /*2b00*/  ISETP.GE.AND P0, PT, R14, UR15, PT ;  /* 0x0000000f0e007c0c */ /* 0x000fda000bf06270 */
[----:B------:R-:W-:Y:S05]  /*2b10*/  @P0 BRA `(.L_x_2075) ;  /* 0x0000019000000947 */ /* 0x000fea0003800000 */
[----:B------:R-:W-:Y:S02]  /*2b20*/  ISETP.GE.AND P3, PT, R200, c[0x0][0x220], PT ;  /* 0x00008800c8007a0c */ /* 0x000fe40003f66270 */
[----:B------:R-:W-:Y:S02]  /*2b30*/  ISETP.GE.AND P2, PT, R196, c[0x0][0x220], PT ;  /* 0x00008800c4007a0c */ /* 0x000fe40003f46270 */
[----:B------:R-:W-:-:S09]  /*2b40*/  ISETP.GE.AND P0, PT, R195, c[0x0][0x220], PT ;  /* 0x00008800c3007a0c */ /* 0x000fd20003f06270 */
[C---:B------:R-:W-:Y:S01]  /*2b50*/  @!P3 LEA R16, P4, R134.reuse, c[0x0][0x168], 0x1 ;  /* 0x00005a008610ba11 */ /* 0x040fe200078808ff */
[----:B------:R2:W-:Y:S01]  /*2b60*/  @P3 STS.128 [R198+0x6000], RZ ;  /* 0x006000ffc6003388 */ /* 0x0005e20000000c00 */
[C---:B-1----:R-:W-:Y:S02]  /*2b70*/  @!P2 LEA R8, P1, R134.reuse, c[0x0][0x168], 0x1 ;  /* 0x00005a008608aa11 */ /* 0x042fe400078208ff */
        /* <DEDUP_REMOVED lines=19> */
.L_x_2075:
[----:B------:R-:W-:Y:S05]  /*2cb0*/  BSYNC B0 ;  /* 0x0000000000007941 */ /* 0x000fea0003800000 */
.L_x_2074:
[----:B------:R-:W-:Y:S01]  /*2cc0*/  ISETP.GE.AND P0, PT, R3, UR15, PT ;  /* 0x0000000f03007c0c */ /* 0x000fe2000bf06270 */
[----:B------:R-:W-:Y:S01]  /*2cd0*/  ULDC.64 UR6, c[0x0][0x198] ;  /* 0x0000660000067ab9 */ /* 0x000fe20000000a00 */
[----:B------:R-:W-:Y:S01]  /*2ce0*/  BSSY B0, `(.L_x_2076) ;  /* 0x000001f000007945 */ /* 0x000fe20003800000 */
[----:B------:R-:W-:Y:S02]  /*2cf0*/  USHF.L.U64.HI UR20, UR6, UR22, UR7 ;  /* 0x0000001606147299 */ /* 0x000fe40008010207 */
[----:B------:R-:W-:-:S08]  /*2d00*/  USHF.L.U32 UR21, UR6, 0x4, URZ ;  /* 0x0000000406157899 */ /* 0x000fd0000800063f */
[----:B------:R-:W-:Y:S05]  /*2d10*/  @P0 BRA `(.L_x_2077) ;  /* 0x000001b000000947 */ /* 0x000fea0003800000 */
[----:B------:R-:W-:Y:S02]  /*2d20*/  ISETP.GE.AND P3, PT, R200, c[0x0][0x220], PT ;  /* 0x00008800c8007a0c */ /* 0x000fe40003f66270 */
[----:B------:R-:W-:Y:S02]  /*2d30*/  ISETP.GE.AND P2, PT, R196, c[0x0][0x220], PT ;  /* 0x00008800c4007a0c */ /* 0x000fe40003f46270 */
[----:B-12---:R-:W-:Y:S02]  /*2d40*/  IADD3 R9, P1, R134, UR21, RZ ;  /* 0x0000001586097c10 */ /* 0x006fe4000ff3e0ff */
[----:B------:R-:W-:Y:S02]  /*2d50*/  ISETP.GE.AND P0, PT, R195, c[0x0][0x220], PT ;  /* 0x00008800c3007a0c */ /* 0x000fe40003f06270 */
[----:B------:R-:W-:-:S05]  /*2d60*/  IADD3.X R6, R133, UR20, RZ, P1, !PT ;  /* 0x0000001485067c10 */ /* 0x000fca0008ffe4ff */
        /* <DEDUP_REMOVED lines=22> */
.L_x_2077:
[----:B------:R-:W-:Y:S05]  /*2ed0*/  BSYNC B0 ;  /* 0x0000000000007941 */ /* 0x000fea0003800000 */
.L_x_2076:
[----:B------:R-:W-:Y:S01]  /*2ee0*/  ISETP.GE.AND P0, PT, R12, UR15, PT ;  /* 0x0000000f0c007c0c */ /* 0x000fe2000bf06270 */
[----:B------:R-:W-:-:S12]  /*2ef0*/  BSSY B0, `(.L_x_2078) ;  /* 0x000001f000007945 */ /* 0x000fd80003800000 */
[----:B------:R-:W-:Y:S05]  /*2f00*/  @P0 BRA `(.L_x_2079) ;  /* 0x000001d000000947 */ /* 0x000fea0003800000 */
[----:B------:R-:W-:Y:S01]  /*2f10*/  ISETP.GE.AND P3, PT, R200, c[0x0][0x220], PT ;  /* 0x00008800c8007a0c */ /* 0x000fe20003f66270 */
[----:B------:R-:W-:Y:S01]  /*2f20*/  IMAD.MOV.U32 R6, RZ, RZ, c[0x0][0x198] ;  /* 0x00006600ff067624 */ /* 0x000fe200078e00ff */
[----:B------:R-:W-:Y:S01]  /*2f30*/  ISETP.GE.AND P2, PT, R196, c[0x0][0x220], PT ;  /* 0x00008800c4007a0c */ /* 0x000fe20003f46270 */
[----:B-12---:R-:W-:-:S03]  /*2f40*/  IMAD.MOV.U32 R9, RZ, RZ, c[0x0][0x19c] ;  /* 0x00006700ff097624 */ /* 0x006fc600078e00ff */
[----:B------:R-:W-:-:S04]  /*2f50*/  LEA R8, P0, R6, R134, 0x5 ;  /* 0x0000008606087211 */ /* 0x000fc800078028ff */
[----:B------:R-:W-:Y:S02]  /*2f60*/  LEA.HI.X R9, R6, R133, R9, 0x5, P0 ;  /* 0x0000008506097211 */ /* 0x000fe400000f2c09 */
[----:B------:R-:W-:Y:S01]  /*2f70*/  ISETP.GE.AND P0, PT, R195, c[0x0][0x220], PT ;  /* 0x00008800c3007a0c */ /* 0x000fe20003f06270 */
        /* <DEDUP_REMOVED lines=22> */
.L_x_2079:
[----:B------:R-:W-:Y:S05]  /*30e0*/  BSYNC B0 ;  /* 0x0000000000007941 */ /* 0x000fea0003800000 */
.L_x_2078:
[----:B------:R-:W-:Y:S01]  /*30f0*/  ISETP.GE.AND P0, PT, R10, UR15, PT ;  /* 0x0000000f0a007c0c */ /* 0x000fe2000bf06270 */
[----:B------:R-:W-:-:S12]  /*3100*/  BSSY B0, `(.L_x_2080) ;  /* 0x0000021000007945 */ /* 0x000fd80003800000 */
[----:B------:R-:W-:Y:S05]  /*3110*/  @P0 BRA `(.L_x_2081) ;  /* 0x000001f000000947 */ /* 0x000fea0003800000 */
[----:B------:R-:W-:Y:S01]  /*3120*/  ISETP.GE.AND P3, PT, R200, c[0x0][0x220], PT ;  /* 0x00008800c8007a0c */ /* 0x000fe20003f66270 */
[----:B------:R-:W-:Y:S01]  /*3130*/  IMAD.MOV.U32 R6, RZ, RZ, c[0x0][0x198] ;  /* 0x00006600ff067624 */ /* 0x000fe200078e00ff */
[----:B------:R-:W-:Y:S01]  /*3140*/  ISETP.GE.AND P2, PT, R196, c[0x0][0x220], PT ;  /* 0x00008800c4007a0c */ /* 0x000fe20003f46270 */
[----:B------:R-:W-:Y:S01]  /*3150*/  IMAD.MOV.U32 R132, RZ, RZ, R134 ;  /* 0x000000ffff847224 */ /* 0x000fe200078e0086 */
[----:B------:R-:W-:Y:S01]  /*3160*/  ULDC UR4, c[0x0][0x19c] ;  /* 0x0000670000047ab9 */ /* 0x000fe20000000800 */
[----:B------:R-:W-:Y:S01]  /*3170*/  ISETP.GE.AND P0, PT, R195, c[0x0][0x220], PT ;  /* 0x00008800c3007a0c */ /* 0x000fe20003f06270 */
[----:B------:R-:W-:Y:S01]  /*3180*/  UIMAD UR4, UR4, 0x30, URZ ;  /* 0x00000030040478a4 */ /* 0x000fe2000f8e023f */
[----:B-12---:R-:W-:-:S05]  /*3190*/  IMAD.WIDE.U32 R16, R6, 0x30, R132 ;  /* 0x0000003006107825 */ /* 0x006fca00078e0084 */
        /* <DEDUP_REMOVED lines=23> */
.L_x_2081:
[----:B------:R-:W-:Y:S05]  /*3310*/  BSYNC B0 ;  /* 0x0000000000007941 */ /* 0x000fea0003800000 */
.L_x_2080:
[----:B------:R-:W0:Y:S01]  /*3320*/  LDGDEPBAR ;  /* 0x00000000000079af */ /* 0x000e220000000000 */
[----:B------:R-:W-:Y:S01]  /*3330*/  ISETP.GE.AND P1, PT, R14, UR15, PT ;  /* 0x0000000f0e007c0c */ /* 0x000fe2000bf26270 */
[----:B------:R-:W-:Y:S01]  /*3340*/  IMAD.SHL.U32 R197, R4, 0x2, RZ ;  /* 0x0000000204c57824 */ /* 0x000fe200078e00ff */
[C---:B------:R-:W-:Y:S01]  /*3350*/  LEA R212, P0, R144.reuse, c[0x0][0x170], 0x1 ;  /* 0x00005c0090d47a11 */ /* 0x040fe200078008ff */
[----:B------:R-:W-:Y:S03]  /*3360*/  BSSY B0, `(.L_x_2082) ;  /* 0x000001e000007945 */ /* 0x000fe60003800000 */
[----:B------:R-:W-:Y:S02]  /*3370*/  LOP3.LUT R197, R197, 0x6, RZ, 0xc0, !PT ;  /* 0x00000006c5c57812 */ /* 0x000fe400078ec0ff */
        /* <DEDUP_REMOVED lines=28> */
.L_x_2083:
[----:B------:R-:W-:Y:S05]  /*3540*/  BSYNC B0 ;  /* 0x0000000000007941 */ /* 0x000fea0003800000 */
.L_x_2082:
[----:B------:R-:W-:Y:S01]  /*3550*/  ISETP.GE.AND P0, PT, R3, UR15, PT ;  /* 0x0000000f03007c0c */ /* 0x000fe2000bf06270 */
[----:B------:R-:W-:Y:S01]  /*3560*/  ULDC.64 UR4, c[0x0][0x1a0] ;  /* 0x0000680000047ab9 */ /* 0x000fe20000000a00 */
[----:B------:R-:W-:Y:S01]  /*3570*/  BSSY B0, `(.L_x_2084) ;  /* 0x0000029000007945 */ /* 0x000fe20003800000 */
[----:B------:R-:W-:-:S02]  /*3580*/  USHF.L.U64.HI UR22, UR4, UR22, UR5 ;  /* 0x0000001604167299 */ /* 0x000fc40008010205 */
[----:B------:R-:W-:-:S08]  /*3590*/  USHF.L.U32 UR23, UR4, 0x4, URZ ;  /* 0x0000000404177899 */ /* 0x000fd0000800063f */
[----:B------:R4:W-:Y:S04]  /*35a0*/  @P0 STS.128 [R198+0xc800], RZ ;  /* 0x00c800ffc6000388 */ /* 0x0009e80000000c00 */
[----:B------:R4:W-:Y:S04]  /*35b0*/  @P0 STS.128 [R198+0xe800], RZ ;  /* 0x00e800ffc6000388 */ /* 0x0009e80000000c00 */
[----:B------:R4:W-:Y:S01]  /*35c0*/  @P0 STS.128 [R198+0x10800], RZ ;  /* 0x010800ffc6000388 */ /* 0x0009e20000000c00 */
[----:B------:R-:W-:Y:S05]  /*35d0*/  @P0 BRA `(.L_x_2085) ;  /* 0x0000022000000947 */ /* 0x000fea0003800000 */
[----:B------:R-:W-:Y:S01]  /*35e0*/  ISETP.GE.AND P3, PT, R200, c[0x0][0x220], PT ;  /* 0x00008800c8007a0c */ /* 0x000fe20003f66270 */
[----:B------:R-:W-:Y:S01]  /*35f0*/  IMAD.U32 R11, RZ, RZ, UR23 ;  /* 0x00000017ff0b7e24 */ /* 0x000fe2000f8e00ff */
[----:B------:R-:W-:Y:S01]  /*3600*/  ISETP.GE.AND P2, PT, R196, c[0x0][0x220], PT ;  /* 0x00008800c4007a0c */ /* 0x000fe20003f46270 */
[----:B-12---:R-:W-:Y:S01]  /*3610*/  IMAD.U32 R9, RZ, RZ, UR23 ;  /* 0x00000017ff097e24 */ /* 0x006fe2000f8e00ff */
[----:B------:R-:W-:Y:S01]  /*3620*/  ISETP.GE.AND P0, PT, R195, c[0x0][0x220], PT ;  /* 0x00008800c3007a0c */ /* 0x000fe20003f06270 */
[----:B------:R-:W-:-:S02]  /*3630*/  IMAD.U32 R8, RZ, RZ, UR23 ;  /* 0x00000017ff087e24 */ /* 0x000fc4000f8e00ff */
[----:B------:R-:W-:Y:S02]  /*3640*/  IMAD.U32 R6, RZ, RZ, UR22 ;  /* 0x00000016ff067e24 */ /* 0x000fe4000f8e00ff */
[----:B------:R-:W-:Y:S02]  /*3650*/  IMAD.U32 R3, RZ, RZ, UR23 ;  /* 0x00000017ff037e24 */ /* 0x000fe4000f8e00ff */
[----:B------:R-:W-:Y:S02]  /*3660*/  IMAD.U32 R4, RZ, RZ, UR22 ;  /* 0x00000016ff047e24 */ /* 0x000fe4000f8e00ff */
[-C--:B------:R-:W-:Y:S01]  /*3670*/  @!P3 LEA R16, P4, R11, R212.reuse, 0x1 ;  /* 0x000000d40b10b211 */ /* 0x080fe200078808ff */
[----:B------:R1:W-:Y:S01]  /*3680*/  @P3 STS.128 [R198+0xc800], RZ ;  /* 0x00c800ffc6003388 */ /* 0x0003e20000000c00 */
[----:B------:R-:W-:Y:S02]  /*3690*/  @!P2 LEA R18, P1, R9, R212, 0x1 ;  /* 0x000000d40912a211 */ /* 0x000fe400078208ff */
[----:B------:R-:W-:-:S02]  /*36a0*/  @!P3 LEA.HI.X R17, R8, R213, R6, 0x1, P4 ;  /* 0x000000d50811b211 */ /* 0x000fc400020f0c06 */
[----:B------:R-:W-:-:S03]  /*36b0*/  @!P2 LEA.HI.X R19, R3, R213, R4, 0x1, P1 ;  /* 0x000000d50313a211 */ /* 0x000fc600008f0c04 */
        /* <DEDUP_REMOVED lines=11> */
[----:B------:R-:W-:Y:S01]  /*3770*/  IMAD.U32 R9, RZ, RZ, UR23 ;  /* 0x00000017ff097e24 */ /* 0x000fe2000f8e00ff */
[----:B------:R-:W-:Y:S01]  /*3780*/  MOV R3, UR23 ;  /* 0x0000001700037c02 */ /* 0x000fe20008000f00 */
[----:B------:R-:W-:-:S03]  /*3790*/  IMAD.U32 R4, RZ, RZ, UR22 ;  /* 0x00000016ff047e24 */ /* 0x000fc6000f8e00ff */
[----:B------:R-:W-:-:S04]  /*37a0*/  LEA R8, P0, R9, R212, 0x1 ;  /* 0x000000d409087211 */ /* 0x000fc800078008ff */
[----:B------:R-:W-:-:S05]  /*37b0*/  LEA.HI.X R9, R3, R213, R4, 0x1, P0 ;  /* 0x000000d503097211 */ /* 0x000fca00000f0c04 */
[----:B------:R-:W-:Y:S01]  /*37c0*/  @!PT LDS RZ, [RZ] ;  /* 0x00000000fffff984 */ /* 0x000fe20000000800 */
[----:B------:R-:W-:Y:S01]  /*37d0*/  @!PT LDS RZ, [RZ] ;  /* 0x00000000fffff984 */ /* 0x000fe20000000800 */
[----:B------:R-:W-:Y:S01]  /*37e0*/  @!PT LDS RZ, [RZ] ;  /* 0x00000000fffff984 */ /* 0x000fe20000000800 */
[----:B------:R2:W-:Y:S04]  /*37f0*/  LDGSTS.E.BYPASS.LTC128B.128 [R198+0x10800], [R8.64+0x100] ;  /* 0x1080010008c67fae */ /* 0x0005e8000b901d4c */
.L_x_2085:
[----:B------:R-:W-:Y:S05]  /*3800*/  BSYNC B0 ;  /* 0x0000000000007941 */ /* 0x000fea0003800000 */
.L_x_2084:
[----:B------:R-:W-:Y:S01]  /*3810*/  ISETP.GE.AND P0, PT, R12, UR15, PT ;  /* 0x0000000f0c007c0c */ /* 0x000fe2000bf06270 */
[----:B------:R-:W-:-:S12]  /*3820*/  BSSY B0, `(.L_x_2086) ;  /* 0x0000022000007945 */ /* 0x000fd80003800000 */
[----:B------:R1:W-:Y:S04]  /*3830*/  @P0 STS.128 [R198+0xd000], RZ ;  /* 0x00d000ffc6000388 */ /* 0x0003e80000000c00 */
[----:B------:R1:W-:Y:S04]  /*3840*/  @P0 STS.128 [R198+0xf000], RZ ;  /* 0x00f000ffc6000388 */ /* 0x0003e80000000c00 */
[----:B------:R1:W-:Y:S01]  /*3850*/  @P0 STS.128 [R198+0x11000], RZ ;  /* 0x011000ffc6000388 */ /* 0x0003e20000000c00 */
[----:B------:R-:W-:Y:S05]  /*3860*/  @P0 BRA `(.L_x_2087) ;  /* 0x000001d000000947 */ /* 0x000fea0003800000 */
[----:B------:R-:W-:Y:S01]  /*3870*/  ISETP.GE.AND P3, PT, R200, c[0x0][0x220], PT ;  /* 0x00008800c8007a0c */ /* 0x000fe20003f66270 */
[----:B------:R-:W-:Y:S01]  /*3880*/  IMAD.MOV.U32 R3, RZ, RZ, c[0x0][0x1a0] ;  /* 0x00006800ff037624 */ /* 0x000fe200078e00ff */
[----:B------:R-:W-:Y:S01]  /*3890*/  ISETP.GE.AND P2, PT, R196, c[0x0][0x220], PT ;  /* 0x00008800c4007a0c */ /* 0x000fe20003f46270 */
[----:B------:R-:W-:Y:S01]  /*38a0*/  IMAD.MOV.U32 R4, RZ, RZ, 0x5 ;  /* 0x00000005ff047424 */ /* 0x000fe200078e00ff */
[----:B------:R-:W-:Y:S01]  /*38b0*/  ISETP.GE.AND P0, PT, R195, c[0x0][0x220], PT ;  /* 0x00008800c3007a0c */ /* 0x000fe20003f06270 */
[----:B------:R-:W-:-:S03]  /*38c0*/  IMAD.SHL.U32 R6, R3, 0x20, RZ ;  /* 0x0000002003067824 */ /* 0x000fc600078e00ff */
[----:B------:R-:W-:-:S05]  /*38d0*/  SHF.L.U64.HI R4, R3, R4, c[0x0][0x1a4] ;  /* 0x0000690003047619 */ /* 0x000fca0000010204 */
[CC--:B-12---:R-:W-:Y:S01]  /*38e0*/  @!P3 LEA R16, P4, R6.reuse, R212.reuse, 0x1 ;  /* 0x000000d40610b211 */ /* 0x0c6fe200078808ff */
[----:B------:R1:W-:Y:S01]  /*38f0*/  @P3 STS.128 [R198+0xd000], RZ ;  /* 0x00d000ffc6003388 */ /* 0x0003e20000000c00 */
[C---:B------:R-:W-:Y:S02]  /*3900*/  @!P2 LEA R8, P1, R6.reuse, R212, 0x1 ;  /* 0x000000d40608a211 */ /* 0x040fe400078208ff */
[CCC-:B------:R-:W-:Y:S02]  /*3910*/  @!P3 LEA.HI.X R17, R6.reuse, R213.reuse, R4.reuse, 0x1, P4 ;  /* 0x000000d50611b211 */ /* 0x1c0fe400020f0c04 */
        /* <DEDUP_REMOVED lines=18> */
.L_x_2087:
[----:B------:R-:W-:Y:S05]  /*3a40*/  BSYNC B0 ;  /* 0x0000000000007941 */ /* 0x000fea0003800000 */
.L_x_2086:
[----:B------:R-:W-:Y:S01]  /*3a50*/  ISETP.GE.AND P0, PT, R10, UR15, PT ;  /* 0x0000000f0a007c0c */ /* 0x000fe2000bf06270 */
        /* <DEDUP_REMOVED lines=8> */
[----:B------:R-:W-:Y:S02]  /*3ae0*/  ISETP.GE.AND P2, PT, R200, c[0x0][0x220], PT ;  /* 0x00008800c8007a0c */ /* 0x000fe40003f46270 */
[----:B------:R-:W-:-:S02]  /*3af0*/  ISETP.GE.AND P1, PT, R196, c[0x0][0x220], PT ;  /* 0x00008800c4007a0c */ /* 0x000fc40003f26270 */
[----:B------:R-:W-:Y:S02]  /*3b00*/  MOV R4, c[0x0][0x1a0] ;  /* 0x0000680000047a02 */ /* 0x000fe40000000f00 */
[----:B------:R-:W-:-:S07]  /*3b10*/  ISETP.GE.AND P0, PT, R195, c[0x0][0x220], PT ;  /* 0x00008800c3007a0c */ /* 0x000fce0003f06270 */
[----:B-12---:R-:W-:Y:S01]  /*3b20*/  @!P2 MOV R8, c[0x0][0x1a4] ;  /* 0x000069000008aa02 */ /* 0x006fe20000000f00 */
[----:B------:R-:W-:Y:S01]  /*3b30*/  @!P2 IMAD.MOV.U32 R11, RZ, RZ, R213 ;  /* 0x000000ffff0ba224 */ /* 0x000fe200078e00d5 */
[----:B------:R-:W-:Y:S01]  /*3b40*/  @!P2 MOV R10, R212 ;  /* 0x000000d4000aa202 */ /* 0x000fe20000000f00 */
[----:B------:R-:W-:Y:S01]  /*3b50*/  @!P1 IMAD.MOV.U32 R6, RZ, RZ, c[0x0][0x1a4] ;  /* 0x00006900ff069624 */ /* 0x000fe200078e00ff */
[----:B------:R1:W-:Y:S01]  /*3b60*/  @P2 STS.128 [R198+0xd800], RZ ;  /* 0x00d800ffc6002388 */ /* 0x0003e20000000c00 */
[----:B------:R-:W-:Y:S02]  /*3b70*/  @!P2 IMAD R8, R8, 0x60, RZ ;  /* 0x000000600808a824 */ /* 0x000fe400078e02ff */
[----:B------:R-:W-:-:S04]  /*3b80*/  @!P2 IMAD.WIDE.U32 R10, R4, 0x60, R10 ;  /* 0x00000060040aa825 */ /* 0x000fc800078e000a */
[----:B------:R-:W-:Y:S01]  /*3b90*/  @!P1 IMAD R6, R6, 0x60, RZ ;  /* 0x0000006006069824 */ /* 0x000fe200078e02ff */
[----:B------:R-:W-:Y:S01]  /*3ba0*/  @!P2 IADD3 R11, R11, R8, RZ ;  /* 0x000000080b0ba210 */ /* 0x000fe20007ffe0ff */
[----:B------:R-:W-:-:S04]  /*3bb0*/  @!P1 IMAD.WIDE.U32 R12, R4, 0x60, R212 ;  /* 0x00000060040c9825 */ /* 0x000fc800078e00d4 */
[----:B------:R-:W-:Y:S01]  /*3bc0*/  @!P1 IMAD.IADD R13, R13, 0x1, R6 ;  /* 0x000000010d0d9824 */ /* 0x000fe200078e0206 */
        /* <DEDUP_REMOVED lines=11> */
[----:B------:R-:W-:Y:S01]  /*3c80*/  ULDC UR4, c[0x0][0x1a4] ;  /* 0x0000690000047ab9 */ /* 0x000fe20000000800 */
[----:B------:R-:W-:Y:S01]  /*3c90*/  IMAD.WIDE.U32 R8, R4, 0x60, R212 ;  /* 0x0000006004087825 */ /* 0x000fe200078e00d4 */
[----:B------:R-:W-:-:S06]  /*3ca0*/  UIMAD UR4, UR4, 0x60, URZ ;  /* 0x00000060040478a4 */ /* 0x000fcc000f8e023f */
[----:B------:R-:W-:-:S05]  /*3cb0*/  IADD3 R9, R9, UR4, RZ ;  /* 0x0000000409097c10 */ /* 0x000fca000fffe0ff */
[----:B------:R-:W-:Y:S01]  /*3cc0*/  @!PT LDS RZ, [RZ] ;  /* 0x00000000fffff984 */ /* 0x000fe20000000800 */
[----:B------:R-:W-:Y:S01]  /*3cd0*/  @!PT LDS RZ, [RZ] ;  /* 0x00000000fffff984 */ /* 0x000fe20000000800 */
[----:B------:R-:W-:Y:S01]  /*3ce0*/  @!PT LDS RZ, [RZ] ;  /* 0x00000000fffff984 */ /* 0x000fe20000000800 */
[----:B------:R2:W-:Y:S02]  /*3cf0*/  LDGSTS.E.BYPASS.LTC128B.128 [R198+0x11800], [R8.64+0x100] ;  /* 0x1180010008c67fae */ /* 0x0005e4000b901d4c */
.L_x_2089:
[----:B------:R-:W-:Y:S05]  /*3d00*/  BSYNC B0 ;  /* 0x0000000000007941 */ /* 0x000fea0003800000 */
.L_x_2088:
[C---:B------:R-:W-:Y:S01]  /*3d10*/  IMAD.SHL.U32 R4, R2.reuse, 0x40, RZ ;  /* 0x0000004002047824 */ /* 0x040fe200078e00ff */
[----:B------:R-:W-:Y:S01]  /*3d20*/  R2P PR, R2, 0x6 ;  /* 0x0000000602007804 */ /* 0x000fe20000000000 */
[----:B------:R-:W-:Y:S01]  /*3d30*/  IMAD.SHL.U32 R14, R14, 0x8, RZ ;  /* 0x000000080e0e7824 */ /* 0x000fe200078e00ff */
[----:B------:R-:W0:Y:S01]  /*3d40*/  LDGDEPBAR ;  /* 0x00000000000079af */ /* 0x000e220000000000 */
[----:B------:R-:W-:Y:S01]  /*3d50*/  IMAD R194, R85, 0x400, R0 ;  /* 0x0000040055c27824 */ /* 0x000fe200078e0200 */
[----:B-12---:R-:W-:Y:S01]  /*3d60*/  LOP3.LUT R9, R4, 0x1c0, RZ, 0xc0, !PT ;  /* 0x000001c004097812 */ /* 0x006fe200078ec0ff */
[----:B------:R-:W-:Y:S02]  /*3d70*/  UISETP.GT.AND UP0, UPT, UR25, UR19, UPT ;  /* 0x000000131900728c */ /* 0x000fe4000bf04270 */
[----:B------:R-:W-:Y:S01]  /*3d80*/  IMAD.SHL.U32 R194, R194, 0x2, RZ ;  /* 0x00000002c2c27824 */ /* 0x000fe200078e00ff */
[----:B------:R-:W-:Y:S01]  /*3d90*/  LOP3.LUT R4, R9, 0x8, R14, 0xf8, !PT ;  /* 0x0000000809047812 */ /* 0x000fe200078ef80e */
[----:B------:R-:W-:Y:S01]  /*3da0*/  UIADD3 UR7, UR11, 0x1, -UR26 ;  /* 0x000000010b077890 */ /* 0x000fe2000fffe81a */
[----:B------:R-:W-:Y:S01]  /*3db0*/  SHF.R.U32.HI R9, RZ, 0x3, R9 ;  /* 0x00000003ff097819 */ /* 0x000fe20000011609 */
[--C-:B------:R-:W-:Y:S01]  /*3dc0*/  IMAD R192, R7, 0x2, R194.reuse ;  /* 0x0000000207c07824 */ /* 0x100fe200078e02c2 */
[----:B------:R-:W-:Y:S01]  /*3dd0*/  LDSM.16.M88.4 R44, [R194] ;  /* 0x00000000c22c783b */ /* 0x000fe20000000200 */
[C---:B------:R-:W-:Y:S01]  /*3de0*/  IMAD R190, R5.reuse, 0x2, R194 ;  /* 0x0000000205be7824 */ /* 0x040fe200078e02c2 */
[----:B------:R-:W-:Y:S01]  /*3df0*/  LOP3.LUT R4, R4, R9, RZ, 0x3c, !PT ;  /* 0x0000000904047212 */ /* 0x000fe200078e3cff */
[----:B------:R-:W-:Y:S01]  /*3e00*/  IMAD R189, R5, 0x2, R192 ;  /* 0x0000000205bd7824 */ /* 0x000fe200078e02c0 */
[----:B------:R-:W-:Y:S01]  /*3e10*/  LDSM.16.M88.4 R24, [R192] ;  /* 0x00000000c018783b */ /* 0x000fe20000000200 */
[----:B------:R-:W-:Y:S01]  /*3e20*/  ULDC UR5, c[0x0][0x2e4] ;  /* 0x0000b90000057ab9 */ /* 0x000fe20000000800 */
[----:B------:R-:W-:Y:S01]  /*3e30*/  PLOP3.LUT P4, PT, PT, PT, UP0, 0x80, 0x0 ;  /* 0x000000000000781c */ /* 0x000fe20003f8f008 */
[----:B------:R-:W-:Y:S01]  /*3e40*/  IMAD R193, R193, 0x200, R4 ;  /* 0x00000200c1c17824 */ /* 0x000fe200078e0204 */
[----:B------:R-:W-:Y:S01]  /*3e50*/  LDSM.16.M88.4 R40, [R190] ;  /* 0x00000000be28783b */ /* 0x000fe20000000200 */
[----:B------:R-:W-:-:S02]  /*3e60*/  ULDC UR4, c[0x0][0x2e8] ;  /* 0x0000ba0000047ab9 */ /* 0x000fc40000000800 */
[----:B------:R-:W-:Y:S01]  /*3e70*/  IMAD.SHL.U32 R193, R193, 0x2, RZ ;  /* 0x00000002c1c17824 */ /* 0x000fe200078e00ff */
[----:B------:R-:W-:Y:S01]  /*3e80*/  LDSM.16.M88.4 R68, [R194+0x2000] ;  /* 0x00200000c244783b */ /* 0x000fe20000000200 */
[----:B------:R-:W-:Y:S02]  /*3e90*/  UIADD3 UR5, UR11, -UR5, -UR26 ;  /* 0x800000050b057290 */ /* 0x000fe4000fffe81a */
[----:B------:R-:W-:Y:S01]  /*3ea0*/  UIADD3 UR4, UR7, UR4, URZ ;  /* 0x0000000407047290 */ /* 0x000fe2000fffe03f */
[----:B------:R-:W1:Y:S01]  /*3eb0*/  LDSM.16.M88.4 R16, [R193+0x6000] ;  /* 0x00600000c110783b */ /* 0x000e620000000200 */
[C---:B------:R-:W-:Y:S02]  /*3ec0*/  IADD3 R2, R193.reuse, 0x6000, RZ ;  /* 0x00006000c1027810 */ /* 0x040fe40007ffe0ff */
[----:B------:R-:W-:Y:S01]  /*3ed0*/  IADD3 R191, R193, 0x6020, RZ ;  /* 0x00006020c1bf7810 */ /* 0x000fe20007ffe0ff */
[----:B------:R-:W2:Y:S01]  /*3ee0*/  LDSM.16.M88.4 R60, [R193+0x6800] ;  /* 0x00680000c13c783b */ /* 0x000ea20000000200 */
[----:B------:R-:W-:Y:S01]  /*3ef0*/  @P1 IADD3 R191, R2, -0x20, RZ ;  /* 0xffffffe002bf1810 */ /* 0x000fe20007ffe0ff */
[----:B------:R-:W-:-:S02]  /*3f00*/  IMAD.MOV.U32 R2, RZ, RZ, 0x40 ;  /* 0x00000040ff027424 */ /* 0x000fc400078e00ff */
[----:B------:R-:W-:Y:S01]  /*3f10*/  LDSM.16.M88.4 R52, [R193+0x7000] ;  /* 0x00700000c134783b */ /* 0x000fe20000000200 */
[C---:B------:R-:W-:Y:S02]  /*3f20*/  IADD3 R183, R191.reuse, 0x800, RZ ;  /* 0x00000800bfb77810 */ /* 0x040fe40007ffe0ff */
[----:B------:R-:W-:Y:S01]  /*3f30*/  SEL R2, R2, 0xffffffc0, !P2 ;  /* 0xffffffc002027807 */ /* 0x000fe20005000000 */
[----:B------:R-:W5:Y:S01]  /*3f40*/  LDSM.16.M88.4 R8, [R191] ;  /* 0x00000000bf08783b */ /* 0x000f620000000200 */
[C---:B------:R-:W-:Y:S02]  /*3f50*/  IADD3 R182, R191.reuse, 0x1000, RZ ;  /* 0x00001000bfb67810 */ /* 0x040fe40007ffe0ff */
[----:B------:R-:W-:Y:S01]  /*3f60*/  IADD3 R181, R191, 0x1800, RZ ;  /* 0x00001800bfb57810 */ /* 0x000fe20007ffe0ff */
[----:B------:R-:W3:Y:S01]  /*3f70*/  LDSM.16.M88.4 R28, [R193+0x7800] ;  /* 0x00780000c11c783b */ /* 0x000ee20000000200 */
[----:B------:R-:W-:Y:S01]  /*3f80*/  IMAD.IADD R187, R193, 0x1, R2 ;  /* 0x00000001c1bb7824 */ /* 0x000fe200078e0202 */
[----:B------:R-:W-:Y:S01]  /*3f90*/  IADD3 R179, R191, 0x2000, RZ ;  /* 0x00002000bfb37810 */ /* 0x000fe20007ffe0ff */
[----:B------:R-:W-:Y:S01]  /*3fa0*/  IMAD.IADD R180, R2, 0x1, R191 ;  /* 0x0000000102b47824 */ /* 0x000fe200078e02bf */
[----:B------:R-:W4:Y:S01]  /*3fb0*/  LDSM.16.M88.4 R12, [R191+0x800] ;  /* 0x00080000bf0c783b */ /* 0x000f220000000200 */
[----:B------:R-:W-:-:S02]  /*3fc0*/  LEA R2, R85, UR10, 0x4 ;  /* 0x0000000a55027c11 */ /* 0x000fc4000f8e20ff */
[C---:B------:R-:W-:Y:S01]  /*3fd0*/  IADD3 R178, R191.reuse, 0x2800, RZ ;  /* 0x00002800bfb27810 */ /* 0x040fe20007ffe0ff */
[----:B------:R-:W3:Y:S01]  /*3fe0*/  LDSM.16.M88.4 R36, [R191+0x1000] ;  /* 0x00100000bf24783b */ /* 0x000ee20000000200 */
[C---:B------:R-:W-:Y:S01]  /*3ff0*/  IADD3 R177, R191.reuse, 0x3000, RZ ;  /* 0x00003000bfb17810 */ /* 0x040fe20007ffe0ff */
[----:B------:R-:W-:Y:S01]  /*4000*/  IMAD.IADD R3, R2, 0x1, R3 ;  /* 0x0000000102037824 */ /* 0x000fe200078e0203 */
[C---:B------:R-:W-:Y:S01]  /*4010*/  IADD3 R176, R191.reuse, 0x3800, RZ ;  /* 0x00003800bfb07810 */ /* 0x040fe20007ffe0ff */
[----:B------:R-:W3:Y:S01]  /*4020*/  LDSM.16.M88.4 R32, [R191+0x1800] ;  /* 0x00180000bf20783b */ /* 0x000ee20000000200 */
[----:B------:R-:W-:Y:S02]  /*4030*/  IADD3 R175, R191, 0x4000, RZ ;  /* 0x00004000bfaf7810 */ /* 0x000fe40007ffe0ff */
[C---:B------:R-:W-:Y:S01]  /*4040*/  IADD3 R204, R3.reuse, UR5, RZ ;  /* 0x0000000503cc7c10 */ /* 0x040fe2000fffe0ff */
[----:B------:R-:W-:Y:S01]  /*4050*/  LDSM.16.M88.4 R72, [R187+0x7800] ;  /* 0x00780000bb48783b */ /* 0x000fe20000000200 */
[----:B------:R-:W-:-:S02]  /*4060*/  IADD3 R203, R3, UR4, RZ ;  /* 0x0000000403cb7c10 */ /* 0x000fc4000fffe0ff */
[----:B------:R-:W-:Y:S01]  /*4070*/  IADD3 R3, R3, 0x8, RZ ;  /* 0x0000000803037810 */ /* 0x000fe20007ffe0ff */
[----:B------:R-:W-:Y:S01]  /*4080*/  LDSM.16.M88.4 R76, [R187+0x8800] ;  /* 0x00880000bb4c783b */ /* 0x000fe20000000200 */
[----:B------:R-:W-:Y:S02]  /*4090*/  IMNMX R204, RZ, R204, !PT ;  /* 0x000000ccffcc7217 */ /* 0x000fe40007800200 */
[C---:B------:R-:W-:Y:S01]  /*40a0*/  IADD3 R202, R3.reuse, UR5, RZ ;  /* 0x0000000503ca7c10 */ /* 0x040fe2000fffe0ff */
[----:B-1----:R-:W-:Y:S01]  /*40b0*/  HMMA.16816.F32.BF16 R20, R44, R16, RZ ;  /* 0x000000102c14723c */ /* 0x002fe200000418ff */
[----:B------:R-:W-:Y:S01]  /*40c0*/  LDSM.16.M88.4 R80, [R194+0x4000] ;  /* 0x00400000c250783b */ /* 0x000fe20000000200 */
[----:B------:R-:W-:Y:S02]  /*40d0*/  IADD3 R199, R3, UR4, RZ ;  /* 0x0000000403c77c10 */ /* 0x000fe4000fffe0ff */
[----:B------:R-:W-:Y:S02]  /*40e0*/  IMNMX R203, R203, UR11, PT ;  /* 0x0000000bcbcb7c17 */ /* 0x000fe4000b800200 */
[----:B------:R-:W-:-:S02]  /*40f0*/  IMNMX R202, RZ, R202, !PT ;  /* 0x000000caffca7217 */ /* 0x000fc40007800200 */
[C---:B------:R-:W-:Y:S01]  /*4100*/  HMMA.16816.F32.BF16 R16, R44.reuse, R18, RZ ;  /* 0x000000122c10723c */ /* 0x040fe200000418ff */
[----:B------:R-:W-:Y:S02]  /*4110*/  IMNMX R199, R199, UR11, PT ;  /* 0x0000000bc7c77c17 */ /* 0x000fe4000b800200 */
[C---:B------:R-:W-:Y:S02]  /*4120*/  IADD3 R174, R191.reuse, 0x4800, RZ ;  /* 0x00004800bfae7810 */ /* 0x040fe40007ffe0ff */
[C---:B------:R-:W-:Y:S02]  /*4130*/  IADD3 R173, R191.reuse, 0x5000, RZ ;  /* 0x00005000bfad7810 */ /* 0x040fe40007ffe0ff */
[----:B------:R-:W-:Y:S01]  /*4140*/  IADD3 R172, R191, 0x5800, RZ ;  /* 0x00005800bfac7810 */ /* 0x000fe20007ffe0ff */
[C---:B--2---:R-:W-:Y:S08]  /*4150*/  HMMA.16816.F32.BF16 R64, R44.reuse, R60, RZ ;  /* 0x0000003c2c40723c */ /* 0x044ff000000418ff */
[----:B------:R-:W-:Y:S08]  /*4160*/  HMMA.16816.F32.BF16 R60, R44, R62, RZ ;  /* 0x0000003e2c3c723c */ /* 0x000ff000000418ff */
[C---:B-----5:R-:W-:Y:S08]  /*4170*/  HMMA.16816.F32.BF16 R20, R24.reuse, R8, R20 ;  /* 0x000000081814723c */ /* 0x060ff00000041814 */
[----:B------:R-:W-:Y:S01]  /*4180*/  HMMA.16816.F32.BF16 R16, R24, R10, R16 ;  /* 0x0000000a1810723c */ /* 0x000fe20000041810 */
[----:B------:R-:W1:Y:S07]  /*4190*/  LDSM.16.M88.4 R8, [R187+0x6800] ;  /* 0x00680000bb08783b */ /* 0x000e6e0000000200 */
[C---:B------:R-:W-:Y:S08]  /*41a0*/  HMMA.16816.F32.BF16 R56, R44.reuse, R52, RZ ;  /* 0x000000342c38723c */ /* 0x040ff000000418ff */
[C---:B------:R-:W-:Y:S08]  /*41b0*/  HMMA.16816.F32.BF16 R52, R44.reuse, R54, RZ ;  /* 0x000000362c34723c */ /* 0x040ff000000418ff */
[C---:B---3--:R-:W-:Y:S08]  /*41c0*/  HMMA.16816.F32.BF16 R48, R44.reuse, R28, RZ ;  /* 0x0000001c2c30723c */ /* 0x048ff000000418ff */
[----:B------:R-:W-:Y:S01]  /*41d0*/  HMMA.16816.F32.BF16 R44, R44, R30, RZ ;  /* 0x0000001e2c2c723c */ /* 0x000fe200000418ff */
[----:B------:R-:W2:Y:S07]  /*41e0*/  LDSM.16.M88.4 R28, [R187+0x6000] ;  /* 0x00600000bb1c783b */ /* 0x000eae0000000200 */
[C---:B----4-:R-:W-:Y:S08]  /*41f0*/  HMMA.16816.F32.BF16 R64, R24.reuse, R12, R64 ;  /* 0x0000000c1840723c */ /* 0x050ff00000041840 */
[C---:B------:R-:W-:Y:S01]  /*4200*/  HMMA.16816.F32.BF16 R60, R24.reuse, R14, R60 ;  /* 0x0000000e183c723c */ /* 0x040fe2000004183c */
[----:B------:R-:W3:Y:S07]  /*4210*/  LDSM.16.M88.4 R12, [R187+0x7000] ;  /* 0x00700000bb0c783b */ /* 0x000eee0000000200 */
[C---:B------:R-:W-:Y:S08]  /*4220*/  HMMA.16816.F32.BF16 R56, R24.reuse, R36, R56 ;  /* 0x000000241838723c */ /* 0x040ff00000041838 */
[C---:B------:R-:W-:Y:S01]  /*4230*/  HMMA.16816.F32.BF16 R52, R24.reuse, R38, R52 ;  /* 0x000000261834723c */ /* 0x040fe20000041834 */
[----:B------:R-:W-:Y:S07]  /*4240*/  LDSM.16.M88.4 R36, [R180] ;  /* 0x00000000b424783b */ /* 0x000fee0000000200 */
[C---:B------:R-:W-:Y:S08]  /*4250*/  HMMA.16816.F32.BF16 R48, R24.reuse, R32, R48 ;  /* 0x000000201830723c */ /* 0x040ff00000041830 */
[----:B------:R-:W-:Y:S01]  /*4260*/  HMMA.16816.F32.BF16 R44, R24, R34, R44 ;  /* 0x00000022182c723c */ /* 0x000fe2000004182c */
[----:B------:R-:W4:Y:S04]  /*4270*/  LDSM.16.M88.4 R24, [R189] ;  /* 0x00000000bd18783b */ /* 0x000f280000000200 */
[----:B------:R-:W-:Y:S03]  /*4280*/  LDSM.16.M88.4 R32, [R180+0x800] ;  /* 0x00080000b420783b */ /* 0x000fe60000000200 */
[C---:B-1----:R-:W-:Y:S08]  /*4290*/  HMMA.16816.F32.BF16 R64, R40.reuse, R8, R64 ;  /* 0x000000082840723c */ /* 0x042ff00000041840 */
[C---:B------:R-:W-:Y:S01]  /*42a0*/  HMMA.16816.F32.BF16 R60, R40.reuse, R10, R60 ;  /* 0x0000000a283c723c */ /* 0x040fe2000004183c */
[----:B------:R-:W1:Y:S07]  /*42b0*/  LDSM.16.M88.4 R8, [R180+0x1000] ;  /* 0x00100000b408783b */ /* 0x000e6e0000000200 */
[C---:B--2---:R-:W-:Y:S08]  /*42c0*/  HMMA.16816.F32.BF16 R20, R40.reuse, R28, R20 ;  /* 0x0000001c2814723c */ /* 0x044ff00000041814 */
[C---:B------:R-:W-:Y:S01]  /*42d0*/  HMMA.16816.F32.BF16 R16, R40.reuse, R30, R16 ;  /* 0x0000001e2810723c */ /* 0x040fe20000041810 */
[----:B------:R-:W2:Y:S07]  /*42e0*/  LDSM.16.M88.4 R28, [R180+0x1800] ;  /* 0x00180000b41c783b */ /* 0x000eae0000000200 */
[C---:B---3--:R-:W-:Y:S08]  /*42f0*/  HMMA.16816.F32.BF16 R56, R40.reuse, R12, R56 ;  /* 0x0000000c2838723c */ /* 0x048ff00000041838 */
[C---:B------:R-:W-:Y:S01]  /*4300*/  HMMA.16816.F32.BF16 R52, R40.reuse, R14, R52 ;  /* 0x0000000e2834723c */ /* 0x040fe20000041834 */
[----:B------:R-:W3:Y:S07]  /*4310*/  LDSM.16.M88.4 R12, [R193+0x8000] ;  /* 0x00800000c10c783b */ /* 0x000eee0000000200 */
[C---:B------:R-:W-:Y:S08]  /*4320*/  HMMA.16816.F32.BF16 R48, R40.reuse, R72, R48 ;  /* 0x000000482830723c */ /* 0x040ff00000041830 */
[----:B------:R-:W-:Y:S01]  /*4330*/  HMMA.16816.F32.BF16 R44, R40, R74, R44 ;  /* 0x0000004a282c723c */ /* 0x000fe2000004182c */
[----:B------:R-:W5:Y:S04]  /*4340*/  LDSM.16.M88.4 R72, [R193+0x9800] ;  /* 0x00980000c148783b */ /* 0x000f680000000200 */
[----:B------:R-:W3:Y:S03]  /*4350*/  LDSM.16.M88.4 R40, [R193+0x8800] ;  /* 0x00880000c128783b */ /* 0x000ee60000000200 */
[C---:B----4-:R-:W-:Y:S08]  /*4360*/  HMMA.16816.F32.BF16 R20, R24.reuse, R36, R20 ;  /* 0x000000241814723c */ /* 0x050ff00000041814 */
[C---:B------:R-:W-:Y:S01]  /*4370*/  HMMA.16816.F32.BF16 R16, R24.reuse, R38, R16 ;  /* 0x000000261810723c */ /* 0x040fe20000041810 */
[----:B------:R-:W-:Y:S07]  /*4380*/  LDSM.16.M88.4 R36, [R191+0x2000] ;  /* 0x00200000bf24783b */ /* 0x000fee0000000200 */
[C---:B-1----:R-:W-:Y:S08]  /*4390*/  HMMA.16816.F32.BF16 R56, R24.reuse, R8, R56 ;  /* 0x000000081838723c */ /* 0x042ff00000041838 */
[C---:B------:R-:W-:Y:S01]  /*43a0*/  HMMA.16816.F32.BF16 R52, R24.reuse, R10, R52 ;  /* 0x0000000a1834723c */ /* 0x040fe20000041834 */
[----:B------:R-:W1:Y:S07]  /*43b0*/  LDSM.16.M88.4 R8, [R193+0x9000] ;  /* 0x00900000c108783b */ /* 0x000e6e0000000200 */
[C---:B--2---:R-:W-:Y:S08]  /*43c0*/  HMMA.16816.F32.BF16 R48, R24.reuse, R28, R48 ;  /* 0x0000001c1830723c */ /* 0x044ff00000041830 */
[C---:B------:R-:W-:Y:S08]  /*43d0*/  HMMA.16816.F32.BF16 R64, R24.reuse, R32, R64 ;  /* 0x000000201840723c */ /* 0x040ff00000041840 */
[C---:B------:R-:W-:Y:S01]  /*43e0*/  HMMA.16816.F32.BF16 R60, R24.reuse, R34, R60 ;  /* 0x00000022183c723c */ /* 0x040fe2000004183c */
[----:B------:R-:W-:Y:S07]  /*43f0*/  LDSM.16.M88.4 R32, [R191+0x2800] ;  /* 0x00280000bf20783b */ /* 0x000fee0000000200 */
[----:B------:R-:W-:Y:S01]  /*4400*/  HMMA.16816.F32.BF16 R44, R24, R30, R44 ;  /* 0x0000001e182c723c */ /* 0x000fe2000004182c */
[----:B------:R-:W-:Y:S04]  /*4410*/  LDSM.16.M88.4 R24, [R192+0x2000] ;  /* 0x00200000c018783b */ /* 0x000fe80000000200 */
[----:B------:R-:W2:Y:S03]  /*4420*/  LDSM.16.M88.4 R28, [R191+0x3800] ;  /* 0x00380000bf1c783b */ /* 0x000ea60000000200 */
[C---:B---3--:R-:W-:Y:S08]  /*4430*/  HMMA.16816.F32.BF16 R20, R68.reuse, R12, R20 ;  /* 0x0000000c4414723c */ /* 0x048ff00000041814 */
[C---:B------:R-:W-:Y:S01]  /*4440*/  HMMA.16816.F32.BF16 R16, R68.reuse, R14, R16 ;  /* 0x0000000e4410723c */ /* 0x040fe20000041810 */
[----:B------:R-:W3:Y:S07]  /*4450*/  LDSM.16.M88.4 R12, [R191+0x3000] ;  /* 0x00300000bf0c783b */ /* 0x000eee0000000200 */
[C---:B-----5:R-:W-:Y:S08]  /*4460*/  HMMA.16816.F32.BF16 R48, R68.reuse, R72, R48 ;  /* 0x000000484430723c */ /* 0x060ff00000041830 */
[C---:B------:R-:W-:Y:S08]  /*4470*/  HMMA.16816.F32.BF16 R64, R68.reuse, R40, R64 ;  /* 0x000000284440723c */ /* 0x040ff00000041840 */
[C---:B------:R-:W-:Y:S01]  /*4480*/  HMMA.16816.F32.BF16 R60, R68.reuse, R42, R60 ;  /* 0x0000002a443c723c */ /* 0x040fe2000004183c */
[----:B------:R-:W-:Y:S07]  /*4490*/  LDSM.16.M88.4 R40, [R190+0x2000] ;  /* 0x00200000be28783b */ /* 0x000fee0000000200 */
[C---:B------:R-:W-:Y:S01]  /*44a0*/  HMMA.16816.F32.BF16 R44, R68.reuse, R74, R44 ;  /* 0x0000004a442c723c */ /* 0x040fe2000004182c */
[----:B------:R-:W-:Y:S07]  /*44b0*/  LDSM.16.M88.4 R72, [R187+0x9000] ;  /* 0x00900000bb48783b */ /* 0x000fee0000000200 */
[C---:B-1----:R-:W-:Y:S08]  /*44c0*/  HMMA.16816.F32.BF16 R56, R68.reuse, R8, R56 ;  /* 0x000000084438723c */ /* 0x042ff00000041838 */
[----:B------:R-:W-:Y:S01]  /*44d0*/  HMMA.16816.F32.BF16 R52, R68, R10, R52 ;  /* 0x0000000a4434723c */ /* 0x000fe20000041834 */
[----:B------:R-:W1:Y:S04]  /*44e0*/  LDSM.16.M88.4 R68, [R187+0x9800] ;  /* 0x00980000bb44783b */ /* 0x000e680000000200 */
[----:B------:R-:W4:Y:S03]  /*44f0*/  LDSM.16.M88.4 R8, [R187+0x8000] ;  /* 0x00800000bb08783b */ /* 0x000f260000000200 */
[C---:B--2---:R-:W-:Y:S08]  /*4500*/  HMMA.16816.F32.BF16 R48, R24.reuse, R28, R48 ;  /* 0x0000001c1830723c */ /* 0x044ff00000041830 */
[C---:B------:R-:W-:Y:S08]  /*4510*/  HMMA.16816.F32.BF16 R20, R24.reuse, R36, R20 ;  /* 0x000000241814723c */ /* 0x040ff00000041814 */
[C---:B------:R-:W-:Y:S01]  /*4520*/  HMMA.16816.F32.BF16 R16, R24.reuse, R38, R16 ;  /* 0x000000261810723c */ /* 0x040fe20000041810 */
[----:B------:R-:W-:Y:S07]  /*4530*/  LDSM.16.M88.4 R36, [R180+0x2000] ;  /* 0x00200000b424783b */ /* 0x000fee0000000200 */
[C---:B------:R-:W-:Y:S08]  /*4540*/  HMMA.16816.F32.BF16 R64, R24.reuse, R32, R64 ;  /* 0x000000201840723c */ /* 0x040ff00000041840 */
[C---:B------:R-:W-:Y:S01]  /*4550*/  HMMA.16816.F32.BF16 R60, R24.reuse, R34, R60 ;  /* 0x00000022183c723c */ /* 0x040fe2000004183c */
[----:B------:R-:W-:Y:S07]  /*4560*/  LDSM.16.M88.4 R32, [R180+0x2800] ;  /* 0x00280000b420783b */ /* 0x000fee0000000200 */
[C---:B------:R-:W-:Y:S01]  /*4570*/  HMMA.16816.F32.BF16 R44, R24.reuse, R30, R44 ;  /* 0x0000001e182c723c */ /* 0x040fe2000004182c */
[----:B------:R-:W-:Y:S07]  /*4580*/  LDSM.16.M88.4 R28, [R180+0x3000] ;  /* 0x00300000b41c783b */ /* 0x000fee0000000200 */
[C---:B---3--:R-:W-:Y:S08]  /*4590*/  HMMA.16816.F32.BF16 R56, R24.reuse, R12, R56 ;  /* 0x0000000c1838723c */ /* 0x048ff00000041838 */
[----:B------:R-:W-:Y:S01]  /*45a0*/  HMMA.16816.F32.BF16 R52, R24, R14, R52 ;  /* 0x0000000e1834723c */ /* 0x000fe20000041834 */
[----:B------:R-:W-:Y:S04]  /*45b0*/  LDSM.16.M88.4 R12, [R189+0x2000] ;  /* 0x00200000bd0c783b */ /* 0x000fe80000000200 */
[----:B------:R-:W2:Y:S03]  /*45c0*/  LDSM.16.M88.4 R24, [R180+0x3800] ;  /* 0x00380000b418783b */ /* 0x000ea60000000200 */
[C---:B-1----:R-:W-:Y:S08]  /*45d0*/  HMMA.16816.F32.BF16 R48, R40.reuse, R68, R48 ;  /* 0x000000442830723c */ /* 0x042ff00000041830 */
[C---:B----4-:R-:W-:Y:S08]  /*45e0*/  HMMA.16816.F32.BF16 R20, R40.reuse, R8, R20 ;  /* 0x000000082814723c */ /* 0x050ff00000041814 */
[C---:B------:R-:W-:Y:S01]  /*45f0*/  HMMA.16816.F32.BF16 R16, R40.reuse, R10, R16 ;  /* 0x0000000a2810723c */ /* 0x040fe20000041810 */
[----:B------:R-:W-:Y:S07]  /*4600*/  LDSM.16.M88.4 R8, [R193+0xa000] ;  /* 0x00a00000c108783b */ /* 0x000fee0000000200 */
[C---:B------:R-:W-:Y:S08]  /*4610*/  HMMA.16816.F32.BF16 R64, R40.reuse, R76, R64 ;  /* 0x0000004c2840723c */ /* 0x040ff00000041840 */
[C---:B------:R-:W-:Y:S01]  /*4620*/  HMMA.16816.F32.BF16 R60, R40.reuse, R78, R60 ;  /* 0x0000004e283c723c */ /* 0x040fe2000004183c */
[----:B------:R-:W-:Y:S07]  /*4630*/  LDSM.16.M88.4 R76, [R193+0xa800] ;  /* 0x00a80000c14c783b */ /* 0x000fee0000000200 */
[C---:B------:R-:W-:Y:S01]  /*4640*/  HMMA.16816.F32.BF16 R44, R40.reuse, R70, R44 ;  /* 0x00000046282c723c */ /* 0x040fe2000004182c */
[----:B------:R-:W1:Y:S07]  /*4650*/  LDSM.16.M88.4 R68, [R193+0xb800] ;  /* 0x00b80000c144783b */ /* 0x000e6e0000000200 */
[C---:B------:R-:W-:Y:S08]  /*4660*/  HMMA.16816.F32.BF16 R56, R40.reuse, R72, R56 ;  /* 0x000000482838723c */ /* 0x040ff00000041838 */
[----:B------:R-:W-:Y:S01]  /*4670*/  HMMA.16816.F32.BF16 R52, R40, R74, R52 ;  /* 0x0000004a2834723c */ /* 0x000fe20000041834 */
[----:B------:R-:W3:Y:S04]  /*4680*/  LDSM.16.M88.4 R72, [R193+0xb000] ;  /* 0x00b00000c148783b */ /* 0x000ee80000000200 */
[----:B------:R-:W-:Y:S03]  /*4690*/  LDSM.16.M88.4 R40, [R192+0x4000] ;  /* 0x00400000c028783b */ /* 0x000fe60000000200 */
[C---:B--2---:R-:W-:Y:S08]  /*46a0*/  HMMA.16816.F32.BF16 R48, R12.reuse, R24, R48 ;  /* 0x000000180c30723c */ /* 0x044ff00000041830 */
[C---:B------:R-:W-:Y:S08]  /*46b0*/  HMMA.16816.F32.BF16 R20, R12.reuse, R36, R20 ;  /* 0x000000240c14723c */ /* 0x040ff00000041814 */
[C---:B------:R-:W-:Y:S01]  /*46c0*/  HMMA.16816.F32.BF16 R16, R12.reuse, R38, R16 ;  /* 0x000000260c10723c */ /* 0x040fe20000041810 */
[----:B------:R-:W2:Y:S07]  /*46d0*/  LDSM.16.M88.4 R36, [R191+0x4000] ;  /* 0x00400000bf24783b */ /* 0x000eae0000000200 */
[C---:B------:R-:W-:Y:S08]  /*46e0*/  HMMA.16816.F32.BF16 R64, R12.reuse, R32, R64 ;  /* 0x000000200c40723c */ /* 0x040ff00000041840 */
[C---:B------:R-:W-:Y:S01]  /*46f0*/  HMMA.16816.F32.BF16 R60, R12.reuse, R34, R60 ;  /* 0x000000220c3c723c */ /* 0x040fe2000004183c */
[----:B------:R-:W4:Y:S07]  /*4700*/  LDSM.16.M88.4 R32, [R191+0x4800] ;  /* 0x00480000bf20783b */ /* 0x000f2e0000000200 */
[C---:B------:R-:W-:Y:S01]  /*4710*/  HMMA.16816.F32.BF16 R44, R12.reuse, R26, R44 ;  /* 0x0000001a0c2c723c */ /* 0x040fe2000004182c */
[----:B------:R-:W5:Y:S07]  /*4720*/  LDSM.16.M88.4 R24, [R191+0x5800] ;  /* 0x00580000bf18783b */ /* 0x000f6e0000000200 */
[C---:B------:R-:W-:Y:S08]  /*4730*/  HMMA.16816.F32.BF16 R56, R12.reuse, R28, R56 ;  /* 0x0000001c0c38723c */ /* 0x040ff00000041838 */
[----:B------:R-:W-:Y:S01]  /*4740*/  HMMA.16816.F32.BF16 R52, R12, R30, R52 ;  /* 0x0000001e0c34723c */ /* 0x000fe20000041834 */
[----:B------:R-:W2:Y:S04]  /*4750*/  LDSM.16.M88.4 R28, [R191+0x5000] ;  /* 0x00500000bf1c783b */ /* 0x000ea80000000200 */
[----:B------:R-:W-:Y:S03]  /*4760*/  LDSM.16.M88.4 R12, [R190+0x4000] ;  /* 0x00400000be0c783b */ /* 0x000fe60000000200 */
[C---:B-1----:R-:W-:Y:S08]  /*4770*/  HMMA.16816.F32.BF16 R48, R80.reuse, R68, R48 ;  /* 0x000000445030723c */ /* 0x042ff00000041830 */
[C---:B------:R-:W-:Y:S08]  /*4780*/  HMMA.16816.F32.BF16 R20, R80.reuse, R8, R20 ;  /* 0x000000085014723c */ /* 0x040ff00000041814 */
[C---:B------:R-:W-:Y:S01]  /*4790*/  HMMA.16816.F32.BF16 R16, R80.reuse, R10, R16 ;  /* 0x0000000a5010723c */ /* 0x040fe20000041810 */
[----:B------:R-:W1:Y:S07]  /*47a0*/  LDSM.16.M88.4 R8, [R187+0xa000] ;  /* 0x00a00000bb08783b */ /* 0x000e6e0000000200 */
[C---:B------:R-:W-:Y:S08]  /*47b0*/  HMMA.16816.F32.BF16 R64, R80.reuse, R76, R64 ;  /* 0x0000004c5040723c */ /* 0x040ff00000041840 */
[C---:B------:R-:W-:Y:S08]  /*47c0*/  HMMA.16816.F32.BF16 R60, R80.reuse, R78, R60 ;  /* 0x0000004e503c723c */ /* 0x040ff0000004183c */
[C---:B------:R-:W-:Y:S01]  /*47d0*/  HMMA.16816.F32.BF16 R68, R80.reuse, R70, R44 ;  /* 0x000000465044723c */ /* 0x040fe2000004182c */
[----:B------:R-:W1:Y:S07]  /*47e0*/  LDSM.16.M88.4 R44, [R187+0xa800] ;  /* 0x00a80000bb2c783b */ /* 0x000e6e0000000200 */
[C---:B---3--:R-:W-:Y:S08]  /*47f0*/  HMMA.16816.F32.BF16 R56, R80.reuse, R72, R56 ;  /* 0x000000485038723c */ /* 0x048ff00000041838 */
[----:B------:R-:W-:Y:S08]  /*4800*/  HMMA.16816.F32.BF16 R52, R80, R74, R52 ;  /* 0x0000004a5034723c */ /* 0x000ff00000041834 */
[C---:B--2---:R-:W-:Y:S08]  /*4810*/  HMMA.16816.F32.BF16 R20, R40.reuse, R36, R20 ;  /* 0x000000242814723c */ /* 0x044ff00000041814 */
[C---:B------:R-:W-:Y:S01]  /*4820*/  HMMA.16816.F32.BF16 R16, R40.reuse, R38, R16 ;  /* 0x000000262810723c */ /* 0x040fe20000041810 */
[----:B------:R-:W2:Y:S07]  /*4830*/  LDSM.16.M88.4 R36, [R187+0xb000] ;  /* 0x00b00000bb24783b */ /* 0x000eae0000000200 */
[C---:B----4-:R-:W-:Y:S08]  /*4840*/  HMMA.16816.F32.BF16 R64, R40.reuse, R32, R64 ;  /* 0x000000202840723c */ /* 0x050ff00000041840 */
[C---:B------:R-:W-:Y:S01]  /*4850*/  HMMA.16816.F32.BF16 R60, R40.reuse, R34, R60 ;  /* 0x00000022283c723c */ /* 0x040fe2000004183c */
[----:B------:R-:W-:Y:S07]  /*4860*/  LDSM.16.M88.4 R32, [R189+0x4000] ;  /* 0x00400000bd20783b */ /* 0x000fee0000000200 */
[C---:B-----5:R-:W-:Y:S08]  /*4870*/  HMMA.16816.F32.BF16 R48, R40.reuse, R24, R48 ;  /* 0x000000182830723c */ /* 0x060ff00000041830 */
[C---:B------:R-:W-:Y:S01]  /*4880*/  HMMA.16816.F32.BF16 R68, R40.reuse, R26, R68 ;  /* 0x0000001a2844723c */ /* 0x040fe20000041844 */
[----:B------:R-:W3:Y:S07]  /*4890*/  LDSM.16.M88.4 R24, [R187+0xb800] ;  /* 0x00b80000bb18783b */ /* 0x000eee0000000200 */
[C---:B------:R-:W-:Y:S08]  /*48a0*/  HMMA.16816.F32.BF16 R56, R40.reuse, R28, R56 ;  /* 0x0000001c2838723c */ /* 0x040ff00000041838 */
[----:B------:R-:W-:Y:S01]  /*48b0*/  HMMA.16816.F32.BF16 R52, R40, R30, R52 ;  /* 0x0000001e2834723c */ /* 0x000fe20000041834 */
[----:B------:R-:W4:Y:S04]  /*48c0*/  LDSM.16.M88.4 R28, [R180+0x4000] ;  /* 0x00400000b41c783b */ /* 0x000f280000000200 */
[----:B------:R-:W-:Y:S03]  /*48d0*/  LDSM.16.M88.4 R40, [R180+0x5000] ;  /* 0x00500000b428783b */ /* 0x000fe60000000200 */
[C---:B-1----:R-:W-:Y:S08]  /*48e0*/  HMMA.16816.F32.BF16 R20, R12.reuse, R8, R20 ;  /* 0x000000080c14723c */ /* 0x042ff00000041814 */
[C---:B------:R-:W-:Y:S01]  /*48f0*/  HMMA.16816.F32.BF16 R16, R12.reuse, R10, R16 ;  /* 0x0000000a0c10723c */ /* 0x040fe20000041810 */
[----:B------:R-:W1:Y:S07]  /*4900*/  LDSM.16.M88.4 R8, [R180+0x4800] ;  /* 0x00480000b408783b */ /* 0x000e6e0000000200 */
[C---:B------:R-:W-:Y:S08]  /*4910*/  HMMA.16816.F32.BF16 R64, R12.reuse, R44, R64 ;  /* 0x0000002c0c40723c */ /* 0x040ff00000041840 */
[----:B------:R-:W-:Y:S01]  /*4920*/  HMMA.16816.F32.BF16 R60, R12, R46, R60 ;  /* 0x0000002e0c3c723c */ /* 0x000fe2000004183c */
[----:B------:R-:W5:Y:S01]  /*4930*/  LDSM.16.M88.4 R44, [R180+0x5800] ;  /* 0x00580000b42c783b */ /* 0x000f620000000200 */
[----:B------:R-:W-:-:S06]  /*4940*/  DEPBAR.LE SB0, 0x0 ;  /* 0x000080000000791a */ /* 0x000fcc0000000000 */
[C---:B--2---:R-:W-:Y:S08]  /*4950*/  HMMA.16816.F32.BF16 R56, R12.reuse, R36, R56 ;  /* 0x000000240c38723c */ /* 0x044ff00000041838 */
[C---:B------:R-:W-:Y:S08]  /*4960*/  HMMA.16816.F32.BF16 R52, R12.reuse, R38, R52 ;  /* 0x000000260c34723c */ /* 0x040ff00000041834 */
[C---:B---3--:R-:W-:Y:S08]  /*4970*/  HMMA.16816.F32.BF16 R48, R12.reuse, R24, R48 ;  /* 0x000000180c30723c */ /* 0x048ff00000041830 */
[----:B------:R-:W-:Y:S08]  /*4980*/  HMMA.16816.F32.BF16 R68, R12, R26, R68 ;  /* 0x0000001a0c44723c */ /* 0x000ff00000041844 */
[C---:B----4-:R-:W-:Y:S08]  /*4990*/  HMMA.16816.F32.BF16 R20, R32.reuse, R28, R20 ;  /* 0x0000001c2014723c */ /* 0x050ff00000041814 */
[C---:B------:R-:W-:Y:S08]  /*49a0*/  HMMA.16816.F32.BF16 R16, R32.reuse, R30, R16 ;  /* 0x0000001e2010723c */ /* 0x040ff00000041810 */
[C---:B-1----:R-:W-:Y:S08]  /*49b0*/  HMMA.16816.F32.BF16 R64, R32.reuse, R8, R64 ;  /* 0x000000082040723c */ /* 0x042ff00000041840 */
[C---:B------:R-:W-:Y:S08]  /*49c0*/  HMMA.16816.F32.BF16 R60, R32.reuse, R10, R60 ;  /* 0x0000000a203c723c */ /* 0x040ff0000004183c */
[C---:B------:R-:W-:Y:S08]  /*49d0*/  HMMA.16816.F32.BF16 R56, R32.reuse, R40, R56 ;  /* 0x000000282038723c */ /* 0x040ff00000041838 */
[C---:B------:R-:W-:Y:S08]  /*49e0*/  HMMA.16816.F32.BF16 R52, R32.reuse, R42, R52 ;  /* 0x0000002a2034723c */ /* 0x040ff00000041834 */
[C---:B-----5:R-:W-:Y:S08]  /*49f0*/  HMMA.16816.F32.BF16 R48, R32.reuse, R44, R48 ;  /* 0x0000002c2030723c */ /* 0x060ff00000041830 */
[----:B------:R-:W-:Y:S01]  /*4a00*/  HMMA.16816.F32.BF16 R68, R32, R46, R68 ;  /* 0x0000002e2044723c */ /* 0x000fe20000041844 */
[----:B------:R-:W-:Y:S06]  /*4a10*/  BAR.SYNC.DEFER_BLOCKING 0x0 ;  /* 0x0000000000007b1d */ /* 0x000fec0000010000 */
[----:B------:R-:W-:Y:S05]  /*4a20*/  @!P4 BRA `(.L_x_2090) ;  /* 0x00000ca00000c947 */ /* 0x000fea0003800000 */
[----:B------:R-:W-:-:S13]  /*4a30*/  PLOP3.LUT P0, PT, PT, PT, UP6, 0x80, 0x0 ;  /* 0x000000000000781c */ /* 0x000fda0003f0f068 */
[----:B------:R-:W-:Y:S05]  /*4a40*/  @!P0 BRA `(.L_x_2091) ;  /* 0x0000049000008947 */ /* 0x000fea0003800000 */
[----:B------:R-:W1:Y:S01]  /*4a50*/  I2F.RP R6, UR9 ;  /* 0x0000000900067d06 */ /* 0x000e620008209400 */
[----:B------:R-:W-:Y:S01]  /*4a60*/  UIADD3 UR10, UR14, -0x40, URZ ;  /* 0xffffffc00e0a7890 */ /* 0x000fe2000fffe03f */
[----:B------:R-:W-:Y:S01]  /*4a70*/  IMAD.U32 R3, RZ, RZ, UR14 ;  /* 0x0000000eff037e24 */ /* 0x000fe2000f8e00ff */
[----:B------:R-:W-:-:S04]  /*4a80*/  UMOV UR16, URZ ;  /* 0x0000003f00107c82 */ /* 0x000fc80008000000 */
[----:B------:R-:W-:Y:S01]  /*4a90*/  IMAD.U32 R2, RZ, RZ, UR10 ;  /* 0x0000000aff027e24 */ /* 0x000fe2000f8e00ff */
[----:B------:R-:W-:-:S04]  /*4aa0*/  IABS R3, R3 ;  /* 0x0000000300037213 */ /* 0x000fc80000000000 */
[----:B------:R-:W-:Y:S01]  /*4ab0*/  IABS R2, R2 ;  /* 0x0000000200027213 */ /* 0x000fe20000000000 */
[----:B------:R-:W2:Y:S01]  /*4ac0*/  R2UR UR7, R3 ;  /* 0x00000000030773c2 */ /* 0x000ea200000e0000 */
[----:B-1----:R-:W1:Y:S07]  /*4ad0*/  MUFU.RCP R4, R6 ;  /* 0x0000000600047308 */ /* 0x002e6e0000001000 */
[----:B------:R-:W3:Y:S01]  /*4ae0*/  R2UR UR5, R2 ;  /* 0x00000000020573c2 */ /* 0x000ee200000e0000 */
[----:B-1----:R-:W-:-:S06]  /*4af0*/  IADD3 R4, R4, 0xffffffe, RZ ;  /* 0x0ffffffe04047810 */ /* 0x002fcc0007ffe0ff */
[----:B------:R-:W1:Y:S02]  /*4b00*/  F2I.FTZ.U32.TRUNC.NTZ R4, R4 ;  /* 0x0000000400047305 */ /* 0x000e64000021f000 */
[----:B-1----:R-:W1:Y:S02]  /*4b10*/  R2UR UR17, R4 ;  /* 0x00000000041173c2 */ /* 0x002e6400000e0000 */
[----:B-1----:R-:W-:-:S04]  /*4b20*/  UIADD3 UR4, URZ, -UR17, URZ ;  /* 0x800000113f047290 */ /* 0x002fc8000fffe03f */
[----:B------:R-:W-:-:S04]  /*4b30*/  UIMAD UR4, UR4, UR9, URZ ;  /* 0x00000009040472a4 */ /* 0x000fc8000f8e023f */
[----:B------:R-:W-:-:S04]  /*4b40*/  UIMAD.WIDE.U32 UR16, UR17, UR4, UR16 ;  /* 0x00000004111072a5 */ /* 0x000fc8000f8e0010 */
[----:B--2---:R-:W-:Y:S02]  /*4b50*/  UIMAD.WIDE.U32 UR28, UR17, UR7, URZ ;  /* 0x00000007111c72a5 */ /* 0x004fe4000f8e003f */
[----:B---3--:R-:W-:-:S05]  /*4b60*/  UIMAD.WIDE.U32 UR16, UR17, UR5, URZ ;  /* 0x00000005111072a5 */ /* 0x008fca000f8e003f */
[----:B------:R-:W-:Y:S02]  /*4b70*/  UMOV UR15, UR29 ;  /* 0x0000001d000f7c82 */ /* 0x000fe40008000000 */
[----:B------:R-:W-:Y:S02]  /*4b80*/  UMOV UR11, UR17 ;  /* 0x00000011000b7c82 */ /* 0x000fe40008000000 */
[----:B------:R-:W-:Y:S02]  /*4b90*/  UIADD3 UR4, -UR11, URZ, URZ ;  /* 0x0000003f0b047290 */ /* 0x000fe4000fffe13f */
[----:B------:R-:W-:Y:S02]  /*4ba0*/  UIADD3 UR6, -UR15, URZ, URZ ;  /* 0x0000003f0f067290 */ /* 0x000fe4000fffe13f */
[----:B------:R-:W-:Y:S02]  /*4bb0*/  UIMAD UR5, UR9, UR4, UR5 ;  /* 0x00000004090572a4 */ /* 0x000fe4000f8e0205 */
[----:B------:R-:W-:-:S02]  /*4bc0*/  UIMAD UR6, UR9, UR6, UR7 ;  /* 0x00000006090672a4 */ /* 0x000fc4000f8e0207 */
[----:B------:R-:W-:Y:S02]  /*4bd0*/  UISETP.GT.U32.AND UP0, UPT, UR9, UR5, UPT ;  /* 0x000000050900728c */ /* 0x000fe4000bf04070 */
[----:B------:R-:W-:Y:S02]  /*4be0*/  UISETP.GT.U32.AND UP2, UPT, UR9, UR6, UPT ;  /* 0x000000060900728c */ /* 0x000fe4000bf44070 */
[----:B------:R-:W-:Y:S02]  /*4bf0*/  ULDC UR4, c[0x0][0x2d0] ;  /* 0x0000b40000047ab9 */ /* 0x000fe40000000800 */
[----:B------:R-:W-:-:S05]  /*4c00*/  ULOP3.LUT UR10, UR10, UR4, URZ, 0x3c, !UPT ;  /* 0x000000040a0a7292 */ /* 0x000fca000f8e3c3f */
[----:B------:R-:W-:Y:S02]  /*4c10*/  @!UP0 UIADD3 UR5, UR5, -UR9, URZ ;  /* 0x8000000905058290 */ /* 0x000fe4000fffe03f */
[----:B------:R-:W-:Y:S02]  /*4c20*/  @!UP2 UIADD3 UR6, UR6, -UR9, URZ ;  /* 0x800000090606a290 */ /* 0x000fe4000fffe03f */
[----:B------:R-:W-:Y:S02]  /*4c30*/  UISETP.GE.U32.AND UP3, UPT, UR5, UR9, UPT ;  /* 0x000000090500728c */ /* 0x000fe4000bf66070 */
[----:B------:R-:W-:Y:S02]  /*4c40*/  UISETP.GE.U32.AND UP4, UPT, UR6, UR9, UPT ;  /* 0x000000090600728c */ /* 0x000fe4000bf86070 */
[----:B------:R-:W-:Y:S02]  /*4c50*/  ULOP3.LUT UR5, UR14, UR4, URZ, 0x3c, !UPT ;  /* 0x000000040e057292 */ /* 0x000fe4000f8e3c3f */
[----:B------:R-:W-:-:S02]  /*4c60*/  @!UP0 UIADD3 UR11, UR11, 0x1, URZ ;  /* 0x000000010b0b8890 */ /* 0x000fc4000fffe03f */
[----:B------:R-:W-:Y:S02]  /*4c70*/  UISETP.GE.AND UP1, UPT, UR5, URZ, UPT ;  /* 0x0000003f0500728c */ /* 0x000fe4000bf26270 */
[----:B------:R-:W-:Y:S02]  /*4c80*/  UISETP.GE.AND UP0, UPT, UR10, URZ, UPT ;  /* 0x0000003f0a00728c */ /* 0x000fe4000bf06270 */
[----:B------:R-:W-:Y:S02]  /*4c90*/  @!UP2 UIADD3 UR15, UR15, 0x1, URZ ;  /* 0x000000010f0fa890 */ /* 0x000fe4000fffe03f */
[----:B------:R-:W-:Y:S02]  /*4ca0*/  @UP3 UIADD3 UR11, UR11, 0x1, URZ ;  /* 0x000000010b0b3890 */ /* 0x000fe4000fffe03f */
[----:B------:R-:W-:Y:S02]  /*4cb0*/  @UP4 UIADD3 UR15, UR15, 0x1, URZ ;  /* 0x000000010f0f4890 */ /* 0x000fe4000fffe03f */
[----:B------:R-:W-:-:S02]  /*4cc0*/  UISETP.NE.AND UP2, UPT, URZ, UR4, UPT ;  /* 0x000000043f00728c */ /* 0x000fc4000bf45270 */
[----:B------:R-:W-:Y:S02]  /*4cd0*/  ULOP3.LUT UR5, URZ, UR4, URZ, 0x33, !UPT ;  /* 0x000000043f057292 */ /* 0x000fe4000f8e333f */
[----:B------:R-:W-:Y:S02]  /*4ce0*/  @!UP1 UIADD3 UR15, -UR15, URZ, URZ ;  /* 0x0000003f0f0f9290 */ /* 0x000fe4000fffe13f */
[----:B------:R-:W-:Y:S02]  /*4cf0*/  @!UP0 UIADD3 UR11, -UR11, URZ, URZ ;  /* 0x0000003f0b0b8290 */ /* 0x000fe4000fffe13f */
[----:B------:R-:W-:Y:S02]  /*4d00*/  USEL UR15, UR5, UR15, !UP2 ;  /* 0x0000000f050f7287 */ /* 0x000fe4000d000000 */
[----:B------:R-:W-:Y:S02]  /*4d10*/  USEL UR5, UR5, UR11, !UP2 ;  /* 0x0000000b05057287 */ /* 0x000fe4000d000000 */
[----:B------:R-:W-:-:S02]  /*4d20*/  UIMAD.WIDE UR6, UR15, 0x4, UR30 ;  /* 0x000000040f0678a5 */ /* 0x000fc4000f8e021e */
[----:B------:R-:W-:-:S04]  /*4d30*/  UIMAD.WIDE UR10, UR5, 0x4, UR30 ;  /* 0x00000004050a78a5 */ /* 0x000fc8000f8e021e */
[----:B------:R-:W-:Y:S01]  /*4d40*/  MOV R10, UR6 ;  /* 0x00000006000a7c02 */ /* 0x000fe20008000f00 */
[----:B------:R-:W-:Y:S01]  /*4d50*/  IMAD.U32 R11, RZ, RZ, UR7 ;  /* 0x00000007ff0b7e24 */ /* 0x000fe2000f8e00ff */
[----:B------:R-:W-:Y:S01]  /*4d60*/  MOV R8, UR10 ;  /* 0x0000000a00087c02 */ /* 0x000fe20008000f00 */
[----:B------:R-:W-:-:S03]  /*4d70*/  IMAD.U32 R9, RZ, RZ, UR11 ;  /* 0x0000000bff097e24 */ /* 0x000fc6000f8e00ff */
[----:B------:R-:W2:Y:S04]  /*4d80*/  LDG.E R3, [R10.64] ;  /* 0x0000000c0a037981 */ /* 0x000ea8000c1e1900 */
[----:B------:R1:W2:Y:S01]  /*4d90*/  LDG.E R2, [R8.64] ;  /* 0x0000000c08027981 */ /* 0x0002a2000c1e1900 */
[----:B------:R-:W-:Y:S02]  /*4da0*/  UIADD3 UR15, UR15, -UR5, URZ ;  /* 0x800000050f0f7290 */ /* 0x000fe4000fffe03f */
[----:B------:R-:W-:Y:S02]  /*4db0*/  UMOV UR7, 0x40 ;  /* 0x0000004000077882 */ /* 0x000fe40000000000 */
[----:B------:R-:W-:-:S03]  /*4dc0*/  UIMAD UR7, UR15, UR4, -UR7 ;  /* 0x000000040f0772a4 */ /* 0x000fc6000f8e0a07 */
[----:B------:R-:W-:Y:S02]  /*4dd0*/  ULDC.64 UR4, c[0x0][0x198] ;  /* 0x0000660000047ab9 */ /* 0x000fe40000000a00 */
[----:B------:R-:W-:Y:S02]  /*4de0*/  USHF.R.S32.HI UR6, URZ, 0x1f, UR7 ;  /* 0x0000001f3f067899 */ /* 0x000fe40008011407 */
[----:B------:R-:W-:Y:S02]  /*4df0*/  UIMAD.WIDE.U32 UR10, UR7, UR4, URZ ;  /* 0x00000004070a72a5 */ /* 0x000fe4000f8e003f */
[----:B------:R-:W-:-:S04]  /*4e00*/  UIMAD UR6, UR6, UR4, URZ ;  /* 0x00000004060672a4 */ /* 0x000fc8000f8e023f */
[----:B------:R-:W-:-:S04]  /*4e10*/  UIMAD UR5, UR7, UR5, UR6 ;  /* 0x00000005070572a4 */ /* 0x000fc8000f8e0206 */
[----:B------:R-:W-:Y:S01]  /*4e20*/  UIADD3 UR5, UR11, UR5, URZ ;  /* 0x000000050b057290 */ /* 0x000fe2000fffe03f */
[----:B-1----:R-:W-:Y:S01]  /*4e30*/  MOV R9, UR11 ;  /* 0x0000000b00097c02 */ /* 0x002fe20008000f00 */
[----:B------:R-:W-:-:S04]  /*4e40*/  IMAD.U32 R8, RZ, RZ, UR10 ;  /* 0x0000000aff087e24 */ /* 0x000fc8000f8e00ff */
[----:B------:R-:W-:Y:S01]  /*4e50*/  IMAD.U32 R9, RZ, RZ, UR5 ;  /* 0x00000005ff097e24 */ /* 0x000fe2000f8e00ff */
[----:B--2---:R-:W-:-:S04]  /*4e60*/  IADD3 R2, -R3, R2, RZ ;  /* 0x0000000203027210 */ /* 0x004fc80007ffe1ff */
[----:B------:R-:W-:-:S05]  /*4e70*/  SHF.R.S32.HI R3, RZ, 0x1f, R2 ;  /* 0x0000001fff037819 */ /* 0x000fca0000011402 */
[----:B------:R-:W-:-:S04]  /*4e80*/  IMAD R3, R3, c[0x0][0x180], RZ ;  /* 0x0000600003037a24 */ /* 0x000fc800078e02ff */
[C---:B------:R-:W-:Y:S02]  /*4e90*/  IMAD R6, R2.reuse, c[0x0][0x184], R3 ;  /* 0x0000610002067a24 */ /* 0x040fe400078e0203 */
[----:B------:R-:W-:-:S05]  /*4ea0*/  IMAD.WIDE.U32 R2, R2, c[0x0][0x180], R8 ;  /* 0x0000600002027a25 */ /* 0x000fca00078e0008 */
[----:B------:R-:W-:Y:S02]  /*4eb0*/  IADD3 R6, R3, R6, RZ ;  /* 0x0000000603067210 */ /* 0x000fe40007ffe0ff */
[----:B------:R-:W-:Y:S01]  /*4ec0*/  MOV R11, R2 ;  /* 0x00000002000b7202 */ /* 0x000fe20000000f00 */
[----:B------:R-:W-:Y:S05]  /*4ed0*/  BRA `(.L_x_2092) ;  /* 0x0000004000007947 */ /* 0x000fea0003800000 */
.L_x_2091:
[----:B------:R-:W-:-:S04]  /*4ee0*/  ULEA UR6, -UR6, URZ, 0x6 ;  /* 0x0000003f06067291 */ /* 0x000fc8000f8e313f */
[----:B------:R-:W-:Y:S02]  /*4ef0*/  USHF.R.S32.HI UR4, URZ, 0x1f, UR6 ;  /* 0x0000001f3f047899 */ /* 0x000fe40008011406 */
[----:B------:R-:W-:-:S04]  /*4f00*/  MOV R11, UR6 ;  /* 0x00000006000b7c02 */ /* 0x000fc80008000f00 */
[----:B------:R-:W-:Y:S02]  /*4f10*/  MOV R6, UR4 ;  /* 0x0000000400067c02 */ /* 0x000fe40008000f00 */
.L_x_2092:
[----:B------:R-:W-:Y:S01]  /*4f20*/  ISETP.GE.AND P5, PT, R200, c[0x0][0x220], PT ;  /* 0x00008800c8007a0c */ /* 0x000fe20003fa6270 */
[----:B------:R-:W-:Y:S01]  /*4f30*/  BSSY B0, `(.L_x_2093) ;  /* 0x0000076000007945 */ /* 0x000fe20003800000 */
[----:B------:R-:W-:Y:S02]  /*4f40*/  ISETP.GE.AND P3, PT, R196, c[0x0][0x220], PT ;  /* 0x00008800c4007a0c */ /* 0x000fe40003f66270 */
[----:B------:R-:W-:-:S09]  /*4f50*/  ISETP.GE.AND P2, PT, R195, c[0x0][0x220], PT ;  /* 0x00008800c3007a0c */ /* 0x000fd20003f46270 */
[CC--:B------:R-:W-:Y:S01]  /*4f60*/  @!P5 IADD3 R9, P1, R11.reuse, R134.reuse, RZ ;  /* 0x000000860b09d210 */ /* 0x0c0fe20007f3e0ff */
[----:B------:R1:W-:Y:S01]  /*4f70*/  @P5 STS.128 [R198+0x6000], RZ ;  /* 0x006000ffc6005388 */ /* 0x0003e20000000c00 */
[----:B------:R-:W-:-:S03]  /*4f80*/  @!P3 IADD3 R3, P0, R11, R134, RZ ;  /* 0x000000860b03b210 */ /* 0x000fc60007f1e0ff */
[C-C-:B------:R-:W-:Y:S01]  /*4f90*/  @!P5 IMAD.X R4, R6.reuse, 0x1, R133.reuse, P1 ;  /* 0x000000010604d824 */ /* 0x140fe200008e0685 */
[----:B------:R-:W-:Y:S01]  /*4fa0*/  @!P5 LEA R36, P1, R9, c[0x0][0x168], 0x1 ;  /* 0x00005a000924da11 */ /* 0x000fe200078208ff */
[C-C-:B------:R-:W-:Y:S01]  /*4fb0*/  @!P3 IMAD.X R2, R6.reuse, 0x1, R133.reuse, P0 ;  /* 0x000000010602b824 */ /* 0x140fe200000e0685 */
[----:B------:R-:W-:Y:S02]  /*4fc0*/  @!P2 IADD3 R13, P0, R11, R134, RZ ;  /* 0x000000860b0da210 */ /* 0x000fe40007f1e0ff */
[----:B------:R-:W-:Y:S02]  /*4fd0*/  @!P5 LEA.HI.X R37, R9, c[0x0][0x16c], R4, 0x1, P1 ;  /* 0x00005b000925da11 */ /* 0x000fe400008f0c04 */
[----:B------:R-:W-:Y:S02]  /*4fe0*/  @!P3 LEA R28, P1, R3, c[0x0][0x168], 0x1 ;  /* 0x00005a00031cba11 */ /* 0x000fe400078208ff */
[----:B------:R-:W-:Y:S01]  /*4ff0*/  IADD3 R9, P6, R11, UR21, RZ ;  /* 0x000000150b097c10 */ /* 0x000fe2000ffde0ff */
[----:B------:R-:W-:Y:S01]  /*5000*/  @!PT LDS RZ, [RZ] ;  /* 0x00000000fffff984 */ /* 0x000fe20000000800 */
[----:B------:R-:W-:Y:S01]  /*5010*/  @!PT LDS RZ, [RZ] ;  /* 0x00000000fffff984 */ /* 0x000fe20000000800 */
[----:B------:R-:W-:Y:S01]  /*5020*/  @!PT LDS RZ, [RZ] ;  /* 0x00000000fffff984 */ /* 0x000fe20000000800 */
[----:B------:R1:W-:Y:S01]  /*5030*/  @!P5 LDGSTS.E.BYPASS.LTC128B.128 [R198+0x6000], [R36.64] ;  /* 0x0600000024c6dfae */ /* 0x0003e2000b901d4c */
[----:B------:R-:W-:Y:S01]  /*5040*/  @!P3 LEA.HI.X R29, R3, c[0x0][0x16c], R2, 0x1, P1 ;  /* 0x00005b00031dba11 */ /* 0x000fe200008f0c02 */
[C---:B------:R-:W-:Y:S01]  /*5050*/  @!P2 IMAD.X R2, R6.reuse, 0x1, R133, P0 ;  /* 0x000000010602a824 */ /* 0x040fe200000e0685 */
[----:B------:R-:W-:Y:S01]  /*5060*/  IADD3.X R4, R6, UR20, RZ, P6, !PT ;  /* 0x0000001406047c10 */ /* 0x000fe2000b7fe4ff */
[----:B------:R1:W-:Y:S01]  /*5070*/  @P3 STS.128 [R198+0x8000], RZ ;  /* 0x008000ffc6003388 */ /* 0x0003e20000000c00 */
[----:B------:R-:W-:-:S02]  /*5080*/  @!P2 LEA R26, P0, R13, c[0x0][0x168], 0x1 ;  /* 0x00005a000d1aaa11 */ /* 0x000fc400078008ff */
[-C--:B------:R-:W-:Y:S01]  /*5090*/  @!P5 IADD3 R3, P1, R9, R134.reuse, RZ ;  /* 0x000000860903d210 */ /* 0x080fe20007f3e0ff */
[----:B------:R-:W-:Y:S01]  /*50a0*/  @!PT LDS RZ, [RZ] ;  /* 0x00000000fffff984 */ /* 0x000fe20000000800 */
[----:B------:R-:W-:Y:S01]  /*50b0*/  @!PT LDS RZ, [RZ] ;  /* 0x00000000fffff984 */ /* 0x000fe20000000800 */
[----:B------:R-:W-:Y:S01]  /*50c0*/  @!PT LDS RZ, [RZ] ;  /* 0x00000000fffff984 */ /* 0x000fe20000000800 */
[----:B------:R1:W-:Y:S01]  /*50d0*/  @!P3 LDGSTS.E.BYPASS.LTC128B.128 [R198+0x8000], [R28.64+0x80] ;  /* 0x080000801cc6bfae */ /* 0x0003e2000b901d4c */
[----:B------:R-:W-:Y:S02]  /*50e0*/  @!P2 LEA.HI.X R27, R13, c[0x0][0x16c], R2, 0x1, P0 ;  /* 0x00005b000d1baa11 */ /* 0x000fe400000f0c02 */
[-C--:B------:R-:W-:Y:S01]  /*50f0*/  @!P3 IADD3 R13, P0, R9, R134.reuse, RZ ;  /* 0x00000086090db210 */ /* 0x080fe20007f1e0ff */
[C-C-:B------:R-:W-:Y:S01]  /*5100*/  @!P5 IMAD.X R2, R4.reuse, 0x1, R133.reuse, P1 ;  /* 0x000000010402d824 */ /* 0x140fe200008e0685 */
[C---:B------:R-:W-:Y:S01]  /*5110*/  @!P5 LEA R34, P1, R3.reuse, c[0x0][0x168], 0x1 ;  /* 0x00005a000322da11 */ /* 0x040fe200078208ff */
[----:B------:R1:W-:Y:S03]  /*5120*/  @P2 STS.128 [R198+0xa000], RZ ;  /* 0x00a000ffc6002388 */ /* 0x0003e60000000c00 */
[----:B------:R-:W-:Y:S01]  /*5130*/  @!P5 LEA.HI.X R35, R3, c[0x0][0x16c], R2, 0x1, P1 ;  /* 0x00005b000323da11 */ /* 0x000fe200008f0c02 */
[----:B------:R-:W-:Y:S01]  /*5140*/  @!P3 IMAD.X R2, R4, 0x1, R133, P0 ;  /* 0x000000010402b824 */ /* 0x000fe200000e0685 */
[----:B------:R-:W-:Y:S01]  /*5150*/  @!P3 LEA R24, P1, R13, c[0x0][0x168], 0x1 ;  /* 0x00005a000d18ba11 */ /* 0x000fe200078208ff */
[----:B------:R-:W-:Y:S01]  /*5160*/  @!PT LDS RZ, [RZ] ;  /* 0x00000000fffff984 */ /* 0x000fe20000000800 */
[----:B------:R-:W-:Y:S01]  /*5170*/  @!PT LDS RZ, [RZ] ;  /* 0x00000000fffff984 */ /* 0x000fe20000000800 */
[----:B------:R-:W-:Y:S01]  /*5180*/  @!PT LDS RZ, [RZ] ;  /* 0x00000000fffff984 */ /* 0x000fe20000000800 */
[----:B------:R1:W-:Y:S01]  /*5190*/  @!P2 LDGSTS.E.BYPASS.LTC128B.128 [R198+0xa000], [R26.64+0x100] ;  /* 0x0a0001001ac6afae */ /* 0x0003e2000b901d4c */
[----:B------:R-:W-:-:S02]  /*51a0*/  @!P2 IADD3 R3, P0, R9, R134, RZ ;  /* 0x000000860903a210 */ /* 0x000fc40007f1e0ff */
[----:B------:R-:W-:Y:S01]  /*51b0*/  IADD3 R9, P6, R9, UR21, RZ ;  /* 0x0000001509097c10 */ /* 0x000fe2000ffde0ff */
[----:B------:R1:W-:Y:S01]  /*51c0*/  @P5 STS.128 [R198+0x6800], RZ ;  /* 0x006800ffc6005388 */ /* 0x0003e20000000c00 */
[----:B------:R-:W-:Y:S01]  /*51d0*/  @!P3 LEA.HI.X R25, R13, c[0x0][0x16c], R2, 0x1, P1 ;  /* 0x00005b000d19ba11 */ /* 0x000fe200008f0c02 */
[C---:B------:R-:W-:Y:S01]  /*51e0*/  @!P2 IMAD.X R2, R4.reuse, 0x1, R133, P0 ;  /* 0x000000010402a824 */ /* 0x040fe200000e0685 */
[----:B------:R-:W-:Y:S01]  /*51f0*/  @!P2 LEA R14, P0, R3, c[0x0][0x168], 0x1 ;  /* 0x00005a00030eaa11 */ /* 0x000fe200078008ff */
[----:B------:R-:W-:Y:S01]  /*5200*/  @!PT LDS RZ, [RZ] ;  /* 0x00000000fffff984 */ /* 0x000fe20000000800 */
[----:B------:R-:W-:Y:S01]  /*5210*/  @!PT LDS RZ, [RZ] ;  /* 0x00000000fffff984 */ /* 0x000fe20000000800 */
[----:B------:R-:W-:Y:S01]  /*5220*/  @!PT LDS RZ, [RZ] ;  /* 0x00000000fffff984 */ /* 0x000fe20000000800 */
[----:B------:R1:W-:Y:S01]  /*5230*/  @!P5 LDGSTS.E.BYPASS.LTC128B.128 [R198+0x6800], [R34.64] ;  /* 0x0680000022c6dfae */ /* 0x0003e2000b901d4c */
[----:B------:R-:W-:Y:S02]  /*5240*/  IADD3.X R4, R4, UR20, RZ, P6, !PT ;  /* 0x0000001404047c10 */ /* 0x000fe4000b7fe4ff */
[----:B------:R-:W-:Y:S01]  /*5250*/  @!P5 IADD3 R13, P1, R9, R134, RZ ;  /* 0x00000086090dd210 */ /* 0x000fe20007f3e0ff */
[----:B------:R1:W-:Y:S01]  /*5260*/  @P3 STS.128 [R198+0x8800], RZ ;  /* 0x008800ffc6003388 */ /* 0x0003e20000000c00 */
[----:B------:R-:W-:-:S02]  /*5270*/  @!P2 LEA.HI.X R15, R3, c[0x0][0x16c], R2, 0x1, P0 ;  /* 0x00005b00030faa11 */ /* 0x000fc400000f0c02 */
[-C--:B------:R-:W-:Y:S01]  /*5280*/  @!P3 IADD3 R3, P0, R9, R134.reuse, RZ ;  /* 0x000000860903b210 */ /* 0x080fe20007f1e0ff */
[C-C-:B------:R-:W-:Y:S01]  /*5290*/  @!P5 IMAD.X R8, R4.reuse, 0x1, R133.reuse, P1 ;  /* 0x000000010408d824 */ /* 0x140fe200008e0685 */
[----:B------:R-:W-:Y:S01]  /*52a0*/  @!P5 LEA R30, P1, R13, c[0x0][0x168], 0x1 ;  /* 0x00005a000d1eda11 */ /* 0x000fe200078208ff */
[----:B------:R-:W-:Y:S01]  /*52b0*/  @!PT LDS RZ, [RZ] ;  /* 0x00000000fffff984 */ /* 0x000fe20000000800 */
[----:B------:R-:W-:Y:S01]  /*52c0*/  @!PT LDS RZ, [RZ] ;  /* 0x00000000fffff984 */ /* 0x000fe20000000800 */
[----:B------:R-:W-:Y:S01]  /*52d0*/  @!PT LDS RZ, [RZ] ;  /* 0x00000000fffff984 */ /* 0x000fe20000000800 */
[----:B------:R1:W-:Y:S02]  /*52e0*/  @!P3 LDGSTS.E.BYPASS.LTC128B.128 [R198+0x8800], [R24.64+0x80] ;  /* 0x0880008018c6bfae */ /* 0x0003e4000b901d4c */
[----:B------:R-:W-:Y:S01]  /*52f0*/  @!P3 IMAD.X R2, R4, 0x1, R133, P0 ;  /* 0x000000010402b824 */ /* 0x000fe200000e0685 */
[----:B------:R-:W-:Y:S01]  /*5300*/  @!P3 LEA R12, P0, R3, c[0x0][0x168], 0x1 ;  /* 0x00005a00030cba11 */ /* 0x000fe200078008ff */
[----:B------:R1:W-:Y:S01]  /*5310*/  @P2 STS.128 [R198+0xa800], RZ ;  /* 0x00a800ffc6002388 */ /* 0x0003e20000000c00 */
[----:B------:R-:W-:Y:S02]  /*5320*/  @!P5 LEA.HI.X R31, R13, c[0x0][0x16c], R8, 0x1, P1 ;  /* 0x00005b000d1fda11 */ /* 0x000fe400008f0c08 */
[----:B------:R-:W-:Y:S01]  /*5330*/  @!P2 IADD3 R8, P1, R9, R134, RZ ;  /* 0x000000860908a210 */ /* 0x000fe20007f3e0ff */
[----:B------:R-:W-:Y:S01]  /*5340*/  @!PT LDS RZ, [RZ] ;  /* 0x00000000fffff984 */ /* 0x000fe20000000800 */
[----:B------:R-:W-:Y:S01]  /*5350*/  @!PT LDS RZ, [RZ] ;  /* 0x00000000fffff984 */ /* 0x000fe20000000800 */
[----:B------:R-:W-:Y:S01]  /*5360*/  @!PT LDS RZ, [RZ] ;  /* 0x00000000fffff984 */ /* 0x000fe20000000800 */
[----:B------:R1:W-:Y:S01]  /*5370*/  @!P2 LDGSTS.E.BYPASS.LTC128B.128 [R198+0xa800], [R14.64+0x100] ;  /* 0x0a8001000ec6afae */ /* 0x0003e2000b901d4c */
[----:B------:R-:W-:-:S02]  /*5380*/  @!P3 LEA.HI.X R13, R3, c[0x0][0x16c], R2, 0x1, P0 ;  /* 0x00005b00030dba11 */ /* 0x000fc400000f0c02 */
[----:B------:R-:W-:Y:S01]  /*5390*/  IADD3 R9, P0, R9, UR21, RZ ;  /* 0x0000001509097c10 */ /* 0x000fe2000ff1e0ff */
[----:B------:R-:W-:Y:S01]  /*53a0*/  @!P2 IMAD.X R3, R4, 0x1, R133, P1 ;  /* 0x000000010403a824 */ /* 0x000fe200008e0685 */
[----:B------:R-:W-:Y:S01]  /*53b0*/  @!P2 LEA R38, P1, R8, c[0x0][0x168], 0x1 ;  /* 0x00005a000826aa11 */ /* 0x000fe200078208ff */
[----:B------:R1:W-:Y:S01]  /*53c0*/  @P5 STS.128 [R198+0x7000], RZ ;  /* 0x007000ffc6005388 */ /* 0x0003e20000000c00 */
[----:B------:R-:W-:Y:S02]  /*53d0*/  IADD3.X R4, R4, UR20, RZ, P0, !PT ;  /* 0x0000001404047c10 */ /* 0x000fe400087fe4ff */
[CC--:B------:R-:W-:Y:S01]  /*53e0*/  @!P5 IADD3 R2, P0, R9.reuse, R134.reuse, RZ ;  /* 0x000000860902d210 */ /* 0x0c0fe20007f1e0ff */
[----:B------:R-:W-:Y:S01]  /*53f0*/  @!PT LDS RZ, [RZ] ;  /* 0x00000000fffff984 */ /* 0x000fe20000000800 */
[----:B------:R-:W-:Y:S01]  /*5400*/  @!PT LDS RZ, [RZ] ;  /* 0x00000000fffff984 */ /* 0x000fe20000000800 */
[----:B------:R-:W-:Y:S01]  /*5410*/  @!PT LDS RZ, [RZ] ;  /* 0x00000000fffff984 */ /* 0x000fe20000000800 */
[----:B------:R1:W-:Y:S01]  /*5420*/  @!P5 LDGSTS.E.BYPASS.LTC128B.128 [R198+0x7000], [R30.64] ;  /* 0x070000001ec6dfae */ /* 0x0003e2000b901d4c */
[----:B------:R-:W-:Y:S02]  /*5430*/  @!P2 LEA.HI.X R39, R8, c[0x0][0x16c], R3, 0x1, P1 ;  /* 0x00005b000827aa11 */ /* 0x000fe400008f0c03 */
[----:B------:R-:W-:Y:S01]  /*5440*/  @!P3 IADD3 R8, P1, R9, R134, RZ ;  /* 0x000000860908b210 */ /* 0x000fe20007f3e0ff */
[--C-:B------:R-:W-:Y:S01]  /*5450*/  @!P5 IMAD.X R33, R4, 0x1, R133.reuse, P0 ;  /* 0x000000010421d824 */ /* 0x100fe200000e0685 */
[----:B------:R-:W-:Y:S01]  /*5460*/  @!P5 LEA R40, P0, R2, c[0x0][0x168], 0x1 ;  /* 0x00005a000228da11 */ /* 0x000fe200078008ff */
[----:B------:R1:W-:Y:S02]  /*5470*/  @P3 STS.128 [R198+0x9000], RZ ;  /* 0x009000ffc6003388 */ /* 0x0003e40000000c00 */
[----:B------:R-:W-:Y:S01]  /*5480*/  @!P3 IMAD.X R3, R4, 0x1, R133, P1 ;  /* 0x000000010403b824 */ /* 0x000fe200008e0685 */
[----:B------:R-:W-:Y:S01]  /*5490*/  @!P3 LEA R32, P1, R8, c[0x0][0x168], 0x1 ;  /* 0x00005a000820ba11 */ /* 0x000fe200078208ff */
[----:B------:R-:W-:Y:S01]  /*54a0*/  @!PT LDS RZ, [RZ] ;  /* 0x00000000fffff984 */ /* 0x000fe20000000800 */
[----:B------:R-:W-:Y:S01]  /*54b0*/  @!PT LDS RZ, [RZ] ;  /* 0x00000000fffff984 */ /* 0x000fe20000000800 */
[----:B------:R-:W-:Y:S01]  /*54c0*/  @!PT LDS RZ, [RZ] ;  /* 0x00000000fffff984 */ /* 0x000fe20000000800 */
[----:B------:R1:W-:Y:S01]  /*54d0*/  @!P3 LDGSTS.E.BYPASS.LTC128B.128 [R198+0x9000], [R12.64+0x80] ;  /* 0x090000800cc6bfae */ /* 0x0003e2000b901d4c */
[----:B------:R-:W-:-:S02]  /*54e0*/  @!P5 LEA.HI.X R41, R2, c[0x0][0x16c], R33, 0x1, P0 ;  /* 0x00005b000229da11 */ /* 0x000fc400000f0c21 */
[----:B------:R-:W-:Y:S01]  /*54f0*/  @!P3 LEA.HI.X R33, R8, c[0x0][0x16c], R3, 0x1, P1 ;  /* 0x00005b000821ba11 */ /* 0x000fe200008f0c03 */
        /* <DEDUP_REMOVED lines=25> */
.L_x_2094:
[----:B------:R-:W-:Y:S05]  /*5690*/  BSYNC B0 ;  /* 0x0000000000007941 */ /* 0x000fea0003800000 */
.L_x_2093:
[----:B------:R-:W0:Y:S01]  /*56a0*/  LDGDEPBAR ;  /* 0x00000000000079af */ /* 0x000e220000000000 */
[----:B------:R-:W-:-:S04]  /*56b0*/  IADD3 R134, P0, R11, R134, RZ ;  /* 0x000000860b867210 */ /* 0x000fc80007f1e0ff */
[----:B------:R-:W-:Y:S02]  /*56c0*/  IADD3.X R133, R6, R133, RZ, P0, !PT ;  /* 0x0000008506857210 */ /* 0x000fe400007fe4ff */
.L_x_2090:
[----:B--2---:R-:W-:Y:S01]  /*56d0*/  IADD3 R2, R197, UR14, RZ ;  /* 0x0000000ec5027c10 */ /* 0x004fe2000fffe0ff */
[----:B------:R-:W-:-:S03]  /*56e0*/  IMAD.SHL.U32 R188, R0, 0x2, RZ ;  /* 0x0000000200bc7824 */ /* 0x000fc600078e00ff */
[C---:B------:R-:W-:Y:S01]  /*56f0*/  IADD3 R4, R2.reuse, 0x1, RZ ;  /* 0x0000000102047810 */ /* 0x040fe20007ffe0ff */
[--C-:B------:R-:W-:Y:S01]  /*5700*/  IMAD R186, R7, 0x2, R188.reuse ;  /* 0x0000000207ba7824 */ /* 0x100fe200078e02bc */
[----:B------:R-:W-:Y:S01]  /*5710*/  IADD3 R3, R2, 0x8, RZ ;  /* 0x0000000802037810 */ /* 0x000fe20007ffe0ff */
[----:B-1----:R-:W-:Y:S01]  /*5720*/  LDSM.16.MT88.4 R40, [R188+0xe000] ;  /* 0x00e00000bc28783b */ /* 0x002fe20000004200 */
[C---:B------:R-:W-:Y:S01]  /*5730*/  ISETP.GE.AND P3, PT, R4.reuse, R203, PT ;  /* 0x000000cb0400720c */ /* 0x040fe20003f66270 */
[C---:B------:R-:W-:Y:S01]  /*5740*/  IMAD R185, R5.reuse, 0x2, R188 ;  /* 0x0000000205b97824 */ /* 0x040fe200078e02bc */
[C---:B------:R-:W-:Y:S01]  /*5750*/  ISETP.GE.AND P0, PT, R4.reuse, R199, PT ;  /* 0x000000c70400720c */ /* 0x040fe20003f06270 */
[----:B------:R-:W-:Y:S01]  /*5760*/  IMAD R184, R5, 0x2, R186 ;  /* 0x0000000205b87824 */ /* 0x000fe200078e02ba */
[C---:B------:R-:W-:Y:S01]  /*5770*/  ISETP.LT.OR P3, PT, R4.reuse, R204, P3 ;  /* 0x000000cc0400720c */ /* 0x040fe20001f61670 */
[----:B------:R-:W-:Y:S01]  /*5780*/  LDSM.16.MT88.4 R124, [R188+0xc000] ;  /* 0x00c00000bc7c783b */ /* 0x000fe20000004200 */
[----:B------:R-:W-:-:S02]  /*5790*/  ISETP.LT.OR P0, PT, R4, R202, P0 ;  /* 0x000000ca0400720c */ /* 0x000fc40000701670 */
[----:B------:R-:W-:Y:S01]  /*57a0*/  IADD3 R4, R2, 0x9, RZ ;  /* 0x0000000902047810 */ /* 0x000fe20007ffe0ff */
[----:B------:R-:W-:Y:S01]  /*57b0*/  LDSM.16.MT88.4 R116, [R186+0xc000] ;  /* 0x00c00000ba74783b */ /* 0x000fe20000004200 */
[----:B------:R-:W-:Y:S02]  /*57c0*/  FSEL R31, R21, -INF , !P3 ;  /* 0xff800000151f7808 */ /* 0x000fe40005800000 */
[----:B------:R-:W-:Y:S01]  /*57d0*/  FSEL R29, R23, -INF , !P0 ;  /* 0xff800000171d7808 */ /* 0x000fe20004000000 */
[----:B------:R-:W-:Y:S01]  /*57e0*/  LDSM.16.MT88.4 R108, [R185+0xc000] ;  /* 0x00c00000b96c783b */ /* 0x000fe20000004200 */
[C---:B------:R-:W-:Y:S02]  /*57f0*/  ISETP.GE.AND P3, PT, R4.reuse, R203, PT ;  /* 0x000000cb0400720c */ /* 0x040fe40003f66270 */
[C---:B------:R-:W-:Y:S01]  /*5800*/  ISETP.GE.AND P0, PT, R4.reuse, R199, PT ;  /* 0x000000c70400720c */ /* 0x040fe20003f06270 */
[----:B------:R-:W-:Y:S01]  /*5810*/  LDSM.16.MT88.4 R100, [R184+0xc000] ;  /* 0x00c00000b864783b */ /* 0x000fe20000004200 */
[----:B------:R-:W-:-:S02]  /*5820*/  ISETP.LT.OR P3, PT, R4, R204, P3 ;  /* 0x000000cc0400720c */ /* 0x000fc40001f61670 */
[----:B------:R-:W-:Y:S01]  /*5830*/  ISETP.LT.OR P0, PT, R4, R202, P0 ;  /* 0x000000ca0400720c */ /* 0x000fe20000701670 */
[----:B------:R-:W-:Y:S01]  /*5840*/  LDSM.16.MT88.4 R72, [R188+0x10000] ;  /* 0x01000000bc48783b */ /* 0x000fe20000004200 */
[----:B------:R-:W-:Y:S02]  /*5850*/  IADD3 R4, R2, 0x11, RZ ;  /* 0x0000001102047810 */ /* 0x000fe40007ffe0ff */
[----:B------:R-:W-:Y:S01]  /*5860*/  FSEL R33, R17, -INF , !P3 ;  /* 0xff80000011217808 */ /* 0x000fe20005800000 */
[----:B------:R-:W-:Y:S01]  /*5870*/  LDSM.16.MT88.4 R80, [R186+0x10000] ;  /* 0x01000000ba50783b */ /* 0x000fe20000004200 */
[----:B------:R-:W-:Y:S02]  /*5880*/  FSEL R25, R19, -INF , !P0 ;  /* 0xff80000013197808 */ /* 0x000fe40004000000 */
[C---:B------:R-:W-:Y:S01]  /*5890*/  ISETP.GE.AND P3, PT, R4.reuse, R203, PT ;  /* 0x000000cb0400720c */ /* 0x040fe20003f66270 */
[----:B------:R-:W-:Y:S01]  /*58a0*/  LDSM.16.MT88.4 R88, [R185+0x10000] ;  /* 0x01000000b958783b */ /* 0x000fe20000004200 */
[----:B------:R-:W-:-:S02]  /*58b0*/  ISETP.GE.AND P0, PT, R4, R199, PT ;  /* 0x000000c70400720c */ /* 0x000fc40003f06270 */
[C---:B------:R-:W-:Y:S01]  /*58c0*/  ISETP.LT.OR P3, PT, R4.reuse, R204, P3 ;  /* 0x000000cc0400720c */ /* 0x040fe20001f61670 */
[----:B------:R-:W-:Y:S01]  /*58d0*/  LDSM.16.MT88.4 R136, [R186+0xc800] ;  /* 0x00c80000ba88783b */ /* 0x000fe20000004200 */
[----:B------:R-:W-:Y:S02]  /*58e0*/  ISETP.LT.OR P0, PT, R4, R202, P0 ;  /* 0x000000ca0400720c */ /* 0x000fe40000701670 */
[C---:B------:R-:W-:Y:S02]  /*58f0*/  IADD3 R4, R2.reuse, 0x19, RZ ;  /* 0x0000001902047810 */ /* 0x040fe40007ffe0ff */
[C---:B------:R-:W-:Y:S02]  /*5900*/  ISETP.GE.AND P6, PT, R3.reuse, R203, PT ;  /* 0x000000cb0300720c */ /* 0x040fe40003fc6270 */
[----:B------:R-:W-:Y:S02]  /*5910*/  ISETP.GE.AND P2, PT, R3, R199, PT ;  /* 0x000000c70300720c */ /* 0x000fe40003f46270 */
[----:B------:R-:W-:-:S02]  /*5920*/  ISETP.GE.AND P5, PT, R2, R203, PT ;  /* 0x000000cb0200720c */ /* 0x000fc40003fa6270 */
[----:B------:R-:W-:Y:S02]  /*5930*/  ISETP.GE.AND P1, PT, R2, R199, PT ;  /* 0x000000c70200720c */ /* 0x000fe40003f26270 */
[----:B------:R-:W-:Y:S02]  /*5940*/  FSEL R21, R65, -INF , !P3 ;  /* 0xff80000041157808 */ /* 0x000fe40005800000 */
[----:B------:R-:W-:Y:S02]  /*5950*/  FSEL R13, R67, -INF , !P0 ;  /* 0xff800000430d7808 */ /* 0x000fe40004000000 */
[C---:B------:R-:W-:Y:S02]  /*5960*/  ISETP.GE.AND P3, PT, R4.reuse, R203, PT ;  /* 0x000000cb0400720c */ /* 0x040fe40003f66270 */
[----:B------:R-:W-:Y:S02]  /*5970*/  ISETP.GE.AND P0, PT, R4, R199, PT ;  /* 0x000000c70400720c */ /* 0x000fe40003f06270 */
[----:B------:R-:W-:-:S02]  /*5980*/  ISETP.LT.OR P6, PT, R3, R204, P6 ;  /* 0x000000cc0300720c */ /* 0x000fc400037c1670 */
[----:B------:R-:W-:Y:S02]  /*5990*/  ISETP.LT.OR P2, PT, R3, R202, P2 ;  /* 0x000000ca0300720c */ /* 0x000fe40001741670 */
[C---:B------:R-:W-:Y:S02]  /*59a0*/  ISETP.LT.OR P5, PT, R2.reuse, R204, P5 ;  /* 0x000000cc0200720c */ /* 0x040fe40002fa1670 */
[C---:B------:R-:W-:Y:S02]  /*59b0*/  ISETP.LT.OR P1, PT, R2.reuse, R202, P1 ;  /* 0x000000ca0200720c */ /* 0x040fe40000f21670 */
[----:B------:R-:W-:Y:S02]  /*59c0*/  IADD3 R3, R2, 0x10, RZ ;  /* 0x0000001002037810 */ /* 0x000fe40007ffe0ff */
[C---:B------:R-:W-:Y:S02]  /*59d0*/  ISETP.LT.OR P3, PT, R4.reuse, R204, P3 ;  /* 0x000000cc0400720c */ /* 0x040fe40001f61670 */
[----:B------:R-:W-:-:S02]  /*59e0*/  ISETP.LT.OR P0, PT, R4, R202, P0 ;  /* 0x000000ca0400720c */ /* 0x000fc40000701670 */
[----:B------:R-:W-:Y:S02]  /*59f0*/  FSEL R20, R20, -INF , !P5 ;  /* 0xff80000014147808 */ /* 0x000fe40006800000 */
[----:B------:R-:W-:Y:S02]  /*5a00*/  FSEL R22, R22, -INF , !P1 ;  /* 0xff80000016167808 */ /* 0x000fe40004800000 */
[----:B------:R-:W-:Y:S02]  /*5a10*/  IADD3 R4, R2, 0x21, RZ ;  /* 0x0000002102047810 */ /* 0x000fe40007ffe0ff */
[C---:B------:R-:W-:Y:S02]  /*5a20*/  ISETP.GE.AND P5, PT, R3.reuse, R203, PT ;  /* 0x000000cb0300720c */ /* 0x040fe40003fa6270 */
[----:B------:R-:W-:Y:S02]  /*5a30*/  ISETP.GE.AND P1, PT, R3, R199, PT ;  /* 0x000000c70300720c */ /* 0x000fe40003f26270 */
[----:B------:R-:W-:-:S02]  /*5a40*/  FSEL R17, R61, -INF , !P3 ;  /* 0xff8000003d117808 */ /* 0x000fc40005800000 */
[----:B------:R-:W-:Y:S02]  /*5a50*/  FSEL R9, R63, -INF , !P0 ;  /* 0xff8000003f097808 */ /* 0x000fe40004000000 */
[C---:B------:R-:W-:Y:S02]  /*5a60*/  ISETP.GE.AND P3, PT, R4.reuse, R203, PT ;  /* 0x000000cb0400720c */ /* 0x040fe40003f66270 */
[----:B------:R-:W-:Y:S02]  /*5a70*/  ISETP.GE.AND P0, PT, R4, R199, PT ;  /* 0x000000c70400720c */ /* 0x000fe40003f06270 */
[C---:B------:R-:W-:Y:S02]  /*5a80*/  ISETP.LT.OR P5, PT, R3.reuse, R204, P5 ;  /* 0x000000cc0300720c */ /* 0x040fe40002fa1670 */
[----:B------:R-:W-:Y:S02]  /*5a90*/  ISETP.LT.OR P1, PT, R3, R202, P1 ;  /* 0x000000ca0300720c */ /* 0x000fe40000f21670 */
[----:B------:R-:W-:-:S02]  /*5aa0*/  IADD3 R3, R2, 0x18, RZ ;  /* 0x0000001802037810 */ /* 0x000fc40007ffe0ff */
[C---:B------:R-:W-:Y:S02]  /*5ab0*/  ISETP.LT.OR P3, PT, R4.reuse, R204, P3 ;  /* 0x000000cc0400720c */ /* 0x040fe40001f61670 */
[----:B------:R-:W-:Y:S02]  /*5ac0*/  ISETP.LT.OR P0, PT, R4, R202, P0 ;  /* 0x000000ca0400720c */ /* 0x000fe40000701670 */
[----:B------:R-:W-:Y:S02]  /*5ad0*/  FSEL R35, R16, -INF , !P6 ;  /* 0xff80000010237808 */ /* 0x000fe40007000000 */
[----:B------:R-:W-:Y:S02]  /*5ae0*/  FSEL R27, R18, -INF , !P2 ;  /* 0xff800000121b7808 */ /* 0x000fe40005000000 */
[----:B------:R-:W-:Y:S02]  /*5af0*/  FMNMX.FTZ R4, R20, R31, !PT ;  /* 0x0000001f14047209 */ /* 0x000fe40007810000 */
[----:B------:R-:W-:-:S02]  /*5b00*/  ISETP.GE.AND P6, PT, R3, R203, PT ;  /* 0x000000cb0300720c */ /* 0x000fc40003fc6270 */
[----:B------:R-:W-:Y:S02]  /*5b10*/  ISETP.GE.AND P2, PT, R3, R199, PT ;  /* 0x000000c70300720c */ /* 0x000fe40003f46270 */
[----:B------:R-:W-:Y:S02]  /*5b20*/  FMNMX.FTZ R4, R35, R4, !PT ;  /* 0x0000000423047209 */ /* 0x000fe40007810000 */
[C---:B------:R-:W-:Y:S02]  /*5b30*/  ISETP.LT.OR P6, PT, R3.reuse, R204, P6 ;  /* 0x000000cc0300720c */ /* 0x040fe400037c1670 */
[----:B------:R-:W-:Y:S02]  /*5b40*/  ISETP.LT.OR P2, PT, R3, R202, P2 ;  /* 0x000000ca0300720c */ /* 0x000fe40001741670 */
[----:B------:R-:W-:Y:S02]  /*5b50*/  IADD3 R3, R2, 0x20, RZ ;  /* 0x0000002002037810 */ /* 0x000fe40007ffe0ff */
[----:B------:R-:W-:-:S02]  /*5b60*/  FSEL R23, R64, -INF , !P5 ;  /* 0xff80000040177808 */ /* 0x000fc40006800000 */
[----:B------:R-:W-:Y:S02]  /*5b70*/  IADD3 R6, R2, 0x30, RZ ;  /* 0x0000003002067810 */ /* 0x000fe40007ffe0ff */
[----:B------:R-:W-:Y:S02]  /*5b80*/  FMNMX.FTZ R4, R33, R4, !PT ;  /* 0x0000000421047209 */ /* 0x000fe40007810000 */
[----:B------:R-:W-:Y:S02]  /*5b90*/  FSEL R15, R66, -INF , !P1 ;  /* 0xff800000420f7808 */ /* 0x000fe40004800000 */
[C---:B------:R-:W-:Y:S01]  /*5ba0*/  ISETP.GE.AND P5, PT, R3.reuse, R203, PT ;  /* 0x000000cb0300720c */ /* 0x040fe20003fa6270 */
[----:B------:R-:W-:Y:S01]  /*5bb0*/  LDSM.16.MT88.4 R64, [R184+0xe000] ;  /* 0x00e00000b840783b */ /* 0x000fe20000004200 */
[----:B------:R-:W-:Y:S02]  /*5bc0*/  ISETP.GE.AND P1, PT, R3, R199, PT ;  /* 0x000000c70300720c */ /* 0x000fe40003f26270 */
[----:B------:R-:W-:-:S02]  /*5bd0*/  FSEL R223, R57, -INF , !P3 ;  /* 0xff80000039df7808 */ /* 0x000fc40005800000 */
[----:B------:R-:W-:Y:S02]  /*5be0*/  FSEL R169, R59, -INF , !P0 ;  /* 0xff8000003ba97808 */ /* 0x000fe40004000000 */
[C---:B------:R-:W-:Y:S02]  /*5bf0*/  ISETP.GE.AND P3, PT, R6.reuse, R203, PT ;  /* 0x000000cb0600720c */ /* 0x040fe40003f66270 */
[----:B------:R-:W-:Y:S02]  /*5c00*/  ISETP.GE.AND P0, PT, R6, R199, PT ;  /* 0x000000c70600720c */ /* 0x000fe40003f06270 */
[----:B------:R-:W-:Y:S02]  /*5c10*/  FMNMX.FTZ R8, R23, R4, !PT ;  /* 0x0000000417087209 */ /* 0x000fe40007810000 */
[C---:B------:R-:W-:Y:S02]  /*5c20*/  ISETP.LT.OR P5, PT, R3.reuse, R204, P5 ;  /* 0x000000cc0300720c */ /* 0x040fe40002fa1670 */
[----:B------:R-:W-:-:S02]  /*5c30*/  ISETP.LT.OR P1, PT, R3, R202, P1 ;  /* 0x000000ca0300720c */ /* 0x000fc40000f21670 */
[----:B------:R-:W-:Y:S02]  /*5c40*/  IADD3 R3, R2, 0x28, RZ ;  /* 0x0000002802037810 */ /* 0x000fe40007ffe0ff */
[----:B------:R-:W-:Y:S02]  /*5c50*/  FSEL R19, R60, -INF , !P6 ;  /* 0xff8000003c137808 */ /* 0x000fe40007000000 */
[C---:B------:R-:W-:Y:S02]  /*5c60*/  ISETP.LT.OR P3, PT, R6.reuse, R204, P3 ;  /* 0x000000cc0600720c */ /* 0x040fe40001f61670 */
[----:B------:R-:W-:Y:S02]  /*5c70*/  FMNMX.FTZ R8, R21, R8, !PT ;  /* 0x0000000815087209 */ /* 0x000fe40007810000 */
[----:B------:R-:W-:Y:S02]  /*5c80*/  ISETP.LT.OR P0, PT, R6, R202, P0 ;  /* 0x000000ca0600720c */ /* 0x000fe40000701670 */
[----:B------:R-:W-:-:S02]  /*5c90*/  FMNMX.FTZ R6, R22, R29, !PT ;  /* 0x0000001d16067209 */ /* 0x000fc40007810000 */
[----:B------:R-:W-:Y:S02]  /*5ca0*/  FSEL R11, R62, -INF , !P2 ;  /* 0xff8000003e0b7808 */ /* 0x000fe40005000000 */
[C---:B------:R-:W-:Y:S02]  /*5cb0*/  ISETP.GE.AND P6, PT, R3.reuse, R203, PT ;  /* 0x000000cb0300720c */ /* 0x040fe40003fc6270 */
[----:B------:R-:W-:Y:S02]  /*5cc0*/  ISETP.GE.AND P2, PT, R3, R199, PT ;  /* 0x000000c70300720c */ /* 0x000fe40003f46270 */
[----:B------:R-:W-:Y:S02]  /*5cd0*/  FMNMX.FTZ R8, R19, R8, !PT ;  /* 0x0000000813087209 */ /* 0x000fe40007810000 */
[----:B------:R-:W-:Y:S02]  /*5ce0*/  FMNMX.FTZ R6, R27, R6, !PT ;  /* 0x000000061b067209 */ /* 0x000fe40007810000 */
[----:B------:R-:W-:-:S02]  /*5cf0*/  ISETP.LT.OR P6, PT, R3, R204, P6 ;  /* 0x000000cc0300720c */ /* 0x000fc400037c1670 */
[----:B------:R-:W-:Y:S02]  /*5d00*/  ISETP.LT.OR P2, PT, R3, R202, P2 ;  /* 0x000000ca0300720c */ /* 0x000fe40001741670 */
[----:B------:R-:W-:Y:S02]  /*5d10*/  IADD3 R3, R2, 0x29, RZ ;  /* 0x0000002902037810 */ /* 0x000fe40007ffe0ff */
[----:B------:R-:W-:Y:S02]  /*5d20*/  FSEL R163, R56, -INF , !P5 ;  /* 0xff80000038a37808 */ /* 0x000fe40006800000 */
[----:B------:R-:W-:Y:S02]  /*5d30*/  FMNMX.FTZ R8, R17, R8, !PT ;  /* 0x0000000811087209 */ /* 0x000fe40007810000 */
[----:B------:R-:W-:Y:S02]  /*5d40*/  FMNMX.FTZ R6, R25, R6, !PT ;  /* 0x0000000619067209 */ /* 0x000fe40007810000 */
[----:B------:R-:W-:-:S02]  /*5d50*/  ISETP.GE.AND P5, PT, R3, R203, PT ;  /* 0x000000cb0300720c */ /* 0x000fc40003fa6270 */
[----:B------:R-:W-:Y:S02]  /*5d60*/  FMNMX.FTZ R8, R163, R8, !PT ;  /* 0x00000008a3087209 */ /* 0x000fe40007810000 */
[----:B------:R-:W-:Y:S02]  /*5d70*/  FMNMX.FTZ R6, R15, R6, !PT ;  /* 0x000000060f067209 */ /* 0x000fe40007810000 */
[----:B------:R-:W-:Y:S02]  /*5d80*/  FSEL R219, R58, -INF , !P1 ;  /* 0xff8000003adb7808 */ /* 0x000fe40004800000 */
[C---:B------:R-:W-:Y:S01]  /*5d90*/  ISETP.GE.AND P1, PT, R3.reuse, R199, PT ;  /* 0x000000c70300720c */ /* 0x040fe20003f26270 */
[----:B------:R-:W-:Y:S01]  /*5da0*/  LDSM.16.MT88.4 R56, [R185+0xe000] ;  /* 0x00e00000b938783b */ /* 0x000fe20000004200 */
[----:B------:R-:W-:Y:S02]  /*5db0*/  ISETP.LT.OR P5, PT, R3, R204, P5 ;  /* 0x000000cc0300720c */ /* 0x000fe40002fa1670 */
[----:B------:R-:W-:-:S02]  /*5dc0*/  IADD3 R4, R2, 0x31, RZ ;  /* 0x0000003102047810 */ /* 0x000fc40007ffe0ff */
[----:B------:R-:W-:Y:S02]  /*5dd0*/  FSEL R221, R52, -INF , !P6 ;  /* 0xff80000034dd7808 */ /* 0x000fe40007000000 */
[----:B------:R-:W-:Y:S02]  /*5de0*/  FMNMX.FTZ R8, R223, R8, !PT ;  /* 0x00000008df087209 */ /* 0x000fe40007810000 */
[----:B------:R-:W-:Y:S02]  /*5df0*/  FMNMX.FTZ R6, R13, R6, !PT ;  /* 0x000000060d067209 */ /* 0x000fe40007810000 */
[----:B------:R-:W-:Y:S02]  /*5e00*/  ISETP.LT.OR P1, PT, R3, R202, P1 ;  /* 0x000000ca0300720c */ /* 0x000fe40000f21670 */
[----:B------:R-:W-:Y:S02]  /*5e10*/  IADD3 R3, R2, 0x38, RZ ;  /* 0x0000003802037810 */ /* 0x000fe40007ffe0ff */
[----:B------:R-:W-:-:S02]  /*5e20*/  ISETP.GE.AND P6, PT, R4, R203, PT ;  /* 0x000000cb0400720c */ /* 0x000fc40003fc6270 */
[----:B------:R-:W-:Y:S02]  /*5e30*/  FSEL R165, R53, -INF , !P5 ;  /* 0xff80000035a57808 */ /* 0x000fe40006800000 */
[----:B------:R-:W-:Y:S02]  /*5e40*/  FMNMX.FTZ R8, R221, R8, !PT ;  /* 0x00000008dd087209 */ /* 0x000fe40007810000 */
[----:B------:R-:W-:Y:S02]  /*5e50*/  FMNMX.FTZ R6, R11, R6, !PT ;  /* 0x000000060b067209 */ /* 0x000fe40007810000 */
[----:B------:R-:W-:Y:S02]  /*5e60*/  ISETP.GE.AND P5, PT, R3, R203, PT ;  /* 0x000000cb0300720c */ /* 0x000fe40003fa6270 */
[----:B------:R-:W-:Y:S02]  /*5e70*/  FSEL R215, R48, -INF , !P3 ;  /* 0xff80000030d77808 */ /* 0x000fe40005800000 */
[----:B------:R-:W-:-:S02]  /*5e80*/  ISETP.LT.OR P6, PT, R4, R204, P6 ;  /* 0x000000cc0400720c */ /* 0x000fc400037c1670 */
[----:B------:R-:W-:Y:S02]  /*5e90*/  FMNMX.FTZ R8, R165, R8, !PT ;  /* 0x00000008a5087209 */ /* 0x000fe40007810000 */
[----:B------:R-:W-:Y:S02]  /*5ea0*/  FMNMX.FTZ R6, R9, R6, !PT ;  /* 0x0000000609067209 */ /* 0x000fe40007810000 */
[----:B------:R-:W-:Y:S02]  /*5eb0*/  ISETP.LT.OR P5, PT, R3, R204, P5 ;  /* 0x000000cc0300720c */ /* 0x000fe40002fa1670 */
[----:B------:R-:W-:Y:S02]  /*5ec0*/  FSEL R211, R49, -INF , !P6 ;  /* 0xff80000031d37808 */ /* 0x000fe40007000000 */
[----:B------:R-:W-:Y:S02]  /*5ed0*/  FMNMX.FTZ R8, R215, R8, !PT ;  /* 0x00000008d7087209 */ /* 0x000fe40007810000 */
[----:B------:R-:W-:-:S02]  /*5ee0*/  FMNMX.FTZ R6, R219, R6, !PT ;  /* 0x00000006db067209 */ /* 0x000fc40007810000 */
[----:B------:R-:W-:Y:S02]  /*5ef0*/  FSEL R209, R68, -INF , !P5 ;  /* 0xff80000044d17808 */ /* 0x000fe40006800000 */
[----:B------:R-:W-:Y:S02]  /*5f00*/  FMNMX.FTZ R8, R211, R8, !PT ;  /* 0x00000008d3087209 */ /* 0x000fe40007810000 */
[----:B------:R-:W-:Y:S02]  /*5f10*/  FSEL R217, R54, -INF , !P2 ;  /* 0xff80000036d97808 */ /* 0x000fe40005000000 */
[----:B------:R-:W-:Y:S02]  /*5f20*/  FMNMX.FTZ R6, R169, R6, !PT ;  /* 0x00000006a9067209 */ /* 0x000fe40007810000 */
[----:B------:R-:W-:Y:S02]  /*5f30*/  IADD3 R2, R2, 0x39, RZ ;  /* 0x0000003902027810 */ /* 0x000fe40007ffe0ff */
[----:B------:R-:W-:-:S02]  /*5f40*/  FMNMX.FTZ R10, R209, R8, !PT ;  /* 0x00000008d10a7209 */ /* 0x000fc40007810000 */
[----:B------:R-:W-:Y:S02]  /*5f50*/  ISETP.GE.AND P2, PT, R4, R199, PT ;  /* 0x000000c70400720c */ /* 0x000fe40003f46270 */
[----:B------:R-:W-:Y:S02]  /*5f60*/  FSEL R171, R55, -INF , !P1 ;  /* 0xff80000037ab7808 */ /* 0x000fe40004800000 */
[----:B------:R-:W-:Y:S02]  /*5f70*/  FMNMX.FTZ R8, R217, R6, !PT ;  /* 0x00000006d9087209 */ /* 0x000fe40007810000 */
[----:B------:R-:W-:Y:S02]  /*5f80*/  ISETP.GE.AND P3, PT, R2, R203, PT ;  /* 0x000000cb0200720c */ /* 0x000fe40003f66270 */
[----:B------:R-:W-:Y:S02]  /*5f90*/  ISETP.LT.OR P2, PT, R4, R202, P2 ;  /* 0x000000ca0400720c */ /* 0x000fe40001741670 */
[----:B------:R-:W-:-:S02]  /*5fa0*/  ISETP.GE.AND P1, PT, R3, R199, PT ;  /* 0x000000c70300720c */ /* 0x000fc40003f26270 */
[----:B------:R-:W-:Y:S02]  /*5fb0*/  FSEL R205, R50, -INF , !P0 ;  /* 0xff80000032cd7808 */ /* 0x000fe40004000000 */
[----:B------:R-:W-:Y:S02]  /*5fc0*/  FMNMX.FTZ R4, R171, R8, !PT ;  /* 0x00000008ab047209 */ /* 0x000fe40007810000 */
[C---:B------:R-:W-:Y:S02]  /*5fd0*/  ISETP.LT.OR P3, PT, R2.reuse, R204, P3 ;  /* 0x000000cc0200720c */ /* 0x040fe40001f61670 */
[----:B------:R-:W-:Y:S02]  /*5fe0*/  ISETP.LT.OR P1, PT, R3, R202, P1 ;  /* 0x000000ca0300720c */ /* 0x000fe40000f21670 */
[----:B------:R-:W-:Y:S02]  /*5ff0*/  ISETP.GE.AND P0, PT, R2, R199, PT ;  /* 0x000000c70200720c */ /* 0x000fe40003f06270 */
[----:B------:R-:W-:-:S02]  /*6000*/  FSEL R143, R51, -INF , !P2 ;  /* 0xff800000338f7808 */ /* 0x000fc40005000000 */
[----:B------:R-:W-:Y:S01]  /*6010*/  FMNMX.FTZ R4, R205, R4, !PT ;  /* 0x00000004cd047209 */ /* 0x000fe20007810000 */
[----:B------:R-:W-:Y:S01]  /*6020*/  LDSM.16.MT88.4 R48, [R186+0xe000] ;  /* 0x00e00000ba30783b */ /* 0x000fe20000004200 */
[----:B------:R-:W-:Y:S02]  /*6030*/  FSEL R207, R69, -INF , !P3 ;  /* 0xff80000045cf7808 */ /* 0x000fe40005800000 */
[----:B------:R-:W-:Y:S02]  /*6040*/  ISETP.LT.OR P0, PT, R2, R202, P0 ;  /* 0x000000ca0200720c */ /* 0x000fe40000701670 */
[----:B------:R-:W-:Y:S02]  /*6050*/  FSEL R141, R70, -INF , !P1 ;  /* 0xff800000468d7808 */ /* 0x000fe40004800000 */
[----:B------:R-:W-:Y:S02]  /*6060*/  FMNMX.FTZ R4, R143, R4, !PT ;  /* 0x000000048f047209 */ /* 0x000fe40007810000 */
[----:B------:R-:W-:-:S02]  /*6070*/  FMNMX.FTZ R6, R207, R10, !PT ;  /* 0x0000000acf067209 */ /* 0x000fc40007810000 */
[----:B------:R-:W-:Y:S02]  /*6080*/  FSEL R167, R71, -INF , !P0 ;  /* 0xff80000047a77808 */ /* 0x000fe40004000000 */
[----:B------:R-:W-:Y:S01]  /*6090*/  FMNMX.FTZ R4, R141, R4, !PT ;  /* 0x000000048d047209 */ /* 0x000fe20007810000 */
[----:B------:R-:W1:Y:S03]  /*60a0*/  SHFL.BFLY PT, R3, R6, 0x2, 0x1f ;  /* 0x0c401f0006037f89 */ /* 0x000e6600000e0000 */
[----:B------:R-:W-:-:S05]  /*60b0*/  FMNMX.FTZ R39, R167, R4, !PT ;  /* 0x00000004a7277209 */ /* 0x000fca0007810000 */
[----:B------:R-:W2:Y:S01]  /*60c0*/  SHFL.BFLY PT, R2, R39, 0x2, 0x1f ;  /* 0x0c401f0027027f89 */ /* 0x000ea200000e0000 */
[----:B-1----:R-:W-:-:S03]  /*60d0*/  FMNMX.FTZ R37, R6, R3, !PT ;  /* 0x0000000306257209 */ /* 0x002fc60007810000 */
[----:B------:R-:W-:Y:S04]  /*60e0*/  LDSM.16.MT88.4 R4, [R184+0x10000] ;  /* 0x01000000b804783b */ /* 0x000fe80000004200 */
[----:B------:R-:W1:Y:S01]  /*60f0*/  SHFL.BFLY PT, R132, R37, 0x1, 0x1f ;  /* 0x0c201f0025847f89 */ /* 0x000e6200000e0000 */
[----:B--2---:R-:W-:-:S05]  /*6100*/  FMNMX.FTZ R2, R39, R2, !PT ;  /* 0x0000000227027209 */ /* 0x004fca0007810000 */
[----:B------:R-:W2:Y:S01]  /*6110*/  SHFL.BFLY PT, R3, R2, 0x1, 0x1f ;  /* 0x0c201f0002037f89 */ /* 0x000ea200000e0000 */
[----:B-1----:R-:W-:-:S04]  /*6120*/  FMNMX.FTZ R132, R37, R132, !PT ;  /* 0x0000008425847209 */ /* 0x002fc80007810000 */
[C---:B------:R-:W-:Y:S01]  /*6130*/  FSETP.NEU.FTZ.AND P0, PT, R132.reuse, -INF , PT ;  /* 0xff8000008400780b */ /* 0x040fe20003f1d000 */
[----:B------:R-:W-:Y:S01]  /*6140*/  FMUL.FTZ R140, R132, c[0x0][0x23c] ;  /* 0x00008f00848c7a20 */ /* 0x000fe20000410000 */
[----:B--2---:R-:W-:-:S04]  /*6150*/  FMNMX.FTZ R3, R2, R3, !PT ;  /* 0x0000000302037209 */ /* 0x004fc80007810000 */
[----:B------:R-:W-:Y:S01]  /*6160*/  FSEL R140, R140, RZ, P0 ;  /* 0x000000ff8c8c7208 */ /* 0x000fe20000000000 */
[C---:B------:R-:W-:Y:S01]  /*6170*/  FMUL.FTZ R162, R3.reuse, c[0x0][0x23c] ;  /* 0x00008f0003a27a20 */ /* 0x040fe20000410000 */
[----:B------:R-:W-:-:S03]  /*6180*/  FSETP.NEU.FTZ.AND P0, PT, R3, -INF , PT ;  /* 0xff8000000300780b */ /* 0x000fc60003f1d000 */
[--C-:B------:R-:W-:Y:S01]  /*6190*/  FFMA.FTZ R161, R20, c[0x0][0x23c], -R140.reuse ;  /* 0x00008f0014a17a23 */ /* 0x100fe2000001088c */
[----:B------:R-:W-:Y:S01]  /*61a0*/  FSEL R162, R162, RZ, P0 ;  /* 0x000000ffa2a27208 */ /* 0x000fe20000000000 */
[--C-:B------:R-:W-:Y:S01]  /*61b0*/  FFMA.FTZ R156, R31, c[0x0][0x23c], -R140.reuse ;  /* 0x00008f001f9c7a23 */ /* 0x100fe2000001088c */
[----:B------:R-:W-:Y:S01]  /*61c0*/  LEA R208, P0, R134, c[0x0][0x168], 0x1 ;  /* 0x00005a0086d07a11 */ /* 0x000fe200078008ff */
[--C-:B------:R-:W-:Y:S02]  /*61d0*/  FFMA.FTZ R155, R35, c[0x0][0x23c], -R140.reuse ;  /* 0x00008f00239b7a23 */ /* 0x100fe4000001088c */
[----:B------:R-:W-:Y:S01]  /*61e0*/  MUFU.EX2 R161, R161 ;  /* 0x000000a100a17308 */ /* 0x000fe20000000800 */
[----:B------:R-:W-:Y:S02]  /*61f0*/  FFMA.FTZ R152, R33, c[0x0][0x23c], -R140 ;  /* 0x00008f0021987a23 */ /* 0x000fe4000001088c */
[--C-:B------:R-:W-:Y:S01]  /*6200*/  FFMA.FTZ R154, R22, c[0x0][0x23c], -R162.reuse ;  /* 0x00008f00169a7a23 */ /* 0x100fe200000108a2 */
[----:B------:R-:W-:Y:S01]  /*6210*/  LDSM.16.MT88.4 R32, [R185+0xc800] ;  /* 0x00c80000b920783b */ /* 0x000fe20000004200 */
[----:B------:R-:W-:-:S02]  /*6220*/  FFMA.FTZ R157, R29, c[0x0][0x23c], -R162 ;  /* 0x00008f001d9d7a23 */ /* 0x000fc400000108a2 */
[--C-:B------:R-:W-:Y:S01]  /*6230*/  FFMA.FTZ R159, R27, c[0x0][0x23c], -R162.reuse ;  /* 0x00008f001b9f7a23 */ /* 0x100fe200000108a2 */
[----:B------:R-:W1:Y:S01]  /*6240*/  MUFU.EX2 R156, R156 ;  /* 0x0000009c009c7308 */ /* 0x000e620000000800 */
[--C-:B------:R-:W-:Y:S01]  /*6250*/  FFMA.FTZ R148, R25, c[0x0][0x23c], -R162.reuse ;  /* 0x00008f0019947a23 */ /* 0x100fe200000108a2 */
[----:B------:R-:W-:Y:S01]  /*6260*/  LDSM.16.MT88.4 R28, [R184+0xc800] ;  /* 0x00c80000b81c783b */ /* 0x000fe20000004200 */
[--C-:B------:R-:W-:Y:S02]  /*6270*/  FFMA.FTZ R147, R11, c[0x0][0x23c], -R162.reuse ;  /* 0x00008f000b937a23 */ /* 0x100fe400000108a2 */
[----:B------:R-:W-:Y:S01]  /*6280*/  FFMA.FTZ R0, R9, c[0x0][0x23c], -R162 ;  /* 0x00008f0009007a23 */ /* 0x000fe200000108a2 */
[----:B------:R-:W-:Y:S01]  /*6290*/  LDSM.16.MT88.4 R24, [R186+0xe800] ;  /* 0x00e80000ba18783b */ /* 0x000fe20000004200 */
[--C-:B------:R-:W-:Y:S01]  /*62a0*/  FFMA.FTZ R153, R23, c[0x0][0x23c], -R140.reuse ;  /* 0x00008f0017997a23 */ /* 0x100fe2000001088c */
[----:B------:R-:W-:Y:S01]  /*62b0*/  MUFU.EX2 R155, R155 ;  /* 0x0000009b009b7308 */ /* 0x000fe20000000800 */
[--C-:B------:R-:W-:Y:S01]  /*62c0*/  FFMA.FTZ R150, R21, c[0x0][0x23c], -R140.reuse ;  /* 0x00008f0015967a23 */ /* 0x100fe2000001088c */
[----:B------:R-:W2:Y:S01]  /*62d0*/  LDSM.16.MT88.4 R8, [R188+0xe800] ;  /* 0x00e80000bc08783b */ /* 0x000ea20000004200 */
[----:B------:R-:W-:-:S02]  /*62e0*/  FFMA.FTZ R149, R19, c[0x0][0x23c], -R140 ;  /* 0x00008f0013957a23 */ /* 0x000fc4000001088c */
[----:B------:R-:W-:Y:S01]  /*62f0*/  FFMA.FTZ R146, R17, c[0x0][0x23c], -R140 ;  /* 0x00008f0011927a23 */ /* 0x000fe2000001088c */
[----:B------:R-:W3:Y:S01]  /*6300*/  LDSM.16.MT88.4 R20, [R188+0xc800] ;  /* 0x00c80000bc14783b */ /* 0x000ee20000004200 */
[--C-:B------:R-:W-:Y:S01]  /*6310*/  FFMA.FTZ R151, R15, c[0x0][0x23c], -R162.reuse ;  /* 0x00008f000f977a23 */ /* 0x100fe200000108a2 */
[----:B------:R-:W4:Y:S01]  /*6320*/  MUFU.EX2 R152, R152 ;  /* 0x0000009800987308 */ /* 0x000f220000000800 */
[----:B-1----:R-:W-:Y:S01]  /*6330*/  F2FP.BF16.PACK_AB R96, R156, R161 ;  /* 0x000000a19c60723e */ /* 0x002fe200000010ff */
[----:B------:R-:W-:Y:S01]  /*6340*/  FFMA.FTZ R2, R13, c[0x0][0x23c], -R162 ;  /* 0x00008f000d027a23 */ /* 0x000fe200000108a2 */
[----:B------:R-:W1:Y:S01]  /*6350*/  LDSM.16.MT88.4 R16, [R185+0xe800] ;  /* 0x00e80000b910783b */ /* 0x000e620000004200 */
[--C-:B------:R-:W-:Y:S02]  /*6360*/  FFMA.FTZ R158, R163, c[0x0][0x23c], -R140.reuse ;  /* 0x00008f00a39e7a23 */ /* 0x100fe4000001088c */
[--C-:B------:R-:W-:Y:S01]  /*6370*/  FFMA.FTZ R163, R223, c[0x0][0x23c], -R140.reuse ;  /* 0x00008f00dfa37a23 */ /* 0x100fe2000001088c */
[----:B------:R-:W5:Y:S01]  /*6380*/  LDSM.16.MT88.4 R12, [R184+0xe800] ;  /* 0x00e80000b80c783b */ /* 0x000f620000004200 */
[----:B------:R-:W-:Y:S01]  /*6390*/  MUFU.EX2 R154, R154 ;  /* 0x0000009a009a7308 */ /* 0x000fe20000000800 */
[----:B------:R-:W-:-:S02]  /*63a0*/  FFMA.FTZ R160, R221, c[0x0][0x23c], -R140 ;  /* 0x00008f00dda07a23 */ /* 0x000fc4000001088c */
[----:B------:R-:W-:Y:S02]  /*63b0*/  FFMA.FTZ R165, R165, c[0x0][0x23c], -R140 ;  /* 0x00008f00a5a57a23 */ /* 0x000fe4000001088c */
[--C-:B------:R-:W-:Y:S02]  /*63c0*/  FFMA.FTZ R164, R219, c[0x0][0x23c], -R162.reuse ;  /* 0x00008f00dba47a23 */ /* 0x100fe400000108a2 */
[--C-:B------:R-:W-:Y:S01]  /*63d0*/  FFMA.FTZ R169, R169, c[0x0][0x23c], -R162.reuse ;  /* 0x00008f00a9a97a23 */ /* 0x100fe200000108a2 */
[----:B------:R-:W2:Y:S01]  /*63e0*/  MUFU.EX2 R157, R157 ;  /* 0x0000009d009d7308 */ /* 0x000ea20000000800 */
[----:B----4-:R-:W-:Y:S01]  /*63f0*/  F2FP.BF16.PACK_AB R98, R152, R155 ;  /* 0x0000009b9862723e */ /* 0x010fe200000010ff */
[--C-:B------:R-:W-:Y:S02]  /*6400*/  FFMA.FTZ R166, R217, c[0x0][0x23c], -R162.reuse ;  /* 0x00008f00d9a67a23 */ /* 0x100fe400000108a2 */
[----:B------:R-:W-:Y:S02]  /*6410*/  FFMA.FTZ R171, R171, c[0x0][0x23c], -R162 ;  /* 0x00008f00abab7a23 */ /* 0x000fe400000108a2 */
[----:B------:R-:W-:-:S02]  /*6420*/  FFMA.FTZ R170, R209, c[0x0][0x23c], -R140 ;  /* 0x00008f00d1aa7a23 */ /* 0x000fc4000001088c */
[----:B------:R-:W-:Y:S01]  /*6430*/  MUFU.EX2 R159, R159 ;  /* 0x0000009f009f7308 */ /* 0x000fe20000000800 */
[--C-:B------:R-:W-:Y:S02]  /*6440*/  FFMA.FTZ R205, R205, c[0x0][0x23c], -R162.reuse ;  /* 0x00008f00cdcd7a23 */ /* 0x100fe400000108a2 */
[--C-:B------:R-:W-:Y:S02]  /*6450*/  FFMA.FTZ R206, R143, c[0x0][0x23c], -R162.reuse ;  /* 0x00008f008fce7a23 */ /* 0x100fe400000108a2 */
[----:B------:R-:W-:Y:S02]  /*6460*/  FFMA.FTZ R209, R141, c[0x0][0x23c], -R162 ;  /* 0x00008f008dd17a23 */ /* 0x000fe400000108a2 */
[--C-:B------:R-:W-:Y:S01]  /*6470*/  FFMA.FTZ R168, R215, c[0x0][0x23c], -R140.reuse ;  /* 0x00008f00d7a87a23 */ /* 0x100fe2000001088c */
[----:B------:R-:W4:Y:S01]  /*6480*/  MUFU.EX2 R148, R148 ;  /* 0x0000009400947308 */ /* 0x000f220000000800 */
[----:B--2---:R-:W-:Y:S01]  /*6490*/  F2FP.BF16.PACK_AB R97, R157, R154 ;  /* 0x0000009a9d61723e */ /* 0x004fe200000010ff */
[----:B------:R-:W-:-:S02]  /*64a0*/  FFMA.FTZ R211, R211, c[0x0][0x23c], -R140 ;  /* 0x00008f00d3d37a23 */ /* 0x000fc4000001088c */
[----:B------:R-:W-:Y:S02]  /*64b0*/  FFMA.FTZ R207, R207, c[0x0][0x23c], -R140 ;  /* 0x00008f00cfcf7a23 */ /* 0x000fe4000001088c */
[----:B------:R-:W-:Y:S01]  /*64c0*/  FFMA.FTZ R162, R167, c[0x0][0x23c], -R162 ;  /* 0x00008f00a7a27a23 */ /* 0x000fe200000108a2 */
        /* <DEDUP_REMOVED lines=63> */
[----:B-1----:R-:W-:-:S03]  /*68c0*/  F2FP.BF16.PACK_AB R7, R0, R147 ;  /* 0x000000930007723e */ /* 0x002fc600000010ff */
[----:B------:R-:W-:-:S04]  /*68d0*/  FADD.FTZ R147, R147, R2 ;  /* 0x0000000293937221 */ /* 0x000fc80000010000 */
[----:B------:R-:W-:Y:S01]  /*68e0*/  HMMA.16816.F32.BF16 R36, R4, R8, R36 ;  /* 0x000000080424723c */ /* 0x000fe20000041824 */
[----:B------:R-:W-:-:S07]  /*68f0*/  FADD.FTZ R147, R0, R147 ;  /* 0x0000009300937221 */ /* 0x000fce0000010000 */
[C---:B------:R-:W-:Y:S01]  /*6900*/  HMMA.16816.F32.BF16 R40, R4.reuse, R10, R40 ;  /* 0x0000000a0428723c */ /* 0x040fe20000041828 */
[----:B------:R-:W1:Y:S07]  /*6910*/  LDSM.16.MT88.4 R8, [R186+0x10800] ;  /* 0x01080000ba08783b */ /* 0x000e6e0000004200 */
[C---:B---3--:R-:W-:Y:S08]  /*6920*/  HMMA.16816.F32.BF16 R128, R4.reuse, R20, R128 ;  /* 0x000000140480723c */ /* 0x048ff00000041880 */
        /* <DEDUP_REMOVED lines=25> */
[----:B------:R-:W-:Y:S07]  /*6ac0*/  LDSM.16.MT88.4 R20, [R188+0x11000] ;  /* 0x01100000bc14783b */ /* 0x000fee0000004200 */
[C---:B---3--:R-:W-:Y:S08]  /*6ad0*/  HMMA.16816.F32.BF16 R84, R4.reuse, R16, R84 ;  /* 0x000000100454723c */ /* 0x048ff00000041854 */
[C---:B------:R-:W-:Y:S01]  /*6ae0*/  HMMA.16816.F32.BF16 R88, R4.reuse, R18, R88 ;  /* 0x000000120458723c */ /* 0x040fe20000041858 */
[----:B------:R-:W2:Y:S07]  /*6af0*/  LDSM.16.MT88.4 R16, [R186+0xd000] ;  /* 0x00d00000ba10783b */ /* 0x000eae0000004200 */
[C---:B----4-:R-:W-:Y:S08]  /*6b00*/  HMMA.16816.F32.BF16 R92, R4.reuse, R12, R92 ;  /* 0x0000000c045c723c */ /* 0x050ff0000004185c */
[----:B------:R-:W-:Y:S01]  /*6b10*/  HMMA.16816.F32.BF16 R96, R4, R14, R96 ;  /* 0x0000000e0460723c */ /* 0x000fe20000041860 */
[----:B------:R-:W3:Y:S06]  /*6b20*/  LDSM.16.MT88.4 R12, [R188+0xf000] ;  /* 0x00f00000bc0c783b */ /* 0x000eec0000004200 */
[----:B------:R-:W-:-:S02]  /*6b30*/  F2FP.BF16.PACK_AB R4, R163, R158 ;  /* 0x0000009ea304723e */ /* 0x000fc400000010ff */
[----:B------:R-:W-:Y:S02]  /*6b40*/  F2FP.BF16.PACK_AB R6, R165, R160 ;  /* 0x000000a0a506723e */ /* 0x000fe400000010ff */
[----:B------:R-:W-:Y:S01]  /*6b50*/  F2FP.BF16.PACK_AB R5, R169, R164 ;  /* 0x000000a4a905723e */ /* 0x000fe200000010ff */
[----:B------:R-:W-:Y:S01]  /*6b60*/  FADD.FTZ R164, R164, R147 ;  /* 0x00000093a4a47221 */ /* 0x000fe20000010000 */
[----:B------:R-:W-:-:S03]  /*6b70*/  F2FP.BF16.PACK_AB R7, R171, R166 ;  /* 0x000000a6ab07723e */ /* 0x000fc600000010ff */
[----:B------:R-:W-:-:S04]  /*6b80*/  FADD.FTZ R169, R169, R164 ;  /* 0x000000a4a9a97221 */ /* 0x000fc80000010000 */
[----:B-1----:R-:W-:Y:S01]  /*6b90*/  HMMA.16816.F32.BF16 R128, R4, R8, R128 ;  /* 0x000000080480723c */ /* 0x002fe20000041880 */
[----:B------:R-:W-:-:S04]  /*6ba0*/  FADD.FTZ R166, R166, R169 ;  /* 0x000000a9a6a67221 */ /* 0x000fc80000010000 */
[----:B------:R-:W-:-:S03]  /*6bb0*/  FADD.FTZ R166, R171, R166 ;  /* 0x000000a6aba67221 */ /* 0x000fc60000010000 */
[C---:B------:R-:W-:Y:S01]  /*6bc0*/  HMMA.16816.F32.BF16 R124, R4.reuse, R10, R124 ;  /* 0x0000000a047c723c */ /* 0x040fe2000004187c */
[----:B------:R-:W1:Y:S07]  /*6bd0*/  LDSM.16.MT88.4 R8, [R185+0xf000] ;  /* 0x00f00000b908783b */ /* 0x000e6e0000004200 */
[C---:B--2---:R-:W-:Y:S08]  /*6be0*/  HMMA.16816.F32.BF16 R120, R4.reuse, R16, R120 ;  /* 0x000000100478723c */ /* 0x044ff00000041878 */
[C---:B------:R-:W-:Y:S01]  /*6bf0*/  HMMA.16816.F32.BF16 R116, R4.reuse, R18, R116 ;  /* 0x000000120474723c */ /* 0x040fe20000041874 */
[----:B------:R-:W2:Y:S07]  /*6c00*/  LDSM.16.MT88.4 R16, [R184+0xf000] ;  /* 0x00f00000b810783b */ /* 0x000eae0000004200 */
[C---:B---3--:R-:W-:Y:S08]  /*6c10*/  HMMA.16816.F32.BF16 R36, R4.reuse, R12, R36 ;  /* 0x0000000c0424723c */ /* 0x048ff00000041824 */
[C---:B------:R-:W-:Y:S01]  /*6c20*/  HMMA.16816.F32.BF16 R40, R4.reuse, R14, R40 ;  /* 0x0000000e0428723c */ /* 0x040fe20000041828 */
[----:B------:R-:W-:Y:S07]  /*6c30*/  LDSM.16.MT88.4 R12, [R186+0x11000] ;  /* 0x01100000ba0c783b */ /* 0x000fee0000004200 */
[C---:B------:R-:W-:Y:S08]  /*6c40*/  HMMA.16816.F32.BF16 R112, R4.reuse, R32, R112 ;  /* 0x000000200470723c */ /* 0x040ff00000041870 */
[C---:B-1----:R-:W-:Y:S08]  /*6c50*/  HMMA.16816.F32.BF16 R52, R4.reuse, R8, R52 ;  /* 0x000000080434723c */ /* 0x042ff00000041834 */
[C---:B------:R-:W-:Y:S01]  /*6c60*/  HMMA.16816.F32.BF16 R56, R4.reuse, R10, R56 ;  /* 0x0000000a0438723c */ /* 0x040fe20000041838 */
[----:B------:R-:W1:Y:S07]  /*6c70*/  LDSM.16.MT88.4 R8, [R185+0x11000] ;  /* 0x01100000b908783b */ /* 0x000e6e0000004200 */
[C---:B--2---:R-:W-:Y:S08]  /*6c80*/  HMMA.16816.F32.BF16 R60, R4.reuse, R16, R60 ;  /* 0x00000010043c723c */ /* 0x044ff0000004183c */
[C---:B------:R-:W-:Y:S01]  /*6c90*/  HMMA.16816.F32.BF16 R64, R4.reuse, R18, R64 ;  /* 0x000000120440723c */ /* 0x040fe20000041840 */
[----:B------:R-:W2:Y:S07]  /*6ca0*/  LDSM.16.MT88.4 R16, [R184+0x11000] ;  /* 0x01100000b810783b */ /* 0x000eae0000004200 */
[C---:B------:R-:W-:Y:S01]  /*6cb0*/  HMMA.16816.F32.BF16 R108, R4.reuse, R34, R108 ;  /* 0x00000022046c723c */ /* 0x040fe2000004186c */
[----:B------:R-:W-:Y:S07]  /*6cc0*/  LDSM.16.MT88.4 R32, [R184+0xd800] ;  /* 0x00d80000b820783b */ /* 0x000fee0000004200 */
[C---:B------:R-:W-:Y:S08]  /*6cd0*/  HMMA.16816.F32.BF16 R104, R4.reuse, R28, R104 ;  /* 0x0000001c0468723c */ /* 0x040ff00000041868 */
[C---:B------:R-:W-:Y:S01]  /*6ce0*/  HMMA.16816.F32.BF16 R100, R4.reuse, R30, R100 ;  /* 0x0000001e0464723c */ /* 0x040fe20000041864 */
[----:B------:R-:W-:Y:S07]  /*6cf0*/  LDSM.16.MT88.4 R28, [R186+0xf800] ;  /* 0x00f80000ba1c783b */ /* 0x000fee0000004200 */
        /* <DEDUP_REMOVED lines=11> */
[----:B------:R-:W3:Y:S07]  /*6db0*/  LDSM.16.MT88.4 R12, [R188+0xd800] ;  /* 0x00d80000bc0c783b */ /* 0x000eee0000004200 */
[C---:B--2---:R-:W-:Y:S08]  /*6dc0*/  HMMA.16816.F32.BF16 R92, R4.reuse, R16, R92 ;  /* 0x00000010045c723c */ /* 0x044ff0000004185c */
[----:B------:R-:W-:Y:S01]  /*6dd0*/  HMMA.16816.F32.BF16 R96, R4, R18, R96 ;  /* 0x000000120460723c */ /* 0x000fe20000041860 */
[----:B------:R-:W2:Y:S06]  /*6de0*/  LDSM.16.MT88.4 R16, [R188+0x11800] ;  /* 0x01180000bc10783b */ /* 0x000eac0000004200 */
        /* <DEDUP_REMOVED lines=18> */
[C---:B-1----:R-:W-:Y:S07]  /*6f10*/  HMMA.16816.F32.BF16 R84, R4.reuse, R8, R84 ;  /* 0x000000080454723c */ /* 0x042fee0000041854 */
[----:B------:R-:W-:Y:S01]  /*6f20*/  FADD.FTZ R9, R149, R150 ;  /* 0x0000009695097221 */ /* 0x000fe20000010000 */
[----:B------:R-:W-:Y:S03]  /*6f30*/  HMMA.16816.F32.BF16 R116, R4, R142, R116 ;  /* 0x0000008e0474723c */ /* 0x000fe60000041874 */
[----:B------:R-:W-:-:S04]  /*6f40*/  FADD.FTZ R9, R146, R9 ;  /* 0x0000000992097221 */ /* 0x000fc80000010000 */
        /* <DEDUP_REMOVED lines=11> */
[----:B------:R-:W-:Y:S01]  /*7000*/  FADD.FTZ R211, R207, R170 ;  /* 0x000000aacfd37221 */ /* 0x000fe20000010000 */
[----:B------:R-:W-:-:S04]  /*7010*/  LEA.HI.X R207, R134, c[0x0][0x16c], R133, 0x1, P0 ;  /* 0x00005b0086cf7a11 */ /* 0x000fc800000f0c85 */
[C---:B------:R-:W-:Y:S08]  /*7020*/  HMMA.16816.F32.BF16 R44, R4.reuse, R28, R44 ;  /* 0x0000001c042c723c */ /* 0x040ff0000004182c */
        /* <DEDUP_REMOVED lines=8> */
[C---:B--2---:R-:W-:Y:S08]  /*70b0*/  HMMA.16816.F32.BF16 R92, R4.reuse, R16, R92 ;  /* 0x00000010045c723c */ /* 0x044ff0000004185c */
[----:B------:R-:W-:Y:S01]  /*70c0*/  HMMA.16816.F32.BF16 R96, R4, R18, R96 ;  /* 0x000000120460723c */ /* 0x000fe20000041860 */
[----:B------:R-:W-:Y:S07]  /*70d0*/  @!UPT UIADD3 URZ, URZ, URZ, URZ ;  /* 0x0000003f3f3ff290 */ /* 0x000fee000fffe03f */
[----:B------:R-:W-:Y:S11]  /*70e0*/  @!P4 BRA `(.L_x_2095) ;  /* 0x000043b00000c947 */ /* 0x000ff60003800000 */
[----:B------:R-:W-:Y:S01]  /*70f0*/  PLOP3.LUT P0, PT, PT, PT, UP6, 0x80, 0x0 ;  /* 0x000000000000781c */ /* 0x000fe20003f0f068 */
[----:B------:R-:W-:-:S04]  /*7100*/  DEPBAR.LE SB0, 0x0 ;  /* 0x000080000000791a */ /* 0x000fc80000000000 */
[----:B------:R-:W-:Y:S01]  /*7110*/  IABS R0, c[0x0][0x2d0] ;  /* 0x0000b40000007a13 */ /* 0x000fe20000000000 */
[----:B------:R-:W-:Y:S02]  /*7120*/  UIADD3 UR25, UR8, -0x2, URZ ;  /* 0xfffffffe08197890 */ /* 0x000fe4000fffe03f */
[----:B------:R-:W-:Y:S01]  /*7130*/  ULDC.64 UR6, c[0x0][0x118] ;  /* 0x0000460000067ab9 */ /* 0x000fe20000000a00 */
[----:B------:R1:W2:Y:S01]  /*7140*/  R2UR UR9, R0 ;  /* 0x00000000000973c2 */ /* 0x0002a200000e0000 */
[----:B------:R-:W-:Y:S06]  /*7150*/  BAR.SYNC.DEFER_BLOCKING 0x0 ;  /* 0x0000000000007b1d */ /* 0x000fec0000010000 */
[----:B-12---:R-:W-:Y:S05]  /*7160*/  @!P0 BRA `(.L_x_2096) ;  /* 0x0000049000008947 */ /* 0x006fea0003800000 */
[----:B------:R-:W1:Y:S01]  /*7170*/  I2F.RP R5, UR9 ;  /* 0x0000000900057d06 */ /* 0x000e620008209400 */
[----:B------:R-:W-:-:S02]  /*7180*/  USHF.L.U32 UR4, UR25, 0x6, URZ ;  /* 0x0000000619047899 */ /* 0x000fc4000800063f */
[----:B------:R-:W-:Y:S02]  /*7190*/  UMOV UR14, URZ ;  /* 0x0000003f000e7c82 */ /* 0x000fe40008000000 */
[----:B------:R-:W-:Y:S02]  /*71a0*/  UIADD3 UR12, UR4, 0x40, URZ ;  /* 0x00000040040c7890 */ /* 0x000fe4000fffe03f */
[----:B------:R-:W-:-:S04]  /*71b0*/  IMAD.U32 R0, RZ, RZ, UR4 ;  /* 0x00000004ff007e24 */ /* 0x000fc8000f8e00ff */
[----:B------:R-:W-:Y:S01]  /*71c0*/  IMAD.U32 R2, RZ, RZ, UR12 ;  /* 0x0000000cff027e24 */ /* 0x000fe2000f8e00ff */
[----:B------:R-:W-:Y:S01]  /*71d0*/  IABS R0, R0 ;  /* 0x0000000000007213 */ /* 0x000fe20000000000 */
[----:B-1----:R-:W1:Y:S03]  /*71e0*/  MUFU.RCP R4, R5 ;  /* 0x0000000500047308 */ /* 0x002e660000001000 */
[----:B------:R-:W-:Y:S01]  /*71f0*/  IABS R2, R2 ;  /* 0x0000000200027213 */ /* 0x000fe20000000000 */
[----:B------:R-:W2:Y:S08]  /*7200*/  R2UR UR8, R0 ;  /* 0x00000000000873c2 */ /* 0x000eb000000e0000 */
[----:B------:R-:W3:Y:S01]  /*7210*/  R2UR UR11, R2 ;  /* 0x00000000020b73c2 */ /* 0x000ee200000e0000 */
[----:B-1----:R-:W-:-:S06]  /*7220*/  IADD3 R4, R4, 0xffffffe, RZ ;  /* 0x0ffffffe04047810 */ /* 0x002fcc0007ffe0ff */
[----:B------:R-:W1:Y:S02]  /*7230*/  F2I.FTZ.U32.TRUNC.NTZ R4, R4 ;  /* 0x0000000400047305 */ /* 0x000e64000021f000 */
[----:B-1----:R-:W1:Y:S02]  /*7240*/  R2UR UR15, R4 ;  /* 0x00000000040f73c2 */ /* 0x002e6400000e0000 */
[----:B-1----:R-:W-:-:S04]  /*7250*/  UIADD3 UR5, URZ, -UR15, URZ ;  /* 0x8000000f3f057290 */ /* 0x002fc8000fffe03f */
[----:B------:R-:W-:-:S04]  /*7260*/  UIMAD UR5, UR5, UR9, URZ ;  /* 0x00000009050572a4 */ /* 0x000fc8000f8e023f */
[----:B------:R-:W-:-:S04]  /*7270*/  UIMAD.WIDE.U32 UR16, UR15, UR5, UR14 ;  /* 0x000000050f1072a5 */ /* 0x000fc8000f8e000e */
[----:B---3--:R-:W-:Y:S02]  /*7280*/  UIMAD.WIDE.U32 UR14, UR17, UR11, URZ ;  /* 0x0000000b110e72a5 */ /* 0x008fe4000f8e003f */
[----:B--2---:R-:W-:Y:S02]  /*7290*/  UIMAD.WIDE.U32 UR16, UR17, UR8, URZ ;  /* 0x00000008111072a5 */ /* 0x004fe4000f8e003f */
[----:B------:R-:W-:-:S04]  /*72a0*/  UIADD3 UR10, -UR15, URZ, URZ ;  /* 0x0000003f0f0a7290 */ /* 0x000fc8000fffe13f */
[----:B------:R-:W-:Y:S02]  /*72b0*/  UIMAD UR10, UR9, UR10, UR11 ;  /* 0x0000000a090a72a4 */ /* 0x000fe4000f8e020b */
[----:B------:R-:W-:Y:S02]  /*72c0*/  UMOV UR13, UR17 ;  /* 0x00000011000d7c82 */ /* 0x000fe40008000000 */
[----:B------:R-:W-:Y:S02]  /*72d0*/  UIADD3 UR5, -UR13, URZ, URZ ;  /* 0x0000003f0d057290 */ /* 0x000fe4000fffe13f */
[----:B------:R-:W-:Y:S02]  /*72e0*/  UISETP.GT.U32.AND UP2, UPT, UR9, UR10, UPT ;  /* 0x0000000a0900728c */ /* 0x000fe4000bf44070 */
[----:B------:R-:W-:-:S03]  /*72f0*/  UIMAD UR8, UR9, UR5, UR8 ;  /* 0x00000005090872a4 */ /* 0x000fc6000f8e0208 */
[----:B------:R-:W-:Y:S02]  /*7300*/  ULDC UR5, c[0x0][0x2d0] ;  /* 0x0000b40000057ab9 */ /* 0x000fe40000000800 */
[----:B------:R-:W-:Y:S02]  /*7310*/  UISETP.GT.U32.AND UP1, UPT, UR9, UR8, UPT ;  /* 0x000000080900728c */ /* 0x000fe4000bf24070 */
[----:B------:R-:W-:Y:S02]  /*7320*/  ULOP3.LUT UR12, UR12, UR5, URZ, 0x3c, !UPT ;  /* 0x000000050c0c7292 */ /* 0x000fe4000f8e3c3f */
[----:B------:R-:W-:Y:S02]  /*7330*/  @!UP2 UIADD3 UR10, UR10, -UR9, URZ ;  /* 0x800000090a0aa290 */ /* 0x000fe4000fffe03f */
[----:B------:R-:W-:Y:S02]  /*7340*/  ULOP3.LUT UR4, UR4, UR5, URZ, 0x3c, !UPT ;  /* 0x0000000504047292 */ /* 0x000fe4000f8e3c3f */
[----:B------:R-:W-:-:S02]  /*7350*/  UISETP.GE.U32.AND UP4, UPT, UR10, UR9, UPT ;  /* 0x000000090a00728c */ /* 0x000fc4000bf86070 */
[----:B------:R-:W-:Y:S02]  /*7360*/  UISETP.GE.AND UP0, UPT, UR4, URZ, UPT ;  /* 0x0000003f0400728c */ /* 0x000fe4000bf06270 */
[----:B------:R-:W-:Y:S02]  /*7370*/  @!UP1 UIADD3 UR8, UR8, -UR9, URZ ;  /* 0x8000000908089290 */ /* 0x000fe4000fffe03f */
[----:B------:R-:W-:Y:S02]  /*7380*/  @!UP1 UIADD3 UR13, UR13, 0x1, URZ ;  /* 0x000000010d0d9890 */ /* 0x000fe4000fffe03f */
[----:B------:R-:W-:Y:S02]  /*7390*/  UISETP.GE.U32.AND UP3, UPT, UR8, UR9, UPT ;  /* 0x000000090800728c */ /* 0x000fe4000bf66070 */
[----:B------:R-:W-:Y:S02]  /*73a0*/  UISETP.GE.AND UP1, UPT, UR12, URZ, UPT ;  /* 0x0000003f0c00728c */ /* 0x000fe4000bf26270 */
[----:B------:R-:W-:-:S02]  /*73b0*/  @!UP2 UIADD3 UR15, UR15, 0x1, URZ ;  /* 0x000000010f0fa890 */ /* 0x000fc4000fffe03f */
[----:B------:R-:W-:Y:S02]  /*73c0*/  UISETP.NE.AND UP2, UPT, URZ, UR5, UPT ;  /* 0x000000053f00728c */ /* 0x000fe4000bf45270 */
[----:B------:R-:W-:Y:S02]  /*73d0*/  @UP4 UIADD3 UR15, UR15, 0x1, URZ ;  /* 0x000000010f0f4890 */ /* 0x000fe4000fffe03f */
[----:B------:R-:W-:Y:S02]  /*73e0*/  ULOP3.LUT UR4, URZ, UR5, URZ, 0x33, !UPT ;  /* 0x000000053f047292 */ /* 0x000fe4000f8e333f */
[----:B------:R-:W-:Y:S02]  /*73f0*/  @UP3 UIADD3 UR13, UR13, 0x1, URZ ;  /* 0x000000010d0d3890 */ /* 0x000fe4000fffe03f */
[----:B------:R-:W-:Y:S02]  /*7400*/  @!UP1 UIADD3 UR15, -UR15, URZ, URZ ;  /* 0x0000003f0f0f9290 */ /* 0x000fe4000fffe13f */
[----:B------:R-:W-:-:S02]  /*7410*/  @!UP0 UIADD3 UR13, -UR13, URZ, URZ ;  /* 0x0000003f0d0d8290 */ /* 0x000fc4000fffe13f */
[----:B------:R-:W-:Y:S02]  /*7420*/  USEL UR15, UR4, UR15, !UP2 ;  /* 0x0000000f040f7287 */ /* 0x000fe4000d000000 */
[----:B------:R-:W-:Y:S02]  /*7430*/  USEL UR4, UR4, UR13, !UP2 ;  /* 0x0000000d04047287 */ /* 0x000fe4000d000000 */
[----:B------:R-:W-:Y:S02]  /*7440*/  UIMAD.WIDE UR10, UR15, 0x4, UR30 ;  /* 0x000000040f0a78a5 */ /* 0x000fe4000f8e021e */
[----:B------:R-:W-:-:S04]  /*7450*/  UIMAD.WIDE UR12, UR4, 0x4, UR30 ;  /* 0x00000004040c78a5 */ /* 0x000fc8000f8e021e */
[----:B------:R-:W-:Y:S01]  /*7460*/  IMAD.U32 R5, RZ, RZ, UR11 ;  /* 0x0000000bff057e24 */ /* 0x000fe2000f8e00ff */
[----:B------:R-:W-:Y:S01]  /*7470*/  MOV R4, UR10 ;  /* 0x0000000a00047c02 */ /* 0x000fe20008000f00 */
[----:B------:R-:W-:Y:S01]  /*7480*/  IMAD.U32 R7, RZ, RZ, UR13 ;  /* 0x0000000dff077e24 */ /* 0x000fe2000f8e00ff */
[----:B------:R-:W-:-:S03]  /*7490*/  MOV R6, UR12 ;  /* 0x0000000c00067c02 */ /* 0x000fc60008000f00 */
        /* <DEDUP_REMOVED lines=15> */
[----:B------:R-:W-:Y:S01]  /*7590*/  SHF.R.S32.HI R5, RZ, 0x1f, R0 ;  /* 0x0000001fff057819 */ /* 0x000fe20000011400 */
[----:B------:R-:W-:-:S04]  /*75a0*/  IMAD.WIDE.U32 R6, R0, c[0x0][0x188], R6 ;  /* 0x0000620000067a25 */ /* 0x000fc800078e0006 */
[----:B------:R-:W-:-:S04]  /*75b0*/  IMAD R5, R5, c[0x0][0x188], RZ ;  /* 0x0000620005057a24 */ /* 0x000fc800078e02ff */
[----:B------:R-:W-:-:S05]  /*75c0*/  IMAD R2, R0, c[0x0][0x18c], R5 ;  /* 0x0000630000027a24 */ /* 0x000fca00078e0205 */
[----:B------:R-:W-:Y:S02]  /*75d0*/  IADD3 R2, R7, R2, RZ ;  /* 0x0000000207027210 */ /* 0x000fe40007ffe0ff */
[----:B------:R-:W-:Y:S01]  /*75e0*/  MOV R7, R6 ;  /* 0x0000000600077202 */ /* 0x000fe20000000f00 */
[----:B------:R-:W-:Y:S05]  /*75f0*/  BRA `(.L_x_2097) ;  /* 0x0000003000007947 */ /* 0x000fea0003800000 */
.L_x_2096:
[----:B------:R-:W-:-:S05]  /*7600*/  IMAD.MOV.U32 R7, RZ, RZ, c[0x0][0x1a0] ;  /* 0x00006800ff077624 */ /* 0x000fca00078e00ff */
[----:B------:R-:W-:-:S04]  /*7610*/  LEA R7, -R7, RZ, 0x6 ;  /* 0x000000ff07077211 */ /* 0x000fc800078e31ff */
[----:B------:R-:W-:Y:S02]  /*7620*/  SHF.R.S32.HI R2, RZ, 0x1f, R7 ;  /* 0x0000001fff027819 */ /* 0x000fe40000011407 */
.L_x_2097:
[----:B------:R-:W-:Y:S01]  /*7630*/  ISETP.GE.AND P2, PT, R196, c[0x0][0x220], PT ;  /* 0x00008800c4007a0c */ /* 0x000fe20003f46270 */
[----:B------:R-:W-:Y:S01]  /*7640*/  UISETP.GT.AND UP0, UPT, UR25, UR19, UPT ;  /* 0x000000131900728c */ /* 0x000fe2000bf04270 */
[----:B------:R-:W-:Y:S02]  /*7650*/  ISETP.GE.AND P1, PT, R195, c[0x0][0x220], PT ;  /* 0x00008800c3007a0c */ /* 0x000fe40003f26270 */
[----:B------:R-:W-:Y:S02]  /*7660*/  ISETP.GE.AND P3, PT, R200, c[0x0][0x220], PT ;  /* 0x00008800c8007a0c */ /* 0x000fe40003f66270 */
[----:B------:R-:W-:-:S04]  /*7670*/  LEA R224, P5, R7, R212, 0x1 ;  /* 0x000000d407e07211 */ /* 0x000fc800078a08ff */
[----:B------:R-:W-:-:S03]  /*7680*/  LEA.HI.X R225, R7, R213, R2, 0x1, P5 ;  /* 0x000000d507e17211 */ /* 0x000fc600028f0c02 */
[CC--:B------:R-:W-:Y:S02]  /*7690*/  @!P2 IADD3 R9, P4, R7.reuse, R144.reuse, RZ ;  /* 0x000000900709a210 */ /* 0x0c0fe40007f9e0ff */
[----:B------:R-:W-:Y:S02]  /*76a0*/  @!P1 IADD3 R5, P0, R7, R144, RZ ;  /* 0x0000009007059210 */ /* 0x000fe40007f1e0ff */
[----:B------:R-:W-:Y:S01]  /*76b0*/  @P3 STS.128 [R198+0xc000], RZ ;  /* 0x00c000ffc6003388 */ /* 0x000fe20000000c00 */
[C-C-:B------:R-:W-:Y:S01]  /*76c0*/  @!P2 IMAD.X R4, R2.reuse, 0x1, R135.reuse, P4 ;  /* 0x000000010204a824 */ /* 0x140fe200020e0687 */
[----:B------:R-:W-:Y:S01]  /*76d0*/  @!P2 LEA R20, P4, R9, c[0x0][0x170], 0x1 ;  /* 0x00005c000914aa11 */ /* 0x000fe200078808ff */
[----:B------:R-:W-:Y:S01]  /*76e0*/  @!P1 IMAD.X R0, R2, 0x1, R135, P0 ;  /* 0x0000000102009824 */ /* 0x000fe200000e0687 */
[----:B------:R-:W-:Y:S01]  /*76f0*/  @!P1 LEA R12, P0, R5, c[0x0][0x170], 0x1 ;  /* 0x00005c00050c9a11 */ /* 0x000fe200078008ff */
[----:B------:R-:W-:Y:S01]  /*7700*/  @!PT LDS RZ, [RZ] ;  /* 0x00000000fffff984 */ /* 0x000fe20000000800 */
[----:B------:R-:W-:Y:S01]  /*7710*/  @!PT LDS RZ, [RZ] ;  /* 0x00000000fffff984 */ /* 0x000fe20000000800 */
[----:B------:R-:W-:Y:S01]  /*7720*/  @!PT LDS RZ, [RZ] ;  /* 0x00000000fffff984 */ /* 0x000fe20000000800 */
[----:B------:R1:W-:Y:S01]  /*7730*/  @!P3 LDGSTS.E.BYPASS.LTC128B.128 [R198+0xc000], [R224.64] ;  /* 0x0c000000e0c6bfae */ /* 0x0003e2000b901d46 */
[----:B------:R-:W-:-:S02]  /*7740*/  @!P2 LEA.HI.X R21, R9, c[0x0][0x174], R4, 0x1, P4 ;  /* 0x00005d000915aa11 */ /* 0x000fc400020f0c04 */
[----:B------:R-:W-:Y:S01]  /*7750*/  IADD3 R11, P4, R7, UR23, RZ ;  /* 0x00000017070b7c10 */ /* 0x000fe2000ff9e0ff */
[----:B------:R-:W-:Y:S01]  /*7760*/  @P2 STS.128 [R198+0xe000], RZ ;  /* 0x00e000ffc6002388 */ /* 0x000fe20000000c00 */
[----:B------:R-:W-:Y:S02]  /*7770*/  @!P1 LEA.HI.X R13, R5, c[0x0][0x174], R0, 0x1, P0 ;  /* 0x00005d00050d9a11 */ /* 0x000fe400000f0c00 */
[----:B------:R-:W-:Y:S01]  /*7780*/  IADD3.X R0, R2, UR22, RZ, P4, !PT ;  /* 0x0000001602007c10 */ /* 0x000fe2000a7fe4ff */
[----:B------:R-:W-:Y:S01]  /*7790*/  @!PT LDS RZ, [RZ] ;  /* 0x00000000fffff984 */ /* 0x000fe20000000800 */
[----:B------:R-:W-:Y:S01]  /*77a0*/  @!PT LDS RZ, [RZ] ;  /* 0x00000000fffff984 */ /* 0x000fe20000000800 */
[----:B------:R-:W-:Y:S01]  /*77b0*/  @!PT LDS RZ, [RZ] ;  /* 0x00000000fffff984 */ /* 0x000fe20000000800 */
[----:B------:R2:W-:Y:S01]  /*77c0*/  @!P2 LDGSTS.E.BYPASS.LTC128B.128 [R198+0xe000], [R20.64+0x80] ;  /* 0x0e00008014c6afae */ /* 0x0005e2000b901d46 */
[C---:B------:R-:W-:Y:S02]  /*77d0*/  @!P2 IADD3 R9, P5, R11.reuse, R144, RZ ;  /* 0x000000900b09a210 */ /* 0x040fe40007fbe0ff */
[C---:B------:R-:W-:Y:S01]  /*77e0*/  @!P3 LEA R18, P6, R11.reuse, R212, 0x1 ;  /* 0x000000d40b12b211 */ /* 0x040fe200078c08ff */
[----:B------:R-:W-:Y:S01]  /*77f0*/  @P1 STS.128 [R198+0x10000], RZ ;  /* 0x010000ffc6001388 */ /* 0x000fe20000000c00 */
[C---:B------:R-:W-:Y:S01]  /*7800*/  IADD3 R7, P0, R11.reuse, UR23, RZ ;  /* 0x000000170b077c10 */ /* 0x040fe2000ff1e0ff */
[----:B------:R-:W-:Y:S01]  /*7810*/  @!P2 IMAD.X R4, R0, 0x1, R135, P5 ;  /* 0x000000010004a824 */ /* 0x000fe200028e0687 */
[C---:B------:R-:W-:Y:S01]  /*7820*/  @!P1 IADD3 R5, P4, R11.reuse, R144, RZ ;  /* 0x000000900b059210 */ /* 0x040fe20007f9e0ff */
[----:B------:R-:W-:Y:S01]  /*7830*/  @!PT LDS RZ, [RZ] ;  /* 0x00000000fffff984 */ /* 0x000fe20000000800 */
[----:B------:R-:W-:Y:S01]  /*7840*/  @!PT LDS RZ, [RZ] ;  /* 0x00000000fffff984 */ /* 0x000fe20000000800 */
[----:B------:R-:W-:Y:S01]  /*7850*/  @!PT LDS RZ, [RZ] ;  /* 0x00000000fffff984 */ /* 0x000fe20000000800 */
[----:B------:R3:W-:Y:S01]  /*7860*/  @!P1 LDGSTS.E.BYPASS.LTC128B.128 [R198+0x10000], [R12.64+0x100] ;  /* 0x100001000cc69fae */ /* 0x0007e2000b901d46 */
[----:B------:R-:W-:-:S02]  /*7870*/  @!P3 LEA.HI.X R19, R11, R213, R0, 0x1, P6 ;  /* 0x000000d50b13b211 */ /* 0x000fc400030f0c00 */
[C---:B------:R-:W-:Y:S01]  /*7880*/  IADD3.X R2, R0.reuse, UR22, RZ, P0, !PT ;  /* 0x0000001600027c10 */ /* 0x040fe200087fe4ff */
[--C-:B------:R-:W-:Y:S01]  /*7890*/  @!P1 IMAD.X R0, R0, 0x1, R135.reuse, P4 ;  /* 0x0000000100009824 */ /* 0x100fe200020e0687 */
[----:B------:R-:W-:Y:S01]  /*78a0*/  @!P2 IADD3 R11, P0, R7, R144, RZ ;  /* 0x00000090070ba210 */ /* 0x000fe20007f1e0ff */
[----:B------:R-:W-:Y:S01]  /*78b0*/  @P3 STS.128 [R198+0xc800], RZ ;  /* 0x00c800ffc6003388 */ /* 0x000fe20000000c00 */
[----:B------:R-:W-:Y:S02]  /*78c0*/  @!P2 LEA R14, P5, R9, c[0x0][0x170], 0x1 ;  /* 0x00005c00090eaa11 */ /* 0x000fe400078a08ff */
[----:B------:R-:W-:Y:S01]  /*78d0*/  @!P1 LEA R8, P4, R5, c[0x0][0x170], 0x1 ;  /* 0x00005c0005089a11 */ /* 0x000fe200078808ff */
[----:B------:R-:W-:Y:S01]  /*78e0*/  @!P2 IMAD.X R6, R2, 0x1, R135, P0 ;  /* 0x000000010206a824 */ /* 0x000fe200000e0687 */
[----:B------:R-:W-:Y:S01]  /*78f0*/  @!P2 LEA.HI.X R15, R9, c[0x0][0x174], R4, 0x1, P5 ;  /* 0x00005d00090faa11 */ /* 0x000fe200028f0c04 */
[----:B------:R-:W-:Y:S01]  /*7900*/  @!PT LDS RZ, [RZ] ;  /* 0x00000000fffff984 */ /* 0x000fe20000000800 */
[----:B------:R-:W-:Y:S01]  /*7910*/  @!PT LDS RZ, [RZ] ;  /* 0x00000000fffff984 */ /* 0x000fe20000000800 */
[----:B------:R-:W-:Y:S01]  /*7920*/  @!PT LDS RZ, [RZ] ;  /* 0x00000000fffff984 */ /* 0x000fe20000000800 */
[----:B------:R4:W-:Y:S01]  /*7930*/  @!P3 LDGSTS.E.BYPASS.LTC128B.128 [R198+0xc800], [R18.64] ;  /* 0x0c80000012c6bfae */ /* 0x0009e2000b901d46 */
[----:B------:R-:W-:-:S02]  /*7940*/  @!P1 LEA.HI.X R9, R5, c[0x0][0x174], R0, 0x1, P4 ;  /* 0x00005d0005099a11 */ /* 0x000fc400020f0c00 */
[----:B------:R-:W-:Y:S01]  /*7950*/  @!P2 LEA R16, P0, R11, c[0x0][0x170], 0x1 ;  /* 0x00005c000b10aa11 */ /* 0x000fe200078008ff */
[----:B------:R-:W-:Y:S01]  /*7960*/  @P2 STS.128 [R198+0xe800], RZ ;  /* 0x00e800ffc6002388 */ /* 0x000fe20000000c00 */
[----:B------:R-:W-:Y:S02]  /*7970*/  @!P1 IADD3 R0, P4, R7, R144, RZ ;  /* 0x0000009007009210 */ /* 0x000fe40007f9e0ff */
[----:B------:R-:W-:Y:S01]  /*7980*/  @!P2 LEA.HI.X R17, R11, c[0x0][0x174], R6, 0x1, P0 ;  /* 0x00005d000b11aa11 */ /* 0x000fe200000f0c06 */
[----:B------:R-:W-:Y:S01]  /*7990*/  @!PT LDS RZ, [RZ] ;  /* 0x00000000fffff984 */ /* 0x000fe20000000800 */
[----:B------:R-:W-:Y:S01]  /*79a0*/  @!PT LDS RZ, [RZ] ;  /* 0x00000000fffff984 */ /* 0x000fe20000000800 */
[----:B------:R-:W-:Y:S01]  /*79b0*/  @!PT LDS RZ, [RZ] ;  /* 0x00000000fffff984 */ /* 0x000fe20000000800 */
[----:B------:R3:W-:Y:S01]  /*79c0*/  @!P2 LDGSTS.E.BYPASS.LTC128B.128 [R198+0xe800], [R14.64+0x80] ;  /* 0x0e8000800ec6afae */ /* 0x0007e2000b901d46 */
[C---:B------:R-:W-:Y:S01]  /*79d0*/  @!P3 LEA R22, P0, R7.reuse, R212, 0x1 ;  /* 0x000000d40716b211 */ /* 0x040fe200078008ff */
[----:B------:R-:W-:Y:S01]  /*79e0*/  @!P1 IMAD.X R5, R2, 0x1, R135, P4 ;  /* 0x0000000102059824 */ /* 0x000fe200020e0687 */
[----:B------:R-:W-:Y:S01]  /*79f0*/  IADD3 R11, P6, R7, UR23, RZ ;  /* 0x00000017070b7c10 */ /* 0x000fe2000ffde0ff */
[----:B------:R-:W-:Y:S01]  /*7a00*/  @P1 STS.128 [R198+0x10800], RZ ;  /* 0x010800ffc6001388 */ /* 0x000fe20000000c00 */
[----:B------:R-:W-:-:S02]  /*7a10*/  @!P1 LEA R6, P4, R0, c[0x0][0x170], 0x1 ;  /* 0x00005c0000069a11 */ /* 0x000fc400078808ff */
[-C--:B------:R-:W-:Y:S01]  /*7a20*/  @!P3 LEA.HI.X R23, R7, R213.reuse, R2, 0x1, P0 ;  /* 0x000000d50717b211 */ /* 0x080fe200000f0c02 */
[----:B------:R-:W-:Y:S01]  /*7a30*/  @!PT LDS RZ, [RZ] ;  /* 0x00000000fffff984 */ /* 0x000fe20000000800 */
[----:B------:R-:W-:Y:S01]  /*7a40*/  @!PT LDS RZ, [RZ] ;  /* 0x00000000fffff984 */ /* 0x000fe20000000800 */
[----:B------:R-:W-:Y:S01]  /*7a50*/  @!PT LDS RZ, [RZ] ;  /* 0x00000000fffff984 */ /* 0x000fe20000000800 */
[----:B------:R5:W-:Y:S01]  /*7a60*/  @!P1 LDGSTS.E.BYPASS.LTC128B.128 [R198+0x10800], [R8.64+0x100] ;  /* 0x1080010008c69fae */ /* 0x000be2000b901d46 */
[C---:B------:R-:W-:Y:S02]  /*7a70*/  @!P2 IADD3 R4, P5, R11.reuse, R144, RZ ;  /* 0x000000900b04a210 */ /* 0x040fe40007fbe0ff */
[----:B------:R-:W-:Y:S01]  /*7a80*/  @!P1 LEA.HI.X R7, R0, c[0x0][0x174], R5, 0x1, P4 ;  /* 0x00005d0000079a11 */ /* 0x000fe200020f0c05 */
[----:B------:R-:W-:Y:S01]  /*7a90*/  @P3 STS.128 [R198+0xd000], RZ ;  /* 0x00d000ffc6003388 */ /* 0x000fe20000000c00 */
[----:B------:R-:W-:Y:S02]  /*7aa0*/  IADD3.X R2, R2, UR22, RZ, P6, !PT ;  /* 0x0000001602027c10 */ /* 0x000fe4000b7fe4ff */
[C---:B------:R-:W-:Y:S01]  /*7ab0*/  @!P3 LEA R10, P4, R11.reuse, R212, 0x1 ;  /* 0x000000d40b0ab211 */ /* 0x040fe200078808ff */
[----:B------:R-:W-:Y:S01]  /*7ac0*/  @!PT LDS RZ, [RZ] ;  /* 0x00000000fffff984 */ /* 0x000fe20000000800 */
[----:B------:R-:W-:Y:S01]  /*7ad0*/  @!PT LDS RZ, [RZ] ;  /* 0x00000000fffff984 */ /* 0x000fe20000000800 */
[----:B------:R-:W-:Y:S01]  /*7ae0*/  @!PT LDS RZ, [RZ] ;  /* 0x00000000fffff984 */ /* 0x000fe20000000800 */
[----:B------:R2:W-:Y:S01]  /*7af0*/  @!P3 LDGSTS.E.BYPASS.LTC128B.128 [R198+0xd000], [R22.64] ;  /* 0x0d00000016c6bfae */ /* 0x0005e2000b901d46 */
[C---:B------:R-:W-:Y:S01]  /*7b00*/  @!P1 IADD3 R144, P0, R11.reuse, R144, RZ ;  /* 0x000000900b909210 */ /* 0x040fe20007f1e0ff */
[--C-:B------:R-:W-:Y:S01]  /*7b10*/  @!P2 IMAD.X R5, R2, 0x1, R135.reuse, P5 ;  /* 0x000000010205a824 */ /* 0x100fe200028e0687 */
[----:B------:R-:W-:Y:S01]  /*7b20*/  @!P3 LEA.HI.X R11, R11, R213, R2, 0x1, P4 ;  /* 0x000000d50b0bb211 */ /* 0x000fe200020f0c02 */
[----:B------:R-:W-:Y:S01]  /*7b30*/  @P2 STS.128 [R198+0xf000], RZ ;  /* 0x00f000ffc6002388 */ /* 0x000fe20000000c00 */
[----:B------:R-:W-:Y:S01]  /*7b40*/  @!P2 LEA R26, P4, R4, c[0x0][0x170], 0x1 ;  /* 0x00005c00041aaa11 */ /* 0x000fe200078808ff */
[----:B------:R-:W-:Y:S01]  /*7b50*/  @!P1 IMAD.X R135, R2, 0x1, R135, P0 ;  /* 0x0000000102879824 */ /* 0x000fe200000e0687 */
[----:B------:R-:W-:Y:S01]  /*7b60*/  @!P1 LEA R24, P0, R144, c[0x0][0x170], 0x1 ;  /* 0x00005c0090189a11 */ /* 0x000fe200078008ff */
[----:B------:R-:W-:Y:S01]  /*7b70*/  @!PT LDS RZ, [RZ] ;  /* 0x00000000fffff984 */ /* 0x000fe20000000800 */
[----:B------:R-:W-:Y:S01]  /*7b80*/  @!PT LDS RZ, [RZ] ;  /* 0x00000000fffff984 */ /* 0x000fe20000000800 */
[----:B------:R-:W-:Y:S01]  /*7b90*/  @!PT LDS RZ, [RZ] ;  /* 0x00000000fffff984 */ /* 0x000fe20000000800 */
[----:B------:R4:W-:Y:S01]  /*7ba0*/  @!P2 LDGSTS.E.BYPASS.LTC128B.128 [R198+0xf000], [R16.64+0x80] ;  /* 0x0f00008010c6afae */ /* 0x0009e2000b901d46 */
[----:B------:R-:W-:Y:S01]  /*7bb0*/  @!P2 LEA.HI.X R27, R4, c[0x0][0x174], R5, 0x1, P4 ;  /* 0x00005d00041baa11 */ /* 0x000fe200020f0c05 */
[----:B------:R-:W-:Y:S01]  /*7bc0*/  IMAD.U32 R2, RZ, RZ, UR25 ;  /* 0x00000019ff027e24 */ /* 0x000fe2000f8e00ff */
[----:B------:R-:W-:Y:S01]  /*7bd0*/  @!P1 LEA.HI.X R25, R144, c[0x0][0x174], R135, 0x1, P0 ;  /* 0x00005d0090199a11 */ /* 0x000fe200000f0c87 */
[----:B------:R-:W-:Y:S02]  /*7be0*/  @P1 STS.128 [R198+0x11000], RZ ;  /* 0x011000ffc6001388 */ /* 0x000fe40000000c00 */
[----:B------:R-:W-:-:S02]  /*7bf0*/  IMAD R2, R2, 0x40, R197 ;  /* 0x0000004002027824 */ /* 0x000fc400078e02c5 */
[----:B------:R-:W-:Y:S01]  /*7c00*/  @!PT LDS RZ, [RZ] ;  /* 0x00000000fffff984 */ /* 0x000fe20000000800 */
[----:B------:R-:W-:Y:S01]  /*7c10*/  @!PT LDS RZ, [RZ] ;  /* 0x00000000fffff984 */ /* 0x000fe20000000800 */
[----:B------:R-:W-:Y:S01]  /*7c20*/  @!PT LDS RZ, [RZ] ;  /* 0x00000000fffff984 */ /* 0x000fe20000000800 */
[----:B------:R1:W-:Y:S03]  /*7c30*/  @!P1 LDGSTS.E.BYPASS.LTC128B.128 [R198+0x11000], [R6.64+0x100] ;  /* 0x1100010006c69fae */ /* 0x0003e6000b901d46 */
[C---:B------:R-:W-:Y:S01]  /*7c40*/  IADD3 R0, R2.reuse, 0x1, RZ ;  /* 0x0000000102007810 */ /* 0x040fe20007ffe0ff */
[----:B------:R-:W-:Y:S01]  /*7c50*/  @P3 STS.128 [R198+0xd800], RZ ;  /* 0x00d800ffc6003388 */ /* 0x000fe20000000c00 */
[-C--:B------:R-:W-:Y:S02]  /*7c60*/  ISETP.GE.AND P6, PT, R2, R203.reuse, PT ;  /* 0x000000cb0200720c */ /* 0x080fe40003fc6270 */
[C---:B------:R-:W-:Y:S01]  /*7c70*/  ISETP.GE.AND P5, PT, R0.reuse, R203, PT ;  /* 0x000000cb0000720c */ /* 0x040fe20003fa6270 */
[----:B------:R-:W-:Y:S01]  /*7c80*/  @!PT LDS RZ, [RZ] ;  /* 0x00000000fffff984 */ /* 0x000fe20000000800 */
[----:B------:R-:W-:Y:S01]  /*7c90*/  @!PT LDS RZ, [RZ] ;  /* 0x00000000fffff984 */ /* 0x000fe20000000800 */
[----:B------:R-:W-:Y:S01]  /*7ca0*/  @!PT LDS RZ, [RZ] ;  /* 0x00000000fffff984 */ /* 0x000fe20000000800 */
[----:B------:R5:W-:Y:S01]  /*7cb0*/  @!P3 LDGSTS.E.BYPASS.LTC128B.128 [R198+0xd800], [R10.64] ;  /* 0x0d8000000ac6bfae */ /* 0x000be2000b901d46 */
[-C--:B------:R-:W-:Y:S02]  /*7cc0*/  ISETP.GE.AND P0, PT, R0, R199.reuse, PT ;  /* 0x000000c70000720c */ /* 0x080fe40003f06270 */
[----:B------:R-:W-:Y:S01]  /*7cd0*/  ISETP.GE.AND P4, PT, R2, R199, PT ;  /* 0x000000c70200720c */ /* 0x000fe20003f86270 */
[----:B------:R-:W-:Y:S01]  /*7ce0*/  @P2 STS.128 [R198+0xf800], RZ ;  /* 0x00f800ffc6002388 */ /* 0x000fe20000000c00 */
[----:B------:R-:W-:-:S02]  /*7cf0*/  ISETP.LT.OR P5, PT, R0, R204, P5 ;  /* 0x000000cc0000720c */ /* 0x000fc40002fa1670 */
[----:B------:R-:W-:Y:S01]  /*7d00*/  ISETP.LT.OR P0, PT, R0, R202, P0 ;  /* 0x000000ca0000720c */ /* 0x000fe20000701670 */
[----:B------:R-:W-:Y:S01]  /*7d10*/  @!PT LDS RZ, [RZ] ;  /* 0x00000000fffff984 */ /* 0x000fe20000000800 */
[----:B------:R-:W-:Y:S01]  /*7d20*/  @!PT LDS RZ, [RZ] ;  /* 0x00000000fffff984 */ /* 0x000fe20000000800 */
[----:B------:R-:W-:Y:S01]  /*7d30*/  @!PT LDS RZ, [RZ] ;  /* 0x00000000fffff984 */ /* 0x000fe20000000800 */
[----:B------:R1:W-:Y:S01]  /*7d40*/  @!P2 LDGSTS.E.BYPASS.LTC128B.128 [R198+0xf800], [R26.64+0x80] ;  /* 0x0f8000801ac6afae */ /* 0x0003e2000b901d46 */
[C---:B------:R-:W-:Y:S02]  /*7d50*/  ISETP.LT.OR P6, PT, R2.reuse, R204, P6 ;  /* 0x000000cc0200720c */ /* 0x040fe400037c1670 */
[----:B------:R-:W-:Y:S01]  /*7d60*/  ISETP.LT.OR P4, PT, R2, R202, P4 ;  /* 0x000000ca0200720c */ /* 0x000fe20002781670 */
[----:B------:R-:W-:Y:S04]  /*7d70*/  @P1 STS.128 [R198+0x11800], RZ ;  /* 0x011800ffc6001388 */ /* 0x000fe80000000c00 */
[----:B------:R-:W-:Y:S01]  /*7d80*/  @!PT LDS RZ, [RZ] ;  /* 0x00000000fffff984 */ /* 0x000fe20000000800 */
[----:B------:R-:W-:Y:S01]  /*7d90*/  @!PT LDS RZ, [RZ] ;  /* 0x00000000fffff984 */ /* 0x000fe20000000800 */
[----:B------:R-:W-:Y:S01]  /*7da0*/  @!PT LDS RZ, [RZ] ;  /* 0x00000000fffff984 */ /* 0x000fe20000000800 */
[----:B------:R1:W-:Y:S04]  /*7db0*/  @!P1 LDGSTS.E.BYPASS.LTC128B.128 [R198+0x11800], [R24.64+0x100] ;  /* 0x1180010018c69fae */ /* 0x0003e8000b901d46 */
[----:B------:R-:W-:Y:S04]  /*7dc0*/  LDSM.16.M88.4 R140, [R194] ;  /* 0x00000000c28c783b */ /* 0x000fe80000000200 */
[----:B---3--:R-:W4:Y:S04]  /*7dd0*/  LDSM.16.M88.4 R12, [R193+0x6000] ;  /* 0x00600000c10c783b */ /* 0x008f280000000200 */
[----:B--2---:R-:W-:Y:S04]  /*7de0*/  LDSM.16.M88.4 R20, [R192] ;  /* 0x00000000c014783b */ /* 0x004fe80000000200 */
[----:B------:R-:W-:Y:S04]  /*7df0*/  LDSM.16.M88.4 R216, [R191] ;  /* 0x00000000bfd8783b */ /* 0x000fe80000000200 */
[----:B------:R-:W2:Y:S04]  /*7e00*/  LDSM.16.M88.4 R156, [R193+0x6800] ;  /* 0x00680000c19c783b */ /* 0x000ea80000000200 */
[----:B------:R-:W3:Y:S04]  /*7e10*/  LDSM.16.M88.4 R148, [R193+0x7000] ;  /* 0x00700000c194783b */ /* 0x000ee80000000200 */
[----:B-----5:R-:W5:Y:S04]  /*7e20*/  LDSM.16.M88.4 R8, [R193+0x7800] ;  /* 0x00780000c108783b */ /* 0x020f680000000200 */
[----:B-1----:R-:W-:Y:S04]  /*7e30*/  LDSM.16.M88.4 R4, [R190] ;  /* 0x00000000be04783b */ /* 0x002fe80000000200 */
[----:B------:R-:W1:Y:S04]  /*7e40*/  LDSM.16.M88.4 R212, [R187+0x6000] ;  /* 0x00600000bbd4783b */ /* 0x000e680000000200 */
[----:B------:R-:W1:Y:S04]  /*7e50*/  LDSM.16.M88.4 R164, [R183] ;  /* 0x00000000b7a4783b */ /* 0x000e680000000200 */
[----:B------:R-:W1:Y:S01]  /*7e60*/  LDSM.16.M88.4 R136, [R182] ;  /* 0x00000000b688783b */ /* 0x000e620000000200 */
[C---:B----4-:R-:W-:Y:S03]  /*7e70*/  HMMA.16816.F32.BF16 R16, R140.reuse, R12, RZ ;  /* 0x0000000c8c10723c */ /* 0x050fe600000418ff */
[----:B------:R-:W4:Y:S04]  /*7e80*/  LDSM.16.M88.4 R28, [R181] ;  /* 0x00000000b51c783b */ /* 0x000f280000000200 */
[----:B------:R-:W-:Y:S01]  /*7e90*/  LDSM.16.M88.4 R220, [R180] ;  /* 0x00000000b4dc783b */ /* 0x000fe20000000200 */
[C---:B------:R-:W-:Y:S03]  /*7ea0*/  HMMA.16816.F32.BF16 R12, R140.reuse, R14, RZ ;  /* 0x0000000e8c0c723c */ /* 0x040fe600000418ff */
[----:B------:R-:W-:Y:S04]  /*7eb0*/  LDSM.16.M88.4 R168, [R187+0x6800] ;  /* 0x00680000bba8783b */ /* 0x000fe80000000200 */
[----:B------:R-:W-:Y:S01]  /*7ec0*/  LDSM.16.M88.4 R32, [R187+0x7000] ;  /* 0x00700000bb20783b */ /* 0x000fe20000000200 */
[----:B--2---:R-:W-:Y:S03]  /*7ed0*/  HMMA.16816.F32.BF16 R160, R140, R156, RZ ;  /* 0x0000009c8ca0723c */ /* 0x004fe600000418ff */
[----:B------:R-:W-:Y:S04]  /*7ee0*/  LDSM.16.M88.4 R24, [R187+0x7800] ;  /* 0x00780000bb18783b */ /* 0x000fe80000000200 */
[----:B------:R-:W0:Y:S01]  /*7ef0*/  LDGDEPBAR ;  /* 0x00000000000079af */ /* 0x000e220000000000 */
[----:B------:R-:W-:Y:S08]  /*7f00*/  HMMA.16816.F32.BF16 R16, R20, R216, R16 ;  /* 0x000000d81410723c */ /* 0x000ff00000041810 */
[C---:B---3--:R-:W-:Y:S08]  /*7f10*/  HMMA.16816.F32.BF16 R152, R140.reuse, R148, RZ ;  /* 0x000000948c98723c */ /* 0x048ff000000418ff */
[C---:B------:R-:W-:Y:S08]  /*7f20*/  HMMA.16816.F32.BF16 R156, R140.reuse, R158, RZ ;  /* 0x0000009e8c9c723c */ /* 0x040ff000000418ff */
[C---:B------:R-:W-:Y:S08]  /*7f30*/  HMMA.16816.F32.BF16 R148, R140.reuse, R150, RZ ;  /* 0x000000968c94723c */ /* 0x040ff000000418ff */
[----:B-----5:R-:W-:Y:S08]  /*7f40*/  HMMA.16816.F32.BF16 R144, R140, R8, RZ ;  /* 0x000000088c90723c */ /* 0x020ff000000418ff */
[----:B------:R-:W-:Y:S01]  /*7f50*/  HMMA.16816.F32.BF16 R12, R20, R218, R12 ;  /* 0x000000da140c723c */ /* 0x000fe2000004180c */
[----:B------:R-:W-:Y:S07]  /*7f60*/  LDSM.16.M88.4 R216, [R193+0x8000] ;  /* 0x00800000c1d8783b */ /* 0x000fee0000000200 */
[----:B------:R-:W-:Y:S01]  /*7f70*/  HMMA.16816.F32.BF16 R140, R140, R10, RZ ;  /* 0x0000000a8c8c723c */ /* 0x000fe200000418ff */
[----:B------:R-:W2:Y:S07]  /*7f80*/  LDSM.16.M88.4 R8, [R189] ;  /* 0x00000000bd08783b */ /* 0x000eae0000000200 */
[----:B-1----:R-:W-:Y:S08]  /*7f90*/  HMMA.16816.F32.BF16 R16, R4, R212, R16 ;  /* 0x000000d40410723c */ /* 0x002ff00000041810 */
[----:B------:R-:W-:Y:S08]  /*7fa0*/  HMMA.16816.F32.BF16 R160, R20, R164, R160 ;  /* 0x000000a414a0723c */ /* 0x000ff000000418a0 */
[----:B------:R-:W-:Y:S01]  /*7fb0*/  HMMA.16816.F32.BF16 R12, R4, R214, R12 ;  /* 0x000000d6040c723c */ /* 0x000fe2000004180c */
[----:B------:R-:W-:Y:S07]  /*7fc0*/  LDSM.16.M88.4 R212, [R193+0x8800] ;  /* 0x00880000c1d4783b */ /* 0x000fee0000000200 */
[C---:B------:R-:W-:Y:S01]  /*7fd0*/  HMMA.16816.F32.BF16 R156, R20.reuse, R166, R156 ;  /* 0x000000a6149c723c */ /* 0x040fe2000004189c */
[----:B------:R-:W-:Y:S07]  /*7fe0*/  LDSM.16.M88.4 R164, [R180+0x800] ;  /* 0x00080000b4a4783b */ /* 0x000fee0000000200 */
[C---:B------:R-:W-:Y:S08]  /*7ff0*/  HMMA.16816.F32.BF16 R152, R20.reuse, R136, R152 ;  /* 0x000000881498723c */ /* 0x040ff00000041898 */
[C---:B------:R-:W-:Y:S01]  /*8000*/  HMMA.16816.F32.BF16 R148, R20.reuse, R138, R148 ;  /* 0x0000008a1494723c */ /* 0x040fe20000041894 */
[----:B------:R-:W-:Y:S07]  /*8010*/  LDSM.16.M88.4 R136, [R180+0x1000] ;  /* 0x00100000b488783b */ /* 0x000fee0000000200 */
[C---:B----4-:R-:W-:Y:S08]  /*8020*/  HMMA.16816.F32.BF16 R144, R20.reuse, R28, R144 ;  /* 0x0000001c1490723c */ /* 0x050ff00000041890 */
[----:B------:R-:W-:Y:S01]  /*8030*/  HMMA.16816.F32.BF16 R140, R20, R30, R140 ;  /* 0x0000001e148c723c */ /* 0x000fe2000004188c */
[----:B------:R-:W1:Y:S04]  /*8040*/  LDSM.16.M88.4 R20, [R194+0x2000] ;  /* 0x00200000c214783b */ /* 0x000e680000000200 */
[----:B------:R-:W3:Y:S03]  /*8050*/  LDSM.16.M88.4 R28, [R180+0x1800] ;  /* 0x00180000b41c783b */ /* 0x000ee60000000200 */
[----:B--2---:R-:W-:Y:S08]  /*8060*/  HMMA.16816.F32.BF16 R16, R8, R220, R16 ;  /* 0x000000dc0810723c */ /* 0x004ff00000041810 */
[----:B------:R-:W-:Y:S08]  /*8070*/  HMMA.16816.F32.BF16 R160, R4, R168, R160 ;  /* 0x000000a804a0723c */ /* 0x000ff000000418a0 */
[----:B------:R-:W-:Y:S01]  /*8080*/  HMMA.16816.F32.BF16 R12, R8, R222, R12 ;  /* 0x000000de080c723c */ /* 0x000fe2000004180c */
[----:B------:R-:W-:Y:S07]  /*8090*/  LDSM.16.M88.4 R220, [R187+0x8000] ;  /* 0x00800000bbdc783b */ /* 0x000fee0000000200 */
[C---:B------:R-:W-:Y:S01]  /*80a0*/  HMMA.16816.F32.BF16 R156, R4.reuse, R170, R156 ;  /* 0x000000aa049c723c */ /* 0x040fe2000004189c */
[----:B------:R-:W-:Y:S07]  /*80b0*/  LDSM.16.M88.4 R168, [R179] ;  /* 0x00000000b3a8783b */ /* 0x000fee0000000200 */
[C---:B------:R-:W-:Y:S08]  /*80c0*/  HMMA.16816.F32.BF16 R152, R4.reuse, R32, R152 ;  /* 0x000000200498723c */ /* 0x040ff00000041898 */
[C---:B------:R-:W-:Y:S01]  /*80d0*/  HMMA.16816.F32.BF16 R148, R4.reuse, R34, R148 ;  /* 0x000000220494723c */ /* 0x040fe20000041894 */
[----:B------:R-:W-:Y:S07]  /*80e0*/  LDSM.16.M88.4 R32, [R193+0x9000] ;  /* 0x00900000c120783b */ /* 0x000fee0000000200 */
[C---:B------:R-:W-:Y:S08]  /*80f0*/  HMMA.16816.F32.BF16 R144, R4.reuse, R24, R144 ;  /* 0x000000180490723c */ /* 0x040ff00000041890 */
[----:B------:R-:W-:Y:S01]  /*8100*/  HMMA.16816.F32.BF16 R140, R4, R26, R140 ;  /* 0x0000001a048c723c */ /* 0x000fe2000004188c */
[----:B------:R-:W2:Y:S04]  /*8110*/  LDSM.16.M88.4 R4, [R192+0x2000] ;  /* 0x00200000c004783b */ /* 0x000ea80000000200 */
[----:B------:R-:W4:Y:S03]  /*8120*/  LDSM.16.M88.4 R24, [R193+0x9800] ;  /* 0x00980000c118783b */ /* 0x000f260000000200 */
[----:B-1----:R-:W-:Y:S08]  /*8130*/  HMMA.16816.F32.BF16 R16, R20, R216, R16 ;  /* 0x000000d81410723c */ /* 0x002ff00000041810 */
[----:B------:R-:W-:Y:S08]  /*8140*/  HMMA.16816.F32.BF16 R160, R8, R164, R160 ;  /* 0x000000a408a0723c */ /* 0x000ff000000418a0 */
[----:B------:R-:W-:Y:S01]  /*8150*/  HMMA.16816.F32.BF16 R12, R20, R218, R12 ;  /* 0x000000da140c723c */ /* 0x000fe2000004180c */
[----:B------:R-:W-:Y:S07]  /*8160*/  LDSM.16.M88.4 R216, [R187+0x8800] ;  /* 0x00880000bbd8783b */ /* 0x000fee0000000200 */
[C---:B------:R-:W-:Y:S01]  /*8170*/  HMMA.16816.F32.BF16 R156, R8.reuse, R166, R156 ;  /* 0x000000a6089c723c */ /* 0x040fe2000004189c */
[----:B------:R-:W-:Y:S07]  /*8180*/  LDSM.16.M88.4 R164, [R178] ;  /* 0x00000000b2a4783b */ /* 0x000fee0000000200 */
[C---:B------:R-:W-:Y:S08]  /*8190*/  HMMA.16816.F32.BF16 R152, R8.reuse, R136, R152 ;  /* 0x000000880898723c */ /* 0x040ff00000041898 */
[C---:B------:R-:W-:Y:S01]  /*81a0*/  HMMA.16816.F32.BF16 R148, R8.reuse, R138, R148 ;  /* 0x0000008a0894723c */ /* 0x040fe20000041894 */
[----:B------:R-:W-:Y:S07]  /*81b0*/  LDSM.16.M88.4 R136, [R177] ;  /* 0x00000000b188783b */ /* 0x000fee0000000200 */
[C---:B---3--:R-:W-:Y:S08]  /*81c0*/  HMMA.16816.F32.BF16 R144, R8.reuse, R28, R144 ;  /* 0x0000001c0890723c */ /* 0x048ff00000041890 */
[----:B------:R-:W-:Y:S01]  /*81d0*/  HMMA.16816.F32.BF16 R140, R8, R30, R140 ;  /* 0x0000001e088c723c */ /* 0x000fe2000004188c */
[----:B------:R-:W1:Y:S04]  /*81e0*/  LDSM.16.M88.4 R8, [R190+0x2000] ;  /* 0x00200000be08783b */ /* 0x000e680000000200 */
[----:B------:R-:W3:Y:S03]  /*81f0*/  LDSM.16.M88.4 R28, [R176] ;  /* 0x00000000b01c783b */ /* 0x000ee60000000200 */
[----:B--2---:R-:W-:Y:S08]  /*8200*/  HMMA.16816.F32.BF16 R16, R4, R168, R16 ;  /* 0x000000a80410723c */ /* 0x004ff00000041810 */
[----:B------:R-:W-:Y:S08]  /*8210*/  HMMA.16816.F32.BF16 R160, R20, R212, R160 ;  /* 0x000000d414a0723c */ /* 0x000ff000000418a0 */
[----:B------:R-:W-:Y:S01]  /*8220*/  HMMA.16816.F32.BF16 R12, R4, R170, R12 ;  /* 0x000000aa040c723c */ /* 0x000fe2000004180c */
[----:B------:R-:W-:Y:S07]  /*8230*/  LDSM.16.M88.4 R168, [R180+0x2800] ;  /* 0x00280000b4a8783b */ /* 0x000fee0000000200 */
[C---:B------:R-:W-:Y:S01]  /*8240*/  HMMA.16816.F32.BF16 R156, R20.reuse, R214, R156 ;  /* 0x000000d6149c723c */ /* 0x040fe2000004189c */
[----:B------:R-:W-:Y:S07]  /*8250*/  LDSM.16.M88.4 R212, [R180+0x2000] ;  /* 0x00200000b4d4783b */ /* 0x000fee0000000200 */
[C---:B------:R-:W-:Y:S08]  /*8260*/  HMMA.16816.F32.BF16 R152, R20.reuse, R32, R152 ;  /* 0x000000201498723c */ /* 0x040ff00000041898 */
[C---:B------:R-:W-:Y:S01]  /*8270*/  HMMA.16816.F32.BF16 R148, R20.reuse, R34, R148 ;  /* 0x000000221494723c */ /* 0x040fe20000041894 */
[----:B------:R-:W2:Y:S07]  /*8280*/  LDSM.16.M88.4 R32, [R189+0x2000] ;  /* 0x00200000bd20783b */ /* 0x000eae0000000200 */
[C---:B----4-:R-:W-:Y:S08]  /*8290*/  HMMA.16816.F32.BF16 R144, R20.reuse, R24, R144 ;  /* 0x000000181490723c */ /* 0x050ff00000041890 */
[----:B------:R-:W-:Y:S01]  /*82a0*/  HMMA.16816.F32.BF16 R140, R20, R26, R140 ;  /* 0x0000001a148c723c */ /* 0x000fe2000004188c */
[----:B------:R-:W4:Y:S04]  /*82b0*/  LDSM.16.M88.4 R24, [R187+0x9000] ;  /* 0x00900000bb18783b */ /* 0x000f280000000200 */
[----:B------:R-:W5:Y:S03]  /*82c0*/  LDSM.16.M88.4 R20, [R187+0x9800] ;  /* 0x00980000bb14783b */ /* 0x000f660000000200 */
[----:B-1----:R-:W-:Y:S08]  /*82d0*/  HMMA.16816.F32.BF16 R16, R8, R220, R16 ;  /* 0x000000dc0810723c */ /* 0x002ff00000041810 */
[----:B------:R-:W-:Y:S08]  /*82e0*/  HMMA.16816.F32.BF16 R160, R4, R164, R160 ;  /* 0x000000a404a0723c */ /* 0x000ff000000418a0 */
[----:B------:R-:W-:Y:S01]  /*82f0*/  HMMA.16816.F32.BF16 R12, R8, R222, R12 ;  /* 0x000000de080c723c */ /* 0x000fe2000004180c */
[----:B------:R-:W-:Y:S07]  /*8300*/  LDSM.16.M88.4 R220, [R175] ;  /* 0x00000000afdc783b */ /* 0x000fee0000000200 */
[C---:B------:R-:W-:Y:S01]  /*8310*/  HMMA.16816.F32.BF16 R156, R4.reuse, R166, R156 ;  /* 0x000000a6049c723c */ /* 0x040fe2000004189c */
[----:B------:R-:W-:Y:S07]  /*8320*/  LDSM.16.M88.4 R164, [R180+0x3000] ;  /* 0x00300000b4a4783b */ /* 0x000fee0000000200 */
[C---:B------:R-:W-:Y:S08]  /*8330*/  HMMA.16816.F32.BF16 R152, R4.reuse, R136, R152 ;  /* 0x000000880498723c */ /* 0x040ff00000041898 */
[C---:B------:R-:W-:Y:S01]  /*8340*/  HMMA.16816.F32.BF16 R148, R4.reuse, R138, R148 ;  /* 0x0000008a0494723c */ /* 0x040fe20000041894 */
[----:B------:R-:W-:Y:S07]  /*8350*/  LDSM.16.M88.4 R136, [R180+0x3800] ;  /* 0x00380000b488783b */ /* 0x000fee0000000200 */
[C---:B---3--:R-:W-:Y:S08]  /*8360*/  HMMA.16816.F32.BF16 R144, R4.reuse, R28, R144 ;  /* 0x0000001c0490723c */ /* 0x048ff00000041890 */
[----:B------:R-:W-:Y:S01]  /*8370*/  HMMA.16816.F32.BF16 R140, R4, R30, R140 ;  /* 0x0000001e048c723c */ /* 0x000fe2000004188c */
[----:B------:R-:W-:Y:S04]  /*8380*/  LDSM.16.M88.4 R4, [R194+0x4000] ;  /* 0x00400000c204783b */ /* 0x000fe80000000200 */
[----:B------:R-:W1:Y:S03]  /*8390*/  LDSM.16.M88.4 R28, [R193+0xa000] ;  /* 0x00a00000c11c783b */ /* 0x000e660000000200 */
[----:B--2---:R-:W-:Y:S08]  /*83a0*/  HMMA.16816.F32.BF16 R16, R32, R212, R16 ;  /* 0x000000d42010723c */ /* 0x004ff00000041810 */
[----:B------:R-:W-:Y:S08]  /*83b0*/  HMMA.16816.F32.BF16 R160, R8, R216, R160 ;  /* 0x000000d808a0723c */ /* 0x000ff000000418a0 */
[----:B------:R-:W-:Y:S01]  /*83c0*/  HMMA.16816.F32.BF16 R12, R32, R214, R12 ;  /* 0x000000d6200c723c */ /* 0x000fe2000004180c */
[----:B------:R-:W-:Y:S07]  /*83d0*/  LDSM.16.M88.4 R212, [R174] ;  /* 0x00000000aed4783b */ /* 0x000fee0000000200 */
[C---:B------:R-:W-:Y:S01]  /*83e0*/  HMMA.16816.F32.BF16 R156, R8.reuse, R218, R156 ;  /* 0x000000da089c723c */ /* 0x040fe2000004189c */
[----:B------:R-:W2:Y:S07]  /*83f0*/  LDSM.16.M88.4 R216, [R192+0x4000] ;  /* 0x00400000c0d8783b */ /* 0x000eae0000000200 */
[C---:B----4-:R-:W-:Y:S08]  /*8400*/  HMMA.16816.F32.BF16 R152, R8.reuse, R24, R152 ;  /* 0x000000180898723c */ /* 0x050ff00000041898 */
[C---:B------:R-:W-:Y:S01]  /*8410*/  HMMA.16816.F32.BF16 R148, R8.reuse, R26, R148 ;  /* 0x0000001a0894723c */ /* 0x040fe20000041894 */
[----:B------:R-:W3:Y:S07]  /*8420*/  LDSM.16.M88.4 R24, [R193+0xa800] ;  /* 0x00a80000c118783b */ /* 0x000eee0000000200 */
[C---:B-----5:R-:W-:Y:S08]  /*8430*/  HMMA.16816.F32.BF16 R144, R8.reuse, R20, R144 ;  /* 0x000000140890723c */ /* 0x060ff00000041890 */
[----:B------:R-:W-:Y:S01]  /*8440*/  HMMA.16816.F32.BF16 R140, R8, R22, R140 ;  /* 0x00000016088c723c */ /* 0x000fe2000004188c */
[----:B------:R-:W4:Y:S04]  /*8450*/  LDSM.16.M88.4 R20, [R193+0xb000] ;  /* 0x00b00000c114783b */ /* 0x000f280000000200 */
[----:B------:R-:W5:Y:S03]  /*8460*/  LDSM.16.M88.4 R8, [R193+0xb800] ;  /* 0x00b80000c108783b */ /* 0x000f660000000200 */
        /* <DEDUP_REMOVED lines=9> */
[C---:B------:R-:W-:Y:S08]  /*8500*/  HMMA.16816.F32.BF16 R144, R32.reuse, R136, R144 ;  /* 0x000000882090723c */ /* 0x040ff00000041890 */
[----:B------:R-:W-:Y:S01]  /*8510*/  HMMA.16816.F32.BF16 R140, R32, R138, R140 ;  /* 0x0000008a208c723c */ /* 0x000fe2000004188c */
[----:B------:R-:W-:Y:S04]  /*8520*/  LDSM.16.M88.4 R136, [R190+0x4000] ;  /* 0x00400000be88783b */ /* 0x000fe80000000200 */
[----:B------:R-:W1:Y:S03]  /*8530*/  LDSM.16.M88.4 R32, [R187+0xa000] ;  /* 0x00a00000bb20783b */ /* 0x000e660000000200 */
[----:B--2---:R-:W-:Y:S08]  /*8540*/  HMMA.16816.F32.BF16 R16, R216, R220, R16 ;  /* 0x000000dcd810723c */ /* 0x004ff00000041810 */
[----:B---3--:R-:W-:Y:S08]  /*8550*/  HMMA.16816.F32.BF16 R160, R4, R24, R160 ;  /* 0x0000001804a0723c */ /* 0x008ff000000418a0 */
[----:B------:R-:W-:Y:S08]  /*8560*/  HMMA.16816.F32.BF16 R12, R216, R222, R12 ;  /* 0x000000ded80c723c */ /* 0x000ff0000004180c */
[C---:B------:R-:W-:Y:S01]  /*8570*/  HMMA.16816.F32.BF16 R156, R4.reuse, R26, R156 ;  /* 0x0000001a049c723c */ /* 0x040fe2000004189c */
[----:B------:R-:W-:Y:S07]  /*8580*/  LDSM.16.M88.4 R24, [R187+0xb000] ;  /* 0x00b00000bb18783b */ /* 0x000fee0000000200 */
[C---:B----4-:R-:W-:Y:S08]  /*8590*/  HMMA.16816.F32.BF16 R152, R4.reuse, R20, R152 ;  /* 0x000000140498723c */ /* 0x050ff00000041898 */
[C---:B------:R-:W-:Y:S01]  /*85a0*/  HMMA.16816.F32.BF16 R148, R4.reuse, R22, R148 ;  /* 0x000000160494723c */ /* 0x040fe20000041894 */
[----:B------:R-:W-:Y:S07]  /*85b0*/  LDSM.16.M88.4 R20, [R187+0xb800] ;  /* 0x00b80000bb14783b */ /* 0x000fee0000000200 */
[C---:B-----5:R-:W-:Y:S08]  /*85c0*/  HMMA.16816.F32.BF16 R144, R4.reuse, R8, R144 ;  /* 0x000000080490723c */ /* 0x060ff00000041890 */
[----:B------:R-:W-:Y:S01]  /*85d0*/  HMMA.16816.F32.BF16 R140, R4, R10, R140 ;  /* 0x0000000a048c723c */ /* 0x000fe2000004188c */
[----:B------:R-:W-:Y:S04]  /*85e0*/  LDSM.16.M88.4 R8, [R189+0x4000] ;  /* 0x00400000bd08783b */ /* 0x000fe80000000200 */
[----:B------:R-:W2:Y:S03]  /*85f0*/  LDSM.16.M88.4 R4, [R180+0x4000] ;  /* 0x00400000b404783b */ /* 0x000ea60000000200 */
[----:B-1----:R-:W-:Y:S08]  /*8600*/  HMMA.16816.F32.BF16 R16, R136, R32, R16 ;  /* 0x000000208810723c */ /* 0x002ff00000041810 */
[----:B------:R-:W-:Y:S07]  /*8610*/  HMMA.16816.F32.BF16 R160, R216, R212, R160 ;  /* 0x000000d4d8a0723c */ /* 0x000fee00000418a0 */
[----:B------:R-:W-:Y:S01]  /*8620*/  IMAD.MOV.U32 R212, RZ, RZ, R224 ;  /* 0x000000ffffd47224 */ /* 0x000fe200078e00e0 */
[----:B------:R-:W-:Y:S01]  /*8630*/  HMMA.16816.F32.BF16 R12, R136, R34, R12 ;  /* 0x00000022880c723c */ /* 0x000fe2000004180c */
[----:B------:R-:W-:-:S07]  /*8640*/  IMAD.MOV.U32 R213, RZ, RZ, R225 ;  /* 0x000000ffffd57224 */ /* 0x000fce00078e00e1 */
[C---:B------:R-:W-:Y:S08]  /*8650*/  HMMA.16816.F32.BF16 R144, R216.reuse, R164, R144 ;  /* 0x000000a4d890723c */ /* 0x040ff00000041890 */
[C---:B------:R-:W-:Y:S01]  /*8660*/  HMMA.16816.F32.BF16 R164, R216.reuse, R166, R140 ;  /* 0x000000a6d8a4723c */ /* 0x040fe2000004188c */
[----:B------:R-:W1:Y:S07]  /*8670*/  LDSM.16.M88.4 R140, [R180+0x4800] ;  /* 0x00480000b48c783b */ /* 0x000e6e0000000200 */
[C---:B------:R-:W-:Y:S08]  /*8680*/  HMMA.16816.F32.BF16 R156, R216.reuse, R214, R156 ;  /* 0x000000d6d89c723c */ /* 0x040ff0000004189c */
[C---:B------:R-:W-:Y:S08]  /*8690*/  HMMA.16816.F32.BF16 R152, R216.reuse, R168, R152 ;  /* 0x000000a8d898723c */ /* 0x040ff00000041898 */
[----:B------:R-:W-:Y:S08]  /*86a0*/  HMMA.16816.F32.BF16 R148, R216, R170, R148 ;  /* 0x000000aad894723c */ /* 0x000ff00000041894 */
[----:B--2---:R-:W-:Y:S08]  /*86b0*/  HMMA.16816.F32.BF16 R16, R8, R4, R16 ;  /* 0x000000040810723c */ /* 0x004ff00000041810 */
[----:B------:R-:W-:Y:S08]  /*86c0*/  HMMA.16816.F32.BF16 R160, R136, R28, R160 ;  /* 0x0000001c88a0723c */ /* 0x000ff000000418a0 */
[----:B------:R-:W-:Y:S01]  /*86d0*/  HMMA.16816.F32.BF16 R12, R8, R6, R12 ;  /* 0x00000006080c723c */ /* 0x000fe2000004180c */
[----:B------:R-:W2:Y:S07]  /*86e0*/  LDSM.16.M88.4 R4, [R180+0x5000] ;  /* 0x00500000b404783b */ /* 0x000eae0000000200 */
[----:B------:R-:W-:Y:S01]  /*86f0*/  HMMA.16816.F32.BF16 R156, R136, R30, R156 ;  /* 0x0000001e889c723c */ /* 0x000fe2000004189c */
[----:B------:R-:W-:-:S02]  /*8700*/  FSEL R28, R16, -INF , !P6 ;  /* 0xff800000101c7808 */ /* 0x000fc40007000000 */
[----:B------:R-:W-:Y:S02]  /*8710*/  FSEL R0, R18, -INF , !P4 ;  /* 0xff80000012007808 */ /* 0x000fe40006000000 */
[----:B------:R-:W-:-:S03]  /*8720*/  FSEL R29, R19, -INF , !P0 ;  /* 0xff800000131d7808 */ /* 0x000fc60004000000 */
[C---:B------:R-:W-:Y:S08]  /*8730*/  HMMA.16816.F32.BF16 R152, R136.reuse, R24, R152 ;  /* 0x000000188898723c */ /* 0x040ff00000041898 */
[----:B------:R-:W-:Y:S07]  /*8740*/  HMMA.16816.F32.BF16 R148, R136, R26, R148 ;  /* 0x0000001a8894723c */ /* 0x000fee0000041894 */
[----:B------:R-:W-:Y:S01]  /*8750*/  FSEL R26, R17, -INF , !P5 ;  /* 0xff800000111a7808 */ /* 0x000fe20006800000 */
[----:B-1----:R-:W-:Y:S01]  /*8760*/  HMMA.16816.F32.BF16 R160, R8, R140, R160 ;  /* 0x0000008c08a0723c */ /* 0x002fe200000418a0 */
[----:B------:R-:W1:Y:S01]  /*8770*/  LDSM.16.M88.4 R16, [R180+0x5800] ;  /* 0x00580000b410783b */ /* 0x000e620000000200 */
[----:B------:R-:W-:-:S06]  /*8780*/  DEPBAR.LE SB0, 0x0 ;  /* 0x000080000000791a */ /* 0x000fcc0000000000 */
[----:B------:R-:W-:Y:S07]  /*8790*/  HMMA.16816.F32.BF16 R144, R136, R20, R144 ;  /* 0x000000148890723c */ /* 0x000fee0000041890 */
[C---:B------:R-:W-:Y:S01]  /*87a0*/  IADD3 R21, R2.reuse, 0x8, RZ ;  /* 0x0000000802157810 */ /* 0x040fe20007ffe0ff */
[----:B------:R-:W-:Y:S01]  /*87b0*/  HMMA.16816.F32.BF16 R156, R8, R142, R156 ;  /* 0x0000008e089c723c */ /* 0x000fe2000004189c */
[----:B------:R-:W-:Y:S02]  /*87c0*/  IADD3 R20, R2, 0x9, RZ ;  /* 0x0000000902147810 */ /* 0x000fe40007ffe0ff */
[----:B------:R-:W-:-:S02]  /*87d0*/  ISETP.GE.AND P6, PT, R21, R203, PT ;  /* 0x000000cb1500720c */ /* 0x000fc40003fc6270 */
[C---:B------:R-:W-:Y:S02]  /*87e0*/  ISETP.GE.AND P4, PT, R21.reuse, R199, PT ;  /* 0x000000c71500720c */ /* 0x040fe40003f86270 */
[C---:B------:R-:W-:Y:S01]  /*87f0*/  ISETP.GE.AND P5, PT, R20.reuse, R203, PT ;  /* 0x000000cb1400720c */ /* 0x040fe20003fa6270 */
[----:B--2---:R-:W-:Y:S01]  /*8800*/  HMMA.16816.F32.BF16 R152, R8, R4, R152 ;  /* 0x000000040898723c */ /* 0x004fe20000041898 */
[C---:B------:R-:W-:Y:S02]  /*8810*/  ISETP.GE.AND P0, PT, R20.reuse, R199, PT ;  /* 0x000000c71400720c */ /* 0x040fe40003f06270 */
[C---:B------:R-:W-:Y:S02]  /*8820*/  ISETP.LT.OR P6, PT, R21.reuse, R204, P6 ;  /* 0x000000cc1500720c */ /* 0x040fe400037c1670 */
[----:B------:R-:W-:Y:S02]  /*8830*/  ISETP.LT.OR P4, PT, R21, R202, P4 ;  /* 0x000000ca1500720c */ /* 0x000fe40002781670 */
[C---:B------:R-:W-:Y:S01]  /*8840*/  ISETP.LT.OR P5, PT, R20.reuse, R204, P5 ;  /* 0x000000cc1400720c */ /* 0x040fe20002fa1670 */
[----:B------:R-:W-:Y:S01]  /*8850*/  HMMA.16816.F32.BF16 R164, R136, R22, R164 ;  /* 0x0000001688a4723c */ /* 0x000fe200000418a4 */
[----:B------:R-:W-:-:S02]  /*8860*/  ISETP.LT.OR P0, PT, R20, R202, P0 ;  /* 0x000000ca1400720c */ /* 0x000fc40000701670 */
[C---:B------:R-:W-:Y:S02]  /*8870*/  IADD3 R21, R2.reuse, 0x10, RZ ;  /* 0x0000001002157810 */ /* 0x040fe40007ffe0ff */
[----:B------:R-:W-:Y:S02]  /*8880*/  IADD3 R20, R2, 0x11, RZ ;  /* 0x0000001102147810 */ /* 0x000fe40007ffe0ff */
[----:B------:R-:W-:Y:S01]  /*8890*/  FSEL R30, R12, -INF , !P6 ;  /* 0xff8000000c1e7808 */ /* 0x000fe20007000000 */
[----:B------:R-:W-:Y:S01]  /*88a0*/  HMMA.16816.F32.BF16 R148, R8, R6, R148 ;  /* 0x000000060894723c */ /* 0x000fe20000041894 */
[----:B------:R-:W-:Y:S02]  /*88b0*/  FSEL R31, R14, -INF , !P4 ;  /* 0xff8000000e1f7808 */ /* 0x000fe40006000000 */
[----:B------:R-:W-:Y:S02]  /*88c0*/  FSEL R12, R13, -INF , !P5 ;  /* 0xff8000000d0c7808 */ /* 0x000fe40006800000 */
[----:B------:R-:W-:-:S02]  /*88d0*/  FSEL R15, R15, -INF , !P0 ;  /* 0xff8000000f0f7808 */ /* 0x000fc40004000000 */
[C---:B------:R-:W-:Y:S01]  /*88e0*/  ISETP.GE.AND P6, PT, R21.reuse, R203, PT ;  /* 0x000000cb1500720c */ /* 0x040fe20003fc6270 */
[C---:B-1----:R-:W-:Y:S01]  /*88f0*/  HMMA.16816.F32.BF16 R144, R8.reuse, R16, R144 ;  /* 0x000000100890723c */ /* 0x042fe20000041890 */
[----:B------:R-:W-:Y:S01]  /*8900*/  BAR.SYNC.DEFER_BLOCKING 0x0 ;  /* 0x0000000000007b1d */ /* 0x000fe20000010000 */
[C---:B------:R-:W-:Y:S02]  /*8910*/  ISETP.GE.AND P4, PT, R21.reuse, R199, PT ;  /* 0x000000c71500720c */ /* 0x040fe40003f86270 */
[C---:B------:R-:W-:Y:S02]  /*8920*/  ISETP.GE.AND P5, PT, R20.reuse, R203, PT ;  /* 0x000000cb1400720c */ /* 0x040fe40003fa6270 */
[----:B------:R-:W-:Y:S02]  /*8930*/  ISETP.GE.AND P0, PT, R20, R199, PT ;  /* 0x000000c71400720c */ /* 0x000fe40003f06270 */
[C---:B------:R-:W-:Y:S01]  /*8940*/  ISETP.LT.OR P6, PT, R21.reuse, R204, P6 ;  /* 0x000000cc1500720c */ /* 0x040fe200037c1670 */
[----:B------:R-:W-:Y:S01]  /*8950*/  HMMA.16816.F32.BF16 R164, R8, R18, R164 ;  /* 0x0000001208a4723c */ /* 0x000fe200000418a4 */
[----:B------:R-:W-:-:S02]  /*8960*/  ISETP.LT.OR P4, PT, R21, R202, P4 ;  /* 0x000000ca1500720c */ /* 0x000fc40002781670 */
[C---:B------:R-:W-:Y:S02]  /*8970*/  ISETP.LT.OR P5, PT, R20.reuse, R204, P5 ;  /* 0x000000cc1400720c */ /* 0x040fe40002fa1670 */
[----:B------:R-:W-:Y:S02]  /*8980*/  ISETP.LT.OR P0, PT, R20, R202, P0 ;  /* 0x000000ca1400720c */ /* 0x000fe40000701670 */
[C---:B------:R-:W-:Y:S02]  /*8990*/  IADD3 R5, R2.reuse, 0x18, RZ ;  /* 0x0000001802057810 */ /* 0x040fe40007ffe0ff */
[----:B------:R-:W-:Y:S02]  /*89a0*/  IADD3 R4, R2, 0x19, RZ ;  /* 0x0000001902047810 */ /* 0x000fe40007ffe0ff */
[----:B------:R-:W-:Y:S02]  /*89b0*/  FSEL R160, R160, -INF , !P6 ;  /* 0xff800000a0a07808 */ /* 0x000fe40007000000 */
[----:B------:R-:W-:-:S02]  /*89c0*/  FSEL R25, R162, -INF , !P4 ;  /* 0xff800000a2197808 */ /* 0x000fc40006000000 */
[----:B------:R-:W-:Y:S02]  /*89d0*/  FSEL R24, R161, -INF , !P5 ;  /* 0xff800000a1187808 */ /* 0x000fe40006800000 */
[----:B------:R-:W-:Y:S02]  /*89e0*/  FSEL R27, R163, -INF , !P0 ;  /* 0xff800000a31b7808 */ /* 0x000fe40004000000 */
[C---:B------:R-:W-:Y:S02]  /*89f0*/  ISETP.GE.AND P6, PT, R5.reuse, R203, PT ;  /* 0x000000cb0500720c */ /* 0x040fe40003fc6270 */
[----:B------:R-:W-:Y:S02]  /*8a00*/  ISETP.GE.AND P4, PT, R5, R199, PT ;  /* 0x000000c70500720c */ /* 0x000fe40003f86270 */
[C---:B------:R-:W-:Y:S02]  /*8a10*/  ISETP.GE.AND P5, PT, R4.reuse, R203, PT ;  /* 0x000000cb0400720c */ /* 0x040fe40003fa6270 */
[----:B------:R-:W-:-:S02]  /*8a20*/  ISETP.GE.AND P0, PT, R4, R199, PT ;  /* 0x000000c70400720c */ /* 0x000fc40003f06270 */
[C---:B------:R-:W-:Y:S02]  /*8a30*/  ISETP.LT.OR P6, PT, R5.reuse, R204, P6 ;  /* 0x000000cc0500720c */ /* 0x040fe400037c1670 */
[----:B------:R-:W-:Y:S02]  /*8a40*/  ISETP.LT.OR P4, PT, R5, R202, P4 ;  /* 0x000000ca0500720c */ /* 0x000fe40002781670 */
[C---:B------:R-:W-:Y:S02]  /*8a50*/  ISETP.LT.OR P5, PT, R4.reuse, R204, P5 ;  /* 0x000000cc0400720c */ /* 0x040fe40002fa1670 */
[----:B------:R-:W-:Y:S02]  /*8a60*/  ISETP.LT.OR P0, PT, R4, R202, P0 ;  /* 0x000000ca0400720c */ /* 0x000fe40000701670 */
[C---:B------:R-:W-:Y:S02]  /*8a70*/  IADD3 R5, R2.reuse, 0x20, RZ ;  /* 0x0000002002057810 */ /* 0x040fe40007ffe0ff */
[----:B------:R-:W-:-:S02]  /*8a80*/  IADD3 R4, R2, 0x21, RZ ;  /* 0x0000002102047810 */ /* 0x000fc40007ffe0ff */
[----:B------:R-:W-:Y:S02]  /*8a90*/  FSEL R22, R156, -INF , !P6 ;  /* 0xff8000009c167808 */ /* 0x000fe40007000000 */
[----:B------:R-:W-:Y:S02]  /*8aa0*/  FSEL R23, R158, -INF , !P4 ;  /* 0xff8000009e177808 */ /* 0x000fe40006000000 */
[----:B------:R-:W-:Y:S02]  /*8ab0*/  FSEL R20, R157, -INF , !P5 ;  /* 0xff8000009d147808 */ /* 0x000fe40006800000 */
[----:B------:R-:W-:Y:S02]  /*8ac0*/  FSEL R21, R159, -INF , !P0 ;  /* 0xff8000009f157808 */ /* 0x000fe40004000000 */
[C---:B------:R-:W-:Y:S02]  /*8ad0*/  ISETP.GE.AND P6, PT, R5.reuse, R203, PT ;  /* 0x000000cb0500720c */ /* 0x040fe40003fc6270 */
[----:B------:R-:W-:-:S02]  /*8ae0*/  ISETP.GE.AND P4, PT, R5, R199, PT ;  /* 0x000000c70500720c */ /* 0x000fc40003f86270 */
[C---:B------:R-:W-:Y:S02]  /*8af0*/  ISETP.GE.AND P5, PT, R4.reuse, R203, PT ;  /* 0x000000cb0400720c */ /* 0x040fe40003fa6270 */
[C---:B------:R-:W-:Y:S02]  /*8b00*/  ISETP.GE.AND P0, PT, R4.reuse, R199, PT ;  /* 0x000000c70400720c */ /* 0x040fe40003f06270 */
[C---:B------:R-:W-:Y:S02]  /*8b10*/  ISETP.LT.OR P6, PT, R5.reuse, R204, P6 ;  /* 0x000000cc0500720c */ /* 0x040fe400037c1670 */
[----:B------:R-:W-:Y:S02]  /*8b20*/  ISETP.LT.OR P4, PT, R5, R202, P4 ;  /* 0x000000ca0500720c */ /* 0x000fe40002781670 */
[C---:B------:R-:W-:Y:S02]  /*8b30*/  ISETP.LT.OR P5, PT, R4.reuse, R204, P5 ;  /* 0x000000cc0400720c */ /* 0x040fe40002fa1670 */
[----:B------:R-:W-:-:S02]  /*8b40*/  ISETP.LT.OR P0, PT, R4, R202, P0 ;  /* 0x000000ca0400720c */ /* 0x000fc40000701670 */
[C---:B------:R-:W-:Y:S02]  /*8b50*/  IADD3 R5, R2.reuse, 0x28, RZ ;  /* 0x0000002802057810 */ /* 0x040fe40007ffe0ff */
[----:B------:R-:W-:Y:S02]  /*8b60*/  IADD3 R4, R2, 0x29, RZ ;  /* 0x0000002902047810 */ /* 0x000fe40007ffe0ff */
[----:B------:R-:W-:Y:S02]  /*8b70*/  FSEL R168, R152, -INF , !P6 ;  /* 0xff80000098a87808 */ /* 0x000fe40007000000 */
[----:B------:R-:W-:Y:S02]  /*8b80*/  FSEL R171, R154, -INF , !P4 ;  /* 0xff8000009aab7808 */ /* 0x000fe40006000000 */
[----:B------:R-:W-:Y:S02]  /*8b90*/  FSEL R170, R153, -INF , !P5 ;  /* 0xff80000099aa7808 */ /* 0x000fe40006800000 */
[----:B------:R-:W-:-:S02]  /*8ba0*/  FSEL R169, R155, -INF , !P0 ;  /* 0xff8000009ba97808 */ /* 0x000fc40004000000 */
[C---:B------:R-:W-:Y:S02]  /*8bb0*/  ISETP.GE.AND P6, PT, R5.reuse, R203, PT ;  /* 0x000000cb0500720c */ /* 0x040fe40003fc6270 */
[C---:B------:R-:W-:Y:S02]  /*8bc0*/  ISETP.GE.AND P4, PT, R5.reuse, R199, PT ;  /* 0x000000c70500720c */ /* 0x040fe40003f86270 */
[C---:B------:R-:W-:Y:S02]  /*8bd0*/  ISETP.GE.AND P5, PT, R4.reuse, R203, PT ;  /* 0x000000cb0400720c */ /* 0x040fe40003fa6270 */
[----:B------:R-:W-:Y:S02]  /*8be0*/  ISETP.GE.AND P0, PT, R4, R199, PT ;  /* 0x000000c70400720c */ /* 0x000fe40003f06270 */
[C---:B------:R-:W-:Y:S02]  /*8bf0*/  ISETP.LT.OR P6, PT, R5.reuse, R204, P6 ;  /* 0x000000cc0500720c */ /* 0x040fe400037c1670 */
        /* <DEDUP_REMOVED lines=8> */
[C---:B------:R-:W-:Y:S02]  /*8c80*/  ISETP.GE.AND P4, PT, R5.reuse, R199, PT ;  /* 0x000000c70500720c */ /* 0x040fe40003f86270 */
[C---:B------:R-:W-:Y:S02]  /*8c90*/  ISETP.GE.AND P5, PT, R4.reuse, R203, PT ;  /* 0x000000cb0400720c */ /* 0x040fe40003fa6270 */
[C---:B------:R-:W-:Y:S02]  /*8ca0*/  ISETP.GE.AND P0, PT, R4.reuse, R199, PT ;  /* 0x000000c70400720c */ /* 0x040fe40003f06270 */
[----:B------:R-:W-:Y:S02]  /*8cb0*/  ISETP.LT.OR P4, PT, R5, R202, P4 ;  /* 0x000000ca0500720c */ /* 0x000fe40002781670 */
[----:B------:R-:W-:-:S02]  /*8cc0*/  ISETP.LT.OR P5, PT, R4, R204, P5 ;  /* 0x000000cc0400720c */ /* 0x000fc40002fa1670 */
[----:B------:R-:W-:Y:S02]  /*8cd0*/  ISETP.LT.OR P0, PT, R4, R202, P0 ;  /* 0x000000ca0400720c */ /* 0x000fe40000701670 */
[----:B------:R-:W-:Y:S02]  /*8ce0*/  IADD3 R4, R2, 0x38, RZ ;  /* 0x0000003802047810 */ /* 0x000fe40007ffe0ff */
[----:B------:R-:W-:Y:S02]  /*8cf0*/  FSEL R151, R146, -INF , !P4 ;  /* 0xff80000092977808 */ /* 0x000fe40006000000 */
[----:B------:R-:W-:Y:S02]  /*8d00*/  ISETP.GE.AND P4, PT, R4, R203, PT ;  /* 0x000000cb0400720c */ /* 0x000fe40003f86270 */
[----:B------:R-:W-:Y:S02]  /*8d10*/  FSEL R210, R148, -INF , !P6 ;  /* 0xff80000094d27808 */ /* 0x000fe40007000000 */
[----:B------:R-:W-:-:S02]  /*8d20*/  ISETP.LT.OR P4, PT, R4, R204, P4 ;  /* 0x000000cc0400720c */ /* 0x000fc40002781670 */
[C---:B------:R-:W-:Y:S02]  /*8d30*/  ISETP.GE.AND P6, PT, R5.reuse, R203, PT ;  /* 0x000000cb0500720c */ /* 0x040fe40003fc6270 */
[----:B------:R-:W-:Y:S02]  /*8d40*/  FSEL R138, R164, -INF , !P4 ;  /* 0xff800000a48a7808 */ /* 0x000fe40006000000 */
[----:B------:R-:W-:Y:S02]  /*8d50*/  PLOP3.LUT P4, PT, PT, PT, UP0, 0x80, 0x0 ;  /* 0x000000000000781c */ /* 0x000fe40003f8f008 */
[----:B------:R-:W-:Y:S02]  /*8d60*/  ISETP.LT.OR P6, PT, R5, R204, P6 ;  /* 0x000000cc0500720c */ /* 0x000fe400037c1670 */
[----:B------:R-:W-:Y:S02]  /*8d70*/  IADD3 R2, R2, 0x39, RZ ;  /* 0x0000003902027810 */ /* 0x000fe40007ffe0ff */
[----:B------:R-:W-:-:S02]  /*8d80*/  FSEL R154, R144, -INF , !P6 ;  /* 0xff800000909a7808 */ /* 0x000fc40007000000 */
[----:B------:R-:W-:Y:S02]  /*8d90*/  FSEL R152, R145, -INF , !P5 ;  /* 0xff80000091987808 */ /* 0x000fe40006800000 */
[----:B------:R-:W-:Y:S02]  /*8da0*/  FSEL R139, R147, -INF , !P0 ;  /* 0xff800000938b7808 */ /* 0x000fe40004000000 */
[----:B------:R-:W-:Y:S02]  /*8db0*/  ISETP.GE.AND P5, PT, R4, R199, PT ;  /* 0x000000c70400720c */ /* 0x000fe40003fa6270 */
[C---:B------:R-:W-:Y:S02]  /*8dc0*/  ISETP.GE.AND P6, PT, R2.reuse, R203, PT ;  /* 0x000000cb0200720c */ /* 0x040fe40003fc6270 */
[----:B------:R-:W-:Y:S02]  /*8dd0*/  ISETP.GE.AND P0, PT, R2, R199, PT ;  /* 0x000000c70200720c */ /* 0x000fe40003f06270 */
[----:B------:R-:W-:-:S02]  /*8de0*/  ISETP.LT.OR P5, PT, R4, R202, P5 ;  /* 0x000000ca0400720c */ /* 0x000fc40002fa1670 */
[C---:B------:R-:W-:Y:S02]  /*8df0*/  ISETP.LT.OR P6, PT, R2.reuse, R204, P6 ;  /* 0x000000cc0200720c */ /* 0x040fe400037c1670 */
[----:B------:R-:W-:Y:S02]  /*8e00*/  ISETP.LT.OR P0, PT, R2, R202, P0 ;  /* 0x000000ca0200720c */ /* 0x000fe40000701670 */
[----:B------:R-:W-:Y:S02]  /*8e10*/  FSEL R137, R166, -INF , !P5 ;  /* 0xff800000a6897808 */ /* 0x000fe40006800000 */
[----:B------:R-:W-:Y:S02]  /*8e20*/  FSEL R136, R165, -INF , !P6 ;  /* 0xff800000a5887808 */ /* 0x000fe40007000000 */
[----:B------:R-:W-:Y:S01]  /*8e30*/  FSEL R149, R167, -INF , !P0 ;  /* 0xff800000a7957808 */ /* 0x000fe20004000000 */
[----:B------:R-:W-:Y:S05]  /*8e40*/  @!P4 BRA `(.L_x_2098) ;  /* 0x00000cc00000c947 */ /* 0x000fea0003800000 */
[----:B------:R-:W-:-:S13]  /*8e50*/  PLOP3.LUT P0, PT, PT, PT, UP6, 0x80, 0x0 ;  /* 0x000000000000781c */ /* 0x000fda0003f0f068 */
[----:B------:R-:W-:Y:S05]  /*8e60*/  @!P0 BRA `(.L_x_2099) ;  /* 0x0000046000008947 */ /* 0x000fea0003800000 */
[----:B------:R-:W1:Y:S01]  /*8e70*/  I2F.RP R6, UR9 ;  /* 0x0000000900067d06 */ /* 0x000e620008209400 */
[----:B------:R-:W-:Y:S02]  /*8e80*/  USHF.L.U32 UR4, UR25, 0x6, URZ ;  /* 0x0000000619047899 */ /* 0x000fe4000800063f */
[----:B------:R-:W-:Y:S02]  /*8e90*/  UMOV UR14, URZ ;  /* 0x0000003f000e7c82 */ /* 0x000fe40008000000 */
[----:B------:R-:W-:Y:S02]  /*8ea0*/  UIADD3 UR12, UR4, -0x40, URZ ;  /* 0xffffffc0040c7890 */ /* 0x000fe4000fffe03f */
[----:B------:R-:W-:-:S04]  /*8eb0*/  IABS R4, UR4 ;  /* 0x0000000400047c13 */ /* 0x000fc80008000000 */
[----:B------:R-:W-:Y:S01]  /*8ec0*/  IABS R2, UR12 ;  /* 0x0000000c00027c13 */ /* 0x000fe20008000000 */
        /* <DEDUP_REMOVED lines=10> */
[----:B---3--:R-:W-:Y:S02]  /*8f70*/  UIMAD.WIDE.U32 UR16, UR17, UR8, URZ ;  /* 0x00000008111072a5 */ /* 0x008fe4000f8e003f */
        /* <DEDUP_REMOVED lines=28> */
[----:B------:R-:W-:Y:S02]  /*9140*/  IMAD.U32 R4, RZ, RZ, UR8 ;  /* 0x00000008ff047e24 */ /* 0x000fe4000f8e00ff */
[----:B------:R-:W-:Y:S01]  /*9150*/  IMAD.U32 R5, RZ, RZ, UR9 ;  /* 0x00000009ff057e24 */ /* 0x000fe2000f8e00ff */
[----:B------:R-:W-:Y:S01]  /*9160*/  MOV R6, UR12 ;  /* 0x0000000c00067c02 */ /* 0x000fe20008000f00 */
[----:B------:R-:W-:-:S03]  /*9170*/  IMAD.U32 R7, RZ, RZ, UR13 ;  /* 0x0000000dff077e24 */ /* 0x000fc6000f8e00ff */
[----:B------:R-:W2:Y:S04]  /*9180*/  LDG.E R4, [R4.64] ;  /* 0x0000000604047981 */ /* 0x000ea8000c1e1900 */
[----:B------:R-:W3:Y:S01]  /*9190*/  LDG.E R2, [R6.64] ;  /* 0x0000000606027981 */ /* 0x000ee2000c1e1900 */
        /* <DEDUP_REMOVED lines=8> */
[----:B------:R-:W-:-:S03]  /*9220*/  UIADD3 UR13, UR13, UR5, URZ ;  /* 0x000000050d0d7290 */ /* 0x000fc6000fffe03f */
[----:B------:R-:W-:Y:S01]  /*9230*/  ULDC.64 UR4, c[0x0][0x180] ;  /* 0x0000600000047ab9 */ /* 0x000fe20000000a00 */
[----:B--2---:R-:W1:Y:S08]  /*9240*/  R2UR UR9, R4 ;  /* 0x00000000040973c2 */ /* 0x004e7000000e0000 */
[----:B---3--:R-:W1:Y:S02]  /*9250*/  R2UR UR8, R2 ;  /* 0x00000000020873c2 */ /* 0x008e6400000e0000 */
[----:B-1----:R-:W-:-:S04]  /*9260*/  UIADD3 UR9, -UR9, UR8, URZ ;  /* 0x0000000809097290 */ /* 0x002fc8000fffe13f */
[----:B------:R-:W-:Y:S02]  /*9270*/  USHF.R.S32.HI UR8, URZ, 0x1f, UR9 ;  /* 0x0000001f3f087899 */ /* 0x000fe40008011409 */
[----:B------:R-:W-:Y:S02]  /*9280*/  UIMAD.WIDE.U32 UR10, UR9, UR4, UR12 ;  /* 0x00000004090a72a5 */ /* 0x000fe4000f8e000c */
[----:B------:R-:W-:-:S04]  /*9290*/  UIMAD UR8, UR8, UR4, URZ ;  /* 0x00000004080872a4 */ /* 0x000fc8000f8e023f */
[----:B------:R-:W-:-:S04]  /*92a0*/  UIMAD UR8, UR9, UR5, UR8 ;  /* 0x00000005090872a4 */ /* 0x000fc8000f8e0208 */
[----:B------:R-:W-:Y:S01]  /*92b0*/  UIADD3 UR8, UR11, UR8, URZ ;  /* 0x000000080b087290 */ /* 0x000fe2000fffe03f */
[----:B------:R-:W-:Y:S05]  /*92c0*/  BRA `(.L_x_2100) ;  /* 0x0000003000007947 */ /* 0x000fea0003800000 */
.L_x_2099:
[----:B------:R-:W-:Y:S02]  /*92d0*/  ULDC UR10, c[0x0][0x198] ;  /* 0x00006600000a7ab9 */ /* 0x000fe40000000800 */
[----:B------:R-:W-:-:S04]  /*92e0*/  ULEA UR10, -UR10, URZ, 0x6 ;  /* 0x0000003f0a0a7291 */ /* 0x000fc8000f8e313f */
[----:B------:R-:W-:Y:S02]  /*92f0*/  USHF.R.S32.HI UR8, URZ, 0x1f, UR10 ;  /* 0x0000001f3f087899 */ /* 0x000fe4000801140a */
.L_x_2100:
[----:B------:R-:W-:Y:S01]  /*9300*/  IMAD.U32 R141, RZ, RZ, UR10 ;  /* 0x0000000aff8d7e24 */ /* 0x000fe2000f8e00ff */
[C---:B------:R-:W-:Y:S01]  /*9310*/  @!P2 IADD3 R9, P5, R134.reuse, UR10, RZ ;  /* 0x0000000a8609ac10 */ /* 0x040fe2000ffbe0ff */
[----:B------:R-:W-:Y:S01]  /*9320*/  IMAD.U32 R6, RZ, RZ, UR10 ;  /* 0x0000000aff067e24 */ /* 0x000fe2000f8e00ff */
[----:B------:R-:W-:Y:S01]  /*9330*/  @!P1 IADD3 R5, P0, R134, UR10, RZ ;  /* 0x0000000a86059c10 */ /* 0x000fe2000ff1e0ff */
[----:B------:R-:W-:Y:S01]  /*9340*/  IMAD.U32 R4, RZ, RZ, UR8 ;  /* 0x00000008ff047e24 */ /* 0x000fe2000f8e00ff */
[----:B------:R-:W-:Y:S01]  /*9350*/  @!P3 LEA R140, P6, R141, R208, 0x1 ;  /* 0x000000d08d8cb211 */ /* 0x000fe200078c08ff */
[----:B------:R-:W-:Y:S01]  /*9360*/  IMAD.U32 R7, RZ, RZ, UR21 ;  /* 0x00000015ff077e24 */ /* 0x000fe2000f8e00ff */
[----:B------:R-:W-:Y:S01]  /*9370*/  @!P2 IADD3.X R2, R133, UR8, RZ, P5, !PT ;  /* 0x000000088502ac10 */ /* 0x000fe2000affe4ff */
[----:B------:R-:W-:Y:S01]  /*9380*/  UIADD3 UR5, UP1, UP0, UR21, UR10, UR21 ;  /* 0x0000000a15057290 */ /* 0x000fe2000f83e015 */
[----:B------:R-:W-:Y:S01]  /*9390*/  @!P3 LEA.HI.X R141, R6, R207, R4, 0x1, P6 ;  /* 0x000000cf068db211 */ /* 0x000fe200030f0c04 */
[----:B------:R1:W-:Y:S01]  /*93a0*/  @P3 STS.128 [R198+0x6000], RZ ;  /* 0x006000ffc6003388 */ /* 0x0003e20000000c00 */
[----:B------:R-:W-:Y:S01]  /*93b0*/  @!P2 LEA R34, P5, R9, c[0x0][0x168], 0x1 ;  /* 0x00005a000922aa11 */ /* 0x000fe200078a08ff */
[----:B------:R-:W-:Y:S01]  /*93c0*/  UIADD3.X UR4, UR20, UR8, UR20, UP1, UP0 ;  /* 0x0000000814047290 */ /* 0x000fe20008fe0414 */
[----:B------:R-:W-:Y:S01]  /*93d0*/  @!P1 IADD3.X R4, R133, UR8, RZ, P0, !PT ;  /* 0x0000000885049c10 */ /* 0x000fe200087fe4ff */
[----:B------:R-:W-:Y:S01]  /*93e0*/  @!PT LDS RZ, [RZ] ;  /* 0x00000000fffff984 */ /* 0x000fe20000000800 */
[----:B------:R-:W-:Y:S01]  /*93f0*/  @!PT LDS RZ, [RZ] ;  /* 0x00000000fffff984 */ /* 0x000fe20000000800 */
[----:B------:R-:W-:Y:S01]  /*9400*/  @!PT LDS RZ, [RZ] ;  /* 0x00000000fffff984 */ /* 0x000fe20000000800 */
[----:B------:R1:W-:Y:S01]  /*9410*/  @!P3 LDGSTS.E.BYPASS.LTC128B.128 [R198+0x6000], [R140.64] ;  /* 0x060000008cc6bfae */ /* 0x0003e2000b901d46 */
[----:B------:R-:W-:Y:S01]  /*9420*/  @!P1 LEA R16, P0, R5, c[0x0][0x168], 0x1 ;  /* 0x00005a0005109a11 */ /* 0x000fe200078008ff */
[----:B------:R-:W-:Y:S01]  /*9430*/  BSSY B0, `(.L_x_2101) ;  /* 0x0000067000007945 */ /* 0x000fe20003800000 */
[----:B------:R-:W-:Y:S01]  /*9440*/  @!P2 LEA.HI.X R35, R9, c[0x0][0x16c], R2, 0x1, P5 ;  /* 0x00005b000923aa11 */ /* 0x000fe200028f0c02 */
[----:B------:R-:W-:Y:S01]  /*9450*/  IMAD.U32 R2, RZ, RZ, UR20 ;  /* 0x00000014ff027e24 */ /* 0x000fe2000f8e00ff */
[----:B------:R-:W-:Y:S01]  /*9460*/  @!P1 LEA.HI.X R17, R5, c[0x0][0x16c], R4, 0x1, P0 ;  /* 0x00005b0005119a11 */ /* 0x000fe200000f0c04 */
[----:B------:R-:W-:Y:S01]  /*9470*/  IMAD.U32 R5, RZ, RZ, UR21 ;  /* 0x00000015ff057e24 */ /* 0x000fe2000f8e00ff */
[----:B------:R-:W-:Y:S01]  /*9480*/  @!P3 IADD3 R7, P5, R7, UR10, RZ ;  /* 0x0000000a0707bc10 */ /* 0x000fe2000ffbe0ff */
[----:B------:R-:W-:Y:S01]  /*9490*/  IMAD.U32 R4, RZ, RZ, UR20 ;  /* 0x00000014ff047e24 */ /* 0x000fe2000f8e00ff */
[----:B------:R1:W-:Y:S01]  /*94a0*/  @P2 STS.128 [R198+0x8000], RZ ;  /* 0x008000ffc6002388 */ /* 0x0003e20000000c00 */
[----:B------:R-:W-:Y:S01]  /*94b0*/  IMAD.U32 R9, RZ, RZ, UR5 ;  /* 0x00000005ff097e24 */ /* 0x000fe2000f8e00ff */
[----:B------:R-:W-:-:S02]  /*94c0*/  @!P3 IADD3.X R2, R2, UR8, RZ, P5, !PT ;  /* 0x000000080202bc10 */ /* 0x000fc4000affe4ff */
[C---:B------:R-:W-:Y:S01]  /*94d0*/  @!P3 LEA R32, P6, R7.reuse, R208, 0x1 ;  /* 0x000000d00720b211 */ /* 0x040fe200078c08ff */
[----:B------:R-:W-:Y:S01]  /*94e0*/  @!PT LDS RZ, [RZ] ;  /* 0x00000000fffff984 */ /* 0x000fe20000000800 */
[----:B------:R-:W-:Y:S01]  /*94f0*/  @!PT LDS RZ, [RZ] ;  /* 0x00000000fffff984 */ /* 0x000fe20000000800 */
[----:B------:R-:W-:Y:S01]  /*9500*/  @!PT LDS RZ, [RZ] ;  /* 0x00000000fffff984 */ /* 0x000fe20000000800 */
[----:B------:R1:W-:Y:S01]  /*9510*/  @!P2 LDGSTS.E.BYPASS.LTC128B.128 [R198+0x8000], [R34.64+0x80] ;  /* 0x0800008022c6afae */ /* 0x0003e2000b901d46 */
[C-C-:B------:R-:W-:Y:S02]  /*9520*/  @!P2 IADD3 R8, P5, P0, R134.reuse, UR10, R5.reuse ;  /* 0x0000000a8608ac10 */ /* 0x140fe4000f8be005 */
[----:B------:R-:W-:Y:S01]  /*9530*/  @!P3 LEA.HI.X R33, R7, R207, R2, 0x1, P6 ;  /* 0x000000cf0721b211 */ /* 0x000fe200030f0c02 */
[----:B------:R-:W-:Y:S01]  /*9540*/  IMAD.U32 R2, RZ, RZ, UR20 ;  /* 0x00000014ff027e24 */ /* 0x000fe2000f8e00ff */
[----:B------:R-:W-:Y:S01]  /*9550*/  @!P2 IADD3.X R7, R133, UR8, R4, P5, P0 ;  /* 0x000000088507ac10 */ /* 0x000fe2000afe0404 */
[----:B------:R-:W-:Y:S01]  /*9560*/  IMAD.U32 R4, RZ, RZ, UR5 ;  /* 0x00000005ff047e24 */ /* 0x000fe2000f8e00ff */
[----:B------:R-:W-:Y:S01]  /*9570*/  @!P1 IADD3 R6, P5, P0, R134, UR10, R5 ;  /* 0x0000000a86069c10 */ /* 0x000fe2000f8be005 */
[----:B------:R1:W-:Y:S01]  /*9580*/  @P1 STS.128 [R198+0xa000], RZ ;  /* 0x00a000ffc6001388 */ /* 0x0003e20000000c00 */
[----:B------:R-:W-:-:S02]  /*9590*/  @!P2 LEA R18, P6, R8, c[0x0][0x168], 0x1 ;  /* 0x00005a000812aa11 */ /* 0x000fc400078c08ff */
[----:B------:R-:W-:Y:S01]  /*95a0*/  @!P1 IADD3.X R5, R133, UR8, R2, P5, P0 ;  /* 0x0000000885059c10 */ /* 0x000fe2000afe0402 */
[----:B------:R-:W-:Y:S01]  /*95b0*/  IMAD.U32 R2, RZ, RZ, UR4 ;  /* 0x00000004ff027e24 */ /* 0x000fe2000f8e00ff */
[C---:B------:R-:W-:Y:S01]  /*95c0*/  @!P1 LEA R10, P0, R6.reuse, c[0x0][0x168], 0x1 ;  /* 0x00005a00060a9a11 */ /* 0x040fe200078008ff */
[----:B------:R-:W-:Y:S01]  /*95d0*/  @!PT LDS RZ, [RZ] ;  /* 0x00000000fffff984 */ /* 0x000fe20000000800 */
[----:B------:R-:W-:Y:S01]  /*95e0*/  @!PT LDS RZ, [RZ] ;  /* 0x00000000fffff984 */ /* 0x000fe20000000800 */
[----:B------:R-:W-:Y:S01]  /*95f0*/  @!PT LDS RZ, [RZ] ;  /* 0x00000000fffff984 */ /* 0x000fe20000000800 */
[----:B------:R1:W-:Y:S01]  /*9600*/  @!P1 LDGSTS.E.BYPASS.LTC128B.128 [R198+0xa000], [R16.64+0x100] ;  /* 0x0a00010010c69fae */ /* 0x0003e2000b901d46 */
[----:B------:R-:W-:Y:S02]  /*9610*/  @!P3 LEA R142, P5, R9, R208, 0x1 ;  /* 0x000000d0098eb211 */ /* 0x000fe400078a08ff */
[----:B------:R-:W-:Y:S01]  /*9620*/  @!P1 LEA.HI.X R11, R6, c[0x0][0x16c], R5, 0x1, P0 ;  /* 0x00005b00060b9a11 */ /* 0x000fe200000f0c05 */
[----:B------:R1:W-:Y:S01]  /*9630*/  @P3 STS.128 [R198+0x6800], RZ ;  /* 0x006800ffc6003388 */ /* 0x0003e20000000c00 */
[----:B------:R-:W-:Y:S02]  /*9640*/  @!P2 IADD3 R5, P0, R134, UR5, RZ ;  /* 0x000000058605ac10 */ /* 0x000fe4000ff1e0ff */
[----:B------:R-:W-:Y:S01]  /*9650*/  @!P2 LEA.HI.X R19, R8, c[0x0][0x16c], R7, 0x1, P6 ;  /* 0x00005b000813aa11 */ /* 0x000fe200030f0c07 */
[----:B------:R-:W-:Y:S01]  /*9660*/  @!PT LDS RZ, [RZ] ;  /* 0x00000000fffff984 */ /* 0x000fe20000000800 */
[----:B------:R-:W-:Y:S01]  /*9670*/  @!PT LDS RZ, [RZ] ;  /* 0x00000000fffff984 */ /* 0x000fe20000000800 */
[----:B------:R-:W-:Y:S01]  /*9680*/  @!PT LDS RZ, [RZ] ;  /* 0x00000000fffff984 */ /* 0x000fe20000000800 */
[----:B------:R1:W-:Y:S01]  /*9690*/  @!P3 LDGSTS.E.BYPASS.LTC128B.128 [R198+0x6800], [R32.64] ;  /* 0x0680000020c6bfae */ /* 0x0003e2000b901d46 */
[----:B------:R-:W-:-:S02]  /*96a0*/  @!P3 LEA.HI.X R143, R4, R207, R2, 0x1, P5 ;  /* 0x000000cf048fb211 */ /* 0x000fc400028f0c02 */
[C---:B------:R-:W-:Y:S01]  /*96b0*/  @!P1 IADD3 R7, P5, R134.reuse, UR5, RZ ;  /* 0x0000000586079c10 */ /* 0x040fe2000ffbe0ff */
[----:B------:R-:W-:Y:S01]  /*96c0*/  UIADD3 UR5, UP0, UR21, UR5, URZ ;  /* 0x0000000515057290 */ /* 0x000fe2000ff1e03f */
[----:B------:R-:W-:Y:S01]  /*96d0*/  @!P2 IADD3.X R4, R133, UR4, RZ, P0, !PT ;  /* 0x000000048504ac10 */ /* 0x000fe200087fe4ff */
[----:B------:R1:W-:Y:S01]  /*96e0*/  @P2 STS.128 [R198+0x8800], RZ ;  /* 0x008800ffc6002388 */ /* 0x0003e20000000c00 */
[----:B------:R-:W-:Y:S02]  /*96f0*/  @!P2 LEA R144, P0, R5, c[0x0][0x168], 0x1 ;  /* 0x00005a000590aa11 */ /* 0x000fe400078008ff */
[----:B------:R-:W-:Y:S01]  /*9700*/  @!P1 IADD3.X R2, R133, UR4, RZ, P5, !PT ;  /* 0x0000000485029c10 */ /* 0x000fe2000affe4ff */
[----:B------:R-:W-:Y:S01]  /*9710*/  UIADD3.X UR4, UR20, UR4, URZ, UP0, !UPT ;  /* 0x0000000414047290 */ /* 0x000fe200087fe43f */
[----:B------:R-:W-:Y:S01]  /*9720*/  @!P1 LEA R8, P5, R7, c[0x0][0x168], 0x1 ;  /* 0x00005a0007089a11 */ /* 0x000fe200078a08ff */
[----:B------:R-:W-:Y:S01]  /*9730*/  @!PT LDS RZ, [RZ] ;  /* 0x00000000fffff984 */ /* 0x000fe20000000800 */
[----:B------:R-:W-:Y:S01]  /*9740*/  @!PT LDS RZ, [RZ] ;  /* 0x00000000fffff984 */ /* 0x000fe20000000800 */
[----:B------:R-:W-:Y:S01]  /*9750*/  @!PT LDS RZ, [RZ] ;  /* 0x00000000fffff984 */ /* 0x000fe20000000800 */
[----:B------:R1:W-:Y:S01]  /*9760*/  @!P2 LDGSTS.E.BYPASS.LTC128B.128 [R198+0x8800], [R18.64+0x80] ;  /* 0x0880008012c6afae */ /* 0x0003e2000b901d46 */
[----:B------:R-:W-:Y:S01]  /*9770*/  @!P2 LEA.HI.X R145, R5, c[0x0][0x16c], R4, 0x1, P0 ;  /* 0x00005b000591aa11 */ /* 0x000fe200000f0c04 */
[----:B------:R-:W-:Y:S01]  /*9780*/  IMAD.U32 R5, RZ, RZ, UR5 ;  /* 0x00000005ff057e24 */ /* 0x000fe2000f8e00ff */
[----:B------:R-:W-:Y:S01]  /*9790*/  @!P2 IADD3 R6, P0, R134, UR5, RZ ;  /* 0x000000058606ac10 */ /* 0x000fe2000ff1e0ff */
[----:B------:R-:W-:Y:S01]  /*97a0*/  IMAD.U32 R4, RZ, RZ, UR5 ;  /* 0x00000005ff047e24 */ /* 0x000fe2000f8e00ff */
[----:B------:R-:W-:Y:S01]  /*97b0*/  @!P1 LEA.HI.X R9, R7, c[0x0][0x16c], R2, 0x1, P5 ;  /* 0x00005b0007099a11 */ /* 0x000fe200028f0c02 */
[----:B------:R-:W-:Y:S01]  /*97c0*/  IMAD.U32 R2, RZ, RZ, UR4 ;  /* 0x00000004ff027e24 */ /* 0x000fe2000f8e00ff */
[----:B------:R-:W-:Y:S01]  /*97d0*/  @!P3 LEA R156, P5, R5, R208, 0x1 ;  /* 0x000000d0059cb211 */ /* 0x000fe200078a08ff */
[----:B------:R1:W-:Y:S01]  /*97e0*/  @P1 STS.128 [R198+0xa800], RZ ;  /* 0x00a800ffc6001388 */ /* 0x0003e20000000c00 */
[----:B------:R-:W-:-:S02]  /*97f0*/  @!P2 IADD3.X R5, R133, UR4, RZ, P0, !PT ;  /* 0x000000048505ac10 */ /* 0x000fc400087fe4ff */
[----:B------:R-:W-:Y:S01]  /*9800*/  @!P2 LEA R146, P0, R6, c[0x0][0x168], 0x1 ;  /* 0x00005a000692aa11 */ /* 0x000fe200078008ff */
[----:B------:R-:W-:Y:S01]  /*9810*/  @!PT LDS RZ, [RZ] ;  /* 0x00000000fffff984 */ /* 0x000fe20000000800 */
[----:B------:R-:W-:Y:S01]  /*9820*/  @!PT LDS RZ, [RZ] ;  /* 0x00000000fffff984 */ /* 0x000fe20000000800 */
[----:B------:R-:W-:Y:S01]  /*9830*/  @!PT LDS RZ, [RZ] ;  /* 0x00000000fffff984 */ /* 0x000fe20000000800 */
[----:B------:R1:W-:Y:S01]  /*9840*/  @!P1 LDGSTS.E.BYPASS.LTC128B.128 [R198+0xa800], [R10.64+0x100] ;  /* 0x0a8001000ac69fae */ /* 0x0003e2000b901d46 */
[----:B------:R-:W-:Y:S02]  /*9850*/  @!P3 LEA.HI.X R157, R4, R207, R2, 0x1, P5 ;  /* 0x000000cf049db211 */ /* 0x000fe400028f0c02 */
[----:B------:R-:W-:Y:S01]  /*9860*/  @!P2 LEA.HI.X R147, R6, c[0x0][0x16c], R5, 0x1, P0 ;  /* 0x00005b000693aa11 */ /* 0x000fe200000f0c05 */
        /* <DEDUP_REMOVED lines=27> */
[----:B------:R-:W-:-:S04]  /*9a20*/  IADD3 R134, P0, R134, UR5, RZ ;  /* 0x0000000586867c10 */ /* 0x000fc8000ff1e0ff */
[----:B------:R-:W-:Y:S02]  /*9a30*/  IADD3.X R133, R133, UR4, RZ, P0, !PT ;  /* 0x0000000485857c10 */ /* 0x000fe400087fe4ff */
[----:B------:R-:W-:-:S04]  /*9a40*/  LEA R4, P0, R134, c[0x0][0x168], 0x1 ;  /* 0x00005a0086047a11 */ /* 0x000fc800078008ff */
[----:B------:R-:W-:-:S05]  /*9a50*/  LEA.HI.X R5, R134, c[0x0][0x16c], R133, 0x1, P0 ;  /* 0x00005b0086057a11 */ /* 0x000fca00000f0c85 */
[----:B------:R-:W-:Y:S01]  /*9a60*/  @!PT LDS RZ, [RZ] ;  /* 0x00000000fffff984 */ /* 0x000fe20000000800 */
[----:B------:R-:W-:Y:S01]  /*9a70*/  @!PT LDS RZ, [RZ] ;  /* 0x00000000fffff984 */ /* 0x000fe20000000800 */
[----:B------:R-:W-:Y:S01]  /*9a80*/  @!PT LDS RZ, [RZ] ;  /* 0x00000000fffff984 */ /* 0x000fe20000000800 */
[----:B------:R2:W-:Y:S04]  /*9a90*/  LDGSTS.E.BYPASS.LTC128B.128 [R198+0xb800], [R4.64+0x100] ;  /* 0x0b80010004c67fae */ /* 0x0005e8000b901d46 */
.L_x_2102:
[----:B------:R-:W-:Y:S05]  /*9aa0*/  BSYNC B0 ;  /* 0x0000000000007941 */ /* 0x000fea0003800000 */
.L_x_2101:
[----:B------:R-:W0:Y:S01]  /*9ab0*/  LDGDEPBAR ;  /* 0x00000000000079af */ /* 0x000e220000000000 */
[----:B--2---:R-:W-:Y:S01]  /*9ac0*/  IMAD.U32 R5, RZ, RZ, UR10 ;  /* 0x0000000aff057e24 */ /* 0x004fe2000f8e00ff */
[----:B------:R-:W-:Y:S01]  /*9ad0*/  MOV R2, UR8 ;  /* 0x0000000800027c02 */ /* 0x000fe20008000f00 */
[----:B------:R-:W-:-:S03]  /*9ae0*/  IMAD.U32 R4, RZ, RZ, UR10 ;  /* 0x0000000aff047e24 */ /* 0x000fc6000f8e00ff */
[----:B------:R-:W-:-:S04]  /*9af0*/  LEA R208, P0, R5, R208, 0x1 ;  /* 0x000000d005d07211 */ /* 0x000fc800078008ff */
[----:B------:R-:W-:Y:S02]  /*9b00*/  LEA.HI.X R207, R4, R207, R2, 0x1, P0 ;  /* 0x000000cf04cf7211 */ /* 0x000fe400000f0c02 */
.L_x_2098:
        /* <DEDUP_REMOVED lines=34> */
[----:B------:R-:W-:-:S03]  /*9d30*/  FMNMX.FTZ R7, R149, R2, !PT ;  /* 0x0000000295077209 */ /* 0x000fc60007810000 */
[----:B------:R-:W1:Y:S04]  /*9d40*/  SHFL.BFLY PT, R5, R4, 0x2, 0x1f ;  /* 0x0c401f0004057f89 */ /* 0x000e6800000e0000 */
[----:B------:R-:W2:Y:S01]  /*9d50*/  SHFL.BFLY PT, R2, R7, 0x2, 0x1f ;  /* 0x0c401f0007027f89 */ /* 0x000ea200000e0000 */
[----:B-1----:R-:W-:Y:S02]  /*9d60*/  FMNMX.FTZ R5, R4, R5, !PT ;  /* 0x0000000504057209 */ /* 0x002fe40007810000 */
[----:B--2---:R-:W-:-:S03]  /*9d70*/  FMNMX.FTZ R2, R7, R2, !PT ;  /* 0x0000000207027209 */ /* 0x004fc60007810000 */
[----:B------:R-:W1:Y:S04]  /*9d80*/  SHFL.BFLY PT, R146, R5, 0x1, 0x1f ;  /* 0x0c201f0005927f89 */ /* 0x000e6800000e0000 */
[----:B------:R-:W2:Y:S01]  /*9d90*/  SHFL.BFLY PT, R145, R2, 0x1, 0x1f ;  /* 0x0c201f0002917f89 */ /* 0x000ea200000e0000 */
[----:B-1----:R-:W-:Y:S02]  /*9da0*/  FMNMX.FTZ R146, R5, R146, !PT ;  /* 0x0000009205927209 */ /* 0x002fe40007810000 */
[----:B--2---:R-:W-:-:S03]  /*9db0*/  FMNMX.FTZ R145, R2, R145, !PT ;  /* 0x0000009102917209 */ /* 0x004fc60007810000 */
[C---:B------:R-:W-:Y:S01]  /*9dc0*/  FMUL.FTZ R153, R146.reuse, c[0x0][0x23c] ;  /* 0x00008f0092997a20 */ /* 0x040fe20000410000 */
[C---:B------:R-:W-:Y:S02]  /*9dd0*/  FSETP.NEU.FTZ.AND P1, PT, R146.reuse, -INF , PT ;  /* 0xff8000009200780b */ /* 0x040fe40003f3d000 */
[C---:B------:R-:W-:Y:S01]  /*9de0*/  FSETP.NEU.FTZ.AND P0, PT, R145.reuse, -INF , PT ;  /* 0xff8000009100780b */ /* 0x040fe20003f1d000 */
[----:B------:R-:W-:Y:S01]  /*9df0*/  FMUL.FTZ R150, R145, c[0x0][0x23c] ;  /* 0x00008f0091967a20 */ /* 0x000fe20000410000 */
[----:B------:R-:W-:Y:S02]  /*9e00*/  FSEL R153, R153, RZ, P1 ;  /* 0x000000ff99997208 */ /* 0x000fe40000800000 */
[----:B------:R-:W-:Y:S02]  /*9e10*/  FSEL R5, R146, RZ, P1 ;  /* 0x000000ff92057208 */ /* 0x000fe40000800000 */
[----:B------:R-:W-:Y:S01]  /*9e20*/  FSEL R150, R150, RZ, P0 ;  /* 0x000000ff96967208 */ /* 0x000fe20000000000 */
[----:B------:R-:W-:Y:S01]  /*9e30*/  FFMA.FTZ R141, R12, c[0x0][0x23c], -R153 ;  /* 0x00008f000c8d7a23 */ /* 0x000fe20000010899 */
[----:B------:R-:W-:Y:S01]  /*9e40*/  FSEL R6, R145, RZ, P0 ;  /* 0x000000ff91067208 */ /* 0x000fe20000000000 */
[----:B------:R-:W-:-:S02]  /*9e50*/  FADD.FTZ R4, R132, -R5 ;  /* 0x8000000584047221 */ /* 0x000fc40000010000 */
[----:B------:R-:W-:Y:S01]  /*9e60*/  FFMA.FTZ R147, R15, c[0x0][0x23c], -R150 ;  /* 0x00008f000f937a23 */ /* 0x000fe20000010896 */
[----:B------:R-:W-:Y:S01]  /*9e70*/  LDSM.16.MT88.4 R132, [R186+0xc800] ;  /* 0x00c80000ba84783b */ /* 0x000fe20000004200 */
[----:B------:R-:W-:Y:S01]  /*9e80*/  FADD.FTZ R6, R3, -R6 ;  /* 0x8000000603067221 */ /* 0x000fe20000010000 */
[----:B------:R-:W-:Y:S01]  /*9e90*/  MUFU.EX2 R141, R141 ;  /* 0x0000008d008d7308 */ /* 0x000fe20000000800 */
[--C-:B------:R-:W-:Y:S01]  /*9ea0*/  FFMA.FTZ R140, R0, c[0x0][0x23c], -R150.reuse ;  /* 0x00008f00008c7a23 */ /* 0x100fe20000010896 */
[----:B------:R-:W1:Y:S01]  /*9eb0*/  LDSM.16.MT88.4 R12, [R186+0xc000] ;  /* 0x00c00000ba0c783b */ /* 0x000e620000004200 */
[--C-:B------:R-:W-:Y:S02]  /*9ec0*/  FFMA.FTZ R144, R28, c[0x0][0x23c], -R153.reuse ;  /* 0x00008f001c907a23 */ /* 0x100fe40000010899 */
[--C-:B------:R-:W-:Y:S02]  /*9ed0*/  FFMA.FTZ R143, R26, c[0x0][0x23c], -R153.reuse ;  /* 0x00008f001a8f7a23 */ /* 0x100fe40000010899 */
[----:B------:R-:W-:Y:S01]  /*9ee0*/  FFMA.FTZ R142, R30, c[0x0][0x23c], -R153 ;  /* 0x00008f001e8e7a23 */ /* 0x000fe20000010899 */
[----:B------:R-:W-:Y:S01]  /*9ef0*/  MUFU.EX2 R140, R140 ;  /* 0x0000008c008c7308 */ /* 0x000fe20000000800 */
[----:B------:R-:W-:-:S02]  /*9f00*/  FFMA.FTZ R2, R29, c[0x0][0x23c], -R150 ;  /* 0x00008f001d027a23 */ /* 0x000fc40000010896 */
[----:B------:R-:W-:Y:S02]  /*9f10*/  FFMA.FTZ R0, R31, c[0x0][0x23c], -R150 ;  /* 0x00008f001f007a23 */ /* 0x000fe40000010896 */
[----:B------:R-:W-:Y:S01]  /*9f20*/  FMUL.FTZ R148, R4, c[0x0][0x23c] ;  /* 0x00008f0004947a20 */ /* 0x000fe20000410000 */
[----:B------:R-:W-:Y:S01]  /*9f30*/  LDSM.16.MT88.4 R28, [R184+0xc800] ;  /* 0x00c80000b81c783b */ /* 0x000fe20000004200 */
[----:B------:R-:W-:Y:S01]  /*9f40*/  FMUL.FTZ R3, R6, c[0x0][0x23c] ;  /* 0x00008f0006037a20 */ /* 0x000fe20000410000 */
[----:B------:R-:W-:Y:S01]  /*9f50*/  MUFU.EX2 R144, R144 ;  /* 0x0000009000907308 */ /* 0x000fe20000000800 */
[--C-:B------:R-:W-:Y:S02]  /*9f60*/  FFMA.FTZ R155, R160, c[0x0][0x23c], -R153.reuse ;  /* 0x00008f00a09b7a23 */ /* 0x100fe40000010899 */
[--C-:B------:R-:W-:Y:S02]  /*9f70*/  FFMA.FTZ R156, R24, c[0x0][0x23c], -R153.reuse ;  /* 0x00008f00189c7a23 */ /* 0x100fe40000010899 */
[----:B------:R-:W-:-:S02]  /*9f80*/  FFMA.FTZ R157, R22, c[0x0][0x23c], -R153 ;  /* 0x00008f00169d7a23 */ /* 0x000fc40000010899 */
[--C-:B------:R-:W-:Y:S01]  /*9f90*/  FFMA.FTZ R158, R20, c[0x0][0x23c], -R153.reuse ;  /* 0x00008f00149e7a23 */ /* 0x100fe20000010899 */
[----:B------:R-:W2:Y:S01]  /*9fa0*/  MUFU.EX2 R143, R143 ;  /* 0x0000008f008f7308 */ /* 0x000ea20000000800 */
[--C-:B------:R-:W-:Y:S02]  /*9fb0*/  FFMA.FTZ R159, R25, c[0x0][0x23c], -R150.reuse ;  /* 0x00008f00199f7a23 */ /* 0x100fe40000010896 */
[--C-:B------:R-:W-:Y:S02]  /*9fc0*/  FFMA.FTZ R162, R27, c[0x0][0x23c], -R150.reuse ;  /* 0x00008f001ba27a23 */ /* 0x100fe40000010896 */
[--C-:B------:R-:W-:Y:S01]  /*9fd0*/  FFMA.FTZ R160, R23, c[0x0][0x23c], -R150.reuse ;  /* 0x00008f0017a07a23 */ /* 0x100fe20000010896 */
[----:B------:R-:W-:Y:S01]  /*9fe0*/  LDSM.16.MT88.4 R24, [R188+0xe800] ;  /* 0x00e80000bc18783b */ /* 0x000fe20000004200 */
[----:B------:R-:W-:Y:S01]  /*9ff0*/  FFMA.FTZ R161, R21, c[0x0][0x23c], -R150 ;  /* 0x00008f0015a17a23 */ /* 0x000fe20000010896 */
[----:B------:R-:W3:Y:S01]  /*a000*/  MUFU.EX2 R142, R142 ;  /* 0x0000008e008e7308 */ /* 0x000ee20000000800 */
[--C-:B------:R-:W-:Y:S01]  /*a010*/  FFMA.FTZ R164, R168, c[0x0][0x23c], -R153.reuse ;  /* 0x00008f00a8a47a23 */ /* 0x100fe20000010899 */
[----:B------:R-:W-:Y:S01]  /*a020*/  LDSM.16.MT88.4 R20, [R186+0xe800] ;  /* 0x00e80000ba14783b */ /* 0x000fe20000004200 */
[----:B------:R-:W-:-:S02]  /*a030*/  FFMA.FTZ R167, R170, c[0x0][0x23c], -R153 ;  /* 0x00008f00aaa77a23 */ /* 0x000fc40000010899 */
[--C-:B------:R-:W-:Y:S02]  /*a040*/  FFMA.FTZ R165, R210, c[0x0][0x23c], -R153.reuse ;  /* 0x00008f00d2a57a23 */ /* 0x100fe40000010899 */
[----:B------:R-:W-:Y:S01]  /*a050*/  FFMA.FTZ R166, R206, c[0x0][0x23c], -R153 ;  /* 0x00008f00cea67a23 */ /* 0x000fe20000010899 */
[----:B------:R-:W4:Y:S01]  /*a060*/  MUFU.EX2 R2, R2 ;  /* 0x0000000200027308 */ /* 0x000f220000000800 */
[----:B--2---:R-:W-:Y:S01]  /*a070*/  F2FP.BF16.PACK_AB R4, R143, R144 ;  /* 0x000000908f04723e */ /* 0x004fe200000010ff */
[--C-:B------:R-:W-:Y:S02]  /*a080*/  FFMA.FTZ R168, R171, c[0x0][0x23c], -R150.reuse ;  /* 0x00008f00aba87a23 */ /* 0x100fe40000010896 */
[--C-:B------:R-:W-:Y:S02]  /*a090*/  FFMA.FTZ R169, R169, c[0x0][0x23c], -R150.reuse ;  /* 0x00008f00a9a97a23 */ /* 0x100fe40000010896 */
[--C-:B------:R-:W-:Y:S02]  /*a0a0*/  FFMA.FTZ R170, R205, c[0x0][0x23c], -R150.reuse ;  /* 0x00008f00cdaa7a23 */ /* 0x100fe40000010896 */
[----:B------:R-:W-:Y:S01]  /*a0b0*/  MUFU.EX2 R0, R0 ;  /* 0x0000000000007308 */ /* 0x000fe20000000800 */
[----:B---3--:R-:W-:Y:S01]  /*a0c0*/  F2FP.BF16.PACK_AB R6, R141, R142 ;  /* 0x0000008e8d06723e */ /* 0x008fe200000010ff */
[----:B------:R-:W-:-:S02]  /*a0d0*/  FFMA.FTZ R163, R163, c[0x0][0x23c], -R150 ;  /* 0x00008f00a3a37a23 */ /* 0x000fc40000010896 */
[--C-:B------:R-:W-:Y:S02]  /*a0e0*/  FFMA.FTZ R171, R152, c[0x0][0x23c], -R153.reuse ;  /* 0x00008f0098ab7a23 */ /* 0x100fe40000010899 */
[--C-:B------:R-:W-:Y:S02]  /*a0f0*/  FFMA.FTZ R154, R154, c[0x0][0x23c], -R153.reuse ;  /* 0x00008f009a9a7a23 */ /* 0x100fe40000010899 */
[----:B------:R-:W2:Y:S01]  /*a100*/  MUFU.EX2 R147, R147 ;  /* 0x0000009300937308 */ /* 0x000ea20000000800 */
[----:B----4-:R-:W-:Y:S01]  /*a110*/  F2FP.BF16.PACK_AB R5, R2, R140 ;  /* 0x0000008c0205723e */ /* 0x010fe200000010ff */
[----:B------:R-:W-:Y:S02]  /*a120*/  FFMA.FTZ R152, R138, c[0x0][0x23c], -R153 ;  /* 0x00008f008a987a23 */ /* 0x000fe40000010899 */
[--C-:B------:R-:W-:Y:S02]  /*a130*/  FFMA.FTZ R151, R151, c[0x0][0x23c], -R150.reuse ;  /* 0x00008f0097977a23 */ /* 0x100fe40000010896 */
[----:B------:R-:W-:-:S02]  /*a140*/  FFMA.FTZ R206, R139, c[0x0][0x23c], -R150 ;  /* 0x00008f008bce7a23 */ /* 0x000fc40000010896 */
[----:B------:R-:W3:Y:S01]  /*a150*/  MUFU.EX2 R148, R148 ;  /* 0x0000009400947308 */ /* 0x000ee20000000800 */
[--C-:B------:R-:W-:Y:S02]  /*a160*/  FFMA.FTZ R205, R137, c[0x0][0x23c], -R150.reuse ;  /* 0x00008f0089cd7a23 */ /* 0x100fe40000010896 */
[----:B------:R-:W-:Y:S02]  /*a170*/  FFMA.FTZ R153, R136, c[0x0][0x23c], -R153 ;  /* 0x00008f0088997a23 */ /* 0x000fe40000010899 */
[----:B------:R-:W-:Y:S01]  /*a180*/  FFMA.FTZ R150, R149, c[0x0][0x23c], -R150 ;  /* 0x00008f0095967a23 */ /* 0x000fe20000010896 */
[----:B------:R-:W-:Y:S02]  /*a190*/  LDSM.16.MT88.4 R136, [R186+0xd800] ;  /* 0x00d80000ba88783b */ /* 0x000fe40000004200 */
[----:B------:R-:W4:Y:S01]  /*a1a0*/  MUFU.EX2 R3, R3 ;  /* 0x0000000300037308 */ /* 0x000f220000000800 */
[----:B--2---:R-:W-:Y:S01]  /*a1b0*/  F2FP.BF16.PACK_AB R7, R147, R0 ;  /* 0x000000009307723e */ /* 0x004fe200000010ff */
[----:B---3--:R-:W-:-:S06]  /*a1c0*/  FMUL.FTZ R120, R120, R148 ;  /* 0x0000009478787220 */ /* 0x008fcc0000410000 */
[----:B------:R-:W-:Y:S01]  /*a1d0*/  MUFU.EX2 R155, R155 ;  /* 0x0000009b009b7308 */ /* 0x000fe20000000800 */
[-C--:B------:R-:W-:Y:S02]  /*a1e0*/  FMUL.FTZ R121, R121, R148.reuse ;  /* 0x0000009479797220 */ /* 0x080fe40000410000 */
[-C--:B------:R-:W-:Y:S02]  /*a1f0*/  FMUL.FTZ R116, R116, R148.reuse ;  /* 0x0000009474747220 */ /* 0x080fe40000410000 */
[----:B------:R-:W-:Y:S02]  /*a200*/  FMUL.FTZ R117, R117, R148 ;  /* 0x0000009475757220 */ /* 0x000fe40000410000 */
[-C--:B----4-:R-:W-:Y:S01]  /*a210*/  FMUL.FTZ R122, R122, R3.reuse ;  /* 0x000000037a7a7220 */ /* 0x090fe20000410000 */
[----:B------:R-:W2:Y:S01]  /*a220*/  MUFU.EX2 R156, R156 ;  /* 0x0000009c009c7308 */ /* 0x000ea20000000800 */
[-C--:B------:R-:W-:Y:S02]  /*a230*/  FMUL.FTZ R123, R123, R3.reuse ;  /* 0x000000037b7b7220 */ /* 0x080fe40000410000 */
[----:B------:R-:W-:-:S02]  /*a240*/  FMUL.FTZ R118, R118, R3 ;  /* 0x0000000376767220 */ /* 0x000fc40000410000 */
[-C--:B------:R-:W-:Y:S02]  /*a250*/  FMUL.FTZ R119, R119, R3.reuse ;  /* 0x0000000377777220 */ /* 0x080fe40000410000 */
[-C--:B------:R-:W-:Y:S01]  /*a260*/  FMUL.FTZ R128, R128, R148.reuse ;  /* 0x0000009480807220 */ /* 0x080fe20000410000 */
[C---:B-1----:R-:W-:Y:S01]  /*a270*/  HMMA.16816.F32.BF16 R120, R4.reuse, R12, R120 ;  /* 0x0000000c0478723c */ /* 0x042fe20000041878 */
[-C--:B------:R-:W-:Y:S01]  /*a280*/  FMUL.FTZ R129, R129, R148.reuse ;  /* 0x0000009481817220 */ /* 0x080fe20000410000 */
[----:B------:R-:W-:Y:S01]  /*a290*/  MUFU.EX2 R157, R157 ;  /* 0x0000009d009d7308 */ /* 0x000fe20000000800 */
[-C--:B------:R-:W-:Y:S02]  /*a2a0*/  FMUL.FTZ R130, R130, R3.reuse ;  /* 0x0000000382827220 */ /* 0x080fe40000410000 */
[-C--:B------:R-:W-:Y:S02]  /*a2b0*/  FMUL.FTZ R131, R131, R3.reuse ;  /* 0x0000000383837220 */ /* 0x080fe40000410000 */
[-C--:B------:R-:W-:Y:S01]  /*a2c0*/  FMUL.FTZ R124, R124, R148.reuse ;  /* 0x000000947c7c7220 */ /* 0x080fe20000410000 */
[----:B------:R-:W-:Y:S01]  /*a2d0*/  HMMA.16816.F32.BF16 R116, R4, R14, R116 ;  /* 0x0000000e0474723c */ /* 0x000fe20000041874 */
[----:B------:R-:W1:Y:S01]  /*a2e0*/  LDSM.16.MT88.4 R12, [R188+0xe000] ;  /* 0x00e00000bc0c783b */ /* 0x000e620000004200 */
[----:B------:R-:W-:Y:S01]  /*a2f0*/  FMUL.FTZ R125, R125, R148 ;  /* 0x000000947d7d7220 */ /* 0x000fe20000410000 */
[----:B------:R-:W-:Y:S01]  /*a300*/  MUFU.EX2 R158, R158 ;  /* 0x0000009e009e7308 */ /* 0x000fe20000000800 */
[----:B------:R-:W-:-:S02]  /*a310*/  FMUL.FTZ R126, R126, R3 ;  /* 0x000000037e7e7220 */ /* 0x000fc40000410000 */
[-C--:B------:R-:W-:Y:S02]  /*a320*/  FMUL.FTZ R127, R127, R3.reuse ;  /* 0x000000037f7f7220 */ /* 0x080fe40000410000 */
[-C--:B------:R-:W-:Y:S01]  /*a330*/  FMUL.FTZ R112, R112, R148.reuse ;  /* 0x0000009470707220 */ /* 0x080fe20000410000 */
[C---:B------:R-:W-:Y:S01]  /*a340*/  HMMA.16816.F32.BF16 R128, R4.reuse, R16, R128 ;  /* 0x000000100480723c */ /* 0x040fe20000041880 */
[-C--:B------:R-:W-:Y:S01]  /*a350*/  FMUL.FTZ R113, R113, R148.reuse ;  /* 0x0000009471717220 */ /* 0x080fe20000410000 */
[----:B------:R-:W-:Y:S01]  /*a360*/  MUFU.EX2 R159, R159 ;  /* 0x0000009f009f7308 */ /* 0x000fe20000000800 */
[-C--:B------:R-:W-:Y:S02]  /*a370*/  FMUL.FTZ R114, R114, R3.reuse ;  /* 0x0000000372727220 */ /* 0x080fe40000410000 */
[-C--:B------:R-:W-:Y:S02]  /*a380*/  FMUL.FTZ R115, R115, R3.reuse ;  /* 0x0000000373737220 */ /* 0x080fe40000410000 */
[-C--:B------:R-:W-:Y:S01]  /*a390*/  FMUL.FTZ R108, R108, R148.reuse ;  /* 0x000000946c6c7220 */ /* 0x080fe20000410000 */
[----:B------:R-:W-:Y:S01]  /*a3a0*/  HMMA.16816.F32.BF16 R124, R4, R18, R124 ;  /* 0x00000012047c723c */ /* 0x000fe2000004187c */
[----:B------:R-:W-:Y:S01]  /*a3b0*/  FMUL.FTZ R109, R109, R148 ;  /* 0x000000946d6d7220 */ /* 0x000fe20000410000 */
[----:B------:R-:W3:Y:S01]  /*a3c0*/  LDSM.16.MT88.4 R16, [R184+0xc000] ;  /* 0x00c00000b810783b */ /* 0x000ee20000004200 */
[-C--:B------:R-:W-:Y:S01]  /*a3d0*/  FMUL.FTZ R110, R110, R3.reuse ;  /* 0x000000036e6e7220 */ /* 0x080fe20000410000 */
[----:B------:R-:W4:Y:S01]  /*a3e0*/  MUFU.EX2 R162, R162 ;  /* 0x000000a200a27308 */ /* 0x000f220000000800 */
[----:B------:R-:W-:-:S02]  /*a3f0*/  FMUL.FTZ R111, R111, R3 ;  /* 0x000000036f6f7220 */ /* 0x000fc40000410000 */
[-C--:B------:R-:W-:Y:S01]  /*a400*/  FMUL.FTZ R36, R36, R148.reuse ;  /* 0x0000009424247220 */ /* 0x080fe20000410000 */
[C---:B------:R-:W-:Y:S01]  /*a410*/  HMMA.16816.F32.BF16 R112, R4.reuse, R8, R112 ;  /* 0x000000080470723c */ /* 0x040fe20000041870 */
[-C--:B------:R-:W-:Y:S02]  /*a420*/  FMUL.FTZ R37, R37, R148.reuse ;  /* 0x0000009425257220 */ /* 0x080fe40000410000 */
[-C--:B------:R-:W-:Y:S01]  /*a430*/  FMUL.FTZ R38, R38, R3.reuse ;  /* 0x0000000326267220 */ /* 0x080fe20000410000 */
[----:B------:R-:W-:Y:S01]  /*a440*/  MUFU.EX2 R160, R160 ;  /* 0x000000a000a07308 */ /* 0x000fe20000000800 */
[----:B------:R-:W-:Y:S02]  /*a450*/  FMUL.FTZ R39, R39, R3 ;  /* 0x0000000327277220 */ /* 0x000fe40000410000 */
[-C--:B------:R-:W-:Y:S01]  /*a460*/  FMUL.FTZ R40, R40, R148.reuse ;  /* 0x0000009428287220 */ /* 0x080fe20000410000 */
[----:B------:R-:W-:Y:S01]  /*a470*/  HMMA.16816.F32.BF16 R108, R4, R10, R108 ;  /* 0x0000000a046c723c */ /* 0x000fe2000004186c */
[----:B------:R-:W5:Y:S01]  /*a480*/  LDSM.16.MT88.4 R8, [R186+0xe000] ;  /* 0x00e00000ba08783b */ /* 0x000f620000004200 */
[----:B------:R-:W-:-:S02]  /*a490*/  FMUL.FTZ R41, R41, R148 ;  /* 0x0000009429297220 */ /* 0x000fc40000410000 */
[-C--:B------:R-:W-:Y:S01]  /*a4a0*/  FMUL.FTZ R42, R42, R3.reuse ;  /* 0x000000032a2a7220 */ /* 0x080fe20000410000 */
[----:B------:R-:W2:Y:S01]  /*a4b0*/  MUFU.EX2 R161, R161 ;  /* 0x000000a100a17308 */ /* 0x000ea20000000800 */
[-C--:B------:R-:W-:Y:S02]  /*a4c0*/  FMUL.FTZ R43, R43, R3.reuse ;  /* 0x000000032b2b7220 */ /* 0x080fe40000410000 */
[C---:B-1----:R-:W-:Y:S01]  /*a4d0*/  HMMA.16816.F32.BF16 R36, R4.reuse, R12, R36 ;  /* 0x0000000c0424723c */ /* 0x042fe20000041824 */
[-C--:B------:R-:W-:Y:S02]  /*a4e0*/  FMUL.FTZ R104, R104, R148.reuse ;  /* 0x0000009468687220 */ /* 0x080fe40000410000 */
[-C--:B------:R-:W-:Y:S02]  /*a4f0*/  FMUL.FTZ R105, R105, R148.reuse ;  /* 0x0000009469697220 */ /* 0x080fe40000410000 */
[-C--:B------:R-:W-:Y:S01]  /*a500*/  FMUL.FTZ R106, R106, R3.reuse ;  /* 0x000000036a6a7220 */ /* 0x080fe20000410000 */
[----:B------:R-:W1:Y:S01]  /*a510*/  MUFU.EX2 R164, R164 ;  /* 0x000000a400a47308 */ /* 0x000e620000000800 */
[----:B------:R-:W-:Y:S01]  /*a520*/  FMUL.FTZ R107, R107, R3 ;  /* 0x000000036b6b7220 */ /* 0x000fe20000410000 */
[----:B------:R-:W-:Y:S01]  /*a530*/  HMMA.16816.F32.BF16 R40, R4, R14, R40 ;  /* 0x0000000e0428723c */ /* 0x000fe20000041828 */
[----:B------:R-:W1:Y:S01]  /*a540*/  LDSM.16.MT88.4 R12, [R184+0xe000] ;  /* 0x00e00000b80c783b */ /* 0x000e620000004200 */
[----:B------:R-:W-:-:S02]  /*a550*/  FMUL.FTZ R100, R100, R148 ;  /* 0x0000009464647220 */ /* 0x000fc40000410000 */
[-C--:B------:R-:W-:Y:S02]  /*a560*/  FMUL.FTZ R101, R101, R148.reuse ;  /* 0x0000009465657220 */ /* 0x080fe40000410000 */
[-C--:B------:R-:W-:Y:S01]  /*a570*/  FMUL.FTZ R102, R102, R3.reuse ;  /* 0x0000000366667220 */ /* 0x080fe20000410000 */
[----:B------:R-:W1:Y:S01]  /*a580*/  MUFU.EX2 R167, R167 ;  /* 0x000000a700a77308 */ /* 0x000e620000000800 */
[-C--:B------:R-:W-:Y:S02]  /*a590*/  FMUL.FTZ R103, R103, R3.reuse ;  /* 0x0000000367677220 */ /* 0x080fe40000410000 */
[-C--:B------:R-:W-:Y:S01]  /*a5a0*/  FMUL.FTZ R44, R44, R148.reuse ;  /* 0x000000942c2c7220 */ /* 0x080fe20000410000 */
[----:B---3--:R-:W-:Y:S01]  /*a5b0*/  HMMA.16816.F32.BF16 R104, R4, R16, R104 ;  /* 0x000000100468723c */ /* 0x008fe20000041868 */
[----:B------:R-:W-:Y:S02]  /*a5c0*/  FMUL.FTZ R45, R45, R148 ;  /* 0x000000942d2d7220 */ /* 0x000fe40000410000 */
[-C--:B------:R-:W-:Y:S01]  /*a5d0*/  FMUL.FTZ R46, R46, R3.reuse ;  /* 0x000000032e2e7220 */ /* 0x080fe20000410000 */
[----:B------:R-:W3:Y:S01]  /*a5e0*/  MUFU.EX2 R165, R165 ;  /* 0x000000a500a57308 */ /* 0x000ee20000000800 */
[----:B------:R-:W-:-:S02]  /*a5f0*/  FMUL.FTZ R47, R47, R3 ;  /* 0x000000032f2f7220 */ /* 0x000fc40000410000 */
[-C--:B------:R-:W-:Y:S01]  /*a600*/  FMUL.FTZ R48, R48, R148.reuse ;  /* 0x0000009430307220 */ /* 0x080fe20000410000 */
[C---:B------:R-:W-:Y:S01]  /*a610*/  HMMA.16816.F32.BF16 R100, R4.reuse, R18, R100 ;  /* 0x000000120464723c */ /* 0x040fe20000041864 */
[-C--:B------:R-:W-:Y:S01]  /*a620*/  FMUL.FTZ R49, R49, R148.reuse ;  /* 0x0000009431317220 */ /* 0x080fe20000410000 */
[----:B------:R-:W2:Y:S01]  /*a630*/  LDSM.16.MT88.4 R16, [R185+0xe000] ;  /* 0x00e00000b910783b */ /* 0x000ea20000004200 */
[-C--:B------:R-:W-:Y:S01]  /*a640*/  FMUL.FTZ R50, R50, R3.reuse ;  /* 0x0000000332327220 */ /* 0x080fe20000410000 */
[----:B------:R-:W1:Y:S01]  /*a650*/  MUFU.EX2 R166, R166 ;  /* 0x000000a600a67308 */ /* 0x000e620000000800 */
[----:B------:R-:W-:Y:S02]  /*a660*/  FMUL.FTZ R51, R51, R3 ;  /* 0x0000000333337220 */ /* 0x000fe40000410000 */
[-C--:B------:R-:W-:Y:S01]  /*a670*/  FMUL.FTZ R60, R60, R148.reuse ;  /* 0x000000943c3c7220 */ /* 0x080fe20000410000 */
[----:B-----5:R-:W-:Y:S01]  /*a680*/  HMMA.16816.F32.BF16 R44, R4, R8, R44 ;  /* 0x00000008042c723c */ /* 0x020fe2000004182c */
[----:B------:R-:W-:-:S02]  /*a690*/  FMUL.FTZ R61, R61, R148 ;  /* 0x000000943d3d7220 */ /* 0x000fc40000410000 */
[-C--:B------:R-:W-:Y:S01]  /*a6a0*/  FMUL.FTZ R62, R62, R3.reuse ;  /* 0x000000033e3e7220 */ /* 0x080fe20000410000 */
[----:B------:R-:W-:Y:S01]  /*a6b0*/  MUFU.EX2 R168, R168 ;  /* 0x000000a800a87308 */ /* 0x000fe20000000800 */
[-C--:B------:R-:W-:Y:S02]  /*a6c0*/  FMUL.FTZ R63, R63, R3.reuse ;  /* 0x000000033f3f7220 */ /* 0x080fe40000410000 */
[-C--:B------:R-:W-:Y:S01]  /*a6d0*/  FMUL.FTZ R64, R64, R148.reuse ;  /* 0x0000009440407220 */ /* 0x080fe20000410000 */
[----:B------:R-:W-:Y:S01]  /*a6e0*/  HMMA.16816.F32.BF16 R48, R4, R10, R48 ;  /* 0x0000000a0430723c */ /* 0x000fe20000041830 */
[----:B------:R-:W5:Y:S01]  /*a6f0*/  LDSM.16.MT88.4 R8, [R188+0x10000] ;  /* 0x01000000bc08783b */ /* 0x000f620000004200 */
[----:B------:R-:W-:Y:S02]  /*a700*/  FMUL.FTZ R65, R65, R148 ;  /* 0x0000009441417220 */ /* 0x000fe40000410000 */
[-C--:B------:R-:W-:Y:S01]  /*a710*/  FMUL.FTZ R66, R66, R3.reuse ;  /* 0x0000000342427220 */ /* 0x080fe20000410000 */
[----:B------:R-:W2:Y:S01]  /*a720*/  MUFU.EX2 R169, R169 ;  /* 0x000000a900a97308 */ /* 0x000ea20000000800 */
[----:B------:R-:W-:-:S02]  /*a730*/  FMUL.FTZ R67, R67, R3 ;  /* 0x0000000343437220 */ /* 0x000fc40000410000 */
[C---:B-1----:R-:W-:Y:S01]  /*a740*/  HMMA.16816.F32.BF16 R60, R4.reuse, R12, R60 ;  /* 0x0000000c043c723c */ /* 0x042fe2000004183c */
[-C--:B------:R-:W-:Y:S02]  /*a750*/  FMUL.FTZ R52, R52, R148.reuse ;  /* 0x0000009434347220 */ /* 0x080fe40000410000 */
[-C--:B------:R-:W-:Y:S02]  /*a760*/  FMUL.FTZ R53, R53, R148.reuse ;  /* 0x0000009435357220 */ /* 0x080fe40000410000 */
[-C--:B------:R-:W-:Y:S01]  /*a770*/  FMUL.FTZ R54, R54, R3.reuse ;  /* 0x0000000336367220 */ /* 0x080fe20000410000 */
[----:B------:R-:W-:Y:S01]  /*a780*/  MUFU.EX2 R170, R170 ;  /* 0x000000aa00aa7308 */ /* 0x000fe20000000800 */
        /* <DEDUP_REMOVED lines=9> */
[----:B--2---:R-:W-:Y:S01]  /*a820*/  HMMA.16816.F32.BF16 R52, R4, R16, R52 ;  /* 0x000000100434723c */ /* 0x004fe20000041834 */
[----:B------:R-:W-:Y:S02]  /*a830*/  FMUL.FTZ R69, R69, R148 ;  /* 0x0000009445457220 */ /* 0x000fe40000410000 */
[-C--:B------:R-:W-:Y:S01]  /*a840*/  FMUL.FTZ R70, R70, R3.reuse ;  /* 0x0000000346467220 */ /* 0x080fe20000410000 */
[----:B------:R-:W-:Y:S01]  /*a850*/  MUFU.EX2 R154, R154 ;  /* 0x0000009a009a7308 */ /* 0x000fe20000000800 */
        /* <DEDUP_REMOVED lines=19> */
[----:B------:R-:W-:Y:S01]  /*a990*/  MUFU.EX2 R153, R153 ;  /* 0x0000009900997308 */ /* 0x000fe20000000800 */
        /* <DEDUP_REMOVED lines=26> */
[-C--:B------:R-:W-:Y:S02]  /*ab40*/  FMUL.FTZ R99, R99, R3.reuse ;  /* 0x0000000363637220 */ /* 0x080fe40000410000 */
[----:B------:R-:W-:Y:S01]  /*ab50*/  FFMA.FTZ R144, R211, R148, R144 ;  /* 0x00000094d3907223 */ /* 0x000fe20000010090 */
[----:B-----5:R-:W-:Y:S01]  /*ab60*/  HMMA.16816.F32.BF16 R92, R4, R8, R92 ;  /* 0x00000008045c723c */ /* 0x020fe2000004185c */
[----:B------:R-:W-:-:S02]  /*ab70*/  FFMA.FTZ R3, R209, R3, R140 ;  /* 0x00000003d1037223 */ /* 0x000fc4000001008c */
[----:B------:R-:W-:Y:S02]  /*ab80*/  FADD.FTZ R143, R143, R144 ;  /* 0x000000908f8f7221 */ /* 0x000fe40000010000 */
[----:B------:R-:W-:Y:S02]  /*ab90*/  FADD.FTZ R3, R2, R3 ;  /* 0x0000000302037221 */ /* 0x000fe40000010000 */
[----:B------:R-:W-:Y:S01]  /*aba0*/  FADD.FTZ R142, R142, R143 ;  /* 0x0000008f8e8e7221 */ /* 0x000fe20000010000 */
[----:B------:R-:W-:Y:S01]  /*abb0*/  HMMA.16816.F32.BF16 R96, R4, R10, R96 ;  /* 0x0000000a0460723c */ /* 0x000fe20000041860 */
[----:B------:R-:W-:Y:S01]  /*abc0*/  LDSM.16.MT88.4 R8, [R184+0xe800] ;  /* 0x00e80000b808783b */ /* 0x000fe20000004200 */
[----:B------:R-:W-:Y:S02]  /*abd0*/  FADD.FTZ R2, R0, R3 ;  /* 0x0000000300027221 */ /* 0x000fe40000010000 */
[----:B------:R-:W-:Y:S02]  /*abe0*/  FADD.FTZ R0, R141, R142 ;  /* 0x0000008e8d007221 */ /* 0x000fe40000010000 */
[----:B------:R-:W-:Y:S01]  /*abf0*/  FADD.FTZ R2, R147, R2 ;  /* 0x0000000293027221 */ /* 0x000fe20000010000 */
[----:B------:R-:W-:Y:S01]  /*ac00*/  F2FP.BF16.PACK_AB R4, R156, R155 ;  /* 0x0000009b9c04723e */ /* 0x000fe200000010ff */
[----:B------:R-:W-:Y:S01]  /*ac10*/  FADD.FTZ R155, R155, R0 ;  /* 0x000000009b9b7221 */ /* 0x000fe20000010000 */
[----:B----4-:R-:W-:Y:S01]  /*ac20*/  F2FP.BF16.PACK_AB R5, R162, R159 ;  /* 0x0000009fa205723e */ /* 0x010fe200000010ff */
        /* <DEDUP_REMOVED lines=9> */
[----:B------:R-:W-:Y:S02]  /*acc0*/  FADD.FTZ R161, R161, R160 ;  /* 0x000000a0a1a17221 */ /* 0x000fe40000010000 */
[----:B------:R-:W-:-:S03]  /*acd0*/  FADD.FTZ R0, R164, R3 ;  /* 0x00000003a4007221 */ /* 0x000fc60000010000 */
[----:B------:R-:W-:Y:S01]  /*ace0*/  HMMA.16816.F32.BF16 R124, R4, R14, R124 ;  /* 0x0000000e047c723c */ /* 0x000fe2000004187c */
[----:B------:R-:W1:Y:S01]  /*acf0*/  LDSM.16.MT88.4 R12, [R188+0x10800] ;  /* 0x01080000bc0c783b */ /* 0x000e620000004200 */
[----:B------:R-:W-:-:S04]  /*ad00*/  FADD.FTZ R0, R167, R0 ;  /* 0x00000000a7007221 */ /* 0x000fc80000010000 */
[----:B---3--:R-:W-:Y:S02]  /*ad10*/  FADD.FTZ R3, R165, R0 ;  /* 0x00000000a5037221 */ /* 0x008fe40000010000 */
[----:B------:R-:W-:Y:S02]  /*ad20*/  HMMA.16816.F32.BF16 R36, R4, R24, R36 ;  /* 0x000000180424723c */ /* 0x000fe40000041824 */
[----:B------:R-:W-:-:S06]  /*ad30*/  FADD.FTZ R3, R166, R3 ;  /* 0x00000003a6037221 */ /* 0x000fcc0000010000 */
        /* <DEDUP_REMOVED lines=22> */
[----:B------:R-:W5:Y:S07]  /*aea0*/  LDSM.16.MT88.4 R8, [R186+0xd000] ;  /* 0x00d00000ba08783b */ /* 0x000f6e0000004200 */
[C---:B---3--:R-:W-:Y:S08]  /*aeb0*/  HMMA.16816.F32.BF16 R76, R4.reuse, R24, R76 ;  /* 0x00000018044c723c */ /* 0x048ff0000004184c */
[C---:B------:R-:W-:Y:S01]  /*aec0*/  HMMA.16816.F32.BF16 R80, R4.reuse, R26, R80 ;  /* 0x0000001a0450723c */ /* 0x040fe20000041850 */
[----:B------:R-:W3:Y:S07]  /*aed0*/  LDSM.16.MT88.4 R24, [R188+0xf000] ;  /* 0x00f00000bc18783b */ /* 0x000eee0000004200 */
[C---:B----4-:R-:W-:Y:S08]  /*aee0*/  HMMA.16816.F32.BF16 R84, R4.reuse, R20, R84 ;  /* 0x000000140454723c */ /* 0x050ff00000041854 */
[C---:B------:R-:W-:Y:S01]  /*aef0*/  HMMA.16816.F32.BF16 R88, R4.reuse, R22, R88 ;  /* 0x000000160458723c */ /* 0x040fe20000041858 */
[----:B------:R-:W-:Y:S07]  /*af00*/  LDSM.16.MT88.4 R20, [R186+0xf000] ;  /* 0x00f00000ba14783b */ /* 0x000fee0000004200 */
[C---:B--2---:R-:W-:Y:S08]  /*af10*/  HMMA.16816.F32.BF16 R92, R4.reuse, R16, R92 ;  /* 0x00000010045c723c */ /* 0x044ff0000004185c */
[----:B------:R-:W-:Y:S01]  /*af20*/  HMMA.16816.F32.BF16 R96, R4, R18, R96 ;  /* 0x000000120460723c */ /* 0x000fe20000041860 */
[----:B------:R-:W2:Y:S06]  /*af30*/  LDSM.16.MT88.4 R16, [R185+0xf000] ;  /* 0x00f00000b910783b */ /* 0x000eac0000004200 */
[----:B------:R-:W-:-:S02]  /*af40*/  F2FP.BF16.PACK_AB R4, R167, R164 ;  /* 0x000000a4a704723e */ /* 0x000fc400000010ff */
[----:B------:R-:W-:Y:S01]  /*af50*/  F2FP.BF16.PACK_AB R5, R169, R168 ;  /* 0x000000a8a905723e */ /* 0x000fe200000010ff */
[----:B------:R-:W-:Y:S01]  /*af60*/  FADD.FTZ R168, R168, R161 ;  /* 0x000000a1a8a87221 */ /* 0x000fe20000010000 */
[----:B------:R-:W-:Y:S02]  /*af70*/  F2FP.BF16.PACK_AB R6, R166, R165 ;  /* 0x000000a5a606723e */ /* 0x000fe400000010ff */
[----:B------:R-:W-:Y:S01]  /*af80*/  F2FP.BF16.PACK_AB R7, R163, R170 ;  /* 0x000000aaa307723e */ /* 0x000fe200000010ff */
[----:B------:R-:W-:-:S04]  /*af90*/  FADD.FTZ R169, R169, R168 ;  /* 0x000000a8a9a97221 */ /* 0x000fc80000010000 */
[----:B------:R-:W-:Y:S02]  /*afa0*/  FADD.FTZ R0, R170, R169 ;  /* 0x000000a9aa007221 */ /* 0x000fe40000010000 */
[----:B-1----:R-:W-:Y:S02]  /*afb0*/  HMMA.16816.F32.BF16 R128, R4, R12, R128 ;  /* 0x0000000c0480723c */ /* 0x002fe40000041880 */
[----:B------:R-:W-:-:S06]  /*afc0*/  FADD.FTZ R0, R163, R0 ;  /* 0x00000000a3007221 */ /* 0x000fcc0000010000 */
[C---:B------:R-:W-:Y:S01]  /*afd0*/  HMMA.16816.F32.BF16 R124, R4.reuse, R14, R124 ;  /* 0x0000000e047c723c */ /* 0x040fe2000004187c */
[----:B------:R-:W1:Y:S07]  /*afe0*/  LDSM.16.MT88.4 R12, [R184+0xf000] ;  /* 0x00f00000b80c783b */ /* 0x000e6e0000004200 */
[C---:B-----5:R-:W-:Y:S08]  /*aff0*/  HMMA.16816.F32.BF16 R120, R4.reuse, R8, R120 ;  /* 0x000000080478723c */ /* 0x060ff00000041878 */
[C---:B------:R-:W-:Y:S01]  /*b000*/  HMMA.16816.F32.BF16 R116, R4.reuse, R10, R116 ;  /* 0x0000000a0474723c */ /* 0x040fe20000041874 */
[----:B------:R-:W4:Y:S07]  /*b010*/  LDSM.16.MT88.4 R8, [R188+0x11000] ;  /* 0x01100000bc08783b */ /* 0x000f2e0000004200 */
[C---:B---3--:R-:W-:Y:S08]  /*b020*/  HMMA.16816.F32.BF16 R36, R4.reuse, R24, R36 ;  /* 0x000000180424723c */ /* 0x048ff00000041824 */
[C---:B------:R-:W-:Y:S01]  /*b030*/  HMMA.16816.F32.BF16 R40, R4.reuse, R26, R40 ;  /* 0x0000001a0428723c */ /* 0x040fe20000041828 */
[----:B------:R-:W3:Y:S07]  /*b040*/  LDSM.16.MT88.4 R24, [R186+0x11000] ;  /* 0x01100000ba18783b */ /* 0x000eee0000004200 */
[C---:B--2---:R-:W-:Y:S08]  /*b050*/  HMMA.16816.F32.BF16 R52, R4.reuse, R16, R52 ;  /* 0x000000100434723c */ /* 0x044ff00000041834 */
[C---:B-1----:R-:W-:Y:S08]  /*b060*/  HMMA.16816.F32.BF16 R60, R4.reuse, R12, R60 ;  /* 0x0000000c043c723c */ /* 0x042ff0000004183c */
[C---:B------:R-:W-:Y:S01]  /*b070*/  HMMA.16816.F32.BF16 R64, R4.reuse, R14, R64 ;  /* 0x0000000e0440723c */ /* 0x040fe20000041840 */
[----:B------:R-:W1:Y:S07]  /*b080*/  LDSM.16.MT88.4 R12, [R184+0x11000] ;  /* 0x01100000b80c783b */ /* 0x000e6e0000004200 */
[C---:B------:R-:W-:Y:S01]  /*b090*/  HMMA.16816.F32.BF16 R56, R4.reuse, R18, R56 ;  /* 0x000000120438723c */ /* 0x040fe20000041838 */
[----:B------:R-:W2:Y:S07]  /*b0a0*/  LDSM.16.MT88.4 R16, [R185+0x11000] ;  /* 0x01100000b910783b */ /* 0x000eae0000004200 */
[C---:B----4-:R-:W-:Y:S08]  /*b0b0*/  HMMA.16816.F32.BF16 R68, R4.reuse, R8, R68 ;  /* 0x000000080444723c */ /* 0x050ff00000041844 */
[C---:B------:R-:W-:Y:S01]  /*b0c0*/  HMMA.16816.F32.BF16 R72, R4.reuse, R10, R72 ;  /* 0x0000000a0448723c */ /* 0x040fe20000041848 */
[----:B------:R-:W4:Y:S07]  /*b0d0*/  LDSM.16.MT88.4 R8, [R188+0xd800] ;  /* 0x00d80000bc08783b */ /* 0x000f2e0000004200 */
[C---:B---3--:R-:W-:Y:S08]  /*b0e0*/  HMMA.16816.F32.BF16 R76, R4.reuse, R24, R76 ;  /* 0x00000018044c723c */ /* 0x048ff0000004184c */
[C---:B------:R-:W-:Y:S01]  /*b0f0*/  HMMA.16816.F32.BF16 R80, R4.reuse, R26, R80 ;  /* 0x0000001a0450723c */ /* 0x040fe20000041850 */
[----:B------:R-:W3:Y:S07]  /*b100*/  LDSM.16.MT88.4 R24, [R188+0xf800] ;  /* 0x00f80000bc18783b */ /* 0x000eee0000004200 */
[C---:B-1----:R-:W-:Y:S08]  /*b110*/  HMMA.16816.F32.BF16 R92, R4.reuse, R12, R92 ;  /* 0x0000000c045c723c */ /* 0x042ff0000004185c */
[C---:B------:R-:W-:Y:S01]  /*b120*/  HMMA.16816.F32.BF16 R96, R4.reuse, R14, R96 ;  /* 0x0000000e0460723c */ /* 0x040fe20000041860 */
[----:B------:R-:W1:Y:S07]  /*b130*/  LDSM.16.MT88.4 R12, [R188+0x11800] ;  /* 0x01180000bc0c783b */ /* 0x000e6e0000004200 */
[C---:B------:R-:W-:Y:S08]  /*b140*/  HMMA.16816.F32.BF16 R112, R4.reuse, R32, R112 ;  /* 0x000000200470723c */ /* 0x040ff00000041870 */
[C---:B------:R-:W-:Y:S01]  /*b150*/  HMMA.16816.F32.BF16 R108, R4.reuse, R34, R108 ;  /* 0x00000022046c723c */ /* 0x040fe2000004186c */
[----:B------:R-:W5:Y:S07]  /*b160*/  LDSM.16.MT88.4 R32, [R184+0xd800] ;  /* 0x00d80000b820783b */ /* 0x000f6e0000004200 */
[C---:B------:R-:W-:Y:S08]  /*b170*/  HMMA.16816.F32.BF16 R104, R4.reuse, R28, R104 ;  /* 0x0000001c0468723c */ /* 0x040ff00000041868 */
[C---:B------:R-:W-:Y:S01]  /*b180*/  HMMA.16816.F32.BF16 R100, R4.reuse, R30, R100 ;  /* 0x0000001e0464723c */ /* 0x040fe20000041864 */
[----:B------:R-:W1:Y:S07]  /*b190*/  LDSM.16.MT88.4 R28, [R186+0xf800] ;  /* 0x00f80000ba1c783b */ /* 0x000e6e0000004200 */
[C---:B------:R-:W-:Y:S08]  /*b1a0*/  HMMA.16816.F32.BF16 R44, R4.reuse, R20, R44 ;  /* 0x00000014042c723c */ /* 0x040ff0000004182c */
[C---:B------:R-:W-:Y:S01]  /*b1b0*/  HMMA.16816.F32.BF16 R48, R4.reuse, R22, R48 ;  /* 0x000000160430723c */ /* 0x040fe20000041830 */
[----:B------:R-:W1:Y:S07]  /*b1c0*/  LDSM.16.MT88.4 R20, [R185+0xf800] ;  /* 0x00f80000b914783b */ /* 0x000e6e0000004200 */
        /* <DEDUP_REMOVED lines=10> */
[----:B------:R-:W-:Y:S01]  /*b270*/  FADD.FTZ R206, R206, R151 ;  /* 0x00000097cece7221 */ /* 0x000fe20000010000 */
[----:B------:R-:W-:Y:S01]  /*b280*/  MOV R3, R145 ;  /* 0x0000009100037202 */ /* 0x000fe20000000f00 */
[----:B------:R-:W-:-:S02]  /*b290*/  FADD.FTZ R152, R152, R171 ;  /* 0x000000ab98987221 */ /* 0x000fc40000010000 */
[----:B------:R-:W-:Y:S02]  /*b2a0*/  FADD.FTZ R205, R205, R206 ;  /* 0x000000cecdcd7221 */ /* 0x000fe40000010000 */
[----:B----4-:R-:W-:Y:S01]  /*b2b0*/  HMMA.16816.F32.BF16 R128, R4, R8, R128 ;  /* 0x000000080480723c */ /* 0x010fe20000041880 */
[----:B------:R-:W-:Y:S02]  /*b2c0*/  FADD.FTZ R211, R153, R152 ;  /* 0x0000009899d37221 */ /* 0x000fe40000010000 */
[----:B------:R-:W-:-:S05]  /*b2d0*/  FADD.FTZ R209, R150, R205 ;  /* 0x000000cd96d17221 */ /* 0x000fca0000010000 */
        /* <DEDUP_REMOVED lines=9> */
[C---:B------:R-:W-:Y:S08]  /*b370*/  HMMA.16816.F32.BF16 R116, R4.reuse, R138, R116 ;  /* 0x0000008a0474723c */ /* 0x040ff00000041874 */
        /* <DEDUP_REMOVED lines=9> */
[C---:B----4-:R-:W-:Y:S08]  /*b410*/  HMMA.16816.F32.BF16 R76, R4.reuse, R8, R76 ;  /* 0x00000008044c723c */ /* 0x050ff0000004184c */
[C---:B------:R-:W-:Y:S08]  /*b420*/  HMMA.16816.F32.BF16 R80, R4.reuse, R10, R80 ;  /* 0x0000000a0450723c */ /* 0x040ff00000041850 */
[C---:B---3--:R-:W-:Y:S08]  /*b430*/  HMMA.16816.F32.BF16 R84, R4.reuse, R24, R84 ;  /* 0x000000180454723c */ /* 0x048ff00000041854 */
[C---:B------:R-:W-:Y:S08]  /*b440*/  HMMA.16816.F32.BF16 R88, R4.reuse, R26, R88 ;  /* 0x0000001a0458723c */ /* 0x040ff00000041858 */
[C---:B-1----:R-:W-:Y:S08]  /*b450*/  HMMA.16816.F32.BF16 R92, R4.reuse, R12, R92 ;  /* 0x0000000c045c723c */ /* 0x042ff0000004185c */
[C---:B------:R-:W-:Y:S08]  /*b460*/  HMMA.16816.F32.BF16 R96, R4.reuse, R14, R96 ;  /* 0x0000000e0460723c */ /* 0x040ff00000041860 */
[----:B------:R-:W-:Y:S07]  /*b470*/  HMMA.16816.F32.BF16 R112, R4, R132, R112 ;  /* 0x000000840470723c */ /* 0x000fee0000041870 */
[----:B------:R-:W-:Y:S11]  /*b480*/  MOV R132, R146 ;  /* 0x0000009200847202 */ /* 0x000ff60000000f00 */
[----:B------:R-:W-:Y:S01]  /*b490*/  @!UPT UIADD3 URZ, URZ, URZ, URZ ;  /* 0x0000003f3f3ff290 */ /* 0x000fe2000fffe03f */
.L_x_2095:
[----:B------:R-:W-:Y:S05]  /*b4a0*/  @!P4 BRA `(.L_x_2103) ;  /* 0x000042000000c947 */ /* 0x000fea0003800000 */
[----:B------:R-:W-:Y:S01]  /*b4b0*/  IABS R0, c[0x0][0x2d0] ;  /* 0x0000b40000007a13 */ /* 0x000fe20000000000 */
[----:B------:R-:W-:Y:S01]  /*b4c0*/  ULDC UR5, c[0x0][0x1a0] ;  /* 0x0000680000057ab9 */ /* 0x000fe20000000800 */
[----:B------:R-:W-:Y:S01]  /*b4d0*/  IABS R4, c[0x0][0x2d0] ;  /* 0x0000b40000047a13 */ /* 0x000fe20000000000 */
[----:B------:R-:W-:-:S02]  /*b4e0*/  ULEA UR5, -UR5, URZ, 0x6 ;  /* 0x0000003f05057291 */ /* 0x000fc4000f8e313f */
[----:B------:R-:W-:Y:S01]  /*b4f0*/  IMAD.MOV.U32 R7, RZ, RZ, R0 ;  /* 0x000000ffff077224 */ /* 0x000fe200078e0000 */
[----:B------:R-:W1:Y:S01]  /*b500*/  R2UR UR16, R4 ;  /* 0x00000000041073c2 */ /* 0x000e6200000e0000 */
[----:B------:R-:W-:Y:S02]  /*b510*/  USHF.R.S32.HI UR4, URZ, 0x1f, UR5 ;  /* 0x0000001f3f047899 */ /* 0x000fe40008011405 */
[----:B------:R-:W-:Y:S01]  /*b520*/  UMOV UR32, URZ ;  /* 0x0000003f00207c82 */ /* 0x000fe20008000000 */
[----:B------:R-:W-:Y:S01]  /*b530*/  IMAD.U32 R206, RZ, RZ, UR5 ;  /* 0x00000005ffce7e24 */ /* 0x000fe2000f8e00ff */
[----:B------:R-:W-:Y:S02]  /*b540*/  UMOV UR28, URZ ;  /* 0x0000003f001c7c82 */ /* 0x000fe40008000000 */
[----:B------:R-:W-:Y:S01]  /*b550*/  ULDC UR17, c[0x0][0x198] ;  /* 0x0000660000117ab9 */ /* 0x000fe20000000800 */
[----:B------:R-:W2:Y:S01]  /*b560*/  R2UR UR12, R7 ;  /* 0x00000000070c73c2 */ /* 0x000ea200000e0000 */
[----:B------:R-:W-:Y:S01]  /*b570*/  ULEA UR17, -UR17, URZ, 0x6 ;  /* 0x0000003f11117291 */ /* 0x000fe2000f8e313f */
[----:B------:R-:W-:Y:S01]  /*b580*/  MOV R205, UR4 ;  /* 0x0000000400cd7c02 */ /* 0x000fe20008000f00 */
[----:B------:R-:W-:-:S02]  /*b590*/  ULDC UR7, c[0x0][0x2d0] ;  /* 0x0000b40000077ab9 */ /* 0x000fc40000000800 */
[----:B------:R-:W-:Y:S02]  /*b5a0*/  ULDC UR6, c[0x0][0x2d0] ;  /* 0x0000b40000067ab9 */ /* 0x000fe40000000800 */
[----:B------:R-:W-:Y:S02]  /*b5b0*/  UISETP.NE.AND UP1, UPT, URZ, UR7, UPT ;  /* 0x000000073f00728c */ /* 0x000fe4000bf25270 */
[----:B------:R-:W-:Y:S02]  /*b5c0*/  ULOP3.LUT UR14, URZ, UR7, URZ, 0x33, !UPT ;  /* 0x000000073f0e7292 */ /* 0x000fe4000f8e333f */
[----:B------:R-:W-:Y:S02]  /*b5d0*/  UISETP.NE.AND UP0, UPT, URZ, UR6, UPT ;  /* 0x000000063f00728c */ /* 0x000fe4000bf05270 */
[----:B------:R-:W-:Y:S02]  /*b5e0*/  ULOP3.LUT UR10, URZ, UR6, URZ, 0x33, !UPT ;  /* 0x000000063f0a7292 */ /* 0x000fe4000f8e333f */
[----:B------:R-:W-:Y:S01]  /*b5f0*/  USHF.R.S32.HI UR8, URZ, 0x1f, UR17 ;  /* 0x0000001f3f087899 */ /* 0x000fe20008011411 */
[----:B-1----:R-:W1:Y:S01]  /*b600*/  I2F.RP R6, UR16 ;  /* 0x0000001000067d06 */ /* 0x002e620008209400 */
[----:B------:R-:W-:-:S07]  /*b610*/  UMOV UR13, 0x40 ;  /* 0x00000040000d7882 */ /* 0x000fce0000000000 */
[----:B--2---:R-:W2:Y:S08]  /*b620*/  I2F.RP R5, UR12 ;  /* 0x0000000c00057d06 */ /* 0x004eb00008209400 */
[----:B-1----:R-:W1:Y:S08]  /*b630*/  MUFU.RCP R2, R6 ;  /* 0x0000000600027308 */ /* 0x002e700000001000 */
[----:B--2---:R-:W2:Y:S01]  /*b640*/  MUFU.RCP R0, R5 ;  /* 0x0000000500007308 */ /* 0x004ea20000001000 */
[----:B-1----:R-:W-:-:S07]  /*b650*/  IADD3 R2, R2, 0xffffffe, RZ ;  /* 0x0ffffffe02027810 */ /* 0x002fce0007ffe0ff */
[----:B------:R-:W1:Y:S01]  /*b660*/  F2I.FTZ.U32.TRUNC.NTZ R2, R2 ;  /* 0x0000000200027305 */ /* 0x000e62000021f000 */
[----:B--2---:R-:W-:-:S07]  /*b670*/  IADD3 R0, R0, 0xffffffe, RZ ;  /* 0x0ffffffe00007810 */ /* 0x004fce0007ffe0ff */
[----:B------:R-:W2:Y:S01]  /*b680*/  F2I.FTZ.U32.TRUNC.NTZ R0, R0 ;  /* 0x0000000000007305 */ /* 0x000ea2000021f000 */
[----:B-1----:R1:W3:Y:S08]  /*b690*/  R2UR UR33, R2 ;  /* 0x00000000022173c2 */ /* 0x0022f000000e0000 */
[----:B--2---:R2:W4:Y:S01]  /*b6a0*/  R2UR UR29, R0 ;  /* 0x00000000001d73c2 */ /* 0x00452200000e0000 */
[----:B-1----:R-:W-:Y:S01]  /*b6b0*/  MOV R2, R132 ;  /* 0x0000008400027202 */ /* 0x002fe20000000f00 */
[----:B---3--:R-:W-:-:S04]  /*b6c0*/  UIADD3 UR11, URZ, -UR33, URZ ;  /* 0x800000213f0b7290 */ /* 0x008fc8000fffe03f */
[----:B------:R-:W-:Y:S01]  /*b6d0*/  UIMAD UR11, UR11, UR16, URZ ;  /* 0x000000100b0b72a4 */ /* 0x000fe2000f8e023f */
[----:B--2---:R-:W-:Y:S01]  /*b6e0*/  IMAD.MOV.U32 R0, RZ, RZ, R3 ;  /* 0x000000ffff007224 */ /* 0x004fe200078e0003 */
[----:B----4-:R-:W-:Y:S02]  /*b6f0*/  UIADD3 UR9, URZ, -UR29, URZ ;  /* 0x8000001d3f097290 */ /* 0x010fe4000fffe03f */
[----:B------:R-:W-:Y:S02]  /*b700*/  UIMAD.WIDE.U32 UR32, UR33, UR11, UR32 ;  /* 0x0000000b212072a5 */ /* 0x000fe4000f8e0020 */
[----:B------:R-:W-:-:S04]  /*b710*/  UIMAD UR9, UR9, UR12, URZ ;  /* 0x0000000c090972a4 */ /* 0x000fc8000f8e023f */
[----:B------:R-:W-:Y:S02]  /*b720*/  UIMAD.WIDE.U32 UR34, UR29, UR9, UR28 ;  /* 0x000000091d2272a5 */ /* 0x000fe4000f8e001c */
[----:B------:R-:W-:Y:S02]  /*b730*/  UMOV UR15, UR33 ;  /* 0x00000021000f7c82 */ /* 0x000fe40008000000 */
[----:B------:R-:W-:Y:S02]  /*b740*/  ULDC.64 UR28, c[0x0][0x118] ;  /* 0x00004600001c7ab9 */ /* 0x000fe40000000a00 */
[----:B------:R-:W-:Y:S02]  /*b750*/  UMOV UR9, 0x40 ;  /* 0x0000004000097882 */ /* 0x000fe40000000000 */
[----:B------:R-:W-:Y:S02]  /*b760*/  UMOV UR11, UR35 ;  /* 0x00000023000b7c82 */ /* 0x000fe40008000000 */
.L_x_2107:
[----:B------:R-:W-:Y:S04]  /*b770*/  DEPBAR.LE SB0, 0x0 ;  /* 0x000080000000791a */ /* 0x000fe80000000000 */
[----:B------:R-:W-:Y:S01]  /*b780*/  BAR.SYNC.DEFER_BLOCKING 0x0 ;  /* 0x0000000000007b1d */ /* 0x000fe20000010000 */
[----:B------:R-:W-:Y:S01]  /*b790*/  PLOP3.LUT P0, PT, PT, PT, UP6, 0x80, 0x0 ;  /* 0x000000000000781c */ /* 0x000fe20003f0f068 */
[----:B------:R-:W-:Y:S01]  /*b7a0*/  UIADD3 UR25, UR25, -0x1, URZ ;  /* 0xffffffff19197890 */ /* 0x000fe2000fffe03f */
[----:B------:R-:W-:Y:S01]  /*b7b0*/  MOV R210, R205 ;  /* 0x000000cd00d27202 */ /* 0x000fe20000000f00 */
[----:B------:R-:W-:Y:S10]  /*b7c0*/  IMAD.MOV.U32 R3, RZ, RZ, R206 ;  /* 0x000000ffff037224 */ /* 0x000ff400078e00ce */
[----:B------:R-:W-:-:S05]  /*b7d0*/  @!P0 BRA `(.L_x_2104) ;  /* 0x0000045000008947 */ /* 0x000fca0003800000 */
[----:B------:R-:W-:Y:S04]  /*b7e0*/  USHF.L.U32 UR4, UR25, 0x6, URZ ;  /* 0x0000000619047899 */ /* 0x000fe8000800063f */
[----:B------:R-:W-:Y:S02]  /*b7f0*/  UIADD3 UR34, UR4, 0x40, URZ ;  /* 0x0000004004227890 */ /* 0x000fe4000fffe03f */
[----:B------:R-:W-:Y:S01]  /*b800*/  IMAD.U32 R6, RZ, RZ, UR4 ;  /* 0x00000004ff067e24 */ /* 0x000fe2000f8e00ff */
[----:B------:R-:W-:Y:S03]  /*b810*/  ULOP3.LUT UR4, UR4, UR7, URZ, 0x3c, !UPT ;  /* 0x0000000704047292 */ /* 0x000fe6000f8e3c3f */
[----:B------:R-:W-:Y:S01]  /*b820*/  IMAD.U32 R5, RZ, RZ, UR34 ;  /* 0x00000022ff057e24 */ /* 0x000fe2000f8e00ff */
[----:B------:R-:W-:Y:S01]  /*b830*/  ULOP3.LUT UR34, UR34, UR7, URZ, 0x3c, !UPT ;  /* 0x0000000722227292 */ /* 0x000fe2000f8e3c3f */
[----:B------:R-:W-:Y:S03]  /*b840*/  IABS R3, R6 ;  /* 0x0000000600037213 */ /* 0x000fe60000000000 */
[----:B------:R-:W-:Y:S01]  /*b850*/  IABS R4, R5 ;  /* 0x0000000500047213 */ /* 0x000fe20000000000 */
[----:B------:R-:W1:Y:S08]  /*b860*/  R2UR UR27, R3 ;  /* 0x00000000031b73c2 */ /* 0x000e7000000e0000 */
[----:B------:R-:W2:Y:S01]  /*b870*/  R2UR UR33, R4 ;  /* 0x00000000042173c2 */ /* 0x000ea200000e0000 */
[----:B-1----:R-:W-:Y:S07]  /*b880*/  UIMAD.WIDE.U32 UR38, UR15, UR27, URZ ;  /* 0x0000001b0f2672a5 */ /* 0x002fee000f8e003f */
[----:B------:R-:W-:Y:S02]  /*b890*/  UMOV UR35, UR39 ;  /* 0x0000002700237c82 */ /* 0x000fe40008000000 */
[----:B--2---:R-:W-:Y:S02]  /*b8a0*/  UIMAD.WIDE.U32 UR36, UR15, UR33, URZ ;  /* 0x000000210f2472a5 */ /* 0x004fe4000f8e003f */
[----:B------:R-:W-:Y:S02]  /*b8b0*/  UIADD3 UR5, -UR35, URZ, URZ ;  /* 0x0000003f23057290 */ /* 0x000fe4000fffe13f */
[----:B------:R-:W-:Y:S02]  /*b8c0*/  UIADD3 UR32, -UR37, URZ, URZ ;  /* 0x0000003f25207290 */ /* 0x000fe4000fffe13f */
[----:B------:R-:W-:Y:S02]  /*b8d0*/  UIMAD UR27, UR16, UR5, UR27 ;  /* 0x00000005101b72a4 */ /* 0x000fe4000f8e021b */
[----:B------:R-:W-:Y:S02]  /*b8e0*/  UIMAD UR33, UR16, UR32, UR33 ;  /* 0x00000020102172a4 */ /* 0x000fe4000f8e0221 */
[----:B------:R-:W-:Y:S02]  /*b8f0*/  UISETP.GT.U32.AND UP2, UPT, UR16, UR27, UPT ;  /* 0x0000001b1000728c */ /* 0x000fe4000bf44070 */
[----:B------:R-:W-:Y:S09]  /*b900*/  UISETP.GT.U32.AND UP3, UPT, UR16, UR33, UPT ;  /* 0x000000211000728c */ /* 0x000ff2000bf64070 */
[----:B------:R-:W-:Y:S02]  /*b910*/  @!UP2 UIADD3 UR27, UR27, -UR16, URZ ;  /* 0x800000101b1ba290 */ /* 0x000fe4000fffe03f */
[----:B------:R-:W-:Y:S02]  /*b920*/  @!UP3 UIADD3 UR33, UR33, -UR16, URZ ;  /* 0x800000102121b290 */ /* 0x000fe4000fffe03f */
[----:B------:R-:W-:Y:S02]  /*b930*/  UISETP.GE.U32.AND UP4, UPT, UR27, UR16, UPT ;  /* 0x000000101b00728c */ /* 0x000fe4000bf86070 */
[----:B------:R-:W-:Y:S02]  /*b940*/  UISETP.GE.U32.AND UP5, UPT, UR33, UR16, UPT ;  /* 0x000000102100728c */ /* 0x000fe4000bfa6070 */
[----:B------:R-:W-:Y:S02]  /*b950*/  @!UP3 UIADD3 UR37, UR37, 0x1, URZ ;  /* 0x000000012525b890 */ /* 0x000fe4000fffe03f */
[----:B------:R-:W-:Y:S02]  /*b960*/  UISETP.GE.AND UP3, UPT, UR34, URZ, UPT ;  /* 0x0000003f2200728c */ /* 0x000fe4000bf66270 */
[----:B------:R-:W-:Y:S02]  /*b970*/  @!UP2 UIADD3 UR35, UR35, 0x1, URZ ;  /* 0x000000012323a890 */ /* 0x000fe4000fffe03f */
[----:B------:R-:W-:Y:S02]  /*b980*/  UISETP.GE.AND UP2, UPT, UR4, URZ, UPT ;  /* 0x0000003f0400728c */ /* 0x000fe4000bf46270 */
[----:B------:R-:W-:Y:S02]  /*b990*/  @UP4 UIADD3 UR35, UR35, 0x1, URZ ;  /* 0x0000000123234890 */ /* 0x000fe4000fffe03f */
[----:B------:R-:W-:Y:S04]  /*b9a0*/  @UP5 UIADD3 UR37, UR37, 0x1, URZ ;  /* 0x0000000125255890 */ /* 0x000fe8000fffe03f */
[----:B------:R-:W-:Y:S03]  /*b9b0*/  @!UP3 UIADD3 UR37, -UR37, URZ, URZ ;  /* 0x0000003f2525b290 */ /* 0x000fe6000fffe13f */
[----:B------:R-:W-:Y:S02]  /*b9c0*/  @!UP2 UIADD3 UR35, -UR35, URZ, URZ ;  /* 0x0000003f2323a290 */ /* 0x000fe4000fffe13f */
[----:B------:R-:W-:Y:S02]  /*b9d0*/  USEL UR37, UR14, UR37, !UP1 ;  /* 0x000000250e257287 */ /* 0x000fe4000c800000 */
[----:B------:R-:W-:Y:S04]  /*b9e0*/  USEL UR35, UR14, UR35, !UP1 ;  /* 0x000000230e237287 */ /* 0x000fe8000c800000 */
[----:B------:R-:W-:Y:S02]  /*b9f0*/  IMAD.U32 R4, RZ, RZ, UR37 ;  /* 0x00000025ff047e24 */ /* 0x000fe4000f8e00ff */
[----:B------:R-:W-:Y:S01]  /*ba00*/  MOV R3, UR35 ;  /* 0x0000002300037c02 */ /* 0x000fe20008000f00 */
[----:B------:R-:W-:Y:S02]  /*ba10*/  IMAD.U32 R5, RZ, RZ, UR35 ;  /* 0x00000023ff057e24 */ /* 0x000fe4000f8e00ff */
[----:B------:R-:W-:Y:S02]  /*ba20*/  LEA R8, P0, R4, UR30, 0x2 ;  /* 0x0000001e04087c11 */ /* 0x000fe4000f8010ff */
[----:B------:R-:W-:Y:S02]  /*ba30*/  LEA R6, P1, R3, UR30, 0x2 ;  /* 0x0000001e03067c11 */ /* 0x000fe4000f8210ff */
[----:B------:R-:W1:Y:S01]  /*ba40*/  R2UR UR4, R8 ;  /* 0x00000000080473c2 */ /* 0x000e6200000e0000 */
[----:B------:R-:W-:Y:S02]  /*ba50*/  MOV R3, UR37 ;  /* 0x0000002500037c02 */ /* 0x000fe40008000f00 */
[----:B------:R-:W-:Y:S02]  /*ba60*/  LEA.HI.X.SX32 R7, R5, UR31, 0x2, P1 ;  /* 0x0000001f05077c11 */ /* 0x000fe400088f16ff */
[----:B------:R-:W-:Y:S03]  /*ba70*/  LEA.HI.X.SX32 R9, R3, UR31, 0x2, P0 ;  /* 0x0000001f03097c11 */ /* 0x000fe600080f16ff */
[----:B------:R-:W2:Y:S08]  /*ba80*/  R2UR UR32, R6 ;  /* 0x00000000062073c2 */ /* 0x000eb000000e0000 */
[----:B------:R-:W3:Y:S08]  /*ba90*/  R2UR UR5, R9 ;  /* 0x00000000090573c2 */ /* 0x000ef000000e0000 */
[----:B------:R-:W4:Y:S01]  /*baa0*/  R2UR UR33, R7 ;  /* 0x00000000072173c2 */ /* 0x000f2200000e0000 */
[----:B-1----:R-:W-:Y:S02]  /*bab0*/  IMAD.U32 R4, RZ, RZ, UR4 ;  /* 0x00000004ff047e24 */ /* 0x002fe4000f8e00ff */
[----:B--2---:R-:W-:Y:S01]  /*bac0*/  IMAD.U32 R10, RZ, RZ, UR32 ;  /* 0x00000020ff0a7e24 */ /* 0x004fe2000f8e00ff */
[----:B------:R-:W-:Y:S04]  /*bad0*/  UIADD3 UR32, UR37, -UR35, URZ ;  /* 0x8000002325207290 */ /* 0x000fe8000fffe03f */
[----:B------:R-:W-:Y:S01]  /*bae0*/  UIMAD UR32, UR32, UR7, -UR13 ;  /* 0x00000007202072a4 */ /* 0x000fe2000f8e0a0d */
[----:B---3--:R-:W-:Y:S01]  /*baf0*/  MOV R5, UR5 ;  /* 0x0000000500057c02 */ /* 0x008fe20008000f00 */
[----:B------:R-:W-:Y:S04]  /*bb00*/  ULDC.64 UR4, c[0x0][0x1a0] ;  /* 0x0000680000047ab9 */ /* 0x000fe80000000a00 */
[----:B------:R1:W2:Y:S02]  /*bb10*/  LDG.E R4, [R4.64] ;  /* 0x0000001c04047981 */ /* 0x0002a4000c1e1900 */
[----:B------:R-:W-:Y:S01]  /*bb20*/  USHF.R.S32.HI UR27, URZ, 0x1f, UR32 ;  /* 0x0000001f3f1b7899 */ /* 0x000fe20008011420 */
[----:B----4-:R-:W-:Y:S01]  /*bb30*/  MOV R11, UR33 ;  /* 0x00000021000b7c02 */ /* 0x010fe20008000f00 */
[----:B------:R-:W-:Y:S02]  /*bb40*/  UIMAD.WIDE.U32 UR34, UR32, UR4, URZ ;  /* 0x00000004202272a5 */ /* 0x000fe4000f8e003f */
[----:B------:R-:W-:Y:S02]  /*bb50*/  UIMAD UR27, UR27, UR4, URZ ;  /* 0x000000041b1b72a4 */ /* 0x000fe4000f8e023f */
[----:B------:R-:W2:Y:S02]  /*bb60*/  LDG.E R3, [R10.64] ;  /* 0x0000001c0a037981 */ /* 0x000ea4000c1e1900 */
[----:B------:R-:W-:Y:S04]  /*bb70*/  UIMAD UR27, UR32, UR5, UR27 ;  /* 0x00000005201b72a4 */ /* 0x000fe8000f8e021b */
[----:B------:R-:W-:Y:S01]  /*bb80*/  UIADD3 UR27, UR35, UR27, URZ ;  /* 0x0000001b231b7290 */ /* 0x000fe2000fffe03f */
[----:B-1----:R-:W-:Y:S05]  /*bb90*/  IMAD.U32 R5, RZ, RZ, UR35 ;  /* 0x00000023ff057e24 */ /* 0x002fea000f8e00ff */
[----:B------:R-:W-:Y:S01]  /*bba0*/  MOV R5, UR27 ;  /* 0x0000001b00057c02 */ /* 0x000fe20008000f00 */
[----:B--2---:R-:W-:Y:S01]  /*bbb0*/  IMAD.IADD R3, R3, 0x1, -R4 ;  /* 0x0000000103037824 */ /* 0x004fe200078e0a04 */
[----:B------:R-:W-:Y:S04]  /*bbc0*/  MOV R4, UR34 ;  /* 0x0000002200047c02 */ /* 0x000fe80008000f00 */
[----:B------:R-:W-:Y:S01]  /*bbd0*/  SHF.R.S32.HI R210, RZ, 0x1f, R3 ;  /* 0x0000001fffd27819 */ /* 0x000fe20000011403 */
[C---:B------:R-:W-:Y:S04]  /*bbe0*/  IMAD.WIDE.U32 R4, R3.reuse, c[0x0][0x188], R4 ;  /* 0x0000620003047a25 */ /* 0x040fe800078e0004 */
[----:B------:R-:W-:Y:S04]  /*bbf0*/  IMAD R210, R210, c[0x0][0x188], RZ ;  /* 0x00006200d2d27a24 */ /* 0x000fe800078e02ff */
[----:B------:R-:W-:Y:S02]  /*bc00*/  IMAD R210, R3, c[0x0][0x18c], R210 ;  /* 0x0000630003d27a24 */ /* 0x000fe400078e02d2 */
[----:B------:R-:W-:Y:S03]  /*bc10*/  IMAD.MOV.U32 R3, RZ, RZ, R4 ;  /* 0x000000ffff037224 */ /* 0x000fe600078e0004 */
[----:B------:R-:W-:Y:S02]  /*bc20*/  IADD3 R210, R5, R210, RZ ;  /* 0x000000d205d27210 */ /* 0x000fe40007ffe0ff */
.L_x_2104:
[----:B------:R-:W-:Y:S01]  /*bc30*/  ISETP.GE.AND P5, PT, R200, c[0x0][0x220], PT ;  /* 0x00008800c8007a0c */ /* 0x000fe20003fa6270 */
[----:B------:R-:W-:Y:S01]  /*bc40*/  UISETP.GT.AND UP2, UPT, UR25, UR19, UPT ;  /* 0x000000131900728c */ /* 0x000fe2000bf44270 */
[----:B------:R-:W-:Y:S02]  /*bc50*/  ISETP.GE.AND P4, PT, R196, c[0x0][0x220], PT ;  /* 0x00008800c4007a0c */ /* 0x000fe40003f86270 */
[-C--:B------:R-:W-:Y:S02]  /*bc60*/  LEA R214, P0, R3, R212.reuse, 0x1 ;  /* 0x000000d403d67211 */ /* 0x080fe400078008ff */
[----:B------:R-:W-:Y:S02]  /*bc70*/  ISETP.GE.AND P3, PT, R195, c[0x0][0x220], PT ;  /* 0x00008800c3007a0c */ /* 0x000fe40003f66270 */
[CC--:B------:R-:W-:Y:S02]  /*bc80*/  LEA.HI.X R215, R3.reuse, R213.reuse, R210, 0x1, P0 ;  /* 0x000000d503d77211 */ /* 0x0c0fe400000f0cd2 */
[----:B------:R-:W-:Y:S03]  /*bc90*/  IADD3 R3, P0, R3, UR23, RZ ;  /* 0x0000001703037c10 */ /* 0x000fe6000ff1e0ff */
[----:B------:R-:W-:Y:S01]  /*bca0*/  @P5 STS.128 [R198+0xc000], RZ ;  /* 0x00c000ffc6005388 */ /* 0x000fe20000000c00 */
[CC--:B------:R-:W-:Y:S02]  /*bcb0*/  @!P5 LEA R232, P6, R3.reuse, R212.reuse, 0x1 ;  /* 0x000000d403e8d211 */ /* 0x0c0fe400078c08ff */
[----:B------:R-:W-:Y:S01]  /*bcc0*/  IADD3.X R216, R210, UR22, RZ, P0, !PT ;  /* 0x00000016d2d87c10 */ /* 0x000fe200087fe4ff */
        /* <DEDUP_REMOVED lines=8> */
[CC--:B------:R-:W-:Y:S01]  /*bd50*/  @!P3 LEA R224, P0, R3.reuse, R212.reuse, 0x1 ;  /* 0x000000d403e0b211 */ /* 0x0c0fe200078008ff */
[----:B------:R-:W-:Y:S01]  /*bd60*/  @!PT LDS RZ, [RZ] ;  /* 0x00000000fffff984 */ /* 0x000fe20000000800 */
[----:B------:R-:W-:Y:S01]  /*bd70*/  @!PT LDS RZ, [RZ] ;  /* 0x00000000fffff984 */ /* 0x000fe20000000800 */
[----:B------:R-:W-:Y:S01]  /*bd80*/  @!PT LDS RZ, [RZ] ;  /* 0x00000000fffff984 */ /* 0x000fe20000000800 */
[----:B------:R1:W-:Y:S01]  /*bd90*/  @!P4 LDGSTS.E.BYPASS.LTC128B.128 [R198+0xe000], [R214.64+0x80] ;  /* 0x0e000080d6c6cfae */ /* 0x0003e2000b901d5c */
[C---:B------:R-:W-:Y:S02]  /*bda0*/  IADD3 R217, P2, R3.reuse, UR23, RZ ;  /* 0x0000001703d97c10 */ /* 0x040fe4000ff5e0ff */
[-C--:B------:R-:W-:Y:S01]  /*bdb0*/  @!P3 LEA.HI.X R225, R3, R213.reuse, R216, 0x1, P0 ;  /* 0x000000d503e1b211 */ /* 0x080fe200000f0cd8 */
[----:B------:R-:W-:Y:S01]  /*bdc0*/  @P3 STS.128 [R198+0x10000], RZ ;  /* 0x010000ffc6003388 */ /* 0x000fe20000000c00 */
[CC--:B------:R-:W-:Y:S02]  /*bdd0*/  @!P5 LEA R230, P1, R217.reuse, R212.reuse, 0x1 ;  /* 0x000000d4d9e6d211 */ /* 0x0c0fe400078208ff */
[----:B------:R-:W-:Y:S01]  /*bde0*/  IADD3.X R216, R216, UR22, RZ, P2, !PT ;  /* 0x00000016d8d87c10 */ /* 0x000fe200097fe4ff */
[----:B------:R-:W-:Y:S01]  /*bdf0*/  @!PT LDS RZ, [RZ] ;  /* 0x00000000fffff984 */ /* 0x000fe20000000800 */
[----:B------:R-:W-:Y:S01]  /*be00*/  @!PT LDS RZ, [RZ] ;  /* 0x00000000fffff984 */ /* 0x000fe20000000800 */
[----:B------:R-:W-:Y:S01]  /*be10*/  @!PT LDS RZ, [RZ] ;  /* 0x00000000fffff984 */ /* 0x000fe20000000800 */
[----:B------:R1:W-:Y:S01]  /*be20*/  @!P3 LDGSTS.E.BYPASS.LTC128B.128 [R198+0x10000], [R214.64+0x100] ;  /* 0x10000100d6c6bfae */ /* 0x0003e2000b901d5c */
        /* <DEDUP_REMOVED lines=8> */
[----:B------:R1:W-:Y:S01]  /*beb0*/  @!P5 LDGSTS.E.BYPASS.LTC128B.128 [R198+0xc800], [R232.64] ;  /* 0x0c800000e8c6dfae */ /* 0x0003e2000b901d5c */
[C---:B------:R-:W-:Y:S02]  /*bec0*/  IADD3 R3, P6, R217.reuse, UR23, RZ ;  /* 0x00000017d9037c10 */ /* 0x040fe4000ffde0ff */
[-C--:B------:R-:W-:Y:S01]  /*bed0*/  @!P3 LEA.HI.X R221, R217, R213.reuse, R216, 0x1, P2 ;  /* 0x000000d5d9ddb211 */ /* 0x080fe200010f0cd8 */
[----:B------:R-:W-:Y:S01]  /*bee0*/  @P4 STS.128 [R198+0xe800], RZ ;  /* 0x00e800ffc6004388 */ /* 0x000fe20000000c00 */
[----:B------:R-:W-:Y:S02]  /*bef0*/  IADD3.X R210, R216, UR22, RZ, P6, !PT ;  /* 0x00000016d8d27c10 */ /* 0x000fe4000b7fe4ff */
        /* <DEDUP_REMOVED lines=13> */
[----:B------:R1:W-:Y:S03]  /*bfd0*/  @!P3 LDGSTS.E.BYPASS.LTC128B.128 [R198+0x10800], [R224.64+0x100] ;  /* 0x10800100e0c6bfae */ /* 0x0003e6000b901d5c */
[----:B------:R-:W-:Y:S01]  /*bfe0*/  @!P3 LEA.HI.X R213, R3, R213, R210, 0x1, P0 ;  /* 0x000000d503d5b211 */ /* 0x000fe200000f0cd2 */
[----:B------:R-:W-:Y:S01]  /*bff0*/  @P5 STS.128 [R198+0xd000], RZ ;  /* 0x00d000ffc6005388 */ /* 0x000fe20000000c00 */
[----:B------:R-:W-:Y:S03]  /*c000*/  PLOP3.LUT P0, PT, PT, PT, UP2, 0x80, 0x0 ;  /* 0x000000000000781c */ /* 0x000fe60003f0f028 */
        /* <DEDUP_REMOVED lines=191> */
[----:B------:R-:W-:Y:S01]  /*cc00*/  PLOP3.LUT P0, PT, PT, PT, UP6, 0x80, 0x0 ;  /* 0x000000000000781c */ /* 0x000fe20003f0f068 */
[----:B------:R-:W-:Y:S01]  /*cc10*/  IMAD.U32 R132, RZ, RZ, UR17 ;  /* 0x00000011ff847e24 */ /* 0x000fe2000f8e00ff */
[----:B------:R-:W-:Y:S11]  /*cc20*/  MOV R134, UR8 ;  /* 0x0000000800867c02 */ /* 0x000ff60008000f00 */
[----:B------:R-:W-:-:S05]  /*cc30*/  @!P0 BRA `(.L_x_2106) ;  /* 0x0000042000008947 */ /* 0x000fca0003800000 */
[----:B------:R-:W-:Y:S04]  /*cc40*/  USHF.L.U32 UR4, UR25, 0x6, URZ ;  /* 0x0000000619047899 */ /* 0x000fe8000800063f */
[----:B------:R-:W-:Y:S02]  /*cc50*/  UIADD3 UR34, UR4, -0x40, URZ ;  /* 0xffffffc004227890 */ /* 0x000fe4000fffe03f */
[----:B------:R-:W-:Y:S01]  /*cc60*/  IABS R132, UR4 ;  /* 0x0000000400847c13 */ /* 0x000fe20008000000 */
[----:B------:R-:W-:Y:S03]  /*cc70*/  ULOP3.LUT UR4, UR4, UR6, URZ, 0x3c, !UPT ;  /* 0x0000000604047292 */ /* 0x000fe6000f8e3c3f */
[----:B------:R-:W-:Y:S01]  /*cc80*/  IABS R3, UR34 ;  /* 0x0000002200037c13 */ /* 0x000fe20008000000 */
[----:B------:R-:W-:Y:S01]  /*cc90*/  ULOP3.LUT UR34, UR34, UR6, URZ, 0x3c, !UPT ;  /* 0x0000000622227292 */ /* 0x000fe2000f8e3c3f */
[----:B------:R-:W1:Y:S08]  /*cca0*/  R2UR UR33, R132 ;  /* 0x00000000842173c2 */ /* 0x000e7000000e0000 */
[----:B------:R-:W2:Y:S01]  /*ccb0*/  R2UR UR27, R3 ;  /* 0x00000000031b73c2 */ /* 0x000ea200000e0000 */
[----:B-1----:R-:W-:Y:S04]  /*ccc0*/  UIMAD.WIDE.U32 UR36, UR11, UR33, URZ ;  /* 0x000000210b2472a5 */ /* 0x002fe8000f8e003f */
[----:B------:R-:W-:Y:S02]  /*ccd0*/  UIADD3 UR32, -UR37, URZ, URZ ;  /* 0x0000003f25207290 */ /* 0x000fe4000fffe13f */
[----:B--2---:R-:W-:Y:S02]  /*cce0*/  UIMAD.WIDE.U32 UR38, UR11, UR27, URZ ;  /* 0x0000001b0b2672a5 */ /* 0x004fe4000f8e003f */
[----:B------:R-:W-:Y:S04]  /*ccf0*/  UIMAD UR33, UR12, UR32, UR33 ;  /* 0x000000200c2172a4 */ /* 0x000fe8000f8e0221 */
[----:B------:R-:W-:Y:S02]  /*cd00*/  UISETP.GT.U32.AND UP3, UPT, UR12, UR33, UPT ;  /* 0x000000210c00728c */ /* 0x000fe4000bf64070 */
[----:B------:R-:W-:Y:S02]  /*cd10*/  UMOV UR35, UR39 ;  /* 0x0000002700237c82 */ /* 0x000fe40008000000 */
[----:B------:R-:W-:Y:S04]  /*cd20*/  UIADD3 UR5, -UR35, URZ, URZ ;  /* 0x0000003f23057290 */ /* 0x000fe8000fffe13f */
[----:B------:R-:W-:Y:S03]  /*cd30*/  UIMAD UR27, UR12, UR5, UR27 ;  /* 0x000000050c1b72a4 */ /* 0x000fe6000f8e021b */
[----:B------:R-:W-:Y:S02]  /*cd40*/  @!UP3 UIADD3 UR33, UR33, -UR12, URZ ;  /* 0x8000000c2121b290 */ /* 0x000fe4000fffe03f */
[----:B------:R-:W-:Y:S02]  /*cd50*/  UISETP.GT.U32.AND UP2, UPT, UR12, UR27, UPT ;  /* 0x0000001b0c00728c */ /* 0x000fe4000bf44070 */
[----:B------:R-:W-:Y:S02]  /*cd60*/  UISETP.GE.U32.AND UP5, UPT, UR33, UR12, UPT ;  /* 0x0000000c2100728c */ /* 0x000fe4000bfa6070 */
[----:B------:R-:W-:Y:S02]  /*cd70*/  @!UP3 UIADD3 UR37, UR37, 0x1, URZ ;  /* 0x000000012525b890 */ /* 0x000fe4000fffe03f */
[----:B------:R-:W-:Y:S05]  /*cd80*/  UISETP.GE.AND UP3, UPT, UR4, URZ, UPT ;  /* 0x0000003f0400728c */ /* 0x000fea000bf66270 */
[----:B------:R-:W-:Y:S02]  /*cd90*/  @!UP2 UIADD3 UR27, UR27, -UR12, URZ ;  /* 0x8000000c1b1ba290 */ /* 0x000fe4000fffe03f */
[----:B------:R-:W-:Y:S02]  /*cda0*/  @!UP2 UIADD3 UR35, UR35, 0x1, URZ ;  /* 0x000000012323a890 */ /* 0x000fe4000fffe03f */
[----:B------:R-:W-:Y:S02]  /*cdb0*/  UISETP.GE.U32.AND UP4, UPT, UR27, UR12, UPT ;  /* 0x0000000c1b00728c */ /* 0x000fe4000bf86070 */
[----:B------:R-:W-:Y:S02]  /*cdc0*/  UISETP.GE.AND UP2, UPT, UR34, URZ, UPT ;  /* 0x0000003f2200728c */ /* 0x000fe4000bf46270 */
[----:B------:R-:W-:Y:S04]  /*cdd0*/  @UP5 UIADD3 UR37, UR37, 0x1, URZ ;  /* 0x0000000125255890 */ /* 0x000fe8000fffe03f */
[----:B------:R-:W-:Y:S03]  /*cde0*/  @!UP3 UIADD3 UR37, -UR37, URZ, URZ ;  /* 0x0000003f2525b290 */ /* 0x000fe6000fffe13f */
[----:B------:R-:W-:Y:S02]  /*cdf0*/  @UP4 UIADD3 UR35, UR35, 0x1, URZ ;  /* 0x0000000123234890 */ /* 0x000fe4000fffe03f */
[----:B------:R-:W-:Y:S02]  /*ce00*/  USEL UR37, UR10, UR37, !UP0 ;  /* 0x000000250a257287 */ /* 0x000fe4000c000000 */
[----:B------:R-:W-:Y:S04]  /*ce10*/  @!UP2 UIADD3 UR35, -UR35, URZ, URZ ;  /* 0x0000003f2323a290 */ /* 0x000fe8000fffe13f */
[----:B------:R-:W-:Y:S01]  /*ce20*/  USEL UR35, UR10, UR35, !UP0 ;  /* 0x000000230a237287 */ /* 0x000fe2000c000000 */
[----:B------:R-:W-:Y:S01]  /*ce30*/  IMAD.U32 R132, RZ, RZ, UR37 ;  /* 0x00000025ff847e24 */ /* 0x000fe2000f8e00ff */
[----:B------:R-:W-:Y:S04]  /*ce40*/  MOV R3, UR37 ;  /* 0x0000002500037c02 */ /* 0x000fe80008000f00 */
[----:B------:R-:W-:Y:S01]  /*ce50*/  IMAD.U32 R133, RZ, RZ, UR35 ;  /* 0x00000023ff857e24 */ /* 0x000fe2000f8e00ff */
[----:B------:R-:W-:Y:S01]  /*ce60*/  LEA R134, P0, R132, UR30, 0x2 ;  /* 0x0000001e84867c11 */ /* 0x000fe2000f8010ff */
[----:B------:R-:W-:Y:S03]  /*ce70*/  IMAD.U32 R132, RZ, RZ, UR35 ;  /* 0x00000023ff847e24 */ /* 0x000fe6000f8e00ff */
[----:B------:R-:W1:Y:S01]  /*ce80*/  R2UR UR4, R134 ;  /* 0x00000000860473c2 */ /* 0x000e6200000e0000 */
[----:B------:R-:W-:Y:S02]  /*ce90*/  LEA R136, P1, R133, UR30, 0x2 ;  /* 0x0000001e85887c11 */ /* 0x000fe4000f8210ff */
[----:B------:R-:W-:Y:S02]  /*cea0*/  LEA.HI.X.SX32 R135, R3, UR31, 0x2, P0 ;  /* 0x0000001f03877c11 */ /* 0x000fe400080f16ff */
[----:B------:R-:W-:Y:S03]  /*ceb0*/  LEA.HI.X.SX32 R137, R132, UR31, 0x2, P1 ;  /* 0x0000001f84897c11 */ /* 0x000fe600088f16ff */
[----:B------:R-:W2:Y:S08]  /*cec0*/  R2UR UR5, R135 ;  /* 0x00000000870573c2 */ /* 0x000eb000000e0000 */
[----:B------:R-:W3:Y:S08]  /*ced0*/  R2UR UR32, R136 ;  /* 0x00000000882073c2 */ /* 0x000ef000000e0000 */
[----:B------:R-:W4:Y:S01]  /*cee0*/  R2UR UR33, R137 ;  /* 0x00000000892173c2 */ /* 0x000f2200000e0000 */
[----:B-1----:R-:W-:Y:S01]  /*cef0*/  MOV R140, UR4 ;  /* 0x00000004008c7c02 */ /* 0x002fe20008000f00 */
[----:B--2---:R-:W-:Y:S01]  /*cf00*/  IMAD.U32 R141, RZ, RZ, UR5 ;  /* 0x00000005ff8d7e24 */ /* 0x004fe2000f8e00ff */
[----:B------:R-:W-:Y:S04]  /*cf10*/  ULDC.64 UR4, c[0x0][0x198] ;  /* 0x0000660000047ab9 */ /* 0x000fe80000000a00 */
[----:B------:R-:W2:Y:S01]  /*cf20*/  LDG.E R132, [R140.64] ;  /* 0x0000001c8c847981 */ /* 0x000ea2000c1e1900 */
[----:B---3--:R-:W-:Y:S01]  /*cf30*/  MOV R138, UR32 ;  /* 0x00000020008a7c02 */ /* 0x008fe20008000f00 */
[----:B------:R-:W-:Y:S04]  /*cf40*/  UIADD3 UR32, UR37, -UR35, URZ ;  /* 0x8000002325207290 */ /* 0x000fe8000fffe03f */
[----:B------:R-:W-:Y:S01]  /*cf50*/  UIMAD UR32, UR32, UR6, -UR9 ;  /* 0x00000006202072a4 */ /* 0x000fe2000f8e0a09 */
[----:B----4-:R-:W-:Y:S03]  /*cf60*/  IMAD.U32 R139, RZ, RZ, UR33 ;  /* 0x00000021ff8b7e24 */ /* 0x010fe6000f8e00ff */
[----:B------:R-:W-:Y:S02]  /*cf70*/  USHF.R.S32.HI UR27, URZ, 0x1f, UR32 ;  /* 0x0000001f3f1b7899 */ /* 0x000fe40008011420 */
[----:B------:R-:W-:Y:S01]  /*cf80*/  UIMAD.WIDE.U32 UR34, UR32, UR4, URZ ;  /* 0x00000004202272a5 */ /* 0x000fe2000f8e003f */
[----:B------:R-:W2:Y:S01]  /*cf90*/  LDG.E R3, [R138.64] ;  /* 0x0000001c8a037981 */ /* 0x000ea2000c1e1900 */
[----:B------:R-:W-:Y:S04]  /*cfa0*/  UIMAD UR27, UR27, UR4, URZ ;  /* 0x000000041b1b72a4 */ /* 0x000fe8000f8e023f */
[----:B------:R-:W-:Y:S01]  /*cfb0*/  MOV R133, UR35 ;  /* 0x0000002300857c02 */ /* 0x000fe20008000f00 */
[----:B------:R-:W-:Y:S04]  /*cfc0*/  UIMAD UR27, UR32, UR5, UR27 ;  /* 0x00000005201b72a4 */ /* 0x000fe8000f8e021b */
[----:B------:R-:W-:Y:S06]  /*cfd0*/  UIADD3 UR27, UR35, UR27, URZ ;  /* 0x0000001b231b7290 */ /* 0x000fec000fffe03f */
[----:B------:R-:W-:Y:S01]  /*cfe0*/  IMAD.U32 R133, RZ, RZ, UR27 ;  /* 0x0000001bff857e24 */ /* 0x000fe2000f8e00ff */
[----:B--2---:R-:W-:Y:S01]  /*cff0*/  IADD3 R134, -R132, R3, RZ ;  /* 0x0000000384867210 */ /* 0x004fe20007ffe1ff */
[----:B------:R-:W-:Y:S03]  /*d000*/  IMAD.U32 R132, RZ, RZ, UR34 ;  /* 0x00000022ff847e24 */ /* 0x000fe6000f8e00ff */
[----:B------:R-:W-:Y:S01]  /*d010*/  SHF.R.S32.HI R3, RZ, 0x1f, R134 ;  /* 0x0000001fff037819 */ /* 0x000fe20000011486 */
[C---:B------:R-:W-:Y:S04]  /*d020*/  IMAD.WIDE.U32 R132, R134.reuse, c[0x0][0x180], R132 ;  /* 0x0000600086847a25 */ /* 0x040fe800078e0084 */
[----:B------:R-:W-:Y:S04]  /*d030*/  IMAD R3, R3, c[0x0][0x180], RZ ;  /* 0x0000600003037a24 */ /* 0x000fe800078e02ff */
[----:B------:R-:W-:Y:S05]  /*d040*/  IMAD R3, R134, c[0x0][0x184], R3 ;  /* 0x0000610086037a24 */ /* 0x000fea00078e0203 */
[----:B------:R-:W-:Y:S02]  /*d050*/  IADD3 R134, R133, R3, RZ ;  /* 0x0000000385867210 */ /* 0x000fe40007ffe0ff */
.L_x_2106:
[----:B------:R1:W-:Y:S01]  /*d060*/  @P5 STS.128 [R198+0x6000], RZ ;  /* 0x006000ffc6005388 */ /* 0x0003e20000000c00 */
[CC--:B------:R-:W-:Y:S02]  /*d070*/  LEA R152, P1, R132.reuse, R208.reuse, 0x1 ;  /* 0x000000d084987211 */ /* 0x0c0fe400078208ff */
[C---:B------:R-:W-:Y:S02]  /*d080*/  IADD3 R3, P0, R132.reuse, UR21, RZ ;  /* 0x0000001584037c10 */ /* 0x040fe4000ff1e0ff */
[-C--:B------:R-:W-:Y:S02]  /*d090*/  LEA.HI.X R153, R132, R207.reuse, R134, 0x1, P1 ;  /* 0x000000cf84997211 */ /* 0x080fe400008f0c86 */
[CC--:B------:R-:W-:Y:S02]  /*d0a0*/  @!P5 LEA R150, P6, R3.reuse, R208.reuse, 0x1 ;  /* 0x000000d00396d211 */ /* 0x0c0fe400078c08ff */
[CC--:B------:R-:W-:Y:S01]  /*d0b0*/  @!P4 LEA R144, P1, R3.reuse, R208.reuse, 0x1 ;  /* 0x000000d00390c211 */ /* 0x0c0fe200078208ff */
[----:B------:R-:W-:Y:S01]  /*d0c0*/  @!PT LDS RZ, [RZ] ;  /* 0x00000000fffff984 */ /* 0x000fe20000000800 */
[----:B------:R-:W-:Y:S01]  /*d0d0*/  @!PT LDS RZ, [RZ] ;  /* 0x00000000fffff984 */ /* 0x000fe20000000800 */
[----:B------:R-:W-:Y:S01]  /*d0e0*/  @!PT LDS RZ, [RZ] ;  /* 0x00000000fffff984 */ /* 0x000fe20000000800 */
[----:B------:R1:W-:Y:S01]  /*d0f0*/  @!P5 LDGSTS.E.BYPASS.LTC128B.128 [R198+0x6000], [R152.64] ;  /* 0x0600000098c6dfae */ /* 0x0003e2000b901d5c */
[----:B------:R-:W-:Y:S02]  /*d100*/  IADD3.X R134, R134, UR20, RZ, P0, !PT ;  /* 0x0000001486867c10 */ /* 0x000fe400087fe4ff */
[CC--:B------:R-:W-:Y:S01]  /*d110*/  @!P3 LEA R142, P0, R3.reuse, R208.reuse, 0x1 ;  /* 0x000000d0038eb211 */ /* 0x0c0fe200078008ff */
[----:B------:R1:W-:Y:S01]  /*d120*/  @P4 STS.128 [R198+0x8000], RZ ;  /* 0x008000ffc6004388 */ /* 0x0003e20000000c00 */
[CCC-:B------:R-:W-:Y:S02]  /*d130*/  @!P5 LEA.HI.X R151, R3.reuse, R207.reuse, R134.reuse, 0x1, P6 ;  /* 0x000000cf0397d211 */ /* 0x1c0fe400030f0c86 */
[CCC-:B------:R-:W-:Y:S01]  /*d140*/  @!P4 LEA.HI.X R145, R3.reuse, R207.reuse, R134.reuse, 0x1, P1 ;  /* 0x000000cf0391c211 */ /* 0x1c0fe200008f0c86 */
[----:B------:R-:W-:Y:S01]  /*d150*/  @!PT LDS RZ, [RZ] ;  /* 0x00000000fffff984 */ /* 0x000fe20000000800 */
[----:B------:R-:W-:Y:S01]  /*d160*/  @!PT LDS RZ, [RZ] ;  /* 0x00000000fffff984 */ /* 0x000fe20000000800 */
[----:B------:R-:W-:Y:S01]  /*d170*/  @!PT LDS RZ, [RZ] ;  /* 0x00000000fffff984 */ /* 0x000fe20000000800 */
[----:B------:R1:W-:Y:S01]  /*d180*/  @!P4 LDGSTS.E.BYPASS.LTC128B.128 [R198+0x8000], [R152.64+0x80] ;  /* 0x0800008098c6cfae */ /* 0x0003e2000b901d5c */
[CC--:B------:R-:W-:Y:S02]  /*d190*/  @!P3 LEA.HI.X R143, R3.reuse, R207.reuse, R134, 0x1, P0 ;  /* 0x000000cf038fb211 */ /* 0x0c0fe400000f0c86 */
[----:B------:R-:W-:Y:S01]  /*d1a0*/  IADD3 R133, P2, R3, UR21, RZ ;  /* 0x0000001503857c10 */ /* 0x000fe2000ff5e0ff */
[----:B------:R1:W-:Y:S03]  /*d1b0*/  @P3 STS.128 [R198+0xa000], RZ ;  /* 0x00a000ffc6003388 */ /* 0x0003e60000000c00 */
[CC--:B------:R-:W-:Y:S01]  /*d1c0*/  @!P5 LEA R148, P1, R133.reuse, R208.reuse, 0x1 ;  /* 0x000000d08594d211 */ /* 0x0c0fe200078208ff */
[----:B------:R-:W-:Y:S01]  /*d1d0*/  @!PT LDS RZ, [RZ] ;  /* 0x00000000fffff984 */ /* 0x000fe20000000800 */
[----:B------:R-:W-:Y:S01]  /*d1e0*/  @!PT LDS RZ, [RZ] ;  /* 0x00000000fffff984 */ /* 0x000fe20000000800 */
[----:B------:R-:W-:Y:S01]  /*d1f0*/  @!PT LDS RZ, [RZ] ;  /* 0x00000000fffff984 */ /* 0x000fe20000000800 */
[----:B------:R1:W-:Y:S01]  /*d200*/  @!P3 LDGSTS.E.BYPASS.LTC128B.128 [R198+0xa000], [R152.64+0x100] ;  /* 0x0a00010098c6bfae */ /* 0x0003e2000b901d5c */
[CC--:B------:R-:W-:Y:S02]  /*d210*/  @!P4 LEA R140, P0, R133.reuse, R208.reuse, 0x1 ;  /* 0x000000d0858cc211 */ /* 0x0c0fe400078008ff */
[----:B------:R-:W-:Y:S01]  /*d220*/  IADD3.X R134, R134, UR20, RZ, P2, !PT ;  /* 0x0000001486867c10 */ /* 0x000fe200097fe4ff */
[----:B------:R1:W-:Y:S01]  /*d230*/  @P5 STS.128 [R198+0x6800], RZ ;  /* 0x006800ffc6005388 */ /* 0x0003e20000000c00 */
[CC--:B------:R-:W-:Y:S02]  /*d240*/  @!P3 LEA R138, P2, R133.reuse, R208.reuse, 0x1 ;  /* 0x000000d0858ab211 */ /* 0x0c0fe400078408ff */
[CCC-:B------:R-:W-:Y:S01]  /*d250*/  @!P5 LEA.HI.X R149, R133.reuse, R207.reuse, R134.reuse, 0x1, P1 ;  /* 0x000000cf8595d211 */ /* 0x1c0fe200008f0c86 */
[----:B------:R-:W-:Y:S01]  /*d260*/  @!PT LDS RZ, [RZ] ;  /* 0x00000000fffff984 */ /* 0x000fe20000000800 */
[----:B------:R-:W-:Y:S01]  /*d270*/  @!PT LDS RZ, [RZ] ;  /* 0x00000000fffff984 */ /* 0x000fe20000000800 */
[----:B------:R-:W-:Y:S01]  /*d280*/  @!PT LDS RZ, [RZ] ;  /* 0x00000000fffff984 */ /* 0x000fe20000000800 */
[----:B------:R1:W-:Y:S01]  /*d290*/  @!P5 LDGSTS.E.BYPASS.LTC128B.128 [R198+0x6800], [R150.64] ;  /* 0x0680000096c6dfae */ /* 0x0003e2000b901d5c */
[CCC-:B------:R-:W-:Y:S02]  /*d2a0*/  @!P4 LEA.HI.X R141, R133.reuse, R207.reuse, R134.reuse, 0x1, P0 ;  /* 0x000000cf858dc211 */ /* 0x1c0fe400000f0c86 */
[CC--:B------:R-:W-:Y:S01]  /*d2b0*/  @!P3 LEA.HI.X R139, R133.reuse, R207.reuse, R134, 0x1, P2 ;  /* 0x000000cf858bb211 */ /* 0x0c0fe200010f0c86 */
[----:B------:R1:W-:Y:S01]  /*d2c0*/  @P4 STS.128 [R198+0x8800], RZ ;  /* 0x008800ffc6004388 */ /* 0x0003e20000000c00 */
[----:B------:R-:W-:Y:S03]  /*d2d0*/  IADD3 R3, P6, R133, UR21, RZ ;  /* 0x0000001585037c10 */ /* 0x000fe6000ffde0ff */
[----:B------:R-:W-:Y:S01]  /*d2e0*/  @!PT LDS RZ, [RZ] ;  /* 0x00000000fffff984 */ /* 0x000fe20000000800 */
[----:B------:R-:W-:Y:S01]  /*d2f0*/  @!PT LDS RZ, [RZ] ;  /* 0x00000000fffff984 */ /* 0x000fe20000000800 */
[----:B------:R-:W-:Y:S01]  /*d300*/  @!PT LDS RZ, [RZ] ;  /* 0x00000000fffff984 */ /* 0x000fe20000000800 */
[----:B------:R1:W-:Y:S01]  /*d310*/  @!P4 LDGSTS.E.BYPASS.LTC128B.128 [R198+0x8800], [R144.64+0x80] ;  /* 0x0880008090c6cfae */ /* 0x0003e2000b901d5c */
[CC--:B------:R-:W-:Y:S02]  /*d320*/  @!P4 LEA R136, P1, R3.reuse, R208.reuse, 0x1 ;  /* 0x000000d00388c211 */ /* 0x0c0fe400078208ff */
[CC--:B------:R-:W-:Y:S01]  /*d330*/  @!P3 LEA R154, P0, R3.reuse, R208.reuse, 0x1 ;  /* 0x000000d0039ab211 */ /* 0x0c0fe200078008ff */
[----:B------:R1:W-:Y:S01]  /*d340*/  @P3 STS.128 [R198+0xa800], RZ ;  /* 0x00a800ffc6003388 */ /* 0x0003e20000000c00 */
[----:B------:R-:W-:Y:S02]  /*d350*/  IADD3.X R132, R134, UR20, RZ, P6, !PT ;  /* 0x0000001486847c10 */ /* 0x000fe4000b7fe4ff */
[C---:B------:R-:W-:Y:S01]  /*d360*/  @!P5 LEA R146, P6, R3.reuse, R208, 0x1 ;  /* 0x000000d00392d211 */ /* 0x040fe200078c08ff */
[----:B------:R-:W-:Y:S01]  /*d370*/  @!PT LDS RZ, [RZ] ;  /* 0x00000000fffff984 */ /* 0x000fe20000000800 */
[----:B------:R-:W-:Y:S01]  /*d380*/  @!PT LDS RZ, [RZ] ;  /* 0x00000000fffff984 */ /* 0x000fe20000000800 */
[----:B------:R-:W-:Y:S01]  /*d390*/  @!PT LDS RZ, [RZ] ;  /* 0x00000000fffff984 */ /* 0x000fe20000000800 */
[----:B------:R1:W-:Y:S01]  /*d3a0*/  @!P3 LDGSTS.E.BYPASS.LTC128B.128 [R198+0xa800], [R142.64+0x100] ;  /* 0x0a8001008ec6bfae */ /* 0x0003e2000b901d5c */
[CC--:B------:R-:W-:Y:S01]  /*d3b0*/  @!P4 LEA.HI.X R137, R3.reuse, R207.reuse, R132, 0x1, P1 ;  /* 0x000000cf0389c211 */ /* 0x0c0fe200008f0c84 */
[----:B------:R-:W-:Y:S01]  /*d3c0*/  IMAD.MOV.U32 R208, RZ, RZ, R152 ;  /* 0x000000ffffd07224 */ /* 0x000fe200078e0098 */
[CCC-:B------:R-:W-:Y:S01]  /*d3d0*/  @!P5 LEA.HI.X R147, R3.reuse, R207.reuse, R132.reuse, 0x1, P6 ;  /* 0x000000cf0393d211 */ /* 0x1c0fe200030f0c84 */
[----:B------:R1:W-:Y:S01]  /*d3e0*/  @P5 STS.128 [R198+0x7000], RZ ;  /* 0x007000ffc6005388 */ /* 0x0003e20000000c00 */
[----:B------:R-:W-:Y:S01]  /*d3f0*/  @!P3 LEA.HI.X R155, R3, R207, R132, 0x1, P0 ;  /* 0x000000cf039bb211 */ /* 0x000fe200000f0c84 */
[----:B------:R-:W-:Y:S02]  /*d400*/  IMAD.MOV.U32 R207, RZ, RZ, R153 ;  /* 0x000000ffffcf7224 */ /* 0x000fe400078e0099 */
        /* <DEDUP_REMOVED lines=30> */
.L_x_2105:
[----:B------:R-:W-:Y:S01]  /*d5f0*/  IMAD.U32 R132, RZ, RZ, UR25 ;  /* 0x00000019ff847e24 */ /* 0x000fe2000f8e00ff */
[----:B------:R-:W-:Y:S03]  /*d600*/  UISETP.GT.AND UP2, UPT, UR25, UR19, UPT ;  /* 0x000000131900728c */ /* 0x000fe6000bf44270 */
[----:B------:R-:W-:Y:S05]  /*d610*/  IMAD R3, R132, 0x40, R197 ;  /* 0x0000004084037824 */ /* 0x000fea00078e02c5 */
[C---:B------:R-:W-:Y:S02]  /*d620*/  IADD3 R132, R3.reuse, 0x1, RZ ;  /* 0x0000000103847810 */ /* 0x040fe40007ffe0ff */
[C---:B------:R-:W-:Y:S02]  /*d630*/  ISETP.GE.AND P2, PT, R3.reuse, R204, PT ;  /* 0x000000cc0300720c */ /* 0x040fe40003f46270 */
[C---:B------:R-:W-:Y:S02]  /*d640*/  ISETP.GE.AND P1, PT, R132.reuse, R202, PT ;  /* 0x000000ca8400720c */ /* 0x040fe40003f26270 */
[CC--:B------:R-:W-:Y:S02]  /*d650*/  ISETP.GE.AND P6, PT, R132.reuse, R204.reuse, PT ;  /* 0x000000cc8400720c */ /* 0x0c0fe40003fc6270 */
[C---:B------:R-:W-:Y:S02]  /*d660*/  ISETP.GE.OR P1, PT, R132.reuse, R199, !P1 ;  /* 0x000000c78400720c */ /* 0x040fe40004f26670 */
[-C--:B------:R-:W-:Y:S02]  /*d670*/  ISETP.GE.OR P6, PT, R132, R203.reuse, !P6 ;  /* 0x000000cb8400720c */ /* 0x080fe400077c6670 */
[C---:B------:R-:W-:Y:S02]  /*d680*/  IADD3 R132, R3.reuse, 0x9, RZ ;  /* 0x0000000903847810 */ /* 0x040fe40007ffe0ff */
[C---:B------:R-:W-:Y:S02]  /*d690*/  IADD3 R133, R3.reuse, 0x8, RZ ;  /* 0x0000000803857810 */ /* 0x040fe40007ffe0ff */
[-C--:B------:R-:W-:Y:S02]  /*d6a0*/  ISETP.GE.OR P2, PT, R3, R203.reuse, !P2 ;  /* 0x000000cb0300720c */ /* 0x080fe40005746670 */
[-C--:B------:R-:W-:Y:S02]  /*d6b0*/  ISETP.GE.AND P4, PT, R132, R204.reuse, PT ;  /* 0x000000cc8400720c */ /* 0x080fe40003f86270 */
[----:B------:R-:W-:Y:S02]  /*d6c0*/  ISETP.GE.AND P0, PT, R133, R204, PT ;  /* 0x000000cc8500720c */ /* 0x000fe40003f06270 */
[----:B------:R-:W-:Y:S02]  /*d6d0*/  FSEL R134, R4, -INF , !P2 ;  /* 0xff80000004867808 */ /* 0x000fe40005000000 */
[CC--:B------:R-:W-:Y:S02]  /*d6e0*/  ISETP.GE.OR P4, PT, R132.reuse, R203.reuse, !P4 ;  /* 0x000000cb8400720c */ /* 0x0c0fe40006786670 */
[CC--:B------:R-:W-:Y:S02]  /*d6f0*/  ISETP.GE.AND P2, PT, R132.reuse, R202.reuse, PT ;  /* 0x000000ca8400720c */ /* 0x0c0fe40003f46270 */
[----:B------:R-:W-:Y:S02]  /*d700*/  ISETP.GE.AND P5, PT, R3, R202, PT ;  /* 0x000000ca0300720c */ /* 0x000fe40003fa6270 */
[----:B-1----:R-:W-:Y:S02]  /*d710*/  FSEL R136, R9, -INF , !P4 ;  /* 0xff80000009887808 */ /* 0x002fe40006000000 */
[----:B------:R-:W-:Y:S02]  /*d720*/  ISETP.GE.OR P0, PT, R133, R203, !P0 ;  /* 0x000000cb8500720c */ /* 0x000fe40004706670 */
[-C--:B------:R-:W-:Y:S02]  /*d730*/  ISETP.GE.OR P2, PT, R132, R199.reuse, !P2 ;  /* 0x000000c78400720c */ /* 0x080fe40005746670 */
[C---:B------:R-:W-:Y:S02]  /*d740*/  IADD3 R132, R3.reuse, 0x10, RZ ;  /* 0x0000001003847810 */ /* 0x040fe40007ffe0ff */
[----:B------:R-:W-:Y:S02]  /*d750*/  IADD3 R4, R3, 0x11, RZ ;  /* 0x0000001103047810 */ /* 0x000fe40007ffe0ff */
[----:B------:R-:W-:Y:S02]  /*d760*/  FSEL R144, R5, -INF , !P6 ;  /* 0xff80000005907808 */ /* 0x000fe40007000000 */
[----:B------:R-:W-:Y:S02]  /*d770*/  FMNMX.FTZ R9, R134, R2, !PT ;  /* 0x0000000286097209 */ /* 0x000fe40007810000 */
[----:B------:R-:W-:Y:S02]  /*d780*/  ISETP.GE.AND P3, PT, R133, R202, PT ;  /* 0x000000ca8500720c */ /* 0x000fe40003f66270 */
[----:B------:R-:W-:Y:S02]  /*d790*/  ISETP.GE.OR P5, PT, R3, R199, !P5 ;  /* 0x000000c70300720c */ /* 0x000fe40006fa6670 */
[----:B------:R-:W-:Y:S02]  /*d7a0*/  FSEL R7, R7, -INF , !P1 ;  /* 0xff80000007077808 */ /* 0x000fe40004800000 */
[----:B------:R-:W-:Y:S02]  /*d7b0*/  FSEL R138, R8, -INF , !P0 ;  /* 0xff800000088a7808 */ /* 0x000fe40004000000 */
[-C--:B------:R-:W-:Y:S02]  /*d7c0*/  ISETP.GE.AND P1, PT, R132, R204.reuse, PT ;  /* 0x000000cc8400720c */ /* 0x080fe40003f26270 */
[C---:B------:R-:W-:Y:S02]  /*d7d0*/  ISETP.GE.AND P6, PT, R4.reuse, R204, PT ;  /* 0x000000cc0400720c */ /* 0x040fe40003fc6270 */
[----:B------:R-:W-:Y:S02]  /*d7e0*/  ISETP.GE.AND P0, PT, R4, R202, PT ;  /* 0x000000ca0400720c */ /* 0x000fe40003f06270 */
[----:B------:R-:W-:Y:S02]  /*d7f0*/  FMNMX.FTZ R9, R144, R9, !PT ;  /* 0x0000000990097209 */ /* 0x000fe40007810000 */
[----:B------:R-:W-:Y:S02]  /*d800*/  ISETP.GE.OR P3, PT, R133, R199, !P3 ;  /* 0x000000c78500720c */ /* 0x000fe40005f66670 */
[----:B------:R-:W-:Y:S02]  /*d810*/  FSEL R135, R6, -INF , !P5 ;  /* 0xff80000006877808 */ /* 0x000fe40006800000 */
[-C--:B------:R-:W-:Y:S02]  /*d820*/  ISETP.GE.OR P1, PT, R132, R203.reuse, !P1 ;  /* 0x000000cb8400720c */ /* 0x080fe40004f26670 */
[C---:B------:R-:W-:Y:S02]  /*d830*/  ISETP.GE.OR P6, PT, R4.reuse, R203, !P6 ;  /* 0x000000cb0400720c */ /* 0x040fe400077c6670 */
[----:B------:R-:W-:Y:S02]  /*d840*/  ISETP.GE.OR P0, PT, R4, R199, !P0 ;  /* 0x000000c70400720c */ /* 0x000fe40004706670 */
[----:B------:R-:W-:Y:S02]  /*d850*/  FMNMX.FTZ R9, R138, R9, !PT ;  /* 0x000000098a097209 */ /* 0x000fe40007810000 */
[C---:B------:R-:W-:Y:S02]  /*d860*/  IADD3 R6, R3.reuse, 0x18, RZ ;  /* 0x0000001803067810 */ /* 0x040fe40007ffe0ff */
[----:B------:R-:W-:Y:S02]  /*d870*/  IADD3 R4, R3, 0x19, RZ ;  /* 0x0000001903047810 */ /* 0x000fe40007ffe0ff */
[----:B------:R-:W-:Y:S02]  /*d880*/  FSEL R5, R10, -INF , !P3 ;  /* 0xff8000000a057808 */ /* 0x000fe40005800000 */
[----:B------:R-:W-:Y:S02]  /*d890*/  FMNMX.FTZ R10, R135, R0, !PT ;  /* 0x00000000870a7209 */ /* 0x000fe40007810000 */
[----:B------:R-:W-:Y:S02]  /*d8a0*/  FSEL R162, R12, -INF , !P1 ;  /* 0xff8000000ca27808 */ /* 0x000fe40004800000 */
[----:B------:R-:W-:Y:S02]  /*d8b0*/  FSEL R11, R11, -INF , !P2 ;  /* 0xff8000000b0b7808 */ /* 0x000fe40005000000 */
[----:B------:R-:W-:Y:S02]  /*d8c0*/  FMNMX.FTZ R9, R136, R9, !PT ;  /* 0x0000000988097209 */ /* 0x000fe40007810000 */
[C---:B------:R-:W-:Y:S02]  /*d8d0*/  ISETP.GE.AND P4, PT, R6.reuse, R204, PT ;  /* 0x000000cc0600720c */ /* 0x040fe40003f86270 */
[----:B------:R-:W-:Y:S02]  /*d8e0*/  ISETP.GE.AND P2, PT, R6, R202, PT ;  /* 0x000000ca0600720c */ /* 0x000fe40003f46270 */
[C---:B------:R-:W-:Y:S02]  /*d8f0*/  ISETP.GE.AND P3, PT, R4.reuse, R204, PT ;  /* 0x000000cc0400720c */ /* 0x040fe40003f66270 */
[----:B------:R-:W-:Y:S02]  /*d900*/  ISETP.GE.AND P1, PT, R4, R202, PT ;  /* 0x000000ca0400720c */ /* 0x000fe40003f26270 */
[----:B------:R-:W-:Y:S02]  /*d910*/  FMNMX.FTZ R10, R7, R10, !PT ;  /* 0x0000000a070a7209 */ /* 0x000fe40007810000 */
[----:B------:R-:W-:Y:S02]  /*d920*/  ISETP.GE.AND P5, PT, R132, R202, PT ;  /* 0x000000ca8400720c */ /* 0x000fe40003fa6270 */
[----:B------:R-:W-:Y:S02]  /*d930*/  FSEL R160, R13, -INF , !P6 ;  /* 0xff8000000da07808 */ /* 0x000fe40007000000 */
[----:B------:R-:W-:Y:S02]  /*d940*/  FMNMX.FTZ R9, R162, R9, !PT ;  /* 0x00000009a2097209 */ /* 0x000fe40007810000 */
[C---:B------:R-:W-:Y:S02]  /*d950*/  ISETP.GE.OR P4, PT, R6.reuse, R203, !P4 ;  /* 0x000000cb0600720c */ /* 0x040fe40006786670 */
[----:B------:R-:W-:Y:S02]  /*d960*/  ISETP.GE.OR P2, PT, R6, R199, !P2 ;  /* 0x000000c70600720c */ /* 0x000fe40005746670 */
[C---:B------:R-:W-:Y:S02]  /*d970*/  ISETP.GE.OR P3, PT, R4.reuse, R203, !P3 ;  /* 0x000000cb0400720c */ /* 0x040fe40005f66670 */
[-C--:B------:R-:W-:Y:S02]  /*d980*/  ISETP.GE.OR P1, PT, R4, R199.reuse, !P1 ;  /* 0x000000c70400720c */ /* 0x080fe40004f26670 */
[C---:B------:R-:W-:Y:S02]  /*d990*/  IADD3 R6, R3.reuse, 0x20, RZ ;  /* 0x0000002003067810 */ /* 0x040fe40007ffe0ff */
[----:B------:R-:W-:Y:S02]  /*d9a0*/  IADD3 R4, R3, 0x21, RZ ;  /* 0x0000002103047810 */ /* 0x000fe40007ffe0ff */
[----:B------:R-:W-:Y:S02]  /*d9b0*/  ISETP.GE.OR P5, PT, R132, R199, !P5 ;  /* 0x000000c78400720c */ /* 0x000fe40006fa6670 */
[----:B------:R-:W-:Y:S02]  /*d9c0*/  FMNMX.FTZ R10, R5, R10, !PT ;  /* 0x0000000a050a7209 */ /* 0x000fe40007810000 */
[----:B------:R-:W-:Y:S02]  /*d9d0*/  FSEL R163, R15, -INF , !P0 ;  /* 0xff8000000fa37808 */ /* 0x000fe40004000000 */
[----:B------:R-:W-:Y:S02]  /*d9e0*/  FSEL R142, R16, -INF , !P4 ;  /* 0xff800000108e7808 */ /* 0x000fe40006000000 */
[----:B------:R-:W-:Y:S02]  /*d9f0*/  FMNMX.FTZ R9, R160, R9, !PT ;  /* 0x00000009a0097209 */ /* 0x000fe40007810000 */
[-C--:B------:R-:W-:Y:S02]  /*da00*/  ISETP.GE.AND P0, PT, R6, R204.reuse, PT ;  /* 0x000000cc0600720c */ /* 0x080fe40003f06270 */
[C---:B------:R-:W-:Y:S02]  /*da10*/  ISETP.GE.AND P6, PT, R4.reuse, R204, PT ;  /* 0x000000cc0400720c */ /* 0x040fe40003fc6270 */
[----:B------:R-:W-:Y:S02]  /*da20*/  ISETP.GE.AND P4, PT, R4, R202, PT ;  /* 0x000000ca0400720c */ /* 0x000fe40003f86270 */
[----:B------:R-:W-:Y:S02]  /*da30*/  FSEL R165, R14, -INF , !P5 ;  /* 0xff8000000ea57808 */ /* 0x000fe40006800000 */
[----:B------:R-:W-:Y:S02]  /*da40*/  FMNMX.FTZ R10, R11, R10, !PT ;  /* 0x0000000a0b0a7209 */ /* 0x000fe40007810000 */
[----:B------:R-:W-:Y:S02]  /*da50*/  ISETP.GE.AND P5, PT, R6, R202, PT ;  /* 0x000000ca0600720c */ /* 0x000fe40003fa6270 */
[----:B------:R-:W-:Y:S02]  /*da60*/  FSEL R140, R17, -INF , !P3 ;  /* 0xff800000118c7808 */ /* 0x000fe40005800000 */
[----:B------:R-:W-:Y:S02]  /*da70*/  FMNMX.FTZ R9, R142, R9, !PT ;  /* 0x000000098e097209 */ /* 0x000fe40007810000 */
[-C--:B------:R-:W-:Y:S02]  /*da80*/  ISETP.GE.OR P0, PT, R6, R203.reuse, !P0 ;  /* 0x000000cb0600720c */ /* 0x080fe40004706670 */
[C---:B------:R-:W-:Y:S02]  /*da90*/  ISETP.GE.OR P6, PT, R4.reuse, R203, !P6 ;  /* 0x000000cb0400720c */ /* 0x040fe400077c6670 */
[-C--:B------:R-:W-:Y:S02]  /*daa0*/  ISETP.GE.OR P4, PT, R4, R199.reuse, !P4 ;  /* 0x000000c70400720c */ /* 0x080fe40006786670 */
[----:B------:R-:W-:Y:S02]  /*dab0*/  IADD3 R4, R3, 0x28, RZ ;  /* 0x0000002803047810 */ /* 0x000fe40007ffe0ff */
[----:B------:R-:W-:Y:S02]  /*dac0*/  FMNMX.FTZ R10, R165, R10, !PT ;  /* 0x0000000aa50a7209 */ /* 0x000fe40007810000 */
[----:B------:R-:W-:Y:S02]  /*dad0*/  ISETP.GE.OR P5, PT, R6, R199, !P5 ;  /* 0x000000c70600720c */ /* 0x000fe40006fa6670 */
[----:B------:R-:W-:Y:S02]  /*dae0*/  IADD3 R6, R3, 0x29, RZ ;  /* 0x0000002903067810 */ /* 0x000fe40007ffe0ff */
[----:B------:R-:W-:Y:S02]  /*daf0*/  FSEL R158, R20, -INF , !P0 ;  /* 0xff800000149e7808 */ /* 0x000fe40004000000 */
[----:B------:R-:W-:Y:S02]  /*db00*/  FMNMX.FTZ R9, R140, R9, !PT ;  /* 0x000000098c097209 */ /* 0x000fe40007810000 */
[----:B------:R-:W-:Y:S02]  /*db10*/  ISETP.GE.AND P3, PT, R4, R204, PT ;  /* 0x000000cc0400720c */ /* 0x000fe40003f66270 */
[----:B------:R-:W-:Y:S02]  /*db20*/  FSEL R143, R18, -INF , !P2 ;  /* 0xff800000128f7808 */ /* 0x000fe40005000000 */
[----:B------:R-:W-:Y:S02]  /*db30*/  FSEL R141, R19, -INF , !P1 ;  /* 0xff800000138d7808 */ /* 0x000fe40004800000 */
[----:B------:R-:W-:Y:S02]  /*db40*/  FMNMX.FTZ R10, R163, R10, !PT ;  /* 0x0000000aa30a7209 */ /* 0x000fe40007810000 */
[----:B------:R-:W-:Y:S02]  /*db50*/  ISETP.GE.AND P1, PT, R4, R202, PT ;  /* 0x000000ca0400720c */ /* 0x000fe40003f26270 */
[----:B------:R-:W-:Y:S02]  /*db60*/  ISETP.GE.AND P2, PT, R6, R204, PT ;  /* 0x000000cc0600720c */ /* 0x000fe40003f46270 */
[----:B------:R-:W-:Y:S02]  /*db70*/  FSEL R156, R21, -INF , !P6 ;  /* 0xff800000159c7808 */ /* 0x000fe40007000000 */
[----:B------:R-:W-:Y:S02]  /*db80*/  FMNMX.FTZ R9, R158, R9, !PT ;  /* 0x000000099e097209 */ /* 0x000fe40007810000 */
[----:B------:R-:W-:Y:S02]  /*db90*/  ISETP.GE.OR P3, PT, R4, R203, !P3 ;  /* 0x000000cb0400720c */ /* 0x000fe40005f66670 */
[----:B------:R-:W-:Y:S02]  /*dba0*/  IADD3 R8, R3, 0x30, RZ ;  /* 0x0000003003087810 */ /* 0x000fe40007ffe0ff */
[----:B------:R-:W-:Y:S02]  /*dbb0*/  ISETP.GE.AND P0, PT, R6, R202, PT ;  /* 0x000000ca0600720c */ /* 0x000fe40003f06270 */
[----:B------:R-:W-:Y:S02]  /*dbc0*/  FMNMX.FTZ R10, R143, R10, !PT ;  /* 0x0000000a8f0a7209 */ /* 0x000fe40007810000 */
[----:B------:R-:W-:Y:S02]  /*dbd0*/  ISETP.GE.OR P1, PT, R4, R199, !P1 ;  /* 0x000000c70400720c */ /* 0x000fe40004f26670 */
[----:B------:R-:W-:Y:S02]  /*dbe0*/  ISETP.GE.OR P2, PT, R6, R203, !P2 ;  /* 0x000000cb0600720c */ /* 0x000fe40005746670 */
[C---:B------:R-:W-:Y:S02]  /*dbf0*/  IADD3 R4, R3.reuse, 0x38, RZ ;  /* 0x0000003803047810 */ /* 0x040fe40007ffe0ff */
[----:B------:R-:W-:Y:S02]  /*dc00*/  FSEL R154, R24, -INF , !P3 ;  /* 0xff800000189a7808 */ /* 0x000fe40005800000 */
[----:B------:R-:W-:Y:S02]  /*dc10*/  FMNMX.FTZ R9, R156, R9, !PT ;  /* 0x000000099c097209 */ /* 0x000fe40007810000 */
[----:B------:R-:W-:Y:S02]  /*dc20*/  ISETP.GE.OR P0, PT, R6, R199, !P0 ;  /* 0x000000c70600720c */ /* 0x000fe40004706670 */
[----:B------:R-:W-:Y:S02]  /*dc30*/  ISETP.GE.AND P6, PT, R8, R204, PT ;  /* 0x000000cc0800720c */ /* 0x000fe40003fc6270 */
[----:B------:R-:W-:Y:S02]  /*dc40*/  IADD3 R6, R3, 0x31, RZ ;  /* 0x0000003103067810 */ /* 0x000fe40007ffe0ff */
[----:B------:R-:W-:Y:S02]  /*dc50*/  FSEL R152, R25, -INF , !P2 ;  /* 0xff80000019987808 */ /* 0x000fe40005000000 */
[----:B------:R-:W-:Y:S02]  /*dc60*/  FSEL R161, R22, -INF , !P5 ;  /* 0xff80000016a17808 */ /* 0x000fe40006800000 */
[----:B------:R-:W-:Y:S02]  /*dc70*/  FMNMX.FTZ R10, R141, R10, !PT ;  /* 0x0000000a8d0a7209 */ /* 0x000fe40007810000 */
[-C--:B------:R-:W-:Y:S02]  /*dc80*/  ISETP.GE.AND P2, PT, R4, R204.reuse, PT ;  /* 0x000000cc0400720c */ /* 0x080fe40003f46270 */
[----:B------:R-:W-:Y:S02]  /*dc90*/  FMNMX.FTZ R9, R154, R9, !PT ;  /* 0x000000099a097209 */ /* 0x000fe40007810000 */
[-C--:B------:R-:W-:Y:S02]  /*dca0*/  ISETP.GE.OR P6, PT, R8, R203.reuse, !P6 ;  /* 0x000000cb0800720c */ /* 0x080fe400077c6670 */
[----:B------:R-:W-:Y:S02]  /*dcb0*/  ISETP.GE.AND P3, PT, R6, R204, PT ;  /* 0x000000cc0600720c */ /* 0x000fe40003f66270 */
[----:B------:R-:W-:Y:S02]  /*dcc0*/  FSEL R159, R23, -INF , !P4 ;  /* 0xff800000179f7808 */ /* 0x000fe40006000000 */
[----:B------:R-:W-:Y:S01]  /*dcd0*/  FMNMX.FTZ R10, R161, R10, !PT ;  /* 0x0000000aa10a7209 */ /* 0x000fe20007810000 */
[----:B------:R-:W-:Y:S01]  /*dce0*/  LDSM.16.MT88.4 R20, [R186+0xc000] ;  /* 0x00c00000ba14783b */ /* 0x000fe20000004200 */
[----:B------:R-:W-:Y:S02]  /*dcf0*/  ISETP.GE.OR P2, PT, R4, R203, !P2 ;  /* 0x000000cb0400720c */ /* 0x000fe40005746670 */
[----:B------:R-:W-:Y:S02]  /*dd00*/  FSEL R151, R28, -INF , !P6 ;  /* 0xff8000001c977808 */ /* 0x000fe40007000000 */
[----:B------:R-:W-:Y:S02]  /*dd10*/  FMNMX.FTZ R12, R152, R9, !PT ;  /* 0x00000009980c7209 */ /* 0x000fe40007810000 */
[----:B------:R-:W-:Y:S02]  /*dd20*/  ISETP.GE.OR P3, PT, R6, R203, !P3 ;  /* 0x000000cb0600720c */ /* 0x000fe40005f66670 */
[----:B------:R-:W-:Y:S02]  /*dd30*/  IADD3 R3, R3, 0x39, RZ ;  /* 0x0000003903037810 */ /* 0x000fe40007ffe0ff */
[----:B------:R-:W-:Y:S02]  /*dd40*/  FSEL R148, R32, -INF , !P2 ;  /* 0xff80000020947808 */ /* 0x000fe40005000000 */
[----:B------:R-:W-:Y:S02]  /*dd50*/  FSEL R157, R26, -INF , !P1 ;  /* 0xff8000001a9d7808 */ /* 0x000fe40004800000 */
[----:B------:R-:W-:Y:S02]  /*dd60*/  FMNMX.FTZ R10, R159, R10, !PT ;  /* 0x0000000a9f0a7209 */ /* 0x000fe40007810000 */
[C---:B------:R-:W-:Y:S02]  /*dd70*/  ISETP.GE.AND P2, PT, R8.reuse, R202, PT ;  /* 0x000000ca0800720c */ /* 0x040fe40003f46270 */
[----:B------:R-:W-:Y:S02]  /*dd80*/  FSEL R150, R29, -INF , !P3 ;  /* 0xff8000001d967808 */ /* 0x000fe40005800000 */
[----:B------:R-:W-:Y:S02]  /*dd90*/  FMNMX.FTZ R9, R151, R12, !PT ;  /* 0x0000000c97097209 */ /* 0x000fe40007810000 */
[----:B------:R-:W-:Y:S02]  /*dda0*/  ISETP.GE.AND P6, PT, R3, R204, PT ;  /* 0x000000cc0300720c */ /* 0x000fe40003fc6270 */
[----:B------:R-:W-:Y:S02]  /*ddb0*/  FSEL R155, R27, -INF , !P0 ;  /* 0xff8000001b9b7808 */ /* 0x000fe40004000000 */
[----:B------:R-:W-:Y:S02]  /*ddc0*/  ISETP.GE.OR P1, PT, R8, R199, !P2 ;  /* 0x000000c70800720c */ /* 0x000fe40005726670 */
[----:B------:R-:W-:Y:S02]  /*ddd0*/  FMNMX.FTZ R8, R157, R10, !PT ;  /* 0x0000000a9d087209 */ /* 0x000fe40007810000 */
[----:B------:R-:W-:Y:S02]  /*dde0*/  ISETP.GE.AND P2, PT, R6, R202, PT ;  /* 0x000000ca0600720c */ /* 0x000fe40003f46270 */
[----:B------:R-:W-:Y:S02]  /*ddf0*/  FMNMX.FTZ R9, R150, R9, !PT ;  /* 0x0000000996097209 */ /* 0x000fe40007810000 */
[----:B------:R-:W-:Y:S02]  /*de00*/  ISETP.GE.OR P6, PT, R3, R203, !P6 ;  /* 0x000000cb0300720c */ /* 0x000fe400077c6670 */
[----:B------:R-:W-:Y:S02]  /*de10*/  FSEL R149, R30, -INF , !P1 ;  /* 0xff8000001e957808 */ /* 0x000fe40004800000 */
[----:B------:R-:W-:Y:S02]  /*de20*/  FMNMX.FTZ R8, R155, R8, !PT ;  /* 0x000000089b087209 */ /* 0x000fe40007810000 */
[----:B------:R-:W-:Y:S02]  /*de30*/  ISETP.GE.OR P2, PT, R6, R199, !P2 ;  /* 0x000000c70600720c */ /* 0x000fe40005746670 */
[----:B------:R-:W-:Y:S02]  /*de40*/  ISETP.GE.AND P0, PT, R4, R202, PT ;  /* 0x000000ca0400720c */ /* 0x000fe40003f06270 */
[----:B------:R-:W-:Y:S02]  /*de50*/  FSEL R146, R33, -INF , !P6 ;  /* 0xff80000021927808 */ /* 0x000fe40007000000 */
[----:B------:R-:W-:Y:S02]  /*de60*/  FMNMX.FTZ R13, R148, R9, !PT ;  /* 0x00000009940d7209 */ /* 0x000fe40007810000 */
[----:B------:R-:W-:Y:S02]  /*de70*/  FSEL R147, R31, -INF , !P2 ;  /* 0xff8000001f937808 */ /* 0x000fe40005000000 */
[----:B------:R-:W-:Y:S01]  /*de80*/  FMNMX.FTZ R8, R149, R8, !PT ;  /* 0x0000000895087209 */ /* 0x000fe20007810000 */
[----:B------:R-:W-:Y:S01]  /*de90*/  LDSM.16.MT88.4 R28, [R185+0xc000] ;  /* 0x00c00000b91c783b */ /* 0x000fe20000004200 */
[----:B------:R-:W-:Y:S02]  /*dea0*/  ISETP.GE.OR P1, PT, R4, R199, !P0 ;  /* 0x000000c70400720c */ /* 0x000fe40004726670 */
[----:B------:R-:W-:Y:S02]  /*deb0*/  ISETP.GE.AND P0, PT, R3, R202, PT ;  /* 0x000000ca0300720c */ /* 0x000fe40003f06270 */
[----:B------:R-:W-:Y:S02]  /*dec0*/  FMNMX.FTZ R9, R146, R13, !PT ;  /* 0x0000000d92097209 */ /* 0x000fe40007810000 */
[----:B------:R-:W-:Y:S01]  /*ded0*/  FSEL R145, R34, -INF , !P1 ;  /* 0xff80000022917808 */ /* 0x000fe20004800000 */
[----:B------:R-:W-:Y:S01]  /*dee0*/  LDSM.16.MT88.4 R12, [R188+0xc000] ;  /* 0x00c00000bc0c783b */ /* 0x000fe20000004200 */
[----:B------:R-:W-:Y:S02]  /*def0*/  FMNMX.FTZ R8, R147, R8, !PT ;  /* 0x0000000893087209 */ /* 0x000fe40007810000 */
[----:B------:R-:W-:Y:S02]  /*df00*/  ISETP.GE.OR P0, PT, R3, R199, !P0 ;  /* 0x000000c70300720c */ /* 0x000fe40004706670 */
[----:B------:R-:W-:Y:S02]  /*df10*/  FMNMX.FTZ R8, R145, R8, !PT ;  /* 0x0000000891087209 */ /* 0x000fe40007810000 */
[----:B------:R-:W-:Y:S01]  /*df20*/  FSEL R133, R35, -INF , !P0 ;  /* 0xff80000023857808 */ /* 0x000fe20004000000 */
[----:B------:R-:W-:Y:S03]  /*df30*/  SHFL.BFLY PT, R10, R9, 0x2, 0x1f ;  /* 0x0c401f00090a7f89 */ /* 0x000fe600000e0000 */
[----:B------:R-:W-:Y:S05]  /*df40*/  FMNMX.FTZ R6, R133, R8, !PT ;  /* 0x0000000885067209 */ /* 0x000fea0007810000 */
[----:B------:R-:W1:Y:S02]  /*df50*/  SHFL.BFLY PT, R3, R6, 0x2, 0x1f ;  /* 0x0c401f0006037f89 */ /* 0x000e6400000e0000 */
[----:B-1----:R-:W-:Y:S02]  /*df60*/  FMNMX.FTZ R4, R6, R3, !PT ;  /* 0x0000000306047209 */ /* 0x002fe40007810000 */
[----:B------:R-:W-:Y:S04]  /*df70*/  FMNMX.FTZ R9, R9, R10, !PT ;  /* 0x0000000a09097209 */ /* 0x000fe80007810000 */
[----:B------:R-:W1:Y:S08]  /*df80*/  SHFL.BFLY PT, R3, R4, 0x1, 0x1f ;  /* 0x0c201f0004037f89 */ /* 0x000e7000000e0000 */
[----:B------:R-:W2:Y:S01]  /*df90*/  SHFL.BFLY PT, R132, R9, 0x1, 0x1f ;  /* 0x0c201f0009847f89 */ /* 0x000ea200000e0000 */
[----:B-1----:R-:W-:Y:S04]  /*dfa0*/  FMNMX.FTZ R3, R4, R3, !PT ;  /* 0x0000000304037209 */ /* 0x002fe80007810000 */
[----:B------:R-:W-:Y:S02]  /*dfb0*/  FSETP.NEU.FTZ.AND P0, PT, R3, -INF , PT ;  /* 0xff8000000300780b */ /* 0x000fe40003f1d000 */
[----:B--2---:R-:W-:Y:S04]  /*dfc0*/  FMNMX.FTZ R132, R9, R132, !PT ;  /* 0x0000008409847209 */ /* 0x004fe80007810000 */
[C---:B------:R-:W-:Y:S01]  /*dfd0*/  FSETP.NEU.FTZ.AND P1, PT, R132.reuse, -INF , PT ;  /* 0xff8000008400780b */ /* 0x040fe20003f3d000 */
[----:B------:R-:W-:Y:S05]  /*dfe0*/  FMUL.FTZ R153, R132, c[0x0][0x23c] ;  /* 0x00008f0084997a20 */ /* 0x000fea0000410000 */
[----:B------:R-:W-:Y:S05]  /*dff0*/  FSEL R153, R153, RZ, P1 ;  /* 0x000000ff99997208 */ /* 0x000fea0000800000 */
[--C-:B------:R-:W-:Y:S02]  /*e000*/  FFMA.FTZ R215, R134, c[0x0][0x23c], -R153.reuse ;  /* 0x00008f0086d77a23 */ /* 0x100fe40000010899 */
[--C-:B------:R-:W-:Y:S02]  /*e010*/  FFMA.FTZ R134, R144, c[0x0][0x23c], -R153.reuse ;  /* 0x00008f0090867a23 */ /* 0x100fe40000010899 */
[----:B------:R-:W-:Y:S02]  /*e020*/  FMUL.FTZ R144, R3, c[0x0][0x23c] ;  /* 0x00008f0003907a20 */ /* 0x000fe40000410000 */
[--C-:B------:R-:W-:Y:S01]  /*e030*/  FFMA.FTZ R210, R138, c[0x0][0x23c], -R153.reuse ;  /* 0x00008f008ad27a23 */ /* 0x100fe20000010899 */
[----:B------:R-:W-:Y:S01]  /*e040*/  MUFU.EX2 R215, R215 ;  /* 0x000000d700d77308 */ /* 0x000fe20000000800 */
[--C-:B------:R-:W-:Y:S01]  /*e050*/  FFMA.FTZ R171, R136, c[0x0][0x23c], -R153.reuse ;  /* 0x00008f0088ab7a23 */ /* 0x100fe20000010899 */
[----:B------:R-:W-:Y:S01]  /*e060*/  FSEL R144, R144, RZ, P0 ;  /* 0x000000ff90907208 */ /* 0x000fe20000000000 */
[--C-:B------:R-:W-:Y:S02]  /*e070*/  FFMA.FTZ R214, R162, c[0x0][0x23c], -R153.reuse ;  /* 0x00008f00a2d67a23 */ /* 0x100fe40000010899 */
[--C-:B------:R-:W-:Y:S02]  /*e080*/  FFMA.FTZ R217, R160, c[0x0][0x23c], -R153.reuse ;  /* 0x00008f00a0d97a23 */ /* 0x100fe40000010899 */
[--C-:B------:R-:W-:Y:S01]  /*e090*/  FFMA.FTZ R168, R5, c[0x0][0x23c], -R144.reuse ;  /* 0x00008f0005a87a23 */ /* 0x100fe20000010890 */
[----:B------:R-:W-:Y:S01]  /*e0a0*/  FSEL R5, R132, RZ, P1 ;  /* 0x000000ff84057208 */ /* 0x000fe20000800000 */
[--C-:B------:R-:W-:Y:S01]  /*e0b0*/  FFMA.FTZ R170, R135, c[0x0][0x23c], -R144.reuse ;  /* 0x00008f0087aa7a23 */ /* 0x100fe20000010890 */
[----:B------:R-:W1:Y:S01]  /*e0c0*/  MUFU.EX2 R134, R134 ;  /* 0x0000008600867308 */ /* 0x000e620000000800 */
[----:B------:R-:W-:Y:S02]  /*e0d0*/  FFMA.FTZ R169, R7, c[0x0][0x23c], -R144 ;  /* 0x00008f0007a97a23 */ /* 0x000fe40000010890 */
[----:B------:R-:W-:Y:S01]  /*e0e0*/  FADD.FTZ R4, -R5, R2 ;  /* 0x0000000205047221 */ /* 0x000fe20000010100 */
[----:B------:R-:W-:Y:S01]  /*e0f0*/  FSEL R5, R3, RZ, P0 ;  /* 0x000000ff03057208 */ /* 0x000fe20000000000 */
[----:B------:R-:W-:Y:S01]  /*e100*/  FFMA.FTZ R135, R11, c[0x0][0x23c], -R144 ;  /* 0x00008f000b877a23 */ /* 0x000fe20000010890 */
[----:B------:R-:W-:Y:S01]  /*e110*/  PLOP3.LUT P0, PT, PT, PT, UP2, 0x80, 0x0 ;  /* 0x000000000000781c */ /* 0x000fe20003f0f028 */
[----:B------:R-:W-:Y:S02]  /*e120*/  FMUL.FTZ R2, R4, c[0x0][0x23c] ;  /* 0x00008f0004027a20 */ /* 0x000fe40000410000 */
[----:B------:R-:W-:Y:S01]  /*e130*/  FADD.FTZ R5, -R5, R0 ;  /* 0x0000000005057221 */ /* 0x000fe20000010100 */
[----:B------:R-:W-:Y:S01]  /*e140*/  MUFU.EX2 R210, R210 ;  /* 0x000000d200d27308 */ /* 0x000fe20000000800 */
[--C-:B------:R-:W-:Y:S02]  /*e150*/  FFMA.FTZ R216, R142, c[0x0][0x23c], -R153.reuse ;  /* 0x00008f008ed87a23 */ /* 0x100fe40000010899 */
[----:B------:R-:W-:Y:S02]  /*e160*/  FMUL.FTZ R0, R5, c[0x0][0x23c] ;  /* 0x00008f0005007a20 */ /* 0x000fe40000410000 */
[--C-:B------:R-:W-:Y:S02]  /*e170*/  FFMA.FTZ R219, R140, c[0x0][0x23c], -R153.reuse ;  /* 0x00008f008cdb7a23 */ /* 0x100fe40000010899 */
[--C-:B------:R-:W-:Y:S02]  /*e180*/  FFMA.FTZ R218, R165, c[0x0][0x23c], -R144.reuse ;  /* 0x00008f00a5da7a23 */ /* 0x100fe40000010890 */
[----:B------:R-:W-:Y:S01]  /*e190*/  LDSM.16.MT88.4 R164, [R188+0x11800] ;  /* 0x01180000bca4783b */ /* 0x000fe20000004200 */
[----:B------:R-:W2:Y:S01]  /*e1a0*/  MUFU.EX2 R171, R171 ;  /* 0x000000ab00ab7308 */ /* 0x000ea20000000800 */
[--C-:B------:R-:W-:Y:S02]  /*e1b0*/  FFMA.FTZ R221, R163, c[0x0][0x23c], -R144.reuse ;  /* 0x00008f00a3dd7a23 */ /* 0x100fe40000010890 */
[--C-:B------:R-:W-:Y:S01]  /*e1c0*/  FFMA.FTZ R220, R143, c[0x0][0x23c], -R144.reuse ;  /* 0x00008f008fdc7a23 */ /* 0x100fe20000010890 */
[----:B-1----:R-:W-:Y:S01]  /*e1d0*/  F2FP.BF16.PACK_AB R136, R134, R215 ;  /* 0x000000d78688723e */ /* 0x002fe200000010ff */
[--C-:B------:R-:W-:Y:S02]  /*e1e0*/  FFMA.FTZ R223, R141, c[0x0][0x23c], -R144.reuse ;  /* 0x00008f008ddf7a23 */ /* 0x100fe40000010890 */
[----:B------:R-:W-:Y:S01]  /*e1f0*/  LDSM.16.MT88.4 R140, [R185+0xe800] ;  /* 0x00e80000b98c783b */ /* 0x000fe20000004200 */
[--C-:B------:R-:W-:Y:S02]  /*e200*/  FFMA.FTZ R222, R158, c[0x0][0x23c], -R153.reuse ;  /* 0x00008f009ede7a23 */ /* 0x100fe40000010899 */
[----:B------:R-:W-:Y:S01]  /*e210*/  MUFU.EX2 R170, R170 ;  /* 0x000000aa00aa7308 */ /* 0x000fe20000000800 */
[--C-:B------:R-:W-:Y:S02]  /*e220*/  FFMA.FTZ R225, R156, c[0x0][0x23c], -R153.reuse ;  /* 0x00008f009ce17a23 */ /* 0x100fe40000010899 */
[--C-:B------:R-:W-:Y:S02]  /*e230*/  FFMA.FTZ R224, R154, c[0x0][0x23c], -R153.reuse ;  /* 0x00008f009ae07a23 */ /* 0x100fe40000010899 */
[--C-:B------:R-:W-:Y:S02]  /*e240*/  FFMA.FTZ R227, R152, c[0x0][0x23c], -R153.reuse ;  /* 0x00008f0098e37a23 */ /* 0x100fe40000010899 */
[--C-:B------:R-:W-:Y:S02]  /*e250*/  FFMA.FTZ R226, R161, c[0x0][0x23c], -R144.reuse ;  /* 0x00008f00a1e27a23 */ /* 0x100fe40000010890 */
[----:B------:R-:W-:Y:S01]  /*e260*/  LDSM.16.MT88.4 R160, [R184+0xf800] ;  /* 0x00f80000b8a0783b */ /* 0x000fe20000004200 */
[----:B------:R-:W1:Y:S01]  /*e270*/  MUFU.EX2 R169, R169 ;  /* 0x000000a900a97308 */ /* 0x000e620000000800 */
[--C-:B------:R-:W-:Y:S02]  /*e280*/  FFMA.FTZ R229, R159, c[0x0][0x23c], -R144.reuse ;  /* 0x00008f009fe57a23 */ /* 0x100fe40000010890 */
[--C-:B------:R-:W-:Y:S01]  /*e290*/  FFMA.FTZ R228, R157, c[0x0][0x23c], -R144.reuse ;  /* 0x00008f009de47a23 */ /* 0x100fe20000010890 */
[----:B--2---:R-:W-:Y:S01]  /*e2a0*/  F2FP.BF16.PACK_AB R138, R171, R210 ;  /* 0x000000d2ab8a723e */ /* 0x004fe200000010ff */
[--C-:B------:R-:W-:Y:S02]  /*e2b0*/  FFMA.FTZ R231, R155, c[0x0][0x23c], -R144.reuse ;  /* 0x00008f009be77a23 */ /* 0x100fe40000010890 */
[----:B------:R-:W-:Y:S01]  /*e2c0*/  LDSM.16.MT88.4 R156, [R185+0xf800] ;  /* 0x00f80000b99c783b */ /* 0x000fe20000004200 */
[--C-:B------:R-:W-:Y:S02]  /*e2d0*/  FFMA.FTZ R230, R151, c[0x0][0x23c], -R153.reuse ;  /* 0x00008f0097e67a23 */ /* 0x100fe40000010899 */
[----:B------:R-:W-:Y:S01]  /*e2e0*/  MUFU.EX2 R168, R168 ;  /* 0x000000a800a87308 */ /* 0x000fe20000000800 */
[--C-:B------:R-:W-:Y:S02]  /*e2f0*/  FFMA.FTZ R233, R150, c[0x0][0x23c], -R153.reuse ;  /* 0x00008f0096e97a23 */ /* 0x100fe40000010899 */
[--C-:B------:R-:W-:Y:S02]  /*e300*/  FFMA.FTZ R232, R148, c[0x0][0x23c], -R153.reuse ;  /* 0x00008f0094e87a23 */ /* 0x100fe40000010899 */
[--C-:B------:R-:W-:Y:S02]  /*e310*/  FFMA.FTZ R234, R149, c[0x0][0x23c], -R144.reuse ;  /* 0x00008f0095ea7a23 */ /* 0x100fe40000010890 */
[----:B------:R-:W-:Y:S01]  /*e320*/  LDSM.16.MT88.4 R148, [R188+0xf800] ;  /* 0x00f80000bc94783b */ /* 0x000fe20000004200 */
[--C-:B------:R-:W-:Y:S02]  /*e330*/  FFMA.FTZ R237, R147, c[0x0][0x23c], -R144.reuse ;  /* 0x00008f0093ed7a23 */ /* 0x100fe40000010890 */
[----:B------:R-:W2:Y:S01]  /*e340*/  MUFU.EX2 R135, R135 ;  /* 0x0000008700877308 */ /* 0x000ea20000000800 */
[--C-:B------:R-:W-:Y:S02]  /*e350*/  FFMA.FTZ R236, R145, c[0x0][0x23c], -R144.reuse ;  /* 0x00008f0091ec7a23 */ /* 0x100fe40000010890 */
[----:B------:R-:W-:Y:S01]  /*e360*/  FFMA.FTZ R153, R146, c[0x0][0x23c], -R153 ;  /* 0x00008f0092997a23 */ /* 0x000fe20000010899 */
[----:B-1----:R-:W-:Y:S01]  /*e370*/  F2FP.BF16.PACK_AB R137, R169, R170 ;  /* 0x000000aaa989723e */ /* 0x002fe200000010ff */
[----:B------:R-:W-:Y:S05]  /*e380*/  FFMA.FTZ R144, R133, c[0x0][0x23c], -R144 ;  /* 0x00008f0085907a23 */ /* 0x000fea0000010890 */
[----:B------:R-:W1:Y:S10]  /*e390*/  MUFU.EX2 R2, R2 ;  /* 0x0000000200027308 */ /* 0x000e740000000800 */
[----:B------:R-:W3:Y:S01]  /*e3a0*/  MUFU.EX2 R0, R0 ;  /* 0x0000000000007308 */ /* 0x000ee20000000800 */
[----:B--2---:R-:W-:Y:S09]  /*e3b0*/  F2FP.BF16.PACK_AB R139, R135, R168 ;  /* 0x000000a8878b723e */ /* 0x004ff200000010ff */
[----:B------:R2:W-:Y:S01]  /*e3c0*/  MUFU.EX2 R235, R153 ;  /* 0x0000009900eb7308 */ /* 0x0005e20000000800 */
[C---:B-1----:R-:W-:Y:S02]  /*e3d0*/  FMUL.FTZ R4, R2.reuse, R128 ;  /* 0x0000008002047220 */ /* 0x042fe40000410000 */
[C---:B------:R-:W-:Y:S02]  /*e3e0*/  FMUL.FTZ R5, R2.reuse, R129 ;  /* 0x0000008102057220 */ /* 0x040fe40000410000 */
[C---:B------:R-:W-:Y:S02]  /*e3f0*/  FMUL.FTZ R8, R2.reuse, R124 ;  /* 0x0000007c02087220 */ /* 0x040fe40000410000 */
[C---:B------:R-:W-:Y:S03]  /*e400*/  FMUL.FTZ R9, R2.reuse, R125 ;  /* 0x0000007d02097220 */ /* 0x040fe60000410000 */
[----:B------:R1:W-:Y:S01]  /*e410*/  MUFU.EX2 R133, R144 ;  /* 0x0000009000857308 */ /* 0x0003e20000000800 */
[----:B------:R-:W-:Y:S02]  /*e420*/  FMUL.FTZ R16, R2, R116 ;  /* 0x0000007402107220 */ /* 0x000fe40000410000 */
[C---:B---3--:R-:W-:Y:S02]  /*e430*/  FMUL.FTZ R6, R0.reuse, R130 ;  /* 0x0000008200067220 */ /* 0x048fe40000410000 */
[C---:B------:R-:W-:Y:S02]  /*e440*/  FMUL.FTZ R7, R0.reuse, R131 ;  /* 0x0000008300077220 */ /* 0x040fe40000410000 */
[----:B------:R-:W-:Y:S01]  /*e450*/  LDSM.16.MT88.4 R128, [R186+0xe800] ;  /* 0x00e80000ba80783b */ /* 0x000fe20000004200 */
[C---:B------:R-:W-:Y:S02]  /*e460*/  FMUL.FTZ R10, R0.reuse, R126 ;  /* 0x0000007e000a7220 */ /* 0x040fe40000410000 */
[----:B------:R-:W-:Y:S01]  /*e470*/  FMUL.FTZ R11, R0, R127 ;  /* 0x0000007f000b7220 */ /* 0x000fe20000410000 */
[----:B------:R-:W-:Y:S01]  /*e480*/  MUFU.EX2 R214, R214 ;  /* 0x000000d600d67308 */ /* 0x000fe20000000800 */
[C---:B------:R-:W-:Y:S03]  /*e490*/  HMMA.16816.F32.BF16 R4, R136.reuse, R12, R4 ;  /* 0x0000000c8804723c */ /* 0x040fe60000041804 */
[----:B------:R-:W-:Y:S02]  /*e4a0*/  LDSM.16.MT88.4 R124, [R188+0xe800] ;  /* 0x00e80000bc7c783b */ /* 0x000fe40000004200 */
[C---:B------:R-:W-:Y:S02]  /*e4b0*/  FMUL.FTZ R17, R2.reuse, R117 ;  /* 0x0000007502117220 */ /* 0x040fe40000410000 */
[C---:B------:R-:W-:Y:S01]  /*e4c0*/  FMUL.FTZ R12, R2.reuse, R120 ;  /* 0x00000078020c7220 */ /* 0x040fe20000410000 */
[C---:B------:R-:W-:Y:S01]  /*e4d0*/  HMMA.16816.F32.BF16 R8, R136.reuse, R14, R8 ;  /* 0x0000000e8808723c */ /* 0x040fe20000041808 */
[----:B------:R-:W3:Y:S02]  /*e4e0*/  MUFU.EX2 R217, R217 ;  /* 0x000000d900d97308 */ /* 0x000ee40000000800 */
[----:B--2---:R-:W-:Y:S01]  /*e4f0*/  LDSM.16.MT88.4 R152, [R186+0xf800] ;  /* 0x00f80000ba98783b */ /* 0x004fe20000004200 */
[----:B------:R-:W-:Y:S02]  /*e500*/  FMUL.FTZ R13, R2, R121 ;  /* 0x00000079020d7220 */ /* 0x000fe40000410000 */
[C---:B------:R-:W-:Y:S02]  /*e510*/  FMUL.FTZ R18, R0.reuse, R118 ;  /* 0x0000007600127220 */ /* 0x040fe40000410000 */
[C---:B------:R-:W-:Y:S03]  /*e520*/  FMUL.FTZ R14, R0.reuse, R122 ;  /* 0x0000007a000e7220 */ /* 0x040fe60000410000 */
[----:B-1----:R-:W-:Y:S01]  /*e530*/  LDSM.16.MT88.4 R144, [R184+0xd800] ;  /* 0x00d80000b890783b */ /* 0x002fe20000004200 */
[C---:B------:R-:W-:Y:S01]  /*e540*/  FMUL.FTZ R15, R0.reuse, R123 ;  /* 0x0000007b000f7220 */ /* 0x040fe20000410000 */
[----:B------:R-:W-:Y:S01]  /*e550*/  MUFU.EX2 R216, R216 ;  /* 0x000000d800d87308 */ /* 0x000fe20000000800 */
[----:B------:R-:W-:Y:S02]  /*e560*/  FMUL.FTZ R19, R0, R119 ;  /* 0x0000007700137220 */ /* 0x000fe40000410000 */
[C---:B------:R-:W-:Y:S02]  /*e570*/  FMUL.FTZ R24, R2.reuse, R108 ;  /* 0x0000006c02187220 */ /* 0x040fe40000410000 */
[----:B------:R-:W-:Y:S01]  /*e580*/  FMUL.FTZ R25, R2, R109 ;  /* 0x0000006d02197220 */ /* 0x000fe20000410000 */
[C---:B------:R-:W-:Y:S01]  /*e590*/  HMMA.16816.F32.BF16 R12, R136.reuse, R20, R12 ;  /* 0x00000014880c723c */ /* 0x040fe2000004180c */
[----:B------:R-:W1:Y:S02]  /*e5a0*/  LDSM.16.MT88.4 R120, [R184+0xc000] ;  /* 0x00c00000b878783b */ /* 0x000e640000004200 */
[C---:B------:R-:W-:Y:S01]  /*e5b0*/  FMUL.FTZ R26, R0.reuse, R110 ;  /* 0x0000006e001a7220 */ /* 0x040fe20000410000 */
[----:B------:R-:W-:Y:S01]  /*e5c0*/  MUFU.EX2 R219, R219 ;  /* 0x000000db00db7308 */ /* 0x000fe20000000800 */
[----:B------:R-:W-:Y:S02]  /*e5d0*/  FMUL.FTZ R27, R0, R111 ;  /* 0x0000006f001b7220 */ /* 0x000fe40000410000 */
[C---:B------:R-:W-:Y:S01]  /*e5e0*/  FMUL.FTZ R20, R2.reuse, R112 ;  /* 0x0000007002147220 */ /* 0x040fe20000410000 */
[C---:B------:R-:W-:Y:S01]  /*e5f0*/  HMMA.16816.F32.BF16 R16, R136.reuse, R22, R16 ;  /* 0x000000168810723c */ /* 0x040fe20000041810 */
[----:B------:R-:W-:Y:S03]  /*e600*/  LDSM.16.MT88.4 R108, [R184+0xe000] ;  /* 0x00e00000b86c783b */ /* 0x000fe60000004200 */
[C---:B------:R-:W-:Y:S02]  /*e610*/  FMUL.FTZ R21, R2.reuse, R113 ;  /* 0x0000007102157220 */ /* 0x040fe40000410000 */
[----:B------:R-:W-:Y:S01]  /*e620*/  FMUL.FTZ R32, R2, R100 ;  /* 0x0000006402207220 */ /* 0x000fe20000410000 */
[----:B------:R-:W-:Y:S01]  /*e630*/  MUFU.EX2 R218, R218 ;  /* 0x000000da00da7308 */ /* 0x000fe20000000800 */
[C---:B------:R-:W-:Y:S01]  /*e640*/  FMUL.FTZ R22, R0.reuse, R114 ;  /* 0x0000007200167220 */ /* 0x040fe20000410000 */
[----:B------:R-:W-:Y:S03]  /*e650*/  LDSM.16.MT88.4 R116, [R186+0xc800] ;  /* 0x00c80000ba74783b */ /* 0x000fe60000004200 */
[----:B------:R-:W-:Y:S02]  /*e660*/  FMUL.FTZ R23, R0, R115 ;  /* 0x0000007300177220 */ /* 0x000fe40000410000 */
[----:B------:R-:W-:Y:S02]  /*e670*/  FMUL.FTZ R33, R2, R101 ;  /* 0x0000006502217220 */ /* 0x000fe40000410000 */
[C---:B------:R-:W-:Y:S01]  /*e680*/  FMUL.FTZ R34, R0.reuse, R102 ;  /* 0x0000006600227220 */ /* 0x040fe20000410000 */
[----:B------:R-:W2:Y:S01]  /*e690*/  LDSM.16.MT88.4 R112, [R188+0xe000] ;  /* 0x00e00000bc70783b */ /* 0x000ea20000004200 */
[----:B------:R-:W-:Y:S01]  /*e6a0*/  FMUL.FTZ R35, R0, R103 ;  /* 0x0000006700237220 */ /* 0x000fe20000410000 */
[C---:B------:R-:W-:Y:S01]  /*e6b0*/  HMMA.16816.F32.BF16 R20, R136.reuse, R28, R20 ;  /* 0x0000001c8814723c */ /* 0x040fe20000041814 */
[----:B------:R-:W4:Y:S02]  /*e6c0*/  MUFU.EX2 R221, R221 ;  /* 0x000000dd00dd7308 */ /* 0x000f240000000800 */
[C---:B------:R-:W-:Y:S02]  /*e6d0*/  FMUL.FTZ R36, R2.reuse, R36 ;  /* 0x0000002402247220 */ /* 0x040fe40000410000 */
[C---:B------:R-:W-:Y:S01]  /*e6e0*/  FMUL.FTZ R37, R2.reuse, R37 ;  /* 0x0000002502257220 */ /* 0x040fe20000410000 */
[----:B------:R-:W-:Y:S01]  /*e6f0*/  LDSM.16.MT88.4 R100, [R185+0xe000] ;  /* 0x00e00000b964783b */ /* 0x000fe20000004200 */
[C---:B------:R-:W-:Y:S01]  /*e700*/  FMUL.FTZ R28, R2.reuse, R104 ;  /* 0x00000068021c7220 */ /* 0x040fe20000410000 */
[C---:B------:R-:W-:Y:S03]  /*e710*/  HMMA.16816.F32.BF16 R24, R136.reuse, R30, R24 ;  /* 0x0000001e8818723c */ /* 0x040fe60000041818 */
[----:B------:R-:W-:Y:S01]  /*e720*/  MUFU.EX2 R220, R220 ;  /* 0x000000dc00dc7308 */ /* 0x000fe20000000800 */
[----:B------:R-:W-:Y:S02]  /*e730*/  FMUL.FTZ R29, R2, R105 ;  /* 0x00000069021d7220 */ /* 0x000fe40000410000 */
[C---:B------:R-:W-:Y:S02]  /*e740*/  FMUL.FTZ R38, R0.reuse, R38 ;  /* 0x0000002600267220 */ /* 0x040fe40000410000 */
[C---:B------:R-:W-:Y:S04]  /*e750*/  FMUL.FTZ R30, R0.reuse, R106 ;  /* 0x0000006a001e7220 */ /* 0x040fe80000410000 */
[C---:B------:R-:W-:Y:S01]  /*e760*/  FMUL.FTZ R31, R0.reuse, R107 ;  /* 0x0000006b001f7220 */ /* 0x040fe20000410000 */
[----:B------:R-:W5:Y:S01]  /*e770*/  MUFU.EX2 R223, R223 ;  /* 0x000000df00df7308 */ /* 0x000f620000000800 */
[----:B------:R-:W3:Y:S01]  /*e780*/  LDSM.16.MT88.4 R104, [R186+0xe000] ;  /* 0x00e00000ba68783b */ /* 0x000ee20000004200 */
[----:B------:R-:W-:Y:S02]  /*e790*/  FMUL.FTZ R39, R0, R39 ;  /* 0x0000002700277220 */ /* 0x000fe40000410000 */
[C---:B------:R-:W-:Y:S02]  /*e7a0*/  FMUL.FTZ R40, R2.reuse, R40 ;  /* 0x0000002802287220 */ /* 0x040fe40000410000 */
[C---:B-1----:R-:W-:Y:S03]  /*e7b0*/  HMMA.16816.F32.BF16 R28, R136.reuse, R120, R28 ;  /* 0x00000078881c723c */ /* 0x042fe6000004181c */
[----:B------:R-:W-:Y:S01]  /*e7c0*/  FMUL.FTZ R41, R2, R41 ;  /* 0x0000002902297220 */ /* 0x000fe20000410000 */
[----:B------:R-:W-:Y:S01]  /*e7d0*/  MUFU.EX2 R222, R222 ;  /* 0x000000de00de7308 */ /* 0x000fe20000000800 */
[C---:B------:R-:W-:Y:S02]  /*e7e0*/  FMUL.FTZ R42, R0.reuse, R42 ;  /* 0x0000002a002a7220 */ /* 0x040fe40000410000 */
[----:B------:R-:W-:Y:S01]  /*e7f0*/  FMUL.FTZ R43, R0, R43 ;  /* 0x0000002b002b7220 */ /* 0x000fe20000410000 */
[C---:B------:R-:W-:Y:S01]  /*e800*/  HMMA.16816.F32.BF16 R32, R136.reuse, R122, R32 ;  /* 0x0000007a8820723c */ /* 0x040fe20000041820 */
[----:B------:R-:W-:Y:S03]  /*e810*/  LDSM.16.MT88.4 R120, [R184+0xc800] ;  /* 0x00c80000b878783b */ /* 0x000fe60000004200 */
[C---:B------:R-:W-:Y:S02]  /*e820*/  FMUL.FTZ R44, R2.reuse, R44 ;  /* 0x0000002c022c7220 */ /* 0x040fe40000410000 */
[----:B------:R-:W-:Y:S01]  /*e830*/  FMUL.FTZ R45, R2, R45 ;  /* 0x0000002d022d7220 */ /* 0x000fe20000410000 */
[----:B------:R-:W1:Y:S01]  /*e840*/  MUFU.EX2 R225, R225 ;  /* 0x000000e100e17308 */ /* 0x000e620000000800 */
[C---:B--2---:R-:W-:Y:S04]  /*e850*/  HMMA.16816.F32.BF16 R36, R136.reuse, R112, R36 ;  /* 0x000000708824723c */ /* 0x044fe80000041824 */
[C---:B------:R-:W-:Y:S02]  /*e860*/  FMUL.FTZ R46, R0.reuse, R46 ;  /* 0x0000002e002e7220 */ /* 0x040fe40000410000 */
[----:B------:R-:W-:Y:S02]  /*e870*/  FMUL.FTZ R47, R0, R47 ;  /* 0x0000002f002f7220 */ /* 0x000fe40000410000 */
[C---:B------:R-:W-:Y:S01]  /*e880*/  HMMA.16816.F32.BF16 R40, R136.reuse, R114, R40 ;  /* 0x000000728828723c */ /* 0x040fe20000041828 */
[----:B------:R-:W-:Y:S01]  /*e890*/  LDSM.16.MT88.4 R112, [R188+0xc800] ;  /* 0x00c80000bc70783b */ /* 0x000fe20000004200 */
[----:B------:R-:W-:Y:S02]  /*e8a0*/  MUFU.EX2 R224, R224 ;  /* 0x000000e000e07308 */ /* 0x000fe40000000800 */
[C---:B------:R-:W-:Y:S02]  /*e8b0*/  FMUL.FTZ R48, R2.reuse, R48 ;  /* 0x0000003002307220 */ /* 0x040fe40000410000 */
[----:B------:R-:W-:Y:S02]  /*e8c0*/  FMUL.FTZ R49, R2, R49 ;  /* 0x0000003102317220 */ /* 0x000fe40000410000 */
[C---:B------:R-:W-:Y:S01]  /*e8d0*/  FMUL.FTZ R50, R0.reuse, R50 ;  /* 0x0000003200327220 */ /* 0x040fe20000410000 */
[C---:B---3--:R-:W-:Y:S03]  /*e8e0*/  HMMA.16816.F32.BF16 R44, R136.reuse, R104, R44 ;  /* 0x00000068882c723c */ /* 0x048fe6000004182c */
[----:B------:R-:W2:Y:S01]  /*e8f0*/  MUFU.EX2 R227, R227 ;  /* 0x000000e300e37308 */ /* 0x000ea20000000800 */
[----:B------:R-:W-:Y:S02]  /*e900*/  FMUL.FTZ R51, R0, R51 ;  /* 0x0000003300337220 */ /* 0x000fe40000410000 */
[C---:B------:R-:W-:Y:S02]  /*e910*/  FMUL.FTZ R52, R2.reuse, R52 ;  /* 0x0000003402347220 */ /* 0x040fe40000410000 */
[----:B------:R-:W-:Y:S04]  /*e920*/  FMUL.FTZ R53, R2, R53 ;  /* 0x0000003502357220 */ /* 0x000fe80000410000 */
[C---:B------:R-:W-:Y:S01]  /*e930*/  FMUL.FTZ R54, R0.reuse, R54 ;  /* 0x0000003600367220 */ /* 0x040fe20000410000 */
[C---:B------:R-:W-:Y:S01]  /*e940*/  HMMA.16816.F32.BF16 R48, R136.reuse, R106, R48 ;  /* 0x0000006a8830723c */ /* 0x040fe20000041830 */
[----:B------:R-:W3:Y:S01]  /*e950*/  LDSM.16.MT88.4 R104, [R188+0x10000] ;  /* 0x01000000bc68783b */ /* 0x000ee20000004200 */
[----:B------:R-:W-:Y:S01]  /*e960*/  MUFU.EX2 R226, R226 ;  /* 0x000000e200e27308 */ /* 0x000fe20000000800 */
[----:B------:R-:W-:Y:S02]  /*e970*/  FMUL.FTZ R55, R0, R55 ;  /* 0x0000003700377220 */ /* 0x000fe40000410000 */
[C---:B------:R-:W-:Y:S02]  /*e980*/  FMUL.FTZ R56, R2.reuse, R56 ;  /* 0x0000003802387220 */ /* 0x040fe40000410000 */
[----:B------:R-:W-:Y:S02]  /*e990*/  FMUL.FTZ R57, R2, R57 ;  /* 0x0000003902397220 */ /* 0x000fe40000410000 */
[C---:B------:R-:W-:Y:S01]  /*e9a0*/  FMUL.FTZ R58, R0.reuse, R58 ;  /* 0x0000003a003a7220 */ /* 0x040fe20000410000 */
[C---:B------:R-:W-:Y:S02]  /*e9b0*/  HMMA.16816.F32.BF16 R52, R136.reuse, R100, R52 ;  /* 0x000000648834723c */ /* 0x040fe40000041834 */
[----:B------:R-:W1:Y:S01]  /*e9c0*/  MUFU.EX2 R229, R229 ;  /* 0x000000e500e57308 */ /* 0x000e620000000800 */
[----:B------:R-:W-:Y:S02]  /*e9d0*/  FMUL.FTZ R59, R0, R59 ;  /* 0x0000003b003b7220 */ /* 0x000fe40000410000 */
[C---:B------:R-:W-:Y:S02]  /*e9e0*/  FMUL.FTZ R60, R2.reuse, R60 ;  /* 0x0000003c023c7220 */ /* 0x040fe40000410000 */
[----:B------:R-:W-:Y:S02]  /*e9f0*/  FMUL.FTZ R61, R2, R61 ;  /* 0x0000003d023d7220 */ /* 0x000fe40000410000 */
[C---:B------:R-:W-:Y:S01]  /*ea00*/  FMUL.FTZ R62, R0.reuse, R62 ;  /* 0x0000003e003e7220 */ /* 0x040fe20000410000 */
[C---:B------:R-:W-:Y:S01]  /*ea10*/  HMMA.16816.F32.BF16 R56, R136.reuse, R102, R56 ;  /* 0x000000668838723c */ /* 0x040fe20000041838 */
[----:B------:R-:W1:Y:S01]  /*ea20*/  LDSM.16.MT88.4 R100, [R186+0x10000] ;  /* 0x01000000ba64783b */ /* 0x000e620000004200 */
        /* <DEDUP_REMOVED lines=12> */
[----:B------:R-:W2:Y:S01]  /*eaf0*/  LDSM.16.MT88.4 R108, [R185+0x10000] ;  /* 0x01000000b96c783b */ /* 0x000ea20000004200 */
[----:B------:R-:W-:Y:S01]  /*eb00*/  MUFU.EX2 R230, R230 ;  /* 0x000000e600e67308 */ /* 0x000fe20000000800 */
[----:B------:R-:W-:Y:S02]  /*eb10*/  FMUL.FTZ R71, R0, R71 ;  /* 0x0000004700477220 */ /* 0x000fe40000410000 */
[C---:B------:R-:W-:Y:S02]  /*eb20*/  FMUL.FTZ R72, R2.reuse, R72 ;  /* 0x0000004802487220 */ /* 0x040fe40000410000 */
[----:B------:R-:W-:Y:S02]  /*eb30*/  FMUL.FTZ R73, R2, R73 ;  /* 0x0000004902497220 */ /* 0x000fe40000410000 */
[C---:B------:R-:W-:Y:S01]  /*eb40*/  FMUL.FTZ R74, R0.reuse, R74 ;  /* 0x0000004a004a7220 */ /* 0x040fe20000410000 */
[C---:B---3--:R-:W-:Y:S02]  /*eb50*/  HMMA.16816.F32.BF16 R68, R136.reuse, R104, R68 ;  /* 0x000000688844723c */ /* 0x048fe40000041844 */
[----:B------:R-:W3:Y:S01]  /*eb60*/  MUFU.EX2 R233, R233 ;  /* 0x000000e900e97308 */ /* 0x000ee20000000800 */
[----:B------:R-:W-:Y:S02]  /*eb70*/  FMUL.FTZ R75, R0, R75 ;  /* 0x0000004b004b7220 */ /* 0x000fe40000410000 */
[C---:B------:R-:W-:Y:S02]  /*eb80*/  FMUL.FTZ R76, R2.reuse, R76 ;  /* 0x0000004c024c7220 */ /* 0x040fe40000410000 */
[----:B------:R-:W-:Y:S02]  /*eb90*/  FMUL.FTZ R77, R2, R77 ;  /* 0x0000004d024d7220 */ /* 0x000fe40000410000 */
        /* <DEDUP_REMOVED lines=8> */
[C---:B-1----:R-:W-:Y:S02]  /*ec20*/  HMMA.16816.F32.BF16 R76, R136.reuse, R100, R76 ;  /* 0x00000064884c723c */ /* 0x042fe4000004184c */
[----:B------:R-:W-:Y:S01]  /*ec30*/  MUFU.EX2 R234, R234 ;  /* 0x000000ea00ea7308 */ /* 0x000fe20000000800 */
[----:B------:R-:W-:Y:S02]  /*ec40*/  FMUL.FTZ R83, R0, R83 ;  /* 0x0000005300537220 */ /* 0x000fe40000410000 */
[C---:B------:R-:W-:Y:S02]  /*ec50*/  FMUL.FTZ R84, R2.reuse, R84 ;  /* 0x0000005402547220 */ /* 0x040fe40000410000 */
[----:B------:R-:W-:Y:S01]  /*ec60*/  FMUL.FTZ R85, R2, R85 ;  /* 0x0000005502557220 */ /* 0x000fe20000410000 */
[----:B------:R-:W-:Y:S01]  /*ec70*/  F2FP.BF16.PACK_AB R100, R217, R214 ;  /* 0x000000d6d964723e */ /* 0x000fe200000010ff */
[C---:B------:R-:W-:Y:S01]  /*ec80*/  FMUL.FTZ R86, R0.reuse, R86 ;  /* 0x0000005600567220 */ /* 0x040fe20000410000 */
[C---:B------:R-:W-:Y:S02]  /*ec90*/  HMMA.16816.F32.BF16 R80, R136.reuse, R102, R80 ;  /* 0x000000668850723c */ /* 0x040fe40000041850 */
[----:B------:R-:W1:Y:S01]  /*eca0*/  MUFU.EX2 R237, R237 ;  /* 0x000000ed00ed7308 */ /* 0x000e620000000800 */
[----:B------:R-:W-:Y:S01]  /*ecb0*/  FMUL.FTZ R87, R0, R87 ;  /* 0x0000005700577220 */ /* 0x000fe20000410000 */
[----:B----4-:R-:W-:Y:S01]  /*ecc0*/  F2FP.BF16.PACK_AB R101, R221, R218 ;  /* 0x000000dadd65723e */ /* 0x010fe200000010ff */
[C---:B------:R-:W-:Y:S02]  /*ecd0*/  FMUL.FTZ R88, R2.reuse, R88 ;  /* 0x0000005802587220 */ /* 0x040fe40000410000 */
[----:B------:R-:W-:Y:S01]  /*ece0*/  FMUL.FTZ R89, R2, R89 ;  /* 0x0000005902597220 */ /* 0x000fe20000410000 */
[----:B------:R-:W-:Y:S01]  /*ecf0*/  F2FP.BF16.PACK_AB R102, R219, R216 ;  /* 0x000000d8db66723e */ /* 0x000fe200000010ff */
[C---:B------:R-:W-:Y:S01]  /*ed00*/  FMUL.FTZ R90, R0.reuse, R90 ;  /* 0x0000005a005a7220 */ /* 0x040fe20000410000 */
[C---:B--2---:R-:W-:Y:S02]  /*ed10*/  HMMA.16816.F32.BF16 R84, R136.reuse, R108, R84 ;  /* 0x0000006c8854723c */ /* 0x044fe40000041854 */
[----:B------:R-:W2:Y:S01]  /*ed20*/  MUFU.EX2 R236, R236 ;  /* 0x000000ec00ec7308 */ /* 0x000ea20000000800 */
[----:B------:R-:W-:Y:S01]  /*ed30*/  FMUL.FTZ R91, R0, R91 ;  /* 0x0000005b005b7220 */ /* 0x000fe20000410000 */
[----:B-----5:R-:W-:Y:S01]  /*ed40*/  F2FP.BF16.PACK_AB R103, R223, R220 ;  /* 0x000000dcdf67723e */ /* 0x020fe200000010ff */
[C---:B------:R-:W-:Y:S02]  /*ed50*/  FMUL.FTZ R92, R2.reuse, R92 ;  /* 0x0000005c025c7220 */ /* 0x040fe40000410000 */
[----:B------:R-:W-:Y:S02]  /*ed60*/  FMUL.FTZ R93, R2, R93 ;  /* 0x0000005d025d7220 */ /* 0x000fe40000410000 */
[C---:B------:R-:W-:Y:S01]  /*ed70*/  FMUL.FTZ R94, R0.reuse, R94 ;  /* 0x0000005e005e7220 */ /* 0x040fe20000410000 */
[C---:B------:R-:W-:Y:S01]  /*ed80*/  HMMA.16816.F32.BF16 R88, R136.reuse, R110, R88 ;  /* 0x0000006e8858723c */ /* 0x040fe20000041858 */
[----:B------:R-:W4:Y:S02]  /*ed90*/  LDSM.16.MT88.4 R108, [R185+0xc800] ;  /* 0x00c80000b96c783b */ /* 0x000f240000004200 */
[----:B------:R-:W-:Y:S02]  /*eda0*/  FMUL.FTZ R95, R0, R95 ;  /* 0x0000005f005f7220 */ /* 0x000fe40000410000 */
[C---:B------:R-:W-:Y:S02]  /*edb0*/  FMUL.FTZ R96, R2.reuse, R96 ;  /* 0x0000006002607220 */ /* 0x040fe40000410000 */
[----:B------:R-:W-:Y:S02]  /*edc0*/  FMUL.FTZ R97, R2, R97 ;  /* 0x0000006102617220 */ /* 0x000fe40000410000 */
[C---:B------:R-:W-:Y:S01]  /*edd0*/  FMUL.FTZ R98, R0.reuse, R98 ;  /* 0x0000006200627220 */ /* 0x040fe20000410000 */
[C---:B---3--:R-:W-:Y:S03]  /*ede0*/  HMMA.16816.F32.BF16 R92, R136.reuse, R104, R92 ;  /* 0x00000068885c723c */ /* 0x048fe6000004185c */
[----:B------:R-:W-:Y:S02]  /*edf0*/  FMUL.FTZ R99, R0, R99 ;  /* 0x0000006300637220 */ /* 0x000fe40000410000 */
[----:B------:R-:W-:Y:S02]  /*ee00*/  FFMA.FTZ R215, R2, R211, R215 ;  /* 0x000000d302d77223 */ /* 0x000fe400000100d7 */
[----:B------:R-:W-:Y:S02]  /*ee10*/  FFMA.FTZ R170, R0, R209, R170 ;  /* 0x000000d100aa7223 */ /* 0x000fe400000100aa */
[----:B------:R-:W-:Y:S01]  /*ee20*/  FADD.FTZ R215, R134, R215 ;  /* 0x000000d786d77221 */ /* 0x000fe20000010000 */
[----:B------:R-:W-:Y:S01]  /*ee30*/  HMMA.16816.F32.BF16 R96, R136, R106, R96 ;  /* 0x0000006a8860723c */ /* 0x000fe20000041860 */
[----:B------:R-:W3:Y:S02]  /*ee40*/  LDSM.16.MT88.4 R104, [R184+0xe800] ;  /* 0x00e80000b868783b */ /* 0x000ee40000004200 */
[----:B------:R-:W-:Y:S02]  /*ee50*/  FADD.FTZ R169, R169, R170 ;  /* 0x000000aaa9a97221 */ /* 0x000fe40000010000 */
[----:B------:R-:W-:Y:S02]  /*ee60*/  FADD.FTZ R210, R210, R215 ;  /* 0x000000d7d2d27221 */ /* 0x000fe40000010000 */
[----:B------:R-:W-:Y:S01]  /*ee70*/  FADD.FTZ R168, R168, R169 ;  /* 0x000000a9a8a87221 */ /* 0x000fe20000010000 */
[C---:B------:R-:W-:Y:S01]  /*ee80*/  HMMA.16816.F32.BF16 R4, R100.reuse, R112, R4 ;  /* 0x000000706404723c */ /* 0x040fe20000041804 */
[----:B------:R-:W-:Y:S04]  /*ee90*/  LDSM.16.MT88.4 R136, [R185+0xf000] ;  /* 0x00f00000b988783b */ /* 0x000fe80000004200 */
[----:B------:R-:W-:Y:S02]  /*eea0*/  FADD.FTZ R171, R171, R210 ;  /* 0x000000d2abab7221 */ /* 0x000fe40000010000 */
[----:B------:R-:W-:Y:S01]  /*eeb0*/  FADD.FTZ R135, R135, R168 ;  /* 0x000000a887877221 */ /* 0x000fe20000010000 */
[C---:B------:R-:W-:Y:S01]  /*eec0*/  HMMA.16816.F32.BF16 R8, R100.reuse, R114, R8 ;  /* 0x000000726408723c */ /* 0x040fe20000041808 */
[----:B------:R-:W-:Y:S03]  /*eed0*/  LDSM.16.MT88.4 R112, [R186+0x10800] ;  /* 0x01080000ba70783b */ /* 0x000fe60000004200 */
        /* <DEDUP_REMOVED lines=9> */
[C---:B----4-:R-:W-:Y:S04]  /*ef70*/  HMMA.16816.F32.BF16 R20, R100.reuse, R108, R20 ;  /* 0x0000006c6414723c */ /* 0x050fe80000041814 */
[----:B------:R-:W-:Y:S02]  /*ef80*/  FADD.FTZ R219, R219, R216 ;  /* 0x000000d8dbdb7221 */ /* 0x000fe40000010000 */
[----:B------:R-:W-:Y:S02]  /*ef90*/  FADD.FTZ R223, R223, R220 ;  /* 0x000000dcdfdf7221 */ /* 0x000fe40000010000 */
[C---:B------:R-:W-:Y:S01]  /*efa0*/  HMMA.16816.F32.BF16 R24, R100.reuse, R110, R24 ;  /* 0x0000006e6418723c */ /* 0x040fe20000041818 */
[----:B------:R-:W4:Y:S03]  /*efb0*/  LDSM.16.MT88.4 R108, [R188+0x10800] ;  /* 0x01080000bc6c783b */ /* 0x000f260000004200 */
[----:B------:R-:W-:Y:S02]  /*efc0*/  IMAD.MOV.U32 R0, RZ, RZ, R3 ;  /* 0x000000ffff007224 */ /* 0x000fe400078e0003 */
[----:B------:R-:W-:Y:S02]  /*efd0*/  IMAD.MOV.U32 R2, RZ, RZ, R132 ;  /* 0x000000ffff027224 */ /* 0x000fe400078e0084 */
        /* <DEDUP_REMOVED lines=20> */
[----:B------:R-:W5:Y:S07]  /*f120*/  LDSM.16.MT88.4 R112, [R185+0xd000] ;  /* 0x00d00000b970783b */ /* 0x000f6e0000004200 */
[C---:B------:R-:W-:Y:S08]  /*f130*/  HMMA.16816.F32.BF16 R84, R100.reuse, R116, R84 ;  /* 0x000000746454723c */ /* 0x040ff00000041854 */
[C---:B------:R-:W-:Y:S01]  /*f140*/  HMMA.16816.F32.BF16 R88, R100.reuse, R118, R88 ;  /* 0x000000766458723c */ /* 0x040fe20000041858 */
[----:B------:R-:W1:Y:S07]  /*f150*/  LDSM.16.MT88.4 R116, [R188+0xf000] ;  /* 0x00f00000bc74783b */ /* 0x000e6e0000004200 */
[C---:B---3--:R-:W-:Y:S08]  /*f160*/  HMMA.16816.F32.BF16 R92, R100.reuse, R104, R92 ;  /* 0x00000068645c723c */ /* 0x048ff0000004185c */
[----:B------:R-:W-:Y:S01]  /*f170*/  HMMA.16816.F32.BF16 R96, R100, R106, R96 ;  /* 0x0000006a6460723c */ /* 0x000fe20000041860 */
[----:B------:R-:W3:Y:S06]  /*f180*/  LDSM.16.MT88.4 R104, [R184+0xf000] ;  /* 0x00f00000b868783b */ /* 0x000eec0000004200 */
[----:B------:R-:W-:Y:S01]  /*f190*/  F2FP.BF16.PACK_AB R100, R225, R222 ;  /* 0x000000dee164723e */ /* 0x000fe200000010ff */
[----:B------:R-:W-:Y:S01]  /*f1a0*/  FADD.FTZ R222, R222, R219 ;  /* 0x000000dbdede7221 */ /* 0x000fe20000010000 */
[----:B------:R-:W-:Y:S03]  /*f1b0*/  F2FP.BF16.PACK_AB R102, R227, R224 ;  /* 0x000000e0e366723e */ /* 0x000fe600000010ff */
[----:B------:R-:W-:Y:S01]  /*f1c0*/  F2FP.BF16.PACK_AB R101, R229, R226 ;  /* 0x000000e2e565723e */ /* 0x000fe200000010ff */
[----:B------:R-:W-:Y:S01]  /*f1d0*/  FADD.FTZ R226, R226, R223 ;  /* 0x000000dfe2e27221 */ /* 0x000fe20000010000 */
[----:B------:R-:W-:Y:S01]  /*f1e0*/  F2FP.BF16.PACK_AB R103, R231, R228 ;  /* 0x000000e4e767723e */ /* 0x000fe200000010ff */
[----:B------:R-:W-:Y:S02]  /*f1f0*/  FADD.FTZ R225, R225, R222 ;  /* 0x000000dee1e17221 */ /* 0x000fe40000010000 */
[----:B------:R-:W-:Y:S02]  /*f200*/  FADD.FTZ R229, R229, R226 ;  /* 0x000000e2e5e57221 */ /* 0x000fe40000010000 */
[----:B------:R-:W-:Y:S02]  /*f210*/  FADD.FTZ R224, R224, R225 ;  /* 0x000000e1e0e07221 */ /* 0x000fe40000010000 */
[C---:B----4-:R-:W-:Y:S03]  /*f220*/  HMMA.16816.F32.BF16 R4, R100.reuse, R108, R4 ;  /* 0x0000006c6404723c */ /* 0x050fe60000041804 */
[----:B------:R-:W-:Y:S02]  /*f230*/  FADD.FTZ R228, R228, R229 ;  /* 0x000000e5e4e47221 */ /* 0x000fe40000010000 */
[----:B------:R-:W-:Y:S02]  /*f240*/  FADD.FTZ R227, R227, R224 ;  /* 0x000000e0e3e37221 */ /* 0x000fe40000010000 */
[----:B------:R-:W-:Y:S01]  /*f250*/  FADD.FTZ R231, R231, R228 ;  /* 0x000000e4e7e77221 */ /* 0x000fe20000010000 */
[C---:B------:R-:W-:Y:S01]  /*f260*/  HMMA.16816.F32.BF16 R8, R100.reuse, R110, R8 ;  /* 0x0000006e6408723c */ /* 0x040fe20000041808 */
[----:B------:R-:W4:Y:S07]  /*f270*/  LDSM.16.MT88.4 R108, [R188+0x11000] ;  /* 0x01100000bc6c783b */ /* 0x000f2e0000004200 */
[C---:B------:R-:W-:Y:S08]  /*f280*/  HMMA.16816.F32.BF16 R12, R100.reuse, R120, R12 ;  /* 0x00000078640c723c */ /* 0x040ff0000004180c */
[C---:B------:R-:W-:Y:S08]  /*f290*/  HMMA.16816.F32.BF16 R16, R100.reuse, R122, R16 ;  /* 0x0000007a6410723c */ /* 0x040ff00000041810 */
[C---:B-----5:R-:W-:Y:S08]  /*f2a0*/  HMMA.16816.F32.BF16 R20, R100.reuse, R112, R20 ;  /* 0x000000706414723c */ /* 0x060ff00000041814 */
[C---:B------:R-:W-:Y:S01]  /*f2b0*/  HMMA.16816.F32.BF16 R24, R100.reuse, R114, R24 ;  /* 0x000000726418723c */ /* 0x040fe20000041818 */
[----:B------:R-:W5:Y:S07]  /*f2c0*/  LDSM.16.MT88.4 R112, [R186+0x11000] ;  /* 0x01100000ba70783b */ /* 0x000f6e0000004200 */
[C---:B------:R-:W-:Y:S08]  /*f2d0*/  HMMA.16816.F32.BF16 R28, R100.reuse, R124, R28 ;  /* 0x0000007c641c723c */ /* 0x040ff0000004181c */
[C---:B------:R-:W-:Y:S01]  /*f2e0*/  HMMA.16816.F32.BF16 R32, R100.reuse, R126, R32 ;  /* 0x0000007e6420723c */ /* 0x040fe20000041820 */
[----:B------:R-:W-:Y:S07]  /*f2f0*/  LDSM.16.MT88.4 R124, [R188+0xd800] ;  /* 0x00d80000bc7c783b */ /* 0x000fee0000004200 */
[C---:B-1----:R-:W-:Y:S08]  /*f300*/  HMMA.16816.F32.BF16 R36, R100.reuse, R116, R36 ;  /* 0x000000746424723c */ /* 0x042ff00000041824 */
[C---:B------:R-:W-:Y:S01]  /*f310*/  HMMA.16816.F32.BF16 R40, R100.reuse, R118, R40 ;  /* 0x000000766428723c */ /* 0x040fe20000041828 */
[----:B------:R-:W1:Y:S07]  /*f320*/  LDSM.16.MT88.4 R116, [R185+0x11000] ;  /* 0x01100000b974783b */ /* 0x000e6e0000004200 */
        /* <DEDUP_REMOVED lines=8> */
[C---:B---3--:R-:W-:Y:S04]  /*f3b0*/  HMMA.16816.F32.BF16 R60, R100.reuse, R104, R60 ;  /* 0x00000068643c723c */ /* 0x048fe8000004183c */
[----:B--2---:R-:W-:Y:S01]  /*f3c0*/  F2FP.BF16.PACK_AB R139, R133, R236 ;  /* 0x000000ec858b723e */ /* 0x004fe200000010ff */
[----:B------:R-:W-:Y:S02]  /*f3d0*/  FADD.FTZ R234, R234, R231 ;  /* 0x000000e7eaea7221 */ /* 0x000fe40000010000 */
[----:B------:R-:W-:Y:S01]  /*f3e0*/  FADD.FTZ R233, R233, R230 ;  /* 0x000000e6e9e97221 */ /* 0x000fe20000010000 */
[C---:B------:R-:W-:Y:S01]  /*f3f0*/  HMMA.16816.F32.BF16 R64, R100.reuse, R106, R64 ;  /* 0x0000006a6440723c */ /* 0x040fe20000041840 */
[----:B------:R-:W2:Y:S03]  /*f400*/  LDSM.16.MT88.4 R104, [R184+0x11000] ;  /* 0x01100000b868783b */ /* 0x000ea60000004200 */
[----:B------:R-:W-:Y:S02]  /*f410*/  FADD.FTZ R237, R237, R234 ;  /* 0x000000eaeded7221 */ /* 0x000fe40000010000 */
[----:B------:R-:W-:Y:S02]  /*f420*/  FADD.FTZ R232, R232, R233 ;  /* 0x000000e9e8e87221 */ /* 0x000fe40000010000 */
[C---:B----4-:R-:W-:Y:S04]  /*f430*/  HMMA.16816.F32.BF16 R68, R100.reuse, R108, R68 ;  /* 0x0000006c6444723c */ /* 0x050fe80000041844 */
[----:B------:R-:W-:Y:S02]  /*f440*/  FADD.FTZ R236, R236, R237 ;  /* 0x000000edecec7221 */ /* 0x000fe40000010000 */
[----:B------:R-:W-:Y:S02]  /*f450*/  FADD.FTZ R211, R235, R232 ;  /* 0x000000e8ebd37221 */ /* 0x000fe40000010000 */
[C---:B------:R-:W-:Y:S01]  /*f460*/  HMMA.16816.F32.BF16 R72, R100.reuse, R110, R72 ;  /* 0x0000006e6448723c */ /* 0x040fe20000041848 */
[----:B------:R-:W3:Y:S03]  /*f470*/  LDSM.16.MT88.4 R108, [R186+0xd800] ;  /* 0x00d80000ba6c783b */ /* 0x000ee60000004200 */
[----:B------:R-:W-:Y:S04]  /*f480*/  FADD.FTZ R209, R133, R236 ;  /* 0x000000ec85d17221 */ /* 0x000fe80000010000 */
[C---:B-----5:R-:W-:Y:S08]  /*f490*/  HMMA.16816.F32.BF16 R76, R100.reuse, R112, R76 ;  /* 0x00000070644c723c */ /* 0x060ff0000004184c */
[C---:B------:R-:W-:Y:S08]  /*f4a0*/  HMMA.16816.F32.BF16 R80, R100.reuse, R114, R80 ;  /* 0x000000726450723c */ /* 0x040ff00000041850 */
[C---:B-1----:R-:W-:Y:S08]  /*f4b0*/  HMMA.16816.F32.BF16 R84, R100.reuse, R116, R84 ;  /* 0x000000746454723c */ /* 0x042ff00000041854 */
[C---:B------:R-:W-:Y:S08]  /*f4c0*/  HMMA.16816.F32.BF16 R88, R100.reuse, R118, R88 ;  /* 0x000000766458723c */ /* 0x040ff00000041858 */
[C---:B--2---:R-:W-:Y:S08]  /*f4d0*/  HMMA.16816.F32.BF16 R92, R100.reuse, R104, R92 ;  /* 0x00000068645c723c */ /* 0x044ff0000004185c */
[----:B------:R-:W-:Y:S08]  /*f4e0*/  HMMA.16816.F32.BF16 R96, R100, R106, R96 ;  /* 0x0000006a6460723c */ /* 0x000ff00000041860 */
[C---:B------:R-:W-:Y:S01]  /*f4f0*/  HMMA.16816.F32.BF16 R128, R136.reuse, R124, R4 ;  /* 0x0000007c8880723c */ /* 0x040fe20000041804 */
[----:B------:R-:W1:Y:S07]  /*f500*/  LDSM.16.MT88.4 R4, [R186+0x11800] ;  /* 0x01180000ba04783b */ /* 0x000e6e0000004200 */
[C---:B------:R-:W-:Y:S01]  /*f510*/  HMMA.16816.F32.BF16 R124, R136.reuse, R126, R8 ;  /* 0x0000007e887c723c */ /* 0x040fe20000041808 */
[----:B------:R-:W2:Y:S07]  /*f520*/  LDSM.16.MT88.4 R8, [R185+0x11800] ;  /* 0x01180000b908783b */ /* 0x000eae0000004200 */
[C---:B---3--:R-:W-:Y:S01]  /*f530*/  HMMA.16816.F32.BF16 R120, R136.reuse, R108, R12 ;  /* 0x0000006c8878723c */ /* 0x048fe2000004180c */
[----:B------:R-:W3:Y:S07]  /*f540*/  LDSM.16.MT88.4 R12, [R184+0x11800] ;  /* 0x01180000b80c783b */ /* 0x000eee0000004200 */
        /* <DEDUP_REMOVED lines=21> */
[----:B------:R-:W-:-:S07]  /*f6a0*/  @P0 BRA `(.L_x_2107) ;  /* 0xffffc0c000000947 */ /* 0x000fce000383ffff */
.L_x_2103:
[----:B------:R-:W1:Y:S01]  /*f6b0*/  SHFL.BFLY PT, R2, R211, 0x2, 0x1f ;  /* 0x0c401f00d3027f89 */ /* 0x000e6200000e0000 */
[----:B------:R-:W-:Y:S01]  /*f6c0*/  MOV R4, 0x3f800000 ;  /* 0x3f80000000047802 */ /* 0x000fe20000000f00 */
[----:B------:R-:W2:Y:S01]  /*f6d0*/  S2UR UR7, SR_CTAID.Y ;  /* 0x00000000000779c3 */ /* 0x000ea20000002600 */
[----:B------:R-:W-:Y:S01]  /*f6e0*/  MOV R5, 0x3f800000 ;  /* 0x3f80000000057802 */ /* 0x000fe20000000f00 */
[----:B------:R-:W3:Y:S01]  /*f6f0*/  SHFL.BFLY PT, R0, R209, 0x2, 0x1f ;  /* 0x0c401f00d1007f89 */ /* 0x000ee200000e0000 */
[----:B------:R-:W-:Y:S01]  /*f700*/  UISETP.NE.AND UP1, UPT, UR24, -0x1, UPT ;  /* 0xffffffff1800788c */ /* 0x000fe2000bf25270 */
[----:B------:R-:W-:Y:S01]  /*f710*/  BSSY B0, `(.L_x_2108) ;  /* 0x0000136000007945 */ /* 0x000fe20003800000 */
[----:B------:R-:W-:-:S02]  /*f720*/  ULDC.64 UR4, c[0x0][0x1e8] ;  /* 0x00007a0000047ab9 */ /* 0x000fc40000000a00 */
[----:B------:R-:W-:Y:S01]  /*f730*/  ULDC.U8 UR12, c[0x0][0x328] ;  /* 0x0000ca00000c7ab9 */ /* 0x000fe20000000000 */
[----:B------:R-:W4:Y:S01]  /*f740*/  S2UR UR6, SR_CTAID.Z ;  /* 0x00000000000679c3 */ /* 0x000f220000002700 */
[----:B------:R-:W-:-:S04]  /*f750*/  UISETP.NE.AND UP2, UPT, UR12, URZ, UPT ;  /* 0x0000003f0c00728c */ /* 0x000fc8000bf45270 */
[----:B------:R-:W-:Y:S02]  /*f760*/  UISETP.NE.OR UP0, UPT, UR24, -0x1, !UP2 ;  /* 0xffffffff1800788c */ /* 0x000fe4000d705670 */
[----:B------:R-:W-:-:S04]  /*f770*/  @UP1 UIMAD.WIDE.U32 UR14, UR24, UR4, URZ ;  /* 0x00000004180e12a5 */ /* 0x000fc8000f8e003f */
[----:B------:R-:W-:Y:S01]  /*f780*/  @UP1 UIMAD UR8, UR24, UR5, UR15 ;  /* 0x00000005180812a4 */ /* 0x000fe2000f8e020f */
[----:B-1----:R-:W-:Y:S02]  /*f790*/  FADD.FTZ R9, R2, R211 ;  /* 0x000000d302097221 */ /* 0x002fe40000010000 */
[----:B------:R-:W-:Y:S02]  /*f7a0*/  ULDC.64 UR4, c[0x0][0x1e0] ;  /* 0x0000780000047ab9 */ /* 0x000fe40000000a00 */
[----:B--2---:R-:W-:Y:S01]  /*f7b0*/  @!UP1 USHF.R.S32.HI UR9, URZ, 0x1f, UR7 ;  /* 0x0000001f3f099899 */ /* 0x004fe20008011407 */
[----:B---3--:R-:W-:Y:S01]  /*f7c0*/  FADD.FTZ R7, R0, R209 ;  /* 0x000000d100077221 */ /* 0x008fe20000010000 */
[----:B------:R-:W1:Y:S01]  /*f7d0*/  SHFL.BFLY PT, R2, R9, 0x1, 0x1f ;  /* 0x0c201f0009027f89 */ /* 0x000e6200000e0000 */
[----:B------:R-:W-:Y:S02]  /*f7e0*/  @!UP1 UIMAD.WIDE.U32 UR10, UR7, UR4, URZ ;  /* 0x00000004070a92a5 */ /* 0x000fe4000f8e003f */
[----:B------:R-:W-:Y:S01]  /*f7f0*/  @!UP1 UIMAD UR9, UR9, UR4, URZ ;  /* 0x00000004090992a4 */ /* 0x000fe2000f8e023f */
[----:B------:R-:W2:Y:S01]  /*f800*/  SHFL.BFLY PT, R0, R7, 0x1, 0x1f ;  /* 0x0c201f0007007f89 */ /* 0x000ea200000e0000 */
[----:B----4-:R-:W-:-:S02]  /*f810*/  @UP2 UMOV UR12, UR6 ;  /* 0x00000006000c2c82 */ /* 0x010fc40008000000 */
[----:B------:R-:W-:Y:S02]  /*f820*/  @!UP1 UIMAD UR13, UR7, UR5, UR9 ;  /* 0x00000005070d92a4 */ /* 0x000fe4000f8e0209 */
[----:B------:R-:W-:Y:S02]  /*f830*/  ULDC UR4, c[0x0][0x1c0] ;  /* 0x0000700000047ab9 */ /* 0x000fe40000000800 */
[----:B------:R-:W-:Y:S02]  /*f840*/  ULDC UR9, c[0x0][0x214] ;  /* 0x0000850000097ab9 */ /* 0x000fe40000000800 */
[----:B------:R-:W-:Y:S02]  /*f850*/  @!UP0 UIMAD UR24, UR7, UR9, URZ ;  /* 0x00000009071882a4 */ /* 0x000fe4000f8e023f */
[----:B------:R-:W-:Y:S02]  /*f860*/  ULDC UR5, c[0x0][0x234] ;  /* 0x00008d0000057ab9 */ /* 0x000fe40000000800 */
[----:B------:R-:W-:-:S02]  /*f870*/  @UP2 UIMAD UR5, UR12, UR5, UR24 ;  /* 0x000000050c0522a4 */ /* 0x000fc4000f8e0218 */
[----:B------:R-:W-:Y:S02]  /*f880*/  @!UP1 UIADD3 UR8, UR11, UR13, URZ ;  /* 0x0000000d0b089290 */ /* 0x000fe4000fffe03f */
[----:B------:R-:W-:Y:S02]  /*f890*/  @!UP2 UMOV UR12, UR6 ;  /* 0x00000006000cac82 */ /* 0x000fe40008000000 */
[----:B------:R-:W-:Y:S01]  /*f8a0*/  @!UP2 UIMAD UR4, UR7, UR4, UR12 ;  /* 0x000000040704a2a4 */ /* 0x000fe2000f8e020c */
[----:B-1----:R-:W-:Y:S01]  /*f8b0*/  FADD.FTZ R2, R9, R2 ;  /* 0x0000000209027221 */ /* 0x002fe20000010000 */
[----:B------:R-:W-:Y:S02]  /*f8c0*/  @!UP1 UMOV UR14, UR10 ;  /* 0x0000000a000e9c82 */ /* 0x000fe40008000000 */
[----:B------:R-:W-:Y:S01]  /*f8d0*/  @!UP2 UIMAD UR5, UR4, UR9, URZ ;  /* 0x000000090405a2a4 */ /* 0x000fe2000f8e023f */
[----:B--2---:R-:W-:Y:S01]  /*f8e0*/  FADD.FTZ R0, R7, R0 ;  /* 0x0000000007007221 */ /* 0x004fe20000010000 */
[----:B------:R-:W-:Y:S01]  /*f8f0*/  FSETP.NE.FTZ.AND P4, PT, R2, RZ, PT ;  /* 0x000000ff0200720b */ /* 0x000fe20003f95000 */
[----:B------:R-:W-:-:S03]  /*f900*/  ULDC.64 UR6, c[0x0][0x118] ;  /* 0x0000460000067ab9 */ /* 0x000fc60000000a00 */
[----:B------:R-:W-:-:S09]  /*f910*/  FSETP.NE.FTZ.AND P3, PT, R0, RZ, PT ;  /* 0x000000ff0000720b */ /* 0x000fd20003f75000 */
[----:B------:R-:W1:Y:S08]  /*f920*/  @P4 MUFU.RCP R4, R2 ;  /* 0x0000000200044308 */ /* 0x000e700000001000 */
[----:B------:R-:W2:Y:S01]  /*f930*/  @P3 MUFU.RCP R5, R0 ;  /* 0x0000000000053308 */ /* 0x000ea20000001000 */
[----:B-1----:R-:W-:-:S07]  /*f940*/  FMUL.FTZ R128, R4, R128 ;  /* 0x0000008004807220 */ /* 0x002fce0000410000 */
[----:B------:R-:W1:Y:S01]  /*f950*/  @P4 MUFU.LG2 R2, R2 ;  /* 0x0000000200024308 */ /* 0x000e620000000c00 */
[C---:B------:R-:W-:Y:S02]  /*f960*/  FMUL.FTZ R129, R4.reuse, R129 ;  /* 0x0000008104817220 */ /* 0x040fe40000410000 */
[C---:B------:R-:W-:Y:S02]  /*f970*/  FMUL.FTZ R124, R4.reuse, R124 ;  /* 0x0000007c047c7220 */ /* 0x040fe40000410000 */
[C---:B------:R-:W-:Y:S01]  /*f980*/  FMUL.FTZ R125, R4.reuse, R125 ;  /* 0x0000007d047d7220 */ /* 0x040fe20000410000 */
[----:B------:R-:W-:Y:S01]  /*f990*/  F2FP.BF16.PACK_AB R128, R129, R128 ;  /* 0x000000808180723e */ /* 0x000fe200000010ff */
[C---:B------:R-:W-:Y:S01]  /*f9a0*/  FMUL.FTZ R120, R4.reuse, R120 ;  /* 0x0000007804787220 */ /* 0x040fe20000410000 */
[----:B------:R-:W3:Y:S01]  /*f9b0*/  @P3 MUFU.LG2 R0, R0 ;  /* 0x0000000000003308 */ /* 0x000ee20000000c00 */
        /* <DEDUP_REMOVED lines=156> */
[----:B------:R-:W-:Y:S01]  /*10380*/  F2FP.BF16.PACK_AB R94, R95, R94 ;  /* 0x0000005e5f5e723e */ /* 0x000fe200000010ff */
[----:B---3--:R-:W-:Y:S01]  /*10390*/  @P3 FMUL.FTZ R0, R0, 0.69314718246459960938 ;  /* 0x3f31721800003820 */ /* 0x008fe20000410000 */
[----:B------:R-:W-:Y:S02]  /*103a0*/  SHF.R.S32.HI R6, RZ, 0x5, R5 ;  /* 0x00000005ff067819 */ /* 0x000fe40000011405 */
[----:B------:R-:W-:Y:S02]  /*103b0*/  F2FP.BF16.PACK_AB R98, R99, R98 ;  /* 0x000000626362723e */ /* 0x000fe400000010ff */
[----:B------:R-:W-:Y:S02]  /*103c0*/  LEA R9, R6, R9, 0x9 ;  /* 0x0000000906097211 */ /* 0x000fe400078e48ff */
[----:B------:R-:W-:-:S02]  /*103d0*/  LOP3.LUT R57, R5, 0xffffffe0, RZ, 0xc0, !PT ;  /* 0xffffffe005397812 */ /* 0x000fc400078ec0ff */
        /* <DEDUP_REMOVED lines=12> */
[----:B------:R-:W-:Y:S02]  /*104a0*/  IADD3 R19, R10, R11, RZ ;  /* 0x0000000b0a137210 */ /* 0x000fe40007ffe0ff */
[-C--:B------:R-:W-:Y:S01]  /*104b0*/  IADD3 R21, R13, R10.reuse, RZ ;  /* 0x0000000a0d157210 */ /* 0x080fe20007ffe0ff */
[----:B------:R-:W-:Y:S01]  /*104c0*/  STS [R11+0x400], R126 ;  /* 0x0004007e0b007388 */ /* 0x000fe20000000800 */
[----:B------:R-:W-:-:S02]  /*104d0*/  IADD3 R23, R15, R10, RZ ;  /* 0x0000000a0f177210 */ /* 0x000fc40007ffe0ff */
[----:B------:R-:W-:Y:S01]  /*104e0*/  IADD3 R57, -R57, R4, RZ ;  /* 0x0000000439397210 */ /* 0x000fe20007ffe1ff */
[----:B------:R-:W-:Y:S01]  /*104f0*/  STS [R13], R120 ;  /* 0x000000780d007388 */ /* 0x000fe20000000800 */
[----:B------:R-:W-:Y:S02]  /*10500*/  SHF.R.S32.HI R59, RZ, 0x1f, R6 ;  /* 0x0000001fff3b7819 */ /* 0x000fe40000011406 */
[----:B------:R-:W-:Y:S01]  /*10510*/  LOP3.LUT P0, RZ, R57, 0x3, RZ, 0xc0, !PT ;  /* 0x0000000339ff7812 */ /* 0x000fe2000780c0ff */
[----:B------:R-:W-:Y:S01]  /*10520*/  STS [R13+0x400], R122 ;  /* 0x0004007a0d007388 */ /* 0x000fe20000000800 */
[----:B------:R-:W-:-:S03]  /*10530*/  LEA.HI R59, R59, R6, RZ, 0x2 ;  /* 0x000000063b3b7211 */ /* 0x000fc600078f10ff */
[----:B------:R-:W-:Y:S01]  /*10540*/  STS [R15], R116 ;  /* 0x000000740f007388 */ /* 0x000fe20000000800 */
[----:B------:R-:W-:-:S03]  /*10550*/  LOP3.LUT R59, R59, 0xffffffc, RZ, 0xc0, !PT ;  /* 0x0ffffffc3b3b7812 */ /* 0x000fc600078ec0ff */
[----:B------:R-:W-:Y:S01]  /*10560*/  STS [R15+0x400], R118 ;  /* 0x000400760f007388 */ /* 0x000fe20000000800 */
[----:B------:R-:W-:Y:S02]  /*10570*/  IADD3 R6, R6, -R59, RZ ;  /* 0x8000003b06067210 */ /* 0x000fe40007ffe0ff */
[----:B------:R-:W-:Y:S01]  /*10580*/  MOV R59, 0x7f800000 ;  /* 0x7f800000003b7802 */ /* 0x000fe20000000f00 */
[----:B------:R-:W-:Y:S01]  /*10590*/  STS [R17], R112 ;  /* 0x0000007011007388 */ /* 0x000fe20000000800 */
[----:B------:R-:W-:-:S03]  /*105a0*/  @P3 FFMA.FTZ R59, R3, c[0x0][0x238], R0 ;  /* 0x00008e00033b3a23 */ /* 0x000fc60000010000 */
[----:B------:R-:W-:Y:S04]  /*105b0*/  STS [R17+0x400], R114 ;  /* 0x0004007211007388 */ /* 0x000fe80000000800 */
        /* <DEDUP_REMOVED lines=39> */
[----:B-1----:R-:W1:Y:S04]  /*10830*/  S2R R56, SR_TID.X ;  /* 0x0000000000387919 */ /* 0x002e680000002100 */
[----:B------:R3:W4:Y:S04]  /*10840*/  LDS.128 R48, [R198] ;  /* 0x00000000c6307984 */ /* 0x0007280000000c00 */
[----:B------:R3:W3:Y:S01]  /*10850*/  LDS.128 R44, [R198+0x800] ;  /* 0x00080000c62c7984 */ /* 0x0006e20000000c00 */
[----:B-1----:R-:W-:-:S03]  /*10860*/  SHF.R.S32.HI R5, RZ, 0x1f, R56 ;  /* 0x0000001fff057819 */ /* 0x002fc60000011438 */
[----:B------:R1:W1:Y:S01]  /*10870*/  LDS.128 R40, [R198+0x1000] ;  /* 0x00100000c6287984 */ /* 0x0002620000000c00 */
[----:B--2---:R-:W-:-:S03]  /*10880*/  LEA.HI R58, R5, R56, RZ, 0x5 ;  /* 0x00000038053a7211 */ /* 0x004fc600078f28ff */
[----:B------:R2:W1:Y:S01]  /*10890*/  LDS.128 R36, [R198+0x1800] ;  /* 0x00180000c6247984 */ /* 0x0004620000000c00 */
[----:B------:R-:W-:-:S03]  /*108a0*/  LOP3.LUT R57, R58, 0xffffffe0, RZ, 0xc0, !PT ;  /* 0xffffffe03a397812 */ /* 0x000fc600078ec0ff */
[----:B------:R2:W1:Y:S01]  /*108b0*/  LDS.128 R32, [R198+0x2000] ;  /* 0x00200000c6207984 */ /* 0x0004620000000c00 */
[----:B------:R-:W-:-:S03]  /*108c0*/  IADD3 R57, -R57, R56, RZ ;  /* 0x0000003839397210 */ /* 0x000fc60007ffe1ff */
[----:B------:R2:W1:Y:S01]  /*108d0*/  LDS.128 R28, [R198+0x2800] ;  /* 0x00280000c61c7984 */ /* 0x0004620000000c00 */
[----:B------:R-:W-:-:S03]  /*108e0*/  SHF.R.S32.HI R58, RZ, 0x1f, R57 ;  /* 0x0000001fff3a7819 */ /* 0x000fc60000011439 */
[----:B------:R2:W1:Y:S01]  /*108f0*/  LDS.128 R24, [R198+0x3000] ;  /* 0x00300000c6187984 */ /* 0x0004620000000c00 */
[----:B------:R-:W-:-:S03]  /*10900*/  LEA.HI R57, R58, R57, RZ, 0x2 ;  /* 0x000000393a397211 */ /* 0x000fc600078f10ff */
[----:B------:R2:W1:Y:S01]  /*10910*/  LDS.128 R20, [R198+0x3800] ;  /* 0x00380000c6147984 */ /* 0x0004620000000c00 */
[----:B------:R-:W-:Y:S01]  /*10920*/  MOV R58, 0x7f800000 ;  /* 0x7f800000003a7802 */ /* 0x000fe20000000f00 */
[----:B------:R-:W-:Y:S01]  /*10930*/  @P4 FFMA.FTZ R58, R132, c[0x0][0x238], R61 ;  /* 0x00008e00843a4a23 */ /* 0x000fe2000001003d */
[----:B------:R-:W-:Y:S01]  /*10940*/  SHF.R.S32.HI R57, RZ, 0x2, R57 ;  /* 0x00000002ff397819 */ /* 0x000fe20000011439 */
[----:B------:R2:W1:Y:S03]  /*10950*/  LDS.128 R16, [R198+0x4000] ;  /* 0x00400000c6107984 */ /* 0x0004660000000c00 */
[----:B------:R-:W-:Y:S01]  /*10960*/  LEA R6, R6, R57, 0x4 ;  /* 0x0000003906067211 */ /* 0x000fe200078e20ff */
[----:B------:R2:W1:Y:S04]  /*10970*/  LDS.128 R12, [R198+0x4800] ;  /* 0x00480000c60c7984 */ /* 0x0004680000000c00 */
[----:B------:R2:W1:Y:S04]  /*10980*/  LDS.128 R8, [R198+0x5000] ;  /* 0x00500000c6087984 */ /* 0x0004680000000c00 */
[----:B------:R2:W1:Y:S01]  /*10990*/  LDS.128 R52, [R198+0x5800] ;  /* 0x00580000c6347984 */ /* 0x0004620000000c00 */
[----:B------:R-:W-:Y:S05]  /*109a0*/  @P0 BRA `(.L_x_2109) ;  /* 0x000000c000000947 */ /* 0x000fea0003800000 */
[----:B---34-:R-:W3:Y:S01]  /*109b0*/  S2UR UR9, SR_CTAID.X ;  /* 0x00000000000979c3 */ /* 0x018ee20000002500 */
[----:B------:R-:W-:-:S02]  /*109c0*/  IADD3 R2, R6, 0x8, RZ ;  /* 0x0000000806027810 */ /* 0x000fc40007ffe0ff */
[----:B------:R-:W-:Y:S02]  /*109d0*/  ISETP.GE.AND P2, PT, R6, UR18, PT ;  /* 0x0000001206007c0c */ /* 0x000fe4000bf46270 */
[----:B------:R-:W-:Y:S01]  /*109e0*/  ISETP.GE.AND P1, PT, R2, UR18, PT ;  /* 0x0000001202007c0c */ /* 0x000fe2000bf26270 */
[----:B---3--:R-:W-:-:S04]  /*109f0*/  ULEA UR9, UR9, UR5, 0x6 ;  /* 0x0000000509097291 */ /* 0x008fc8000f8e303f */
[----:B------:R-:W-:Y:S02]  /*10a00*/  USHF.R.S32.HI UR4, URZ, 0x1f, UR9 ;  /* 0x0000001f3f047899 */ /* 0x000fe40008011409 */
[----:B------:R-:W-:-:S04]  /*10a10*/  IADD3 R0, P0, R6, UR9, RZ ;  /* 0x0000000906007c10 */ /* 0x000fc8000ff1e0ff */
[----:B------:R-:W-:Y:S02]  /*10a20*/  LEA.HI.X.SX32 R3, R6, UR4, 0x1, P0 ;  /* 0x0000000406037c11 */ /* 0x000fe400080f0eff */
[----:B------:R-:W-:-:S04]  /*10a30*/  LEA R2, P0, R0, c[0x0][0x200], 0x2 ;  /* 0x0000800000027a11 */ /* 0x000fc800078010ff */
[----:B------:R-:W-:-:S05]  /*10a40*/  LEA.HI.X R3, R0, c[0x0][0x204], R3, 0x2, P0 ;  /* 0x0000810000037a11 */ /* 0x000fca00000f1403 */
[----:B------:R3:W-:Y:S04]  /*10a50*/  @!P2 STG.E [R2.64], R58 ;  /* 0x0000003a0200a986 */ /* 0x0007e8000c101906 */
[----:B------:R3:W-:Y:S02]  /*10a60*/  @!P1 STG.E [R2.64+0x20], R59 ;  /* 0x0000203b02009986 */ /* 0x0007e4000c101906 */
.L_x_2109:
[----:B---34-:R-:W-:Y:S05]  /*10a70*/  BSYNC B0 ;  /* 0x0000000000007941 */ /* 0x018fea0003800000 */
.L_x_2108:
[----:B------:R-:W3:Y:S01]  /*10a80*/  S2R R3, SR_CTAID.X ;  /* 0x0000000000037919 */ /* 0x000ee20000002500 */
[----:B------:R-:W-:Y:S01]  /*10a90*/  SHF.R.S32.HI R201, RZ, 0x1f, R200 ;  /* 0x0000001fffc97819 */ /* 0x000fe200000114c8 */
[----:B------:R-:W-:Y:S01]  /*10aa0*/  USHF.R.S32.HI UR9, URZ, 0x1f, UR12 ;  /* 0x0000001f3f097899 */ /* 0x000fe2000801140c */
[----:B------:R-:W-:Y:S01]  /*10ab0*/  LEA.HI R4, R7, R4, RZ, 0x3 ;  /* 0x0000000407047211 */ /* 0x000fe200078f18ff */
[----:B------:R-:W-:Y:S01]  /*10ac0*/  ULDC.64 UR4, c[0x0][0x1f0] ;  /* 0x00007c0000047ab9 */ /* 0x000fe20000000a00 */
[----:B------:R-:W-:Y:S01]  /*10ad0*/  LEA.HI R5, R5, R56, RZ, 0x3 ;  /* 0x0000003805057211 */ /* 0x000fe200078f18ff */
[----:B------:R-:W-:Y:S01]  /*10ae0*/  UIMAD UR4, UR9, UR4, URZ ;  /* 0x00000004090472a4 */ /* 0x000fe2000f8e023f */
[----:B------:R-:W-:Y:S01]  /*10af0*/  SHF.R.S32.HI R4, RZ, 0x3, R4 ;  /* 0x00000003ff047819 */ /* 0x000fe20000011404 */
[----:B------:R-:W-:Y:S02]  /*10b00*/  BSSY B0, `(.L_x_2110) ;  /* 0x000001e000007945 */ /* 0x000fe40003800000 */
[----:B------:R-:W-:Y:S01]  /*10b10*/  UIMAD UR4, UR12, UR5, UR4 ;  /* 0x000000050c0472a4 */ /* 0x000fe2000f8e0204 */
[----:B---3--:R-:W-:-:S04]  /*10b20*/  IMAD.SHL.U32 R3, R3, 0x40, RZ ;  /* 0x0000004003037824 */ /* 0x008fc800078e00ff */
[----:B------:R-:W-:Y:S01]  /*10b30*/  IMAD.WIDE.U32 R58, R3, c[0x0][0x1e8], R200 ;  /* 0x00007a00033a7a25 */ /* 0x000fe200078e00c8 */
[----:B------:R-:W-:-:S04]  /*10b40*/  SHF.R.S32.HI R0, RZ, 0x1f, R3 ;  /* 0x0000001fff007819 */ /* 0x000fc80000011403 */
[----:B------:R-:W-:Y:S01]  /*10b50*/  IADD3 R6, P0, R58, UR14, RZ ;  /* 0x0000000e3a067c10 */ /* 0x000fe2000ff1e0ff */
[----:B------:R-:W-:-:S04]  /*10b60*/  IMAD R0, R0, c[0x0][0x1e8], RZ ;  /* 0x00007a0000007a24 */ /* 0x000fc800078e02ff */
[C---:B------:R-:W-:Y:S01]  /*10b70*/  IMAD R0, R3.reuse, c[0x0][0x1ec], R0 ;  /* 0x00007b0003007a24 */ /* 0x040fe200078e0200 */
[----:B------:R-:W-:-:S04]  /*10b80*/  IADD3 R3, -R3, UR26, RZ ;  /* 0x0000001a03037c10 */ /* 0x000fc8000fffe1ff */
[----:B------:R-:W-:Y:S01]  /*10b90*/  IADD3.X R7, R59, UR8, R0, P0, !PT ;  /* 0x000000083b077c10 */ /* 0x000fe200087fe400 */
[----:B------:R-:W-:Y:S01]  /*10ba0*/  IMAD.U32 R0, RZ, RZ, UR12 ;  /* 0x0000000cff007e24 */ /* 0x000fe2000f8e00ff */
[----:B------:R-:W-:-:S03]  /*10bb0*/  ISETP.GE.AND P0, PT, R4, R3, PT ;  /* 0x000000030400720c */ /* 0x000fc60003f06270 */
[----:B------:R-:W-:Y:S01]  /*10bc0*/  IMAD.WIDE.U32 R6, R0, c[0x0][0x1f0], R6 ;  /* 0x00007c0000067a25 */ /* 0x000fe200078e0006 */
[----:B------:R-:W-:-:S04]  /*10bd0*/  SHF.R.S32.HI R0, RZ, 0x3, R5 ;  /* 0x00000003ff007819 */ /* 0x000fc80000011405 */
[----:B------:R-:W-:Y:S02]  /*10be0*/  IADD3 R57, R7, UR4, RZ ;  /* 0x0000000407397c10 */ /* 0x000fe4000fffe0ff */
[----:B------:R-:W-:-:S03]  /*10bf0*/  SHF.R.S32.HI R0, RZ, 0x1f, R0 ;  /* 0x0000001fff007819 */ /* 0x000fc60000011400 */
        /* <DEDUP_REMOVED lines=14> */
.L_x_2111:
[----:B------:R-:W-:Y:S05]  /*10ce0*/  BSYNC B0 ;  /* 0x0000000000007941 */ /* 0x000fea0003800000 */
.L_x_2110:
[----:B------:R-:W-:Y:S01]  /*10cf0*/  IADD3 R2, R4, 0x10, RZ ;  /* 0x0000001004027810 */ /* 0x000fe20007ffe0ff */
[----:B------:R-:W-:Y:S03]  /*10d00*/  BSSY B0, `(.L_x_2112) ;  /* 0x0000013000007945 */ /* 0x000fe60003800000 */
[----:B------:R-:W-:-:S13]  /*10d10*/  ISETP.GE.AND P0, PT, R2, UR18, PT ;  /* 0x0000001202007c0c */ /* 0x000fda000bf06270 */
[----:B------:R-:W-:Y:S05]  /*10d20*/  @P0 BRA `(.L_x_2113) ;  /* 0x0000010000000947 */ /* 0x000fea0003800000 */
[----:B------:R-:W-:Y:S01]  /*10d30*/  IADD3 R3, P0, R4, 0x10, RZ ;  /* 0x0000001004037810 */ /* 0x000fe20007f1e0ff */
[----:B-1-3--:R-:W-:Y:S01]  /*10d40*/  IMAD.MOV.U32 R16, RZ, RZ, R6 ;  /* 0x000000ffff107224 */ /* 0x00afe200078e0006 */
        /* <DEDUP_REMOVED lines=11> */
[----:B------:R1:W-:Y:S04]  /*10e00*/  @!P2 STG.E.128 [R18.64], R44 ;  /* 0x0000002c1200a986 */ /* 0x0003e8000c101d06 */
[----:B------:R1:W-:Y:S04]  /*10e10*/  @!P1 STG.E.128 [R18.64+0x80], R28 ;  /* 0x0000801c12009986 */ /* 0x0003e8000c101d06 */
[----:B------:R1:W-:Y:S02]  /*10e20*/  @!P0 STG.E.128 [R18.64+0x100], R12 ;  /* 0x0001000c12008986 */ /* 0x0003e4000c101d06 */
.L_x_2113:
[----:B------:R-:W-:Y:S05]  /*10e30*/  BSYNC B0 ;  /* 0x0000000000007941 */ /* 0x000fea0003800000 */
.L_x_2112:
        /* <DEDUP_REMOVED lines=20> */
.L_x_2115:
[----:B------:R-:W-:Y:S05]  /*10f80*/  BSYNC B0 ;  /* 0x0000000000007941 */ /* 0x000fea0003800000 */
.L_x_2114:
[----:B------:R-:W-:-:S04]  /*10f90*/  IADD3 R2, R4, 0x30, RZ ;  /* 0x0000003004027810 */ /* 0x000fc80007ffe0ff */
[----:B------:R-:W-:-:S13]  /*10fa0*/  ISETP.GE.AND P0, PT, R2, UR18, PT ;  /* 0x0000001202007c0c */ /* 0x000fda000bf06270 */
[----:B------:R-:W-:Y:S05]  /*10fb0*/  @P0 EXIT ;  /* 0x000000000000094d */ /* 0x000fea0003800000 */
[----:B------:R-:W-:Y:S01]  /*10fc0*/  IADD3 R4, P0, R4, 0x30, RZ ;  /* 0x0000003004047810 */ /* 0x000fe20007f1e0ff */
[----:B------:R-:W-:Y:S01]  /*10fd0*/  IMAD.MOV.U32 R7, RZ, RZ, R57 ;  /* 0x000000ffff077224 */ /* 0x000fe200078e0039 */
[----:B------:R-:W-:-:S03]  /*10fe0*/  ISETP.GE.AND P1, PT, R200, c[0x0][0x220], PT ;  /* 0x00008800c8007a0c */ /* 0x000fc60003f26270 */
        /* <DEDUP_REMOVED lines=8> */
[----:B-1----:R1:W-:Y:S01]  /*11070*/  @!P0 STG.E.128 [R2.64+0x80], R20 ;  /* 0x0000801402008986 */ /* 0x0023e2000c101d06 */
[----:B------:R-:W-:-:S03]  /*11080*/  ISETP.GE.AND P0, PT, R195, c[0x0][0x220], PT ;  /* 0x00008800c3007a0c */ /* 0x000fc60003f06270 */
[----:B------:R1:W-:Y:S10]  /*11090*/  @!P1 STG.E.128 [R2.64], R36 ;  /* 0x0000002402009986 */ /* 0x0003f4000c101d06 */
[----:B------:R-:W-:Y:S05]  /*110a0*/  @P0 EXIT ;  /* 0x000000000000094d */ /* 0x000fea0003800000 */
[----:B------:R-:W-:Y:S01]  /*110b0*/  STG.E.128 [R2.64+0x100], R52 ;  /* 0x0001003402007986 */ /* 0x000fe2000c101d06 */
[----:B------:R-:W-:Y:S05]  /*110c0*/  EXIT ;  /* 0x000000000000794d */ /* 0x000fea0003800000 */
.L_x_2116:
        /* <DEDUP_REMOVED lines=11> */
.L_x_7844:


//--------------------- .text._ZN5flash24flash_fwd_splitkv_kernelI23Flash_fwd_kernel_traitsILi192ELi64ELi64ELi4ELb0ELb0EN7cutlass10bfloat16_tE19Flash_kernel_traitsILi192ELi64ELi64ELi4ES3_EELb0ELb1ELb0ELb0ELb0ELb1ELb0ELb0EEEvNS_16Flash_fwd_paramsE --------------------------
	.section	.text._ZN5flash24flash_fwd_splitkv_kernelI23Flash_fwd_kernel_traitsILi192ELi64ELi64ELi4ELb0ELb0EN7cutlass10bfloat16_tE19Flash_kernel_traitsILi192ELi64ELi64ELi4ES3_EELb0ELb1ELb0ELb0ELb0ELb1ELb0ELb0EEEvNS_16Flash_fwd_paramsE,"ax",@progbits
	.sectioninfo	@"SHI_REGISTERS=255"
	.align	128
        .global         _ZN5flash24flash_fwd_splitkv_kernelI23Flash_fwd_kernel_traitsILi192ELi64ELi64ELi4ELb0ELb0EN7cutlass10bfloat16_tE19Flash_kernel_traitsILi192ELi64ELi64ELi4ES3_EELb0ELb1ELb0ELb0ELb0ELb1ELb0ELb0EEEvNS_16Flash_fwd_paramsE
        .type           _ZN5flash24flash_fwd_splitkv_kernelI23Flash_fwd_kernel_traitsILi192ELi64ELi64ELi4ELb0ELb0EN7cutlass10bfloat16_tE19Flash_kernel_traitsILi192ELi64ELi64ELi4ES3_EELb0ELb1ELb0ELb0ELb0ELb1ELb0ELb0EEEvNS_16Flash_fwd_paramsE,@function
        .size           _ZN5flash24flash_fwd_splitkv_kernelI23Flash_fwd_kernel_traitsILi192ELi64ELi64ELi4ELb0ELb0EN7cutlass10bfloat16_tE19Flash_kernel_traitsILi192ELi64ELi64ELi4ES3_EELb0ELb1ELb0ELb0ELb0ELb1ELb0ELb0EEEvNS_16Flash_fwd_paramsE,(.L_x_7845 - _ZN5flash24flash_fwd_splitkv_kernelI23Flash_fwd_kernel_traitsILi192ELi64ELi64ELi4ELb0ELb0EN7cutlass10bfloat16_tE19Flash_kernel_traitsILi192ELi64ELi64ELi4ES3_EELb0ELb1ELb0ELb0ELb0ELb1ELb0ELb0EEEvNS_16Flash_fwd_paramsE)
        .other          _ZN5flash24flash_fwd_splitkv_kernelI23Flash_fwd_kernel_traitsILi192ELi64ELi64ELi4ELb0ELb0EN7cutlass10bfloat16_tE19Flash_kernel_traitsILi192ELi64ELi64ELi4ES3_EELb0ELb1ELb0ELb0ELb0ELb1ELb0ELb0EEEvNS_16Flash_fwd_paramsE,@"STO_CUDA_ENTRY STV_DEFAULT"
_ZN5flash24flash_fwd_splitkv_kernelI23Flash_fwd_kernel_traitsILi192ELi64ELi64ELi4ELb0ELb0EN7cutlass10bfloat16_tE19Flash_kernel_traitsILi192ELi64ELi64ELi4ES3_EELb0ELb1ELb0ELb0ELb0ELb1ELb0ELb0EEEvNS_16Flash_fwd_paramsE:
.text._ZN5flash24flash_fwd_splitkv_kernelI23Flash_fwd_kernel_traitsILi192ELi64ELi64ELi4ELb0ELb0EN7cutlass10bfloat16_tE19Flash_kernel_traitsILi192ELi64ELi64ELi4ES3_EELb0ELb1ELb0ELb0ELb0ELb1ELb0ELb0EEEvNS_16Flash_fwd_paramsE:
        /* <DEDUP_REMOVED lines=55> */
.L_x_2117:
[----:B------:R-:W-:Y:S02]  /*0370*/  ULDC UR6, c[0x0][0x218] ;  /* 0x0000860000067ab9 */ /* 0x000fe40000000800 */
.L_x_2118:
        /* <DEDUP_REMOVED lines=110> */
.L_x_2121:
[----:B------:R-:W-:Y:S05]  /*0a60*/  BSYNC B0 ;  /* 0x0000000000007941 */ /* 0x000fea0003800000 */
.L_x_2120:
        /* <DEDUP_REMOVED lines=20> */
.L_x_2123:
[----:B------:R-:W-:Y:S05]  /*0bb0*/  BSYNC B0 ;  /* 0x0000000000007941 */ /* 0x000fea0003800000 */
.L_x_2122:
        /* <DEDUP_REMOVED lines=20> */
.L_x_2125:
[----:B------:R-:W-:Y:S05]  /*0d00*/  BSYNC B0 ;  /* 0x0000000000007941 */ /* 0x000fea0003800000 */
.L_x_2124:
        /* <DEDUP_REMOVED lines=19> */
.L_x_2127:
[----:B------:R-:W-:Y:S05]  /*0e40*/  BSYNC B0 ;  /* 0x0000000000007941 */ /* 0x000fea0003800000 */
.L_x_2126:
        /* <DEDUP_REMOVED lines=20> */
.L_x_2119:
        /* <DEDUP_REMOVED lines=120> */
.L_x_2128:
        /* <DEDUP_REMOVED lines=19> */
.L_x_2130:
        /* <DEDUP_REMOVED lines=60> */
.L_x_2129:
        /* <DEDUP_REMOVED lines=122> */
.L_x_2132:
[----:B------:R-:W-:Y:S05]  /*23a0*/  BSYNC B0 ;  /* 0x0000000000007941 */ /* 0x000fea0003800000 */
.L_x_2131:
        /* <DEDUP_REMOVED lines=37> */
.L_x_2134:
[----:B------:R-:W-:Y:S05]  /*2600*/  BSYNC B0 ;  /* 0x0000000000007941 */ /* 0x000fea0003800000 */
.L_x_2133:
        /* <DEDUP_REMOVED lines=37> */
.L_x_2136:
[----:B------:R-:W-:Y:S05]  /*2860*/  BSYNC B0 ;  /* 0x0000000000007941 */ /* 0x000fea0003800000 */
.L_x_2135:
        /* <DEDUP_REMOVED lines=36> */
.L_x_2138:
[----:B------:R-:W-:Y:S05]  /*2ab0*/  BSYNC B0 ;  /* 0x0000000000007941 */ /* 0x000fea0003800000 */
.L_x_2137:
        /* <DEDUP_REMOVED lines=31> */
.L_x_2140:
[----:B------:R-:W-:Y:S05]  /*2cb0*/  BSYNC B0 ;  /* 0x0000000000007941 */ /* 0x000fea0003800000 */
.L_x_2139:
        /* <DEDUP_REMOVED lines=33> */
.L_x_2142:
[----:B------:R-:W-:Y:S05]  /*2ed0*/  BSYNC B0 ;  /* 0x0000000000007941 */ /* 0x000fea0003800000 */
.L_x_2141:
        /* <DEDUP_REMOVED lines=32> */
.L_x_2144:
[----:B------:R-:W-:Y:S05]  /*30e0*/  BSYNC B0 ;  /* 0x0000000000007941 */ /* 0x000fea0003800000 */
.L_x_2143:
        /* <DEDUP_REMOVED lines=34> */
.L_x_2146:
[----:B------:R-:W-:Y:S05]  /*3310*/  BSYNC B0 ;  /* 0x0000000000007941 */ /* 0x000fea0003800000 */
.L_x_2145:
        /* <DEDUP_REMOVED lines=34> */
.L_x_2148:
[----:B------:R-:W-:Y:S05]  /*3540*/  BSYNC B0 ;  /* 0x0000000000007941 */ /* 0x000fea0003800000 */
.L_x_2147:
        /* <DEDUP_REMOVED lines=43> */
.L_x_2150:
[----:B------:R-:W-:Y:S05]  /*3800*/  BSYNC B0 ;  /* 0x0000000000007941 */ /* 0x000fea0003800000 */
.L_x_2149:
        /* <DEDUP_REMOVED lines=35> */
.L_x_2152:
[----:B------:R-:W-:Y:S05]  /*3a40*/  BSYNC B0 ;  /* 0x0000000000007941 */ /* 0x000fea0003800000 */
.L_x_2151:
        /* <DEDUP_REMOVED lines=43> */
.L_x_2154:
[----:B------:R-:W-:Y:S05]  /*3d00*/  BSYNC B0 ;  /* 0x0000000000007941 */ /* 0x000fea0003800000 */
.L_x_2153:
[----:B------:R-:W-:Y:S01]  /*3d10*/  SHF.L.U32 R4, R2, 0x6, RZ ;  /* 0x0000000602047819 */ /* 0x000fe200000006ff */
[----:B------:R-:W-:Y:S01]  /*3d20*/  IMAD R202, R93, 0x400, R0 ;  /* 0x000004005dca7824 */ /* 0x000fe200078e0200 */
[----:B------:R-:W-:Y:S01]  /*3d30*/  SHF.L.U32 R14, R14, 0x3, RZ ;  /* 0x000000030e0e7819 */ /* 0x000fe200000006ff */
[----:B------:R-:W0:Y:S01]  /*3d40*/  LDGDEPBAR ;  /* 0x00000000000079af */ /* 0x000e220000000000 */
[----:B-12---:R-:W-:Y:S01]  /*3d50*/  LOP3.LUT R9, R4, 0x1c0, RZ, 0xc0, !PT ;  /* 0x000001c004097812 */ /* 0x006fe200078ec0ff */
[----:B------:R-:W-:Y:S01]  /*3d60*/  IMAD.SHL.U32 R202, R202, 0x2, RZ ;  /* 0x00000002caca7824 */ /* 0x000fe200078e00ff */
[----:B------:R-:W-:Y:S01]  /*3d70*/  R2P PR, R2, 0x6 ;  /* 0x0000000602007804 */ /* 0x000fe20000000000 */
[----:B------:R-:W-:Y:S01]  /*3d80*/  UISETP.GT.AND UP0, UPT, UR25, UR19, UPT ;  /* 0x000000131900728c */ /* 0x000fe2000bf04270 */
[----:B------:R-:W-:Y:S01]  /*3d90*/  LOP3.LUT R4, R9, 0x8, R14, 0xf8, !PT ;  /* 0x0000000809047812 */ /* 0x000fe200078ef80e */
[--C-:B------:R-:W-:Y:S01]  /*3da0*/  IMAD R200, R7, 0x2, R202.reuse ;  /* 0x0000000207c87824 */ /* 0x100fe200078e02ca */
[----:B------:R-:W-:Y:S01]  /*3db0*/  SHF.R.U32.HI R9, RZ, 0x3, R9 ;  /* 0x00000003ff097819 */ /* 0x000fe20000011609 */
[----:B------:R-:W-:Y:S01]  /*3dc0*/  LDSM.16.M88.4 R56, [R202] ;  /* 0x00000000ca38783b */ /* 0x000fe20000000200 */
[C---:B------:R-:W-:Y:S01]  /*3dd0*/  IMAD R198, R5.reuse, 0x2, R202 ;  /* 0x0000000205c67824 */ /* 0x040fe200078e02ca */
[----:B------:R-:W-:Y:S01]  /*3de0*/  PLOP3.LUT P4, PT, PT, PT, UP0, 0x80, 0x0 ;  /* 0x000000000000781c */ /* 0x000fe20003f8f008 */
[----:B------:R-:W-:Y:S01]  /*3df0*/  IMAD R197, R5, 0x2, R200 ;  /* 0x0000000205c57824 */ /* 0x000fe200078e02c8 */
[----:B------:R-:W-:Y:S01]  /*3e00*/  LOP3.LUT R4, R4, R9, RZ, 0x3c, !PT ;  /* 0x0000000904047212 */ /* 0x000fe200078e3cff */
[----:B------:R-:W-:Y:S01]  /*3e10*/  LDSM.16.M88.4 R36, [R200] ;  /* 0x00000000c824783b */ /* 0x000fe20000000200 */
[----:B------:R-:W-:-:S02]  /*3e20*/  UIADD3 UR5, UR11, 0x1, -UR26 ;  /* 0x000000010b057890 */ /* 0x000fc4000fffe81a */
[----:B------:R-:W-:Y:S01]  /*3e30*/  LEA R201, R201, R4, 0x9 ;  /* 0x00000004c9c97211 */ /* 0x000fe200078e48ff */
[----:B------:R-:W-:Y:S01]  /*3e40*/  LDSM.16.M88.4 R8, [R198] ;  /* 0x00000000c608783b */ /* 0x000fe20000000200 */
[----:B------:R-:W-:Y:S02]  /*3e50*/  ULDC UR4, c[0x0][0x2e4] ;  /* 0x0000b90000047ab9 */ /* 0x000fe40000000800 */
[----:B------:R-:W-:Y:S01]  /*3e60*/  SHF.L.U32 R201, R201, 0x1, RZ ;  /* 0x00000001c9c97819 */ /* 0x000fe200000006ff */
[----:B------:R-:W-:Y:S01]  /*3e70*/  LDSM.16.M88.4 R80, [R197+0x2000] ;  /* 0x00200000c550783b */ /* 0x000fe20000000200 */
[----:B------:R-:W-:Y:S02]  /*3e80*/  ULDC UR7, c[0x0][0x2e8] ;  /* 0x0000ba0000077ab9 */ /* 0x000fe40000000800 */
[C---:B------:R-:W-:Y:S01]  /*3e90*/  IADD3 R2, R201.reuse, 0x6000, RZ ;  /* 0x00006000c9027810 */ /* 0x040fe20007ffe0ff */
[----:B------:R-:W1:Y:S01]  /*3ea0*/  LDSM.16.M88.4 R16, [R201+0x6000] ;  /* 0x00600000c910783b */ /* 0x000e620000000200 */
[----:B------:R-:W-:Y:S01]  /*3eb0*/  IADD3 R199, R201, 0x6020, RZ ;  /* 0x00006020c9c77810 */ /* 0x000fe20007ffe0ff */
[----:B------:R-:W-:Y:S01]  /*3ec0*/  UIADD3 UR4, UR11, -UR4, -UR26 ;  /* 0x800000040b047290 */ /* 0x000fe2000fffe81a */
[----:B------:R-:W-:Y:S01]  /*3ed0*/  @P1 IADD3 R199, R2, -0x20, RZ ;  /* 0xffffffe002c71810 */ /* 0x000fe20007ffe0ff */
[----:B------:R-:W2:Y:S01]  /*3ee0*/  LDSM.16.M88.4 R44, [R201+0x6800] ;  /* 0x00680000c92c783b */ /* 0x000ea20000000200 */
[----:B------:R-:W-:Y:S01]  /*3ef0*/  MOV R2, 0x40 ;  /* 0x0000004000027802 */ /* 0x000fe20000000f00 */
[----:B------:R-:W-:Y:S01]  /*3f00*/  UIADD3 UR5, UR5, UR7, URZ ;  /* 0x0000000705057290 */ /* 0x000fe2000fffe03f */
[----:B------:R-:W-:Y:S01]  /*3f10*/  IADD3 R191, R199, 0x800, RZ ;  /* 0x00000800c7bf7810 */ /* 0x000fe20007ffe0ff */
[----:B------:R-:W5:Y:S01]  /*3f20*/  LDSM.16.M88.4 R64, [R201+0x7000] ;  /* 0x00700000c940783b */ /* 0x000f620000000200 */
[----:B------:R-:W-:-:S02]  /*3f30*/  SEL R2, R2, 0xffffffc0, !P2 ;  /* 0xffffffc002027807 */ /* 0x000fc40005000000 */
[----:B------:R-:W-:Y:S01]  /*3f40*/  IADD3 R190, R199, 0x1000, RZ ;  /* 0x00001000c7be7810 */ /* 0x000fe20007ffe0ff */
[----:B------:R-:W3:Y:S01]  /*3f50*/  LDSM.16.M88.4 R52, [R199] ;  /* 0x00000000c734783b */ /* 0x000ee20000000200 */
[----:B------:R-:W-:Y:S02]  /*3f60*/  IADD3 R195, R201, R2, RZ ;  /* 0x00000002c9c37210 */ /* 0x000fe40007ffe0ff */
[----:B------:R-:W-:Y:S01]  /*3f70*/  IADD3 R188, R2, R199, RZ ;  /* 0x000000c702bc7210 */ /* 0x000fe20007ffe0ff */
        /* <DEDUP_REMOVED lines=18> */
[C---:B------:R-:W-:Y:S03]  /*40a0*/  HMMA.16816.F32.BF16 R16, R56.reuse, R18, RZ ;  /* 0x000000123810723c */ /* 0x040fe600000418ff */
[----:B------:R-:W-:Y:S05]  /*40b0*/  LDSM.16.M88.4 R84, [R201+0xa800] ;  /* 0x00a80000c954783b */ /* 0x000fea0000000200 */
[C---:B--2---:R-:W-:Y:S08]  /*40c0*/  HMMA.16816.F32.BF16 R32, R56.reuse, R44, RZ ;  /* 0x0000002c3820723c */ /* 0x044ff000000418ff */
[C---:B------:R-:W-:Y:S08]  /*40d0*/  HMMA.16816.F32.BF16 R44, R56.reuse, R46, RZ ;  /* 0x0000002e382c723c */ /* 0x040ff000000418ff */
[C---:B-----5:R-:W-:Y:S08]  /*40e0*/  HMMA.16816.F32.BF16 R68, R56.reuse, R64, RZ ;  /* 0x000000403844723c */ /* 0x060ff000000418ff */
[----:B------:R-:W-:Y:S08]  /*40f0*/  HMMA.16816.F32.BF16 R64, R56, R66, RZ ;  /* 0x000000423840723c */ /* 0x000ff000000418ff */
[C---:B---3--:R-:W-:Y:S08]  /*4100*/  HMMA.16816.F32.BF16 R20, R36.reuse, R52, R20 ;  /* 0x000000342414723c */ /* 0x048ff00000041814 */
[----:B------:R-:W-:Y:S01]  /*4110*/  HMMA.16816.F32.BF16 R16, R36, R54, R16 ;  /* 0x000000362410723c */ /* 0x000fe20000041810 */
[----:B------:R-:W-:Y:S07]  /*4120*/  LDSM.16.M88.4 R52, [R188+0x800] ;  /* 0x00080000bc34783b */ /* 0x000fee0000000200 */
[C---:B----4-:R-:W-:Y:S08]  /*4130*/  HMMA.16816.F32.BF16 R60, R56.reuse, R72, RZ ;  /* 0x00000048383c723c */ /* 0x050ff000000418ff */
[----:B------:R-:W-:Y:S01]  /*4140*/  HMMA.16816.F32.BF16 R56, R56, R74, RZ ;  /* 0x0000004a3838723c */ /* 0x000fe200000418ff */
[----:B------:R-:W-:Y:S07]  /*4150*/  LDSM.16.M88.4 R72, [R188] ;  /* 0x00000000bc48783b */ /* 0x000fee0000000200 */
[C---:B------:R-:W-:Y:S08]  /*4160*/  HMMA.16816.F32.BF16 R32, R36.reuse, R12, R32 ;  /* 0x0000000c2420723c */ /* 0x040ff00000041820 */
[C---:B------:R-:W-:Y:S01]  /*4170*/  HMMA.16816.F32.BF16 R44, R36.reuse, R14, R44 ;  /* 0x0000000e242c723c */ /* 0x040fe2000004182c */
[----:B------:R-:W1:Y:S07]  /*4180*/  LDSM.16.M88.4 R12, [R195+0x7000] ;  /* 0x00700000c30c783b */ /* 0x000e6e0000000200 */
[C---:B------:R-:W-:Y:S08]  /*4190*/  HMMA.16816.F32.BF16 R68, R36.reuse, R48, R68 ;  /* 0x000000302444723c */ /* 0x040ff00000041844 */
[----:B------:R-:W-:Y:S01]  /*41a0*/  HMMA.16816.F32.BF16 R64, R36, R50, R64 ;  /* 0x000000322440723c */ /* 0x000fe20000041840 */
[----:B------:R-:W2:Y:S07]  /*41b0*/  LDSM.16.M88.4 R48, [R195+0x7800] ;  /* 0x00780000c330783b */ /* 0x000eae0000000200 */
[C---:B------:R-:W-:Y:S08]  /*41c0*/  HMMA.16816.F32.BF16 R20, R8.reuse, R24, R20 ;  /* 0x000000180814723c */ /* 0x040ff00000041814 */
[----:B------:R-:W-:Y:S01]  /*41d0*/  HMMA.16816.F32.BF16 R16, R8, R26, R16 ;  /* 0x0000001a0810723c */ /* 0x000fe20000041810 */
[----:B------:R-:W3:Y:S07]  /*41e0*/  LDSM.16.M88.4 R24, [R197] ;  /* 0x00000000c518783b */ /* 0x000eee0000000200 */
[C---:B------:R-:W-:Y:S08]  /*41f0*/  HMMA.16816.F32.BF16 R60, R36.reuse, R40, R60 ;  /* 0x00000028243c723c */ /* 0x040ff0000004183c */
[----:B------:R-:W-:Y:S01]  /*4200*/  HMMA.16816.F32.BF16 R56, R36, R42, R56 ;  /* 0x0000002a2438723c */ /* 0x000fe20000041838 */
[----:B------:R-:W4:Y:S04]  /*4210*/  LDSM.16.M88.4 R40, [R188+0x1000] ;  /* 0x00100000bc28783b */ /* 0x000f280000000200 */
[----:B------:R-:W-:Y:S03]  /*4220*/  LDSM.16.M88.4 R36, [R202+0x2000] ;  /* 0x00200000ca24783b */ /* 0x000fe60000000200 */
[C---:B------:R-:W-:Y:S08]  /*4230*/  HMMA.16816.F32.BF16 R32, R8.reuse, R28, R32 ;  /* 0x0000001c0820723c */ /* 0x040ff00000041820 */
[C---:B------:R-:W-:Y:S01]  /*4240*/  HMMA.16816.F32.BF16 R44, R8.reuse, R30, R44 ;  /* 0x0000001e082c723c */ /* 0x040fe2000004182c */
[----:B------:R-:W-:Y:S07]  /*4250*/  LDSM.16.M88.4 R28, [R188+0x1800] ;  /* 0x00180000bc1c783b */ /* 0x000fee0000000200 */
[C---:B-1----:R-:W-:Y:S08]  /*4260*/  HMMA.16816.F32.BF16 R68, R8.reuse, R12, R68 ;  /* 0x0000000c0844723c */ /* 0x042ff00000041844 */
[C---:B------:R-:W-:Y:S01]  /*4270*/  HMMA.16816.F32.BF16 R64, R8.reuse, R14, R64 ;  /* 0x0000000e0840723c */ /* 0x040fe20000041840 */
[----:B------:R-:W1:Y:S07]  /*4280*/  LDSM.16.M88.4 R12, [R201+0x8000] ;  /* 0x00800000c90c783b */ /* 0x000e6e0000000200 */
[C---:B--2---:R-:W-:Y:S08]  /*4290*/  HMMA.16816.F32.BF16 R60, R8.reuse, R48, R60 ;  /* 0x00000030083c723c */ /* 0x044ff0000004183c */
[----:B------:R-:W-:Y:S01]  /*42a0*/  HMMA.16816.F32.BF16 R56, R8, R50, R56 ;  /* 0x000000320838723c */ /* 0x000fe20000041838 */
[----:B------:R-:W2:Y:S04]  /*42b0*/  LDSM.16.M88.4 R8, [R201+0x8800] ;  /* 0x00880000c908783b */ /* 0x000ea80000000200 */
[----:B------:R-:W-:Y:S03]  /*42c0*/  LDSM.16.M88.4 R48, [R201+0x9000] ;  /* 0x00900000c930783b */ /* 0x000fe60000000200 */
[C---:B---3--:R-:W-:Y:S08]  /*42d0*/  HMMA.16816.F32.BF16 R20, R24.reuse, R72, R20 ;  /* 0x000000481814723c */ /* 0x048ff00000041814 */
[C---:B------:R-:W-:Y:S01]  /*42e0*/  HMMA.16816.F32.BF16 R16, R24.reuse, R74, R16 ;  /* 0x0000004a1810723c */ /* 0x040fe20000041810 */
[----:B------:R-:W-:Y:S07]  /*42f0*/  LDSM.16.M88.4 R72, [R188+0x2000] ;  /* 0x00200000bc48783b */ /* 0x000fee0000000200 */
[C---:B------:R-:W-:Y:S08]  /*4300*/  HMMA.16816.F32.BF16 R32, R24.reuse, R52, R32 ;  /* 0x000000341820723c */ /* 0x040ff00000041820 */
[C---:B------:R-:W-:Y:S01]  /*4310*/  HMMA.16816.F32.BF16 R44, R24.reuse, R54, R44 ;  /* 0x00000036182c723c */ /* 0x040fe2000004182c */
[----:B------:R-:W-:Y:S07]  /*4320*/  LDSM.16.M88.4 R52, [R201+0x9800] ;  /* 0x00980000c934783b */ /* 0x000fee0000000200 */
[C---:B----4-:R-:W-:Y:S08]  /*4330*/  HMMA.16816.F32.BF16 R68, R24.reuse, R40, R68 ;  /* 0x000000281844723c */ /* 0x050ff00000041844 */
[----:B------:R-:W-:Y:S01]  /*4340*/  HMMA.16816.F32.BF16 R64, R24, R42, R64 ;  /* 0x0000002a1840723c */ /* 0x000fe20000041840 */
[----:B------:R-:W3:Y:S07]  /*4350*/  LDSM.16.M88.4 R40, [R200+0x2000] ;  /* 0x00200000c828783b */ /* 0x000eee0000000200 */
[C---:B-1----:R-:W-:Y:S08]  /*4360*/  HMMA.16816.F32.BF16 R20, R36.reuse, R12, R20 ;  /* 0x0000000c2414723c */ /* 0x042ff00000041814 */
[C---:B------:R-:W-:Y:S01]  /*4370*/  HMMA.16816.F32.BF16 R16, R36.reuse, R14, R16 ;  /* 0x0000000e2410723c */ /* 0x040fe20000041810 */
[----:B------:R-:W-:Y:S07]  /*4380*/  LDSM.16.M88.4 R12, [R195+0x8000] ;  /* 0x00800000c30c783b */ /* 0x000fee0000000200 */
[C---:B--2---:R-:W-:Y:S08]  /*4390*/  HMMA.16816.F32.BF16 R32, R36.reuse, R8, R32 ;  /* 0x000000082420723c */ /* 0x044ff00000041820 */
[----:B------:R-:W-:Y:S01]  /*43a0*/  HMMA.16816.F32.BF16 R44, R36, R10, R44 ;  /* 0x0000000a242c723c */ /* 0x000fe2000004182c */
[----:B------:R-:W1:Y:S07]  /*43b0*/  LDSM.16.M88.4 R8, [R198+0x2000] ;  /* 0x00200000c608783b */ /* 0x000e6e0000000200 */
[C---:B------:R-:W-:Y:S08]  /*43c0*/  HMMA.16816.F32.BF16 R60, R24.reuse, R28, R60 ;  /* 0x0000001c183c723c */ /* 0x040ff0000004183c */
[----:B------:R-:W-:Y:S01]  /*43d0*/  HMMA.16816.F32.BF16 R56, R24, R30, R56 ;  /* 0x0000001e1838723c */ /* 0x000fe20000041838 */
[----:B------:R-:W2:Y:S04]  /*43e0*/  LDSM.16.M88.4 R28, [R199+0x2800] ;  /* 0x00280000c71c783b */ /* 0x000ea80000000200 */
[----:B------:R-:W4:Y:S03]  /*43f0*/  LDSM.16.M88.4 R24, [R199+0x3000] ;  /* 0x00300000c718783b */ /* 0x000f260000000200 */
[C---:B---3--:R-:W-:Y:S08]  /*4400*/  HMMA.16816.F32.BF16 R20, R40.reuse, R76, R20 ;  /* 0x0000004c2814723c */ /* 0x048ff00000041814 */
[----:B------:R-:W-:Y:S01]  /*4410*/  HMMA.16816.F32.BF16 R16, R40, R78, R16 ;  /* 0x0000004e2810723c */ /* 0x000fe20000041810 */
[----:B------:R-:W-:Y:S07]  /*4420*/  LDSM.16.M88.4 R76, [R188+0x3000] ;  /* 0x00300000bc4c783b */ /* 0x000fee0000000200 */
[C---:B------:R-:W-:Y:S08]  /*4430*/  HMMA.16816.F32.BF16 R68, R36.reuse, R48, R68 ;  /* 0x000000302444723c */ /* 0x040ff00000041844 */
[----:B------:R-:W-:Y:S01]  /*4440*/  HMMA.16816.F32.BF16 R64, R36, R50, R64 ;  /* 0x000000322440723c */ /* 0x000fe20000041840 */
[----:B------:R-:W3:Y:S07]  /*4450*/  LDSM.16.M88.4 R48, [R199+0x3800] ;  /* 0x00380000c730783b */ /* 0x000eee0000000200 */
[C---:B-1----:R-:W-:Y:S08]  /*4460*/  HMMA.16816.F32.BF16 R20, R8.reuse, R12, R20 ;  /* 0x0000000c0814723c */ /* 0x042ff00000041814 */
[----:B------:R-:W-:Y:S01]  /*4470*/  HMMA.16816.F32.BF16 R16, R8, R14, R16 ;  /* 0x0000000e0810723c */ /* 0x000fe20000041810 */
[----:B------:R-:W-:Y:S07]  /*4480*/  LDSM.16.M88.4 R12, [R195+0x9800] ;  /* 0x00980000c30c783b */ /* 0x000fee0000000200 */
[C---:B------:R-:W-:Y:S08]  /*4490*/  HMMA.16816.F32.BF16 R60, R36.reuse, R52, R60 ;  /* 0x00000034243c723c */ /* 0x040ff0000004183c */
[----:B------:R-:W-:Y:S01]  /*44a0*/  HMMA.16816.F32.BF16 R56, R36, R54, R56 ;  /* 0x000000362438723c */ /* 0x000fe20000041838 */
[----:B------:R-:W-:Y:S04]  /*44b0*/  LDSM.16.M88.4 R52, [R202+0x4000] ;  /* 0x00400000ca34783b */ /* 0x000fe80000000200 */
[----:B------:R-:W1:Y:S03]  /*44c0*/  LDSM.16.M88.4 R36, [R201+0xa000] ;  /* 0x00a00000c924783b */ /* 0x000e660000000200 */
[C---:B--2---:R-:W-:Y:S08]  /*44d0*/  HMMA.16816.F32.BF16 R32, R40.reuse, R28, R32 ;  /* 0x0000001c2820723c */ /* 0x044ff00000041820 */
[C---:B------:R-:W-:Y:S01]  /*44e0*/  HMMA.16816.F32.BF16 R44, R40.reuse, R30, R44 ;  /* 0x0000001e282c723c */ /* 0x040fe2000004182c */
[----:B------:R-:W2:Y:S07]  /*44f0*/  LDSM.16.M88.4 R28, [R195+0x8800] ;  /* 0x00880000c31c783b */ /* 0x000eae0000000200 */
[C---:B----4-:R-:W-:Y:S08]  /*4500*/  HMMA.16816.F32.BF16 R68, R40.reuse, R24, R68 ;  /* 0x000000182844723c */ /* 0x050ff00000041844 */
[----:B------:R-:W-:Y:S01]  /*4510*/  HMMA.16816.F32.BF16 R64, R40, R26, R64 ;  /* 0x0000001a2840723c */ /* 0x000fe20000041840 */
[----:B------:R-:W4:Y:S07]  /*4520*/  LDSM.16.M88.4 R24, [R195+0x9000] ;  /* 0x00900000c318783b */ /* 0x000f2e0000000200 */
[C---:B------:R-:W-:Y:S08]  /*4530*/  HMMA.16816.F32.BF16 R20, R80.reuse, R72, R20 ;  /* 0x000000485014723c */ /* 0x040ff00000041814 */
[----:B------:R-:W-:Y:S01]  /*4540*/  HMMA.16816.F32.BF16 R16, R80, R74, R16 ;  /* 0x0000004a5010723c */ /* 0x000fe20000041810 */
[----:B------:R-:W-:Y:S07]  /*4550*/  LDSM.16.M88.4 R72, [R188+0x3800] ;  /* 0x00380000bc48783b */ /* 0x000fee0000000200 */
[C---:B---3--:R-:W-:Y:S08]  /*4560*/  HMMA.16816.F32.BF16 R60, R40.reuse, R48, R60 ;  /* 0x00000030283c723c */ /* 0x048ff0000004183c */
[----:B------:R-:W-:Y:S01]  /*4570*/  HMMA.16816.F32.BF16 R56, R40, R50, R56 ;  /* 0x000000322838723c */ /* 0x000fe20000041838 */
[----:B------:R-:W-:Y:S04]  /*4580*/  LDSM.16.M88.4 R40, [R200+0x4000] ;  /* 0x00400000c828783b */ /* 0x000fe80000000200 */
[----:B------:R-:W3:Y:S03]  /*4590*/  LDSM.16.M88.4 R48, [R199+0x4000] ;  /* 0x00400000c730783b */ /* 0x000ee60000000200 */
[C---:B-1----:R-:W-:Y:S08]  /*45a0*/  HMMA.16816.F32.BF16 R20, R52.reuse, R36, R20 ;  /* 0x000000243414723c */ /* 0x042ff00000041814 */
[----:B------:R-:W-:Y:S01]  /*45b0*/  HMMA.16816.F32.BF16 R16, R52, R38, R16 ;  /* 0x000000263410723c */ /* 0x000fe20000041810 */
[----:B------:R-:W-:Y:S07]  /*45c0*/  LDSM.16.M88.4 R36, [R199+0x4800] ;  /* 0x00480000c724783b */ /* 0x000fee0000000200 */
[C---:B--2---:R-:W-:Y:S08]  /*45d0*/  HMMA.16816.F32.BF16 R32, R8.reuse, R28, R32 ;  /* 0x0000001c0820723c */ /* 0x044ff00000041820 */
[C---:B------:R-:W-:Y:S01]  /*45e0*/  HMMA.16816.F32.BF16 R44, R8.reuse, R30, R44 ;  /* 0x0000001e082c723c */ /* 0x040fe2000004182c */
[----:B------:R-:W-:Y:S07]  /*45f0*/  LDSM.16.M88.4 R28, [R198+0x4000] ;  /* 0x00400000c61c783b */ /* 0x000fee0000000200 */
[C---:B----4-:R-:W-:Y:S08]  /*4600*/  HMMA.16816.F32.BF16 R68, R8.reuse, R24, R68 ;  /* 0x000000180844723c */ /* 0x050ff00000041844 */
[----:B------:R-:W-:Y:S01]  /*4610*/  HMMA.16816.F32.BF16 R64, R8, R26, R64 ;  /* 0x0000001a0840723c */ /* 0x000fe20000041840 */
[----:B------:R-:W1:Y:S07]  /*4620*/  LDSM.16.M88.4 R24, [R195+0xa000] ;  /* 0x00a00000c318783b */ /* 0x000e6e0000000200 */
[C---:B---3--:R-:W-:Y:S08]  /*4630*/  HMMA.16816.F32.BF16 R20, R40.reuse, R48, R20 ;  /* 0x000000302814723c */ /* 0x048ff00000041814 */
[----:B------:R-:W-:Y:S01]  /*4640*/  HMMA.16816.F32.BF16 R16, R40, R50, R16 ;  /* 0x000000322810723c */ /* 0x000fe20000041810 */
[----:B------:R-:W2:Y:S07]  /*4650*/  LDSM.16.M88.4 R48, [R201+0xb000] ;  /* 0x00b00000c930783b */ /* 0x000eae0000000200 */
[C---:B------:R-:W-:Y:S08]  /*4660*/  HMMA.16816.F32.BF16 R60, R8.reuse, R12, R60 ;  /* 0x0000000c083c723c */ /* 0x040ff0000004183c */
[----:B------:R-:W-:Y:S01]  /*4670*/  HMMA.16816.F32.BF16 R56, R8, R14, R56 ;  /* 0x0000000e0838723c */ /* 0x000fe20000041838 */
[----:B------:R-:W-:Y:S04]  /*4680*/  LDSM.16.M88.4 R12, [R197+0x4000] ;  /* 0x00400000c50c783b */ /* 0x000fe80000000200 */
[----:B------:R-:W3:Y:S03]  /*4690*/  LDSM.16.M88.4 R8, [R188+0x4000] ;  /* 0x00400000bc08783b */ /* 0x000ee60000000200 */
[C---:B------:R-:W-:Y:S08]  /*46a0*/  HMMA.16816.F32.BF16 R32, R80.reuse, R88, R32 ;  /* 0x000000585020723c */ /* 0x040ff00000041820 */
[C---:B------:R-:W-:Y:S08]  /*46b0*/  HMMA.16816.F32.BF16 R44, R80.reuse, R90, R44 ;  /* 0x0000005a502c723c */ /* 0x040ff0000004182c */
[----:B------:R-:W-:Y:S01]  /*46c0*/  HMMA.16816.F32.BF16 R88, R80, R76, R68 ;  /* 0x0000004c5058723c */ /* 0x000fe20000041844 */
[----:B------:R-:W-:Y:S07]  /*46d0*/  LDSM.16.M88.4 R68, [R195+0xa800] ;  /* 0x00a80000c344783b */ /* 0x000fee0000000200 */
[C---:B-1----:R-:W-:Y:S08]  /*46e0*/  HMMA.16816.F32.BF16 R20, R28.reuse, R24, R20 ;  /* 0x000000181c14723c */ /* 0x042ff00000041814 */
[----:B------:R-:W-:Y:S01]  /*46f0*/  HMMA.16816.F32.BF16 R16, R28, R26, R16 ;  /* 0x0000001a1c10723c */ /* 0x000fe20000041810 */
[----:B------:R-:W1:Y:S07]  /*4700*/  LDSM.16.M88.4 R24, [R199+0x5000] ;  /* 0x00500000c718783b */ /* 0x000e6e0000000200 */
[----:B------:R-:W-:Y:S01]  /*4710*/  HMMA.16816.F32.BF16 R64, R80, R78, R64 ;  /* 0x0000004e5040723c */ /* 0x000fe20000041840 */
[----:B------:R-:W4:Y:S07]  /*4720*/  LDSM.16.M88.4 R76, [R201+0xb800] ;  /* 0x00b80000c94c783b */ /* 0x000f2e0000000200 */
[----:B--2---:R-:W-:Y:S08]  /*4730*/  HMMA.16816.F32.BF16 R88, R52, R48, R88 ;  /* 0x000000303458723c */ /* 0x004ff00000041858 */
[----:B---3--:R-:W-:Y:S08]  /*4740*/  HMMA.16816.F32.BF16 R20, R12, R8, R20 ;  /* 0x000000080c14723c */ /* 0x008ff00000041814 */
[C---:B------:R-:W-:Y:S08]  /*4750*/  HMMA.16816.F32.BF16 R60, R80.reuse, R72, R60 ;  /* 0x00000048503c723c */ /* 0x040ff0000004183c */
[----:B------:R-:W-:Y:S01]  /*4760*/  HMMA.16816.F32.BF16 R72, R80, R74, R56 ;  /* 0x0000004a5048723c */ /* 0x000fe20000041838 */
[----:B------:R-:W-:Y:S07]  /*4770*/  LDSM.16.M88.4 R56, [R188+0x4800] ;  /* 0x00480000bc38783b */ /* 0x000fee0000000200 */
[----:B------:R-:W-:Y:S01]  /*4780*/  HMMA.16816.F32.BF16 R16, R12, R10, R16 ;  /* 0x0000000a0c10723c */ /* 0x000fe20000041810 */
[----:B------:R-:W-:Y:S01]  /*4790*/  FMUL.FTZ R2, R20, c[0x0][0x2ec] ;  /* 0x0000bb0014027a20 */ /* 0x000fe20000410000 */
[----:B------:R-:W-:Y:S01]  /*47a0*/  LDSM.16.M88.4 R8, [R195+0xb000] ;  /* 0x00b00000c308783b */ /* 0x000fe20000000200 */
[----:B------:R-:W-:-:S02]  /*47b0*/  FMUL.FTZ R4, R21, c[0x0][0x2ec] ;  /* 0x0000bb0015047a20 */ /* 0x000fc40000410000 */
[----:B------:R-:W-:Y:S02]  /*47c0*/  FMUL.FTZ R6, R22, c[0x0][0x2ec] ;  /* 0x0000bb0016067a20 */ /* 0x000fe40000410000 */
[----:B------:R-:W2:Y:S01]  /*47d0*/  MUFU.TANH R2, R2 ;  /* 0x0000000200027308 */ /* 0x000ea20000002400 */
[----:B------:R-:W-:Y:S07]  /*47e0*/  HMMA.16816.F32.BF16 R64, R52, R50, R64 ;  /* 0x000000323440723c */ /* 0x000fee0000041840 */
[----:B------:R-:W3:Y:S01]  /*47f0*/  MUFU.TANH R4, R4 ;  /* 0x0000000400047308 */ /* 0x000ee20000002400 */
[----:B-1----:R-:W-:Y:S07]  /*4800*/  HMMA.16816.F32.BF16 R88, R40, R24, R88 ;  /* 0x000000182858723c */ /* 0x002fee0000041858 */
[----:B------:R-:W-:Y:S01]  /*4810*/  FMUL.FTZ R24, R23, c[0x0][0x2ec] ;  /* 0x0000bb0017187a20 */ /* 0x000fe20000410000 */
[----:B------:R-:W-:Y:S01]  /*4820*/  HMMA.16816.F32.BF16 R32, R52, R84, R32 ;  /* 0x000000543420723c */ /* 0x000fe20000041820 */
[----:B------:R-:W1:Y:S01]  /*4830*/  LDSM.16.M88.4 R20, [R199+0x5800] ;  /* 0x00580000c714783b */ /* 0x000e620000000200 */
[----:B------:R-:W-:Y:S01]  /*4840*/  FMUL.FTZ R16, R16, c[0x0][0x2ec] ;  /* 0x0000bb0010107a20 */ /* 0x000fe20000410000 */
[----:B------:R-:W1:Y:S01]  /*4850*/  MUFU.TANH R6, R6 ;  /* 0x0000000600067308 */ /* 0x000e620000002400 */
[----:B------:R-:W-:-:S04]  /*4860*/  FMUL.FTZ R48, R17, c[0x0][0x2ec] ;  /* 0x0000bb0011307a20 */ /* 0x000fc80000410000 */
[C---:B------:R-:W-:Y:S03]  /*4870*/  HMMA.16816.F32.BF16 R44, R52.reuse, R86, R44 ;  /* 0x00000056342c723c */ /* 0x040fe6000004182c */
[----:B------:R5:W1:Y:S05]  /*4880*/  MUFU.TANH R25, R16 ;  /* 0x0000001000197308 */ /* 0x000a6a0000002400 */
[C---:B----4-:R-:W-:Y:S03]  /*4890*/  HMMA.16816.F32.BF16 R60, R52.reuse, R76, R60 ;  /* 0x0000004c343c723c */ /* 0x050fe6000004183c */
[----:B------:R-:W4:Y:S05]  /*48a0*/  MUFU.TANH R24, R24 ;  /* 0x0000001800187308 */ /* 0x000f2a0000002400 */
[----:B------:R-:W-:Y:S03]  /*48b0*/  HMMA.16816.F32.BF16 R72, R52, R78, R72 ;  /* 0x0000004e3448723c */ /* 0x000fe60000041848 */
[----:B------:R-:W1:Y:S05]  /*48c0*/  MUFU.TANH R48, R48 ;  /* 0x0000003000307308 */ /* 0x000e6a0000002400 */
[C---:B------:R-:W-:Y:S07]  /*48d0*/  HMMA.16816.F32.BF16 R64, R40.reuse, R26, R64 ;  /* 0x0000001a2840723c */ /* 0x040fee0000041840 */
[----:B------:R-:W-:Y:S01]  /*48e0*/  FMUL.FTZ R26, R18, c[0x0][0x2ec] ;  /* 0x0000bb00121a7a20 */ /* 0x000fe20000410000 */
[----:B------:R-:W-:Y:S01]  /*48f0*/  HMMA.16816.F32.BF16 R32, R40, R36, R32 ;  /* 0x000000242820723c */ /* 0x000fe20000041820 */
[----:B------:R-:W-:-:S02]  /*4900*/  FMUL.FTZ R27, R19, c[0x0][0x2ec] ;  /* 0x0000bb00131b7a20 */ /* 0x000fc40000410000 */
[----:B-----5:R-:W5:Y:S02]  /*4910*/  LDSM.16.M88.4 R16, [R195+0xb800] ;  /* 0x00b80000c310783b */ /* 0x020f640000000200 */
[----:B------:R-:W2:Y:S03]  /*4920*/  MUFU.TANH R26, R26 ;  /* 0x0000001a001a7308 */ /* 0x000ea60000002400 */
[C---:B------:R-:W-:Y:S01]  /*4930*/  HMMA.16816.F32.BF16 R44, R40.reuse, R38, R44 ;  /* 0x00000026282c723c */ /* 0x040fe2000004182c */
[----:B------:R-:W2:Y:S04]  /*4940*/  LDSM.16.M88.4 R36, [R188+0x5000] ;  /* 0x00500000bc24783b */ /* 0x000ea80000000200 */
[----:B------:R-:W2:Y:S03]  /*4950*/  MUFU.TANH R27, R27 ;  /* 0x0000001b001b7308 */ /* 0x000ea60000002400 */
[C---:B-1----:R-:W-:Y:S08]  /*4960*/  HMMA.16816.F32.BF16 R60, R40.reuse, R20, R60 ;  /* 0x00000014283c723c */ /* 0x042ff0000004183c */
[----:B------:R-:W-:Y:S08]  /*4970*/  HMMA.16816.F32.BF16 R72, R40, R22, R72 ;  /* 0x000000162848723c */ /* 0x000ff00000041848 */
[C---:B------:R-:W-:Y:S08]  /*4980*/  HMMA.16816.F32.BF16 R88, R28.reuse, R8, R88 ;  /* 0x000000081c58723c */ /* 0x040ff00000041858 */
[----:B------:R-:W-:Y:S01]  /*4990*/  HMMA.16816.F32.BF16 R64, R28, R10, R64 ;  /* 0x0000000a1c40723c */ /* 0x000fe20000041840 */
[----:B------:R-:W1:Y:S01]  /*49a0*/  LDSM.16.M88.4 R8, [R188+0x5800] ;  /* 0x00580000bc08783b */ /* 0x000e620000000200 */
[----:B------:R-:W-:-:S06]  /*49b0*/  DEPBAR.LE SB0, 0x0 ;  /* 0x000080000000791a */ /* 0x000fcc0000000000 */
[C---:B------:R-:W-:Y:S08]  /*49c0*/  HMMA.16816.F32.BF16 R32, R28.reuse, R68, R32 ;  /* 0x000000441c20723c */ /* 0x040ff00000041820 */
[C---:B------:R-:W-:Y:S08]  /*49d0*/  HMMA.16816.F32.BF16 R44, R28.reuse, R70, R44 ;  /* 0x000000461c2c723c */ /* 0x040ff0000004182c */
[C---:B-----5:R-:W-:Y:S08]  /*49e0*/  HMMA.16816.F32.BF16 R60, R28.reuse, R16, R60 ;  /* 0x000000101c3c723c */ /* 0x060ff0000004183c */
[----:B------:R-:W-:Y:S08]  /*49f0*/  HMMA.16816.F32.BF16 R72, R28, R18, R72 ;  /* 0x000000121c48723c */ /* 0x000ff00000041848 */
[C---:B------:R-:W-:Y:S08]  /*4a00*/  HMMA.16816.F32.BF16 R32, R12.reuse, R56, R32 ;  /* 0x000000380c20723c */ /* 0x040ff00000041820 */
[C---:B------:R-:W-:Y:S08]  /*4a10*/  HMMA.16816.F32.BF16 R44, R12.reuse, R58, R44 ;  /* 0x0000003a0c2c723c */ /* 0x040ff0000004182c */
[C---:B--2---:R-:W-:Y:S08]  /*4a20*/  HMMA.16816.F32.BF16 R88, R12.reuse, R36, R88 ;  /* 0x000000240c58723c */ /* 0x044ff00000041858 */
[----:B------:R-:W-:Y:S01]  /*4a30*/  HMMA.16816.F32.BF16 R64, R12, R38, R64 ;  /* 0x000000260c40723c */ /* 0x000fe20000041840 */
[----:B------:R-:W-:-:S02]  /*4a40*/  FMUL.FTZ R20, R34, c[0x0][0x2ec] ;  /* 0x0000bb0022147a20 */ /* 0x000fc40000410000 */
[----:B------:R-:W-:Y:S02]  /*4a50*/  FMUL.FTZ R34, R35, c[0x0][0x2ec] ;  /* 0x0000bb0023227a20 */ /* 0x000fe40000410000 */
[----:B------:R-:W-:Y:S02]  /*4a60*/  FMUL.FTZ R32, R32, c[0x0][0x2ec] ;  /* 0x0000bb0020207a20 */ /* 0x000fe40000410000 */
[----:B------:R-:W-:Y:S01]  /*4a70*/  FMUL.FTZ R33, R33, c[0x0][0x2ec] ;  /* 0x0000bb0021217a20 */ /* 0x000fe20000410000 */
[----:B-1----:R-:W-:Y:S01]  /*4a80*/  HMMA.16816.F32.BF16 R60, R12, R8, R60 ;  /* 0x000000080c3c723c */ /* 0x002fe2000004183c */
[----:B------:R-:W-:Y:S01]  /*4a90*/  FMUL.FTZ R36, R44, c[0x0][0x2ec] ;  /* 0x0000bb002c247a20 */ /* 0x000fe20000410000 */
[----:B------:R-:W1:Y:S01]  /*4aa0*/  MUFU.TANH R20, R20 ;  /* 0x0000001400147308 */ /* 0x000e620000002400 */
[----:B------:R-:W-:Y:S02]  /*4ab0*/  FMUL.FTZ R35, R45, c[0x0][0x2ec] ;  /* 0x0000bb002d237a20 */ /* 0x000fe40000410000 */
[----:B------:R-:W-:-:S02]  /*4ac0*/  FMUL.FTZ R22, R46, c[0x0][0x2ec] ;  /* 0x0000bb002e167a20 */ /* 0x000fc40000410000 */
[----:B------:R-:W-:Y:S01]  /*4ad0*/  LEA R8, R93, UR10, 0x4 ;  /* 0x0000000a5d087c11 */ /* 0x000fe2000f8e20ff */
[----:B------:R-:W-:Y:S01]  /*4ae0*/  HMMA.16816.F32.BF16 R72, R12, R10, R72 ;  /* 0x0000000a0c48723c */ /* 0x000fe20000041848 */
[----:B------:R-:W-:Y:S01]  /*4af0*/  FMUL.FTZ R16, R47, c[0x0][0x2ec] ;  /* 0x0000bb002f107a20 */ /* 0x000fe20000410000 */
[----:B------:R-:W2:Y:S01]  /*4b00*/  MUFU.TANH R32, R32 ;  /* 0x0000002000207308 */ /* 0x000ea20000002400 */
[----:B------:R-:W-:Y:S02]  /*4b10*/  FMUL.FTZ R88, R88, c[0x0][0x2ec] ;  /* 0x0000bb0058587a20 */ /* 0x000fe40000410000 */
[----:B------:R-:W-:Y:S02]  /*4b20*/  FMUL.FTZ R89, R89, c[0x0][0x2ec] ;  /* 0x0000bb0059597a20 */ /* 0x000fe40000410000 */
[----:B------:R-:W-:Y:S02]  /*4b30*/  FMUL.FTZ R90, R90, c[0x0][0x2ec] ;  /* 0x0000bb005a5a7a20 */ /* 0x000fe40000410000 */
[----:B------:R-:W-:Y:S01]  /*4b40*/  FMUL.FTZ R91, R91, c[0x0][0x2ec] ;  /* 0x0000bb005b5b7a20 */ /* 0x000fe20000410000 */
[----:B------:R-:W1:Y:S01]  /*4b50*/  MUFU.TANH R33, R33 ;  /* 0x0000002100217308 */ /* 0x000e620000002400 */
[----:B------:R-:W-:-:S02]  /*4b60*/  FMUL.FTZ R64, R64, c[0x0][0x2ec] ;  /* 0x0000bb0040407a20 */ /* 0x000fc40000410000 */
[----:B------:R-:W-:Y:S02]  /*4b70*/  FMUL.FTZ R65, R65, c[0x0][0x2ec] ;  /* 0x0000bb0041417a20 */ /* 0x000fe40000410000 */
[----:B------:R-:W-:Y:S02]  /*4b80*/  FMUL.FTZ R66, R66, c[0x0][0x2ec] ;  /* 0x0000bb0042427a20 */ /* 0x000fe40000410000 */
[----:B------:R-:W-:Y:S01]  /*4b90*/  FMUL.FTZ R67, R67, c[0x0][0x2ec] ;  /* 0x0000bb0043437a20 */ /* 0x000fe20000410000 */
[----:B------:R-:W1:Y:S01]  /*4ba0*/  MUFU.TANH R34, R34 ;  /* 0x0000002200227308 */ /* 0x000e620000002400 */
[----:B------:R-:W-:Y:S02]  /*4bb0*/  FMUL.FTZ R60, R60, c[0x0][0x2ec] ;  /* 0x0000bb003c3c7a20 */ /* 0x000fe40000410000 */
[----:B------:R-:W-:Y:S02]  /*4bc0*/  FMUL.FTZ R61, R61, c[0x0][0x2ec] ;  /* 0x0000bb003d3d7a20 */ /* 0x000fe40000410000 */
[----:B------:R-:W-:-:S02]  /*4bd0*/  FMUL.FTZ R62, R62, c[0x0][0x2ec] ;  /* 0x0000bb003e3e7a20 */ /* 0x000fc40000410000 */
[----:B------:R-:W-:Y:S01]  /*4be0*/  FMUL.FTZ R63, R63, c[0x0][0x2ec] ;  /* 0x0000bb003f3f7a20 */ /* 0x000fe20000410000 */
[----:B------:R-:W1:Y:S01]  /*4bf0*/  MUFU.TANH R36, R36 ;  /* 0x0000002400247308 */ /* 0x000e620000002400 */
[----:B------:R-:W-:Y:S02]  /*4c00*/  FMUL.FTZ R72, R72, c[0x0][0x2ec] ;  /* 0x0000bb0048487a20 */ /* 0x000fe40000410000 */
[----:B------:R-:W-:Y:S02]  /*4c10*/  FMUL.FTZ R73, R73, c[0x0][0x2ec] ;  /* 0x0000bb0049497a20 */ /* 0x000fe40000410000 */
[----:B------:R-:W-:Y:S02]  /*4c20*/  FMUL.FTZ R74, R74, c[0x0][0x2ec] ;  /* 0x0000bb004a4a7a20 */ /* 0x000fe40000410000 */
[----:B------:R-:W-:Y:S01]  /*4c30*/  FMUL.FTZ R75, R75, c[0x0][0x2ec] ;  /* 0x0000bb004b4b7a20 */ /* 0x000fe20000410000 */
[----:B------:R-:W1:Y:S01]  /*4c40*/  MUFU.TANH R35, R35 ;  /* 0x0000002300237308 */ /* 0x000e620000002400 */
[----:B------:R-:W-:-:S05]  /*4c50*/  IMAD.IADD R3, R8, 0x1, R3 ;  /* 0x0000000108037824 */ /* 0x000fca00078e0203 */
[C---:B------:R-:W-:Y:S02]  /*4c60*/  IADD3 R207, R3.reuse, 0x8, RZ ;  /* 0x0000000803cf7810 */ /* 0x040fe40007ffe0ff */
[----:B------:R-:W1:Y:S01]  /*4c70*/  MUFU.TANH R22, R22 ;  /* 0x0000001600167308 */ /* 0x000e620000002400 */
[----:B------:R-:W-:Y:S02]  /*4c80*/  IADD3 R212, R3, UR4, RZ ;  /* 0x0000000403d47c10 */ /* 0x000fe4000fffe0ff */
[----:B------:R-:W-:Y:S02]  /*4c90*/  IADD3 R210, R207, UR4, RZ ;  /* 0x00000004cfd27c10 */ /* 0x000fe4000fffe0ff */
[----:B------:R-:W-:Y:S02]  /*4ca0*/  IADD3 R211, R3, UR5, RZ ;  /* 0x0000000503d37c10 */ /* 0x000fe4000fffe0ff */
[----:B------:R-:W-:Y:S01]  /*4cb0*/  IADD3 R207, R207, UR5, RZ ;  /* 0x00000005cfcf7c10 */ /* 0x000fe2000fffe0ff */
[----:B------:R-:W1:Y:S01]  /*4cc0*/  MUFU.TANH R16, R16 ;  /* 0x0000001000107308 */ /* 0x000e620000002400 */
[----:B------:R-:W-:-:S02]  /*4cd0*/  IMNMX R212, RZ, R212, !PT ;  /* 0x000000d4ffd47217 */ /* 0x000fc40007800200 */
[----:B------:R-:W-:Y:S02]  /*4ce0*/  IMNMX R211, R211, UR11, PT ;  /* 0x0000000bd3d37c17 */ /* 0x000fe4000b800200 */
[----:B------:R-:W-:Y:S02]  /*4cf0*/  IMNMX R210, RZ, R210, !PT ;  /* 0x000000d2ffd27217 */ /* 0x000fe40007800200 */
[----:B------:R-:W-:Y:S01]  /*4d00*/  IMNMX R207, R207, UR11, PT ;  /* 0x0000000bcfcf7c17 */ /* 0x000fe2000b800200 */
[----:B------:R1:W1:Y:S08]  /*4d10*/  MUFU.TANH R223, R88 ;  /* 0x0000005800df7308 */ /* 0x0002700000002400 */
        /* <DEDUP_REMOVED lines=14> */
[----:B------:R1:W1:Y:S01]  /*4e00*/  MUFU.TANH R167, R75 ;  /* 0x0000004b00a77308 */ /* 0x0002620000002400 */
[----:B------:R-:W-:Y:S06]  /*4e10*/  BAR.SYNC.DEFER_BLOCKING 0x0 ;  /* 0x0000000000007b1d */ /* 0x000fec0000010000 */
[----:B------:R-:W-:Y:S05]  /*4e20*/  @!P4 BRA `(.L_x_2155) ;  /* 0x00000ca00000c947 */ /* 0x000fea0003800000 */
[----:B--234-:R-:W-:-:S13]  /*4e30*/  PLOP3.LUT P0, PT, PT, PT, UP6, 0x80, 0x0 ;  /* 0x000000000000781c */ /* 0x01cfda0003f0f068 */
[----:B------:R-:W-:Y:S05]  /*4e40*/  @!P0 BRA `(.L_x_2156) ;  /* 0x0000049000008947 */ /* 0x000fea0003800000 */
[----:B------:R-:W2:Y:S01]  /*4e50*/  I2F.RP R10, UR9 ;  /* 0x00000009000a7d06 */ /* 0x000ea20008209400 */
[----:B------:R-:W-:Y:S01]  /*4e60*/  UIADD3 UR10, UR14, -0x40, URZ ;  /* 0xffffffc00e0a7890 */ /* 0x000fe2000fffe03f */
[----:B------:R-:W-:Y:S01]  /*4e70*/  IMAD.U32 R8, RZ, RZ, UR14 ;  /* 0x0000000eff087e24 */ /* 0x000fe2000f8e00ff */
[----:B------:R-:W-:-:S04]  /*4e80*/  UMOV UR16, URZ ;  /* 0x0000003f00107c82 */ /* 0x000fc80008000000 */
[----:B------:R-:W-:Y:S01]  /*4e90*/  IMAD.U32 R3, RZ, RZ, UR10 ;  /* 0x0000000aff037e24 */ /* 0x000fe2000f8e00ff */
[----:B------:R-:W-:-:S04]  /*4ea0*/  IABS R8, R8 ;  /* 0x0000000800087213 */ /* 0x000fc80000000000 */
[----:B------:R-:W-:Y:S01]  /*4eb0*/  IABS R3, R3 ;  /* 0x0000000300037213 */ /* 0x000fe20000000000 */
[----:B------:R-:W3:Y:S01]  /*4ec0*/  R2UR UR7, R8 ;  /* 0x00000000080773c2 */ /* 0x000ee200000e0000 */
[----:B--2---:R-:W2:Y:S07]  /*4ed0*/  MUFU.RCP R9, R10 ;  /* 0x0000000a00097308 */ /* 0x004eae0000001000 */
[----:B------:R-:W4:Y:S01]  /*4ee0*/  R2UR UR5, R3 ;  /* 0x00000000030573c2 */ /* 0x000f2200000e0000 */
[----:B--2---:R-:W-:-:S06]  /*4ef0*/  IADD3 R9, R9, 0xffffffe, RZ ;  /* 0x0ffffffe09097810 */ /* 0x004fcc0007ffe0ff */
[----:B------:R-:W2:Y:S02]  /*4f00*/  F2I.FTZ.U32.TRUNC.NTZ R9, R9 ;  /* 0x0000000900097305 */ /* 0x000ea4000021f000 */
[----:B--2---:R-:W2:Y:S02]  /*4f10*/  R2UR UR17, R9 ;  /* 0x00000000091173c2 */ /* 0x004ea400000e0000 */
[----:B--2---:R-:W-:-:S04]  /*4f20*/  UIADD3 UR4, URZ, -UR17, URZ ;  /* 0x800000113f047290 */ /* 0x004fc8000fffe03f */
[----:B------:R-:W-:-:S04]  /*4f30*/  UIMAD UR4, UR4, UR9, URZ ;  /* 0x00000009040472a4 */ /* 0x000fc8000f8e023f */
[----:B------:R-:W-:-:S04]  /*4f40*/  UIMAD.WIDE.U32 UR16, UR17, UR4, UR16 ;  /* 0x00000004111072a5 */ /* 0x000fc8000f8e0010 */
[----:B---3--:R-:W-:Y:S02]  /*4f50*/  UIMAD.WIDE.U32 UR28, UR17, UR7, URZ ;  /* 0x00000007111c72a5 */ /* 0x008fe4000f8e003f */
[----:B----4-:R-:W-:-:S05]  /*4f60*/  UIMAD.WIDE.U32 UR16, UR17, UR5, URZ ;  /* 0x00000005111072a5 */ /* 0x010fca000f8e003f */
        /* <DEDUP_REMOVED lines=33> */
[----:B------:R2:W3:Y:S04]  /*5180*/  LDG.E R8, [R8.64] ;  /* 0x0000000c08087981 */ /* 0x0004e8000c1e1900 */
        /* <DEDUP_REMOVED lines=8> */
[----:B------:R-:W-:Y:S01]  /*5210*/  UIMAD UR5, UR7, UR5, UR6 ;  /* 0x00000005070572a4 */ /* 0x000fe2000f8e0206 */
[----:B--2---:R-:W-:-:S03]  /*5220*/  MOV R9, UR11 ;  /* 0x0000000b00097c02 */ /* 0x004fc60008000f00 */
[----:B------:R-:W-:-:S06]  /*5230*/  UIADD3 UR5, UR11, UR5, URZ ;  /* 0x000000050b057290 */ /* 0x000fcc000fffe03f */
[----:B------:R-:W-:Y:S01]  /*5240*/  IMAD.U32 R9, RZ, RZ, UR5 ;  /* 0x00000005ff097e24 */ /* 0x000fe2000f8e00ff */
[----:B---3--:R-:W-:Y:S01]  /*5250*/  IADD3 R3, -R8, R3, RZ ;  /* 0x0000000308037210 */ /* 0x008fe20007ffe1ff */
[----:B------:R-:W-:-:S03]  /*5260*/  IMAD.U32 R8, RZ, RZ, UR10 ;  /* 0x0000000aff087e24 */ /* 0x000fc6000f8e00ff */
[----:B------:R-:W-:Y:S01]  /*5270*/  SHF.R.S32.HI R12, RZ, 0x1f, R3 ;  /* 0x0000001fff0c7819 */ /* 0x000fe20000011403 */
[----:B------:R-:W-:-:S04]  /*5280*/  IMAD.WIDE.U32 R8, R3, c[0x0][0x180], R8 ;  /* 0x0000600003087a25 */ /* 0x000fc800078e0008 */
[----:B------:R-:W-:Y:S01]  /*5290*/  IMAD R12, R12, c[0x0][0x180], RZ ;  /* 0x000060000c0c7a24 */ /* 0x000fe200078e02ff */
[----:B------:R-:W-:-:S03]  /*52a0*/  MOV R11, R8 ;  /* 0x00000008000b7202 */ /* 0x000fc60000000f00 */
[----:B------:R-:W-:-:S05]  /*52b0*/  IMAD R12, R3, c[0x0][0x184], R12 ;  /* 0x00006100030c7a24 */ /* 0x000fca00078e020c */
[----:B------:R-:W-:Y:S01]  /*52c0*/  IADD3 R12, R9, R12, RZ ;  /* 0x0000000c090c7210 */ /* 0x000fe20007ffe0ff */
[----:B------:R-:W-:Y:S05]  /*52d0*/  BRA `(.L_x_2157) ;  /* 0x0000004000007947 */ /* 0x000fea0003800000 */
.L_x_2156:
[----:B------:R-:W-:-:S04]  /*52e0*/  ULEA UR6, -UR6, URZ, 0x6 ;  /* 0x0000003f06067291 */ /* 0x000fc8000f8e313f */
[----:B------:R-:W-:Y:S02]  /*52f0*/  USHF.R.S32.HI UR4, URZ, 0x1f, UR6 ;  /* 0x0000001f3f047899 */ /* 0x000fe40008011406 */
[----:B------:R-:W-:-:S04]  /*5300*/  MOV R11, UR6 ;  /* 0x00000006000b7c02 */ /* 0x000fc80008000f00 */
[----:B------:R-:W-:Y:S02]  /*5310*/  MOV R12, UR4 ;  /* 0x00000004000c7c02 */ /* 0x000fe40008000f00 */
.L_x_2157:
        /* <DEDUP_REMOVED lines=10> */
[C---:B------:R-:W-:Y:S02]  /*53c0*/  @!P2 IADD3 R14, P0, R11.reuse, R134, RZ ;  /* 0x000000860b0ea210 */ /* 0x040fe40007f1e0ff */
[----:B------:R-:W-:Y:S02]  /*53d0*/  @!P5 LEA.HI.X R47, R10, c[0x0][0x16c], R9, 0x1, P1 ;  /* 0x00005b000a2fda11 */ /* 0x000fe400008f0c09 */
[C---:B------:R-:W-:Y:S02]  /*53e0*/  @!P3 LEA R40, P1, R8.reuse, c[0x0][0x168], 0x1 ;  /* 0x00005a000828ba11 */ /* 0x040fe400078208ff */
        /* <DEDUP_REMOVED lines=10> */
[CC--:B------:R-:W-:Y:S01]  /*5490*/  @!P5 IADD3 R8, P1, R9.reuse, R134.reuse, RZ ;  /* 0x000000860908d210 */ /* 0x0c0fe20007f3e0ff */
[----:B------:R-:W-:Y:S01]  /*54a0*/  @!PT LDS RZ, [RZ] ;  /* 0x00000000fffff984 */ /* 0x000fe20000000800 */
[----:B------:R-:W-:Y:S01]  /*54b0*/  @!PT LDS RZ, [RZ] ;  /* 0x00000000fffff984 */ /* 0x000fe20000000800 */
[----:B------:R-:W-:Y:S01]  /*54c0*/  @!PT LDS RZ, [RZ] ;  /* 0x00000000fffff984 */ /* 0x000fe20000000800 */
[----:B------:R2:W-:Y:S01]  /*54d0*/  @!P3 LDGSTS.E.BYPASS.LTC128B.128 [R206+0x8000], [R40.64+0x80] ;  /* 0x0800008028cebfae */ /* 0x0005e2000b901d4c */
[----:B------:R-:W-:Y:S02]  /*54e0*/  @!P2 LEA.HI.X R39, R14, c[0x0][0x16c], R3, 0x1, P0 ;  /* 0x00005b000e27aa11 */ /* 0x000fe400000f0c03 */
[CC--:B------:R-:W-:Y:S01]  /*54f0*/  @!P3 IADD3 R14, P0, R9.reuse, R134.reuse, RZ ;  /* 0x00000086090eb210 */ /* 0x0c0fe20007f1e0ff */
[----:B------:R-:W-:Y:S01]  /*5500*/  @!P5 IMAD.X R3, R10, 0x1, R133, P1 ;  /* 0x000000010a03d824 */ /* 0x000fe200008e0685 */
        /* <DEDUP_REMOVED lines=13> */
[----:B------:R-:W-:Y:S01]  /*55e0*/  @!P2 IMAD.X R3, R10, 0x1, R133, P0 ;  /* 0x000000010a03a824 */ /* 0x000fe200000e0685 */
        /* <DEDUP_REMOVED lines=9> */
[CC--:B------:R-:W-:Y:S01]  /*5680*/  @!P3 IADD3 R8, P0, R9.reuse, R134.reuse, RZ ;  /* 0x000000860908b210 */ /* 0x0c0fe20007f1e0ff */
[--C-:B------:R-:W-:Y:S01]  /*5690*/  @!P5 IMAD.X R13, R10, 0x1, R133.reuse, P1 ;  /* 0x000000010a0dd824 */ /* 0x100fe200008e0685 */
        /* <DEDUP_REMOVED lines=16> */
[C-C-:B------:R-:W-:Y:S01]  /*57a0*/  @!P2 IMAD.X R8, R10.reuse, 0x1, R133.reuse, P1 ;  /* 0x000000010a08a824 */ /* 0x140fe200008e0685 */
[----:B------:R-:W-:Y:S01]  /*57b0*/  @!P2 LEA R50, P1, R13, c[0x0][0x168], 0x1 ;  /* 0x00005a000d32aa11 */ /* 0x000fe200078208ff */
[----:B------:R2:W-:Y:S01]  /*57c0*/  @P5 STS.128 [R206+0x7000], RZ ;  /* 0x007000ffce005388 */ /* 0x0005e20000000c00 */
[----:B------:R-:W-:Y:S02]  /*57d0*/  IADD3.X R10, R10, UR20, RZ, P0, !PT ;  /* 0x000000140a0a7c10 */ /* 0x000fe400087fe4ff */
[-C--:B------:R-:W-:Y:S01]  /*57e0*/  @!P5 IADD3 R3, P0, R9, R134.reuse, RZ ;  /* 0x000000860903d210 */ /* 0x080fe20007f1e0ff */
[----:B------:R-:W-:Y:S01]  /*57f0*/  @!PT LDS RZ, [RZ] ;  /* 0x00000000fffff984 */ /* 0x000fe20000000800 */
[----:B------:R-:W-:Y:S01]  /*5800*/  @!PT LDS RZ, [RZ] ;  /* 0x00000000fffff984 */ /* 0x000fe20000000800 */
[----:B------:R-:W-:Y:S01]  /*5810*/  @!PT LDS RZ, [RZ] ;  /* 0x00000000fffff984 */ /* 0x000fe20000000800 */
[----:B------:R2:W-:Y:S01]  /*5820*/  @!P5 LDGSTS.E.BYPASS.LTC128B.128 [R206+0x7000], [R42.64] ;  /* 0x070000002acedfae */ /* 0x0005e2000b901d4c */
[----:B------:R-:W-:Y:S02]  /*5830*/  @!P2 LEA.HI.X R51, R13, c[0x0][0x16c], R8, 0x1, P1 ;  /* 0x00005b000d33aa11 */ /* 0x000fe400008f0c08 */
[----:B------:R-:W-:Y:S01]  /*5840*/  @!P3 IADD3 R13, P1, R9, R134, RZ ;  /* 0x00000086090db210 */ /* 0x000fe20007f3e0ff */
[C-C-:B------:R-:W-:Y:S01]  /*5850*/  @!P5 IMAD.X R14, R10.reuse, 0x1, R133.reuse, P0 ;  /* 0x000000010a0ed824 */ /* 0x140fe200000e0685 */
        /* <DEDUP_REMOVED lines=35> */
.L_x_2159:
[----:B------:R-:W-:Y:S05]  /*5a90*/  BSYNC B0 ;  /* 0x0000000000007941 */ /* 0x000fea0003800000 */
.L_x_2158:
[----:B------:R-:W0:Y:S01]  /*5aa0*/  LDGDEPBAR ;  /* 0x00000000000079af */ /* 0x000e220000000000 */
[----:B------:R-:W-:-:S04]  /*5ab0*/  IADD3 R134, P0, R11, R134, RZ ;  /* 0x000000860b867210 */ /* 0x000fc80007f1e0ff */
[----:B------:R-:W-:Y:S02]  /*5ac0*/  IADD3.X R133, R12, R133, RZ, P0, !PT ;  /* 0x000000850c857210 */ /* 0x000fe400007fe4ff */
.L_x_2155:
[----:B--234-:R-:W-:Y:S01]  /*5ad0*/  IADD3 R3, R205, UR14, RZ ;  /* 0x0000000ecd037c10 */ /* 0x01cfe2000fffe0ff */
[----:B------:R-:W-:-:S03]  /*5ae0*/  IMAD.SHL.U32 R196, R0, 0x2, RZ ;  /* 0x0000000200c47824 */ /* 0x000fc600078e00ff */
[----:B------:R-:W-:Y:S01]  /*5af0*/  IADD3 R8, R3, 0x8, RZ ;  /* 0x0000000803087810 */ /* 0x000fe20007ffe0ff */
[--C-:B------:R-:W-:Y:S01]  /*5b00*/  IMAD R194, R7, 0x2, R196.reuse ;  /* 0x0000000207c27824 */ /* 0x100fe200078e02c4 */
[-C--:B------:R-:W-:Y:S01]  /*5b10*/  ISETP.GE.AND P6, PT, R3, R211.reuse, PT ;  /* 0x000000d30300720c */ /* 0x080fe20003fc6270 */
[----:B------:R-:W-:Y:S01]  /*5b20*/  LDSM.16.MT88.4 R40, [R196+0xe000] ;  /* 0x00e00000c428783b */ /* 0x000fe20000004200 */
[C---:B------:R-:W-:Y:S01]  /*5b30*/  ISETP.GE.AND P0, PT, R8.reuse, R211, PT ;  /* 0x000000d30800720c */ /* 0x040fe20003f06270 */
[C---:B------:R-:W-:Y:S01]  /*5b40*/  IMAD R193, R5.reuse, 0x2, R196 ;  /* 0x0000000205c17824 */ /* 0x040fe200078e02c4 */
[-C--:B------:R-:W-:Y:S01]  /*5b50*/  ISETP.GE.AND P2, PT, R8, R207.reuse, PT ;  /* 0x000000cf0800720c */ /* 0x080fe20003f46270 */
[----:B------:R-:W-:Y:S01]  /*5b60*/  IMAD R192, R5, 0x2, R194 ;  /* 0x0000000205c07824 */ /* 0x000fe200078e02c2 */
[C---:B------:R-:W-:Y:S01]  /*5b70*/  ISETP.GE.AND P1, PT, R3.reuse, R207, PT ;  /* 0x000000cf0300720c */ /* 0x040fe20003f26270 */
[----:B------:R-:W-:Y:S01]  /*5b80*/  LDSM.16.MT88.4 R124, [R196+0xc000] ;  /* 0x00c00000c47c783b */ /* 0x000fe20000004200 */
[----:B------:R-:W-:-:S02]  /*5b90*/  IADD3 R9, R3, 0x1, RZ ;  /* 0x0000000103097810 */ /* 0x000fc40007ffe0ff */
[C---:B------:R-:W-:Y:S01]  /*5ba0*/  ISETP.LT.OR P0, PT, R8.reuse, R212, P0 ;  /* 0x000000d40800720c */ /* 0x040fe20000701670 */
[----:B------:R-:W-:Y:S01]  /*5bb0*/  LDSM.16.MT88.4 R116, [R194+0xc000] ;  /* 0x00c00000c274783b */ /* 0x000fe20000004200 */
[----:B------:R-:W-:Y:S02]  /*5bc0*/  ISETP.LT.OR P2, PT, R8, R210, P2 ;  /* 0x000000d20800720c */ /* 0x000fe40001741670 */
[C---:B------:R-:W-:Y:S01]  /*5bd0*/  ISETP.LT.OR P6, PT, R3.reuse, R212, P6 ;  /* 0x000000d40300720c */ /* 0x040fe200037c1670 */
[----:B------:R-:W-:Y:S01]  /*5be0*/  LDSM.16.MT88.4 R108, [R193+0xc000] ;  /* 0x00c00000c16c783b */ /* 0x000fe20000004200 */
[C---:B------:R-:W-:Y:S02]  /*5bf0*/  ISETP.LT.OR P1, PT, R3.reuse, R210, P1 ;  /* 0x000000d20300720c */ /* 0x040fe40000f21670 */
[----:B------:R-:W-:Y:S01]  /*5c00*/  IADD3 R8, R3, 0x9, RZ ;  /* 0x0000000903087810 */ /* 0x000fe20007ffe0ff */
[----:B------:R-:W-:Y:S01]  /*5c10*/  LDSM.16.MT88.4 R100, [R192+0xc000] ;  /* 0x00c00000c064783b */ /* 0x000fe20000004200 */
[----:B------:R-:W-:-:S02]  /*5c20*/  ISETP.GE.AND P5, PT, R9, R211, PT ;  /* 0x000000d30900720c */ /* 0x000fc40003fa6270 */
[----:B------:R-:W-:Y:S01]  /*5c30*/  FSEL R2, R2, -INF , !P6 ;  /* 0xff80000002027808 */ /* 0x000fe20007000000 */
[----:B------:R-:W-:Y:S01]  /*5c40*/  LDSM.16.MT88.4 R56, [R193+0xe000] ;  /* 0x00e00000c138783b */ /* 0x000fe20000004200 */
[----:B------:R-:W-:Y:S02]  /*5c50*/  FSEL R6, R6, -INF , !P1 ;  /* 0xff80000006067808 */ /* 0x000fe40004800000 */
[C---:B------:R-:W-:Y:S01]  /*5c60*/  ISETP.GE.AND P3, PT, R9.reuse, R207, PT ;  /* 0x000000cf0900720c */ /* 0x040fe20003f66270 */
[----:B-1----:R-:W-:Y:S01]  /*5c70*/  LDSM.16.MT88.4 R64, [R192+0xe000] ;  /* 0x00e00000c040783b */ /* 0x002fe20000004200 */
[C---:B------:R-:W-:Y:S02]  /*5c80*/  ISETP.GE.AND P6, PT, R8.reuse, R211, PT ;  /* 0x000000d30800720c */ /* 0x040fe40003fc6270 */
[----:B------:R-:W-:Y:S01]  /*5c90*/  ISETP.GE.AND P1, PT, R8, R207, PT ;  /* 0x000000cf0800720c */ /* 0x000fe20003f26270 */
[----:B------:R-:W-:Y:S01]  /*5ca0*/  LDSM.16.MT88.4 R72, [R196+0x10000] ;  /* 0x01000000c448783b */ /* 0x000fe20000004200 */
[----:B------:R-:W-:-:S02]  /*5cb0*/  ISETP.LT.OR P5, PT, R9, R212, P5 ;  /* 0x000000d40900720c */ /* 0x000fc40002fa1670 */
[----:B------:R-:W-:Y:S01]  /*5cc0*/  ISETP.LT.OR P3, PT, R9, R210, P3 ;  /* 0x000000d20900720c */ /* 0x000fe20001f61670 */
[----:B------:R-:W-:Y:S01]  /*5cd0*/  LDSM.16.MT88.4 R80, [R194+0x10000] ;  /* 0x01000000c250783b */ /* 0x000fe20000004200 */
[C---:B------:R-:W-:Y:S02]  /*5ce0*/  ISETP.LT.OR P6, PT, R8.reuse, R212, P6 ;  /* 0x000000d40800720c */ /* 0x040fe400037c1670 */
[----:B------:R-:W-:Y:S01]  /*5cf0*/  ISETP.LT.OR P1, PT, R8, R210, P1 ;  /* 0x000000d20800720c */ /* 0x000fe20000f21670 */
[----:B------:R-:W-:Y:S01]  /*5d00*/  LDSM.16.MT88.4 R88, [R193+0x10000] ;  /* 0x01000000c158783b */ /* 0x000fe20000004200 */
[C---:B------:R-:W-:Y:S02]  /*5d10*/  IADD3 R9, R3.reuse, 0x10, RZ ;  /* 0x0000001003097810 */ /* 0x040fe40007ffe0ff */
[----:B------:R-:W-:Y:S01]  /*5d20*/  FSEL R31, R4, -INF , !P5 ;  /* 0xff800000041f7808 */ /* 0x000fe20006800000 */
[----:B------:R-:W-:Y:S01]  /*5d30*/  LDSM.16.MT88.4 R136, [R194+0xc800] ;  /* 0x00c80000c288783b */ /* 0x000fe20000004200 */
[----:B------:R-:W-:-:S02]  /*5d40*/  IADD3 R8, R3, 0x11, RZ ;  /* 0x0000001103087810 */ /* 0x000fc40007ffe0ff */
[----:B------:R-:W-:Y:S02]  /*5d50*/  FSEL R39, R25, -INF , !P0 ;  /* 0xff80000019277808 */ /* 0x000fe40004000000 */
[----:B------:R-:W-:Y:S02]  /*5d60*/  FSEL R29, R24, -INF , !P3 ;  /* 0xff800000181d7808 */ /* 0x000fe40005800000 */
[----:B------:R-:W-:Y:S02]  /*5d70*/  FSEL R25, R26, -INF , !P2 ;  /* 0xff8000001a197808 */ /* 0x000fe40005000000 */
[C---:B------:R-:W-:Y:S02]  /*5d80*/  ISETP.GE.AND P5, PT, R9.reuse, R211, PT ;  /* 0x000000d30900720c */ /* 0x040fe40003fa6270 */
[----:B------:R-:W-:Y:S02]  /*5d90*/  ISETP.GE.AND P3, PT, R9, R207, PT ;  /* 0x000000cf0900720c */ /* 0x000fe40003f66270 */
[----:B------:R-:W-:-:S02]  /*5da0*/  IADD3 R4, R3, 0x18, RZ ;  /* 0x0000001803047810 */ /* 0x000fc40007ffe0ff */
[C---:B------:R-:W-:Y:S02]  /*5db0*/  ISETP.GE.AND P0, PT, R8.reuse, R211, PT ;  /* 0x000000d30800720c */ /* 0x040fe40003f06270 */
[----:B------:R-:W-:Y:S02]  /*5dc0*/  ISETP.GE.AND P2, PT, R8, R207, PT ;  /* 0x000000cf0800720c */ /* 0x000fe40003f46270 */
[----:B------:R-:W-:Y:S02]  /*5dd0*/  FMNMX.FTZ R10, R2, R31, !PT ;  /* 0x0000001f020a7209 */ /* 0x000fe40007810000 */
[----:B------:R-:W-:Y:S02]  /*5de0*/  FSEL R37, R48, -INF , !P6 ;  /* 0xff80000030257808 */ /* 0x000fe40007000000 */
[----:B------:R-:W-:Y:S01]  /*5df0*/  FSEL R27, R27, -INF , !P1 ;  /* 0xff8000001b1b7808 */ /* 0x000fe20004800000 */
[----:B------:R-:W-:Y:S01]  /*5e00*/  LDSM.16.MT88.4 R48, [R194+0xe000] ;  /* 0x00e00000c230783b */ /* 0x000fe20000004200 */
[----:B------:R-:W-:-:S02]  /*5e10*/  ISETP.LT.OR P5, PT, R9, R212, P5 ;  /* 0x000000d40900720c */ /* 0x000fc40002fa1670 */
[----:B------:R-:W-:Y:S02]  /*5e20*/  ISETP.LT.OR P3, PT, R9, R210, P3 ;  /* 0x000000d20900720c */ /* 0x000fe40001f61670 */
[C---:B------:R-:W-:Y:S02]  /*5e30*/  ISETP.GE.AND P6, PT, R4.reuse, R211, PT ;  /* 0x000000d30400720c */ /* 0x040fe40003fc6270 */
[----:B------:R-:W-:Y:S02]  /*5e40*/  ISETP.GE.AND P1, PT, R4, R207, PT ;  /* 0x000000cf0400720c */ /* 0x000fe40003f26270 */
[C---:B------:R-:W-:Y:S02]  /*5e50*/  ISETP.LT.OR P0, PT, R8.reuse, R212, P0 ;  /* 0x000000d40800720c */ /* 0x040fe40000701670 */
[----:B------:R-:W-:Y:S02]  /*5e60*/  ISETP.LT.OR P2, PT, R8, R210, P2 ;  /* 0x000000d20800720c */ /* 0x000fe40001741670 */
[----:B------:R-:W-:-:S02]  /*5e70*/  FMNMX.FTZ R10, R39, R10, !PT ;  /* 0x0000000a270a7209 */ /* 0x000fc40007810000 */
[----:B------:R-:W-:Y:S02]  /*5e80*/  IADD3 R8, R3, 0x19, RZ ;  /* 0x0000001903087810 */ /* 0x000fe40007ffe0ff */
[C---:B------:R-:W-:Y:S02]  /*5e90*/  ISETP.LT.OR P6, PT, R4.reuse, R212, P6 ;  /* 0x000000d40400720c */ /* 0x040fe400037c1670 */
[----:B------:R-:W-:Y:S02]  /*5ea0*/  ISETP.LT.OR P1, PT, R4, R210, P1 ;  /* 0x000000d20400720c */ /* 0x000fe40000f21670 */
[----:B------:R-:W-:Y:S02]  /*5eb0*/  FSEL R23, R32, -INF , !P5 ;  /* 0xff80000020177808 */ /* 0x000fe40006800000 */
[----:B------:R-:W-:Y:S02]  /*5ec0*/  FSEL R15, R20, -INF , !P3 ;  /* 0xff800000140f7808 */ /* 0x000fe40005800000 */
[----:B------:R-:W-:-:S02]  /*5ed0*/  FMNMX.FTZ R10, R37, R10, !PT ;  /* 0x0000000a250a7209 */ /* 0x000fc40007810000 */
[----:B------:R-:W-:Y:S02]  /*5ee0*/  IADD3 R4, R3, 0x20, RZ ;  /* 0x0000002003047810 */ /* 0x000fe40007ffe0ff */
[C---:B------:R-:W-:Y:S02]  /*5ef0*/  ISETP.GE.AND P5, PT, R8.reuse, R211, PT ;  /* 0x000000d30800720c */ /* 0x040fe40003fa6270 */
[----:B------:R-:W-:Y:S02]  /*5f00*/  ISETP.GE.AND P3, PT, R8, R207, PT ;  /* 0x000000cf0800720c */ /* 0x000fe40003f66270 */
[----:B------:R-:W-:Y:S02]  /*5f10*/  FSEL R21, R33, -INF , !P0 ;  /* 0xff80000021157808 */ /* 0x000fe40004000000 */
[----:B------:R-:W-:Y:S02]  /*5f20*/  FSEL R13, R34, -INF , !P2 ;  /* 0xff800000220d7808 */ /* 0x000fe40005000000 */
[----:B------:R-:W-:-:S02]  /*5f30*/  FMNMX.FTZ R10, R23, R10, !PT ;  /* 0x0000000a170a7209 */ /* 0x000fc40007810000 */
[C---:B------:R-:W-:Y:S02]  /*5f40*/  ISETP.GE.AND P0, PT, R4.reuse, R211, PT ;  /* 0x000000d30400720c */ /* 0x040fe40003f06270 */
[----:B------:R-:W-:Y:S02]  /*5f50*/  ISETP.GE.AND P2, PT, R4, R207, PT ;  /* 0x000000cf0400720c */ /* 0x000fe40003f46270 */
[C---:B------:R-:W-:Y:S02]  /*5f60*/  ISETP.LT.OR P5, PT, R8.reuse, R212, P5 ;  /* 0x000000d40800720c */ /* 0x040fe40002fa1670 */
[----:B------:R-:W-:Y:S02]  /*5f70*/  ISETP.LT.OR P3, PT, R8, R210, P3 ;  /* 0x000000d20800720c */ /* 0x000fe40001f61670 */
[----:B------:R-:W-:Y:S02]  /*5f80*/  IADD3 R8, R3, 0x21, RZ ;  /* 0x0000002103087810 */ /* 0x000fe40007ffe0ff */
[----:B------:R-:W-:-:S02]  /*5f90*/  FSEL R19, R36, -INF , !P6 ;  /* 0xff80000024137808 */ /* 0x000fc40007000000 */
[----:B------:R-:W-:Y:S02]  /*5fa0*/  FMNMX.FTZ R12, R21, R10, !PT ;  /* 0x0000000a150c7209 */ /* 0x000fe40007810000 */
[C---:B------:R-:W-:Y:S02]  /*5fb0*/  ISETP.LT.OR P0, PT, R4.reuse, R212, P0 ;  /* 0x000000d40400720c */ /* 0x040fe40000701670 */
[----:B------:R-:W-:Y:S02]  /*5fc0*/  ISETP.LT.OR P2, PT, R4, R210, P2 ;  /* 0x000000d20400720c */ /* 0x000fe40001741670 */
[----:B------:R-:W-:Y:S02]  /*5fd0*/  FSEL R11, R22, -INF , !P1 ;  /* 0xff800000160b7808 */ /* 0x000fe40004800000 */
[----:B------:R-:W-:Y:S02]  /*5fe0*/  FMNMX.FTZ R10, R6, R29, !PT ;  /* 0x0000001d060a7209 */ /* 0x000fe40007810000 */
[----:B------:R-:W-:-:S02]  /*5ff0*/  IADD3 R4, R3, 0x28, RZ ;  /* 0x0000002803047810 */ /* 0x000fc40007ffe0ff */
[C---:B------:R-:W-:Y:S02]  /*6000*/  ISETP.GE.AND P6, PT, R8.reuse, R211, PT ;  /* 0x000000d30800720c */ /* 0x040fe40003fc6270 */
[----:B------:R-:W-:Y:S02]  /*6010*/  ISETP.GE.AND P1, PT, R8, R207, PT ;  /* 0x000000cf0800720c */ /* 0x000fe40003f26270 */
[----:B------:R-:W-:Y:S02]  /*6020*/  FSEL R17, R35, -INF , !P5 ;  /* 0xff80000023117808 */ /* 0x000fe40006800000 */
[----:B------:R-:W-:Y:S02]  /*6030*/  FMNMX.FTZ R12, R19, R12, !PT ;  /* 0x0000000c130c7209 */ /* 0x000fe40007810000 */
        /* <DEDUP_REMOVED lines=9> */
[----:B------:R-:W-:Y:S02]  /*60d0*/  FMNMX.FTZ R10, R27, R10, !PT ;  /* 0x0000000a1b0a7209 */ /* 0x000fe40007810000 */
[C---:B------:R-:W-:Y:S02]  /*60e0*/  ISETP.LT.OR P5, PT, R4.reuse, R212, P5 ;  /* 0x000000d40400720c */ /* 0x040fe40002fa1670 */
[----:B------:R-:W-:Y:S02]  /*60f0*/  ISETP.LT.OR P3, PT, R4, R210, P3 ;  /* 0x000000d20400720c */ /* 0x000fe40001f61670 */
[----:B------:R-:W-:Y:S02]  /*6100*/  FSEL R217, R217, -INF , !P2 ;  /* 0xff800000d9d97808 */ /* 0x000fe40005000000 */
[----:B------:R-:W-:-:S02]  /*6110*/  IADD3 R4, R3, 0x30, RZ ;  /* 0x0000003003047810 */ /* 0x000fc40007ffe0ff */
[C---:B------:R-:W-:Y:S02]  /*6120*/  ISETP.GE.AND P0, PT, R8.reuse, R211, PT ;  /* 0x000000d30800720c */ /* 0x040fe40003f06270 */
[----:B------:R-:W-:Y:S02]  /*6130*/  ISETP.GE.AND P2, PT, R8, R207, PT ;  /* 0x000000cf0800720c */ /* 0x000fe40003f46270 */
[----:B------:R-:W-:Y:S02]  /*6140*/  FSEL R163, R163, -INF , !P6 ;  /* 0xff800000a3a37808 */ /* 0x000fe40007000000 */
[----:B------:R-:W-:Y:S02]  /*6150*/  FMNMX.FTZ R12, R223, R12, !PT ;  /* 0x0000000cdf0c7209 */ /* 0x000fe40007810000 */
[----:B------:R-:W-:Y:S02]  /*6160*/  FMNMX.FTZ R10, R15, R10, !PT ;  /* 0x0000000a0f0a7209 */ /* 0x000fe40007810000 */
[----:B------:R-:W-:-:S02]  /*6170*/  FSEL R169, R169, -INF , !P1 ;  /* 0xff800000a9a97808 */ /* 0x000fc40004800000 */
        /* <DEDUP_REMOVED lines=10> */
[----:B------:R-:W-:Y:S02]  /*6220*/  IADD3 R4, R3, 0x38, RZ ;  /* 0x0000003803047810 */ /* 0x000fe40007ffe0ff */
[----:B------:R-:W-:-:S02]  /*6230*/  ISETP.GE.AND P5, PT, R8, R211, PT ;  /* 0x000000d30800720c */ /* 0x000fc40003fa6270 */
[----:B------:R-:W-:Y:S02]  /*6240*/  FSEL R165, R165, -INF , !P0 ;  /* 0xff800000a5a57808 */ /* 0x000fe40004000000 */
[----:B------:R-:W-:Y:S02]  /*6250*/  FMNMX.FTZ R12, R219, R12, !PT ;  /* 0x0000000cdb0c7209 */ /* 0x000fe40007810000 */
[----:B------:R-:W-:Y:S02]  /*6260*/  FMNMX.FTZ R10, R11, R10, !PT ;  /* 0x0000000a0b0a7209 */ /* 0x000fe40007810000 */
[----:B------:R-:W-:Y:S02]  /*6270*/  FSEL R213, R213, -INF , !P6 ;  /* 0xff800000d5d57808 */ /* 0x000fe40007000000 */
[----:B------:R-:W-:Y:S02]  /*6280*/  ISETP.LT.OR P5, PT, R8, R212, P5 ;  /* 0x000000d40800720c */ /* 0x000fe40002fa1670 */
[----:B------:R-:W-:-:S02]  /*6290*/  ISETP.GE.AND P6, PT, R4, R211, PT ;  /* 0x000000d30400720c */ /* 0x000fc40003fc6270 */
[----:B------:R-:W-:Y:S02]  /*62a0*/  FMNMX.FTZ R12, R165, R12, !PT ;  /* 0x0000000ca50c7209 */ /* 0x000fe40007810000 */
[----:B------:R-:W-:Y:S02]  /*62b0*/  FMNMX.FTZ R10, R9, R10, !PT ;  /* 0x0000000a090a7209 */ /* 0x000fe40007810000 */
[----:B------:R-:W-:Y:S02]  /*62c0*/  FSEL R179, R179, -INF , !P5 ;  /* 0xff800000b3b37808 */ /* 0x000fe40006800000 */
[----:B------:R-:W-:Y:S02]  /*62d0*/  ISETP.LT.OR P6, PT, R4, R212, P6 ;  /* 0x000000d40400720c */ /* 0x000fe400037c1670 */
        /* <DEDUP_REMOVED lines=8> */
[-C--:B------:R-:W-:Y:S02]  /*6360*/  ISETP.GE.AND P3, PT, R4, R207.reuse, PT ;  /* 0x000000cf0400720c */ /* 0x080fe40003f66270 */
[----:B------:R-:W-:Y:S02]  /*6370*/  ISETP.GE.AND P0, PT, R8, R207, PT ;  /* 0x000000cf0800720c */ /* 0x000fe40003f06270 */
[----:B------:R-:W-:Y:S02]  /*6380*/  FSEL R171, R171, -INF , !P2 ;  /* 0xff800000abab7808 */ /* 0x000fe40005000000 */
[----:B------:R-:W-:Y:S02]  /*6390*/  FMNMX.FTZ R12, R215, R10, !PT ;  /* 0x0000000ad70c7209 */ /* 0x000fe40007810000 */
[----:B------:R-:W-:Y:S02]  /*63a0*/  ISETP.GE.AND P5, PT, R3, R211, PT ;  /* 0x000000d30300720c */ /* 0x000fe40003fa6270 */
[----:B------:R-:W-:-:S02]  /*63b0*/  ISETP.LT.OR P3, PT, R4, R210, P3 ;  /* 0x000000d20400720c */ /* 0x000fc40001f61670 */
[----:B------:R-:W-:Y:S02]  /*63c0*/  ISETP.LT.OR P0, PT, R8, R210, P0 ;  /* 0x000000d20800720c */ /* 0x000fe40000701670 */
[----:B------:R-:W-:Y:S02]  /*63d0*/  FSEL R173, R173, -INF , !P1 ;  /* 0xff800000adad7808 */ /* 0x000fe40004800000 */
[----:B------:R-:W-:Y:S02]  /*63e0*/  FMNMX.FTZ R4, R171, R12, !PT ;  /* 0x0000000cab047209 */ /* 0x000fe40007810000 */
[C---:B------:R-:W-:Y:S02]  /*63f0*/  ISETP.LT.OR P5, PT, R3.reuse, R212, P5 ;  /* 0x000000d40300720c */ /* 0x040fe40002fa1670 */
[----:B------:R-:W-:Y:S02]  /*6400*/  ISETP.GE.AND P1, PT, R3, R207, PT ;  /* 0x000000cf0300720c */ /* 0x000fe40003f26270 */
[----:B------:R-:W-:-:S02]  /*6410*/  FSEL R143, R143, -INF , !P0 ;  /* 0xff8000008f8f7808 */ /* 0x000fc40004000000 */
[----:B------:R-:W-:Y:S02]  /*6420*/  FMNMX.FTZ R4, R173, R4, !PT ;  /* 0x00000004ad047209 */ /* 0x000fe40007810000 */
        /* <DEDUP_REMOVED lines=10> */
[----:B-1----:R-:W-:-:S05]  /*64d0*/  FMNMX.FTZ R33, R10, R33, !PT ;  /* 0x000000210a217209 */ /* 0x002fca0007810000 */
[----:B------:R-:W1:Y:S01]  /*64e0*/  SHFL.BFLY PT, R132, R33, 0x1, 0x1f ;  /* 0x0c201f0021847f89 */ /* 0x000e6200000e0000 */
[----:B--2---:R-:W-:-:S05]  /*64f0*/  FMNMX.FTZ R4, R35, R4, !PT ;  /* 0x0000000423047209 */ /* 0x004fca0007810000 */
[----:B------:R-:W2:Y:S01]  /*6500*/  SHFL.BFLY PT, R3, R4, 0x1, 0x1f ;  /* 0x0c201f0004037f89 */ /* 0x000ea200000e0000 */
[----:B-1----:R-:W-:-:S03]  /*6510*/  FMNMX.FTZ R132, R33, R132, !PT ;  /* 0x0000008421847209 */ /* 0x002fc60007810000 */
[----:B------:R-:W-:Y:S01]  /*6520*/  LDSM.16.MT88.4 R32, [R193+0xc800] ;  /* 0x00c80000c120783b */ /* 0x000fe20000004200 */
[C---:B------:R-:W-:Y:S01]  /*6530*/  FSETP.NEU.FTZ.AND P0, PT, R132.reuse, -INF , PT ;  /* 0xff8000008400780b */ /* 0x040fe20003f1d000 */
[----:B------:R-:W-:Y:S01]  /*6540*/  FMUL.FTZ R140, R132, c[0x0][0x23c] ;  /* 0x00008f00848c7a20 */ /* 0x000fe20000410000 */
[----:B--2---:R-:W-:-:S04]  /*6550*/  FMNMX.FTZ R3, R4, R3, !PT ;  /* 0x0000000304037209 */ /* 0x004fc80007810000 */
[----:B------:R-:W-:Y:S02]  /*6560*/  FSEL R140, R140, RZ, P0 ;  /* 0x000000ff8c8c7208 */ /* 0x000fe40000000000 */
[C---:B------:R-:W-:Y:S01]  /*6570*/  FSETP.NEU.FTZ.AND P0, PT, R3.reuse, -INF , PT ;  /* 0xff8000000300780b */ /* 0x040fe20003f1d000 */
[----:B------:R-:W-:Y:S02]  /*6580*/  FMUL.FTZ R162, R3, c[0x0][0x23c] ;  /* 0x00008f0003a27a20 */ /* 0x000fe40000410000 */
[--C-:B------:R-:W-:Y:S02]  /*6590*/  FFMA.FTZ R161, R2, c[0x0][0x23c], -R140.reuse ;  /* 0x00008f0002a17a23 */ /* 0x100fe4000001088c */
[--C-:B------:R-:W-:Y:S01]  /*65a0*/  FFMA.FTZ R156, R31, c[0x0][0x23c], -R140.reuse ;  /* 0x00008f001f9c7a23 */ /* 0x100fe2000001088c */
[----:B------:R-:W-:Y:S01]  /*65b0*/  FSEL R162, R162, RZ, P0 ;  /* 0x000000ffa2a27208 */ /* 0x000fe20000000000 */
[--C-:B------:R-:W-:Y:S01]  /*65c0*/  FFMA.FTZ R155, R39, c[0x0][0x23c], -R140.reuse ;  /* 0x00008f00279b7a23 */ /* 0x100fe2000001088c */
[----:B------:R-:W-:Y:S01]  /*65d0*/  LEA R216, P0, R134, c[0x0][0x168], 0x1 ;  /* 0x00005a0086d87a11 */ /* 0x000fe200078008ff */
[----:B------:R-:W-:Y:S01]  /*65e0*/  FFMA.FTZ R152, R37, c[0x0][0x23c], -R140 ;  /* 0x00008f0025987a23 */ /* 0x000fe2000001088c */
[----:B------:R-:W-:Y:S01]  /*65f0*/  MUFU.EX2 R161, R161 ;  /* 0x000000a100a17308 */ /* 0x000fe20000000800 */
[----:B------:R-:W-:-:S02]  /*6600*/  FFMA.FTZ R154, R6, c[0x0][0x23c], -R162 ;  /* 0x00008f00069a7a23 */ /* 0x000fc400000108a2 */
[--C-:B------:R-:W-:Y:S01]  /*6610*/  FFMA.FTZ R157, R29, c[0x0][0x23c], -R162.reuse ;  /* 0x00008f001d9d7a23 */ /* 0x100fe200000108a2 */
[----:B------:R-:W1:Y:S01]  /*6620*/  LDSM.16.MT88.4 R4, [R192+0x10000] ;  /* 0x01000000c004783b */ /* 0x000e620000004200 */
[--C-:B------:R-:W-:Y:S02]  /*6630*/  FFMA.FTZ R159, R25, c[0x0][0x23c], -R162.reuse ;  /* 0x00008f00199f7a23 */ /* 0x100fe400000108a2 */
[--C-:B------:R-:W-:Y:S01]  /*6640*/  FFMA.FTZ R148, R27, c[0x0][0x23c], -R162.reuse ;  /* 0x00008f001b947a23 */ /* 0x100fe200000108a2 */
[----:B------:R-:W2:Y:S01]  /*6650*/  MUFU.EX2 R156, R156 ;  /* 0x0000009c009c7308 */ /* 0x000ea20000000800 */
[--C-:B------:R-:W-:Y:S01]  /*6660*/  FFMA.FTZ R147, R11, c[0x0][0x23c], -R162.reuse ;  /* 0x00008f000b937a23 */ /* 0x100fe200000108a2 */
[----:B------:R-:W-:Y:S01]  /*6670*/  LDSM.16.MT88.4 R28, [R192+0xc800] ;  /* 0x00c80000c01c783b */ /* 0x000fe20000004200 */
[----:B------:R-:W-:Y:S02]  /*6680*/  FFMA.FTZ R0, R9, c[0x0][0x23c], -R162 ;  /* 0x00008f0009007a23 */ /* 0x000fe400000108a2 */
[--C-:B------:R-:W-:Y:S01]  /*6690*/  FFMA.FTZ R153, R23, c[0x0][0x23c], -R140.reuse ;  /* 0x00008f0017997a23 */ /* 0x100fe2000001088c */
[----:B------:R-:W3:Y:S01]  /*66a0*/  LDSM.16.MT88.4 R8, [R196+0xe800] ;  /* 0x00e80000c408783b */ /* 0x000ee20000004200 */
[--C-:B------:R-:W-:Y:S01]  /*66b0*/  FFMA.FTZ R150, R21, c[0x0][0x23c], -R140.reuse ;  /* 0x00008f0015967a23 */ /* 0x100fe2000001088c */
[----:B------:R-:W-:Y:S01]  /*66c0*/  MUFU.EX2 R155, R155 ;  /* 0x0000009b009b7308 */ /* 0x000fe20000000800 */
[--C-:B------:R-:W-:Y:S01]  /*66d0*/  FFMA.FTZ R149, R19, c[0x0][0x23c], -R140.reuse ;  /* 0x00008f0013957a23 */ /* 0x100fe2000001088c */
[----:B------:R-:W4:Y:S01]  /*66e0*/  LDSM.16.MT88.4 R20, [R196+0xc800] ;  /* 0x00c80000c414783b */ /* 0x000f220000004200 */
[----:B------:R-:W-:-:S02]  /*66f0*/  FFMA.FTZ R146, R17, c[0x0][0x23c], -R140 ;  /* 0x00008f0011927a23 */ /* 0x000fc4000001088c */
[--C-:B------:R-:W-:Y:S01]  /*6700*/  FFMA.FTZ R151, R15, c[0x0][0x23c], -R162.reuse ;  /* 0x00008f000f977a23 */ /* 0x100fe200000108a2 */
[----:B------:R-:W5:Y:S01]  /*6710*/  LDSM.16.MT88.4 R16, [R193+0xe800] ;  /* 0x00e80000c110783b */ /* 0x000f620000004200 */
[----:B------:R-:W-:Y:S01]  /*6720*/  FFMA.FTZ R2, R13, c[0x0][0x23c], -R162 ;  /* 0x00008f000d027a23 */ /* 0x000fe200000108a2 */
[----:B------:R-:W1:Y:S01]  /*6730*/  MUFU.EX2 R152, R152 ;  /* 0x0000009800987308 */ /* 0x000e620000000800 */
[----:B--2---:R-:W-:Y:S01]  /*6740*/  F2FP.BF16.PACK_AB R96, R156, R161 ;  /* 0x000000a19c60723e */ /* 0x004fe200000010ff */
[----:B------:R-:W2:Y:S01]  /*6750*/  LDSM.16.MT88.4 R12, [R192+0xe800] ;  /* 0x00e80000c00c783b */ /* 0x000ea20000004200 */
[--C-:B------:R-:W-:Y:S02]  /*6760*/  FFMA.FTZ R158, R223, c[0x0][0x23c], -R140.reuse ;  /* 0x00008f00df9e7a23 */ /* 0x100fe4000001088c */
[--C-:B------:R-:W-:Y:S01]  /*6770*/  FFMA.FTZ R163, R163, c[0x0][0x23c], -R140.reuse ;  /* 0x00008f00a3a37a23 */ /* 0x100fe2000001088c */
[----:B------:R-:W-:Y:S01]  /*6780*/  LDSM.16.MT88.4 R24, [R194+0xe800] ;  /* 0x00e80000c218783b */ /* 0x000fe20000004200 */
[--C-:B------:R-:W-:Y:S01]  /*6790*/  FFMA.FTZ R160, R219, c[0x0][0x23c], -R140.reuse ;  /* 0x00008f00dba07a23 */ /* 0x100fe2000001088c */
[----:B------:R-:W-:Y:S01]  /*67a0*/  MUFU.EX2 R154, R154 ;  /* 0x0000009a009a7308 */ /* 0x000fe20000000800 */
[----:B------:R-:W-:-:S02]  /*67b0*/  FFMA.FTZ R165, R165, c[0x0][0x23c], -R140 ;  /* 0x00008f00a5a57a23 */ /* 0x000fc4000001088c */
[--C-:B------:R-:W-:Y:S02]  /*67c0*/  FFMA.FTZ R164, R217, c[0x0][0x23c], -R162.reuse ;  /* 0x00008f00d9a47a23 */ /* 0x100fe400000108a2 */
[--C-:B------:R-:W-:Y:S02]  /*67d0*/  FFMA.FTZ R169, R169, c[0x0][0x23c], -R162.reuse ;  /* 0x00008f00a9a97a23 */ /* 0x100fe400000108a2 */
[--C-:B------:R-:W-:Y:S01]  /*67e0*/  FFMA.FTZ R166, R215, c[0x0][0x23c], -R162.reuse ;  /* 0x00008f00d7a67a23 */ /* 0x100fe200000108a2 */
[----:B------:R-:W3:Y:S01]  /*67f0*/  MUFU.EX2 R157, R157 ;  /* 0x0000009d009d7308 */ /* 0x000ee20000000800 */
[----:B-1----:R-:W-:Y:S01]  /*6800*/  F2FP.BF16.PACK_AB R98, R152, R155 ;  /* 0x0000009b9862723e */ /* 0x002fe200000010ff */
[--C-:B------:R-:W-:Y:S01]  /*6810*/  FFMA.FTZ R171, R171, c[0x0][0x23c], -R162.reuse ;  /* 0x00008f00abab7a23 */ /* 0x100fe200000108a2 */
[----:B------:R-:W-:Y:S01]  /*6820*/  LEA.HI.X R215, R134, c[0x0][0x16c], R133, 0x1, P0 ;  /* 0x00005b0086d77a11 */ /* 0x000fe200000f0c85 */
[----:B------:R-:W-:Y:S02]  /*6830*/  FFMA.FTZ R172, R173, c[0x0][0x23c], -R162 ;  /* 0x00008f00adac7a23 */ /* 0x000fe400000108a2 */
[----:B------:R-:W-:-:S02]  /*6840*/  FFMA.FTZ R168, R213, c[0x0][0x23c], -R140 ;  /* 0x00008f00d5a87a23 */ /* 0x000fc4000001088c */
[----:B------:R-:W-:Y:S01]  /*6850*/  MUFU.EX2 R159, R159 ;  /* 0x0000009f009f7308 */ /* 0x000fe20000000800 */
[--C-:B------:R-:W-:Y:S02]  /*6860*/  FFMA.FTZ R179, R179, c[0x0][0x23c], -R140.reuse ;  /* 0x00008f00b3b37a23 */ /* 0x100fe4000001088c */
[--C-:B------:R-:W-:Y:S02]  /*6870*/  FFMA.FTZ R170, R177, c[0x0][0x23c], -R140.reuse ;  /* 0x00008f00b1aa7a23 */ /* 0x100fe4000001088c */
[----:B------:R-:W-:Y:S02]  /*6880*/  FFMA.FTZ R219, R175, c[0x0][0x23c], -R140 ;  /* 0x00008f00afdb7a23 */ /* 0x000fe4000001088c */
[--C-:B------:R-:W-:Y:S01]  /*6890*/  FFMA.FTZ R173, R143, c[0x0][0x23c], -R162.reuse ;  /* 0x00008f008fad7a23 */ /* 0x100fe200000108a2 */
[----:B------:R-:W1:Y:S01]  /*68a0*/  MUFU.EX2 R148, R148 ;  /* 0x0000009400947308 */ /* 0x000e620000000800 */
[----:B---3--:R-:W-:Y:S01]  /*68b0*/  F2FP.BF16.PACK_AB R97, R157, R154 ;  /* 0x0000009a9d61723e */ /* 0x008fe200000010ff */
        /* <DEDUP_REMOVED lines=8> */
[----:B-1----:R-:W-:Y:S01]  /*6940*/  F2FP.BF16.PACK_AB R99, R148, R159 ;  /* 0x0000009f9463723e */ /* 0x002fe200000010ff */
        /* <DEDUP_REMOVED lines=10> */
[----:B------:R-:W3:Y:S06]  /*69f0*/  MUFU.EX2 R2, R2 ;  /* 0x0000000200027308 */ /* 0x000eec0000000800 */
        /* <DEDUP_REMOVED lines=39> */
[----:B---3--:R-:W-:Y:S01]  /*6c70*/  F2FP.BF16.PACK_AB R5, R2, R151 ;  /* 0x000000970205723e */ /* 0x008fe200000010ff */
[----:B------:R-:W-:-:S02]  /*6c80*/  FADD.FTZ R153, R153, R152 ;  /* 0x0000009899997221 */ /* 0x000fc40000010000 */
[----:B------:R-:W-:Y:S02]  /*6c90*/  FADD.FTZ R151, R151, R148 ;  /* 0x0000009497977221 */ /* 0x000fe40000010000 */
[----:B------:R-:W-:Y:S01]  /*6ca0*/  FADD.FTZ R150, R150, R153 ;  /* 0x0000009996967221 */ /* 0x000fe20000010000 */
[----:B------:R-:W-:Y:S01]  /*6cb0*/  F2FP.BF16.PACK_AB R6, R146, R149 ;  /* 0x000000959206723e */ /* 0x000fe200000010ff */
[----:B------:R-:W-:Y:S01]  /*6cc0*/  FADD.FTZ R2, R2, R151 ;  /* 0x0000009702027221 */ /* 0x000fe20000010000 */
[----:B------:R-:W-:-:S03]  /*6cd0*/  F2FP.BF16.PACK_AB R7, R0, R147 ;  /* 0x000000930007723e */ /* 0x000fc600000010ff */
[----:B------:R-:W-:-:S04]  /*6ce0*/  FADD.FTZ R147, R147, R2 ;  /* 0x0000000293937221 */ /* 0x000fc80000010000 */
[----:B------:R-:W-:Y:S01]  /*6cf0*/  HMMA.16816.F32.BF16 R36, R4, R8, R36 ;  /* 0x000000080424723c */ /* 0x000fe20000041824 */
[----:B------:R-:W-:-:S07]  /*6d00*/  FADD.FTZ R147, R0, R147 ;  /* 0x0000009300937221 */ /* 0x000fce0000010000 */
[C---:B------:R-:W-:Y:S01]  /*6d10*/  HMMA.16816.F32.BF16 R40, R4.reuse, R10, R40 ;  /* 0x0000000a0428723c */ /* 0x040fe20000041828 */
[----:B------:R-:W1:Y:S07]  /*6d20*/  LDSM.16.MT88.4 R8, [R194+0x10800] ;  /* 0x01080000c208783b */ /* 0x000e6e0000004200 */
[C---:B----4-:R-:W-:Y:S08]  /*6d30*/  HMMA.16816.F32.BF16 R128, R4.reuse, R20, R128 ;  /* 0x000000140480723c */ /* 0x050ff00000041880 */
[C---:B------:R-:W-:Y:S01]  /*6d40*/  HMMA.16816.F32.BF16 R124, R4.reuse, R22, R124 ;  /* 0x00000016047c723c */ /* 0x040fe2000004187c */
[----:B------:R-:W3:Y:S07]  /*6d50*/  LDSM.16.MT88.4 R20, [R196+0x10800] ;  /* 0x01080000c414783b */ /* 0x000eee0000004200 */
[C---:B-----5:R-:W-:Y:S08]  /*6d60*/  HMMA.16816.F32.BF16 R52, R4.reuse, R16, R52 ;  /* 0x000000100434723c */ /* 0x060ff00000041834 */
        /* <DEDUP_REMOVED lines=45> */
[----:B------:R-:W-:Y:S07]  /*7040*/  LDSM.16.MT88.4 R12, [R194+0x11000] ;  /* 0x01100000c20c783b */ /* 0x000fee0000004200 */
[C---:B------:R-:W-:Y:S08]  /*7050*/  HMMA.16816.F32.BF16 R112, R4.reuse, R32, R112 ;  /* 0x000000200470723c */ /* 0x040ff00000041870 */
[C---:B-1----:R-:W-:Y:S08]  /*7060*/  HMMA.16816.F32.BF16 R52, R4.reuse, R8, R52 ;  /* 0x000000080434723c */ /* 0x042ff00000041834 */
[C---:B------:R-:W-:Y:S01]  /*7070*/  HMMA.16816.F32.BF16 R56, R4.reuse, R10, R56 ;  /* 0x0000000a0438723c */ /* 0x040fe20000041838 */
[----:B------:R-:W1:Y:S07]  /*7080*/  LDSM.16.MT88.4 R8, [R193+0x11000] ;  /* 0x01100000c108783b */ /* 0x000e6e0000004200 */
[C---:B---3--:R-:W-:Y:S08]  /*7090*/  HMMA.16816.F32.BF16 R60, R4.reuse, R16, R60 ;  /* 0x00000010043c723c */ /* 0x048ff0000004183c */
        /* <DEDUP_REMOVED lines=55> */
[----:B------:R-:W-:-:S05]  /*7410*/  FADD.FTZ R219, R219, R170 ;  /* 0x000000aadbdb7221 */ /* 0x000fca0000010000 */
        /* <DEDUP_REMOVED lines=94> */
.L_x_2161:
[----:B------:R-:W-:-:S05]  /*7a00*/  IMAD.MOV.U32 R7, RZ, RZ, c[0x0][0x1a0] ;  /* 0x00006800ff077624 */ /* 0x000fca00078e00ff */
[----:B------:R-:W-:-:S04]  /*7a10*/  LEA R7, -R7, RZ, 0x6 ;  /* 0x000000ff07077211 */ /* 0x000fc800078e31ff */
[----:B------:R-:W-:Y:S02]  /*7a20*/  SHF.R.S32.HI R2, RZ, 0x1f, R7 ;  /* 0x0000001fff027819 */ /* 0x000fe40000011407 */
.L_x_2162:
        /* <DEDUP_REMOVED lines=89> */
[----:B------:R-:W-:Y:S01]  /*7fc0*/  IMAD.MOV.U32 R220, RZ, RZ, R176 ;  /* 0x000000ffffdc7224 */ /* 0x000fe200078e00b0 */
[----:B------:R-:W-:Y:S01]  /*7fd0*/  @!P1 LEA.HI.X R33, R144, c[0x0][0x174], R135, 0x1, P0 ;  /* 0x00005d0090219a11 */ /* 0x000fe200000f0c87 */
[----:B------:R-:W-:Y:S01]  /*7fe0*/  @P1 STS.128 [R206+0x11000], RZ ;  /* 0x011000ffce001388 */ /* 0x000fe20000000c00 */
[----:B------:R-:W-:-:S03]  /*7ff0*/  IMAD.MOV.U32 R221, RZ, RZ, R177 ;  /* 0x000000ffffdd7224 */ /* 0x000fc600078e00b1 */
        /* <DEDUP_REMOVED lines=20> */
[----:B---3--:R-:W4:Y:S04]  /*8140*/  LDSM.16.M88.4 R12, [R201+0x6800] ;  /* 0x00680000c90c783b */ /* 0x008f280000000200 */
[----:B--2---:R-:W2:Y:S04]  /*8150*/  LDSM.16.M88.4 R20, [R201+0x6000] ;  /* 0x00600000c914783b */ /* 0x004ea80000000200 */
[----:B------:R-:W3:Y:S04]  /*8160*/  LDSM.16.M88.4 R156, [R201+0x7000] ;  /* 0x00700000c99c783b */ /* 0x000ee80000000200 */
[----:B------:R-:W2:Y:S04]  /*8170*/  LDSM.16.M88.4 R140, [R201+0x7800] ;  /* 0x00780000c98c783b */ /* 0x000ea80000000200 */
[----:B-----5:R-:W-:Y:S04]  /*8180*/  LDSM.16.M88.4 R8, [R200] ;  /* 0x00000000c808783b */ /* 0x020fe80000000200 */
[----:B------:R-:W5:Y:S04]  /*8190*/  LDSM.16.M88.4 R28, [R191] ;  /* 0x00000000bf1c783b */ /* 0x000f680000000200 */
[----:B------:R-:W3:Y:S04]  /*81a0*/  LDSM.16.M88.4 R136, [R199] ;  /* 0x00000000c788783b */ /* 0x000ee80000000200 */
[----:B-1----:R-:W1:Y:S04]  /*81b0*/  LDSM.16.M88.4 R4, [R190] ;  /* 0x00000000be04783b */ /* 0x002e680000000200 */
[----:B------:R-:W1:Y:S04]  /*81c0*/  LDSM.16.M88.4 R164, [R189] ;  /* 0x00000000bda4783b */ /* 0x000e680000000200 */
[----:B------:R-:W-:Y:S01]  /*81d0*/  LDSM.16.M88.4 R32, [R198] ;  /* 0x00000000c620783b */ /* 0x000fe20000000200 */
[C---:B----4-:R-:W-:Y:S03]  /*81e0*/  HMMA.16816.F32.BF16 R16, R148.reuse, R12, RZ ;  /* 0x0000000c9410723c */ /* 0x050fe600000418ff */
[----:B------:R-:W4:Y:S04]  /*81f0*/  LDSM.16.M88.4 R144, [R195+0x6000] ;  /* 0x00600000c390783b */ /* 0x000f280000000200 */
[----:B------:R-:W-:Y:S01]  /*8200*/  LDSM.16.M88.4 R172, [R188] ;  /* 0x00000000bcac783b */ /* 0x000fe20000000200 */
[C---:B------:R-:W-:Y:S03]  /*8210*/  HMMA.16816.F32.BF16 R12, R148.reuse, R14, RZ ;  /* 0x0000000e940c723c */ /* 0x040fe600000418ff */
[----:B------:R-:W-:Y:S04]  /*8220*/  LDSM.16.M88.4 R168, [R188+0x800] ;  /* 0x00080000bca8783b */ /* 0x000fe80000000200 */
[----:B------:R-:W0:Y:S01]  /*8230*/  LDGDEPBAR ;  /* 0x00000000000079af */ /* 0x000e220000000000 */
[C---:B--2---:R-:W-:Y:S08]  /*8240*/  HMMA.16816.F32.BF16 R24, R148.reuse, R20, RZ ;  /* 0x000000149418723c */ /* 0x044ff000000418ff */
[C---:B------:R-:W-:Y:S08]  /*8250*/  HMMA.16816.F32.BF16 R20, R148.reuse, R22, RZ ;  /* 0x000000169414723c */ /* 0x040ff000000418ff */
[C---:B---3--:R-:W-:Y:S08]  /*8260*/  HMMA.16816.F32.BF16 R160, R148.reuse, R156, RZ ;  /* 0x0000009c94a0723c */ /* 0x048ff000000418ff */
[C---:B------:R-:W-:Y:S08]  /*8270*/  HMMA.16816.F32.BF16 R156, R148.reuse, R158, RZ ;  /* 0x0000009e949c723c */ /* 0x040ff000000418ff */
[C---:B------:R-:W-:Y:S08]  /*8280*/  HMMA.16816.F32.BF16 R152, R148.reuse, R140, RZ ;  /* 0x0000008c9498723c */ /* 0x040ff000000418ff */
[----:B------:R-:W-:Y:S01]  /*8290*/  HMMA.16816.F32.BF16 R148, R148, R142, RZ ;  /* 0x0000008e9494723c */ /* 0x000fe200000418ff */
[----:B------:R-:W2:Y:S07]  /*82a0*/  LDSM.16.M88.4 R140, [R195+0x6800] ;  /* 0x00680000c38c783b */ /* 0x000eae0000000200 */
[C---:B-----5:R-:W-:Y:S08]  /*82b0*/  HMMA.16816.F32.BF16 R16, R8.reuse, R28, R16 ;  /* 0x0000001c0810723c */ /* 0x060ff00000041810 */
[C---:B------:R-:W-:Y:S01]  /*82c0*/  HMMA.16816.F32.BF16 R12, R8.reuse, R30, R12 ;  /* 0x0000001e080c723c */ /* 0x040fe2000004180c */
[----:B------:R-:W3:Y:S07]  /*82d0*/  LDSM.16.M88.4 R28, [R195+0x7000] ;  /* 0x00700000c31c783b */ /* 0x000eee0000000200 */
[C---:B------:R-:W-:Y:S08]  /*82e0*/  HMMA.16816.F32.BF16 R24, R8.reuse, R136, R24 ;  /* 0x000000880818723c */ /* 0x040ff00000041818 */
[C---:B------:R-:W-:Y:S01]  /*82f0*/  HMMA.16816.F32.BF16 R20, R8.reuse, R138, R20 ;  /* 0x0000008a0814723c */ /* 0x040fe20000041814 */
[----:B------:R-:W5:Y:S07]  /*8300*/  LDSM.16.M88.4 R136, [R195+0x7800] ;  /* 0x00780000c388783b */ /* 0x000f6e0000000200 */
[C---:B-1----:R-:W-:Y:S08]  /*8310*/  HMMA.16816.F32.BF16 R160, R8.reuse, R4, R160 ;  /* 0x0000000408a0723c */ /* 0x042ff000000418a0 */
[C---:B------:R-:W-:Y:S01]  /*8320*/  HMMA.16816.F32.BF16 R156, R8.reuse, R6, R156 ;  /* 0x00000006089c723c */ /* 0x040fe2000004189c */
[----:B------:R-:W1:Y:S07]  /*8330*/  LDSM.16.M88.4 R4, [R197] ;  /* 0x00000000c504783b */ /* 0x000e6e0000000200 */
[C---:B------:R-:W-:Y:S08]  /*8340*/  HMMA.16816.F32.BF16 R152, R8.reuse, R164, R152 ;  /* 0x000000a40898723c */ /* 0x040ff00000041898 */
[----:B------:R-:W-:Y:S01]  /*8350*/  HMMA.16816.F32.BF16 R148, R8, R166, R148 ;  /* 0x000000a60894723c */ /* 0x000fe20000041894 */
[----:B------:R-:W1:Y:S04]  /*8360*/  LDSM.16.M88.4 R8, [R188+0x1000] ;  /* 0x00100000bc08783b */ /* 0x000e680000000200 */
[----:B------:R-:W1:Y:S03]  /*8370*/  LDSM.16.M88.4 R164, [R188+0x1800] ;  /* 0x00180000bca4783b */ /* 0x000e660000000200 */
[C---:B----4-:R-:W-:Y:S08]  /*8380*/  HMMA.16816.F32.BF16 R24, R32.reuse, R144, R24 ;  /* 0x000000902018723c */ /* 0x050ff00000041818 */
[C---:B------:R-:W-:Y:S01]  /*8390*/  HMMA.16816.F32.BF16 R20, R32.reuse, R146, R20 ;  /* 0x000000922014723c */ /* 0x040fe20000041814 */
[----:B------:R-:W-:Y:S07]  /*83a0*/  LDSM.16.M88.4 R144, [R201+0x8000] ;  /* 0x00800000c990783b */ /* 0x000fee0000000200 */
[C---:B--2---:R-:W-:Y:S08]  /*83b0*/  HMMA.16816.F32.BF16 R16, R32.reuse, R140, R16 ;  /* 0x0000008c2010723c */ /* 0x044ff00000041810 */
[C---:B------:R-:W-:Y:S01]  /*83c0*/  HMMA.16816.F32.BF16 R12, R32.reuse, R142, R12 ;  /* 0x0000008e200c723c */ /* 0x040fe2000004180c */
[----:B------:R-:W-:Y:S07]  /*83d0*/  LDSM.16.M88.4 R140, [R201+0x8800] ;  /* 0x00880000c98c783b */ /* 0x000fee0000000200 */
[C---:B---3--:R-:W-:Y:S08]  /*83e0*/  HMMA.16816.F32.BF16 R160, R32.reuse, R28, R160 ;  /* 0x0000001c20a0723c */ /* 0x048ff000000418a0 */
[C---:B------:R-:W-:Y:S01]  /*83f0*/  HMMA.16816.F32.BF16 R156, R32.reuse, R30, R156 ;  /* 0x0000001e209c723c */ /* 0x040fe2000004189c */
[----:B------:R-:W2:Y:S07]  /*8400*/  LDSM.16.M88.4 R28, [R202+0x2000] ;  /* 0x00200000ca1c783b */ /* 0x000eae0000000200 */
[C---:B-----5:R-:W-:Y:S08]  /*8410*/  HMMA.16816.F32.BF16 R152, R32.reuse, R136, R152 ;  /* 0x000000882098723c */ /* 0x060ff00000041898 */
[----:B------:R-:W-:Y:S01]  /*8420*/  HMMA.16816.F32.BF16 R148, R32, R138, R148 ;  /* 0x0000008a2094723c */ /* 0x000fe20000041894 */
[----:B------:R-:W3:Y:S04]  /*8430*/  LDSM.16.M88.4 R136, [R201+0x9000] ;  /* 0x00900000c988783b */ /* 0x000ee80000000200 */
[----:B------:R-:W-:Y:S03]  /*8440*/  LDSM.16.M88.4 R32, [R201+0x9800] ;  /* 0x00980000c920783b */ /* 0x000fe60000000200 */
[C---:B-1----:R-:W-:Y:S08]  /*8450*/  HMMA.16816.F32.BF16 R24, R4.reuse, R172, R24 ;  /* 0x000000ac0418723c */ /* 0x042ff00000041818 */
[C---:B------:R-:W-:Y:S01]  /*8460*/  HMMA.16816.F32.BF16 R20, R4.reuse, R174, R20 ;  /* 0x000000ae0414723c */ /* 0x040fe20000041814 */
[----:B------:R-:W-:Y:S07]  /*8470*/  LDSM.16.M88.4 R172, [R200+0x2000] ;  /* 0x00200000c8ac783b */ /* 0x000fee0000000200 */
[C---:B------:R-:W-:Y:S08]  /*8480*/  HMMA.16816.F32.BF16 R16, R4.reuse, R168, R16 ;  /* 0x000000a80410723c */ /* 0x040ff00000041810 */
[C---:B------:R-:W-:Y:S01]  /*8490*/  HMMA.16816.F32.BF16 R12, R4.reuse, R170, R12 ;  /* 0x000000aa040c723c */ /* 0x040fe2000004180c */
[----:B------:R-:W-:Y:S07]  /*84a0*/  LDSM.16.M88.4 R168, [R185] ;  /* 0x00000000b9a8783b */ /* 0x000fee0000000200 */
[C---:B------:R-:W-:Y:S08]  /*84b0*/  HMMA.16816.F32.BF16 R160, R4.reuse, R8, R160 ;  /* 0x0000000804a0723c */ /* 0x040ff000000418a0 */
[C---:B------:R-:W-:Y:S01]  /*84c0*/  HMMA.16816.F32.BF16 R156, R4.reuse, R10, R156 ;  /* 0x0000000a049c723c */ /* 0x040fe2000004189c */
[----:B------:R-:W1:Y:S07]  /*84d0*/  LDSM.16.M88.4 R8, [R187] ;  /* 0x00000000bb08783b */ /* 0x000e6e0000000200 */
[C---:B------:R-:W-:Y:S08]  /*84e0*/  HMMA.16816.F32.BF16 R152, R4.reuse, R164, R152 ;  /* 0x000000a40498723c */ /* 0x040ff00000041898 */
[----:B------:R-:W-:Y:S01]  /*84f0*/  HMMA.16816.F32.BF16 R148, R4, R166, R148 ;  /* 0x000000a60494723c */ /* 0x000fe20000041894 */
[----:B------:R-:W4:Y:S04]  /*8500*/  LDSM.16.M88.4 R4, [R186] ;  /* 0x00000000ba04783b */ /* 0x000f280000000200 */
[----:B------:R-:W-:Y:S03]  /*8510*/  LDSM.16.M88.4 R164, [R184] ;  /* 0x00000000b8a4783b */ /* 0x000fe60000000200 */
[C---:B--2---:R-:W-:Y:S08]  /*8520*/  HMMA.16816.F32.BF16 R24, R28.reuse, R144, R24 ;  /* 0x000000901c18723c */ /* 0x044ff00000041818 */
[C---:B------:R-:W-:Y:S01]  /*8530*/  HMMA.16816.F32.BF16 R20, R28.reuse, R146, R20 ;  /* 0x000000921c14723c */ /* 0x040fe20000041814 */
[----:B------:R-:W-:Y:S07]  /*8540*/  LDSM.16.M88.4 R144, [R198+0x2000] ;  /* 0x00200000c690783b */ /* 0x000fee0000000200 */
[C---:B------:R-:W-:Y:S08]  /*8550*/  HMMA.16816.F32.BF16 R16, R28.reuse, R140, R16 ;  /* 0x0000008c1c10723c */ /* 0x040ff00000041810 */
[C---:B------:R-:W-:Y:S01]  /*8560*/  HMMA.16816.F32.BF16 R12, R28.reuse, R142, R12 ;  /* 0x0000008e1c0c723c */ /* 0x040fe2000004180c */
[----:B------:R-:W2:Y:S07]  /*8570*/  LDSM.16.M88.4 R140, [R195+0x8000] ;  /* 0x00800000c38c783b */ /* 0x000eae0000000200 */
[C---:B---3--:R-:W-:Y:S08]  /*8580*/  HMMA.16816.F32.BF16 R160, R28.reuse, R136, R160 ;  /* 0x000000881ca0723c */ /* 0x048ff000000418a0 */
        /* <DEDUP_REMOVED lines=8> */
[----:B------:R-:W-:Y:S03]  /*8610*/  LDSM.16.M88.4 R28, [R195+0x9800] ;  /* 0x00980000c31c783b */ /* 0x000fe60000000200 */
[C---:B----4-:R-:W-:Y:S08]  /*8620*/  HMMA.16816.F32.BF16 R16, R172.reuse, R4, R16 ;  /* 0x00000004ac10723c */ /* 0x050ff00000041810 */
[----:B------:R-:W-:Y:S01]  /*8630*/  HMMA.16816.F32.BF16 R12, R172, R6, R12 ;  /* 0x00000006ac0c723c */ /* 0x000fe2000004180c */
[----:B------:R-:W1:Y:S07]  /*8640*/  LDSM.16.M88.4 R4, [R188+0x2000] ;  /* 0x00200000bc04783b */ /* 0x000e6e0000000200 */
[C---:B--2---:R-:W-:Y:S08]  /*8650*/  HMMA.16816.F32.BF16 R24, R144.reuse, R140, R24 ;  /* 0x0000008c9018723c */ /* 0x044ff00000041818 */
[----:B------:R-:W-:Y:S01]  /*8660*/  HMMA.16816.F32.BF16 R20, R144, R142, R20 ;  /* 0x0000008e9014723c */ /* 0x000fe20000041814 */
[----:B------:R-:W-:Y:S07]  /*8670*/  LDSM.16.M88.4 R140, [R188+0x2800] ;  /* 0x00280000bc8c783b */ /* 0x000fee0000000200 */
[C---:B------:R-:W-:Y:S08]  /*8680*/  HMMA.16816.F32.BF16 R152, R172.reuse, R164, R152 ;  /* 0x000000a4ac98723c */ /* 0x040ff00000041898 */
[C---:B------:R-:W-:Y:S08]  /*8690*/  HMMA.16816.F32.BF16 R148, R172.reuse, R166, R148 ;  /* 0x000000a6ac94723c */ /* 0x040ff00000041894 */
[C---:B------:R-:W-:Y:S08]  /*86a0*/  HMMA.16816.F32.BF16 R160, R172.reuse, R168, R160 ;  /* 0x000000a8aca0723c */ /* 0x040ff000000418a0 */
[----:B------:R-:W-:Y:S01]  /*86b0*/  HMMA.16816.F32.BF16 R156, R172, R170, R156 ;  /* 0x000000aaac9c723c */ /* 0x000fe2000004189c */
[----:B------:R-:W-:Y:S04]  /*86c0*/  LDSM.16.M88.4 R168, [R188+0x3000] ;  /* 0x00300000bca8783b */ /* 0x000fe80000000200 */
[----:B------:R-:W-:Y:S03]  /*86d0*/  LDSM.16.M88.4 R172, [R188+0x3800] ;  /* 0x00380000bcac783b */ /* 0x000fe60000000200 */
[C---:B---3--:R-:W-:Y:S08]  /*86e0*/  HMMA.16816.F32.BF16 R16, R144.reuse, R136, R16 ;  /* 0x000000889010723c */ /* 0x048ff00000041810 */
[----:B------:R-:W-:Y:S01]  /*86f0*/  HMMA.16816.F32.BF16 R164, R144, R138, R12 ;  /* 0x0000008a90a4723c */ /* 0x000fe2000004180c */
[----:B------:R-:W-:Y:S04]  /*8700*/  LDSM.16.M88.4 R136, [R202+0x4000] ;  /* 0x00400000ca88783b */ /* 0x000fe80000000200 */
[----:B------:R-:W2:Y:S03]  /*8710*/  LDSM.16.M88.4 R12, [R201+0xa000] ;  /* 0x00a00000c90c783b */ /* 0x000ea60000000200 */
[C---:B-1----:R-:W-:Y:S08]  /*8720*/  HMMA.16816.F32.BF16 R24, R8.reuse, R4, R24 ;  /* 0x000000040818723c */ /* 0x042ff00000041818 */
[----:B------:R-:W-:Y:S01]  /*8730*/  HMMA.16816.F32.BF16 R20, R8, R6, R20 ;  /* 0x000000060814723c */ /* 0x000fe20000041814 */
[----:B------:R-:W-:Y:S07]  /*8740*/  LDSM.16.M88.4 R4, [R195+0xa000] ;  /* 0x00a00000c304783b */ /* 0x000fee0000000200 */
[C---:B------:R-:W-:Y:S08]  /*8750*/  HMMA.16816.F32.BF16 R160, R144.reuse, R32, R160 ;  /* 0x0000002090a0723c */ /* 0x040ff000000418a0 */
[C---:B------:R-:W-:Y:S01]  /*8760*/  HMMA.16816.F32.BF16 R156, R144.reuse, R34, R156 ;  /* 0x00000022909c723c */ /* 0x040fe2000004189c */
[----:B------:R-:W-:Y:S07]  /*8770*/  LDSM.16.M88.4 R32, [R200+0x4000] ;  /* 0x00400000c820783b */ /* 0x000fee0000000200 */
[C---:B------:R-:W-:Y:S08]  /*8780*/  HMMA.16816.F32.BF16 R152, R144.reuse, R28, R152 ;  /* 0x0000001c9098723c */ /* 0x040ff00000041898 */
[----:B------:R-:W-:Y:S01]  /*8790*/  HMMA.16816.F32.BF16 R148, R144, R30, R148 ;  /* 0x0000001e9094723c */ /* 0x000fe20000041894 */
[----:B------:R-:W1:Y:S04]  /*87a0*/  LDSM.16.M88.4 R28, [R183] ;  /* 0x00000000b71c783b */ /* 0x000e680000000200 */
[----:B------:R-:W-:Y:S03]  /*87b0*/  LDSM.16.M88.4 R144, [R197+0x4000] ;  /* 0x00400000c590783b */ /* 0x000fe60000000200 */
[C---:B--2---:R-:W-:Y:S08]  /*87c0*/  HMMA.16816.F32.BF16 R24, R136.reuse, R12, R24 ;  /* 0x0000000c8818723c */ /* 0x044ff00000041818 */
[----:B------:R-:W-:Y:S01]  /*87d0*/  HMMA.16816.F32.BF16 R20, R136, R14, R20 ;  /* 0x0000000e8814723c */ /* 0x000fe20000041814 */
[----:B------:R-:W-:Y:S07]  /*87e0*/  LDSM.16.M88.4 R12, [R201+0xa800] ;  /* 0x00a80000c90c783b */ /* 0x000fee0000000200 */
[C---:B------:R-:W-:Y:S08]  /*87f0*/  HMMA.16816.F32.BF16 R16, R8.reuse, R140, R16 ;  /* 0x0000008c0810723c */ /* 0x040ff00000041810 */
[C---:B------:R-:W-:Y:S01]  /*8800*/  HMMA.16816.F32.BF16 R164, R8.reuse, R142, R164 ;  /* 0x0000008e08a4723c */ /* 0x040fe200000418a4 */
[----:B------:R-:W2:Y:S07]  /*8810*/  LDSM.16.M88.4 R140, [R198+0x4000] ;  /* 0x00400000c68c783b */ /* 0x000eae0000000200 */
[C---:B------:R-:W-:Y:S08]  /*8820*/  HMMA.16816.F32.BF16 R160, R8.reuse, R168, R160 ;  /* 0x000000a808a0723c */ /* 0x040ff000000418a0 */
[----:B------:R-:W-:Y:S01]  /*8830*/  HMMA.16816.F32.BF16 R156, R8, R170, R156 ;  /* 0x000000aa089c723c */ /* 0x000fe2000004189c */
[----:B------:R-:W3:Y:S07]  /*8840*/  LDSM.16.M88.4 R168, [R201+0xb000] ;  /* 0x00b00000c9a8783b */ /* 0x000eee0000000200 */
[C---:B-1----:R-:W-:Y:S08]  /*8850*/  HMMA.16816.F32.BF16 R24, R32.reuse, R28, R24 ;  /* 0x0000001c2018723c */ /* 0x042ff00000041818 */
[----:B------:R-:W-:Y:S01]  /*8860*/  HMMA.16816.F32.BF16 R20, R32, R30, R20 ;  /* 0x0000001e2014723c */ /* 0x000fe20000041814 */
[----:B------:R-:W-:Y:S07]  /*8870*/  LDSM.16.M88.4 R28, [R182] ;  /* 0x00000000b61c783b */ /* 0x000fee0000000200 */
[C---:B------:R-:W-:Y:S08]  /*8880*/  HMMA.16816.F32.BF16 R152, R8.reuse, R172, R152 ;  /* 0x000000ac0898723c */ /* 0x040ff00000041898 */
[----:B------:R-:W-:Y:S01]  /*8890*/  HMMA.16816.F32.BF16 R148, R8, R174, R148 ;  /* 0x000000ae0894723c */ /* 0x000fe20000041894 */
[----:B------:R-:W1:Y:S04]  /*88a0*/  LDSM.16.M88.4 R8, [R188+0x4000] ;  /* 0x00400000bc08783b */ /* 0x000e680000000200 */
[----:B------:R-:W-:Y:S03]  /*88b0*/  LDSM.16.M88.4 R172, [R201+0xb800] ;  /* 0x00b80000c9ac783b */ /* 0x000fe60000000200 */
[C---:B--2---:R-:W-:Y:S08]  /*88c0*/  HMMA.16816.F32.BF16 R24, R140.reuse, R4, R24 ;  /* 0x000000048c18723c */ /* 0x044ff00000041818 */
[----:B------:R-:W-:Y:S01]  /*88d0*/  HMMA.16816.F32.BF16 R20, R140, R6, R20 ;  /* 0x000000068c14723c */ /* 0x000fe20000041814 */
[----:B------:R-:W2:Y:S07]  /*88e0*/  LDSM.16.M88.4 R4, [R181] ;  /* 0x00000000b504783b */ /* 0x000eae0000000200 */
[C---:B---3--:R-:W-:Y:S08]  /*88f0*/  HMMA.16816.F32.BF16 R160, R136.reuse, R168, R160 ;  /* 0x000000a888a0723c */ /* 0x048ff000000418a0 */
[C---:B------:R-:W-:Y:S08]  /*8900*/  HMMA.16816.F32.BF16 R156, R136.reuse, R170, R156 ;  /* 0x000000aa889c723c */ /* 0x040ff0000004189c */
[----:B------:R-:W-:Y:S08]  /*8910*/  HMMA.16816.F32.BF16 R16, R136, R12, R16 ;  /* 0x0000000c8810723c */ /* 0x000ff00000041810 */
[C---:B-1----:R-:W-:Y:S08]  /*8920*/  HMMA.16816.F32.BF16 R24, R144.reuse, R8, R24 ;  /* 0x000000089018723c */ /* 0x042ff00000041818 */
[----:B------:R-:W-:Y:S01]  /*8930*/  HMMA.16816.F32.BF16 R20, R144, R10, R20 ;  /* 0x0000000a9014723c */ /* 0x000fe20000041814 */
[----:B------:R-:W1:Y:S07]  /*8940*/  LDSM.16.M88.4 R8, [R195+0xb000] ;  /* 0x00b00000c308783b */ /* 0x000e6e0000000200 */
[----:B------:R-:W-:Y:S01]  /*8950*/  HMMA.16816.F32.BF16 R164, R136, R14, R164 ;  /* 0x0000000e88a4723c */ /* 0x000fe200000418a4 */
[----:B------:R-:W3:Y:S07]  /*8960*/  LDSM.16.M88.4 R12, [R195+0xa800] ;  /* 0x00a80000c30c783b */ /* 0x000eee0000000200 */
[----:B--2---:R-:W-:Y:S01]  /*8970*/  HMMA.16816.F32.BF16 R160, R32, R4, R160 ;  /* 0x0000000420a0723c */ /* 0x004fe200000418a0 */
[----:B------:R-:W-:-:S02]  /*8980*/  FMUL.FTZ R0, R24, c[0x0][0x2ec] ;  /* 0x0000bb0018007a20 */ /* 0x000fc40000410000 */
[----:B------:R-:W-:Y:S02]  /*8990*/  FMUL.FTZ R2, R25, c[0x0][0x2ec] ;  /* 0x0000bb0019027a20 */ /* 0x000fe40000410000 */
[----:B------:R-:W-:Y:S02]  /*89a0*/  FMUL.FTZ R135, R26, c[0x0][0x2ec] ;  /* 0x0000bb001a877a20 */ /* 0x000fe40000410000 */
[----:B------:R-:W2:Y:S01]  /*89b0*/  MUFU.TANH R0, R0 ;  /* 0x0000000000007308 */ /* 0x000ea20000002400 */
[----:B------:R-:W-:Y:S01]  /*89c0*/  HMMA.16816.F32.BF16 R156, R32, R6, R156 ;  /* 0x00000006209c723c */ /* 0x000fe2000004189c */
[----:B------:R-:W4:Y:S01]  /*89d0*/  LDSM.16.M88.4 R4, [R188+0x5000] ;  /* 0x00500000bc04783b */ /* 0x000f220000000200 */
[----:B------:R-:W-:Y:S02]  /*89e0*/  FMUL.FTZ R20, R20, c[0x0][0x2ec] ;  /* 0x0000bb0014147a20 */ /* 0x000fe40000410000 */
[----:B------:R-:W-:Y:S02]  /*89f0*/  FMUL.FTZ R21, R21, c[0x0][0x2ec] ;  /* 0x0000bb0015157a20 */ /* 0x000fe40000410000 */
[----:B------:R-:W-:Y:S01]  /*8a00*/  FMUL.FTZ R22, R22, c[0x0][0x2ec] ;  /* 0x0000bb0016167a20 */ /* 0x000fe20000410000 */
[----:B------:R-:W-:Y:S01]  /*8a10*/  MUFU.TANH R2, R2 ;  /* 0x0000000200027308 */ /* 0x000fe20000002400 */
[C---:B------:R-:W-:Y:S07]  /*8a20*/  HMMA.16816.F32.BF16 R152, R136.reuse, R172, R152 ;  /* 0x000000ac8898723c */ /* 0x040fee0000041898 */
[----:B------:R-:W5:Y:S01]  /*8a30*/  MUFU.TANH R135, R135 ;  /* 0x0000008700877308 */ /* 0x000f620000002400 */
[----:B------:R-:W-:Y:S07]  /*8a40*/  HMMA.16816.F32.BF16 R148, R136, R174, R148 ;  /* 0x000000ae8894723c */ /* 0x000fee0000041894 */
[----:B------:R-:W-:Y:S01]  /*8a50*/  FMUL.FTZ R136, R27, c[0x0][0x2ec] ;  /* 0x0000bb001b887a20 */ /* 0x000fe20000410000 */
[C---:B------:R-:W-:Y:S01]  /*8a60*/  HMMA.16816.F32.BF16 R16, R32.reuse, R28, R16 ;  /* 0x0000001c2010723c */ /* 0x040fe20000041810 */
[----:B------:R-:W2:Y:S01]  /*8a70*/  LDSM.16.M88.4 R24, [R180] ;  /* 0x00000000b418783b */ /* 0x000ea20000000200 */
[----:B------:R-:W-:Y:S06]  /*8a80*/  MUFU.TANH R20, R20 ;  /* 0x0000001400147308 */ /* 0x000fec0000002400 */
[----:B------:R-:W-:Y:S01]  /*8a90*/  HMMA.16816.F32.BF16 R164, R32, R30, R164 ;  /* 0x0000001e20a4723c */ /* 0x000fe200000418a4 */
[----:B------:R-:W2:Y:S01]  /*8aa0*/  LDSM.16.M88.4 R28, [R188+0x4800] ;  /* 0x00480000bc1c783b */ /* 0x000ea20000000200 */
[----:B------:R-:W2:Y:S06]  /*8ab0*/  MUFU.TANH R136, R136 ;  /* 0x0000008800887308 */ /* 0x000eac0000002400 */
[C---:B-1----:R-:W-:Y:S02]  /*8ac0*/  HMMA.16816.F32.BF16 R160, R140.reuse, R8, R160 ;  /* 0x000000088ca0723c */ /* 0x042fe400000418a0 */
[----:B------:R-:W-:Y:S05]  /*8ad0*/  MUFU.TANH R21, R21 ;  /* 0x0000001500157308 */ /* 0x000fea0000002400 */
[----:B------:R-:W-:Y:S01]  /*8ae0*/  FMUL.FTZ R8, R23, c[0x0][0x2ec] ;  /* 0x0000bb0017087a20 */ /* 0x000fe20000410000 */
[C---:B---3--:R-:W-:Y:S02]  /*8af0*/  HMMA.16816.F32.BF16 R16, R140.reuse, R12, R16 ;  /* 0x0000000c8c10723c */ /* 0x048fe40000041810 */
[----:B------:R-:W1:Y:S06]  /*8b00*/  MUFU.TANH R22, R22 ;  /* 0x0000001600167308 */ /* 0x000e6c0000002400 */
[C---:B------:R-:W-:Y:S01]  /*8b10*/  HMMA.16816.F32.BF16 R164, R140.reuse, R14, R164 ;  /* 0x0000000e8ca4723c */ /* 0x040fe200000418a4 */
[----:B------:R-:W3:Y:S01]  /*8b20*/  LDSM.16.M88.4 R12, [R195+0xb800] ;  /* 0x00b80000c30c783b */ /* 0x000ee20000000200 */
[----:B------:R-:W1:Y:S06]  /*8b30*/  MUFU.TANH R8, R8 ;  /* 0x0000000800087308 */ /* 0x000e6c0000002400 */
[----:B------:R-:W-:Y:S07]  /*8b40*/  HMMA.16816.F32.BF16 R156, R140, R10, R156 ;  /* 0x0000000a8c9c723c */ /* 0x000fee000004189c */
[----:B------:R-:W-:Y:S01]  /*8b50*/  IMAD.U32 R10, RZ, RZ, UR25 ;  /* 0x00000019ff0a7e24 */ /* 0x000fe2000f8e00ff */
[----:B----4-:R-:W-:Y:S03]  /*8b60*/  HMMA.16816.F32.BF16 R160, R144, R4, R160 ;  /* 0x0000000490a0723c */ /* 0x010fe600000418a0 */
[----:B------:R-:W-:-:S05]  /*8b70*/  IMAD R10, R10, 0x40, R205 ;  /* 0x000000400a0a7824 */ /* 0x000fca00078e02cd */
[C---:B------:R-:W-:Y:S01]  /*8b80*/  IADD3 R4, R10.reuse, 0x1, RZ ;  /* 0x000000010a047810 */ /* 0x040fe20007ffe0ff */
[C---:B--2---:R-:W-:Y:S01]  /*8b90*/  HMMA.16816.F32.BF16 R152, R32.reuse, R24, R152 ;  /* 0x000000182098723c */ /* 0x044fe20000041898 */
[-C--:B------:R-:W-:Y:S02]  /*8ba0*/  ISETP.GE.AND P4, PT, R10, R211.reuse, PT ;  /* 0x000000d30a00720c */ /* 0x080fe40003f86270 */
[C---:B------:R-:W-:Y:S02]  /*8bb0*/  ISETP.GE.AND P6, PT, R4.reuse, R211, PT ;  /* 0x000000d30400720c */ /* 0x040fe40003fc6270 */
[C---:B------:R-:W-:Y:S02]  /*8bc0*/  ISETP.GE.AND P0, PT, R4.reuse, R207, PT ;  /* 0x000000cf0400720c */ /* 0x040fe40003f06270 */
[C---:B------:R-:W-:Y:S01]  /*8bd0*/  ISETP.LT.OR P6, PT, R4.reuse, R212, P6 ;  /* 0x000000d40400720c */ /* 0x040fe200037c1670 */
[----:B------:R-:W-:Y:S01]  /*8be0*/  HMMA.16816.F32.BF16 R148, R32, R26, R148 ;  /* 0x0000001a2094723c */ /* 0x000fe20000041894 */
[----:B------:R-:W-:-:S02]  /*8bf0*/  ISETP.LT.OR P0, PT, R4, R210, P0 ;  /* 0x000000d20400720c */ /* 0x000fc40000701670 */
[C---:B------:R-:W-:Y:S02]  /*8c00*/  ISETP.GE.AND P5, PT, R10.reuse, R207, PT ;  /* 0x000000cf0a00720c */ /* 0x040fe40003fa6270 */
[C---:B------:R-:W-:Y:S02]  /*8c10*/  ISETP.LT.OR P4, PT, R10.reuse, R212, P4 ;  /* 0x000000d40a00720c */ /* 0x040fe40002781670 */
[----:B------:R-:W-:Y:S01]  /*8c20*/  ISETP.LT.OR P5, PT, R10, R210, P5 ;  /* 0x000000d20a00720c */ /* 0x000fe20002fa1670 */
[C---:B------:R-:W-:Y:S01]  /*8c30*/  HMMA.16816.F32.BF16 R156, R144.reuse, R6, R156 ;  /* 0x00000006909c723c */ /* 0x040fe2000004189c */
[----:B------:R-:W2:Y:S01]  /*8c40*/  LDSM.16.M88.4 R4, [R188+0x5800] ;  /* 0x00580000bc04783b */ /* 0x000ea20000000200 */
[----:B------:R-:W-:Y:S01]  /*8c50*/  FSEL R0, R0, -INF , !P4 ;  /* 0xff80000000007808 */ /* 0x000fe20006000000 */
[----:B------:R-:W-:Y:S01]  /*8c60*/  FMUL.FTZ R160, R160, c[0x0][0x2ec] ;  /* 0x0000bb00a0a07a20 */ /* 0x000fe20000410000 */
[----:B-----5:R-:W-:Y:S01]  /*8c70*/  FSEL R135, R135, -INF , !P5 ;  /* 0xff80000087877808 */ /* 0x020fe20006800000 */
[----:B------:R-:W-:Y:S01]  /*8c80*/  FMUL.FTZ R161, R161, c[0x0][0x2ec] ;  /* 0x0000bb00a1a17a20 */ /* 0x000fe20000410000 */
[----:B------:R-:W-:Y:S01]  /*8c90*/  FSEL R2, R2, -INF , !P6 ;  /* 0xff80000002027808 */ /* 0x000fe20007000000 */
[----:B------:R-:W-:Y:S01]  /*8ca0*/  FMUL.FTZ R162, R162, c[0x0][0x2ec] ;  /* 0x0000bb00a2a27a20 */ /* 0x000fe20000410000 */
[----:B------:R-:W-:Y:S01]  /*8cb0*/  HMMA.16816.F32.BF16 R16, R144, R28, R16 ;  /* 0x0000001c9010723c */ /* 0x000fe20000041810 */
[----:B------:R-:W-:Y:S01]  /*8cc0*/  FSEL R11, R136, -INF , !P0 ;  /* 0xff800000880b7808 */ /* 0x000fe20004000000 */
[----:B------:R-:W-:Y:S01]  /*8cd0*/  FMUL.FTZ R163, R163, c[0x0][0x2ec] ;  /* 0x0000bb00a3a37a20 */ /* 0x000fe20000410000 */
[----:B------:R-:W-:Y:S01]  /*8ce0*/  IADD3 R26, R10, 0x11, RZ ;  /* 0x000000110a1a7810 */ /* 0x000fe20007ffe0ff */
[----:B------:R-:W-:Y:S01]  /*8cf0*/  MUFU.TANH R168, R160 ;  /* 0x000000a000a87308 */ /* 0x000fe20000002400 */
[----:B------:R-:W-:-:S04]  /*8d00*/  DEPBAR.LE SB0, 0x0 ;  /* 0x000080000000791a */ /* 0x000fc80000000000 */
[----:B------:R-:W-:Y:S03]  /*8d10*/  HMMA.16816.F32.BF16 R164, R144, R30, R164 ;  /* 0x0000001e90a4723c */ /* 0x000fe600000418a4 */
[----:B------:R-:W-:Y:S04]  /*8d20*/  MUFU.TANH R170, R161 ;  /* 0x000000a100aa7308 */ /* 0x000fe80000002400 */
[----:B------:R-:W-:Y:S01]  /*8d30*/  FMUL.FTZ R156, R156, c[0x0][0x2ec] ;  /* 0x0000bb009c9c7a20 */ /* 0x000fe20000410000 */
[----:B---3--:R-:W-:Y:S01]  /*8d40*/  HMMA.16816.F32.BF16 R152, R140, R12, R152 ;  /* 0x0000000c8c98723c */ /* 0x008fe20000041898 */
[----:B------:R-:W-:Y:S02]  /*8d50*/  FMUL.FTZ R157, R157, c[0x0][0x2ec] ;  /* 0x0000bb009d9d7a20 */ /* 0x000fe40000410000 */
[----:B------:R-:W-:Y:S01]  /*8d60*/  MUFU.TANH R169, R162 ;  /* 0x000000a200a97308 */ /* 0x000fe20000002400 */
[----:B------:R-:W-:-:S02]  /*8d70*/  FMUL.FTZ R159, R159, c[0x0][0x2ec] ;  /* 0x0000bb009f9f7a20 */ /* 0x000fc40000410000 */
[----:B------:R-:W-:Y:S01]  /*8d80*/  FMUL.FTZ R158, R158, c[0x0][0x2ec] ;  /* 0x0000bb009e9e7a20 */ /* 0x000fe20000410000 */
[----:B------:R-:W-:Y:S01]  /*8d90*/  IADD3 R13, R10, 0x8, RZ ;  /* 0x000000080a0d7810 */ /* 0x000fe20007ffe0ff */
[----:B------:R-:W-:Y:S01]  /*8da0*/  HMMA.16816.F32.BF16 R148, R140, R14, R148 ;  /* 0x0000000e8c94723c */ /* 0x000fe20000041894 */
[----:B------:R-:W-:Y:S01]  /*8db0*/  FMUL.FTZ R9, R16, c[0x0][0x2ec] ;  /* 0x0000bb0010097a20 */ /* 0x000fe20000410000 */
[----:B------:R-:W-:Y:S01]  /*8dc0*/  IADD3 R12, R10, 0x9, RZ ;  /* 0x000000090a0c7810 */ /* 0x000fe20007ffe0ff */
[----:B------:R-:W-:Y:S01]  /*8dd0*/  FMUL.FTZ R17, R17, c[0x0][0x2ec] ;  /* 0x0000bb0011117a20 */ /* 0x000fe20000410000 */
[C---:B------:R-:W-:Y:S01]  /*8de0*/  ISETP.GE.AND P4, PT, R13.reuse, R211, PT ;  /* 0x000000d30d00720c */ /* 0x040fe20003f86270 */
[----:B------:R-:W-:Y:S01]  /*8df0*/  FMUL.FTZ R18, R18, c[0x0][0x2ec] ;  /* 0x0000bb0012127a20 */ /* 0x000fe20000410000 */
[----:B------:R-:W-:Y:S01]  /*8e00*/  ISETP.GE.AND P5, PT, R13, R207, PT ;  /* 0x000000cf0d00720c */ /* 0x000fe20003fa6270 */
[----:B------:R-:W-:Y:S01]  /*8e10*/  FMUL.FTZ R19, R19, c[0x0][0x2ec] ;  /* 0x0000bb0013137a20 */ /* 0x000fe20000410000 */
[C---:B------:R-:W-:Y:S01]  /*8e20*/  ISETP.GE.AND P6, PT, R12.reuse, R211, PT ;  /* 0x000000d30c00720c */ /* 0x040fe20003fc6270 */
[----:B------:R-:W-:Y:S01]  /*8e30*/  MUFU.TANH R9, R9 ;  /* 0x0000000900097308 */ /* 0x000fe20000002400 */
[----:B------:R-:W-:Y:S01]  /*8e40*/  ISETP.GE.AND P0, PT, R12, R207, PT ;  /* 0x000000cf0c00720c */ /* 0x000fe20003f06270 */
[----:B------:R-:W-:Y:S01]  /*8e50*/  FMUL.FTZ R16, R164, c[0x0][0x2ec] ;  /* 0x0000bb00a4107a20 */ /* 0x000fe20000410000 */
[C---:B------:R-:W-:Y:S01]  /*8e60*/  ISETP.LT.OR P4, PT, R13.reuse, R212, P4 ;  /* 0x000000d40d00720c */ /* 0x040fe20002781670 */
[----:B------:R-:W-:Y:S01]  /*8e70*/  FMUL.FTZ R23, R166, c[0x0][0x2ec] ;  /* 0x0000bb00a6177a20 */ /* 0x000fe20000410000 */
[----:B------:R-:W-:-:S02]  /*8e80*/  ISETP.LT.OR P5, PT, R13, R210, P5 ;  /* 0x000000d20d00720c */ /* 0x000fc40002fa1670 */
[C---:B------:R-:W-:Y:S01]  /*8e90*/  ISETP.LT.OR P6, PT, R12.reuse, R212, P6 ;  /* 0x000000d40c00720c */ /* 0x040fe200037c1670 */
[----:B------:R3:W4:Y:S01]  /*8ea0*/  MUFU.TANH R24, R17 ;  /* 0x0000001100187308 */ /* 0x0007220000002400 */
[----:B------:R-:W-:Y:S01]  /*8eb0*/  ISETP.LT.OR P0, PT, R12, R210, P0 ;  /* 0x000000d20c00720c */ /* 0x000fe20000701670 */
[C---:B--2---:R-:W-:Y:S01]  /*8ec0*/  HMMA.16816.F32.BF16 R152, R144.reuse, R4, R152 ;  /* 0x000000049098723c */ /* 0x044fe20000041898 */
[----:B------:R-:W-:Y:S02]  /*8ed0*/  FSEL R14, R20, -INF , !P4 ;  /* 0xff800000140e7808 */ /* 0x000fe40006000000 */
[----:B-1----:R-:W-:Y:S02]  /*8ee0*/  FSEL R15, R22, -INF , !P5 ;  /* 0xff800000160f7808 */ /* 0x002fe40006800000 */
[----:B------:R-:W-:Y:S01]  /*8ef0*/  FSEL R12, R21, -INF , !P6 ;  /* 0xff800000150c7808 */ /* 0x000fe20007000000 */
[----:B------:R1:W-:Y:S01]  /*8f00*/  MUFU.TANH R27, R18 ;  /* 0x00000012001b7308 */ /* 0x0003e20000002400 */
[----:B------:R-:W-:Y:S01]  /*8f10*/  FSEL R13, R8, -INF , !P0 ;  /* 0xff800000080d7808 */ /* 0x000fe20004000000 */
[----:B------:R-:W-:Y:S01]  /*8f20*/  HMMA.16816.F32.BF16 R148, R144, R6, R148 ;  /* 0x000000069094723c */ /* 0x000fe20000041894 */
[----:B------:R-:W-:-:S02]  /*8f30*/  ISETP.GE.AND P6, PT, R26, R211, PT ;  /* 0x000000d31a00720c */ /* 0x000fc40003fc6270 */
[C---:B------:R-:W-:Y:S02]  /*8f40*/  ISETP.GE.AND P0, PT, R26.reuse, R207, PT ;  /* 0x000000cf1a00720c */ /* 0x040fe40003f06270 */
[C---:B------:R-:W-:Y:S01]  /*8f50*/  ISETP.LT.OR P6, PT, R26.reuse, R212, P6 ;  /* 0x000000d41a00720c */ /* 0x040fe200037c1670 */
[----:B------:R2:W5:Y:S01]  /*8f60*/  MUFU.TANH R25, R19 ;  /* 0x0000001300197308 */ /* 0x0005620000002400 */
[----:B---3--:R-:W-:Y:S01]  /*8f70*/  FMUL.FTZ R17, R165, c[0x0][0x2ec] ;  /* 0x0000bb00a5117a20 */ /* 0x008fe20000410000 */
[----:B------:R-:W-:Y:S02]  /*8f80*/  ISETP.LT.OR P0, PT, R26, R210, P0 ;  /* 0x000000d21a00720c */ /* 0x000fe40000701670 */
[C---:B------:R-:W-:Y:S02]  /*8f90*/  IADD3 R5, R10.reuse, 0x18, RZ ;  /* 0x000000180a057810 */ /* 0x040fe40007ffe0ff */
[----:B------:R-:W-:Y:S01]  /*8fa0*/  IADD3 R4, R10, 0x19, RZ ;  /* 0x000000190a047810 */ /* 0x000fe20007ffe0ff */
[----:B-1----:R-:W-:Y:S01]  /*8fb0*/  FMUL.FTZ R18, R167, c[0x0][0x2ec] ;  /* 0x0000bb00a7127a20 */ /* 0x002fe20000410000 */
[----:B------:R-:W1:Y:S01]  /*8fc0*/  MUFU.TANH R16, R16 ;  /* 0x0000001000107308 */ /* 0x000e620000002400 */
[----:B----4-:R-:W-:Y:S01]  /*8fd0*/  FSEL R24, R24, -INF , !P6 ;  /* 0xff80000018187808 */ /* 0x010fe20007000000 */
[----:B------:R-:W-:Y:S01]  /*8fe0*/  FMUL.FTZ R8, R152, c[0x0][0x2ec] ;  /* 0x0000bb0098087a20 */ /* 0x000fe20000410000 */
[-C--:B------:R-:W-:Y:S01]  /*8ff0*/  ISETP.GE.AND P6, PT, R4, R211.reuse, PT ;  /* 0x000000d30400720c */ /* 0x080fe20003fc6270 */
[----:B------:R-:W-:Y:S01]  /*9000*/  FMUL.FTZ R152, R153, c[0x0][0x2ec] ;  /* 0x0000bb0099987a20 */ /* 0x000fe20000410000 */
[C---:B------:R-:W-:Y:S01]  /*9010*/  IADD3 R6, R10.reuse, 0x28, RZ ;  /* 0x000000280a067810 */ /* 0x040fe20007ffe0ff */
[----:B------:R-:W-:Y:S01]  /*9020*/  FMUL.FTZ R137, R155, c[0x0][0x2ec] ;  /* 0x0000bb009b897a20 */ /* 0x000fe20000410000 */
[----:B--2---:R-:W-:Y:S01]  /*9030*/  IADD3 R19, R10, 0x10, RZ ;  /* 0x000000100a137810 */ /* 0x004fe20007ffe0ff */
[----:B------:R-:W-:Y:S01]  /*9040*/  MUFU.TANH R17, R17 ;  /* 0x0000001100117308 */ /* 0x000fe20000002400 */
[----:B-----5:R-:W-:Y:S01]  /*9050*/  FSEL R25, R25, -INF , !P0 ;  /* 0xff80000019197808 */ /* 0x020fe20004000000 */
[----:B------:R-:W-:Y:S01]  /*9060*/  FMUL.FTZ R138, R148, c[0x0][0x2ec] ;  /* 0x0000bb00948a7a20 */ /* 0x000fe20000410000 */
[----:B------:R-:W-:Y:S01]  /*9070*/  ISETP.GE.AND P4, PT, R19, R211, PT ;  /* 0x000000d31300720c */ /* 0x000fe20003f86270 */
[----:B------:R-:W-:Y:S01]  /*9080*/  FMUL.FTZ R136, R149, c[0x0][0x2ec] ;  /* 0x0000bb0095887a20 */ /* 0x000fe20000410000 */
[C---:B------:R-:W-:Y:S01]  /*9090*/  ISETP.GE.AND P5, PT, R19.reuse, R207, PT ;  /* 0x000000cf1300720c */ /* 0x040fe20003fa6270 */
[----:B------:R-:W-:Y:S01]  /*90a0*/  FMUL.FTZ R139, R150, c[0x0][0x2ec] ;  /* 0x0000bb00968b7a20 */ /* 0x000fe20000410000 */
[C---:B------:R-:W-:Y:S01]  /*90b0*/  ISETP.LT.OR P4, PT, R19.reuse, R212, P4 ;  /* 0x000000d41300720c */ /* 0x040fe20002781670 */
[----:B------:R-:W2:Y:S01]  /*90c0*/  MUFU.TANH R23, R23 ;  /* 0x0000001700177308 */ /* 0x000ea20000002400 */
[----:B------:R-:W-:Y:S01]  /*90d0*/  ISETP.LT.OR P5, PT, R19, R210, P5 ;  /* 0x000000d21300720c */ /* 0x000fe20002fa1670 */
[----:B------:R-:W-:Y:S01]  /*90e0*/  FMUL.FTZ R149, R151, c[0x0][0x2ec] ;  /* 0x0000bb0097957a20 */ /* 0x000fe20000410000 */
[----:B------:R-:W-:-:S02]  /*90f0*/  FSEL R26, R9, -INF , !P4 ;  /* 0xff800000091a7808 */ /* 0x000fc40006000000 */
[----:B------:R-:W-:Y:S02]  /*9100*/  FSEL R27, R27, -INF , !P5 ;  /* 0xff8000001b1b7808 */ /* 0x000fe40006800000 */
[C---:B------:R-:W-:Y:S01]  /*9110*/  ISETP.GE.AND P4, PT, R5.reuse, R211, PT ;  /* 0x000000d30500720c */ /* 0x040fe20003f86270 */
[----:B------:R-:W3:Y:S01]  /*9120*/  MUFU.TANH R18, R18 ;  /* 0x0000001200127308 */ /* 0x000ee20000002400 */
[CC--:B------:R-:W-:Y:S02]  /*9130*/  ISETP.GE.AND P5, PT, R5.reuse, R207.reuse, PT ;  /* 0x000000cf0500720c */ /* 0x0c0fe40003fa6270 */
[C---:B------:R-:W-:Y:S02]  /*9140*/  ISETP.GE.AND P0, PT, R4.reuse, R207, PT ;  /* 0x000000cf0400720c */ /* 0x040fe40003f06270 */
[C---:B------:R-:W-:Y:S02]  /*9150*/  ISETP.LT.OR P4, PT, R5.reuse, R212, P4 ;  /* 0x000000d40500720c */ /* 0x040fe40002781670 */
[----:B------:R-:W-:Y:S01]  /*9160*/  ISETP.LT.OR P5, PT, R5, R210, P5 ;  /* 0x000000d20500720c */ /* 0x000fe20002fa1670 */
[----:B------:R-:W4:Y:S01]  /*9170*/  MUFU.TANH R167, R163 ;  /* 0x000000a300a77308 */ /* 0x000f220000002400 */
[----:B------:R-:W-:-:S02]  /*9180*/  ISETP.LT.OR P6, PT, R4, R212, P6 ;  /* 0x000000d40400720c */ /* 0x000fc400037c1670 */
[----:B------:R-:W-:Y:S02]  /*9190*/  ISETP.LT.OR P0, PT, R4, R210, P0 ;  /* 0x000000d20400720c */ /* 0x000fe40000701670 */
[C---:B------:R-:W-:Y:S02]  /*91a0*/  IADD3 R4, R10.reuse, 0x20, RZ ;  /* 0x000000200a047810 */ /* 0x040fe40007ffe0ff */
[----:B------:R-:W-:Y:S01]  /*91b0*/  IADD3 R5, R10, 0x21, RZ ;  /* 0x000000210a057810 */ /* 0x000fe20007ffe0ff */
[----:B------:R-:W5:Y:S01]  /*91c0*/  MUFU.TANH R166, R156 ;  /* 0x0000009c00a67308 */ /* 0x000f620000002400 */
[----:B-1----:R-:W-:Y:S02]  /*91d0*/  FSEL R22, R16, -INF , !P4 ;  /* 0xff80000010167808 */ /* 0x002fe40006000000 */
[----:B--2---:R-:W-:Y:S02]  /*91e0*/  FSEL R23, R23, -INF , !P5 ;  /* 0xff80000017177808 */ /* 0x004fe40006800000 */
[----:B------:R-:W-:-:S02]  /*91f0*/  FSEL R20, R17, -INF , !P6 ;  /* 0xff80000011147808 */ /* 0x000fc40007000000 */
[----:B---3--:R-:W-:Y:S01]  /*9200*/  FSEL R21, R18, -INF , !P0 ;  /* 0xff80000012157808 */ /* 0x008fe20004000000 */
[----:B------:R-:W1:Y:S01]  /*9210*/  MUFU.TANH R164, R157 ;  /* 0x0000009d00a47308 */ /* 0x000e620000002400 */
[C---:B------:R-:W-:Y:S02]  /*9220*/  ISETP.GE.AND P4, PT, R4.reuse, R211, PT ;  /* 0x000000d30400720c */ /* 0x040fe40003f86270 */
[C---:B------:R-:W-:Y:S02]  /*9230*/  ISETP.GE.AND P5, PT, R4.reuse, R207, PT ;  /* 0x000000cf0400720c */ /* 0x040fe40003fa6270 */
[C---:B------:R-:W-:Y:S02]  /*9240*/  ISETP.GE.AND P6, PT, R5.reuse, R211, PT ;  /* 0x000000d30500720c */ /* 0x040fe40003fc6270 */
[----:B------:R-:W-:Y:S01]  /*9250*/  ISETP.GE.AND P0, PT, R5, R207, PT ;  /* 0x000000cf0500720c */ /* 0x000fe20003f06270 */
[----:B------:R-:W2:Y:S01]  /*9260*/  MUFU.TANH R163, R159 ;  /* 0x0000009f00a37308 */ /* 0x000ea20000002400 */
[----:B------:R-:W-:-:S02]  /*9270*/  ISETP.LT.OR P4, PT, R4, R212, P4 ;  /* 0x000000d40400720c */ /* 0x000fc40002781670 */
[----:B------:R-:W-:Y:S02]  /*9280*/  ISETP.LT.OR P5, PT, R4, R210, P5 ;  /* 0x000000d20400720c */ /* 0x000fe40002fa1670 */
[C---:B------:R-:W-:Y:S02]  /*9290*/  ISETP.LT.OR P6, PT, R5.reuse, R212, P6 ;  /* 0x000000d40500720c */ /* 0x040fe400037c1670 */
[----:B------:R-:W-:Y:S01]  /*92a0*/  ISETP.LT.OR P0, PT, R5, R210, P0 ;  /* 0x000000d20500720c */ /* 0x000fe20000701670 */
[----:B------:R-:W3:Y:S01]  /*92b0*/  MUFU.TANH R4, R8 ;  /* 0x0000000800047308 */ /* 0x000ee20000002400 */
[----:B------:R-:W-:Y:S01]  /*92c0*/  IADD3 R7, R10, 0x29, RZ ;  /* 0x000000290a077810 */ /* 0x000fe20007ffe0ff */
[----:B------:R-:W-:Y:S01]  /*92d0*/  FMUL.FTZ R5, R154, c[0x0][0x2ec] ;  /* 0x0000bb009a057a20 */ /* 0x000fe20000410000 */
[----:B------:R-:W-:Y:S02]  /*92e0*/  FSEL R168, R168, -INF , !P4 ;  /* 0xff800000a8a87808 */ /* 0x000fe40006000000 */
[----:B------:R-:W-:-:S02]  /*92f0*/  FSEL R169, R169, -INF , !P5 ;  /* 0xff800000a9a97808 */ /* 0x000fc40006800000 */
[----:B------:R-:W-:Y:S01]  /*9300*/  FSEL R170, R170, -INF , !P6 ;  /* 0xff800000aaaa7808 */ /* 0x000fe20007000000 */
[----:B------:R-:W1:Y:S01]  /*9310*/  MUFU.TANH R165, R158 ;  /* 0x0000009e00a57308 */ /* 0x000e620000002400 */
[----:B----4-:R-:W-:Y:S02]  /*9320*/  FSEL R167, R167, -INF , !P0 ;  /* 0xff800000a7a77808 */ /* 0x010fe40004000000 */
[C---:B------:R-:W-:Y:S02]  /*9330*/  ISETP.GE.AND P4, PT, R6.reuse, R211, PT ;  /* 0x000000d30600720c */ /* 0x040fe40003f86270 */
[----:B------:R-:W-:Y:S02]  /*9340*/  ISETP.GE.AND P5, PT, R6, R207, PT ;  /* 0x000000cf0600720c */ /* 0x000fe40003fa6270 */
[C---:B------:R-:W-:Y:S01]  /*9350*/  ISETP.GE.AND P6, PT, R7.reuse, R211, PT ;  /* 0x000000d30700720c */ /* 0x040fe20003fc6270 */
[----:B------:R-:W4:Y:S01]  /*9360*/  MUFU.TANH R138, R138 ;  /* 0x0000008a008a7308 */ /* 0x000f220000002400 */
[----:B------:R-:W-:-:S02]  /*9370*/  ISETP.GE.AND P0, PT, R7, R207, PT ;  /* 0x000000cf0700720c */ /* 0x000fc40003f06270 */
[C---:B------:R-:W-:Y:S02]  /*9380*/  ISETP.LT.OR P4, PT, R6.reuse, R212, P4 ;  /* 0x000000d40600720c */ /* 0x040fe40002781670 */
[----:B------:R-:W-:Y:S02]  /*9390*/  ISETP.LT.OR P5, PT, R6, R210, P5 ;  /* 0x000000d20600720c */ /* 0x000fe40002fa1670 */
[C---:B------:R-:W-:Y:S01]  /*93a0*/  ISETP.LT.OR P6, PT, R7.reuse, R212, P6 ;  /* 0x000000d40700720c */ /* 0x040fe200037c1670 */
[----:B------:R-:W-:Y:S01]  /*93b0*/  MUFU.TANH R152, R152 ;  /* 0x0000009800987308 */ /* 0x000fe20000002400 */
[----:B------:R-:W-:Y:S02]  /*93c0*/  ISETP.LT.OR P0, PT, R7, R210, P0 ;  /* 0x000000d20700720c */ /* 0x000fe40000701670 */
[C---:B------:R-:W-:Y:S02]  /*93d0*/  IADD3 R7, R10.reuse, 0x30, RZ ;  /* 0x000000300a077810 */ /* 0x040fe40007ffe0ff */
[----:B------:R-:W-:-:S02]  /*93e0*/  IADD3 R6, R10, 0x31, RZ ;  /* 0x000000310a067810 */ /* 0x000fc40007ffe0ff */
[----:B-----5:R-:W-:Y:S01]  /*93f0*/  FSEL R166, R166, -INF , !P4 ;  /* 0xff800000a6a67808 */ /* 0x020fe20006000000 */
[----:B------:R-:W5:Y:S01]  /*9400*/  MUFU.TANH R5, R5 ;  /* 0x0000000500057308 */ /* 0x000f620000002400 */
[----:B-1----:R-:W-:Y:S02]  /*9410*/  FSEL R164, R164, -INF , !P6 ;  /* 0xff800000a4a47808 */ /* 0x002fe40007000000 */
[----:B--2---:R-:W-:Y:S02]  /*9420*/  FSEL R163, R163, -INF , !P0 ;  /* 0xff800000a3a37808 */ /* 0x004fe40004000000 */
[-C--:B------:R-:W-:Y:S02]  /*9430*/  ISETP.GE.AND P4, PT, R7, R211.reuse, PT ;  /* 0x000000d30700720c */ /* 0x080fe40003f86270 */
[C---:B------:R-:W-:Y:S01]  /*9440*/  ISETP.GE.AND P6, PT, R6.reuse, R211, PT ;  /* 0x000000d30600720c */ /* 0x040fe20003fc6270 */
[----:B------:R-:W1:Y:S01]  /*9450*/  MUFU.TANH R137, R137 ;  /* 0x0000008900897308 */ /* 0x000e620000002400 */
[----:B------:R-:W-:Y:S01]  /*9460*/  BAR.SYNC.DEFER_BLOCKING 0x0 ;  /* 0x0000000000007b1d */ /* 0x000fe20000010000 */
[----:B------:R-:W-:-:S02]  /*9470*/  ISETP.GE.AND P0, PT, R6, R207, PT ;  /* 0x000000cf0600720c */ /* 0x000fc40003f06270 */
[-C--:B------:R-:W-:Y:S02]  /*9480*/  ISETP.LT.OR P4, PT, R7, R212.reuse, P4 ;  /* 0x000000d40700720c */ /* 0x080fe40002781670 */
[C---:B------:R-:W-:Y:S02]  /*9490*/  ISETP.LT.OR P6, PT, R6.reuse, R212, P6 ;  /* 0x000000d40600720c */ /* 0x040fe400037c1670 */
[----:B------:R-:W-:Y:S01]  /*94a0*/  ISETP.LT.OR P0, PT, R6, R210, P0 ;  /* 0x000000d20600720c */ /* 0x000fe20000701670 */
[----:B------:R-:W-:Y:S01]  /*94b0*/  MUFU.TANH R136, R136 ;  /* 0x0000008800887308 */ /* 0x000fe20000002400 */
[----:B------:R-:W-:Y:S02]  /*94c0*/  IADD3 R6, R10, 0x38, RZ ;  /* 0x000000380a067810 */ /* 0x000fe40007ffe0ff */
[----:B---3--:R-:W-:Y:S02]  /*94d0*/  FSEL R154, R4, -INF , !P4 ;  /* 0xff800000049a7808 */ /* 0x008fe40006000000 */
[----:B------:R-:W-:-:S02]  /*94e0*/  ISETP.GE.AND P4, PT, R6, R211, PT ;  /* 0x000000d30600720c */ /* 0x000fc40003f86270 */
[----:B------:R-:W-:Y:S01]  /*94f0*/  FSEL R165, R165, -INF , !P5 ;  /* 0xff800000a5a57808 */ /* 0x000fe20006800000 */
[----:B------:R-:W2:Y:S01]  /*9500*/  MUFU.TANH R139, R139 ;  /* 0x0000008b008b7308 */ /* 0x000ea20000002400 */
[----:B------:R-:W-:Y:S02]  /*9510*/  ISETP.LT.OR P4, PT, R6, R212, P4 ;  /* 0x000000d40600720c */ /* 0x000fe40002781670 */
[C---:B------:R-:W-:Y:S02]  /*9520*/  ISETP.GE.AND P5, PT, R7.reuse, R207, PT ;  /* 0x000000cf0700720c */ /* 0x040fe40003fa6270 */
[----:B----4-:R-:W-:Y:S02]  /*9530*/  FSEL R138, R138, -INF , !P4 ;  /* 0xff8000008a8a7808 */ /* 0x010fe40006000000 */
[----:B------:R-:W-:Y:S01]  /*9540*/  PLOP3.LUT P4, PT, PT, PT, UP0, 0x80, 0x0 ;  /* 0x000000000000781c */ /* 0x000fe20003f8f008 */
[----:B------:R-:W3:Y:S01]  /*9550*/  MUFU.TANH R149, R149 ;  /* 0x0000009500957308 */ /* 0x000ee20000002400 */
[----:B------:R-:W-:-:S02]  /*9560*/  ISETP.LT.OR P5, PT, R7, R210, P5 ;  /* 0x000000d20700720c */ /* 0x000fc40002fa1670 */
[----:B------:R-:W-:Y:S02]  /*9570*/  IADD3 R10, R10, 0x39, RZ ;  /* 0x000000390a0a7810 */ /* 0x000fe40007ffe0ff */
[----:B-----5:R-:W-:Y:S02]  /*9580*/  FSEL R151, R5, -INF , !P5 ;  /* 0xff80000005977808 */ /* 0x020fe40006800000 */
[----:B------:R-:W-:Y:S02]  /*9590*/  FSEL R152, R152, -INF , !P6 ;  /* 0xff80000098987808 */ /* 0x000fe40007000000 */
[----:B-1----:R-:W-:Y:S02]  /*95a0*/  FSEL R137, R137, -INF , !P0 ;  /* 0xff80000089897808 */ /* 0x002fe40004000000 */
[----:B------:R-:W-:Y:S02]  /*95b0*/  ISETP.GE.AND P5, PT, R6, R207, PT ;  /* 0x000000cf0600720c */ /* 0x000fe40003fa6270 */
[----:B------:R-:W-:-:S02]  /*95c0*/  ISETP.GE.AND P6, PT, R10, R211, PT ;  /* 0x000000d30a00720c */ /* 0x000fc40003fc6270 */
[----:B------:R-:W-:Y:S02]  /*95d0*/  ISETP.GE.AND P0, PT, R10, R207, PT ;  /* 0x000000cf0a00720c */ /* 0x000fe40003f06270 */
[----:B------:R-:W-:Y:S02]  /*95e0*/  ISETP.LT.OR P5, PT, R6, R210, P5 ;  /* 0x000000d20600720c */ /* 0x000fe40002fa1670 */
[C---:B------:R-:W-:Y:S02]  /*95f0*/  ISETP.LT.OR P6, PT, R10.reuse, R212, P6 ;  /* 0x000000d40a00720c */ /* 0x040fe400037c1670 */
[----:B------:R-:W-:Y:S02]  /*9600*/  ISETP.LT.OR P0, PT, R10, R210, P0 ;  /* 0x000000d20a00720c */ /* 0x000fe40000701670 */
[----:B--2---:R-:W-:Y:S02]  /*9610*/  FSEL R139, R139, -INF , !P5 ;  /* 0xff8000008b8b7808 */ /* 0x004fe40006800000 */
[----:B------:R-:W-:-:S02]  /*9620*/  FSEL R136, R136, -INF , !P6 ;  /* 0xff80000088887808 */ /* 0x000fc40007000000 */
[----:B---3--:R-:W-:Y:S01]  /*9630*/  FSEL R149, R149, -INF , !P0 ;  /* 0xff80000095957808 */ /* 0x008fe20004000000 */
        /* <DEDUP_REMOVED lines=73> */
.L_x_2164:
[----:B------:R-:W-:Y:S02]  /*9ad0*/  ULDC UR10, c[0x0][0x198] ;  /* 0x00006600000a7ab9 */ /* 0x000fe40000000800 */
[----:B------:R-:W-:-:S04]  /*9ae0*/  ULEA UR10, -UR10, URZ, 0x6 ;  /* 0x0000003f0a0a7291 */ /* 0x000fc8000f8e313f */
[----:B------:R-:W-:Y:S02]  /*9af0*/  USHF.R.S32.HI UR8, URZ, 0x1f, UR10 ;  /* 0x0000001f3f087899 */ /* 0x000fe4000801140a */
.L_x_2165:
[----:B------:R-:W-:Y:S01]  /*9b00*/  IMAD.U32 R35, RZ, RZ, UR10 ;  /* 0x0000000aff237e24 */ /* 0x000fe2000f8e00ff */
[C---:B------:R-:W-:Y:S01]  /*9b10*/  @!P2 IADD3 R9, P5, R134.reuse, UR10, RZ ;  /* 0x0000000a8609ac10 */ /* 0x040fe2000ffbe0ff */
[----:B------:R-:W-:Y:S01]  /*9b20*/  IMAD.U32 R5, RZ, RZ, UR10 ;  /* 0x0000000aff057e24 */ /* 0x000fe2000f8e00ff */
[----:B------:R-:W-:Y:S01]  /*9b30*/  @!P1 IADD3 R7, P0, R134, UR10, RZ ;  /* 0x0000000a86079c10 */ /* 0x000fe2000ff1e0ff */
[----:B------:R-:W-:Y:S01]  /*9b40*/  IMAD.U32 R6, RZ, RZ, UR8 ;  /* 0x00000008ff067e24 */ /* 0x000fe2000f8e00ff */
[-C--:B------:R-:W-:Y:S01]  /*9b50*/  @!P3 LEA R34, P6, R35, R216.reuse, 0x1 ;  /* 0x000000d82322b211 */ /* 0x080fe200078c08ff */
[----:B------:R-:W-:Y:S01]  /*9b60*/  IMAD.U32 R8, RZ, RZ, UR20 ;  /* 0x00000014ff087e24 */ /* 0x000fe2000f8e00ff */
[----:B------:R-:W-:Y:S01]  /*9b70*/  @!P2 IADD3.X R4, R133, UR8, RZ, P5, !PT ;  /* 0x000000088504ac10 */ /* 0x000fe2000affe4ff */
[----:B------:R-:W-:Y:S01]  /*9b80*/  UIADD3 UR5, UP1, UP0, UR21, UR10, UR21 ;  /* 0x0000000a15057290 */ /* 0x000fe2000f83e015 */
[----:B------:R-:W-:Y:S01]  /*9b90*/  @!P3 LEA.HI.X R35, R5, R215, R6, 0x1, P6 ;  /* 0x000000d70523b211 */ /* 0x000fe200030f0c06 */
[----:B------:R-:W-:Y:S01]  /*9ba0*/  IMAD.U32 R5, RZ, RZ, UR21 ;  /* 0x00000015ff057e24 */ /* 0x000fe2000f8e00ff */
[----:B------:R-:W-:Y:S01]  /*9bb0*/  @!P2 LEA R32, P5, R9, c[0x0][0x168], 0x1 ;  /* 0x00005a000920aa11 */ /* 0x000fe200078a08ff */
[----:B------:R-:W-:Y:S01]  /*9bc0*/  UIADD3.X UR4, UR20, UR8, UR20, UP1, UP0 ;  /* 0x0000000814047290 */ /* 0x000fe20008fe0414 */
[----:B------:R-:W-:Y:S01]  /*9bd0*/  @!P1 IADD3.X R6, R133, UR8, RZ, P0, !PT ;  /* 0x0000000885069c10 */ /* 0x000fe200087fe4ff */
[----:B------:R-:W-:Y:S01]  /*9be0*/  IMAD.U32 R17, RZ, RZ, UR5 ;  /* 0x00000005ff117e24 */ /* 0x000fe2000f8e00ff */
[----:B------:R-:W-:Y:S01]  /*9bf0*/  @!P2 LEA.HI.X R33, R9, c[0x0][0x16c], R4, 0x1, P5 ;  /* 0x00005b000921aa11 */ /* 0x000fe200028f0c04 */
[----:B------:R-:W-:Y:S01]  /*9c00*/  IMAD.U32 R4, RZ, RZ, UR20 ;  /* 0x00000014ff047e24 */ /* 0x000fe2000f8e00ff */
[----:B------:R-:W-:Y:S01]  /*9c10*/  @!P1 LEA R18, P0, R7, c[0x0][0x168], 0x1 ;  /* 0x00005a0007129a11 */ /* 0x000fe200078008ff */
[----:B------:R-:W-:Y:S01]  /*9c20*/  IMAD.U32 R9, RZ, RZ, UR21 ;  /* 0x00000015ff097e24 */ /* 0x000fe2000f8e00ff */
[----:B------:R-:W-:Y:S01]  /*9c30*/  @!P3 IADD3 R5, P5, R5, UR10, RZ ;  /* 0x0000000a0505bc10 */ /* 0x000fe2000ffbe0ff */
[----:B------:R1:W-:Y:S01]  /*9c40*/  @P3 STS.128 [R206+0x6000], RZ ;  /* 0x006000ffce003388 */ /* 0x0003e20000000c00 */
[----:B------:R-:W-:Y:S01]  /*9c50*/  @!P1 LEA.HI.X R19, R7, c[0x0][0x16c], R6, 0x1, P0 ;  /* 0x00005b0007139a11 */ /* 0x000fe200000f0c06 */
[----:B------:R-:W-:Y:S01]  /*9c60*/  IMAD.U32 R7, RZ, RZ, UR21 ;  /* 0x00000015ff077e24 */ /* 0x000fe2000f8e00ff */
[----:B------:R-:W-:Y:S01]  /*9c70*/  @!P3 IADD3.X R4, R4, UR8, RZ, P5, !PT ;  /* 0x000000080404bc10 */ /* 0x000fe2000affe4ff */
[----:B------:R-:W-:Y:S01]  /*9c80*/  IMAD.U32 R6, RZ, RZ, UR20 ;  /* 0x00000014ff067e24 */ /* 0x000fe2000f8e00ff */
[C---:B------:R-:W-:Y:S01]  /*9c90*/  @!P2 IADD3 R9, P5, P0, R134.reuse, UR10, R9 ;  /* 0x0000000a8609ac10 */ /* 0x040fe2000f8be009 */
[----:B------:R-:W-:Y:S01]  /*9ca0*/  @!PT LDS RZ, [RZ] ;  /* 0x00000000fffff984 */ /* 0x000fe20000000800 */
[----:B------:R-:W-:Y:S01]  /*9cb0*/  @!PT LDS RZ, [RZ] ;  /* 0x00000000fffff984 */ /* 0x000fe20000000800 */
[----:B------:R-:W-:Y:S01]  /*9cc0*/  @!PT LDS RZ, [RZ] ;  /* 0x00000000fffff984 */ /* 0x000fe20000000800 */
[----:B------:R1:W-:Y:S01]  /*9cd0*/  @!P3 LDGSTS.E.BYPASS.LTC128B.128 [R206+0x6000], [R34.64] ;  /* 0x0600000022cebfae */ /* 0x0003e2000b901d46 */
[----:B------:R-:W-:Y:S01]  /*9ce0*/  @!P3 LEA R30, P6, R5, R216, 0x1 ;  /* 0x000000d8051eb211 */ /* 0x000fe200078c08ff */
[----:B------:R-:W-:Y:S01]  /*9cf0*/  BSSY B0, `(.L_x_2166) ;  /* 0x000005c000007945 */ /* 0x000fe20003800000 */
[----:B------:R-:W-:Y:S01]  /*9d00*/  @!P2 IADD3.X R8, R133, UR8, R8, P5, P0 ;  /* 0x000000088508ac10 */ /* 0x000fe2000afe0408 */
[----:B------:R1:W-:Y:S01]  /*9d10*/  @P2 STS.128 [R206+0x8000], RZ ;  /* 0x008000ffce002388 */ /* 0x0003e20000000c00 */
[----:B------:R-:W-:-:S02]  /*9d20*/  @!P1 IADD3 R7, P5, P0, R134, UR10, R7 ;  /* 0x0000000a86079c10 */ /* 0x000fc4000f8be007 */
[----:B------:R-:W-:Y:S01]  /*9d30*/  @!P3 LEA.HI.X R31, R5, R215, R4, 0x1, P6 ;  /* 0x000000d7051fb211 */ /* 0x000fe200030f0c04 */
[----:B------:R-:W-:Y:S01]  /*9d40*/  IMAD.U32 R5, RZ, RZ, UR5 ;  /* 0x00000005ff057e24 */ /* 0x000fe2000f8e00ff */
[----:B------:R-:W-:Y:S01]  /*9d50*/  @!P1 IADD3.X R6, R133, UR8, R6, P5, P0 ;  /* 0x0000000885069c10 */ /* 0x000fe2000afe0406 */
[----:B------:R-:W-:Y:S01]  /*9d60*/  IMAD.U32 R4, RZ, RZ, UR4 ;  /* 0x00000004ff047e24 */ /* 0x000fe2000f8e00ff */
[----:B------:R-:W-:Y:S01]  /*9d70*/  @!P1 LEA R16, P0, R7, c[0x0][0x168], 0x1 ;  /* 0x00005a0007109a11 */ /* 0x000fe200078008ff */
[----:B------:R-:W-:Y:S01]  /*9d80*/  @!PT LDS RZ, [RZ] ;  /* 0x00000000fffff984 */ /* 0x000fe20000000800 */
[----:B------:R-:W-:Y:S01]  /*9d90*/  @!PT LDS RZ, [RZ] ;  /* 0x00000000fffff984 */ /* 0x000fe20000000800 */
[----:B------:R-:W-:Y:S01]  /*9da0*/  @!PT LDS RZ, [RZ] ;  /* 0x00000000fffff984 */ /* 0x000fe20000000800 */
[----:B------:R1:W-:Y:S01]  /*9db0*/  @!P2 LDGSTS.E.BYPASS.LTC128B.128 [R206+0x8000], [R32.64+0x80] ;  /* 0x0800008020ceafae */ /* 0x0003e2000b901d46 */
[----:B------:R-:W-:Y:S02]  /*9dc0*/  @!P3 LEA R140, P5, R17, R216, 0x1 ;  /* 0x000000d8118cb211 */ /* 0x000fe400078a08ff */
[----:B------:R-:W-:Y:S01]  /*9dd0*/  @!P1 LEA.HI.X R17, R7, c[0x0][0x16c], R6, 0x1, P0 ;  /* 0x00005b0007119a11 */ /* 0x000fe200000f0c06 */
[----:B------:R1:W-:Y:S01]  /*9de0*/  @P1 STS.128 [R206+0xa000], RZ ;  /* 0x00a000ffce001388 */ /* 0x0003e20000000c00 */
[----:B------:R-:W-:-:S02]  /*9df0*/  @!P2 IADD3 R6, P0, R134, UR5, RZ ;  /* 0x000000058606ac10 */ /* 0x000fc4000ff1e0ff */
[----:B------:R-:W-:Y:S01]  /*9e00*/  @!P3 LEA.HI.X R141, R5, R215, R4, 0x1, P5 ;  /* 0x000000d7058db211 */ /* 0x000fe200028f0c04 */
[----:B------:R-:W-:Y:S01]  /*9e10*/  @!PT LDS RZ, [RZ] ;  /* 0x00000000fffff984 */ /* 0x000fe20000000800 */
[----:B------:R-:W-:Y:S01]  /*9e20*/  @!PT LDS RZ, [RZ] ;  /* 0x00000000fffff984 */ /* 0x000fe20000000800 */
[----:B------:R-:W-:Y:S01]  /*9e30*/  @!PT LDS RZ, [RZ] ;  /* 0x00000000fffff984 */ /* 0x000fe20000000800 */
[----:B------:R1:W-:Y:S01]  /*9e40*/  @!P1 LDGSTS.E.BYPASS.LTC128B.128 [R206+0xa000], [R18.64+0x100] ;  /* 0x0a00010012ce9fae */ /* 0x0003e2000b901d46 */
[----:B------:R-:W-:Y:S01]  /*9e50*/  @!P1 IADD3 R5, P5, R134, UR5, RZ ;  /* 0x0000000586059c10 */ /* 0x000fe2000ffbe0ff */
[----:B------:R-:W-:Y:S01]  /*9e60*/  UIADD3 UR5, UP0, UR21, UR5, URZ ;  /* 0x0000000515057290 */ /* 0x000fe2000ff1e03f */
[----:B------:R-:W-:Y:S01]  /*9e70*/  @!P2 LEA R28, P6, R9, c[0x0][0x168], 0x1 ;  /* 0x00005a00091caa11 */ /* 0x000fe200078c08ff */
[----:B------:R1:W-:Y:S01]  /*9e80*/  @P3 STS.128 [R206+0x6800], RZ ;  /* 0x006800ffce003388 */ /* 0x0003e20000000c00 */
[C---:B------:R-:W-:Y:S02]  /*9e90*/  @!P2 IADD3.X R7, R133.reuse, UR4, RZ, P0, !PT ;  /* 0x000000048507ac10 */ /* 0x040fe400087fe4ff */
[C---:B------:R-:W-:Y:S01]  /*9ea0*/  @!P2 LEA R144, P0, R6.reuse, c[0x0][0x168], 0x1 ;  /* 0x00005a000690aa11 */ /* 0x040fe200078008ff */
[----:B------:R-:W-:Y:S01]  /*9eb0*/  @!PT LDS RZ, [RZ] ;  /* 0x00000000fffff984 */ /* 0x000fe20000000800 */
[----:B------:R-:W-:Y:S01]  /*9ec0*/  @!PT LDS RZ, [RZ] ;  /* 0x00000000fffff984 */ /* 0x000fe20000000800 */
[----:B------:R-:W-:Y:S01]  /*9ed0*/  @!PT LDS RZ, [RZ] ;  /* 0x00000000fffff984 */ /* 0x000fe20000000800 */
[----:B------:R1:W-:Y:S01]  /*9ee0*/  @!P3 LDGSTS.E.BYPASS.LTC128B.128 [R206+0x6800], [R30.64] ;  /* 0x068000001ecebfae */ /* 0x0003e2000b901d46 */
[----:B------:R-:W-:Y:S01]  /*9ef0*/  @!P1 IADD3.X R4, R133, UR4, RZ, P5, !PT ;  /* 0x0000000485049c10 */ /* 0x000fe2000affe4ff */
[----:B------:R-:W-:Y:S01]  /*9f00*/  UIADD3.X UR4, UR20, UR4, URZ, UP0, !UPT ;  /* 0x0000000414047290 */ /* 0x000fe200087fe43f */
[----:B------:R-:W-:Y:S01]  /*9f10*/  @!P2 LEA.HI.X R29, R9, c[0x0][0x16c], R8, 0x1, P6 ;  /* 0x00005b00091daa11 */ /* 0x000fe200030f0c08 */
[----:B------:R-:W-:Y:S01]  /*9f20*/  IMAD.U32 R9, RZ, RZ, UR5 ;  /* 0x00000005ff097e24 */ /* 0x000fe2000f8e00ff */
[----:B------:R-:W-:Y:S01]  /*9f30*/  @!P1 LEA R142, P5, R5, c[0x0][0x168], 0x1 ;  /* 0x00005a00058e9a11 */ /* 0x000fe200078a08ff */
[----:B------:R1:W-:Y:S01]  /*9f40*/  @P2 STS.128 [R206+0x8800], RZ ;  /* 0x008800ffce002388 */ /* 0x0003e20000000c00 */
[----:B------:R-:W-:-:S02]  /*9f50*/  @!P2 LEA.HI.X R145, R6, c[0x0][0x16c], R7, 0x1, P0 ;  /* 0x00005b000691aa11 */ /* 0x000fc400000f0c07 */
[----:B------:R-:W-:Y:S01]  /*9f60*/  @!P2 IADD3 R7, P0, R134, UR5, RZ ;  /* 0x000000058607ac10 */ /* 0x000fe2000ff1e0ff */
[----:B------:R-:W-:Y:S01]  /*9f70*/  @!PT LDS RZ, [RZ] ;  /* 0x00000000fffff984 */ /* 0x000fe20000000800 */
[----:B------:R-:W-:Y:S01]  /*9f80*/  @!PT LDS RZ, [RZ] ;  /* 0x00000000fffff984 */ /* 0x000fe20000000800 */
[----:B------:R-:W-:Y:S01]  /*9f90*/  @!PT LDS RZ, [RZ] ;  /* 0x00000000fffff984 */ /* 0x000fe20000000800 */
[----:B------:R1:W-:Y:S01]  /*9fa0*/  @!P2 LDGSTS.E.BYPASS.LTC128B.128 [R206+0x8800], [R28.64+0x80] ;  /* 0x088000801cceafae */ /* 0x0003e2000b901d46 */
[----:B------:R-:W-:Y:S01]  /*9fb0*/  @!P1 LEA.HI.X R143, R5, c[0x0][0x16c], R4, 0x1, P5 ;  /* 0x00005b00058f9a11 */ /* 0x000fe200028f0c04 */
[----:B------:R-:W-:Y:S01]  /*9fc0*/  IMAD.U32 R5, RZ, RZ, UR5 ;  /* 0x00000005ff057e24 */ /* 0x000fe2000f8e00ff */
[----:B------:R-:W-:Y:S01]  /*9fd0*/  @!P3 LEA R146, P5, R9, R216, 0x1 ;  /* 0x000000d80992b211 */ /* 0x000fe200078a08ff */
[----:B------:R-:W-:Y:S01]  /*9fe0*/  IMAD.U32 R4, RZ, RZ, UR4 ;  /* 0x00000004ff047e24 */ /* 0x000fe2000f8e00ff */
[----:B------:R1:W-:Y:S01]  /*9ff0*/  @P1 STS.128 [R206+0xa800], RZ ;  /* 0x00a800ffce001388 */ /* 0x0003e20000000c00 */
[----:B------:R-:W-:Y:S02]  /*a000*/  @!P2 IADD3.X R6, R133, UR4, RZ, P0, !PT ;  /* 0x000000048506ac10 */ /* 0x000fe400087fe4ff */
[----:B------:R-:W-:Y:S01]  /*a010*/  @!P2 LEA R8, P0, R7, c[0x0][0x168], 0x1 ;  /* 0x00005a000708aa11 */ /* 0x000fe200078008ff */
[----:B------:R-:W-:Y:S01]  /*a020*/  @!PT LDS RZ, [RZ] ;  /* 0x00000000fffff984 */ /* 0x000fe20000000800 */
[----:B------:R-:W-:Y:S01]  /*a030*/  @!PT LDS RZ, [RZ] ;  /* 0x00000000fffff984 */ /* 0x000fe20000000800 */
[----:B------:R-:W-:Y:S01]  /*a040*/  @!PT LDS RZ, [RZ] ;  /* 0x00000000fffff984 */ /* 0x000fe20000000800 */
[----:B------:R1:W-:Y:S01]  /*a050*/  @!P1 LDGSTS.E.BYPASS.LTC128B.128 [R206+0xa800], [R16.64+0x100] ;  /* 0x0a80010010ce9fae */ /* 0x0003e2000b901d46 */
[----:B------:R-:W-:-:S02]  /*a060*/  @!P3 LEA.HI.X R147, R5, R215, R4, 0x1, P5 ;  /* 0x000000d70593b211 */ /* 0x000fc400028f0c04 */
        /* <DEDUP_REMOVED lines=36> */
.L_x_2167:
[----:B------:R-:W-:Y:S05]  /*a2b0*/  BSYNC B0 ;  /* 0x0000000000007941 */ /* 0x000fea0003800000 */
.L_x_2166:
[----:B------:R-:W0:Y:S01]  /*a2c0*/  LDGDEPBAR ;  /* 0x00000000000079af */ /* 0x000e220000000000 */
[----:B--2---:R-:W-:Y:S02]  /*a2d0*/  IMAD.U32 R5, RZ, RZ, UR10 ;  /* 0x0000000aff057e24 */ /* 0x004fe4000f8e00ff */
[----:B------:R-:W-:-:S03]  /*a2e0*/  IMAD.U32 R4, RZ, RZ, UR8 ;  /* 0x00000008ff047e24 */ /* 0x000fc6000f8e00ff */
[----:B------:R-:W-:-:S04]  /*a2f0*/  LEA R216, P0, R5, R216, 0x1 ;  /* 0x000000d805d87211 */ /* 0x000fc800078008ff */
[----:B------:R-:W-:Y:S02]  /*a300*/  LEA.HI.X R215, R5, R215, R4, 0x1, P0 ;  /* 0x000000d705d77211 */ /* 0x000fe400000f0c04 */
.L_x_2163:
        /* <DEDUP_REMOVED lines=50> */
[--C-:B------:R-:W-:Y:S01]  /*a630*/  FFMA.FTZ R144, R0, c[0x0][0x23c], -R153.reuse ;  /* 0x00008f0000907a23 */ /* 0x100fe20000010899 */
[----:B------:R-:W-:Y:S01]  /*a640*/  FSEL R6, R145, RZ, P0 ;  /* 0x000000ff91067208 */ /* 0x000fe20000000000 */
[----:B------:R-:W-:-:S02]  /*a650*/  FFMA.FTZ R142, R14, c[0x0][0x23c], -R153 ;  /* 0x00008f000e8e7a23 */ /* 0x000fc40000010899 */
[----:B------:R-:W-:Y:S02]  /*a660*/  FFMA.FTZ R141, R12, c[0x0][0x23c], -R153 ;  /* 0x00008f000c8d7a23 */ /* 0x000fe40000010899 */
[--C-:B------:R-:W-:Y:S01]  /*a670*/  FFMA.FTZ R0, R15, c[0x0][0x23c], -R150.reuse ;  /* 0x00008f000f007a23 */ /* 0x100fe20000010896 */
[----:B------:R-:W-:Y:S01]  /*a680*/  MUFU.EX2 R144, R144 ;  /* 0x0000009000907308 */ /* 0x000fe20000000800 */
[----:B------:R-:W-:Y:S02]  /*a690*/  FFMA.FTZ R147, R13, c[0x0][0x23c], -R150 ;  /* 0x00008f000d937a23 */ /* 0x000fe40000010896 */
[----:B------:R-:W1:Y:S01]  /*a6a0*/  LDSM.16.MT88.4 R12, [R194+0xc000] ;  /* 0x00c00000c20c783b */ /* 0x000e620000004200 */
[----:B------:R-:W-:Y:S02]  /*a6b0*/  FADD.FTZ R4, R132, -R5 ;  /* 0x8000000584047221 */ /* 0x000fe40000010000 */
[----:B------:R-:W-:Y:S02]  /*a6c0*/  FADD.FTZ R6, R3, -R6 ;  /* 0x8000000603067221 */ /* 0x000fe40000010000 */
[----:B------:R-:W-:Y:S01]  /*a6d0*/  FFMA.FTZ R143, R2, c[0x0][0x23c], -R153 ;  /* 0x00008f00028f7a23 */ /* 0x000fe20000010899 */
[----:B------:R-:W-:Y:S01]  /*a6e0*/  MUFU.EX2 R142, R142 ;  /* 0x0000008e008e7308 */ /* 0x000fe20000000800 */
[----:B------:R-:W-:-:S02]  /*a6f0*/  FFMA.FTZ R140, R135, c[0x0][0x23c], -R150 ;  /* 0x00008f00878c7a23 */ /* 0x000fc40000010896 */
[----:B------:R-:W-:Y:S01]  /*a700*/  FFMA.FTZ R2, R11, c[0x0][0x23c], -R150 ;  /* 0x00008f000b027a23 */ /* 0x000fe20000010896 */
[----:B------:R-:W-:Y:S01]  /*a710*/  LDSM.16.MT88.4 R132, [R194+0xc800] ;  /* 0x00c80000c284783b */ /* 0x000fe20000004200 */
[----:B------:R-:W-:Y:S02]  /*a720*/  FMUL.FTZ R148, R4, c[0x0][0x23c] ;  /* 0x00008f0004947a20 */ /* 0x000fe40000410000 */
[----:B------:R-:W-:Y:S01]  /*a730*/  FMUL.FTZ R3, R6, c[0x0][0x23c] ;  /* 0x00008f0006037a20 */ /* 0x000fe20000410000 */
[----:B------:R-:W2:Y:S01]  /*a740*/  MUFU.EX2 R143, R143 ;  /* 0x0000008f008f7308 */ /* 0x000ea20000000800 */
[----:B------:R-:W3:Y:S01]  /*a750*/  LDSM.16.MT88.4 R8, [R193+0xc000] ;  /* 0x00c00000c108783b */ /* 0x000ee20000004200 */
[--C-:B------:R-:W-:Y:S02]  /*a760*/  FFMA.FTZ R155, R26, c[0x0][0x23c], -R153.reuse ;  /* 0x00008f001a9b7a23 */ /* 0x100fe40000010899 */
[--C-:B------:R-:W-:Y:S02]  /*a770*/  FFMA.FTZ R156, R24, c[0x0][0x23c], -R153.reuse ;  /* 0x00008f00189c7a23 */ /* 0x100fe40000010899 */
[----:B------:R-:W-:-:S02]  /*a780*/  FFMA.FTZ R157, R22, c[0x0][0x23c], -R153 ;  /* 0x00008f00169d7a23 */ /* 0x000fc40000010899 */
[----:B------:R-:W4:Y:S01]  /*a790*/  MUFU.EX2 R141, R141 ;  /* 0x0000008d008d7308 */ /* 0x000f220000000800 */
[--C-:B------:R-:W-:Y:S02]  /*a7a0*/  FFMA.FTZ R158, R20, c[0x0][0x23c], -R153.reuse ;  /* 0x00008f00149e7a23 */ /* 0x100fe40000010899 */
[--C-:B------:R-:W-:Y:S02]  /*a7b0*/  FFMA.FTZ R159, R27, c[0x0][0x23c], -R150.reuse ;  /* 0x00008f001b9f7a23 */ /* 0x100fe40000010896 */
[--C-:B------:R-:W-:Y:S02]  /*a7c0*/  FFMA.FTZ R162, R25, c[0x0][0x23c], -R150.reuse ;  /* 0x00008f0019a27a23 */ /* 0x100fe40000010896 */
[--C-:B------:R-:W-:Y:S01]  /*a7d0*/  FFMA.FTZ R160, R23, c[0x0][0x23c], -R150.reuse ;  /* 0x00008f0017a07a23 */ /* 0x100fe20000010896 */
[----:B------:R-:W-:Y:S01]  /*a7e0*/  MUFU.EX2 R140, R140 ;  /* 0x0000008c008c7308 */ /* 0x000fe20000000800 */
[----:B--2---:R-:W-:Y:S01]  /*a7f0*/  F2FP.BF16.PACK_AB R4, R143, R144 ;  /* 0x000000908f04723e */ /* 0x004fe200000010ff */
[----:B------:R-:W-:Y:S01]  /*a800*/  FFMA.FTZ R161, R21, c[0x0][0x23c], -R150 ;  /* 0x00008f0015a17a23 */ /* 0x000fe20000010896 */
[----:B------:R-:W-:Y:S01]  /*a810*/  LDSM.16.MT88.4 R24, [R196+0xe800] ;  /* 0x00e80000c418783b */ /* 0x000fe20000004200 */
[----:B------:R-:W-:-:S02]  /*a820*/  FFMA.FTZ R171, R170, c[0x0][0x23c], -R153 ;  /* 0x00008f00aaab7a23 */ /* 0x000fc40000010899 */
[--C-:B------:R-:W-:Y:S01]  /*a830*/  FFMA.FTZ R173, R164, c[0x0][0x23c], -R153.reuse ;  /* 0x00008f00a4ad7a23 */ /* 0x100fe20000010899 */
[----:B------:R-:W-:Y:S01]  /*a840*/  LDSM.16.MT88.4 R20, [R194+0xe800] ;  /* 0x00e80000c214783b */ /* 0x000fe20000004200 */
[----:B------:R-:W2:Y:S01]  /*a850*/  MUFU.EX2 R2, R2 ;  /* 0x0000000200027308 */ /* 0x000ea20000000800 */
[----:B----4-:R-:W-:Y:S01]  /*a860*/  F2FP.BF16.PACK_AB R6, R141, R142 ;  /* 0x0000008e8d06723e */ /* 0x010fe200000010ff */
[--C-:B------:R-:W-:Y:S02]  /*a870*/  FFMA.FTZ R168, R168, c[0x0][0x23c], -R153.reuse ;  /* 0x00008f00a8a87a23 */ /* 0x100fe40000010899 */
[----:B------:R-:W-:Y:S02]  /*a880*/  FFMA.FTZ R166, R166, c[0x0][0x23c], -R153 ;  /* 0x00008f00a6a67a23 */ /* 0x000fe40000010899 */
[--C-:B------:R-:W-:Y:S02]  /*a890*/  FFMA.FTZ R164, R169, c[0x0][0x23c], -R150.reuse ;  /* 0x00008f00a9a47a23 */ /* 0x100fe40000010896 */
[----:B------:R-:W-:Y:S01]  /*a8a0*/  MUFU.EX2 R0, R0 ;  /* 0x0000000000007308 */ /* 0x000fe20000000800 */
[----:B------:R-:W-:-:S02]  /*a8b0*/  FFMA.FTZ R167, R167, c[0x0][0x23c], -R150 ;  /* 0x00008f00a7a77a23 */ /* 0x000fc40000010896 */
[--C-:B------:R-:W-:Y:S02]  /*a8c0*/  FFMA.FTZ R165, R165, c[0x0][0x23c], -R150.reuse ;  /* 0x00008f00a5a57a23 */ /* 0x100fe40000010896 */
[--C-:B------:R-:W-:Y:S02]  /*a8d0*/  FFMA.FTZ R170, R163, c[0x0][0x23c], -R150.reuse ;  /* 0x00008f00a3aa7a23 */ /* 0x100fe40000010896 */
[--C-:B------:R-:W-:Y:S01]  /*a8e0*/  FFMA.FTZ R163, R152, c[0x0][0x23c], -R153.reuse ;  /* 0x00008f0098a37a23 */ /* 0x100fe20000010899 */
[----:B------:R-:W4:Y:S01]  /*a8f0*/  MUFU.EX2 R147, R147 ;  /* 0x0000009300937308 */ /* 0x000f220000000800 */
[----:B--2---:R-:W-:Y:S01]  /*a900*/  F2FP.BF16.PACK_AB R5, R2, R140 ;  /* 0x0000008c0205723e */ /* 0x004fe200000010ff */
[--C-:B------:R-:W-:Y:S02]  /*a910*/  FFMA.FTZ R154, R154, c[0x0][0x23c], -R153.reuse ;  /* 0x00008f009a9a7a23 */ /* 0x100fe40000010899 */
[----:B------:R-:W-:Y:S02]  /*a920*/  FFMA.FTZ R152, R138, c[0x0][0x23c], -R153 ;  /* 0x00008f008a987a23 */ /* 0x000fe40000010899 */
[----:B------:R-:W-:-:S02]  /*a930*/  FFMA.FTZ R151, R151, c[0x0][0x23c], -R150 ;  /* 0x00008f0097977a23 */ /* 0x000fc40000010896 */
[----:B------:R-:W2:Y:S01]  /*a940*/  MUFU.EX2 R148, R148 ;  /* 0x0000009400947308 */ /* 0x000ea20000000800 */
[--C-:B------:R-:W-:Y:S02]  /*a950*/  FFMA.FTZ R172, R137, c[0x0][0x23c], -R150.reuse ;  /* 0x00008f0089ac7a23 */ /* 0x100fe40000010896 */
[--C-:B------:R-:W-:Y:S02]  /*a960*/  FFMA.FTZ R169, R139, c[0x0][0x23c], -R150.reuse ;  /* 0x00008f008ba97a23 */ /* 0x100fe40000010896 */
[----:B------:R-:W-:Y:S02]  /*a970*/  FFMA.FTZ R153, R136, c[0x0][0x23c], -R153 ;  /* 0x00008f0088997a23 */ /* 0x000fe40000010899 */
[----:B------:R-:W-:Y:S01]  /*a980*/  FFMA.FTZ R150, R149, c[0x0][0x23c], -R150 ;  /* 0x00008f0095967a23 */ /* 0x000fe20000010896 */
[----:B------:R-:W5:Y:S01]  /*a990*/  MUFU.EX2 R3, R3 ;  /* 0x0000000300037308 */ /* 0x000f620000000800 */
[----:B----4-:R-:W-:Y:S01]  /*a9a0*/  F2FP.BF16.PACK_AB R7, R147, R0 ;  /* 0x000000009307723e */ /* 0x010fe200000010ff */
[----:B------:R-:W-:Y:S01]  /*a9b0*/  LDSM.16.MT88.4 R136, [R194+0xd800] ;  /* 0x00d80000c288783b */ /* 0x000fe20000004200 */
[----:B--2---:R-:W-:-:S05]  /*a9c0*/  FMUL.FTZ R120, R120, R148 ;  /* 0x0000009478787220 */ /* 0x004fca0000410000 */
[----:B------:R-:W-:Y:S01]  /*a9d0*/  MUFU.EX2 R155, R155 ;  /* 0x0000009b009b7308 */ /* 0x000fe20000000800 */
[-C--:B------:R-:W-:Y:S02]  /*a9e0*/  FMUL.FTZ R121, R121, R148.reuse ;  /* 0x0000009479797220 */ /* 0x080fe40000410000 */
[-C--:B------:R-:W-:Y:S02]  /*a9f0*/  FMUL.FTZ R116, R116, R148.reuse ;  /* 0x0000009474747220 */ /* 0x080fe40000410000 */
[----:B------:R-:W-:Y:S02]  /*aa00*/  FMUL.FTZ R117, R117, R148 ;  /* 0x0000009475757220 */ /* 0x000fe40000410000 */
[-C--:B-----5:R-:W-:Y:S01]  /*aa10*/  FMUL.FTZ R122, R122, R3.reuse ;  /* 0x000000037a7a7220 */ /* 0x0a0fe20000410000 */
        /* <DEDUP_REMOVED lines=26> */
[----:B------:R-:W4:Y:S01]  /*abc0*/  LDSM.16.MT88.4 R16, [R192+0xc000] ;  /* 0x00c00000c010783b */ /* 0x000f220000004200 */
[-C--:B------:R-:W-:Y:S01]  /*abd0*/  FMUL.FTZ R110, R110, R3.reuse ;  /* 0x000000036e6e7220 */ /* 0x080fe20000410000 */
[----:B------:R-:W5:Y:S01]  /*abe0*/  MUFU.EX2 R162, R162 ;  /* 0x000000a200a27308 */ /* 0x000f620000000800 */
[----:B------:R-:W-:-:S02]  /*abf0*/  FMUL.FTZ R111, R111, R3 ;  /* 0x000000036f6f7220 */ /* 0x000fc40000410000 */
[-C--:B------:R-:W-:Y:S01]  /*ac00*/  FMUL.FTZ R36, R36, R148.reuse ;  /* 0x0000009424247220 */ /* 0x080fe20000410000 */
[C---:B---3--:R-:W-:Y:S01]  /*ac10*/  HMMA.16816.F32.BF16 R112, R4.reuse, R8, R112 ;  /* 0x000000080470723c */ /* 0x048fe20000041870 */
[-C--:B------:R-:W-:Y:S02]  /*ac20*/  FMUL.FTZ R37, R37, R148.reuse ;  /* 0x0000009425257220 */ /* 0x080fe40000410000 */
[-C--:B------:R-:W-:Y:S01]  /*ac30*/  FMUL.FTZ R38, R38, R3.reuse ;  /* 0x0000000326267220 */ /* 0x080fe20000410000 */
[----:B------:R-:W-:Y:S01]  /*ac40*/  MUFU.EX2 R160, R160 ;  /* 0x000000a000a07308 */ /* 0x000fe20000000800 */
[----:B------:R-:W-:Y:S02]  /*ac50*/  FMUL.FTZ R39, R39, R3 ;  /* 0x0000000327277220 */ /* 0x000fe40000410000 */
[-C--:B------:R-:W-:Y:S01]  /*ac60*/  FMUL.FTZ R40, R40, R148.reuse ;  /* 0x0000009428287220 */ /* 0x080fe20000410000 */
[----:B------:R-:W-:Y:S01]  /*ac70*/  HMMA.16816.F32.BF16 R108, R4, R10, R108 ;  /* 0x0000000a046c723c */ /* 0x000fe2000004186c */
[----:B------:R-:W3:Y:S01]  /*ac80*/  LDSM.16.MT88.4 R8, [R194+0xe000] ;  /* 0x00e00000c208783b */ /* 0x000ee20000004200 */
        /* <DEDUP_REMOVED lines=15> */
[----:B------:R-:W-:Y:S01]  /*ad80*/  MUFU.EX2 R171, R171 ;  /* 0x000000ab00ab7308 */ /* 0x000fe20000000800 */
[-C--:B------:R-:W-:Y:S02]  /*ad90*/  FMUL.FTZ R103, R103, R3.reuse ;  /* 0x0000000367677220 */ /* 0x080fe40000410000 */
[-C--:B------:R-:W-:Y:S01]  /*ada0*/  FMUL.FTZ R44, R44, R148.reuse ;  /* 0x000000942c2c7220 */ /* 0x080fe20000410000 */
[----:B----4-:R-:W-:Y:S01]  /*adb0*/  HMMA.16816.F32.BF16 R104, R4, R16, R104 ;  /* 0x000000100468723c */ /* 0x010fe20000041868 */
[----:B------:R-:W-:Y:S02]  /*adc0*/  FMUL.FTZ R45, R45, R148 ;  /* 0x000000942d2d7220 */ /* 0x000fe40000410000 */
[-C--:B------:R-:W-:Y:S01]  /*add0*/  FMUL.FTZ R46, R46, R3.reuse ;  /* 0x000000032e2e7220 */ /* 0x080fe20000410000 */
[----:B------:R-:W-:Y:S01]  /*ade0*/  MUFU.EX2 R166, R166 ;  /* 0x000000a600a67308 */ /* 0x000fe20000000800 */
[----:B------:R-:W-:-:S02]  /*adf0*/  FMUL.FTZ R47, R47, R3 ;  /* 0x000000032f2f7220 */ /* 0x000fc40000410000 */
[-C--:B------:R-:W-:Y:S01]  /*ae00*/  FMUL.FTZ R48, R48, R148.reuse ;  /* 0x0000009430307220 */ /* 0x080fe20000410000 */
[C---:B------:R-:W-:Y:S01]  /*ae10*/  HMMA.16816.F32.BF16 R100, R4.reuse, R18, R100 ;  /* 0x000000120464723c */ /* 0x040fe20000041864 */
[-C--:B------:R-:W-:Y:S01]  /*ae20*/  FMUL.FTZ R49, R49, R148.reuse ;  /* 0x0000009431317220 */ /* 0x080fe20000410000 */
[----:B------:R-:W4:Y:S01]  /*ae30*/  LDSM.16.MT88.4 R16, [R193+0xe000] ;  /* 0x00e00000c110783b */ /* 0x000f220000004200 */
[-C--:B------:R-:W-:Y:S01]  /*ae40*/  FMUL.FTZ R50, R50, R3.reuse ;  /* 0x0000000332327220 */ /* 0x080fe20000410000 */
[----:B------:R-:W-:Y:S01]  /*ae50*/  MUFU.EX2 R173, R173 ;  /* 0x000000ad00ad7308 */ /* 0x000fe20000000800 */
[----:B------:R-:W-:Y:S02]  /*ae60*/  FMUL.FTZ R51, R51, R3 ;  /* 0x0000000333337220 */ /* 0x000fe40000410000 */
[-C--:B------:R-:W-:Y:S01]  /*ae70*/  FMUL.FTZ R60, R60, R148.reuse ;  /* 0x000000943c3c7220 */ /* 0x080fe20000410000 */
[----:B---3--:R-:W-:Y:S01]  /*ae80*/  HMMA.16816.F32.BF16 R44, R4, R8, R44 ;  /* 0x00000008042c723c */ /* 0x008fe2000004182c */
[----:B------:R-:W-:-:S02]  /*ae90*/  FMUL.FTZ R61, R61, R148 ;  /* 0x000000943d3d7220 */ /* 0x000fc40000410000 */
[-C--:B------:R-:W-:Y:S01]  /*aea0*/  FMUL.FTZ R62, R62, R3.reuse ;  /* 0x000000033e3e7220 */ /* 0x080fe20000410000 */
[----:B------:R-:W3:Y:S01]  /*aeb0*/  MUFU.EX2 R164, R164 ;  /* 0x000000a400a47308 */ /* 0x000ee20000000800 */
[-C--:B------:R-:W-:Y:S02]  /*aec0*/  FMUL.FTZ R63, R63, R3.reuse ;  /* 0x000000033f3f7220 */ /* 0x080fe40000410000 */
[-C--:B------:R-:W-:Y:S01]  /*aed0*/  FMUL.FTZ R64, R64, R148.reuse ;  /* 0x0000009440407220 */ /* 0x080fe20000410000 */
[----:B------:R-:W-:Y:S01]  /*aee0*/  HMMA.16816.F32.BF16 R48, R4, R10, R48 ;  /* 0x0000000a0430723c */ /* 0x000fe20000041830 */
[----:B------:R-:W2:Y:S01]  /*aef0*/  LDSM.16.MT88.4 R8, [R196+0x10000] ;  /* 0x01000000c408783b */ /* 0x000ea20000004200 */
        /* <DEDUP_REMOVED lines=28> */
[----:B------:R-:W1:Y:S01]  /*b0c0*/  MUFU.EX2 R163, R163 ;  /* 0x000000a300a37308 */ /* 0x000e620000000800 */
[----:B------:R-:W-:Y:S02]  /*b0d0*/  FMUL.FTZ R75, R75, R3 ;  /* 0x000000034b4b7220 */ /* 0x000fe40000410000 */
[-C--:B------:R-:W-:Y:S01]  /*b0e0*/  FMUL.FTZ R84, R84, R148.reuse ;  /* 0x0000009454547220 */ /* 0x080fe20000410000 */
[----:B--2---:R-:W-:Y:S01]  /*b0f0*/  HMMA.16816.F32.BF16 R68, R4, R8, R68 ;  /* 0x000000080444723c */ /* 0x004fe20000041844 */
[----:B------:R-:W-:-:S02]  /*b100*/  FMUL.FTZ R85, R85, R148 ;  /* 0x0000009455557220 */ /* 0x000fc40000410000 */
[-C--:B------:R-:W-:Y:S01]  /*b110*/  FMUL.FTZ R86, R86, R3.reuse ;  /* 0x0000000356567220 */ /* 0x080fe20000410000 */
[----:B------:R-:W-:Y:S01]  /*b120*/  MUFU.EX2 R152, R152 ;  /* 0x0000009800987308 */ /* 0x000fe20000000800 */
[-C--:B------:R-:W-:Y:S02]  /*b130*/  FMUL.FTZ R87, R87, R3.reuse ;  /* 0x0000000357577220 */ /* 0x080fe40000410000 */
[-C--:B------:R-:W-:Y:S01]  /*b140*/  FMUL.FTZ R88, R88, R148.reuse ;  /* 0x0000009458587220 */ /* 0x080fe20000410000 */
[----:B------:R-:W-:Y:S01]  /*b150*/  HMMA.16816.F32.BF16 R72, R4, R10, R72 ;  /* 0x0000000a0448723c */ /* 0x000fe20000041848 */
[----:B------:R-:W2:Y:S01]  /*b160*/  LDSM.16.MT88.4 R8, [R192+0x10000] ;  /* 0x01000000c008783b */ /* 0x000ea20000004200 */
        /* <DEDUP_REMOVED lines=29> */
[-C--:B------:R-:W-:Y:S02]  /*b340*/  FMUL.FTZ R99, R99, R3.reuse ;  /* 0x0000000363637220 */ /* 0x080fe40000410000 */
[----:B------:R-:W-:Y:S01]  /*b350*/  FFMA.FTZ R144, R219, R148, R144 ;  /* 0x00000094db907223 */ /* 0x000fe20000010090 */
[----:B--2---:R-:W-:Y:S01]  /*b360*/  HMMA.16816.F32.BF16 R92, R4, R8, R92 ;  /* 0x00000008045c723c */ /* 0x004fe2000004185c */
        /* <DEDUP_REMOVED lines=11> */
[----:B-----5:R-:W-:Y:S01]  /*b420*/  F2FP.BF16.PACK_AB R5, R162, R159 ;  /* 0x0000009fa205723e */ /* 0x020fe200000010ff */
        /* <DEDUP_REMOVED lines=9> */
[----:B------:R-:W-:-:S04]  /*b4c0*/  FADD.FTZ R161, R161, R160 ;  /* 0x000000a0a1a17221 */ /* 0x000fc80000010000 */
[----:B---3--:R-:W-:Y:S01]  /*b4d0*/  FADD.FTZ R0, R164, R161 ;  /* 0x000000a1a4007221 */ /* 0x008fe20000010000 */
[----:B------:R-:W-:Y:S01]  /*b4e0*/  HMMA.16816.F32.BF16 R124, R4, R14, R124 ;  /* 0x0000000e047c723c */ /* 0x000fe2000004187c */
[----:B------:R-:W1:Y:S02]  /*b4f0*/  LDSM.16.MT88.4 R12, [R196+0x10800] ;  /* 0x01080000c40c783b */ /* 0x000e640000004200 */
[----:B------:R-:W-:-:S05]  /*b500*/  FADD.FTZ R0, R167, R0 ;  /* 0x00000000a7007221 */ /* 0x000fca0000010000 */
[C---:B------:R-:W-:Y:S08]  /*b510*/  HMMA.16816.F32.BF16 R36, R4.reuse, R24, R36 ;  /* 0x000000180424723c */ /* 0x040ff00000041824 */
[C---:B------:R-:W-:Y:S01]  /*b520*/  HMMA.16816.F32.BF16 R40, R4.reuse, R26, R40 ;  /* 0x0000001a0428723c */ /* 0x040fe20000041828 */
[----:B------:R-:W2:Y:S07]  /*b530*/  LDSM.16.MT88.4 R24, [R194+0x10800] ;  /* 0x01080000c218783b */ /* 0x000eae0000004200 */
[C---:B------:R-:W-:Y:S08]  /*b540*/  HMMA.16816.F32.BF16 R44, R4.reuse, R20, R44 ;  /* 0x00000014042c723c */ /* 0x040ff0000004182c */
[C---:B------:R-:W-:Y:S01]  /*b550*/  HMMA.16816.F32.BF16 R48, R4.reuse, R22, R48 ;  /* 0x000000160430723c */ /* 0x040fe20000041830 */
[----:B------:R-:W3:Y:S07]  /*b560*/  LDSM.16.MT88.4 R20, [R193+0x10800] ;  /* 0x01080000c114783b */ /* 0x000eee0000004200 */
[C---:B----4-:R-:W-:Y:S08]  /*b570*/  HMMA.16816.F32.BF16 R52, R4.reuse, R16, R52 ;  /* 0x000000100434723c */ /* 0x050ff00000041834 */
        /* <DEDUP_REMOVED lines=28> */
[----:B------:R-:W-:-:S02]  /*b740*/  F2FP.BF16.PACK_AB R5, R167, R164 ;  /* 0x000000a4a705723e */ /* 0x000fc400000010ff */
[----:B------:R-:W-:Y:S01]  /*b750*/  F2FP.BF16.PACK_AB R6, R173, R166 ;  /* 0x000000a6ad06723e */ /* 0x000fe200000010ff */
[----:B------:R-:W-:Y:S01]  /*b760*/  FADD.FTZ R171, R171, R168 ;  /* 0x000000a8abab7221 */ /* 0x000fe20000010000 */
[----:B------:R-:W-:Y:S01]  /*b770*/  F2FP.BF16.PACK_AB R7, R170, R165 ;  /* 0x000000a5aa07723e */ /* 0x000fe200000010ff */
[----:B------:R-:W-:Y:S01]  /*b780*/  FADD.FTZ R165, R165, R0 ;  /* 0x00000000a5a57221 */ /* 0x000fe20000010000 */
[----:B------:R-:W-:Y:S01]  /*b790*/  MOV R3, R145 ;  /* 0x0000009100037202 */ /* 0x000fe20000000f00 */
[----:B------:R-:W-:Y:S02]  /*b7a0*/  FADD.FTZ R166, R166, R171 ;  /* 0x000000aba6a67221 */ /* 0x000fe40000010000 */
[----:B------:R-:W-:Y:S02]  /*b7b0*/  FADD.FTZ R170, R170, R165 ;  /* 0x000000a5aaaa7221 */ /* 0x000fe40000010000 */
[----:B-1----:R-:W-:Y:S01]  /*b7c0*/  HMMA.16816.F32.BF16 R128, R4, R12, R128 ;  /* 0x0000000c0480723c */ /* 0x002fe20000041880 */
[----:B------:R-:W-:-:S07]  /*b7d0*/  FADD.FTZ R173, R173, R166 ;  /* 0x000000a6adad7221 */ /* 0x000fce0000010000 */
[C---:B------:R-:W-:Y:S01]  /*b7e0*/  HMMA.16816.F32.BF16 R124, R4.reuse, R14, R124 ;  /* 0x0000000e047c723c */ /* 0x040fe2000004187c */
[----:B------:R-:W1:Y:S07]  /*b7f0*/  LDSM.16.MT88.4 R12, [R192+0xf000] ;  /* 0x00f00000c00c783b */ /* 0x000e6e0000004200 */
[C---:B-----5:R-:W-:Y:S08]  /*b800*/  HMMA.16816.F32.BF16 R120, R4.reuse, R8, R120 ;  /* 0x000000080478723c */ /* 0x060ff00000041878 */
[C---:B------:R-:W-:Y:S01]  /*b810*/  HMMA.16816.F32.BF16 R116, R4.reuse, R10, R116 ;  /* 0x0000000a0474723c */ /* 0x040fe20000041874 */
[----:B------:R-:W4:Y:S07]  /*b820*/  LDSM.16.MT88.4 R8, [R196+0x11000] ;  /* 0x01100000c408783b */ /* 0x000f2e0000004200 */
[C---:B--2---:R-:W-:Y:S08]  /*b830*/  HMMA.16816.F32.BF16 R36, R4.reuse, R24, R36 ;  /* 0x000000180424723c */ /* 0x044ff00000041824 */
[C---:B------:R-:W-:Y:S01]  /*b840*/  HMMA.16816.F32.BF16 R40, R4.reuse, R26, R40 ;  /* 0x0000001a0428723c */ /* 0x040fe20000041828 */
[----:B------:R-:W2:Y:S07]  /*b850*/  LDSM.16.MT88.4 R24, [R194+0x11000] ;  /* 0x01100000c218783b */ /* 0x000eae0000004200 */
[C---:B---3--:R-:W-:Y:S08]  /*b860*/  HMMA.16816.F32.BF16 R52, R4.reuse, R16, R52 ;  /* 0x000000100434723c */ /* 0x048ff00000041834 */
[C---:B-1----:R-:W-:Y:S08]  /*b870*/  HMMA.16816.F32.BF16 R60, R4.reuse, R12, R60 ;  /* 0x0000000c043c723c */ /* 0x042ff0000004183c */
[C---:B------:R-:W-:Y:S01]  /*b880*/  HMMA.16816.F32.BF16 R64, R4.reuse, R14, R64 ;  /* 0x0000000e0440723c */ /* 0x040fe20000041840 */
[----:B------:R-:W1:Y:S07]  /*b890*/  LDSM.16.MT88.4 R12, [R192+0x11000] ;  /* 0x01100000c00c783b */ /* 0x000e6e0000004200 */
[C---:B------:R-:W-:Y:S01]  /*b8a0*/  HMMA.16816.F32.BF16 R56, R4.reuse, R18, R56 ;  /* 0x000000120438723c */ /* 0x040fe20000041838 */
[----:B------:R-:W3:Y:S07]  /*b8b0*/  LDSM.16.MT88.4 R16, [R193+0x11000] ;  /* 0x01100000c110783b */ /* 0x000eee0000004200 */
[C---:B----4-:R-:W-:Y:S08]  /*b8c0*/  HMMA.16816.F32.BF16 R68, R4.reuse, R8, R68 ;  /* 0x000000080444723c */ /* 0x050ff00000041844 */
        /* <DEDUP_REMOVED lines=30> */
[----:B----4-:R-:W-:Y:S01]  /*bab0*/  HMMA.16816.F32.BF16 R128, R4, R8, R128 ;  /* 0x000000080480723c */ /* 0x010fe20000041880 */
[----:B------:R-:W-:Y:S02]  /*bac0*/  FADD.FTZ R219, R153, R152 ;  /* 0x0000009899db7221 */ /* 0x000fe40000010000 */
[----:B------:R-:W-:-:S05]  /*bad0*/  FADD.FTZ R217, R150, R169 ;  /* 0x000000a996d97221 */ /* 0x000fca0000010000 */
        /* <DEDUP_REMOVED lines=19> */
[C---:B----4-:R-:W-:Y:S08]  /*bc10*/  HMMA.16816.F32.BF16 R76, R4.reuse, R8, R76 ;  /* 0x00000008044c723c */ /* 0x050ff0000004184c */
[C---:B------:R-:W-:Y:S08]  /*bc20*/  HMMA.16816.F32.BF16 R80, R4.reuse, R10, R80 ;  /* 0x0000000a0450723c */ /* 0x040ff00000041850 */
[C---:B--2---:R-:W-:Y:S08]  /*bc30*/  HMMA.16816.F32.BF16 R84, R4.reuse, R24, R84 ;  /* 0x000000180454723c */ /* 0x044ff00000041854 */
[C---:B------:R-:W-:Y:S08]  /*bc40*/  HMMA.16816.F32.BF16 R88, R4.reuse, R26, R88 ;  /* 0x0000001a0458723c */ /* 0x040ff00000041858 */
[C---:B-1----:R-:W-:Y:S08]  /*bc50*/  HMMA.16816.F32.BF16 R92, R4.reuse, R12, R92 ;  /* 0x0000000c045c723c */ /* 0x042ff0000004185c */
[C---:B------:R-:W-:Y:S08]  /*bc60*/  HMMA.16816.F32.BF16 R96, R4.reuse, R14, R96 ;  /* 0x0000000e0460723c */ /* 0x040ff00000041860 */
[----:B------:R-:W-:Y:S07]  /*bc70*/  HMMA.16816.F32.BF16 R112, R4, R132, R112 ;  /* 0x000000840470723c */ /* 0x000fee0000041870 */
[----:B------:R-:W-:Y:S11]  /*bc80*/  MOV R132, R146 ;  /* 0x0000009200847202 */ /* 0x000ff60000000f00 */
[----:B------:R-:W-:Y:S01]  /*bc90*/  @!UPT UIADD3 URZ, URZ, URZ, URZ ;  /* 0x0000003f3f3ff290 */ /* 0x000fe2000fffe03f */
.L_x_2160:
        /* <DEDUP_REMOVED lines=45> */
.L_x_2172:
        /* <DEDUP_REMOVED lines=76> */
.L_x_2169:
[----:B------:R-:W-:Y:S01]  /*c430*/  ISETP.GE.AND P5, PT, R208, c[0x0][0x220], PT ;  /* 0x00008800d0007a0c */ /* 0x000fe20003fa6270 */
[----:B------:R-:W-:Y:S01]  /*c440*/  UISETP.GT.AND UP2, UPT, UR25, UR19, UPT ;  /* 0x000000131900728c */ /* 0x000fe2000bf44270 */
[CC--:B------:R-:W-:Y:S02]  /*c450*/  LEA R222, P0, R3.reuse, R220.reuse, 0x1 ;  /* 0x000000dc03de7211 */ /* 0x0c0fe400078008ff */
[----:B------:R-:W-:Y:S02]  /*c460*/  ISETP.GE.AND P4, PT, R204, c[0x0][0x220], PT ;  /* 0x00008800cc007a0c */ /* 0x000fe40003f86270 */
[-C--:B------:R-:W-:Y:S02]  /*c470*/  LEA.HI.X R223, R3, R221.reuse, R218, 0x1, P0 ;  /* 0x000000dd03df7211 */ /* 0x080fe400000f0cda */
[----:B------:R-:W-:Y:S02]  /*c480*/  ISETP.GE.AND P3, PT, R203, c[0x0][0x220], PT ;  /* 0x00008800cb007a0c */ /* 0x000fe40003f66270 */
[----:B------:R-:W-:Y:S03]  /*c490*/  IADD3 R3, P0, R3, UR23, RZ ;  /* 0x0000001703037c10 */ /* 0x000fe6000ff1e0ff */
[----:B------:R-:W-:Y:S01]  /*c4a0*/  @P5 STS.128 [R206+0xc000], RZ ;  /* 0x00c000ffce005388 */ /* 0x000fe20000000c00 */
[CC--:B------:R-:W-:Y:S02]  /*c4b0*/  @!P5 LEA R240, P6, R3.reuse, R220.reuse, 0x1 ;  /* 0x000000dc03f0d211 */ /* 0x0c0fe400078c08ff */
[----:B------:R-:W-:Y:S02]  /*c4c0*/  IADD3.X R224, R218, UR22, RZ, P0, !PT ;  /* 0x00000016dae07c10 */ /* 0x000fe400087fe4ff */
[CC--:B------:R-:W-:Y:S01]  /*c4d0*/  @!P4 LEA R234, P1, R3.reuse, R220.reuse, 0x1 ;  /* 0x000000dc03eac211 */ /* 0x0c0fe200078208ff */
[----:B------:R-:W-:Y:S01]  /*c4e0*/  @!PT LDS RZ, [RZ] ;  /* 0x00000000fffff984 */ /* 0x000fe20000000800 */
[----:B------:R-:W-:Y:S01]  /*c4f0*/  @!PT LDS RZ, [RZ] ;  /* 0x00000000fffff984 */ /* 0x000fe20000000800 */
[----:B------:R-:W-:Y:S01]  /*c500*/  @!PT LDS RZ, [RZ] ;  /* 0x00000000fffff984 */ /* 0x000fe20000000800 */
[----:B------:R1:W-:Y:S01]  /*c510*/  @!P5 LDGSTS.E.BYPASS.LTC128B.128 [R206+0xc000], [R222.64] ;  /* 0x0c000000decedfae */ /* 0x0003e2000b901d5c */
[CCC-:B------:R-:W-:Y:S02]  /*c520*/  @!P5 LEA.HI.X R241, R3.reuse, R221.reuse, R224.reuse, 0x1, P6 ;  /* 0x000000dd03f1d211 */ /* 0x1c0fe400030f0ce0 */
[CCC-:B------:R-:W-:Y:S02]  /*c530*/  @!P4 LEA.HI.X R235, R3.reuse, R221.reuse, R224.reuse, 0x1, P1 ;  /* 0x000000dd03ebc211 */ /* 0x1c0fe400008f0ce0 */
[CC--:B------:R-:W-:Y:S01]  /*c540*/  @!P3 LEA R232, P0, R3.reuse, R220.reuse, 0x1 ;  /* 0x000000dc03e8b211 */ /* 0x0c0fe200078008ff */
[----:B------:R-:W-:Y:S01]  /*c550*/  @P4 STS.128 [R206+0xe000], RZ ;  /* 0x00e000ffce004388 */ /* 0x000fe20000000c00 */
[C---:B------:R-:W-:Y:S02]  /*c560*/  IADD3 R225, P2, R3.reuse, UR23, RZ ;  /* 0x0000001703e17c10 */ /* 0x040fe4000ff5e0ff */
[-C--:B------:R-:W-:Y:S02]  /*c570*/  @!P3 LEA.HI.X R233, R3, R221.reuse, R224, 0x1, P0 ;  /* 0x000000dd03e9b211 */ /* 0x080fe400000f0ce0 */
[CC--:B------:R-:W-:Y:S01]  /*c580*/  @!P5 LEA R238, P1, R225.reuse, R220.reuse, 0x1 ;  /* 0x000000dce1eed211 */ /* 0x0c0fe200078208ff */
[----:B------:R-:W-:Y:S01]  /*c590*/  @!PT LDS RZ, [RZ] ;  /* 0x00000000fffff984 */ /* 0x000fe20000000800 */
[----:B------:R-:W-:Y:S01]  /*c5a0*/  @!PT LDS RZ, [RZ] ;  /* 0x00000000fffff984 */ /* 0x000fe20000000800 */
[----:B------:R-:W-:Y:S01]  /*c5b0*/  @!PT LDS RZ, [RZ] ;  /* 0x00000000fffff984 */ /* 0x000fe20000000800 */
[----:B------:R1:W-:Y:S01]  /*c5c0*/  @!P4 LDGSTS.E.BYPASS.LTC128B.128 [R206+0xe000], [R222.64+0x80] ;  /* 0x0e000080dececfae */ /* 0x0003e2000b901d5c */
[----:B------:R-:W-:Y:S02]  /*c5d0*/  IADD3.X R224, R224, UR22, RZ, P2, !PT ;  /* 0x00000016e0e07c10 */ /* 0x000fe400097fe4ff */
[CC--:B------:R-:W-:Y:S02]  /*c5e0*/  @!P4 LEA R230, P0, R225.reuse, R220.reuse, 0x1 ;  /* 0x000000dce1e6c211 */ /* 0x0c0fe400078008ff */
[CCC-:B------:R-:W-:Y:S01]  /*c5f0*/  @!P5 LEA.HI.X R239, R225.reuse, R221.reuse, R224.reuse, 0x1, P1 ;  /* 0x000000dde1efd211 */ /* 0x1c0fe200008f0ce0 */
[----:B------:R-:W-:Y:S01]  /*c600*/  @P3 STS.128 [R206+0x10000], RZ ;  /* 0x010000ffce003388 */ /* 0x000fe20000000c00 */
[CCC-:B------:R-:W-:Y:S02]  /*c610*/  @!P4 LEA.HI.X R231, R225.reuse, R221.reuse, R224.reuse, 0x1, P0 ;  /* 0x000000dde1e7c211 */ /* 0x1c0fe400000f0ce0 */
[CC--:B------:R-:W-:Y:S02]  /*c620*/  @!P3 LEA R228, P2, R225.reuse, R220.reuse, 0x1 ;  /* 0x000000dce1e4b211 */ /* 0x0c0fe400078408ff */
[C---:B------:R-:W-:Y:S01]  /*c630*/  IADD3 R3, P6, R225.reuse, UR23, RZ ;  /* 0x00000017e1037c10 */ /* 0x040fe2000ffde0ff */
[----:B------:R-:W-:Y:S01]  /*c640*/  @!PT LDS RZ, [RZ] ;  /* 0x00000000fffff984 */ /* 0x000fe20000000800 */
[----:B------:R-:W-:Y:S01]  /*c650*/  @!PT LDS RZ, [RZ] ;  /* 0x00000000fffff984 */ /* 0x000fe20000000800 */
[----:B------:R-:W-:Y:S01]  /*c660*/  @!PT LDS RZ, [RZ] ;  /* 0x00000000fffff984 */ /* 0x000fe20000000800 */
[----:B------:R1:W-:Y:S01]  /*c670*/  @!P3 LDGSTS.E.BYPASS.LTC128B.128 [R206+0x10000], [R222.64+0x100] ;  /* 0x10000100decebfae */ /* 0x0003e2000b901d5c */
[-C--:B------:R-:W-:Y:S02]  /*c680*/  @!P3 LEA.HI.X R229, R225, R221.reuse, R224, 0x1, P2 ;  /* 0x000000dde1e5b211 */ /* 0x080fe400010f0ce0 */
[----:B------:R-:W-:Y:S02]  /*c690*/  IADD3.X R218, R224, UR22, RZ, P6, !PT ;  /* 0x00000016e0da7c10 */ /* 0x000fe4000b7fe4ff */
        /* <DEDUP_REMOVED lines=12> */
[----:B------:R-:W-:Y:S05]  /*c760*/  PLOP3.LUT P0, PT, PT, PT, UP2, 0x80, 0x0 ;  /* 0x000000000000781c */ /* 0x000fea0003f0f028 */
        /* <DEDUP_REMOVED lines=43> */
[----:B-1----:R-:W-:Y:S05]  /*ca20*/  MOV R221, R223 ;  /* 0x000000df00dd7202 */ /* 0x002fea0000000f00 */
        /* <DEDUP_REMOVED lines=151> */
[C---:B--2---:R-:W-:Y:S04]  /*d3a0*/  HMMA.16816.F32.BF16 R20, R172.reuse, R136, R20 ;  /* 0x00000088ac14723c */ /* 0x044fe80000041814 */
[----:B------:R-:W2:Y:S01]  /*d3b0*/  MUFU.TANH R218, R218 ;  /* 0x000000da00da7308 */ /* 0x000ea20000002400 */
[----:B------:R-:W-:Y:S01]  /*d3c0*/  BAR.SYNC.DEFER_BLOCKING 0x0 ;  /* 0x0000000000007b1d */ /* 0x000fe20000010000 */
[----:B------:R-:W-:Y:S02]  /*d3d0*/  FMUL.FTZ R224, R5, c[0x0][0x2ec] ;  /* 0x0000bb0005e07a20 */ /* 0x000fe40000410000 */
[C---:B------:R-:W-:Y:S04]  /*d3e0*/  HMMA.16816.F32.BF16 R24, R172.reuse, R138, R24 ;  /* 0x0000008aac18723c */ /* 0x040fe80000041818 */
[----:B------:R-:W-:Y:S02]  /*d3f0*/  FMUL.FTZ R225, R6, c[0x0][0x2ec] ;  /* 0x0000bb0006e17a20 */ /* 0x000fe40000410000 */
[----:B------:R-:W3:Y:S01]  /*d400*/  MUFU.TANH R224, R224 ;  /* 0x000000e000e07308 */ /* 0x000ee20000002400 */
[----:B------:R-:W-:Y:S02]  /*d410*/  FMUL.FTZ R3, R7, c[0x0][0x2ec] ;  /* 0x0000bb0007037a20 */ /* 0x000fe40000410000 */
[----:B------:R-:W-:Y:S03]  /*d420*/  FMUL.FTZ R226, R8, c[0x0][0x2ec] ;  /* 0x0000bb0008e27a20 */ /* 0x000fe60000410000 */
[----:B------:R-:W-:Y:S02]  /*d430*/  FMUL.FTZ R229, R9, c[0x0][0x2ec] ;  /* 0x0000bb0009e57a20 */ /* 0x000fe40000410000 */
[----:B------:R-:W-:Y:S02]  /*d440*/  FMUL.FTZ R228, R10, c[0x0][0x2ec] ;  /* 0x0000bb000ae47a20 */ /* 0x000fe40000410000 */
[----:B------:R-:W2:Y:S01]  /*d450*/  MUFU.TANH R225, R225 ;  /* 0x000000e100e17308 */ /* 0x000ea20000002400 */
[----:B------:R-:W-:Y:S02]  /*d460*/  FMUL.FTZ R227, R11, c[0x0][0x2ec] ;  /* 0x0000bb000be37a20 */ /* 0x000fe40000410000 */
[----:B----4-:R-:W-:Y:S02]  /*d470*/  FMUL.FTZ R233, R12, c[0x0][0x2ec] ;  /* 0x0000bb000ce97a20 */ /* 0x010fe40000410000 */
[----:B------:R-:W-:Y:S02]  /*d480*/  FMUL.FTZ R232, R13, c[0x0][0x2ec] ;  /* 0x0000bb000de87a20 */ /* 0x000fe40000410000 */
[----:B------:R-:W-:Y:S01]  /*d490*/  FMUL.FTZ R231, R14, c[0x0][0x2ec] ;  /* 0x0000bb000ee77a20 */ /* 0x000fe20000410000 */
[C---:B-1----:R-:W-:Y:S02]  /*d4a0*/  HMMA.16816.F32.BF16 R28, R172.reuse, R132, R28 ;  /* 0x00000084ac1c723c */ /* 0x042fe4000004181c */
[----:B------:R-:W1:Y:S01]  /*d4b0*/  MUFU.TANH R3, R3 ;  /* 0x0000000300037308 */ /* 0x000e620000002400 */
[----:B------:R-:W-:Y:S02]  /*d4c0*/  FMUL.FTZ R230, R15, c[0x0][0x2ec] ;  /* 0x0000bb000fe67a20 */ /* 0x000fe40000410000 */
[----:B------:R-:W-:Y:S02]  /*d4d0*/  FMUL.FTZ R236, R16, c[0x0][0x2ec] ;  /* 0x0000bb0010ec7a20 */ /* 0x000fe40000410000 */
[----:B-----5:R-:W-:Y:S01]  /*d4e0*/  FMUL.FTZ R239, R17, c[0x0][0x2ec] ;  /* 0x0000bb0011ef7a20 */ /* 0x020fe20000410000 */
[----:B------:R-:W-:Y:S04]  /*d4f0*/  HMMA.16816.F32.BF16 R32, R172, R134, R32 ;  /* 0x00000086ac20723c */ /* 0x000fe80000041820 */
[----:B------:R-:W4:Y:S01]  /*d500*/  MUFU.TANH R226, R226 ;  /* 0x000000e200e27308 */ /* 0x000f220000002400 */
[----:B------:R-:W-:Y:S02]  /*d510*/  FMUL.FTZ R235, R18, c[0x0][0x2ec] ;  /* 0x0000bb0012eb7a20 */ /* 0x000fe40000410000 */
[----:B------:R-:W-:Y:S02]  /*d520*/  FMUL.FTZ R234, R19, c[0x0][0x2ec] ;  /* 0x0000bb0013ea7a20 */ /* 0x000fe40000410000 */
[----:B------:R-:W-:Y:S03]  /*d530*/  FMUL.FTZ R240, R20, c[0x0][0x2ec] ;  /* 0x0000bb0014f07a20 */ /* 0x000fe60000410000 */
[----:B------:R-:W-:Y:S02]  /*d540*/  FMUL.FTZ R243, R21, c[0x0][0x2ec] ;  /* 0x0000bb0015f37a20 */ /* 0x000fe40000410000 */
[----:B------:R-:W1:Y:S01]  /*d550*/  MUFU.TANH R229, R229 ;  /* 0x000000e500e57308 */ /* 0x000e620000002400 */
[----:B------:R-:W-:Y:S02]  /*d560*/  FMUL.FTZ R238, R22, c[0x0][0x2ec] ;  /* 0x0000bb0016ee7a20 */ /* 0x000fe40000410000 */
[----:B------:R-:W-:Y:S02]  /*d570*/  FMUL.FTZ R237, R23, c[0x0][0x2ec] ;  /* 0x0000bb0017ed7a20 */ /* 0x000fe40000410000 */
[----:B------:R-:W-:Y:S02]  /*d580*/  FMUL.FTZ R246, R24, c[0x0][0x2ec] ;  /* 0x0000bb0018f67a20 */ /* 0x000fe40000410000 */
[----:B------:R-:W-:Y:S02]  /*d590*/  FMUL.FTZ R244, R25, c[0x0][0x2ec] ;  /* 0x0000bb0019f47a20 */ /* 0x000fe40000410000 */
[----:B------:R-:W-:Y:S01]  /*d5a0*/  FMUL.FTZ R242, R26, c[0x0][0x2ec] ;  /* 0x0000bb001af27a20 */ /* 0x000fe20000410000 */
        /* <DEDUP_REMOVED lines=8> */
[----:B------:R-:W-:Y:S02]  /*d630*/  FMUL.FTZ R251, R33, c[0x0][0x2ec] ;  /* 0x0000bb0021fb7a20 */ /* 0x000fe40000410000 */
[----:B------:R-:W-:Y:S02]  /*d640*/  FMUL.FTZ R250, R34, c[0x0][0x2ec] ;  /* 0x0000bb0022fa7a20 */ /* 0x000fe40000410000 */
[----:B------:R-:W-:Y:S03]  /*d650*/  FMUL.FTZ R249, R35, c[0x0][0x2ec] ;  /* 0x0000bb0023f97a20 */ /* 0x000fe60000410000 */
[----:B------:R-:W1:Y:S10]  /*d660*/  MUFU.TANH R227, R227 ;  /* 0x000000e300e37308 */ /* 0x000e740000002400 */
[----:B------:R-:W1:Y:S01]  /*d670*/  MUFU.TANH R233, R233 ;  /* 0x000000e900e97308 */ /* 0x000e620000002400 */
[----:B-----5:R-:W-:Y:S09]  /*d680*/  MOV R220, R222 ;  /* 0x000000de00dc7202 */ /* 0x020ff20000000f00 */
        /* <DEDUP_REMOVED lines=21> */
[----:B------:R-:W1:Y:S01]  /*d7e0*/  MUFU.TANH R249, R249 ;  /* 0x000000f900f97308 */ /* 0x000e620000002400 */
[----:B------:R-:W-:-:S05]  /*d7f0*/  @!P0 BRA `(.L_x_2170) ;  /* 0x000009f000008947 */ /* 0x000fca0003800000 */
[----:B--234-:R-:W-:Y:S01]  /*d800*/  PLOP3.LUT P0, PT, PT, PT, UP6, 0x80, 0x0 ;  /* 0x000000000000781c */ /* 0x01cfe20003f0f068 */
        /* <DEDUP_REMOVED lines=9> */
[----:B------:R-:W2:Y:S08]  /*d8a0*/  R2UR UR33, R5 ;  /* 0x00000000052173c2 */ /* 0x000eb000000e0000 */
[----:B------:R-:W3:Y:S01]  /*d8b0*/  R2UR UR27, R4 ;  /* 0x00000000041b73c2 */ /* 0x000ee200000e0000 */
[----:B--2---:R-:W-:Y:S04]  /*d8c0*/  UIMAD.WIDE.U32 UR36, UR11, UR33, URZ ;  /* 0x000000210b2472a5 */ /* 0x004fe8000f8e003f */
[----:B------:R-:W-:Y:S02]  /*d8d0*/  UIADD3 UR32, -UR37, URZ, URZ ;  /* 0x0000003f25207290 */ /* 0x000fe4000fffe13f */
[----:B---3--:R-:W-:Y:S02]  /*d8e0*/  UIMAD.WIDE.U32 UR38, UR11, UR27, URZ ;  /* 0x0000001b0b2672a5 */ /* 0x008fe4000f8e003f */
        /* <DEDUP_REMOVED lines=25> */
[----:B------:R-:W2:Y:S01]  /*da80*/  R2UR UR4, R8 ;  /* 0x00000000080473c2 */ /* 0x000ea200000e0000 */
[----:B------:R-:W-:Y:S02]  /*da90*/  LEA R10, P1, R6, UR30, 0x2 ;  /* 0x0000001e060a7c11 */ /* 0x000fe4000f8210ff */
[----:B------:R-:W-:Y:S02]  /*daa0*/  LEA.HI.X.SX32 R9, R4, UR31, 0x2, P0 ;  /* 0x0000001f04097c11 */ /* 0x000fe400080f16ff */
[----:B------:R-:W-:Y:S03]  /*dab0*/  LEA.HI.X.SX32 R11, R5, UR31, 0x2, P1 ;  /* 0x0000001f050b7c11 */ /* 0x000fe600088f16ff */
[----:B------:R-:W3:Y:S08]  /*dac0*/  R2UR UR5, R9 ;  /* 0x00000000090573c2 */ /* 0x000ef000000e0000 */
[----:B------:R-:W4:Y:S08]  /*dad0*/  R2UR UR32, R10 ;  /* 0x000000000a2073c2 */ /* 0x000f3000000e0000 */
[----:B------:R-:W5:Y:S01]  /*dae0*/  R2UR UR33, R11 ;  /* 0x000000000b2173c2 */ /* 0x000f6200000e0000 */
[----:B--2---:R-:W-:Y:S01]  /*daf0*/  MOV R14, UR4 ;  /* 0x00000004000e7c02 */ /* 0x004fe20008000f00 */
[----:B---3--:R-:W-:Y:S01]  /*db00*/  IMAD.U32 R15, RZ, RZ, UR5 ;  /* 0x00000005ff0f7e24 */ /* 0x008fe2000f8e00ff */
[----:B------:R-:W-:Y:S04]  /*db10*/  ULDC.64 UR4, c[0x0][0x198] ;  /* 0x0000660000047ab9 */ /* 0x000fe80000000a00 */
[----:B------:R-:W2:Y:S01]  /*db20*/  LDG.E R5, [R14.64] ;  /* 0x0000001c0e057981 */ /* 0x000ea2000c1e1900 */
[----:B----4-:R-:W-:Y:S01]  /*db30*/  MOV R12, UR32 ;  /* 0x00000020000c7c02 */ /* 0x010fe20008000f00 */
[----:B------:R-:W-:Y:S04]  /*db40*/  UIADD3 UR32, UR37, -UR35, URZ ;  /* 0x8000002325207290 */ /* 0x000fe8000fffe03f */
[----:B------:R-:W-:Y:S01]  /*db50*/  UIMAD UR32, UR32, UR6, -UR9 ;  /* 0x00000006202072a4 */ /* 0x000fe2000f8e0a09 */
[----:B-----5:R-:W-:Y:S03]  /*db60*/  IMAD.U32 R13, RZ, RZ, UR33 ;  /* 0x00000021ff0d7e24 */ /* 0x020fe6000f8e00ff */
[----:B------:R-:W-:Y:S02]  /*db70*/  USHF.R.S32.HI UR27, URZ, 0x1f, UR32 ;  /* 0x0000001f3f1b7899 */ /* 0x000fe40008011420 */
[----:B------:R-:W-:Y:S01]  /*db80*/  UIMAD.WIDE.U32 UR34, UR32, UR4, URZ ;  /* 0x00000004202272a5 */ /* 0x000fe2000f8e003f */
[----:B------:R-:W2:Y:S01]  /*db90*/  LDG.E R6, [R12.64] ;  /* 0x0000001c0c067981 */ /* 0x000ea2000c1e1900 */
[----:B------:R-:W-:Y:S04]  /*dba0*/  UIMAD UR27, UR27, UR4, URZ ;  /* 0x000000041b1b72a4 */ /* 0x000fe8000f8e023f */
[----:B------:R-:W-:Y:S01]  /*dbb0*/  IMAD.U32 R4, RZ, RZ, UR34 ;  /* 0x00000022ff047e24 */ /* 0x000fe2000f8e00ff */
[----:B------:R-:W-:Y:S04]  /*dbc0*/  UIMAD UR27, UR32, UR5, UR27 ;  /* 0x00000005201b72a4 */ /* 0x000fe8000f8e021b */
[----:B------:R-:W-:Y:S01]  /*dbd0*/  UIADD3 UR27, UR35, UR27, URZ ;  /* 0x0000001b231b7290 */ /* 0x000fe2000fffe03f */
[----:B--2---:R-:W-:Y:S02]  /*dbe0*/  IADD3 R6, -R5, R6, RZ ;  /* 0x0000000605067210 */ /* 0x004fe40007ffe1ff */
[----:B------:R-:W-:Y:S03]  /*dbf0*/  MOV R5, UR35 ;  /* 0x0000002300057c02 */ /* 0x000fe60008000f00 */
[----:B------:R-:W-:Y:S01]  /*dc00*/  IMAD.U32 R5, RZ, RZ, UR27 ;  /* 0x0000001bff057e24 */ /* 0x000fe2000f8e00ff */
[----:B------:R-:W-:Y:S03]  /*dc10*/  SHF.R.S32.HI R7, RZ, 0x1f, R6 ;  /* 0x0000001fff077819 */ /* 0x000fe60000011406 */
[C---:B------:R-:W-:Y:S04]  /*dc20*/  IMAD.WIDE.U32 R4, R6.reuse, c[0x0][0x180], R4 ;  /* 0x0000600006047a25 */ /* 0x040fe800078e0004 */
[----:B------:R-:W-:Y:S04]  /*dc30*/  IMAD R7, R7, c[0x0][0x180], RZ ;  /* 0x0000600007077a24 */ /* 0x000fe800078e02ff */
[----:B------:R-:W-:Y:S05]  /*dc40*/  IMAD R7, R6, c[0x0][0x184], R7 ;  /* 0x0000610006077a24 */ /* 0x000fea00078e0207 */
[----:B------:R-:W-:Y:S02]  /*dc50*/  IADD3 R6, R5, R7, RZ ;  /* 0x0000000705067210 */ /* 0x000fe40007ffe0ff */
.L_x_2171:
        /* <DEDUP_REMOVED lines=89> */
.L_x_2170:
[----:B--234-:R-:W-:Y:S01]  /*e1f0*/  IMAD.U32 R4, RZ, RZ, UR25 ;  /* 0x00000019ff047e24 */ /* 0x01cfe2000f8e00ff */
[----:B------:R-:W-:Y:S01]  /*e200*/  LDSM.16.MT88.4 R20, [R194+0xc000] ;  /* 0x00c00000c214783b */ /* 0x000fe20000004200 */
[----:B------:R-:W-:Y:S02]  /*e210*/  UISETP.GT.AND UP2, UPT, UR25, UR19, UPT ;  /* 0x000000131900728c */ /* 0x000fe4000bf44270 */
[----:B------:R-:W-:Y:S05]  /*e220*/  IMAD R4, R4, 0x40, R205 ;  /* 0x0000004004047824 */ /* 0x000fea00078e02cd */
[C---:B------:R-:W-:Y:S01]  /*e230*/  IADD3 R6, R4.reuse, 0x1, RZ ;  /* 0x0000000104067810 */ /* 0x040fe20007ffe0ff */
[----:B------:R-:W-:Y:S01]  /*e240*/  LDSM.16.MT88.4 R28, [R193+0xc000] ;  /* 0x00c00000c11c783b */ /* 0x000fe20000004200 */
[----:B------:R-:W-:Y:S02]  /*e250*/  ISETP.GE.AND P2, PT, R4, R210, PT ;  /* 0x000000d20400720c */ /* 0x000fe40003f46270 */
[C---:B------:R-:W-:Y:S02]  /*e260*/  ISETP.GE.AND P1, PT, R6.reuse, R212, PT ;  /* 0x000000d40600720c */ /* 0x040fe40003f26270 */
[C---:B------:R-:W-:Y:S02]  /*e270*/  ISETP.GE.AND P6, PT, R6.reuse, R210, PT ;  /* 0x000000d20600720c */ /* 0x040fe40003fc6270 */
[----:B------:R-:W-:Y:S02]  /*e280*/  ISETP.GE.OR P1, PT, R6, R211, !P1 ;  /* 0x000000d30600720c */ /* 0x000fe40004f26670 */
[-C--:B------:R-:W-:Y:S02]  /*e290*/  ISETP.GE.OR P2, PT, R4, R207.reuse, !P2 ;  /* 0x000000cf0400720c */ /* 0x080fe40005746670 */
[----:B------:R-:W-:Y:S02]  /*e2a0*/  ISETP.GE.OR P6, PT, R6, R207, !P6 ;  /* 0x000000cf0600720c */ /* 0x000fe400077c6670 */
[----:B------:R-:W-:Y:S02]  /*e2b0*/  IADD3 R6, R4, 0x10, RZ ;  /* 0x0000001004067810 */ /* 0x000fe40007ffe0ff */
[----:B------:R-:W-:Y:S02]  /*e2c0*/  FSEL R225, R225, -INF , !P2 ;  /* 0xff800000e1e17808 */ /* 0x000fe40005000000 */
[----:B------:R-:W-:Y:S02]  /*e2d0*/  FSEL R224, R224, -INF , !P1 ;  /* 0xff800000e0e07808 */ /* 0x000fe40004800000 */
[C---:B------:R-:W-:Y:S02]  /*e2e0*/  ISETP.GE.AND P2, PT, R6.reuse, R212, PT ;  /* 0x000000d40600720c */ /* 0x040fe40003f46270 */
[C---:B------:R-:W-:Y:S02]  /*e2f0*/  ISETP.GE.AND P1, PT, R6.reuse, R210, PT ;  /* 0x000000d20600720c */ /* 0x040fe40003f26270 */
[C---:B------:R-:W-:Y:S02]  /*e300*/  ISETP.GE.OR P2, PT, R6.reuse, R211, !P2 ;  /* 0x000000d30600720c */ /* 0x040fe40005746670 */
[----:B------:R-:W-:Y:S02]  /*e310*/  ISETP.GE.OR P1, PT, R6, R207, !P1 ;  /* 0x000000cf0600720c */ /* 0x000fe40004f26670 */
[C---:B------:R-:W-:Y:S02]  /*e320*/  IADD3 R6, R4.reuse, 0x18, RZ ;  /* 0x0000001804067810 */ /* 0x040fe40007ffe0ff */
[----:B------:R-:W-:Y:S02]  /*e330*/  IADD3 R5, R4, 0x8, RZ ;  /* 0x0000000804057810 */ /* 0x000fe40007ffe0ff */
[----:B-1----:R-:W-:Y:S02]  /*e340*/  FSEL R164, R233, -INF , !P2 ;  /* 0xff800000e9a47808 */ /* 0x002fe40005000000 */
[-C--:B------:R-:W-:Y:S02]  /*e350*/  ISETP.GE.AND P2, PT, R6, R212.reuse, PT ;  /* 0x000000d40600720c */ /* 0x080fe40003f46270 */
[C---:B------:R-:W-:Y:S02]  /*e360*/  ISETP.GE.AND P5, PT, R5.reuse, R212, PT ;  /* 0x000000d40500720c */ /* 0x040fe40003fa6270 */
[C---:B------:R-:W-:Y:S02]  /*e370*/  ISETP.GE.AND P4, PT, R5.reuse, R210, PT ;  /* 0x000000d20500720c */ /* 0x040fe40003f86270 */
[-C--:B------:R-:W-:Y:S02]  /*e380*/  ISETP.GE.AND P3, PT, R4, R212.reuse, PT ;  /* 0x000000d40400720c */ /* 0x080fe40003f66270 */
[-C--:B------:R-:W-:Y:S02]  /*e390*/  ISETP.GE.OR P2, PT, R6, R211.reuse, !P2 ;  /* 0x000000d30600720c */ /* 0x080fe40005746670 */
[C---:B------:R-:W-:Y:S02]  /*e3a0*/  ISETP.GE.OR P5, PT, R5.reuse, R211, !P5 ;  /* 0x000000d30500720c */ /* 0x040fe40006fa6670 */
[----:B------:R-:W-:Y:S02]  /*e3b0*/  ISETP.GE.OR P4, PT, R5, R207, !P4 ;  /* 0x000000cf0500720c */ /* 0x000fe40006786670 */
[CC--:B------:R-:W-:Y:S02]  /*e3c0*/  ISETP.GE.OR P3, PT, R4.reuse, R211.reuse, !P3 ;  /* 0x000000d30400720c */ /* 0x0c0fe40005f66670 */
[C---:B------:R-:W-:Y:S02]  /*e3d0*/  IADD3 R9, R4.reuse, 0x20, RZ ;  /* 0x0000002004097810 */ /* 0x040fe40007ffe0ff */
[----:B------:R-:W-:Y:S02]  /*e3e0*/  IADD3 R5, R4, 0x9, RZ ;  /* 0x0000000904057810 */ /* 0x000fe40007ffe0ff */
[----:B------:R-:W-:Y:S02]  /*e3f0*/  FSEL R142, R236, -INF , !P2 ;  /* 0xff800000ec8e7808 */ /* 0x000fe40005000000 */
[----:B------:R-:W-:Y:S02]  /*e400*/  FSEL R218, R218, -INF , !P3 ;  /* 0xff800000dada7808 */ /* 0x000fe40005800000 */
[-C--:B------:R-:W-:Y:S02]  /*e410*/  ISETP.GE.AND P2, PT, R9, R212.reuse, PT ;  /* 0x000000d40900720c */ /* 0x080fe40003f46270 */
[C---:B------:R-:W-:Y:S02]  /*e420*/  ISETP.GE.AND P0, PT, R5.reuse, R212, PT ;  /* 0x000000d40500720c */ /* 0x040fe40003f06270 */
[----:B------:R-:W-:Y:S02]  /*e430*/  ISETP.GE.AND P3, PT, R5, R210, PT ;  /* 0x000000d20500720c */ /* 0x000fe40003f66270 */
[-C--:B------:R-:W-:Y:S02]  /*e440*/  ISETP.GE.OR P2, PT, R9, R211.reuse, !P2 ;  /* 0x000000d30900720c */ /* 0x080fe40005746670 */
[C---:B------:R-:W-:Y:S02]  /*e450*/  ISETP.GE.OR P0, PT, R5.reuse, R211, !P0 ;  /* 0x000000d30500720c */ /* 0x040fe40004706670 */
[----:B------:R-:W-:Y:S02]  /*e460*/  ISETP.GE.OR P3, PT, R5, R207, !P3 ;  /* 0x000000cf0500720c */ /* 0x000fe40005f66670 */
[C---:B------:R-:W-:Y:S02]  /*e470*/  IADD3 R5, R4.reuse, 0x11, RZ ;  /* 0x0000001104057810 */ /* 0x040fe40007ffe0ff */
[----:B------:R-:W-:Y:S02]  /*e480*/  IADD3 R8, R4, 0x21, RZ ;  /* 0x0000002104087810 */ /* 0x000fe40007ffe0ff */
[----:B------:R-:W-:Y:S02]  /*e490*/  FSEL R160, R240, -INF , !P2 ;  /* 0xff800000f0a07808 */ /* 0x000fe40005000000 */
[----:B------:R-:W-:Y:S02]  /*e4a0*/  FSEL R226, R226, -INF , !P5 ;  /* 0xff800000e2e27808 */ /* 0x000fe40006800000 */
[----:B------:R-:W-:Y:S02]  /*e4b0*/  FSEL R10, R229, -INF , !P0 ;  /* 0xff800000e50a7808 */ /* 0x000fe40004000000 */
[C---:B------:R-:W-:Y:S02]  /*e4c0*/  ISETP.GE.AND P5, PT, R5.reuse, R212, PT ;  /* 0x000000d40500720c */ /* 0x040fe40003fa6270 */
[C---:B------:R-:W-:Y:S02]  /*e4d0*/  ISETP.GE.AND P0, PT, R5.reuse, R210, PT ;  /* 0x000000d20500720c */ /* 0x040fe40003f06270 */
[C---:B------:R-:W-:Y:S02]  /*e4e0*/  ISETP.GE.AND P2, PT, R8.reuse, R212, PT ;  /* 0x000000d40800720c */ /* 0x040fe40003f46270 */
[C---:B------:R-:W-:Y:S02]  /*e4f0*/  ISETP.GE.OR P5, PT, R5.reuse, R211, !P5 ;  /* 0x000000d30500720c */ /* 0x040fe40006fa6670 */
[----:B------:R-:W-:Y:S02]  /*e500*/  ISETP.GE.OR P0, PT, R5, R207, !P0 ;  /* 0x000000cf0500720c */ /* 0x000fe40004706670 */
[----:B------:R-:W-:Y:S02]  /*e510*/  ISETP.GE.OR P2, PT, R8, R211, !P2 ;  /* 0x000000d30800720c */ /* 0x000fe40005746670 */
[----:B------:R-:W-:Y:S02]  /*e520*/  FMNMX.FTZ R12, R225, R0, !PT ;  /* 0x00000000e10c7209 */ /* 0x000fe40007810000 */
[----:B------:R-:W-:Y:S02]  /*e530*/  FSEL R5, R3, -INF , !P6 ;  /* 0xff80000003057808 */ /* 0x000fe40007000000 */
[----:B------:R-:W-:Y:S02]  /*e540*/  IADD3 R3, R4, 0x28, RZ ;  /* 0x0000002804037810 */ /* 0x000fe40007ffe0ff */
[----:B------:R-:W-:Y:S02]  /*e550*/  FSEL R7, R228, -INF , !P4 ;  /* 0xff800000e4077808 */ /* 0x000fe40006000000 */
[-C--:B------:R-:W-:Y:S02]  /*e560*/  ISETP.GE.AND P4, PT, R9, R210.reuse, PT ;  /* 0x000000d20900720c */ /* 0x080fe40003f86270 */
[----:B------:R-:W-:Y:S02]  /*e570*/  FSEL R158, R243, -INF , !P2 ;  /* 0xff800000f39e7808 */ /* 0x000fe40005000000 */
[----:B------:R-:W-:Y:S02]  /*e580*/  IADD3 R11, R4, 0x19, RZ ;  /* 0x00000019040b7810 */ /* 0x000fe40007ffe0ff */
[----:B------:R-:W-:Y:S02]  /*e590*/  ISETP.GE.AND P6, PT, R6, R210, PT ;  /* 0x000000d20600720c */ /* 0x000fe40003fc6270 */
[----:B------:R-:W-:Y:S02]  /*e5a0*/  ISETP.GE.AND P2, PT, R3, R212, PT ;  /* 0x000000d40300720c */ /* 0x000fe40003f46270 */
[----:B------:R-:W-:Y:S02]  /*e5b0*/  FMNMX.FTZ R12, R5, R12, !PT ;  /* 0x0000000c050c7209 */ /* 0x000fe40007810000 */
[-C--:B------:R-:W-:Y:S02]  /*e5c0*/  ISETP.GE.OR P4, PT, R9, R207.reuse, !P4 ;  /* 0x000000cf0900720c */ /* 0x080fe40006786670 */
[----:B------:R-:W-:Y:S02]  /*e5d0*/  FMNMX.FTZ R9, R218, R2, !PT ;  /* 0x00000002da097209 */ /* 0x000fe40007810000 */
[----:B------:R-:W-:Y:S02]  /*e5e0*/  FSEL R162, R232, -INF , !P5 ;  /* 0xff800000e8a27808 */ /* 0x000fe40006800000 */
[----:B------:R-:W-:Y:S02]  /*e5f0*/  ISETP.GE.AND P5, PT, R11, R212, PT ;  /* 0x000000d40b00720c */ /* 0x000fe40003fa6270 */
[----:B------:R-:W-:Y:S02]  /*e600*/  ISETP.GE.OR P6, PT, R6, R207, !P6 ;  /* 0x000000cf0600720c */ /* 0x000fe400077c6670 */
[----:B------:R-:W-:Y:S02]  /*e610*/  FSEL R227, R227, -INF , !P3 ;  /* 0xff800000e3e37808 */ /* 0x000fe40005800000 */
[----:B------:R-:W-:Y:S02]  /*e620*/  ISETP.GE.OR P2, PT, R3, R211, !P2 ;  /* 0x000000d30300720c */ /* 0x000fe40005746670 */
[----:B------:R-:W-:Y:S02]  /*e630*/  FMNMX.FTZ R12, R7, R12, !PT ;  /* 0x0000000c070c7209 */ /* 0x000fe40007810000 */
[----:B------:R-:W-:Y:S02]  /*e640*/  IADD3 R6, R4, 0x29, RZ ;  /* 0x0000002904067810 */ /* 0x000fe40007ffe0ff */
[----:B------:R-:W-:Y:S02]  /*e650*/  FMNMX.FTZ R9, R224, R9, !PT ;  /* 0x00000009e0097209 */ /* 0x000fe40007810000 */
[----:B------:R-:W-:Y:S02]  /*e660*/  FSEL R163, R231, -INF , !P1 ;  /* 0xff800000e7a37808 */ /* 0x000fe40004800000 */
[----:B------:R-:W-:Y:S02]  /*e670*/  FSEL R156, R246, -INF , !P2 ;  /* 0xff800000f69c7808 */ /* 0x000fe40005000000 */
[----:B------:R-:W-:Y:S02]  /*e680*/  ISETP.GE.OR P5, PT, R11, R211, !P5 ;  /* 0x000000d30b00720c */ /* 0x000fe40006fa6670 */
[----:B------:R-:W-:Y:S02]  /*e690*/  FMNMX.FTZ R12, R227, R12, !PT ;  /* 0x0000000ce30c7209 */ /* 0x000fe40007810000 */
[----:B------:R-:W-:Y:S02]  /*e6a0*/  ISETP.GE.AND P3, PT, R8, R210, PT ;  /* 0x000000d20800720c */ /* 0x000fe40003f66270 */
[----:B------:R-:W-:Y:S02]  /*e6b0*/  ISETP.GE.AND P2, PT, R6, R212, PT ;  /* 0x000000d40600720c */ /* 0x000fe40003f46270 */
[----:B------:R-:W-:Y:S02]  /*e6c0*/  FMNMX.FTZ R9, R226, R9, !PT ;  /* 0x00000009e2097209 */ /* 0x000fe40007810000 */
[----:B------:R-:W-:Y:S02]  /*e6d0*/  FSEL R140, R239, -INF , !P5 ;  /* 0xff800000ef8c7808 */ /* 0x000fe40006800000 */
[----:B------:R-:W-:Y:S02]  /*e6e0*/  FSEL R161, R230, -INF , !P0 ;  /* 0xff800000e6a17808 */ /* 0x000fe40004000000 */
[----:B------:R-:W-:Y:S02]  /*e6f0*/  FMNMX.FTZ R12, R163, R12, !PT ;  /* 0x0000000ca30c7209 */ /* 0x000fe40007810000 */
[----:B------:R-:W-:Y:S02]  /*e700*/  ISETP.GE.AND P5, PT, R11, R210, PT ;  /* 0x000000d20b00720c */ /* 0x000fe40003fa6270 */
[----:B------:R-:W-:Y:S02]  /*e710*/  ISETP.GE.OR P3, PT, R8, R207, !P3 ;  /* 0x000000cf0800720c */ /* 0x000fe40005f66670 */
[----:B------:R-:W-:Y:S02]  /*e720*/  ISETP.GE.OR P2, PT, R6, R211, !P2 ;  /* 0x000000d30600720c */ /* 0x000fe40005746670 */
[----:B------:R-:W-:Y:S02]  /*e730*/  IADD3 R8, R4, 0x30, RZ ;  /* 0x0000003004087810 */ /* 0x000fe40007ffe0ff */
[----:B------:R-:W-:Y:S02]  /*e740*/  FMNMX.FTZ R9, R10, R9, !PT ;  /* 0x000000090a097209 */ /* 0x000fe40007810000 */
[----:B------:R-:W-:Y:S02]  /*e750*/  FSEL R154, R244, -INF , !P2 ;  /* 0xff800000f49a7808 */ /* 0x000fe40005000000 */
[----:B------:R-:W-:Y:S02]  /*e760*/  FSEL R143, R235, -INF , !P6 ;  /* 0xff800000eb8f7808 */ /* 0x000fe40007000000 */
[----:B------:R-:W-:Y:S02]  /*e770*/  FMNMX.FTZ R12, R161, R12, !PT ;  /* 0x0000000ca10c7209 */ /* 0x000fe40007810000 */
[----:B------:R-:W-:Y:S02]  /*e780*/  ISETP.GE.OR P5, PT, R11, R207, !P5 ;  /* 0x000000cf0b00720c */ /* 0x000fe40006fa6670 */
[----:B------:R-:W-:Y:S02]  /*e790*/  ISETP.GE.AND P2, PT, R8, R212, PT ;  /* 0x000000d40800720c */ /* 0x000fe40003f46270 */
[----:B------:R-:W-:Y:S02]  /*e7a0*/  ISETP.GE.AND P1, PT, R3, R210, PT ;  /* 0x000000d20300720c */ /* 0x000fe40003f26270 */
[----:B------:R-:W-:Y:S02]  /*e7b0*/  FMNMX.FTZ R9, R164, R9, !PT ;  /* 0x00000009a4097209 */ /* 0x000fe40007810000 */
[----:B------:R-:W-:Y:S02]  /*e7c0*/  FSEL R141, R234, -INF , !P5 ;  /* 0xff800000ea8d7808 */ /* 0x000fe40006800000 */
[----:B------:R-:W-:Y:S02]  /*e7d0*/  FMNMX.FTZ R12, R143, R12, !PT ;  /* 0x0000000c8f0c7209 */ /* 0x000fe40007810000 */
[----:B------:R-:W-:Y:S02]  /*e7e0*/  ISETP.GE.OR P1, PT, R3, R207, !P1 ;  /* 0x000000cf0300720c */ /* 0x000fe40004f26670 */
[----:B------:R-:W-:Y:S02]  /*e7f0*/  ISETP.GE.OR P2, PT, R8, R211, !P2 ;  /* 0x000000d30800720c */ /* 0x000fe40005746670 */
[----:B------:R-:W-:Y:S02]  /*e800*/  IADD3 R3, R4, 0x38, RZ ;  /* 0x0000003804037810 */ /* 0x000fe40007ffe0ff */
[----:B------:R-:W-:Y:S02]  /*e810*/  FMNMX.FTZ R9, R162, R9, !PT ;  /* 0x00000009a2097209 */ /* 0x000fe40007810000 */
[----:B------:R-:W-:Y:S02]  /*e820*/  FSEL R152, R245, -INF , !P2 ;  /* 0xff800000f5987808 */ /* 0x000fe40005000000 */
[----:B------:R-:W-:Y:S02]  /*e830*/  FSEL R159, R238, -INF , !P4 ;  /* 0xff800000ee9f7808 */ /* 0x000fe40006000000 */
[----:B------:R-:W-:Y:S02]  /*e840*/  FMNMX.FTZ R12, R141, R12, !PT ;  /* 0x0000000c8d0c7209 */ /* 0x000fe40007810000 */
[----:B------:R-:W-:Y:S02]  /*e850*/  ISETP.GE.AND P2, PT, R3, R212, PT ;  /* 0x000000d40300720c */ /* 0x000fe40003f46270 */
[----:B------:R-:W-:Y:S02]  /*e860*/  FMNMX.FTZ R9, R142, R9, !PT ;  /* 0x000000098e097209 */ /* 0x000fe40007810000 */
[----:B------:R-:W-:Y:S02]  /*e870*/  FSEL R157, R237, -INF , !P3 ;  /* 0xff800000ed9d7808 */ /* 0x000fe40005800000 */
[----:B------:R-:W-:Y:S02]  /*e880*/  FMNMX.FTZ R12, R159, R12, !PT ;  /* 0x0000000c9f0c7209 */ /* 0x000fe40007810000 */
[----:B------:R-:W-:Y:S02]  /*e890*/  ISETP.GE.OR P2, PT, R3, R211, !P2 ;  /* 0x000000d30300720c */ /* 0x000fe40005746670 */
[----:B------:R-:W-:Y:S02]  /*e8a0*/  ISETP.GE.AND P0, PT, R6, R210, PT ;  /* 0x000000d20600720c */ /* 0x000fe40003f06270 */
[----:B------:R-:W-:Y:S02]  /*e8b0*/  FMNMX.FTZ R9, R140, R9, !PT ;  /* 0x000000098c097209 */ /* 0x000fe40007810000 */
[----:B------:R-:W-:Y:S02]  /*e8c0*/  FSEL R148, R17, -INF , !P2 ;  /* 0xff80000011947808 */ /* 0x000fe40005000000 */
[----:B------:R-:W-:Y:S02]  /*e8d0*/  FSEL R155, R242, -INF , !P1 ;  /* 0xff800000f29b7808 */ /* 0x000fe40004800000 */
[----:B------:R-:W-:Y:S02]  /*e8e0*/  FMNMX.FTZ R12, R157, R12, !PT ;  /* 0x0000000c9d0c7209 */ /* 0x000fe40007810000 */
[----:B------:R-:W-:Y:S02]  /*e8f0*/  ISETP.GE.OR P0, PT, R6, R207, !P0 ;  /* 0x000000cf0600720c */ /* 0x000fe40004706670 */
[----:B------:R-:W-:Y:S02]  /*e900*/  ISETP.GE.AND P2, PT, R8, R210, PT ;  /* 0x000000d20800720c */ /* 0x000fe40003f46270 */
[----:B------:R-:W-:Y:S02]  /*e910*/  IADD3 R6, R4, 0x31, RZ ;  /* 0x0000003104067810 */ /* 0x000fe40007ffe0ff */
[----:B------:R-:W-:Y:S02]  /*e920*/  FMNMX.FTZ R9, R160, R9, !PT ;  /* 0x00000009a0097209 */ /* 0x000fe40007810000 */
[----:B------:R-:W-:Y:S02]  /*e930*/  FSEL R153, R241, -INF , !P0 ;  /* 0xff800000f1997808 */ /* 0x000fe40004000000 */
[----:B------:R-:W-:Y:S02]  /*e940*/  ISETP.GE.OR P2, PT, R8, R207, !P2 ;  /* 0x000000cf0800720c */ /* 0x000fe40005746670 */
[----:B------:R-:W-:Y:S02]  /*e950*/  FMNMX.FTZ R8, R155, R12, !PT ;  /* 0x0000000c9b087209 */ /* 0x000fe40007810000 */
[----:B------:R-:W-:Y:S02]  /*e960*/  ISETP.GE.AND P1, PT, R6, R210, PT ;  /* 0x000000d20600720c */ /* 0x000fe40003f26270 */
[----:B------:R-:W-:Y:S02]  /*e970*/  FMNMX.FTZ R9, R158, R9, !PT ;  /* 0x000000099e097209 */ /* 0x000fe40007810000 */
[----:B------:R-:W-:Y:S02]  /*e980*/  FSEL R149, R248, -INF , !P2 ;  /* 0xff800000f8957808 */ /* 0x000fe40005000000 */
[----:B------:R-:W-:Y:S02]  /*e990*/  FMNMX.FTZ R8, R153, R8, !PT ;  /* 0x0000000899087209 */ /* 0x000fe40007810000 */
[----:B------:R-:W-:Y:S02]  /*e9a0*/  ISETP.GE.OR P1, PT, R6, R207, !P1 ;  /* 0x000000cf0600720c */ /* 0x000fe40004f26670 */
[----:B------:R-:W-:Y:S02]  /*e9b0*/  IADD3 R4, R4, 0x39, RZ ;  /* 0x0000003904047810 */ /* 0x000fe40007ffe0ff */
[----:B------:R-:W-:Y:S02]  /*e9c0*/  ISETP.GE.AND P0, PT, R3, R210, PT ;  /* 0x000000d20300720c */ /* 0x000fe40003f06270 */
[----:B------:R-:W-:Y:S02]  /*e9d0*/  FMNMX.FTZ R9, R156, R9, !PT ;  /* 0x000000099c097209 */ /* 0x000fe40007810000 */
[----:B------:R-:W-:Y:S02]  /*e9e0*/  ISETP.GE.AND P6, PT, R6, R212, PT ;  /* 0x000000d40600720c */ /* 0x000fe40003fc6270 */
[----:B------:R-:W-:Y:S02]  /*e9f0*/  FSEL R147, R247, -INF , !P1 ;  /* 0xff800000f7937808 */ /* 0x000fe40004800000 */
[----:B------:R-:W-:Y:S02]  /*ea00*/  FMNMX.FTZ R8, R149, R8, !PT ;  /* 0x0000000895087209 */ /* 0x000fe40007810000 */
[----:B------:R-:W-:Y:S02]  /*ea10*/  ISETP.GE.OR P2, PT, R3, R207, !P0 ;  /* 0x000000cf0300720c */ /* 0x000fe40004746670 */
[----:B------:R-:W-:Y:S02]  /*ea20*/  ISETP.GE.AND P0, PT, R4, R210, PT ;  /* 0x000000d20400720c */ /* 0x000fe40003f06270 */
[----:B------:R-:W-:Y:S02]  /*ea30*/  FMNMX.FTZ R9, R154, R9, !PT ;  /* 0x000000099a097209 */ /* 0x000fe40007810000 */
[----:B------:R-:W-:Y:S02]  /*ea40*/  ISETP.GE.OR P6, PT, R6, R211, !P6 ;  /* 0x000000d30600720c */ /* 0x000fe400077c6670 */
[----:B------:R-:W-:Y:S02]  /*ea50*/  FSEL R145, R250, -INF , !P2 ;  /* 0xff800000fa917808 */ /* 0x000fe40005000000 */
[----:B------:R-:W-:Y:S02]  /*ea60*/  FMNMX.FTZ R8, R147, R8, !PT ;  /* 0x0000000893087209 */ /* 0x000fe40007810000 */
[----:B------:R-:W-:Y:S02]  /*ea70*/  ISETP.GE.OR P0, PT, R4, R207, !P0 ;  /* 0x000000cf0400720c */ /* 0x000fe40004706670 */
[----:B------:R-:W-:Y:S02]  /*ea80*/  FSEL R150, R252, -INF , !P6 ;  /* 0xff800000fc967808 */ /* 0x000fe40007000000 */
[----:B------:R-:W-:Y:S02]  /*ea90*/  FMNMX.FTZ R9, R152, R9, !PT ;  /* 0x0000000998097209 */ /* 0x000fe40007810000 */
[----:B------:R-:W-:Y:S02]  /*eaa0*/  ISETP.GE.AND P5, PT, R4, R212, PT ;  /* 0x000000d40400720c */ /* 0x000fe40003fa6270 */
[----:B------:R-:W-:Y:S02]  /*eab0*/  FMNMX.FTZ R8, R145, R8, !PT ;  /* 0x0000000891087209 */ /* 0x000fe40007810000 */
[----:B------:R-:W-:Y:S02]  /*eac0*/  FSEL R133, R249, -INF , !P0 ;  /* 0xff800000f9857808 */ /* 0x000fe40004000000 */
[----:B------:R-:W-:Y:S02]  /*ead0*/  FMNMX.FTZ R9, R150, R9, !PT ;  /* 0x0000000996097209 */ /* 0x000fe40007810000 */
[----:B------:R-:W-:Y:S02]  /*eae0*/  ISETP.GE.OR P5, PT, R4, R211, !P5 ;  /* 0x000000d30400720c */ /* 0x000fe40006fa6670 */
[----:B------:R-:W-:Y:S02]  /*eaf0*/  FMNMX.FTZ R6, R133, R8, !PT ;  /* 0x0000000885067209 */ /* 0x000fe40007810000 */
[----:B------:R-:W-:Y:S02]  /*eb00*/  FSEL R146, R251, -INF , !P5 ;  /* 0xff800000fb927808 */ /* 0x000fe40006800000 */
[----:B------:R-:W-:Y:S01]  /*eb10*/  FMNMX.FTZ R11, R148, R9, !PT ;  /* 0x00000009940b7209 */ /* 0x000fe20007810000 */
[----:B------:R-:W-:Y:S03]  /*eb20*/  SHFL.BFLY PT, R3, R6, 0x2, 0x1f ;  /* 0x0c401f0006037f89 */ /* 0x000fe600000e0000 */
[----:B------:R-:W-:Y:S05]  /*eb30*/  FMNMX.FTZ R9, R146, R11, !PT ;  /* 0x0000000b92097209 */ /* 0x000fea0007810000 */
[----:B------:R-:W1:Y:S02]  /*eb40*/  SHFL.BFLY PT, R12, R9, 0x2, 0x1f ;  /* 0x0c401f00090c7f89 */ /* 0x000e6400000e0000 */
[----:B-1----:R-:W-:Y:S02]  /*eb50*/  FMNMX.FTZ R9, R9, R12, !PT ;  /* 0x0000000c09097209 */ /* 0x002fe40007810000 */
[----:B------:R-:W-:Y:S04]  /*eb60*/  FMNMX.FTZ R4, R6, R3, !PT ;  /* 0x0000000306047209 */ /* 0x000fe80007810000 */
[----:B------:R-:W-:Y:S08]  /*eb70*/  LDSM.16.MT88.4 R12, [R196+0xc000] ;  /* 0x00c00000c40c783b */ /* 0x000ff00000004200 */
[----:B------:R-:W1:Y:S08]  /*eb80*/  SHFL.BFLY PT, R3, R4, 0x1, 0x1f ;  /* 0x0c201f0004037f89 */ /* 0x000e7000000e0000 */
[----:B------:R-:W2:Y:S01]  /*eb90*/  SHFL.BFLY PT, R132, R9, 0x1, 0x1f ;  /* 0x0c201f0009847f89 */ /* 0x000ea200000e0000 */
[----:B-1----:R-:W-:Y:S04]  /*eba0*/  FMNMX.FTZ R3, R4, R3, !PT ;  /* 0x0000000304037209 */ /* 0x002fe80007810000 */
[C---:B------:R-:W-:Y:S01]  /*ebb0*/  FSETP.NEU.FTZ.AND P0, PT, R3.reuse, -INF , PT ;  /* 0xff8000000300780b */ /* 0x040fe20003f1d000 */
[----:B------:R-:W-:Y:S01]  /*ebc0*/  FMUL.FTZ R144, R3, c[0x0][0x23c] ;  /* 0x00008f0003907a20 */ /* 0x000fe20000410000 */
[----:B--2---:R-:W-:Y:S04]  /*ebd0*/  FMNMX.FTZ R132, R9, R132, !PT ;  /* 0x0000008409847209 */ /* 0x004fe80007810000 */
[----:B------:R-:W-:Y:S02]  /*ebe0*/  FSEL R144, R144, RZ, P0 ;  /* 0x000000ff90907208 */ /* 0x000fe40000000000 */
[C---:B------:R-:W-:Y:S01]  /*ebf0*/  FSETP.NEU.FTZ.AND P1, PT, R132.reuse, -INF , PT ;  /* 0xff8000008400780b */ /* 0x040fe20003f3d000 */
[C---:B------:R-:W-:Y:S02]  /*ec00*/  FMUL.FTZ R151, R132.reuse, c[0x0][0x23c] ;  /* 0x00008f0084977a20 */ /* 0x040fe40000410000 */
[--C-:B------:R-:W-:Y:S01]  /*ec10*/  FFMA.FTZ R169, R5, c[0x0][0x23c], -R144.reuse ;  /* 0x00008f0005a97a23 */ /* 0x100fe20000010890 */
[----:B------:R-:W-:Y:S01]  /*ec20*/  FSEL R5, R132, RZ, P1 ;  /* 0x000000ff84057208 */ /* 0x000fe20000800000 */
[--C-:B------:R-:W-:Y:S01]  /*ec30*/  FFMA.FTZ R170, R225, c[0x0][0x23c], -R144.reuse ;  /* 0x00008f00e1aa7a23 */ /* 0x100fe20000010890 */
[----:B------:R-:W-:Y:S01]  /*ec40*/  FSEL R151, R151, RZ, P1 ;  /* 0x000000ff97977208 */ /* 0x000fe20000800000 */
[----:B------:R-:W-:Y:S02]  /*ec50*/  FFMA.FTZ R168, R7, c[0x0][0x23c], -R144 ;  /* 0x00008f0007a87a23 */ /* 0x000fe40000010890 */
[----:B------:R-:W-:Y:S01]  /*ec60*/  FADD.FTZ R4, -R5, R2 ;  /* 0x0000000205047221 */ /* 0x000fe20000010100 */
[----:B------:R-:W-:Y:S01]  /*ec70*/  FSEL R5, R3, RZ, P0 ;  /* 0x000000ff03057208 */ /* 0x000fe20000000000 */
[--C-:B------:R-:W-:Y:S01]  /*ec80*/  FFMA.FTZ R173, R218, c[0x0][0x23c], -R151.reuse ;  /* 0x00008f00daad7a23 */ /* 0x100fe20000010897 */
[----:B------:R-:W-:Y:S01]  /*ec90*/  MUFU.EX2 R170, R170 ;  /* 0x000000aa00aa7308 */ /* 0x000fe20000000800 */
[--C-:B------:R-:W-:Y:S01]  /*eca0*/  FFMA.FTZ R134, R224, c[0x0][0x23c], -R151.reuse ;  /* 0x00008f00e0867a23 */ /* 0x100fe20000010897 */
[----:B------:R-:W-:Y:S01]  /*ecb0*/  PLOP3.LUT P0, PT, PT, PT, UP2, 0x80, 0x0 ;  /* 0x000000000000781c */ /* 0x000fe20003f0f028 */
[----:B------:R-:W-:Y:S02]  /*ecc0*/  FADD.FTZ R5, -R5, R0 ;  /* 0x0000000005057221 */ /* 0x000fe40000010100 */
[--C-:B------:R-:W-:Y:S02]  /*ecd0*/  FFMA.FTZ R172, R226, c[0x0][0x23c], -R151.reuse ;  /* 0x00008f00e2ac7a23 */ /* 0x100fe40000010897 */
[--C-:B------:R-:W-:Y:S02]  /*ece0*/  FFMA.FTZ R171, R10, c[0x0][0x23c], -R151.reuse ;  /* 0x00008f000aab7a23 */ /* 0x100fe40000010897 */
[--C-:B------:R-:W-:Y:S01]  /*ecf0*/  FFMA.FTZ R135, R227, c[0x0][0x23c], -R144.reuse ;  /* 0x00008f00e3877a23 */ /* 0x100fe20000010890 */
[----:B------:R-:W-:Y:S01]  /*ed00*/  MUFU.EX2 R173, R173 ;  /* 0x000000ad00ad7308 */ /* 0x000fe20000000800 */
[----:B------:R-:W-:Y:S02]  /*ed10*/  FMUL.FTZ R2, R4, c[0x0][0x23c] ;  /* 0x00008f0004027a20 */ /* 0x000fe40000410000 */
[----:B------:R-:W-:Y:S02]  /*ed20*/  FMUL.FTZ R0, R5, c[0x0][0x23c] ;  /* 0x00008f0005007a20 */ /* 0x000fe40000410000 */
[--C-:B------:R-:W-:Y:S02]  /*ed30*/  FFMA.FTZ R174, R164, c[0x0][0x23c], -R151.reuse ;  /* 0x00008f00a4ae7a23 */ /* 0x100fe40000010897 */
[----:B------:R-:W-:Y:S01]  /*ed40*/  LDSM.16.MT88.4 R164, [R196+0x11800] ;  /* 0x01180000c4a4783b */ /* 0x000fe20000004200 */
[--C-:B------:R-:W-:Y:S02]  /*ed50*/  FFMA.FTZ R175, R162, c[0x0][0x23c], -R151.reuse ;  /* 0x00008f00a2af7a23 */ /* 0x100fe40000010897 */
[----:B------:R-:W1:Y:S01]  /*ed60*/  MUFU.EX2 R134, R134 ;  /* 0x0000008600867308 */ /* 0x000e620000000800 */
[--C-:B------:R-:W-:Y:S02]  /*ed70*/  FFMA.FTZ R176, R142, c[0x0][0x23c], -R151.reuse ;  /* 0x00008f008eb07a23 */ /* 0x100fe40000010897 */
[--C-:B------:R-:W-:Y:S02]  /*ed80*/  FFMA.FTZ R177, R140, c[0x0][0x23c], -R151.reuse ;  /* 0x00008f008cb17a23 */ /* 0x100fe40000010897 */
[--C-:B------:R-:W-:Y:S02]  /*ed90*/  FFMA.FTZ R178, R163, c[0x0][0x23c], -R144.reuse ;  /* 0x00008f00a3b27a23 */ /* 0x100fe40000010890 */
[--C-:B------:R-:W-:Y:S02]  /*eda0*/  FFMA.FTZ R179, R161, c[0x0][0x23c], -R144.reuse ;  /* 0x00008f00a1b37a23 */ /* 0x100fe40000010890 */
[--C-:B------:R-:W-:Y:S01]  /*edb0*/  FFMA.FTZ R218, R143, c[0x0][0x23c], -R144.reuse ;  /* 0x00008f008fda7a23 */ /* 0x100fe20000010890 */
[----:B------:R-:W-:Y:S01]  /*edc0*/  MUFU.EX2 R172, R172 ;  /* 0x000000ac00ac7308 */ /* 0x000fe20000000800 */
[--C-:B------:R-:W-:Y:S02]  /*edd0*/  FFMA.FTZ R223, R141, c[0x0][0x23c], -R144.reuse ;  /* 0x00008f008ddf7a23 */ /* 0x100fe40000010890 */
[----:B------:R-:W-:Y:S01]  /*ede0*/  LDSM.16.MT88.4 R140, [R193+0xe800] ;  /* 0x00e80000c18c783b */ /* 0x000fe20000004200 */
[--C-:B------:R-:W-:Y:S02]  /*edf0*/  FFMA.FTZ R222, R160, c[0x0][0x23c], -R151.reuse ;  /* 0x00008f00a0de7a23 */ /* 0x100fe40000010897 */
[--C-:B------:R-:W-:Y:S02]  /*ee00*/  FFMA.FTZ R225, R158, c[0x0][0x23c], -R151.reuse ;  /* 0x00008f009ee17a23 */ /* 0x100fe40000010897 */
[--C-:B------:R-:W-:Y:S02]  /*ee10*/  FFMA.FTZ R224, R156, c[0x0][0x23c], -R151.reuse ;  /* 0x00008f009ce07a23 */ /* 0x100fe40000010897 */
[----:B------:R-:W2:Y:S01]  /*ee20*/  MUFU.EX2 R171, R171 ;  /* 0x000000ab00ab7308 */ /* 0x000ea20000000800 */
[----:B------:R-:W-:Y:S01]  /*ee30*/  LDSM.16.MT88.4 R160, [R192+0xf800] ;  /* 0x00f80000c0a0783b */ /* 0x000fe20000004200 */
[--C-:B------:R-:W-:Y:S01]  /*ee40*/  FFMA.FTZ R227, R154, c[0x0][0x23c], -R151.reuse ;  /* 0x00008f009ae37a23 */ /* 0x100fe20000010897 */
[----:B-1----:R-:W-:Y:S01]  /*ee50*/  F2FP.BF16.PACK_AB R136, R134, R173 ;  /* 0x000000ad8688723e */ /* 0x002fe200000010ff */
[--C-:B------:R-:W-:Y:S02]  /*ee60*/  FFMA.FTZ R226, R159, c[0x0][0x23c], -R144.reuse ;  /* 0x00008f009fe27a23 */ /* 0x100fe40000010890 */
[--C-:B------:R-:W-:Y:S03]  /*ee70*/  FFMA.FTZ R229, R157, c[0x0][0x23c], -R144.reuse ;  /* 0x00008f009de57a23 */ /* 0x100fe60000010890 */
[----:B------:R-:W-:Y:S01]  /*ee80*/  LDSM.16.MT88.4 R156, [R193+0xf800] ;  /* 0x00f80000c19c783b */ /* 0x000fe20000004200 */
[----:B------:R-:W1:Y:S01]  /*ee90*/  MUFU.EX2 R169, R169 ;  /* 0x000000a900a97308 */ /* 0x000e620000000800 */
[--C-:B------:R-:W-:Y:S02]  /*eea0*/  FFMA.FTZ R228, R155, c[0x0][0x23c], -R144.reuse ;  /* 0x00008f009be47a23 */ /* 0x100fe40000010890 */
[--C-:B------:R-:W-:Y:S02]  /*eeb0*/  FFMA.FTZ R231, R153, c[0x0][0x23c], -R144.reuse ;  /* 0x00008f0099e77a23 */ /* 0x100fe40000010890 */
[--C-:B------:R-:W-:Y:S02]  /*eec0*/  FFMA.FTZ R230, R152, c[0x0][0x23c], -R151.reuse ;  /* 0x00008f0098e67a23 */ /* 0x100fe40000010897 */
[----:B------:R-:W-:Y:S01]  /*eed0*/  LDSM.16.MT88.4 R152, [R194+0xf800] ;  /* 0x00f80000c298783b */ /* 0x000fe20000004200 */
[--C-:B------:R-:W-:Y:S02]  /*eee0*/  FFMA.FTZ R233, R150, c[0x0][0x23c], -R151.reuse ;  /* 0x00008f0096e97a23 */ /* 0x100fe40000010897 */
[----:B------:R-:W-:Y:S01]  /*eef0*/  MUFU.EX2 R168, R168 ;  /* 0x000000a800a87308 */ /* 0x000fe20000000800 */
[--C-:B------:R-:W-:Y:S02]  /*ef00*/  FFMA.FTZ R232, R148, c[0x0][0x23c], -R151.reuse ;  /* 0x00008f0094e87a23 */ /* 0x100fe40000010897 */
[--C-:B------:R-:W-:Y:S01]  /*ef10*/  FFMA.FTZ R234, R149, c[0x0][0x23c], -R144.reuse ;  /* 0x00008f0095ea7a23 */ /* 0x100fe20000010890 */
[----:B--2---:R-:W-:Y:S01]  /*ef20*/  F2FP.BF16.PACK_AB R138, R171, R172 ;  /* 0x000000acab8a723e */ /* 0x004fe200000010ff */
[--C-:B------:R-:W-:Y:S02]  /*ef30*/  FFMA.FTZ R237, R147, c[0x0][0x23c], -R144.reuse ;  /* 0x00008f0093ed7a23 */ /* 0x100fe40000010890 */
[--C-:B------:R-:W-:Y:S02]  /*ef40*/  FFMA.FTZ R236, R145, c[0x0][0x23c], -R144.reuse ;  /* 0x00008f0091ec7a23 */ /* 0x100fe40000010890 */
[----:B------:R-:W-:Y:S01]  /*ef50*/  FFMA.FTZ R151, R146, c[0x0][0x23c], -R151 ;  /* 0x00008f0092977a23 */ /* 0x000fe20000010897 */
[----:B------:R-:W2:Y:S01]  /*ef60*/  MUFU.EX2 R135, R135 ;  /* 0x0000008700877308 */ /* 0x000ea20000000800 */
[----:B------:R-:W-:Y:S01]  /*ef70*/  FFMA.FTZ R144, R133, c[0x0][0x23c], -R144 ;  /* 0x00008f0085907a23 */ /* 0x000fe20000010890 */
[----:B-1----:R-:W-:Y:S08]  /*ef80*/  F2FP.BF16.PACK_AB R137, R169, R170 ;  /* 0x000000aaa989723e */ /* 0x002ff000000010ff */
        /* <DEDUP_REMOVED lines=306> */
.L_x_2168:
        /* <DEDUP_REMOVED lines=316> */
.L_x_2174:
[----:B---34-:R-:W-:Y:S05]  /*11670*/  BSYNC B0 ;  /* 0x0000000000007941 */ /* 0x018fea0003800000 */
.L_x_2173:
        /* <DEDUP_REMOVED lines=38> */
.L_x_2176:
[----:B------:R-:W-:Y:S05]  /*118e0*/  BSYNC B0 ;  /* 0x0000000000007941 */ /* 0x000fea0003800000 */
.L_x_2175:
        /* <DEDUP_REMOVED lines=20> */
.L_x_2178:
[----:B------:R-:W-:Y:S05]  /*11a30*/  BSYNC B0 ;  /* 0x0000000000007941 */ /* 0x000fea0003800000 */
.L_x_2177:
        /* <DEDUP_REMOVED lines=20> */
.L_x_2180:
[----:B------:R-:W-:Y:S05]  /*11b80*/  BSYNC B0 ;  /* 0x0000000000007941 */ /* 0x000fea0003800000 */
.L_x_2179:
        /* <DEDUP_REMOVED lines=20> */
.L_x_2181:
        /* <DEDUP_REMOVED lines=11> */
.L_x_7845:


//--------------------- .text._ZN5flash24flash_fwd_splitkv_kernelI23Flash_fwd_kernel_traitsILi192ELi64ELi64ELi4ELb0ELb0EN7cutlass10bfloat16_tE19Flash_kernel_traitsILi192ELi64ELi64ELi4ES3_EELb0ELb1ELb0ELb0ELb0ELb0ELb0ELb1EEEvNS_16Flash_fwd_paramsE --------------------------
	.section	.text._ZN5flash24flash_fwd_splitkv_kernelI23Flash_fwd_kernel_traitsILi192ELi64ELi64ELi4ELb0ELb0EN7cutlass10bfloat16_tE19Flash_kernel_traitsILi192ELi64ELi64ELi4ES3_EELb0ELb1ELb0ELb0ELb0ELb0ELb0ELb1EEEvNS_16Flash_fwd_paramsE,"ax",@progbits
	.sectioninfo	@"SHI_REGISTERS=246"
	.align	128
        .global         _ZN5flash24flash_fwd_splitkv_kernelI23Flash_fwd_kernel_traitsILi192ELi64ELi64ELi4ELb0ELb0EN7cutlass10bfloat16_tE19Flash_kernel_traitsILi192ELi64ELi64ELi4ES3_EELb0ELb1ELb0ELb0ELb0ELb0ELb0ELb1EEEvNS_16Flash_fwd_paramsE
        .type           _ZN5flash24flash_fwd_splitkv_kernelI23Flash_fwd_kernel_traitsILi192ELi64ELi64ELi4ELb0ELb0EN7cutlass10bfloat16_tE19Flash_kernel_traitsILi192ELi64ELi64ELi4ES3_EELb0ELb1ELb0ELb0ELb0ELb0ELb0ELb1EEEvNS_16Flash_fwd_paramsE,@function
        .size           _ZN5flash24flash_fwd_splitkv_kernelI23Flash_fwd_kernel_traitsILi192ELi64ELi64ELi4ELb0ELb0EN7cutlass10bfloat16_tE19Flash_kernel_traitsILi192ELi64ELi64ELi4ES3_EELb0ELb1ELb0ELb0ELb0ELb0ELb0ELb1EEEvNS_16Flash_fwd_paramsE,(.L_x_7791 - _ZN5flash24flash_fwd_splitkv_kernelI23Flash_fwd_kernel_traitsILi192ELi64ELi64ELi4ELb0ELb0EN7cutlass10bfloat16_tE19Flash_kernel_traitsILi192ELi64ELi64ELi4ES3_EELb0ELb1ELb0ELb0ELb0ELb0ELb0ELb1EEEvNS_16Flash_fwd_paramsE)
        .other          _ZN5flash24flash_fwd_splitkv_kernelI23Flash_fwd_kernel_traitsILi192ELi64ELi64ELi4ELb0ELb0EN7cutlass10bfloat16_tE19Flash_kernel_traitsILi192ELi64ELi64ELi4ES3_EELb0ELb1ELb0ELb0ELb0ELb0ELb0ELb1EEEvNS_16Flash_fwd_paramsE,@"STO_CUDA_ENTRY STV_DEFAULT"
_ZN5flash24flash_fwd_splitkv_kernelI23Flash_fwd_kernel_traitsILi192ELi64ELi64ELi4ELb0ELb0EN7cutlass10bfloat16_tE19Flash_kernel_traitsILi192ELi64ELi64ELi4ES3_EELb0ELb1ELb0ELb0ELb0ELb0ELb0ELb1EEEvNS_16Flash_fwd_paramsE:
.text._ZN5flash24flash_fwd_splitkv_kernelI23Flash_fwd_kernel_traitsILi192ELi64ELi64ELi4ELb0ELb0EN7cutlass10bfloat16_tE19Flash_kernel_traitsILi192ELi64ELi64ELi4ES3_EELb0ELb1ELb0ELb0ELb0ELb0ELb0ELb1EEEvNS_16Flash_fwd_paramsE:
        /* <DEDUP_REMOVED lines=9> */
[----:B-123--:R-:W-:Y:S05]  /*0090*/  CALL.REL.NOINC `($_ZN5flash24flash_fwd_splitkv_kernelI23Flash_fwd_kernel_traitsILi192ELi64ELi64ELi4ELb0ELb0EN7cutlass10bfloat16_tE19Flash_kernel_traitsILi192ELi64ELi64ELi4ES3_EELb0ELb1ELb0ELb0ELb0ELb0ELb0ELb1EEEvNS_16Flash_fwd_paramsE$_ZN5flash30compute_attn_1rowblock_splitkvI23Flash_fwd_kernel_traitsILi192ELi64ELi64ELi4ELb0ELb0EN7cutlass10bfloat16_tE19Flash_kernel_traitsILi192ELi64ELi64ELi4ES3_EELb0ELb1ELb0ELb0ELb0ELb0ELb0ELb1ENS_16Flash_fwd_paramsEEEvRKT8_iiiii) ;  /* 0x0000002000007944 */ /* 0x00efea0003c00000 */
[----:B------:R-:W-:Y:S05]  /*00a0*/  BSYNC B4 ;  /* 0x0000000000047941 */ /* 0x000fea0003800000 */
.L_x_2182:
[----:B------:R-:W-:Y:S05]  /*00b0*/  EXIT ;  /* 0x000000000000794d */ /* 0x000fea0003800000 */
        .type           $_ZN5flash24flash_fwd_splitkv_kernelI23Flash_fwd_kernel_traitsILi192ELi64ELi64ELi4ELb0ELb0EN7cutlass10bfloat16_tE19Flash_kernel_traitsILi192ELi64ELi64ELi4ES3_EELb0ELb1ELb0ELb0ELb0ELb0ELb0ELb1EEEvNS_16Flash_fwd_paramsE$_ZN5flash30compute_attn_1rowblock_splitkvI23Flash_fwd_kernel_traitsILi192ELi64ELi64ELi4ELb0ELb0EN7cutlass10bfloat16_tE19Flash_kernel_traitsILi192ELi64ELi64ELi4ES3_EELb0ELb1ELb0ELb0ELb0ELb0ELb0ELb1ENS_16Flash_fwd_paramsEEEvRKT8_iiiii,@function
        .size           $_ZN5flash24flash_fwd_splitkv_kernelI23Flash_fwd_kernel_traitsILi192ELi64ELi64ELi4ELb0ELb0EN7cutlass10bfloat16_tE19Flash_kernel_traitsILi192ELi64ELi64ELi4ES3_EELb0ELb1ELb0ELb0ELb0ELb0ELb0ELb1EEEvNS_16Flash_fwd_paramsE$_ZN5flash30compute_attn_1rowblock_splitkvI23Flash_fwd_kernel_traitsILi192ELi64ELi64ELi4ELb0ELb0EN7cutlass10bfloat16_tE19Flash_kernel_traitsILi192ELi64ELi64ELi4ES3_EELb0ELb1ELb0ELb0ELb0ELb0ELb0ELb1ENS_16Flash_fwd_paramsEEEvRKT8_iiiii,($__internal_18_$__cuda_sm70_shflsync_bfly_p - $_ZN5flash24flash_fwd_splitkv_kernelI23Flash_fwd_kernel_traitsILi192ELi64ELi64ELi4ELb0ELb0EN7cutlass10bfloat16_tE19Flash_kernel_traitsILi192ELi64ELi64ELi4ES3_EELb0ELb1ELb0ELb0ELb0ELb0ELb0ELb1EEEvNS_16Flash_fwd_paramsE$_ZN5flash30compute_attn_1rowblock_splitkvI23Flash_fwd_kernel_traitsILi192ELi64ELi64ELi4ELb0ELb0EN7cutlass10bfloat16_tE19Flash_kernel_traitsILi192ELi64ELi64ELi4ES3_EELb0ELb1ELb0ELb0ELb0ELb0ELb0ELb1ENS_16Flash_fwd_paramsEEEvRKT8_iiiii)
$_ZN5flash24flash_fwd_splitkv_kernelI23Flash_fwd_kernel_traitsILi192ELi64ELi64ELi4ELb0ELb0EN7cutlass10bfloat16_tE19Flash_kernel_traitsILi192ELi64ELi64ELi4ES3_EELb0ELb1ELb0ELb0ELb0ELb0ELb0ELb1EEEvNS_16Flash_fwd_paramsE$_ZN5flash30compute_attn_1rowblock_splitkvI23Flash_fwd_kernel_traitsILi192ELi64ELi64ELi4ELb0ELb0EN7cutlass10bfloat16_tE19Flash_kernel_traitsILi192ELi64ELi64ELi4ES3_EELb0ELb1ELb0ELb0ELb0ELb0ELb0ELb1ENS_16Flash_fwd_paramsEEEvRKT8_iiiii:
        /* <DEDUP_REMOVED lines=12> */
[----:B------:R-:W-:Y:S02]  /*0180*/  IMAD.MOV.U32 R13, RZ, RZ, -0x1 ;  /* 0xffffffffff0d7424 */ /* 0x000fe400078e00ff */
[----:B------:R-:W-:Y:S01]  /*0190*/  ISETP.NE.AND.EX P0, PT, R3, RZ, PT, P0 ;  /* 0x000000ff0300720c */ /* 0x000fe20003f05300 */
[----:B------:R-:W-:-:S12]  /*01a0*/  IMAD.WIDE R2, R207, 0x4, R2 ;  /* 0x00000004cf027825 */ /* 0x000fd800078e0202 */
[----:B------:R-:W-:Y:S05]  /*01b0*/  @!P0 BRA `(.L_x_2184) ;  /* 0x0000004000008947 */ /* 0x000fea0003800000 */
[----:B------:R-:W2:Y:S02]  /*01c0*/  LD.E.U8 R0, [R18.64+0x1b2] ;  /* 0x0001b20612007980 */ /* 0x000ea4000c101100 */
[----:B--2---:R-:W-:-:S13]  /*01d0*/  ISETP.NE.AND P2, PT, R0, RZ, PT ;  /* 0x000000ff0000720c */ /* 0x004fda0003f45270 */
[----:B------:R-:W-:Y:S05]  /*01e0*/  @!P2 BRA `(.L_x_2184) ;  /* 0x000000100000a947 */ /* 0x000fea0003800000 */
[----:B------:R2:W5:Y:S02]  /*01f0*/  LD.E R13, [R2.64] ;  /* 0x00000006020d7980 */ /* 0x000564000c101900 */
.L_x_2184:
[----:B------:R-:W-:Y:S05]  /*0200*/  BSYNC B0 ;  /* 0x0000000000007941 */ /* 0x000fea0003800000 */
.L_x_2183:
[----:B------:R-:W3:Y:S04]  /*0210*/  LD.E.64 R20, [R18.64+0xf0] ;  /* 0x0000f00612147980 */ /* 0x000ee8000c101b00 */
[----:B------:R-:W4:Y:S01]  /*0220*/  @P1 LD.E R209, [R4.64+0x4] ;  /* 0x0000040604d11980 */ /* 0x000f22000c101900 */
[----:B------:R-:W-:Y:S01]  /*0230*/  IMAD.MOV.U32 R12, RZ, RZ, RZ ;  /* 0x000000ffff0c7224 */ /* 0x000fe200078e00ff */
[----:B---3--:R-:W-:-:S04]  /*0240*/  ISETP.NE.U32.AND P4, PT, R20, RZ, PT ;  /* 0x000000ff1400720c */ /* 0x008fc80003f85070 */
[----:B------:R-:W-:Y:S01]  /*0250*/  ISETP.NE.AND.EX P4, PT, R21, RZ, PT, P4 ;  /* 0x000000ff1500720c */ /* 0x000fe20003f85340 */
[----:B------:R-:W-:Y:S01]  /*0260*/  IMAD.WIDE R20, R207, 0x4, R20 ;  /* 0x00000004cf147825 */ /* 0x000fe200078e0214 */
[----:B----45:R-:W-:-:S06]  /*0270*/  @P1 IADD3 R209, -R210, R209, RZ ;  /* 0x000000d1d2d11210 */ /* 0x030fcc0007ffe1ff */
        /* <DEDUP_REMOVED lines=10> */
.L_x_2186:
[----:B------:R4:W5:Y:S02]  /*0320*/  LD.E R75, [R18.64+0xb8] ;  /* 0x0000b806124b7980 */ /* 0x000964000c101900 */
.L_x_2187:
[----:B------:R-:W-:Y:S05]  /*0330*/  BSYNC B0 ;  /* 0x0000000000007941 */ /* 0x000fea0003800000 */
.L_x_2185:
[----:B--2-4-:R-:W2:Y:S01]  /*0340*/  LD.E.64 R2, [R18.64+0xf8] ;  /* 0x0000f80612027980 */ /* 0x014ea2000c101b00 */
[----:B------:R-:W-:Y:S01]  /*0350*/  BSSY B1, `(.L_x_2188) ;  /* 0x0000012000017945 */ /* 0x000fe20003800000 */
[----:B-----5:R-:W-:Y:S01]  /*0360*/  IMAD.IADD R75, R75, 0x1, -R12 ;  /* 0x000000014b4b7824 */ /* 0x020fe200078e0a0c */
[----:B--2---:R-:W-:-:S04]  /*0370*/  ISETP.NE.U32.AND P0, PT, R2, RZ, PT ;  /* 0x000000ff0200720c */ /* 0x004fc80003f05070 */
[----:B------:R-:W-:-:S13]  /*0380*/  ISETP.NE.AND.EX P0, PT, R3, RZ, PT, P0 ;  /* 0x000000ff0300720c */ /* 0x000fda0003f05300 */
[----:B------:R-:W-:Y:S05]  /*0390*/  @!P0 BRA `(.L_x_2189) ;  /* 0x0000004000008947 */ /* 0x000fea0003800000 */
[----:B------:R-:W-:-:S06]  /*03a0*/  IMAD.WIDE R2, R207, 0x4, R2 ;  /* 0x00000004cf027825 */ /* 0x000fcc00078e0202 */
[----:B------:R-:W2:Y:S02]  /*03b0*/  LD.E R3, [R2.64] ;  /* 0x0000000602037980 */ /* 0x000ea4000c101900 */
[----:B--2---:R-:W-:Y:S01]  /*03c0*/  IADD3 R68, R3, -R12, RZ ;  /* 0x8000000c03447210 */ /* 0x004fe20007ffe0ff */
[----:B------:R-:W-:Y:S05]  /*03d0*/  BRA `(.L_x_2190) ;  /* 0x0000009000007947 */ /* 0x000fea0003800000 */
.L_x_2189:
[----:B------:R-:W2:Y:S01]  /*03e0*/  LD.E.64 R2, [R18.64+0x108] ;  /* 0x0001080612027980 */ /* 0x000ea2000c101b00 */
[----:B------:R-:W-:Y:S01]  /*03f0*/  BSSY B0, `(.L_x_2191) ;  /* 0x0000006000007945 */ /* 0x000fe20003800000 */
[----:B------:R-:W-:Y:S01]  /*0400*/  IMAD.MOV.U32 R68, RZ, RZ, RZ ;  /* 0x000000ffff447224 */ /* 0x000fe200078e00ff */
[----:B--2---:R-:W-:-:S04]  /*0410*/  ISETP.NE.U32.AND P0, PT, R2, RZ, PT ;  /* 0x000000ff0200720c */ /* 0x004fc80003f05070 */
[----:B------:R-:W-:-:S13]  /*0420*/  ISETP.NE.AND.EX P0, PT, R3, RZ, PT, P0 ;  /* 0x000000ff0300720c */ /* 0x000fda0003f05300 */
[----:B------:R-:W-:Y:S05]  /*0430*/  @!P0 BRA `(.L_x_2192) ;  /* 0x0000001000008947 */ /* 0x000fea0003800000 */
[----:B------:R2:W5:Y:S02]  /*0440*/  LD.E R68, [R18.64+0xbc] ;  /* 0x0000bc0612447980 */ /* 0x000564000c101900 */
.L_x_2192:
[----:B------:R-:W-:Y:S05]  /*0450*/  BSYNC B0 ;  /* 0x0000000000007941 */ /* 0x000fea0003800000 */
.L_x_2191:
[----:B-----5:R-:W-:Y:S02]  /*0460*/  IADD3 R68, R75, R68, RZ ;  /* 0x000000444b447210 */ /* 0x020fe40007ffe0ff */
.L_x_2190:
[----:B------:R-:W-:Y:S05]  /*0470*/  BSYNC B1 ;  /* 0x0000000000017941 */ /* 0x000fea0003800000 */
.L_x_2188:
[----:B------:R-:W-:Y:S01]  /*0480*/  IMAD.SHL.U32 R72, R208, 0x40, RZ ;  /* 0x00000040d0487824 */ /* 0x000fe200078e00ff */
[----:B------:R-:W-:Y:S01]  /*0490*/  MOV R2, R206 ;  /* 0x000000ce00027202 */ /* 0x000fe20000000f00 */
[----:B------:R-:W-:-:S03]  /*04a0*/  IMAD.MOV.U32 R3, RZ, RZ, 0x0 ;  /* 0x00000000ff037424 */ /* 0x000fc600078e00ff */
[----:B------:R-:W-:-:S13]  /*04b0*/  ISETP.GT.AND P0, PT, R209, R72, PT ;  /* 0x00000048d100720c */ /* 0x000fda0003f04270 */
[----:B------:R-:W-:Y:S05]  /*04c0*/  @!P0 RET.REL.NODEC R2 `(_ZN5flash24flash_fwd_splitkv_kernelI23Flash_fwd_kernel_traitsILi192ELi64ELi64ELi4ELb0ELb0EN7cutlass10bfloat16_tE19Flash_kernel_traitsILi192ELi64ELi64ELi4ES3_EELb0ELb1ELb0ELb0ELb0ELb0ELb0ELb1EEEvNS_16Flash_fwd_paramsE) ;  /* 0xfffffb3002008950 */ /* 0x000fea0003c3ffff */
[----:B------:R-:W4:Y:S04]  /*04d0*/  LD.E R9, [R18.64+0xb8] ;  /* 0x0000b80612097980 */ /* 0x000f28000c101900 */
[----:B-1----:R-:W5:Y:S04]  /*04e0*/  LD.E R4, [R18.64+0x184] ;  /* 0x0001840612047980 */ /* 0x002f68000c101900 */
[----:B--2---:R-:W2:Y:S01]  /*04f0*/  LD.E R3, [R18.64+0x188] ;  /* 0x0001880612037980 */ /* 0x004ea2000c101900 */
[C---:B------:R-:W-:Y:S02]  /*0500*/  IADD3 R7, R68.reuse, R72, -R209 ;  /* 0x0000004844077210 */ /* 0x040fe40007ffe8d1 */
[----:B------:R-:W-:Y:S01]  /*0510*/  IADD3 R5, R68, 0x3f, RZ ;  /* 0x0000003f44057810 */ /* 0x000fe20007ffe0ff */
[----:B------:R-:W1:Y:S01]  /*0520*/  S2R R71, SR_TID.X ;  /* 0x0000000000477919 */ /* 0x000e620000002100 */
[----:B------:R-:W-:-:S02]  /*0530*/  IADD3 R0, -R209, 0x7f, R72 ;  /* 0x0000007fd1007810 */ /* 0x000fc40007ffe148 */
[----:B------:R-:W-:-:S04]  /*0540*/  SHF.R.S32.HI R2, RZ, 0x1f, R5 ;  /* 0x0000001fff027819 */ /* 0x000fc80000011405 */
[----:B------:R-:W-:-:S04]  /*0550*/  LEA.HI R2, R2, R5, RZ, 0x6 ;  /* 0x0000000502027211 */ /* 0x000fc800078f30ff */
[----:B------:R-:W-:Y:S02]  /*0560*/  SHF.R.S32.HI R2, RZ, 0x6, R2 ;  /* 0x00000006ff027819 */ /* 0x000fe40000011402 */
[----:B----4-:R-:W-:Y:S01]  /*0570*/  IADD3 R9, R9, 0x3f, RZ ;  /* 0x0000003f09097810 */ /* 0x010fe20007ffe0ff */
[----:B-----5:R-:W-:-:S03]  /*0580*/  IMAD.IADD R4, R7, 0x1, -R4 ;  /* 0x0000000107047824 */ /* 0x020fc600078e0a04 */
[----:B------:R-:W-:Y:S02]  /*0590*/  SHF.R.S32.HI R6, RZ, 0x1f, R9 ;  /* 0x0000001fff067819 */ /* 0x000fe40000011409 */
[----:B--2---:R-:W-:Y:S02]  /*05a0*/  IADD3 R0, R3, R0, R68 ;  /* 0x0000000003007210 */ /* 0x004fe40007ffe044 */
[----:B------:R-:W-:Y:S02]  /*05b0*/  LEA.HI R6, R6, R9, RZ, 0x6 ;  /* 0x0000000906067211 */ /* 0x000fe400078f30ff */
[----:B------:R-:W-:Y:S02]  /*05c0*/  SHF.R.S32.HI R5, RZ, 0x1f, R4 ;  /* 0x0000001fff057819 */ /* 0x000fe40000011404 */
[----:B------:R-:W-:Y:S02]  /*05d0*/  SHF.R.S32.HI R3, RZ, 0x1f, R0 ;  /* 0x0000001fff037819 */ /* 0x000fe40000011400 */
[----:B------:R-:W-:-:S02]  /*05e0*/  SHF.R.S32.HI R7, RZ, 0x6, R6 ;  /* 0x00000006ff077819 */ /* 0x000fc40000011406 */
[----:B------:R-:W-:Y:S02]  /*05f0*/  LEA.HI R5, R5, R4, RZ, 0x6 ;  /* 0x0000000405057211 */ /* 0x000fe400078f30ff */
[----:B------:R-:W-:Y:S02]  /*0600*/  LEA.HI R3, R3, R0, RZ, 0x6 ;  /* 0x0000000003037211 */ /* 0x000fe400078f30ff */
[----:B------:R-:W-:Y:S02]  /*0610*/  IMNMX R2, R7, R2, PT ;  /* 0x0000000207027217 */ /* 0x000fe40003800200 */
[----:B------:R-:W-:Y:S02]  /*0620*/  SHF.R.S32.HI R5, RZ, 0x6, R5 ;  /* 0x00000006ff057819 */ /* 0x000fe40000011405 */
[----:B------:R-:W-:Y:S02]  /*0630*/  SHF.R.S32.HI R3, RZ, 0x6, R3 ;  /* 0x00000006ff037819 */ /* 0x000fe40000011403 */
[----:B------:R-:W-:-:S02]  /*0640*/  IMNMX R202, RZ, R5, !PT ;  /* 0x00000005ffca7217 */ /* 0x000fc40007800200 */
[----:B------:R-:W-:-:S04]  /*0650*/  IMNMX R133, R2, R3, PT ;  /* 0x0000000302857217 */ /* 0x000fc80003800200 */
[----:B------:R-:W-:-:S13]  /*0660*/  ISETP.GE.AND P0, PT, R202, R133, PT ;  /* 0x00000085ca00720c */ /* 0x000fda0003f06270 */
[----:B------:R-:W-:Y:S05]  /*0670*/  @!P0 BRA `(.L_x_2193) ;  /* 0x000008f000008947 */ /* 0x000fea0003800000 */
[----:B-1----:R-:W-:Y:S01]  /*0680*/  ISETP.NE.AND P0, PT, R210, -0x1, PT ;  /* 0xffffffffd200780c */ /* 0x002fe20003f05270 */
[----:B------:R-:W2:Y:S04]  /*0690*/  LD.E.64 R14, [R18.64+0x88] ;  /* 0x00008806120e7980 */ /* 0x000ea8000c101b00 */
[----:B------:R1:W4:Y:S04]  /*06a0*/  LD.E.64 R4, [R18.64+0x90] ;  /* 0x0000900612047980 */ /* 0x000328000c101b00 */
[----:B---3--:R1:W3:Y:S04]  /*06b0*/  LD.E R2, [R18.64+0x60] ;  /* 0x0000600612027980 */ /* 0x0082e8000c101900 */
[----:B------:R1:W3:Y:S04]  /*06c0*/  @!P0 LD.E.64 R12, [R18.64+0x80] ;  /* 0x00008006120c8980 */ /* 0x0002e8000c101b00 */
        /* <DEDUP_REMOVED lines=14> */
[-C--:B--2---:R-:W-:Y:S02]  /*07b0*/  @P0 IMAD R7, R15, R210.reuse, RZ ;  /* 0x000000d20f070224 */ /* 0x084fe400078e02ff */
[----:B------:R-:W-:-:S04]  /*07c0*/  @P0 IMAD.WIDE.U32 R16, R14, R210, RZ ;  /* 0x000000d20e100225 */ /* 0x000fc800078e00ff */
[----:B-1----:R-:W-:-:S04]  /*07d0*/  IMAD.WIDE.U32 R18, R72, R14, R22 ;  /* 0x0000000e48127225 */ /* 0x002fc800078e0016 */
[-C--:B---3--:R-:W-:Y:S02]  /*07e0*/  @!P0 IMAD R9, R13, R207.reuse, RZ ;  /* 0x000000cf0d098224 */ /* 0x088fe400078e02ff */
        /* <DEDUP_REMOVED lines=35> */
.L_x_2195:
[----:B------:R-:W-:Y:S05]  /*0a20*/  BSYNC B0 ;  /* 0x0000000000007941 */ /* 0x000fea0003800000 */
.L_x_2194:
        /* <DEDUP_REMOVED lines=20> */
.L_x_2197:
[----:B------:R-:W-:Y:S05]  /*0b70*/  BSYNC B0 ;  /* 0x0000000000007941 */ /* 0x000fea0003800000 */
.L_x_2196:
        /* <DEDUP_REMOVED lines=20> */
.L_x_2199:
[----:B------:R-:W-:Y:S05]  /*0cc0*/  BSYNC B0 ;  /* 0x0000000000007941 */ /* 0x000fea0003800000 */
.L_x_2198:
        /* <DEDUP_REMOVED lines=20> */
.L_x_2201:
[----:B------:R-:W-:Y:S05]  /*0e10*/  BSYNC B0 ;  /* 0x0000000000007941 */ /* 0x000fea0003800000 */
.L_x_2200:
        /* <DEDUP_REMOVED lines=16> */
[----:B------:R-:W-:Y:S05]  /*0f20*/  @P4 RET.REL.NODEC R206 `(_ZN5flash24flash_fwd_splitkv_kernelI23Flash_fwd_kernel_traitsILi192ELi64ELi64ELi4ELb0ELb0EN7cutlass10bfloat16_tE19Flash_kernel_traitsILi192ELi64ELi64ELi4ES3_EELb0ELb1ELb0ELb0ELb0ELb0ELb0ELb1EEEvNS_16Flash_fwd_paramsE) ;  /* 0xfffff0d0ce004950 */ /* 0x000fea0003c3ffff */
[----:B--2---:R-:W-:Y:S02]  /*0f30*/  MOV R3, 0x7f800000 ;  /* 0x7f80000000037802 */ /* 0x004fe40000000f00 */
[----:B------:R-:W-:-:S03]  /*0f40*/  MOV R207, 0x0 ;  /* 0x0000000000cf7802 */ /* 0x000fc60000000f00 */
[----:B------:R2:W-:Y:S01]  /*0f50*/  ST.E [R4.64+0xc0], R3 ;  /* 0x0000c00304007985 */ /* 0x0005e2000c101906 */
[----:B------:R-:W-:Y:S05]  /*0f60*/  RET.REL.NODEC R206 `(_ZN5flash24flash_fwd_splitkv_kernelI23Flash_fwd_kernel_traitsILi192ELi64ELi64ELi4ELb0ELb0EN7cutlass10bfloat16_tE19Flash_kernel_traitsILi192ELi64ELi64ELi4ES3_EELb0ELb1ELb0ELb0ELb0ELb0ELb0ELb1EEEvNS_16Flash_fwd_paramsE) ;  /* 0xfffff090ce007950 */ /* 0x000fea0003c3ffff */
.L_x_2193:
[----:B-1----:R-:W2:Y:S04]  /*0f70*/  LD.E.64 R6, [R18.64+0x160] ;  /* 0x0001600612067980 */ /* 0x002ea8000c101b00 */
[----:B------:R-:W4:Y:S01]  /*0f80*/  LD.E.64 R8, [R18.64+0x158] ;  /* 0x0001580612087980 */ /* 0x000f22000c101b00 */
[----:B--2---:R-:W-:-:S04]  /*0f90*/  ISETP.NE.U32.AND P1, PT, R6, RZ, PT ;  /* 0x000000ff0600720c */ /* 0x004fc80003f25070 */
[----:B------:R-:W-:-:S13]  /*0fa0*/  ISETP.NE.AND.EX P1, PT, R7, RZ, PT, P1 ;  /* 0x000000ff0700720c */ /* 0x000fda0003f25310 */
[----:B------:R-:W2:Y:S01]  /*0fb0*/  @P1 LD.E.64 R4, [R18.64+0x168] ;  /* 0x0001680612041980 */ /* 0x000ea2000c101b00 */
        /* <DEDUP_REMOVED lines=8> */
[-C--:B--2---:R-:W-:Y:S02]  /*1040*/  @P1 IMAD R5, R5, R207.reuse, RZ ;  /* 0x000000cf05051224 */ /* 0x084fe400078e02ff */
        /* <DEDUP_REMOVED lines=8> */
[----:B-1----:R-:W2:Y:S04]  /*10d0*/  LD.E R6, [R18.64+0x170] ;  /* 0x0001700612067980 */ /* 0x002ea8000c101900 */
[----:B------:R-:W4:Y:S01]  /*10e0*/  LD.E R4, [R18.64+0x68] ;  /* 0x0000680612047980 */ /* 0x000f22000c101900 */
[----:B------:R-:W-:-:S03]  /*10f0*/  LEA R5, R133, 0xffffffc0, 0x6 ;  /* 0xffffffc085057811 */ /* 0x000fc600078e30ff */
[----:B---3--:R-:W2:Y:S01]  /*1100*/  LD.E.64 R16, [R18.64+0x20] ;  /* 0x0000200612107980 */ /* 0x008ea2000c101b00 */
[----:B------:R-:W-:-:S03]  /*1110*/  IABS R2, R5 ;  /* 0x0000000500027213 */ /* 0x000fc60000000000 */
[----:B------:R-:W2:Y:S04]  /*1120*/  LD.E.64 R64, [R18.64+0x38] ;  /* 0x0000380612407980 */ /* 0x000ea8000c101b00 */
[----:B------:R-:W2:Y:S04]  /*1130*/  LD.E.64 R12, [R18.64+0x28] ;  /* 0x00002806120c7980 */ /* 0x000ea8000c101b00 */
[----:B------:R-:W2:Y:S04]  /*1140*/  LD.E.64 R14, [R18.64+0x50] ;  /* 0x00005006120e7980 */ /* 0x000ea8000c101b00 */
[----:B------:R1:W5:Y:S04]  /*1150*/  LD.E.64 R26, [R18.64+0x58] ;  /* 0x00005806121a7980 */ /* 0x000368000c101b00 */
[----:B------:R1:W5:Y:S01]  /*1160*/  LD.E.64 R66, [R18.64+0x40] ;  /* 0x0000400612427980 */ /* 0x000362000c101b00 */
[----:B--2---:R-:W-:-:S04]  /*1170*/  IABS R3, R6 ;  /* 0x0000000600037213 */ /* 0x004fc80000000000 */
[----:B------:R-:W2:Y:S08]  /*1180*/  I2F.RP R10, R3 ;  /* 0x00000003000a7306 */ /* 0x000eb00000209400 */
[----:B--2---:R-:W2:Y:S02]  /*1190*/  MUFU.RCP R8, R10 ;  /* 0x0000000a00087308 */ /* 0x004ea40000001000 */
[----:B--2---:R-:W-:-:S06]  /*11a0*/  IADD3 R8, R8, 0xffffffe, RZ ;  /* 0x0ffffffe08087810 */ /* 0x004fcc0007ffe0ff */
[----:B------:R-:W2:Y:S02]  /*11b0*/  F2I.FTZ.U32.TRUNC.NTZ R9, R8 ;  /* 0x0000000800097305 */ /* 0x000ea4000021f000 */
[----:B--2---:R-:W-:Y:S02]  /*11c0*/  IMAD.MOV R0, RZ, RZ, -R9 ;  /* 0x000000ffff007224 */ /* 0x004fe400078e0a09 */
        /* <DEDUP_REMOVED lines=20> */
[----:B-----5:R-:W4:Y:S08]  /*1310*/  I2F.RP R11, R7 ;  /* 0x00000007000b7306 */ /* 0x020f300000209400 */
[----:B----4-:R-:W4:Y:S02]  /*1320*/  MUFU.RCP R10, R11 ;  /* 0x0000000b000a7308 */ /* 0x010f240000001000 */
[----:B----4-:R-:W-:-:S06]  /*1330*/  IADD3 R10, R10, 0xffffffe, RZ ;  /* 0x0ffffffe0a0a7810 */ /* 0x010fcc0007ffe0ff */
[----:B------:R-:W4:Y:S01]  /*1340*/  F2I.FTZ.U32.TRUNC.NTZ R23, R10 ;  /* 0x0000000a00177305 */ /* 0x000f22000021f000 */
[----:B------:R-:W-:Y:S01]  /*1350*/  IMAD.MOV.U32 R22, RZ, RZ, RZ ;  /* 0x000000ffff167224 */ /* 0x000fe200078e00ff */
[----:B--2---:R-:W-:Y:S02]  /*1360*/  IABS R3, R205 ;  /* 0x000000cd00037213 */ /* 0x004fe40000000000 */
        /* <DEDUP_REMOVED lines=13> */
[----:B------:R-:W-:Y:S01]  /*1440*/  ISETP.GE.AND P0, PT, R7, RZ, PT ;  /* 0x000000ff0700720c */ /* 0x000fe20003f06270 */
[----:B------:R-:W-:Y:S01]  /*1450*/  IMAD R6, R6, R9, R5 ;  /* 0x0000000906067224 */ /* 0x000fe200078e0205 */
[----:B------:R-:W-:-:S03]  /*1460*/  ISETP.NE.AND P1, PT, R4, RZ, PT ;  /* 0x000000ff0400720c */ /* 0x000fc60003f25270 */
[----:B------:R-:W-:Y:S02]  /*1470*/  IMAD R8, R65, R6, RZ ;  /* 0x0000000641087224 */ /* 0x000fe400078e02ff */
[----:B------:R-:W-:-:S06]  /*1480*/  @P2 IADD3 R11, R11, 0x1, RZ ;  /* 0x000000010b0b2810 */ /* 0x000fcc0007ffe0ff */
[----:B------:R-:W-:Y:S02]  /*1490*/  @!P0 IMAD.MOV R11, RZ, RZ, -R11 ;  /* 0x000000ffff0b8224 */ /* 0x000fe400078e0a0b */
[----:B------:R-:W-:-:S05]  /*14a0*/  @!P1 LOP3.LUT R11, RZ, R4, RZ, 0x33, !PT ;  /* 0x00000004ff0b9212 */ /* 0x000fca00078e33ff */
[----:B------:R-:W-:Y:S01]  /*14b0*/  IMAD R9, R15, R11, RZ ;  /* 0x0000000b0f097224 */ /* 0x000fe200078e02ff */
[----:B---3--:R-:W-:Y:S01]  /*14c0*/  SHF.R.S32.HI R0, RZ, 0x1f, R2 ;  /* 0x0000001fff007819 */ /* 0x008fe20000011402 */
[----:B------:R-:W-:-:S04]  /*14d0*/  IMAD R3, R17, R2, RZ ;  /* 0x0000000211037224 */ /* 0x000fc800078e02ff */
[C---:B------:R-:W-:Y:S02]  /*14e0*/  IMAD R3, R16.reuse, R0, R3 ;  /* 0x0000000010037224 */ /* 0x040fe400078e0203 */
[----:B------:R-:W-:-:S05]  /*14f0*/  IMAD.WIDE.U32 R16, R16, R2, RZ ;  /* 0x0000000210107225 */ /* 0x000fca00078e00ff */
[----:B------:R-:W-:Y:S02]  /*1500*/  IADD3 R17, R17, R3, RZ ;  /* 0x0000000311117210 */ /* 0x000fe40007ffe0ff */
[----:B------:R-:W-:-:S03]  /*1510*/  SHF.R.S32.HI R3, RZ, 0x1f, R6 ;  /* 0x0000001fff037819 */ /* 0x000fc60000011406 */
[----:B------:R-:W-:-:S04]  /*1520*/  IMAD.WIDE.U32 R16, R6, R64, R16 ;  /* 0x0000004006107225 */ /* 0x000fc800078e0010 */
[----:B------:R-:W-:Y:S02]  /*1530*/  IMAD R8, R64, R3, R8 ;  /* 0x0000000340087224 */ /* 0x000fe400078e0208 */
[----:B------:R-:W-:-:S03]  /*1540*/  IMAD R7, R13, R2, RZ ;  /* 0x000000020d077224 */ /* 0x000fc600078e02ff */
[----:B------:R-:W-:Y:S02]  /*1550*/  IADD3 R17, R17, R8, RZ ;  /* 0x0000000811117210 */ /* 0x000fe40007ffe0ff */
[----:B------:R-:W-:Y:S01]  /*1560*/  SHF.R.S32.HI R8, RZ, 0x1f, R11 ;  /* 0x0000001fff087819 */ /* 0x000fe2000001140b */
        /* <DEDUP_REMOVED lines=9> */
.L_x_2203:
[----:B-1----:R-:W2:Y:S01]  /*1600*/  LD.E R4, [R18.64+0x68] ;  /* 0x0000680612047980 */ /* 0x002ea2000c101900 */
[----:B------:R-:W-:-:S03]  /*1610*/  ISETP.NE.AND P3, PT, R13, -0x1, PT ;  /* 0xffffffff0d00780c */ /* 0x000fc60003f65270 */
[----:B------:R-:W4:Y:S04]  /*1620*/  LD.E.64 R64, [R18.64+0x38] ;  /* 0x0000380612407980 */ /* 0x000f28000c101b00 */
[----:B---3--:R-:W3:Y:S04]  /*1630*/  LD.E.64 R66, [R18.64+0x40] ;  /* 0x0000400612427980 */ /* 0x008ee8000c101b00 */
[----:B------:R-:W3:Y:S04]  /*1640*/  LD.E.64 R14, [R18.64+0x50] ;  /* 0x00005006120e7980 */ /* 0x000ee8000c101b00 */
[----:B------:R-:W3:Y:S04]  /*1650*/  @!P3 LD.E.64 R22, [R18.64+0x20] ;  /* 0x000020061216b980 */ /* 0x000ee8000c101b00 */
[----:B------:R-:W3:Y:S04]  /*1660*/  @!P3 LD.E.64 R16, [R18.64+0x28] ;  /* 0x000028061210b980 */ /* 0x000ee8000c101b00 */
[----:B------:R1:W5:Y:S01]  /*1670*/  LD.E.64 R26, [R18.64+0x58] ;  /* 0x00005806121a7980 */ /* 0x000362000c101b00 */
[----:B------:R-:W-:Y:S01]  /*1680*/  IMAD.MOV.U32 R8, RZ, RZ, RZ ;  /* 0x000000ffff087224 */ /* 0x000fe200078e00ff */
[----:B--2---:R-:W-:-:S04]  /*1690*/  IABS R3, R4 ;  /* 0x0000000400037213 */ /* 0x004fc80000000000 */
[----:B------:R-:W2:Y:S08]  /*16a0*/  I2F.RP R6, R3 ;  /* 0x0000000300067306 */ /* 0x000eb00000209400 */
[----:B--2---:R-:W2:Y:S02]  /*16b0*/  MUFU.RCP R2, R6 ;  /* 0x0000000600027308 */ /* 0x004ea40000001000 */
[----:B--2---:R-:W-:-:S06]  /*16c0*/  IADD3 R2, R2, 0xffffffe, RZ ;  /* 0x0ffffffe02027810 */ /* 0x004fcc0007ffe0ff */
[----:B------:R-:W2:Y:S01]  /*16d0*/  F2I.FTZ.U32.TRUNC.NTZ R9, R2 ;  /* 0x0000000200097305 */ /* 0x000ea2000021f000 */
[----:B------:R-:W-:Y:S02]  /*16e0*/  IABS R7, R4 ;  /* 0x0000000400077213 */ /* 0x000fe40000000000 */
[----:B--2---:R-:W-:-:S05]  /*16f0*/  IADD3 R0, RZ, -R9, RZ ;  /* 0x80000009ff007210 */ /* 0x004fca0007ffe0ff */
        /* <DEDUP_REMOVED lines=10> */
[----:B------:R-:W-:Y:S01]  /*17a0*/  @!P3 IMAD R5, R6, R64, R5 ;  /* 0x000000400605b224 */ /* 0x000fe200078e0205 */
[----:B-----5:R-:W-:-:S05]  /*17b0*/  @!P3 SHF.R.S32.HI R6, RZ, 0x1f, R11 ;  /* 0x0000001fff06b819 */ /* 0x020fca000001140b */
[----:B------:R-:W-:Y:S01]  /*17c0*/  @!P0 IMAD.IADD R0, R0, 0x1, -R3 ;  /* 0x0000000100008824 */ /* 0x000fe200078e0a03 */
[----:B------:R-:W-:Y:S01]  /*17d0*/  @!P3 IADD3 R25, R25, R5, RZ ;  /* 0x000000051919b210 */ /* 0x000fe20007ffe0ff */
[----:B------:R-:W-:Y:S02]  /*17e0*/  @P3 IMAD.IADD R7, R12, 0x1, R13 ;  /* 0x000000010c073824 */ /* 0x000fe400078e020d */
[----:B---3--:R-:W-:Y:S01]  /*17f0*/  @!P3 IMAD R5, R23, R11, RZ ;  /* 0x0000000b1705b224 */ /* 0x008fe200078e02ff */
[----:B------:R-:W-:Y:S01]  /*1800*/  ISETP.GE.U32.AND P2, PT, R0, R3, PT ;  /* 0x000000030000720c */ /* 0x000fe20003f46070 */
[----:B------:R-:W-:Y:S01]  /*1810*/  @P3 IMAD.WIDE.U32 R28, R64, R7, RZ ;  /* 0x00000007401c3225 */ /* 0x000fe200078e00ff */
[----:B------:R-:W-:-:S03]  /*1820*/  LOP3.LUT R0, R205, R4, RZ, 0x3c, !PT ;  /* 0x00000004cd007212 */ /* 0x000fc600078e3cff */
[C---:B------:R-:W-:Y:S02]  /*1830*/  @!P3 IMAD R5, R22.reuse, R6, R5 ;  /* 0x000000061605b224 */ /* 0x040fe400078e0205 */
[----:B------:R-:W-:Y:S02]  /*1840*/  @P3 IMAD R9, R65, R7, RZ ;  /* 0x0000000741093224 */ /* 0x000fe400078e02ff */
[----:B------:R-:W-:Y:S01]  /*1850*/  @!P3 IMAD.WIDE.U32 R22, R22, R11, R24 ;  /* 0x0000000b1616b225 */ /* 0x000fe200078e0018 */
[----:B------:R-:W-:Y:S02]  /*1860*/  ISETP.GE.AND P1, PT, R0, RZ, PT ;  /* 0x000000ff0000720c */ /* 0x000fe40003f26270 */
[----:B------:R-:W-:Y:S01]  /*1870*/  @!P0 IADD3 R2, R2, 0x1, RZ ;  /* 0x0000000102028810 */ /* 0x000fe20007ffe0ff */
[----:B------:R-:W-:Y:S01]  /*1880*/  @P3 IMAD.IADD R9, R29, 0x1, R9 ;  /* 0x000000011d093824 */ /* 0x000fe200078e0209 */
[----:B------:R-:W-:Y:S01]  /*1890*/  @P3 MOV R10, R28 ;  /* 0x0000001c000a3202 */ /* 0x000fe20000000f00 */
[----:B------:R-:W-:Y:S01]  /*18a0*/  @!P3 IMAD.MOV.U32 R10, RZ, RZ, R22 ;  /* 0x000000ffff0ab224 */ /* 0x000fe200078e0016 */
[----:B------:R-:W-:-:S02]  /*18b0*/  ISETP.NE.AND P0, PT, R4, RZ, PT ;  /* 0x000000ff0400720c */ /* 0x000fc40003f05270 */
[----:B------:R-:W-:Y:S01]  /*18c0*/  @!P3 IADD3 R9, R23, R5, RZ ;  /* 0x000000051709b210 */ /* 0x000fe20007ffe0ff */
[----:B------:R-:W-:Y:S01]  /*18d0*/  @!P3 IMAD R6, R67, R12, RZ ;  /* 0x0000000c4306b224 */ /* 0x000fe200078e02ff */
[----:B------:R-:W-:Y:S02]  /*18e0*/  LEA R5, R133, 0xffffffc0, 0x6 ;  /* 0xffffffc085057811 */ /* 0x000fe400078e30ff */
[----:B------:R-:W-:Y:S02]  /*18f0*/  @!P3 SHF.R.S32.HI R7, RZ, 0x1f, R12 ;  /* 0x0000001fff07b819 */ /* 0x000fe4000001140c */
[----:B------:R-:W-:Y:S01]  /*1900*/  @P2 IADD3 R2, R2, 0x1, RZ ;  /* 0x0000000102022810 */ /* 0x000fe20007ffe0ff */
[----:B------:R-:W-:Y:S01]  /*1910*/  IMAD R8, R65, R5, RZ ;  /* 0x0000000541087224 */ /* 0x000fe200078e02ff */
[----:B------:R-:W-:Y:S01]  /*1920*/  SHF.R.S32.HI R3, RZ, 0x1f, R5 ;  /* 0x0000001fff037819 */ /* 0x000fe20000011405 */
[----:B------:R-:W-:Y:S01]  /*1930*/  @!P3 IMAD R6, R7, R66, R6 ;  /* 0x000000420706b224 */ /* 0x000fe200078e0206 */
[----:B------:R-:W-:Y:S01]  /*1940*/  MOV R24, R10 ;  /* 0x0000000a00187202 */ /* 0x000fe20000000f00 */
[----:B------:R-:W-:-:S02]  /*1950*/  IMAD.MOV.U32 R25, RZ, RZ, R9 ;  /* 0x000000ffff197224 */ /* 0x000fc400078e0009 */
[----:B------:R-:W-:-:S04]  /*1960*/  @!P3 IMAD.WIDE.U32 R22, R66, R12, RZ ;  /* 0x0000000c4216b225 */ /* 0x000fc800078e00ff */
[----:B------:R-:W-:Y:S01]  /*1970*/  IMAD.MOV.U32 R9, RZ, RZ, R2 ;  /* 0x000000ffff097224 */ /* 0x000fe200078e0002 */
[----:B------:R-:W-:Y:S01]  /*1980*/  @!P3 IADD3 R23, R23, R6, RZ ;  /* 0x000000061717b210 */ /* 0x000fe20007ffe0ff */
[----:B------:R-:W-:Y:S02]  /*1990*/  IMAD R8, R3, R64, R8 ;  /* 0x0000004003087224 */ /* 0x000fe400078e0208 */
[----:B------:R-:W-:Y:S01]  /*19a0*/  IMAD.WIDE.U32 R24, R64, R5, R24 ;  /* 0x0000000540187225 */ /* 0x000fe200078e0018 */
[----:B------:R-:W-:-:S03]  /*19b0*/  @P3 IADD3 R12, R12, R13, RZ ;  /* 0x0000000d0c0c3210 */ /* 0x000fc60007ffe0ff */
[----:B------:R-:W-:Y:S01]  /*19c0*/  @!P1 IMAD.MOV R9, RZ, RZ, -R9 ;  /* 0x000000ffff099224 */ /* 0x000fe200078e0a09 */
[----:B------:R-:W-:Y:S01]  /*19d0*/  @!P0 LOP3.LUT R9, RZ, R4, RZ, 0x33, !PT ;  /* 0x00000004ff098212 */ /* 0x000fe200078e33ff */
[-C--:B------:R-:W-:Y:S01]  /*19e0*/  @!P3 IMAD R0, R17, R11.reuse, RZ ;  /* 0x0000000b1100b224 */ /* 0x080fe200078e02ff */
[----:B------:R-:W-:Y:S01]  /*19f0*/  IADD3 R7, R25, R8, RZ ;  /* 0x0000000819077210 */ /* 0x000fe20007ffe0ff */
[----:B------:R-:W-:Y:S01]  /*1a00*/  @!P3 IMAD.WIDE.U32 R22, R16, R11, R22 ;  /* 0x0000000b1016b225 */ /* 0x000fe200078e0016 */
[----:B------:R-:W-:Y:S02]  /*1a10*/  MOV R6, R24 ;  /* 0x0000001800067202 */ /* 0x000fe40000000f00 */
[----:B------:R-:W-:Y:S01]  /*1a20*/  @!P3 SHF.R.S32.HI R13, RZ, 0x1f, R11 ;  /* 0x0000001fff0db819 */ /* 0x000fe2000001140b */
[----:B------:R-:W-:Y:S01]  /*1a30*/  IMAD R11, R15, R9, RZ ;  /* 0x000000090f0b7224 */ /* 0x000fe200078e02ff */
[----:B------:R-:W-:Y:S01]  /*1a40*/  SHF.R.S32.HI R8, RZ, 0x1f, R9 ;  /* 0x0000001fff087819 */ /* 0x000fe20000011409 */
[----:B------:R-:W-:-:S02]  /*1a50*/  @P3 IMAD R17, R67, R12, RZ ;  /* 0x0000000c43113224 */ /* 0x000fc400078e02ff */
[----:B------:R-:W-:-:S04]  /*1a60*/  @P3 IMAD.WIDE.U32 R24, R66, R12, RZ ;  /* 0x0000000c42183225 */ /* 0x000fc800078e00ff */
[----:B------:R-:W-:Y:S02]  /*1a70*/  @!P3 IMAD R0, R16, R13, R0 ;  /* 0x0000000d1000b224 */ /* 0x000fe400078e0200 */
[----:B------:R-:W-:Y:S01]  /*1a80*/  IMAD.WIDE.U32 R6, R14, R9, R6 ;  /* 0x000000090e067225 */ /* 0x000fe200078e0006 */
[----:B------:R-:W-:-:S03]  /*1a90*/  @P3 IADD3 R17, R25, R17, RZ ;  /* 0x0000001119113210 */ /* 0x000fc60007ffe0ff */
[----:B------:R-:W-:Y:S01]  /*1aa0*/  IMAD R11, R14, R8, R11 ;  /* 0x000000080e0b7224 */ /* 0x000fe200078e020b */
[----:B------:R-:W-:Y:S01]  /*1ab0*/  @P3 MOV R2, R24 ;  /* 0x0000001800023202 */ /* 0x000fe20000000f00 */
[----:B------:R-:W-:Y:S01]  /*1ac0*/  @!P3 IMAD.IADD R17, R23, 0x1, R0 ;  /* 0x000000011711b824 */ /* 0x000fe200078e0200 */
[----:B------:R-:W-:Y:S01]  /*1ad0*/  MOV R0, R6 ;  /* 0x0000000600007202 */ /* 0x000fe20000000f00 */
[----:B------:R-:W-:Y:S01]  /*1ae0*/  IMAD.IADD R7, R7, 0x1, R11 ;  /* 0x0000000107077824 */ /* 0x000fe200078e020b */
[----:B------:R-:W-:Y:S02]  /*1af0*/  @!P3 MOV R2, R22 ;  /* 0x000000160002b202 */ /* 0x000fe40000000f00 */
[----:B------:R-:W-:Y:S02]  /*1b00*/  MOV R6, R5 ;  /* 0x0000000500067202 */ /* 0x000fe40000000f00 */
[----:B------:R-:W-:Y:S02]  /*1b10*/  MOV R11, R9 ;  /* 0x00000009000b7202 */ /* 0x000fe40000000f00 */
.L_x_2204:
[----:B-1----:R-:W-:Y:S05]  /*1b20*/  BSYNC B0 ;  /* 0x0000000000007941 */ /* 0x002fea0003800000 */
.L_x_2202:
[----:B------:R-:W-:Y:S01]  /*1b30*/  ISETP.NE.AND P0, PT, R210, -0x1, PT ;  /* 0xffffffffd200780c */ /* 0x000fe20003f05270 */
[----:B------:R-:W2:Y:S04]  /*1b40*/  LD.E.64 R170, [R18.64+0x30] ;  /* 0x0000300612aa7980 */ /* 0x000ea8000c101b00 */
[----:B------:R-:W3:Y:S04]  /*1b50*/  LD.E.64 R22, [R18.64+0x48] ;  /* 0x0000480612167980 */ /* 0x000ee8000c101b00 */
[----:B------:R-:W4:Y:S04]  /*1b60*/  LD.E R79, [R18.64+0xc0] ;  /* 0x0000c006124f7980 */ /* 0x000f28000c101900 */
[----:B------:R-:W3:Y:S04]  /*1b70*/  @!P0 LD.E.64 R24, [R18.64+0x18] ;  /* 0x0000180612188980 */ /* 0x000ee8000c101b00 */
[----:B------:R-:W4:Y:S04]  /*1b80*/  LD.E.64 R14, [R18.64+0x10] ;  /* 0x00001006120e7980 */ /* 0x000f28000c101b00 */
[----:B------:R-:W4:Y:S04]  /*1b90*/  LD.E.64 R162, [R18.64+0x8] ;  /* 0x0000080612a27980 */ /* 0x000f28000c101b00 */
[----:B------:R1:W5:Y:S04]  /*1ba0*/  @P4 LD.E R20, [R20.64] ;  /* 0x0000000614144980 */ /* 0x000368000c101900 */
[----:B------:R1:W5:Y:S01]  /*1bb0*/  LD.E.64 R172, [R18.64] ;  /* 0x0000000612ac7980 */ /* 0x000362000c101b00 */
[----:B------:R-:W-:-:S04]  /*1bc0*/  SHF.R.S32.HI R70, RZ, 0x1f, R71 ;  /* 0x0000001fff467819 */ /* 0x000fc80000011447 */
[----:B------:R-:W-:-:S04]  /*1bd0*/  LEA.HI R160, R70, R71, RZ, 0x3 ;  /* 0x0000004746a07211 */ /* 0x000fc800078f18ff */
[----:B------:R-:W-:-:S05]  /*1be0*/  LOP3.LUT R4, R160, 0xfffffff8, RZ, 0xc0, !PT ;  /* 0xfffffff8a0047812 */ /* 0x000fca00078ec0ff */
[----:B------:R-:W-:Y:S01]  /*1bf0*/  IMAD.IADD R57, R71, 0x1, -R4 ;  /* 0x0000000147397824 */ /* 0x000fe200078e0a04 */
[----:B------:R-:W-:-:S03]  /*1c00*/  LEA.HI R4, R70, R71, RZ, 0x4 ;  /* 0x0000004746047211 */ /* 0x000fc600078f20ff */
[----:B------:R-:W-:Y:S01]  /*1c10*/  IMAD.SHL.U32 R12, R57, 0x8, RZ ;  /* 0x00000008390c7824 */ /* 0x000fe200078e00ff */
[----:B------:R-:W-:Y:S02]  /*1c20*/  LOP3.LUT R10, R4, 0xfffffff0, RZ, 0xc0, !PT ;  /* 0xfffffff0040a7812 */ /* 0x000fe400078ec0ff */
[----:B------:R-:W-:Y:S02]  /*1c30*/  SHF.R.S32.HI R160, RZ, 0x3, R160 ;  /* 0x00000003ffa07819 */ /* 0x000fe400000114a0 */
[----:B------:R-:W-:Y:S01]  /*1c40*/  IADD3 R28, P1, R12, R2, RZ ;  /* 0x000000020c1c7210 */ /* 0x000fe20007f3e0ff */
[----:B------:R-:W-:Y:S02]  /*1c50*/  IMAD.IADD R9, R71, 0x1, -R10 ;  /* 0x0000000147097824 */ /* 0x000fe400078e0a0a */
[----:B------:R-:W-:Y:S02]  /*1c60*/  IMAD R2, R3, R66, RZ ;  /* 0x0000004203027224 */ /* 0x000fe400078e02ff */
[----:B------:R-:W-:Y:S01]  /*1c70*/  IMAD.SHL.U32 R3, R160, 0x40, RZ ;  /* 0x00000040a0037824 */ /* 0x000fe200078e00ff */
[----:B------:R-:W-:-:S02]  /*1c80*/  SHF.R.S32.HI R13, RZ, 0x1f, R12 ;  /* 0x0000001fff0d7819 */ /* 0x000fc4000001140c */
[----:B------:R-:W-:Y:S02]  /*1c90*/  SHF.R.S32.HI R16, RZ, 0x1f, R9 ;  /* 0x0000001fff107819 */ /* 0x000fe40000011409 */
[----:B------:R-:W-:Y:S02]  /*1ca0*/  LOP3.LUT R3, R3, 0x1c0, RZ, 0xc0, !PT ;  /* 0x000001c003037812 */ /* 0x000fe400078ec0ff */
[----:B------:R-:W-:Y:S01]  /*1cb0*/  SHF.R.S32.HI R69, RZ, 0x4, R4 ;  /* 0x00000004ff457819 */ /* 0x000fe20000011404 */
[----:B------:R-:W-:Y:S01]  /*1cc0*/  IMAD.X R29, R13, 0x1, R17, P1 ;  /* 0x000000010d1d7824 */ /* 0x000fe200008e0611 */
[----:B------:R-:W-:Y:S02]  /*1cd0*/  LEA.HI R16, R16, R9, RZ, 0x3 ;  /* 0x0000000910107211 */ /* 0x000fe400078f18ff */
[----:B------:R-:W-:Y:S02]  /*1ce0*/  LOP3.LUT R17, R3, 0x38, R12, 0xf8, !PT ;  /* 0x0000003803117812 */ /* 0x000fe400078ef80c */
[----:B------:R-:W-:-:S02]  /*1cf0*/  SHF.R.U32.HI R156, RZ, 0x3, R3 ;  /* 0x00000003ff9c7819 */ /* 0x000fc40000011603 */
[----:B------:R-:W-:Y:S02]  /*1d00*/  LEA.HI R3, R4, R69, RZ, 0x1 ;  /* 0x0000004504037211 */ /* 0x000fe400078f08ff */
[----:B------:R-:W-:Y:S01]  /*1d10*/  LOP3.LUT R10, R16, 0xfffffff8, RZ, 0xc0, !PT ;  /* 0xfffffff8100a7812 */ /* 0x000fe200078ec0ff */
[----:B------:R-:W-:Y:S01]  /*1d20*/  IMAD R2, R6, R67, R2 ;  /* 0x0000004306027224 */ /* 0x000fe200078e0202 */
[----:B------:R-:W-:Y:S01]  /*1d30*/  LEA.HI R4, R70, R71, RZ, 0x6 ;  /* 0x0000004746047211 */ /* 0x000fe200078f30ff */
[----:B------:R-:W-:Y:S01]  /*1d40*/  IMAD.WIDE.U32 R28, R6, R66, R28 ;  /* 0x00000042061c7225 */ /* 0x000fe200078e001c */
[----:B------:R-:W-:-:S03]  /*1d50*/  LOP3.LUT R6, R3, 0xfffffffe, RZ, 0xc0, !PT ;  /* 0xfffffffe03067812 */ /* 0x000fc600078ec0ff */
[----:B------:R-:W-:Y:S01]  /*1d60*/  IMAD.IADD R10, R9, 0x1, -R10 ;  /* 0x00000001090a7824 */ /* 0x000fe200078e0a0a */
[----:B------:R-:W-:Y:S01]  /*1d70*/  LOP3.LUT R156, R17, R156, RZ, 0x3c, !PT ;  /* 0x0000009c119c7212 */ /* 0x000fe200078e3cff */
[----:B------:R-:W-:Y:S02]  /*1d80*/  IMAD.SHL.U32 R3, R4, 0x8, RZ ;  /* 0x0000000804037824 */ /* 0x000fe400078e00ff */
[----:B------:R-:W-:Y:S02]  /*1d90*/  IMAD.IADD R69, R69, 0x1, -R6 ;  /* 0x0000000145457824 */ /* 0x000fe400078e0a06 */
[----:B------:R-:W-:Y:S01]  /*1da0*/  IMAD.SHL.U32 R6, R10, 0x40, RZ ;  /* 0x000000400a067824 */ /* 0x000fe200078e00ff */
[----:B------:R-:W-:Y:S01]  /*1db0*/  LOP3.LUT R156, R156, 0xfffffe00, R3, 0xf8, !PT ;  /* 0xfffffe009c9c7812 */ /* 0x000fe200078ef803 */
[----:B------:R-:W-:Y:S02]  /*1dc0*/  IMAD R3, R27, R11, RZ ;  /* 0x0000000b1b037224 */ /* 0x000fe400078e02ff */
[----:B------:R-:W-:Y:S01]  /*1dd0*/  IMAD.SHL.U32 R9, R69, 0x8, RZ ;  /* 0x0000000845097824 */ /* 0x000fe200078e00ff */
[----:B------:R-:W-:Y:S01]  /*1de0*/  LOP3.LUT R6, R6, 0x1c0, RZ, 0xc0, !PT ;  /* 0x000001c006067812 */ /* 0x000fe200078ec0ff */
[----:B------:R-:W-:Y:S01]  /*1df0*/  IMAD.IADD R29, R29, 0x1, R2 ;  /* 0x000000011d1d7824 */ /* 0x000fe200078e0202 */
[----:B------:R-:W-:Y:S01]  /*1e00*/  SHF.R.S32.HI R76, RZ, 0x1f, R207 ;  /* 0x0000001fff4c7819 */ /* 0x000fe200000114cf */
[----:B------:R-:W-:Y:S01]  /*1e10*/  IMAD R2, R8, R26, R3 ;  /* 0x0000001a08027224 */ /* 0x000fe200078e0203 */
[----:B------:R-:W-:-:S02]  /*1e20*/  LOP3.LUT R9, R6, 0x8, R9, 0xf8, !PT ;  /* 0x0000000806097812 */ /* 0x000fc400078ef809 */
[----:B------:R-:W-:-:S04]  /*1e30*/  SHF.R.U32.HI R6, RZ, 0x3, R6 ;  /* 0x00000003ff067819 */ /* 0x000fc80000011606 */
[----:B------:R-:W-:Y:S01]  /*1e40*/  LOP3.LUT R6, R9, R6, RZ, 0x3c, !PT ;  /* 0x0000000609067212 */ /* 0x000fe200078e3cff */
[----:B------:R-:W-:Y:S01]  /*1e50*/  IMAD.WIDE.U32 R26, R11, R26, R28 ;  /* 0x0000001a0b1a7225 */ /* 0x000fe200078e001c */
[C---:B------:R-:W-:Y:S02]  /*1e60*/  LOP3.LUT P3, RZ, R10.reuse, 0x4, RZ, 0xc0, !PT ;  /* 0x000000040aff7812 */ /* 0x040fe4000786c0ff */
[----:B------:R-:W-:Y:S01]  /*1e70*/  LOP3.LUT P2, RZ, R10, 0x2, RZ, 0xc0, !PT ;  /* 0x000000020aff7812 */ /* 0x000fe2000784c0ff */
[----:B------:R-:W-:Y:S01]  /*1e80*/  IMAD.SHL.U32 R55, R16, 0x40, RZ ;  /* 0x0000004010377824 */ /* 0x000fe200078e00ff */
[----:B------:R-:W-:Y:S01]  /*1e90*/  IADD3 R10, R12, 0x40, RZ ;  /* 0x000000400c0a7810 */ /* 0x000fe20007ffe0ff */
[----:B------:R-:W-:Y:S01]  /*1ea0*/  IMAD.IADD R27, R27, 0x1, R2 ;  /* 0x000000011b1b7824 */ /* 0x000fe200078e0202 */
[----:B------:R-:W-:Y:S01]  /*1eb0*/  SHF.R.S32.HI R161, RZ, 0x1f, R160 ;  /* 0x0000001fffa17819 */ /* 0x000fe200000114a0 */
[----:B------:R-:W-:Y:S02]  /*1ec0*/  IMAD R165, R67, R160, RZ ;  /* 0x000000a043a57224 */ /* 0x000fe400078e02ff */
[----:B------:R-:W-:-:S04]  /*1ed0*/  IMAD.WIDE.U32 R26, R160, R66, R26 ;  /* 0x00000042a01a7225 */ /* 0x000fc800078e001a */
[----:B------:R-:W-:-:S04]  /*1ee0*/  IMAD R165, R161, R66, R165 ;  /* 0x00000042a1a57224 */ /* 0x000fc800078e02a5 */
[----:B------:R-:W-:Y:S02]  /*1ef0*/  IMAD.IADD R165, R27, 0x1, R165 ;  /* 0x000000011ba57824 */ /* 0x000fe400078e02a5 */
[----:B------:R-:W-:-:S04]  /*1f00*/  IMAD.WIDE R166, R208, 0x40, R160 ;  /* 0x00000040d0a67825 */ /* 0x000fc800078e02a0 */
[----:B------:R-:W-:Y:S01]  /*1f10*/  IMAD R157, R65, R160, RZ ;  /* 0x000000a0419d7224 */ /* 0x000fe200078e02ff */
[----:B------:R-:W-:-:S03]  /*1f20*/  LEA.HI R70, R70, R71, RZ, 0x5 ;  /* 0x0000004746467211 */ /* 0x000fc600078f28ff */
[----:B------:R-:W-:Y:S02]  /*1f30*/  IMAD R157, R161, R64, R157 ;  /* 0x00000040a19d7224 */ /* 0x000fe400078e029d */
[----:B------:R-:W-:Y:S02]  /*1f40*/  IMAD.MOV.U32 R56, RZ, RZ, 0x10 ;  /* 0x00000010ff387424 */ /* 0x000fe400078e00ff */
[----:B------:R-:W-:Y:S01]  /*1f50*/  IMAD.MOV.U32 R54, RZ, RZ, 0x20 ;  /* 0x00000020ff367424 */ /* 0x000fe200078e00ff */
[----:B------:R-:W-:Y:S01]  /*1f60*/  LOP3.LUT R55, R6, 0xfffffe00, R55, 0xf8, !PT ;  /* 0xfffffe0006377812 */ /* 0x000fe200078ef837 */
[C---:B------:R-:W-:Y:S01]  /*1f70*/  IMAD.SHL.U32 R200, R64.reuse, 0x10, RZ ;  /* 0x0000001040c87824 */ /* 0x040fe200078e00ff */
[----:B------:R-:W-:Y:S01]  /*1f80*/  SHF.L.U64.HI R201, R64, 0x4, R65 ;  /* 0x0000000440c97819 */ /* 0x000fe20000010241 */
[C---:B------:R-:W-:Y:S01]  /*1f90*/  IMAD.SHL.U32 R198, R66.reuse, 0x10, RZ ;  /* 0x0000001042c67824 */ /* 0x040fe200078e00ff */
[----:B------:R-:W-:Y:S01]  /*1fa0*/  SHF.L.U64.HI R199, R66, 0x4, R67 ;  /* 0x0000000442c77819 */ /* 0x000fe20000010243 */
[----:B------:R-:W-:Y:S01]  /*1fb0*/  IMAD.SHL.U32 R77, R57, 0x4, RZ ;  /* 0x00000004394d7824 */ /* 0x000fe200078e00ff */
[----:B------:R-:W-:-:S02]  /*1fc0*/  SEL R56, R56, 0xfffffff0, !P2 ;  /* 0xfffffff038387807 */ /* 0x000fc40005000000 */
[----:B------:R-:W-:Y:S01]  /*1fd0*/  SEL R54, R54, 0xffffffe0, !P3 ;  /* 0xffffffe036367807 */ /* 0x000fe20005800000 */
[-C--:B--2---:R-:W-:Y:S02]  /*1fe0*/  @P0 IMAD R4, R171, R210.reuse, RZ ;  /* 0x000000d2ab040224 */ /* 0x084fe400078e02ff */
[----:B------:R-:W-:-:S04]  /*1ff0*/  @P0 IMAD.WIDE.U32 R30, R170, R210, RZ ;  /* 0x000000d2aa1e0225 */ /* 0x000fc800078e00ff */
[----:B---3--:R-:W-:-:S04]  /*2000*/  @!P0 IMAD R3, R25, R207, RZ ;  /* 0x000000cf19038224 */ /* 0x008fc800078e02ff */
[C---:B------:R-:W-:Y:S02]  /*2010*/  @!P0 IMAD R3, R24.reuse, R76, R3 ;  /* 0x0000004c18038224 */ /* 0x040fe400078e0203 */
[----:B------:R-:W-:-:S04]  /*2020*/  @!P0 IMAD.WIDE.U32 R24, R24, R207, RZ ;  /* 0x000000cf18188225 */ /* 0x000fc800078e00ff */
[----:B------:R-:W-:Y:S02]  /*2030*/  @P0 IMAD.IADD R9, R31, 0x1, R4 ;  /* 0x000000011f090824 */ /* 0x000fe400078e0204 */
[----:B------:R-:W-:Y:S02]  /*2040*/  @P0 IMAD.MOV.U32 R4, RZ, RZ, R30 ;  /* 0x000000ffff040224 */ /* 0x000fe400078e001e */
[----:B------:R-:W-:Y:S02]  /*2050*/  @!P0 IMAD.MOV.U32 R4, RZ, RZ, R24 ;  /* 0x000000ffff048224 */ /* 0x000fe400078e0018 */
[----:B------:R-:W-:-:S03]  /*2060*/  @!P0 IMAD.IADD R9, R25, 0x1, R3 ;  /* 0x0000000119098824 */ /* 0x000fc600078e0203 */
[----:B------:R-:W-:Y:S01]  /*2070*/  IADD3 R16, P1, R12, R4, RZ ;  /* 0x000000040c107210 */ /* 0x000fe20007f3e0ff */
[----:B------:R-:W-:Y:S01]  /*2080*/  IMAD R2, R23, R205, RZ ;  /* 0x000000cd17027224 */ /* 0x000fe200078e02ff */
[----:B------:R-:W-:Y:S02]  /*2090*/  SHF.R.S32.HI R3, RZ, 0x1f, R205 ;  /* 0x0000001fff037819 */ /* 0x000fe400000114cd */
[----:B----4-:R-:W-:Y:S01]  /*20a0*/  ISETP.GE.AND P0, PT, R10, R79, PT ;  /* 0x0000004f0a00720c */ /* 0x010fe20003f06270 */
[----:B------:R-:W-:Y:S02]  /*20b0*/  IMAD.X R17, R13, 0x1, R9, P1 ;  /* 0x000000010d117824 */ /* 0x000fe400008e0609 */
[----:B------:R-:W-:Y:S01]  /*20c0*/  IMAD R2, R22, R3, R2 ;  /* 0x0000000316027224 */ /* 0x000fe200078e0202 */
[----:B------:R-:W-:Y:S01]  /*20d0*/  SEL R3, RZ, 0xffffffff, P0 ;  /* 0xffffffffff037807 */ /* 0x000fe20000000000 */
[----:B------:R-:W-:Y:S01]  /*20e0*/  IMAD.WIDE.U32 R16, R205, R22, R16 ;  /* 0x00000016cd107225 */ /* 0x000fe200078e0010 */
[----:B------:R-:W-:-:S02]  /*20f0*/  ISETP.GE.AND P1, PT, R12, R79, PT ;  /* 0x0000004f0c00720c */ /* 0x000fc40003f26270 */
[----:B------:R-:W-:Y:S01]  /*2100*/  IADD3 R9, R12, 0x80, RZ ;  /* 0x000000800c097810 */ /* 0x000fe20007ffe0ff */
[----:B------:R-:W-:Y:S01]  /*2110*/  IMAD.IADD R17, R17, 0x1, R2 ;  /* 0x0000000111117824 */ /* 0x000fe200078e0202 */
[----:B------:R-:W-:Y:S01]  /*2120*/  SEL R2, RZ, 0x1, P1 ;  /* 0x00000001ff027807 */ /* 0x000fe20000800000 */
[----:B------:R-:W-:Y:S01]  /*2130*/  IMAD.SHL.U32 R3, R3, 0x2, RZ ;  /* 0x0000000203037824 */ /* 0x000fe200078e00ff */
[----:B------:R-:W-:-:S04]  /*2140*/  ISETP.GE.AND P1, PT, R9, R79, PT ;  /* 0x0000004f0900720c */ /* 0x000fc80003f26270 */
[----:B------:R-:W-:Y:S02]  /*2150*/  LOP3.LUT R3, R3, 0x2, R2, 0xe2, !PT ;  /* 0x0000000203037812 */ /* 0x000fe400078ee202 */
[----:B------:R-:W-:Y:S02]  /*2160*/  SEL R74, RZ, 0x4, P1 ;  /* 0x00000004ff4a7807 */ /* 0x000fe40000800000 */
[----:B------:R-:W-:Y:S02]  /*2170*/  SHF.R.S32.HI R2, RZ, 0x1f, R75 ;  /* 0x0000001fff027819 */ /* 0x000fe4000001144b */
[----:B------:R-:W-:Y:S02]  /*2180*/  LOP3.LUT R74, R3, R74, RZ, 0xfc, !PT ;  /* 0x0000004a034a7212 */ /* 0x000fe400078efcff */
[----:B------:R-:W-:Y:S02]  /*2190*/  LEA.HI R3, R2, R75, RZ, 0x6 ;  /* 0x0000004b02037211 */ /* 0x000fe400078f30ff */
[----:B------:R-:W-:-:S02]  /*21a0*/  LEA R164, P0, R26, R14, 0x1 ;  /* 0x0000000e1aa47211 */ /* 0x000fc400078008ff */
[----:B------:R-:W-:Y:S02]  /*21b0*/  SHF.R.S32.HI R3, RZ, 0x6, R3 ;  /* 0x00000006ff037819 */ /* 0x000fe40000011403 */
[----:B------:R-:W-:Y:S02]  /*21c0*/  LEA.HI.X R165, R26, R15, R165, 0x1, P0 ;  /* 0x0000000f1aa57211 */ /* 0x000fe400000f0ca5 */
[----:B------:R-:W-:Y:S02]  /*21d0*/  IMNMX R100, R202, R3, !PT ;  /* 0x00000003ca647217 */ /* 0x000fe40007800200 */
[----:B------:R-:W-:Y:S02]  /*21e0*/  IADD3 R158, P0, R12, R0, RZ ;  /* 0x000000000c9e7210 */ /* 0x000fe40007f1e0ff */
[----:B------:R-:W-:-:S03]  /*21f0*/  ISETP.GT.AND P1, PT, R133, R100, PT ;  /* 0x000000648500720c */ /* 0x000fc60003f24270 */
[----:B------:R-:W-:Y:S02]  /*2200*/  IMAD.X R159, R13, 0x1, R7, P0 ;  /* 0x000000010d9f7824 */ /* 0x000fe400000e0607 */
[----:B------:R-:W-:Y:S02]  /*2210*/  IMAD R169, R167, R170, RZ ;  /* 0x000000aaa7a97224 */ /* 0x000fe400078e02ff */
[----:B------:R-:W-:Y:S01]  /*2220*/  IMAD.WIDE.U32 R158, R160, R64, R158 ;  /* 0x00000040a09e7225 */ /* 0x000fe200078e009e */
[----:B------:R-:W-:-:S03]  /*2230*/  LOP3.LUT R0, R70, 0xffffffe0, RZ, 0xc0, !PT ;  /* 0xffffffe046007812 */ /* 0x000fc600078ec0ff */
[----:B------:R-:W-:Y:S01]  /*2240*/  IMAD R169, R166, R171, R169 ;  /* 0x000000aba6a97224 */ /* 0x000fe200078e02a9 */
[----:B------:R-:W-:Y:S01]  /*2250*/  LEA R204, P0, R158, R162, 0x1 ;  /* 0x000000a29ecc7211 */ /* 0x000fe200078008ff */
[----:B------:R-:W-:Y:S02]  /*2260*/  IMAD.IADD R157, R159, 0x1, R157 ;  /* 0x000000019f9d7824 */ /* 0x000fe400078e029d */
[----:B------:R-:W-:Y:S01]  /*2270*/  IMAD.WIDE.U32 R166, R166, R170, R16 ;  /* 0x000000aaa6a67225 */ /* 0x000fe200078e0010 */
[----:B------:R-:W-:Y:S02]  /*2280*/  SHF.R.S32.HI R70, RZ, 0x5, R70 ;  /* 0x00000005ff467819 */ /* 0x000fe40000011446 */
[----:B------:R-:W-:Y:S01]  /*2290*/  LEA.HI.X R203, R158, R163, R157, 0x1, P0 ;  /* 0x000000a39ecb7211 */ /* 0x000fe200000f0c9d */
[----:B------:R-:W-:Y:S02]  /*22a0*/  @!P4 IMAD.MOV.U32 R20, RZ, RZ, RZ ;  /* 0x000000ffff14c224 */ /* 0x000fe400078e00ff */
[----:B------:R-:W-:-:S02]  /*22b0*/  IMAD.IADD R73, R71, 0x1, -R0 ;  /* 0x0000000147497824 */ /* 0x000fc400078e0a00 */
[----:B------:R-:W-:Y:S01]  /*22c0*/  IMAD.IADD R169, R167, 0x1, R169 ;  /* 0x00000001a7a97824 */ /* 0x000fe200078e02a9 */
        /* <DEDUP_REMOVED lines=13> */
[----:B-----5:R-:W-:-:S02]  /*23a0*/  IMAD.IADD R20, R20, 0x1, R5 ;  /* 0x0000000114147824 */ /* 0x020fc400078e0205 */
        /* <DEDUP_REMOVED lines=20> */
[----:B---3--:R-:W-:Y:S02]  /*24f0*/  IMAD R3, R35, R207, RZ ;  /* 0x000000cf23037224 */ /* 0x008fe400078e02ff */
[----:B------:R-:W-:-:S04]  /*2500*/  IMAD.WIDE.U32 R32, R207, R32, R12 ;  /* 0x00000020cf207225 */ /* 0x000fc800078e000c */
[----:B------:R-:W-:-:S04]  /*2510*/  IMAD.WIDE.U32 R30, R207, R34, R12 ;  /* 0x00000022cf1e7225 */ /* 0x000fc800078e000c */
[----:B------:R-:W-:Y:S01]  /*2520*/  IMAD R2, R34, R76, R3 ;  /* 0x0000004c22027224 */ /* 0x000fe200078e0203 */
[----:B------:R-:W-:Y:S01]  /*2530*/  SHF.R.S32.HI R3, RZ, 0x1f, R5 ;  /* 0x0000001fff037819 */ /* 0x000fe20000011405 */
[----:B------:R-:W-:Y:S02]  /*2540*/  IMAD.IADD R33, R33, 0x1, R0 ;  /* 0x0000000121217824 */ /* 0x000fe400078e0200 */
[-C--:B----4-:R-:W-:Y:S02]  /*2550*/  IMAD R4, R177, R5.reuse, RZ ;  /* 0x00000005b1047224 */ /* 0x090fe400078e02ff */
[----:B------:R-:W-:Y:S02]  /*2560*/  IMAD R0, R179, R5, RZ ;  /* 0x00000005b3007224 */ /* 0x000fe400078e02ff */
[----:B------:R-:W-:Y:S02]  /*2570*/  IMAD.IADD R31, R31, 0x1, R2 ;  /* 0x000000011f1f7824 */ /* 0x000fe400078e0202 */
[----:B------:R-:W-:-:S02]  /*2580*/  IMAD R4, R176, R3, R4 ;  /* 0x00000003b0047224 */ /* 0x000fc400078e0204 */
[C---:B------:R-:W-:Y:S02]  /*2590*/  IMAD R3, R178.reuse, R3, R0 ;  /* 0x00000003b2037224 */ /* 0x040fe400078e0200 */
[----:B------:R-:W-:-:S04]  /*25a0*/  IMAD.WIDE.U32 R30, R178, R5, R30 ;  /* 0x00000005b21e7225 */ /* 0x000fc800078e001e */
[----:B------:R-:W-:Y:S01]  /*25b0*/  IMAD.WIDE.U32 R32, R176, R5, R32 ;  /* 0x00000005b0207225 */ /* 0x000fe200078e0020 */
[----:B------:R-:W-:-:S03]  /*25c0*/  IADD3 R31, R31, R3, RZ ;  /* 0x000000031f1f7210 */ /* 0x000fc60007ffe0ff */
[-C--:B------:R-:W-:Y:S01]  /*25d0*/  IMAD R17, R29, R11.reuse, RZ ;  /* 0x0000000b1d117224 */ /* 0x080fe200078e02ff */
[----:B------:R-:W-:Y:S01]  /*25e0*/  IADD3 R3, P0, -R75, R160, RZ ;  /* 0x000000a04b037210 */ /* 0x000fe20007f1e1ff */
[----:B------:R-:W-:Y:S02]  /*25f0*/  IMAD.IADD R33, R33, 0x1, R4 ;  /* 0x0000000121217824 */ /* 0x000fe400078e0204 */
[----:B------:R-:W-:Y:S02]  /*2600*/  IMAD R0, R28, R8, R17 ;  /* 0x000000081c007224 */ /* 0x000fe400078e0211 */
[-C--:B------:R-:W-:Y:S01]  /*2610*/  IMAD R17, R27, R11.reuse, RZ ;  /* 0x0000000b1b117224 */ /* 0x080fe200078e02ff */
[----:B------:R-:W-:Y:S01]  /*2620*/  LEA.HI R149, R16, R16, RZ, 0x1 ;  /* 0x0000001010957211 */ /* 0x000fe200078f08ff */
[----:B------:R-:W-:-:S04]  /*2630*/  IMAD.WIDE.U32 R28, R28, R11, R32 ;  /* 0x0000000b1c1c7225 */ /* 0x000fc800078e0020 */
[----:B------:R-:W-:Y:S02]  /*2640*/  IMAD.X R21, R161, 0x1, ~R21, P0 ;  /* 0x00000001a1157824 */ /* 0x000fe400000e0e15 */
[C---:B------:R-:W-:Y:S02]  /*2650*/  IMAD R17, R26.reuse, R8, R17 ;  /* 0x000000081a117224 */ /* 0x040fe400078e0211 */
[----:B------:R-:W-:Y:S01]  /*2660*/  IMAD.WIDE.U32 R26, R26, R11, R30 ;  /* 0x0000000b1a1a7225 */ /* 0x000fe200078e001e */
[----:B------:R-:W-:-:S03]  /*2670*/  SHF.R.S32.HI R149, RZ, 0x1, R149 ;  /* 0x00000001ff957819 */ /* 0x000fc60000011495 */
[----:B------:R-:W-:Y:S02]  /*2680*/  IMAD.IADD R29, R29, 0x1, R0 ;  /* 0x000000011d1d7824 */ /* 0x000fe400078e0200 */
[----:B------:R-:W-:Y:S01]  /*2690*/  IMAD R121, R21, R176, RZ ;  /* 0x000000b015797224 */ /* 0x000fe200078e02ff */
[----:B------:R-:W-:Y:S01]  /*26a0*/  IADD3 R27, R27, R17, RZ ;  /* 0x000000111b1b7210 */ /* 0x000fe20007ffe0ff */
[----:B------:R-:W-:-:S04]  /*26b0*/  IMAD.WIDE.U32 R16, R176, R3, R28 ;  /* 0x00000003b0107225 */ /* 0x000fc800078e001c */
[----:B------:R-:W-:Y:S02]  /*26c0*/  IMAD R121, R177, R3, R121 ;  /* 0x00000003b1797224 */ /* 0x000fe400078e0279 */
[----:B------:R-:W-:Y:S02]  /*26d0*/  IMAD R129, R149, R20, RZ ;  /* 0x0000001495817224 */ /* 0x000fe400078e02ff */
[----:B------:R-:W-:Y:S02]  /*26e0*/  IMAD R4, R160, R149, R77 ;  /* 0x00000095a0047224 */ /* 0x000fe400078e024d */
        /* <DEDUP_REMOVED lines=19> */
[C---:B------:R-:W-:Y:S01]  /*2820*/  IADD3 R95, P1, R200.reuse, 0x40, RZ ;  /* 0x00000040c85f7810 */ /* 0x040fe20007f3e0ff */
        /* <DEDUP_REMOVED lines=67> */
.L_x_2299:
        /* <DEDUP_REMOVED lines=19> */
.L_x_2207:
[----:B------:R-:W-:Y:S05]  /*2d90*/  BSYNC B0 ;  /* 0x0000000000007941 */ /* 0x000fea0003800000 */
.L_x_2206:
        /* <DEDUP_REMOVED lines=18> */
.L_x_2209:
[----:B------:R-:W-:Y:S05]  /*2ec0*/  BSYNC B0 ;  /* 0x0000000000007941 */ /* 0x000fea0003800000 */
.L_x_2208:
        /* <DEDUP_REMOVED lines=18> */
.L_x_2211:
[----:B------:R-:W-:Y:S05]  /*2ff0*/  BSYNC B0 ;  /* 0x0000000000007941 */ /* 0x000fea0003800000 */
.L_x_2210:
        /* <DEDUP_REMOVED lines=18> */
.L_x_2213:
[----:B------:R-:W-:Y:S05]  /*3120*/  BSYNC B0 ;  /* 0x0000000000007941 */ /* 0x000fea0003800000 */
.L_x_2212:
        /* <DEDUP_REMOVED lines=65> */
.L_x_2220:
[----:B------:R-:W-:Y:S05]  /*3540*/  BSYNC B0 ;  /* 0x0000000000007941 */ /* 0x000fea0003800000 */
.L_x_2219:
        /* <DEDUP_REMOVED lines=50> */
.L_x_2222:
[----:B------:R-:W-:Y:S05]  /*3870*/  BSYNC B0 ;  /* 0x0000000000007941 */ /* 0x000fea0003800000 */
.L_x_2221:
        /* <DEDUP_REMOVED lines=49> */
.L_x_2218:
[----:B------:R-:W-:Y:S05]  /*3b90*/  BSYNC B1 ;  /* 0x0000000000017941 */ /* 0x000fea0003800000 */
.L_x_2217:
        /* <DEDUP_REMOVED lines=63> */
.L_x_2226:
[----:B------:R-:W-:Y:S05]  /*3f90*/  BSYNC B0 ;  /* 0x0000000000007941 */ /* 0x000fea0003800000 */
.L_x_2225:
        /* <DEDUP_REMOVED lines=53> */
.L_x_2228:
[----:B------:R-:W-:Y:S05]  /*42f0*/  BSYNC B0 ;  /* 0x0000000000007941 */ /* 0x000fea0003800000 */
.L_x_2227:
        /* <DEDUP_REMOVED lines=52> */
.L_x_2224:
[----:B------:R-:W-:Y:S05]  /*4640*/  BSYNC B1 ;  /* 0x0000000000017941 */ /* 0x000fea0003800000 */
.L_x_2223:
        /* <DEDUP_REMOVED lines=63> */
.L_x_2232:
[----:B------:R-:W-:Y:S05]  /*4a40*/  BSYNC B0 ;  /* 0x0000000000007941 */ /* 0x000fea0003800000 */
.L_x_2231:
        /* <DEDUP_REMOVED lines=53> */
.L_x_2234:
[----:B------:R-:W-:Y:S05]  /*4da0*/  BSYNC B0 ;  /* 0x0000000000007941 */ /* 0x000fea0003800000 */
.L_x_2233:
        /* <DEDUP_REMOVED lines=52> */
.L_x_2230:
[----:B------:R-:W-:Y:S05]  /*50f0*/  BSYNC B1 ;  /* 0x0000000000017941 */ /* 0x000fea0003800000 */
.L_x_2229:
        /* <DEDUP_REMOVED lines=65> */
.L_x_2238:
[----:B------:R-:W-:Y:S05]  /*5510*/  BSYNC B0 ;  /* 0x0000000000007941 */ /* 0x000fea0003800000 */
.L_x_2237:
        /* <DEDUP_REMOVED lines=53> */
.L_x_2240:
[----:B------:R-:W-:Y:S05]  /*5870*/  BSYNC B0 ;  /* 0x0000000000007941 */ /* 0x000fea0003800000 */
.L_x_2239:
        /* <DEDUP_REMOVED lines=52> */
.L_x_2236:
[----:B------:R-:W-:Y:S05]  /*5bc0*/  BSYNC B1 ;  /* 0x0000000000017941 */ /* 0x000fea0003800000 */
.L_x_2235:
[----:B------:R-:W2:Y:S02]  /*5bd0*/  LD.E R3, [R18.64+0xd0] ;  /* 0x0000d00612037980 */ /* 0x000ea4000c101900 */
[----:B--2---:R-:W-:Y:S05]  /*5be0*/  IMAD.U32 R3, R3, -0x20, RZ ;  /* 0xffffffe003037824 */ /* 0x004fea00078e00ff */
[C---:B------:R-:W-:Y:S02]  /*5bf0*/  LEA R16, P1, R3.reuse, R16, 0x1 ;  /* 0x0000001003107211 */ /* 0x040fe400078208ff */
[C---:B------:R-:W-:Y:S02]  /*5c00*/  LEA R58, P0, R3.reuse, R58, 0x1 ;  /* 0x0000003a033a7211 */ /* 0x040fe400078008ff */
[C---:B------:R-:W-:Y:S02]  /*5c10*/  LEA.HI.X.SX32 R17, R3.reuse, R17, 0x1, P1 ;  /* 0x0000001103117211 */ /* 0x040fe400008f0eff */
[----:B------:R-:W-:Y:S01]  /*5c20*/  LEA.HI.X.SX32 R59, R3, R59, 0x1, P0 ;  /* 0x0000003b033b7211 */ /* 0x000fe200000f0eff */
[----:B------:R-:W-:-:S05]  /*5c30*/  BRA `(.L_x_2241) ;  /* 0x00004ec000007947 */ /* 0x000fca0003800000 */
.L_x_2216:
        /* <DEDUP_REMOVED lines=89> */
.L_x_2247:
[----:B------:R-:W-:Y:S05]  /*61d0*/  BSYNC B0 ;  /* 0x0000000000007941 */ /* 0x000fea0003800000 */
.L_x_2246:
[----:B-----5:R2:W-:Y:S02]  /*61e0*/  ST.E.128 [R130.64], R48 ;  /* 0x0000003082007985 */ /* 0x0205e4000c101d06 */
.L_x_2245:
[----:B------:R-:W-:Y:S05]  /*61f0*/  BSYNC B1 ;  /* 0x0000000000017941 */ /* 0x000fea0003800000 */
.L_x_2244:
        /* <DEDUP_REMOVED lines=87> */
.L_x_2251:
[----:B------:R-:W-:Y:S05]  /*6770*/  BSYNC B0 ;  /* 0x0000000000007941 */ /* 0x000fea0003800000 */
.L_x_2250:
[----:B-----5:R3:W-:Y:S02]  /*6780*/  ST.E.128 [R130.64+0x80], R48 ;  /* 0x0000803082007985 */ /* 0x0207e4000c101d06 */
.L_x_2249:
[----:B------:R-:W-:Y:S05]  /*6790*/  BSYNC B1 ;  /* 0x0000000000017941 */ /* 0x000fea0003800000 */
.L_x_2248:
        /* <DEDUP_REMOVED lines=86> */
.L_x_2253:
[----:B------:R-:W-:Y:S05]  /*6d00*/  BSYNC B0 ;  /* 0x0000000000007941 */ /* 0x000fea0003800000 */
.L_x_2252:
[----:B-----5:R3:W-:Y:S02]  /*6d10*/  ST.E.128 [R130.64+0x100], R48 ;  /* 0x0001003082007985 */ /* 0x0207e4000c101d06 */
.L_x_2243:
[----:B------:R-:W-:Y:S05]  /*6d20*/  BSYNC B2 ;  /* 0x0000000000027941 */ /* 0x000fea0003800000 */
.L_x_2242:
        /* <DEDUP_REMOVED lines=97> */
.L_x_2259:
[----:B------:R-:W-:Y:S05]  /*7340*/  BSYNC B0 ;  /* 0x0000000000007941 */ /* 0x000fea0003800000 */
.L_x_2258:
[C---:B------:R-:W-:Y:S04]  /*7350*/  LEA R2, P0, R200.reuse, R130, 0x1 ;  /* 0x00000082c8027211 */ /* 0x040fe800078008ff */
[----:B------:R-:W-:Y:S05]  /*7360*/  LEA.HI.X R3, R200, R131, R201, 0x1, P0 ;  /* 0x00000083c8037211 */ /* 0x000fea00000f0cc9 */
[----:B-----5:R3:W-:Y:S04]  /*7370*/  ST.E.128 [R2.64], R48 ;  /* 0x0000003002007985 */ /* 0x0207e8000c101d06 */
.L_x_2257:
[----:B------:R-:W-:Y:S05]  /*7380*/  BSYNC B1 ;  /* 0x0000000000017941 */ /* 0x000fea0003800000 */
.L_x_2256:
        /* <DEDUP_REMOVED lines=92> */
.L_x_2263:
[----:B------:R-:W-:Y:S05]  /*7950*/  BSYNC B0 ;  /* 0x0000000000007941 */ /* 0x000fea0003800000 */
.L_x_2262:
[C---:B------:R-:W-:Y:S04]  /*7960*/  LEA R2, P0, R95.reuse, R130, 0x1 ;  /* 0x000000825f027211 */ /* 0x040fe800078008ff */
[----:B------:R-:W-:Y:S05]  /*7970*/  LEA.HI.X R3, R95, R131, R96, 0x1, P0 ;  /* 0x000000835f037211 */ /* 0x000fea00000f0c60 */
[----:B-----5:R3:W-:Y:S04]  /*7980*/  ST.E.128 [R2.64], R48 ;  /* 0x0000003002007985 */ /* 0x0207e8000c101d06 */
.L_x_2261:
[----:B------:R-:W-:Y:S05]  /*7990*/  BSYNC B1 ;  /* 0x0000000000017941 */ /* 0x000fea0003800000 */
.L_x_2260:
        /* <DEDUP_REMOVED lines=91> */
.L_x_2265:
[----:B------:R-:W-:Y:S05]  /*7f50*/  BSYNC B0 ;  /* 0x0000000000007941 */ /* 0x000fea0003800000 */
.L_x_2264:
[C---:B------:R-:W-:Y:S04]  /*7f60*/  LEA R2, P0, R91.reuse, R130, 0x1 ;  /* 0x000000825b027211 */ /* 0x040fe800078008ff */
[----:B------:R-:W-:Y:S05]  /*7f70*/  LEA.HI.X R3, R91, R131, R92, 0x1, P0 ;  /* 0x000000835b037211 */ /* 0x000fea00000f0c5c */
[----:B-----5:R3:W-:Y:S04]  /*7f80*/  ST.E.128 [R2.64], R48 ;  /* 0x0000003002007985 */ /* 0x0207e8000c101d06 */
.L_x_2255:
[----:B------:R-:W-:Y:S05]  /*7f90*/  BSYNC B2 ;  /* 0x0000000000027941 */ /* 0x000fea0003800000 */
.L_x_2254:
        /* <DEDUP_REMOVED lines=97> */
.L_x_2271:
[----:B------:R-:W-:Y:S05]  /*85b0*/  BSYNC B0 ;  /* 0x0000000000007941 */ /* 0x000fea0003800000 */
.L_x_2270:
[C---:B------:R-:W-:Y:S04]  /*85c0*/  LEA R2, P0, R97.reuse, R130, 0x1 ;  /* 0x0000008261027211 */ /* 0x040fe800078008ff */
[----:B------:R-:W-:Y:S05]  /*85d0*/  LEA.HI.X R3, R97, R131, R98, 0x1, P0 ;  /* 0x0000008361037211 */ /* 0x000fea00000f0c62 */
[----:B-----5:R3:W-:Y:S04]  /*85e0*/  ST.E.128 [R2.64], R48 ;  /* 0x0000003002007985 */ /* 0x0207e8000c101d06 */
.L_x_2269:
[----:B------:R-:W-:Y:S05]  /*85f0*/  BSYNC B1 ;  /* 0x0000000000017941 */ /* 0x000fea0003800000 */
.L_x_2268:
        /* <DEDUP_REMOVED lines=92> */
.L_x_2275:
[----:B------:R-:W-:Y:S05]  /*8bc0*/  BSYNC B0 ;  /* 0x0000000000007941 */ /* 0x000fea0003800000 */
.L_x_2274:
[C---:B------:R-:W-:Y:S04]  /*8bd0*/  LEA R2, P0, R93.reuse, R130, 0x1 ;  /* 0x000000825d027211 */ /* 0x040fe800078008ff */
[----:B------:R-:W-:Y:S05]  /*8be0*/  LEA.HI.X R3, R93, R131, R94, 0x1, P0 ;  /* 0x000000835d037211 */ /* 0x000fea00000f0c5e */
[----:B-----5:R3:W-:Y:S04]  /*8bf0*/  ST.E.128 [R2.64], R48 ;  /* 0x0000003002007985 */ /* 0x0207e8000c101d06 */
.L_x_2273:
[----:B------:R-:W-:Y:S05]  /*8c00*/  BSYNC B1 ;  /* 0x0000000000017941 */ /* 0x000fea0003800000 */
.L_x_2272:
        /* <DEDUP_REMOVED lines=91> */
.L_x_2277:
[----:B------:R-:W-:Y:S05]  /*91c0*/  BSYNC B0 ;  /* 0x0000000000007941 */ /* 0x000fea0003800000 */
.L_x_2276:
[C---:B------:R-:W-:Y:S04]  /*91d0*/  LEA R2, P0, R89.reuse, R130, 0x1 ;  /* 0x0000008259027211 */ /* 0x040fe800078008ff */
[----:B------:R-:W-:Y:S05]  /*91e0*/  LEA.HI.X R3, R89, R131, R90, 0x1, P0 ;  /* 0x0000008359037211 */ /* 0x000fea00000f0c5a */
[----:B-----5:R3:W-:Y:S04]  /*91f0*/  ST.E.128 [R2.64], R48 ;  /* 0x0000003002007985 */ /* 0x0207e8000c101d06 */
.L_x_2267:
[----:B------:R-:W-:Y:S05]  /*9200*/  BSYNC B2 ;  /* 0x0000000000027941 */ /* 0x000fea0003800000 */
.L_x_2266:
        /* <DEDUP_REMOVED lines=98> */
.L_x_2283:
[----:B------:R-:W-:Y:S05]  /*9830*/  BSYNC B0 ;  /* 0x0000000000007941 */ /* 0x000fea0003800000 */
.L_x_2282:
[----:B------:R-:W-:Y:S02]  /*9840*/  IMAD R0, R65, 0x60, RZ ;  /* 0x0000006041007824 */ /* 0x000fe400078e02ff */
[----:B------:R-:W-:Y:S05]  /*9850*/  IMAD.WIDE.U32 R2, R64, 0x60, R130 ;  /* 0x0000006040027825 */ /* 0x000fea00078e0082 */
[----:B------:R-:W-:Y:S05]  /*9860*/  IADD3 R3, R3, R0, RZ ;  /* 0x0000000003037210 */ /* 0x000fea0007ffe0ff */
[----:B-----5:R3:W-:Y:S02]  /*9870*/  ST.E.128 [R2.64], R48 ;  /* 0x0000003002007985 */ /* 0x0207e4000c101d06 */
.L_x_2281:
[----:B------:R-:W-:Y:S05]  /*9880*/  BSYNC B1 ;  /* 0x0000000000017941 */ /* 0x000fea0003800000 */
.L_x_2280:
        /* <DEDUP_REMOVED lines=92> */
.L_x_2287:
[----:B------:R-:W-:Y:S05]  /*9e50*/  BSYNC B0 ;  /* 0x0000000000007941 */ /* 0x000fea0003800000 */
.L_x_2286:
[C---:B------:R-:W-:Y:S04]  /*9e60*/  LEA R2, P0, R88.reuse, R130, 0x1 ;  /* 0x0000008258027211 */ /* 0x040fe800078008ff */
[----:B------:R-:W-:Y:S05]  /*9e70*/  LEA.HI.X R3, R88, R131, R87, 0x1, P0 ;  /* 0x0000008358037211 */ /* 0x000fea00000f0c57 */
[----:B-----5:R3:W-:Y:S04]  /*9e80*/  ST.E.128 [R2.64], R48 ;  /* 0x0000003002007985 */ /* 0x0207e8000c101d06 */
.L_x_2285:
[----:B------:R-:W-:Y:S05]  /*9e90*/  BSYNC B1 ;  /* 0x0000000000017941 */ /* 0x000fea0003800000 */
.L_x_2284:
        /* <DEDUP_REMOVED lines=91> */
.L_x_2289:
[----:B------:R-:W-:Y:S05]  /*a450*/  BSYNC B0 ;  /* 0x0000000000007941 */ /* 0x000fea0003800000 */
.L_x_2288:
[C---:B------:R-:W-:Y:S04]  /*a460*/  LEA R2, P0, R86.reuse, R130, 0x1 ;  /* 0x0000008256027211 */ /* 0x040fe800078008ff */
[----:B------:R-:W-:Y:S05]  /*a470*/  LEA.HI.X R3, R86, R131, R85, 0x1, P0 ;  /* 0x0000008356037211 */ /* 0x000fea00000f0c55 */
[----:B-----5:R3:W-:Y:S04]  /*a480*/  ST.E.128 [R2.64], R48 ;  /* 0x0000003002007985 */ /* 0x0207e8000c101d06 */
.L_x_2279:
[----:B------:R-:W-:Y:S05]  /*a490*/  BSYNC B2 ;  /* 0x0000000000027941 */ /* 0x000fea0003800000 */
.L_x_2278:
[----:B---3--:R-:W3:Y:S02]  /*a4a0*/  LD.E R3, [R18.64+0xd0] ;  /* 0x0000d00612037980 */ /* 0x008ee4000c101900 */
[----:B---3--:R-:W-:Y:S05]  /*a4b0*/  IMAD.U32 R3, R3, -0x20, RZ ;  /* 0xffffffe003037824 */ /* 0x008fea00078e00ff */
[C---:B------:R-:W-:Y:S02]  /*a4c0*/  LEA R128, P1, R3.reuse, R128, 0x1 ;  /* 0x0000008003807211 */ /* 0x040fe400078208ff */
[C---:B------:R-:W-:Y:S02]  /*a4d0*/  LEA R126, P0, R3.reuse, R126, 0x1 ;  /* 0x0000007e037e7211 */ /* 0x040fe400078008ff */
[C---:B------:R-:W-:Y:S02]  /*a4e0*/  LEA.HI.X.SX32 R129, R3.reuse, R129, 0x1, P1 ;  /* 0x0000008103817211 */ /* 0x040fe400008f0eff */
[----:B------:R-:W-:Y:S01]  /*a4f0*/  LEA.HI.X.SX32 R127, R3, R127, 0x1, P0 ;  /* 0x0000007f037f7211 */ /* 0x000fe200000f0eff */
[----:B------:R-:W-:-:S05]  /*a500*/  BRA `(.L_x_2241) ;  /* 0x000005f000007947 */ /* 0x000fca0003800000 */
.L_x_2215:
        /* <DEDUP_REMOVED lines=11> */
.L_x_2291:
[----:B------:R-:W-:Y:S05]  /*a5c0*/  BSYNC B0 ;  /* 0x0000000000007941 */ /* 0x000fea0003800000 */
.L_x_2290:
        /* <DEDUP_REMOVED lines=27> */
.L_x_2293:
[----:B------:R-:W-:Y:S05]  /*a780*/  BSYNC B0 ;  /* 0x0000000000007941 */ /* 0x000fea0003800000 */
.L_x_2292:
        /* <DEDUP_REMOVED lines=27> */
.L_x_2295:
[----:B------:R-:W-:Y:S05]  /*a940*/  BSYNC B0 ;  /* 0x0000000000007941 */ /* 0x000fea0003800000 */
.L_x_2294:
        /* <DEDUP_REMOVED lines=27> */
.L_x_2241:
[----:B------:R-:W-:Y:S05]  /*ab00*/  BSYNC B3 ;  /* 0x0000000000037941 */ /* 0x000fea0003800000 */
.L_x_2214:
        /* <DEDUP_REMOVED lines=89> */
.L_x_2297:
        /* <DEDUP_REMOVED lines=8> */
.L_x_2298:
[----:B------:R-:W-:Y:S05]  /*b120*/  BSYNC B0 ;  /* 0x0000000000007941 */ /* 0x000fea0003800000 */
.L_x_2296:
[----:B------:R-:W-:Y:S04]  /*b130*/  IADD3 R11, R11, -0x1, RZ ;  /* 0xffffffff0b0b7810 */ /* 0x000fe80007ffe0ff */
[----:B------:R-:W-:Y:S11]  /*b140*/  ISETP.GT.AND P0, PT, R11, R100, PT ;  /* 0x000000640b00720c */ /* 0x000ff60003f04270 */
[----:B------:R-:W-:Y:S02]  /*b150*/  @!UPT UIADD3 URZ, URZ, URZ, URZ ;  /* 0x0000003f3f3ff290 */ /* 0x000fe4000fffe03f */
[----:B------:R-:W-:-:S05]  /*b160*/  @P0 BRA `(.L_x_2299) ;  /* 0xffff7af000000947 */ /* 0x000fca000383ffff */
.L_x_2205:
        /* <DEDUP_REMOVED lines=9> */
[----:B------:R-:W2:Y:S01]  /*b200*/  LD.E.64 R4, [R18.64+0xf0] ;  /* 0x0000f00612047980 */ /* 0x000ea2000c101b00 */
[----:B------:R-:W-:-:S03]  /*b210*/  IMAD.MOV.U32 R2, RZ, RZ, RZ ;  /* 0x000000ffff027224 */ /* 0x000fc600078e00ff */
[----:B------:R-:W3:Y:S04]  /*b220*/  LD.E.U8 R0, [R18.64+0x1b3] ;  /* 0x0001b30612007980 */ /* 0x000ee8000c101100 */
[----:B------:R1:W5:Y:S04]  /*b230*/  LD.E R11, [R18.64+0xc0] ;  /* 0x0000c006120b7980 */ /* 0x000368000c101900 */
[----:B------:R1:W5:Y:S04]  /*b240*/  LD.E.64 R38, [R18.64+0x148] ;  /* 0x0001480612267980 */ /* 0x000368000c101b00 */
[----:B------:R1:W5:Y:S01]  /*b250*/  LD.E.64 R36, [R18.64+0x150] ;  /* 0x0001500612247980 */ /* 0x000362000c101b00 */
[----:B--2---:R-:W-:-:S04]  /*b260*/  ISETP.NE.U32.AND P1, PT, R4, RZ, PT ;  /* 0x000000ff0400720c */ /* 0x004fc80003f25070 */
[----:B------:R-:W-:-:S13]  /*b270*/  ISETP.NE.AND.EX P1, PT, R5, RZ, PT, P1 ;  /* 0x000000ff0500720c */ /* 0x000fda0003f25310 */
[----:B------:R-:W-:-:S04]  /*b280*/  @P1 LEA R14, P0, R207, R4, 0x2 ;  /* 0x00000004cf0e1211 */ /* 0x000fc800078010ff */
[----:B------:R-:W-:-:S05]  /*b290*/  @P1 LEA.HI.X R15, R207, R5, R76, 0x2, P0 ;  /* 0x00000005cf0f1211 */ /* 0x000fca00000f144c */
[----:B------:R2:W4:Y:S01]  /*b2a0*/  @P1 LD.E R2, [R14.64] ;  /* 0x000000060e021980 */ /* 0x000522000c101900 */
[----:B------:R-:W-:Y:S02]  /*b2b0*/  IADD3 R3, P1, R3, R166, RZ ;  /* 0x000000a603037210 */ /* 0x000fe40007f3e0ff */
[----:B---3--:R-:W-:Y:S01]  /*b2c0*/  ISETP.NE.AND P4, PT, R0, RZ, PT ;  /* 0x000000ff0000720c */ /* 0x008fe20003f85270 */
[----:B------:R-:W-:Y:S01]  /*b2d0*/  IMAD.MOV.U32 R168, RZ, RZ, R166 ;  /* 0x000000ffffa87224 */ /* 0x000fe200078e00a6 */
[----:B-----5:R-:W-:Y:S02]  /*b2e0*/  LEA R48, P2, R166, R172, 0x1 ;  /* 0x000000aca6307211 */ /* 0x020fe400078408ff */
[----:B------:R-:W-:Y:S01]  /*b2f0*/  LEA R5, P0, R170, R166, 0x5 ;  /* 0x000000a6aa057211 */ /* 0x000fe200078028ff */
[--C-:B------:R-:W-:Y:S01]  /*b300*/  IMAD.X R6, R17, 0x1, R169.reuse, P1 ;  /* 0x0000000111067824 */ /* 0x100fe200008e06a9 */
[----:B------:R-:W-:Y:S01]  /*b310*/  LEA.HI.X R49, R166, R173, R169, 0x1, P2 ;  /* 0x000000ada6317211 */ /* 0x000fe200010f0ca9 */
[----:B------:R-:W-:Y:S01]  /*b320*/  IMAD R4, R171, 0x30, RZ ;  /* 0x00000030ab047824 */ /* 0x000fe200078e02ff */
[C---:B------:R-:W-:Y:S01]  /*b330*/  LEA.HI.X R8, R170.reuse, R169, R171, 0x5, P0 ;  /* 0x000000a9aa087211 */ /* 0x040fe200000f2cab */
[----:B------:R-:W-:Y:S01]  /*b340*/  IMAD.WIDE.U32 R168, R170, 0x30, R168 ;  /* 0x00000030aaa87825 */ /* 0x000fe200078e00a8 */
[----:B------:R-:W-:-:S02]  /*b350*/  LEA R46, P1, R3, R172, 0x1 ;  /* 0x000000ac032e7211 */ /* 0x000fc400078208ff */
[----:B--2---:R-:W-:-:S04]  /*b360*/  LEA.HI R15, R7, R7, RZ, 0x1 ;  /* 0x00000007070f7211 */ /* 0x004fc800078f08ff */
[----:B------:R-:W-:Y:S01]  /*b370*/  SHF.R.S32.HI R15, RZ, 0x1, R15 ;  /* 0x00000001ff0f7819 */ /* 0x000fe2000001140f */
[----:B------:R-:W-:-:S04]  /*b380*/  IMAD.IADD R17, R209, 0x1, -R72 ;  /* 0x00000001d1117824 */ /* 0x000fc800078e0a48 */
[C---:B------:R-:W-:Y:S01]  /*b390*/  IMAD R16, R160.reuse, R15, R77 ;  /* 0x0000000fa0107224 */ /* 0x040fe200078e024d */
[-C--:B------:R-:W-:Y:S02]  /*b3a0*/  LEA R42, P0, R5, R172.reuse, 0x1 ;  /* 0x000000ac052a7211 */ /* 0x080fe400078008ff */
[-C--:B------:R-:W-:Y:S01]  /*b3b0*/  LEA.HI.X R47, R3, R173.reuse, R6, 0x1, P1 ;  /* 0x000000ad032f7211 */ /* 0x080fe200008f0c06 */
[----:B------:R-:W-:Y:S01]  /*b3c0*/  IMAD.IADD R3, R169, 0x1, R4 ;  /* 0x00000001a9037824 */ /* 0x000fe200078e0204 */
[----:B------:R-:W-:Y:S02]  /*b3d0*/  LEA.HI.X R43, R5, R173, R8, 0x1, P0 ;  /* 0x000000ad052b7211 */ /* 0x000fe400000f0c08 */
[----:B------:R-:W-:Y:S02]  /*b3e0*/  ISETP.GE.AND P0, PT, R160, R17, PT ;  /* 0x00000011a000720c */ /* 0x000fe40003f06270 */
[----:B------:R-:W-:Y:S01]  /*b3f0*/  LEA R40, P1, R168, R172, 0x1 ;  /* 0x000000aca8287211 */ /* 0x000fe200078208ff */
[----:B------:R-:W-:Y:S01]  /*b400*/  IMAD.SHL.U32 R45, R15, 0x10, RZ ;  /* 0x000000100f2d7824 */ /* 0x000fe200078e00ff */
[----:B------:R-:W-:-:S02]  /*b410*/  ISETP.GT.AND P0, PT, R71, -0x8, !P0 ;  /* 0xfffffff84700780c */ /* 0x000fc40004704270 */
[----:B------:R-:W-:Y:S02]  /*b420*/  LEA.HI.X R41, R168, R173, R3, 0x1, P1 ;  /* 0x000000ada8297211 */ /* 0x000fe400008f0c03 */
[----:B----4-:R-:W-:-:S05]  /*b430*/  IADD3 R2, R2, R75, R72 ;  /* 0x0000004b02027210 */ /* 0x010fca0007ffe048 */
[----:B------:R-:W-:Y:S02]  /*b440*/  IMAD R21, R2, R15, RZ ;  /* 0x0000000f02157224 */ /* 0x000fe400078e02ff */
[----:B------:R-:W-:-:S03]  /*b450*/  IMAD.IADD R2, R77, 0x1, R16 ;  /* 0x000000014d027824 */ /* 0x000fc600078e0210 */
[----:B------:R-:W-:Y:S02]  /*b460*/  SHF.R.S32.HI R5, RZ, 0x1f, R21 ;  /* 0x0000001fff057819 */ /* 0x000fe40000011415 */
[C---:B------:R-:W-:Y:S02]  /*b470*/  IADD3 R14, P3, R21.reuse, R16, RZ ;  /* 0x00000010150e7210 */ /* 0x040fe40007f7e0ff */
[----:B------:R-:W-:Y:S02]  /*b480*/  IADD3 R0, P2, R21, R2, RZ ;  /* 0x0000000215007210 */ /* 0x000fe40007f5e0ff */
[-C--:B------:R-:W-:Y:S02]  /*b490*/  LEA.HI.X.SX32 R16, R16, R5.reuse, 0x1, P3 ;  /* 0x0000000510107211 */ /* 0x080fe400018f0eff */
[----:B------:R-:W-:Y:S01]  /*b4a0*/  LEA.HI.X.SX32 R2, R2, R5, 0x1, P2 ;  /* 0x0000000502027211 */ /* 0x000fe200010f0eff */
[----:B------:R-:W-:Y:S05]  /*b4b0*/  @!P4 BRA `(.L_x_2302) ;  /* 0x000028300000c947 */ /* 0x000fea0003800000 */
[----:B-1----:R-:W-:Y:S01]  /*b4c0*/  BSSY B2, `(.L_x_2303) ;  /* 0x000009c000027945 */ /* 0x002fe20003800000 */
[----:B------:R-:W-:Y:S05]  /*b4d0*/  @!P0 BRA `(.L_x_2304) ;  /* 0x000009a000008947 */ /* 0x000fea0003800000 */
[----:B------:R-:W-:Y:S01]  /*b4e0*/  ISETP.GE.AND P2, PT, R12, R11, PT ;  /* 0x0000000b0c00720c */ /* 0x000fe20003f46270 */
[C---:B------:R-:W-:Y:S01]  /*b4f0*/  IMAD.SHL.U32 R35, R14.reuse, 0x2, RZ ;  /* 0x000000020e237824 */ /* 0x040fe200078e00ff */
[----:B------:R-:W-:Y:S01]  /*b500*/  SHF.L.U64.HI R3, R14, 0x1, R16 ;  /* 0x000000010e037819 */ /* 0x000fe20000010210 */
[----:B------:R-:W-:Y:S03]  /*b510*/  BSSY B1, `(.L_x_2305) ;  /* 0x0000034000017945 */ /* 0x000fe60003800000 */
[----:B------:R-:W-:-:S02]  /*b520*/  IADD3 R32, P1, R38, R35, RZ ;  /* 0x0000002326207210 */ /* 0x000fc40007f3e0ff */
[----:B------:R-:W-:-:S03]  /*b530*/  IADD3 R34, P0, R36, R35, RZ ;  /* 0x0000002324227210 */ /* 0x000fc60007f1e0ff */
[--C-:B------:R-:W-:Y:S02]  /*b540*/  IMAD.X R33, R39, 0x1, R3.reuse, P1 ;  /* 0x0000000127217824 */ /* 0x100fe400008e0603 */
[----:B------:R1:W-:Y:S01]  /*b550*/  @P2 STS.128 [R211], RZ ;  /* 0x000000ffd3002388 */ /* 0x0003e20000000c00 */
[----:B------:R-:W-:Y:S01]  /*b560*/  IMAD.X R35, R37, 0x1, R3, P0 ;  /* 0x0000000125237824 */ /* 0x000fe200000e0603 */
        /* <DEDUP_REMOVED lines=44> */
.L_x_2308:
[----:B------:R-:W-:Y:S05]  /*b830*/  BSYNC B0 ;  /* 0x0000000000007941 */ /* 0x000fea0003800000 */
.L_x_2307:
[----:B-----5:R3:W-:Y:S02]  /*b840*/  STS.128 [R211], R20 ;  /* 0x00000014d3007388 */ /* 0x0207e40000000c00 */
.L_x_2306:
[----:B------:R-:W-:Y:S05]  /*b850*/  BSYNC B1 ;  /* 0x0000000000017941 */ /* 0x000fea0003800000 */
.L_x_2305:
        /* <DEDUP_REMOVED lines=47> */
.L_x_2312:
[----:B------:R-:W-:Y:S05]  /*bb50*/  BSYNC B0 ;  /* 0x0000000000007941 */ /* 0x000fea0003800000 */
.L_x_2311:
[----:B-----5:R1:W-:Y:S02]  /*bb60*/  STS.128 [R211+0x2000], R20 ;  /* 0x00200014d3007388 */ /* 0x0203e40000000c00 */
.L_x_2310:
[----:B------:R-:W-:Y:S05]  /*bb70*/  BSYNC B1 ;  /* 0x0000000000017941 */ /* 0x000fea0003800000 */
.L_x_2309:
        /* <DEDUP_REMOVED lines=46> */
.L_x_2314:
[----:B------:R-:W-:Y:S05]  /*be60*/  BSYNC B0 ;  /* 0x0000000000007941 */ /* 0x000fea0003800000 */
.L_x_2313:
[----:B-----5:R3:W-:Y:S02]  /*be70*/  STS.128 [R211+0x4000], R20 ;  /* 0x00400014d3007388 */ /* 0x0207e40000000c00 */
.L_x_2304:
[----:B------:R-:W-:Y:S05]  /*be80*/  BSYNC B2 ;  /* 0x0000000000027941 */ /* 0x000fea0003800000 */
.L_x_2303:
[----:B------:R-:W-:Y:S01]  /*be90*/  IADD3 R6, R160, 0x10, RZ ;  /* 0x00000010a0067810 */ /* 0x000fe20007ffe0ff */
[----:B------:R-:W-:Y:S03]  /*bea0*/  BSSY B2, `(.L_x_2315) ;  /* 0x00000a1000027945 */ /* 0x000fe60003800000 */
[----:B------:R-:W-:-:S04]  /*beb0*/  ISETP.GE.AND P0, PT, R6, R17, PT ;  /* 0x000000110600720c */ /* 0x000fc80003f06270 */
[----:B------:R-:W-:-:S13]  /*bec0*/  ISETP.LT.OR P0, PT, R71, -0x87, P0 ;  /* 0xffffff794700780c */ /* 0x000fda0000701670 */
[----:B------:R-:W-:Y:S05]  /*bed0*/  @P0 BRA `(.L_x_2316) ;  /* 0x000009d000000947 */ /* 0x000fea0003800000 */
[----:B------:R-:W-:Y:S01]  /*bee0*/  ISETP.GE.AND P0, PT, R12, R11, PT ;  /* 0x0000000b0c00720c */ /* 0x000fe20003f06270 */
[----:B------:R-:W-:Y:S01]  /*bef0*/  BSSY B1, `(.L_x_2317) ;  /* 0x0000039000017945 */ /* 0x000fe20003800000 */
[----:B------:R-:W-:-:S04]  /*bf00*/  IADD3 R3, P1, R45, R14, RZ ;  /* 0x0000000e2d037210 */ /* 0x000fc80007f3e0ff */
[----:B------:R-:W-:Y:S01]  /*bf10*/  LEA.HI.X.SX32 R0, R45, R16, 0x1, P1 ;  /* 0x000000102d007211 */ /* 0x000fe200008f0eff */
[----:B------:R-:W-:-:S03]  /*bf20*/  IMAD.SHL.U32 R35, R3, 0x2, RZ ;  /* 0x0000000203237824 */ /* 0x000fc600078e00ff */
[----:B------:R-:W-:Y:S02]  /*bf30*/  SHF.L.U64.HI R3, R3, 0x1, R0 ;  /* 0x0000000103037819 */ /* 0x000fe40000010200 */
[-C--:B------:R-:W-:Y:S01]  /*bf40*/  IADD3 R32, P2, R38, R35.reuse, RZ ;  /* 0x0000002326207210 */ /* 0x080fe20007f5e0ff */
[----:B------:R1:W-:Y:S01]  /*bf50*/  @P0 STS.128 [R211+0x800], RZ ;  /* 0x000800ffd3000388 */ /* 0x0003e20000000c00 */
[----:B------:R-:W-:-:S03]  /*bf60*/  IADD3 R34, P1, R36, R35, RZ ;  /* 0x0000002324227210 */ /* 0x000fc60007f3e0ff */
[--C-:B------:R-:W-:Y:S02]  /*bf70*/  IMAD.X R33, R39, 0x1, R3.reuse, P2 ;  /* 0x0000000127217824 */ /* 0x100fe400010e0603 */
[----:B------:R-:W-:Y:S01]  /*bf80*/  IMAD.X R35, R37, 0x1, R3, P1 ;  /* 0x0000000125237824 */ /* 0x000fe200008e0603 */
        /* <DEDUP_REMOVED lines=45> */
.L_x_2320:
[----:B------:R-:W-:Y:S05]  /*c260*/  BSYNC B0 ;  /* 0x0000000000007941 */ /* 0x000fea0003800000 */
.L_x_2319:
[----:B-----5:R3:W-:Y:S02]  /*c270*/  STS.128 [R211+0x800], R20 ;  /* 0x00080014d3007388 */ /* 0x0207e40000000c00 */
.L_x_2318:
[----:B------:R-:W-:Y:S05]  /*c280*/  BSYNC B1 ;  /* 0x0000000000017941 */ /* 0x000fea0003800000 */
.L_x_2317:
        /* <DEDUP_REMOVED lines=48> */
.L_x_2324:
[----:B------:R-:W-:Y:S05]  /*c590*/  BSYNC B0 ;  /* 0x0000000000007941 */ /* 0x000fea0003800000 */
.L_x_2323:
[----:B-----5:R3:W-:Y:S02]  /*c5a0*/  STS.128 [R211+0x2800], R20 ;  /* 0x00280014d3007388 */ /* 0x0207e40000000c00 */
.L_x_2322:
[----:B------:R-:W-:Y:S05]  /*c5b0*/  BSYNC B1 ;  /* 0x0000000000017941 */ /* 0x000fea0003800000 */
.L_x_2321:
        /* <DEDUP_REMOVED lines=45> */
.L_x_2326:
[----:B------:R-:W-:Y:S05]  /*c890*/  BSYNC B0 ;  /* 0x0000000000007941 */ /* 0x000fea0003800000 */
.L_x_2325:
[----:B-----5:R1:W-:Y:S02]  /*c8a0*/  STS.128 [R211+0x4800], R44 ;  /* 0x0048002cd3007388 */ /* 0x0203e40000000c00 */
.L_x_2316:
[----:B------:R-:W-:Y:S05]  /*c8b0*/  BSYNC B2 ;  /* 0x0000000000027941 */ /* 0x000fea0003800000 */
.L_x_2315:
[----:B------:R-:W-:Y:S01]  /*c8c0*/  IADD3 R8, R160, 0x20, RZ ;  /* 0x00000020a0087810 */ /* 0x000fe20007ffe0ff */
[----:B------:R-:W-:Y:S03]  /*c8d0*/  BSSY B2, `(.L_x_2327) ;  /* 0x00000a1000027945 */ /* 0x000fe60003800000 */
[----:B------:R-:W-:-:S04]  /*c8e0*/  ISETP.GE.AND P0, PT, R8, R17, PT ;  /* 0x000000110800720c */ /* 0x000fc80003f06270 */
[----:B------:R-:W-:-:S13]  /*c8f0*/  ISETP.LT.OR P0, PT, R71, -0x107, P0 ;  /* 0xfffffef94700780c */ /* 0x000fda0000701670 */
[----:B------:R-:W-:Y:S05]  /*c900*/  @P0 BRA `(.L_x_2328) ;  /* 0x000009d000000947 */ /* 0x000fea0003800000 */
[----:B------:R-:W-:Y:S01]  /*c910*/  ISETP.GE.AND P0, PT, R12, R11, PT ;  /* 0x0000000b0c00720c */ /* 0x000fe20003f06270 */
[----:B------:R-:W-:Y:S01]  /*c920*/  IMAD.SHL.U32 R3, R15, 0x20, RZ ;  /* 0x000000200f037824 */ /* 0x000fe200078e00ff */
[----:B------:R-:W-:Y:S04]  /*c930*/  BSSY B1, `(.L_x_2329) ;  /* 0x0000038000017945 */ /* 0x000fe80003800000 */
[----:B------:R-:W-:-:S04]  /*c940*/  IADD3 R0, P1, R3, R14, RZ ;  /* 0x0000000e03007210 */ /* 0x000fc80007f3e0ff */
[----:B------:R-:W-:Y:S01]  /*c950*/  LEA.HI.X.SX32 R3, R3, R16, 0x1, P1 ;  /* 0x0000001003037211 */ /* 0x000fe200008f0eff */
[C---:B-1----:R-:W-:Y:S02]  /*c960*/  IMAD.SHL.U32 R45, R0.reuse, 0x2, RZ ;  /* 0x00000002002d7824 */ /* 0x042fe400078e00ff */
[----:B------:R1:W-:Y:S01]  /*c970*/  @P0 STS.128 [R211+0x1000], RZ ;  /* 0x001000ffd3000388 */ /* 0x0003e20000000c00 */
[----:B------:R-:W-:Y:S02]  /*c980*/  SHF.L.U64.HI R3, R0, 0x1, R3 ;  /* 0x0000000100037819 */ /* 0x000fe40000010203 */
[-C--:B------:R-:W-:Y:S02]  /*c990*/  IADD3 R32, P2, R38, R45.reuse, RZ ;  /* 0x0000002d26207210 */ /* 0x080fe40007f5e0ff */
[----:B------:R-:W-:-:S03]  /*c9a0*/  IADD3 R44, P1, R36, R45, RZ ;  /* 0x0000002d242c7210 */ /* 0x000fc60007f3e0ff */
[--C-:B------:R-:W-:Y:S02]  /*c9b0*/  IMAD.X R33, R39, 0x1, R3.reuse, P2 ;  /* 0x0000000127217824 */ /* 0x100fe400010e0603 */
[----:B------:R-:W-:Y:S01]  /*c9c0*/  IMAD.X R45, R37, 0x1, R3, P1 ;  /* 0x00000001252d7824 */ /* 0x000fe200008e0603 */
[----:B------:R-:W-:Y:S05]  /*c9d0*/  @P0 BRA `(.L_x_2330) ;  /* 0x000002d000000947 */ /* 0x000fea0003800000 */
[----:B---3--:R3:W5:Y:S01]  /*c9e0*/  LD.E.128 R20, [R42.64] ;  /* 0x000000062a147980 */ /* 0x008762000c101d00 */
[----:B------:R-:W-:Y:S01]  /*c9f0*/  ISETP.GE.AND P0, PT, R12, R7, PT ;  /* 0x000000070c00720c */ /* 0x000fe20003f06270 */
[----:B------:R-:W-:-:S12]  /*ca00*/  BSSY B0, `(.L_x_2331) ;  /* 0x0000029000007945 */ /* 0x000fd80003800000 */
[----:B------:R-:W-:Y:S05]  /*ca10*/  @P0 BRA `(.L_x_2332) ;  /* 0x0000027000000947 */ /* 0x000fea0003800000 */
[----:B--2---:R-:W2:Y:S04]  /*ca20*/  LD.E.64 R2, [R44.64] ;  /* 0x000000062c027980 */ /* 0x004ea8000c101b00 */
[----:B---3--:R-:W3:Y:S01]  /*ca30*/  LD.E.64 R4, [R32.64] ;  /* 0x0000000620047980 */ /* 0x008ee2000c101b00 */
[C---:B-----5:R-:W-:Y:S01]  /*ca40*/  SHF.L.U32 R24, R21.reuse, 0x10, RZ ;  /* 0x0000001015187819 */ /* 0x060fe200000006ff */
        /* <DEDUP_REMOVED lines=36> */
.L_x_2332:
[----:B------:R-:W-:Y:S05]  /*cc90*/  BSYNC B0 ;  /* 0x0000000000007941 */ /* 0x000fea0003800000 */
.L_x_2331:
[----:B-----5:R1:W-:Y:S02]  /*cca0*/  STS.128 [R211+0x1000], R20 ;  /* 0x00100014d3007388 */ /* 0x0203e40000000c00 */
.L_x_2330:
[----:B------:R-:W-:Y:S05]  /*ccb0*/  BSYNC B1 ;  /* 0x0000000000017941 */ /* 0x000fea0003800000 */
.L_x_2329:
        /* <DEDUP_REMOVED lines=18> */
[C---:B---3--:R-:W-:Y:S01]  /*cde0*/  LOP3.LUT R20, R3.reuse, 0xffff0000, RZ, 0xc0, !PT ;  /* 0xffff000003147812 */ /* 0x048fe200078ec0ff */
[----:B------:R-:W-:Y:S01]  /*cdf0*/  IMAD.U32 R3, R3, 0x10000, RZ ;  /* 0x0001000003037824 */ /* 0x000fe200078e00ff */
[----:B------:R-:W-:Y:S02]  /*ce00*/  LOP3.LUT R25, R2, 0xffff0000, RZ, 0xc0, !PT ;  /* 0xffff000002197812 */ /* 0x000fe400078ec0ff */
[----:B--2---:R-:W-:Y:S01]  /*ce10*/  LOP3.LUT R26, R5, 0xffff0000, RZ, 0xc0, !PT ;  /* 0xffff0000051a7812 */ /* 0x004fe200078ec0ff */
        /* <DEDUP_REMOVED lines=25> */
.L_x_2336:
[----:B------:R-:W-:Y:S05]  /*cfb0*/  BSYNC B0 ;  /* 0x0000000000007941 */ /* 0x000fea0003800000 */
.L_x_2335:
[----:B-----5:R3:W-:Y:S02]  /*cfc0*/  STS.128 [R211+0x3000], R20 ;  /* 0x00300014d3007388 */ /* 0x0207e40000000c00 */
.L_x_2334:
[----:B------:R-:W-:Y:S05]  /*cfd0*/  BSYNC B1 ;  /* 0x0000000000017941 */ /* 0x000fea0003800000 */
.L_x_2333:
        /* <DEDUP_REMOVED lines=8> */
[----:B--2---:R1:W2:Y:S01]  /*d060*/  LD.E.64 R4, [R32.64+0x80] ;  /* 0x0000800620047980 */ /* 0x0042a2000c101b00 */
[C---:B-----5:R-:W-:Y:S01]  /*d070*/  SHF.L.U32 R24, R21.reuse, 0x10, RZ ;  /* 0x0000001015187819 */ /* 0x060fe200000006ff */
[----:B------:R-:W-:Y:S01]  /*d080*/  IMAD.U32 R28, R22, 0x10000, RZ ;  /* 0x00010000161c7824 */ /* 0x000fe200078e00ff */
[----:B------:R-:W-:Y:S02]  /*d090*/  LOP3.LUT R0, R21, 0xffff0000, RZ, 0xc0, !PT ;  /* 0xffff000015007812 */ /* 0x000fe400078ec0ff */
[C---:B------:R-:W-:Y:S02]  /*d0a0*/  SHF.L.U32 R21, R20.reuse, 0x10, RZ ;  /* 0x0000001014157819 */ /* 0x040fe400000006ff */
[----:B------:R-:W-:-:S02]  /*d0b0*/  LOP3.LUT R30, R20, 0xffff0000, RZ, 0xc0, !PT ;  /* 0xffff0000141e7812 */ /* 0x000fc400078ec0ff */
[C---:B------:R-:W-:Y:S02]  /*d0c0*/  LOP3.LUT R29, R23.reuse, 0xffff0000, RZ, 0xc0, !PT ;  /* 0xffff0000171d7812 */ /* 0x040fe400078ec0ff */
[----:B------:R-:W-:Y:S02]  /*d0d0*/  SHF.L.U32 R31, R23, 0x10, RZ ;  /* 0x00000010171f7819 */ /* 0x000fe400000006ff */
[----:B-1----:R-:W-:Y:S02]  /*d0e0*/  LOP3.LUT R32, R22, 0xffff0000, RZ, 0xc0, !PT ;  /* 0xffff000016207812 */ /* 0x002fe400078ec0ff */
        /* <DEDUP_REMOVED lines=29> */
.L_x_2338:
[----:B------:R-:W-:Y:S05]  /*d2c0*/  BSYNC B0 ;  /* 0x0000000000007941 */ /* 0x000fea0003800000 */
.L_x_2337:
[----:B-----5:R3:W-:Y:S02]  /*d2d0*/  STS.128 [R211+0x5000], R20 ;  /* 0x00500014d3007388 */ /* 0x0207e40000000c00 */
.L_x_2328:
[----:B------:R-:W-:Y:S05]  /*d2e0*/  BSYNC B2 ;  /* 0x0000000000027941 */ /* 0x000fea0003800000 */
.L_x_2327:
[----:B------:R-:W-:-:S04]  /*d2f0*/  IADD3 R4, R160, 0x30, RZ ;  /* 0x00000030a0047810 */ /* 0x000fc80007ffe0ff */
[----:B------:R-:W-:-:S04]  /*d300*/  ISETP.GE.AND P0, PT, R4, R17, PT ;  /* 0x000000110400720c */ /* 0x000fc80003f06270 */
[----:B------:R-:W-:-:S13]  /*d310*/  ISETP.LT.OR P0, PT, R71, -0x187, P0 ;  /* 0xfffffe794700780c */ /* 0x000fda0000701670 */
[----:B------:R-:W-:Y:S05]  /*d320*/  @P0 BRA `(.L_x_2339) ;  /* 0x0000578000000947 */ /* 0x000fea0003800000 */
[----:B------:R-:W-:Y:S01]  /*d330*/  ISETP.GE.AND P0, PT, R12, R11, PT ;  /* 0x0000000b0c00720c */ /* 0x000fe20003f06270 */
[----:B------:R-:W-:Y:S01]  /*d340*/  IMAD R15, R15, 0x30, RZ ;  /* 0x000000300f0f7824 */ /* 0x000fe200078e02ff */
[----:B------:R-:W-:Y:S04]  /*d350*/  BSSY B1, `(.L_x_2340) ;  /* 0x0000037000017945 */ /* 0x000fe80003800000 */
[----:B------:R-:W-:-:S04]  /*d360*/  IADD3 R3, P1, R15, R14, RZ ;  /* 0x0000000e0f037210 */ /* 0x000fc80007f3e0ff */
[----:B------:R-:W-:Y:S01]  /*d370*/  LEA.HI.X.SX32 R16, R15, R16, 0x1, P1 ;  /* 0x000000100f107211 */ /* 0x000fe200008f0eff */
[C---:B------:R-:W-:Y:S02]  /*d380*/  IMAD.SHL.U32 R25, R3.reuse, 0x2, RZ ;  /* 0x0000000203197824 */ /* 0x040fe400078e00ff */
[----:B------:R1:W-:Y:S01]  /*d390*/  @P0 STS.128 [R211+0x1800], RZ ;  /* 0x001800ffd3000388 */ /* 0x0003e20000000c00 */
[----:B------:R-:W-:Y:S02]  /*d3a0*/  SHF.L.U64.HI R3, R3, 0x1, R16 ;  /* 0x0000000103037819 */ /* 0x000fe40000010210 */
[-C--:B------:R-:W-:Y:S02]  /*d3b0*/  IADD3 R14, P2, R38, R25.reuse, RZ ;  /* 0x00000019260e7210 */ /* 0x080fe40007f5e0ff */
        /* <DEDUP_REMOVED lines=30> */
[----:B------:R-:W-:Y:S01]  /*d5a0*/  FFMA.FTZ R22, R28, R23, -R22 ;  /* 0x000000171c167223 */ /* 0x000fe20000010816 */
[----:B------:R-:W-:Y:S01]  /*d5b0*/  SHF.L.U32 R2, R13, 0x10, RZ ;  /* 0x000000100d027819 */ /* 0x000fe200000006ff */
[----:B------:R-:W-:-:S02]  /*d5c0*/  IMAD.U32 R23, R12, 0x10000, RZ ;  /* 0x000100000c177824 */ /* 0x000fc400078e00ff */
[C---:B------:R-:W-:Y:S02]  /*d5d0*/  FMUL.FTZ R3, R30.reuse, R21 ;  /* 0x000000151e037220 */ /* 0x040fe40000410000 */
[C---:B------:R-:W-:Y:S02]  /*d5e0*/  FMUL.FTZ R12, R31.reuse, R0 ;  /* 0x000000001f0c7220 */ /* 0x040fe40000410000 */
[----:B------:R-:W-:Y:S02]  /*d5f0*/  FMUL.FTZ R30, R30, R23 ;  /* 0x000000171e1e7220 */ /* 0x000fe40000410000 */
[----:B------:R-:W-:Y:S02]  /*d600*/  FMUL.FTZ R31, R31, R2 ;  /* 0x000000021f1f7220 */ /* 0x000fe40000410000 */
[----:B------:R-:W-:Y:S02]  /*d610*/  FFMA.FTZ R17, R28, R17, R26 ;  /* 0x000000111c117223 */ /* 0x000fe4000001001a */
[----:B------:R-:W-:-:S02]  /*d620*/  FFMA.FTZ R3, R16, R23, -R3 ;  /* 0x0000001710037223 */ /* 0x000fc40000010803 */
[----:B------:R-:W-:Y:S01]  /*d630*/  FFMA.FTZ R30, R16, R21, R30 ;  /* 0x00000015101e7223 */ /* 0x000fe2000001001e */
[----:B------:R-:W-:Y:S01]  /*d640*/  F2FP.BF16.PACK_AB R21, R5, R20 ;  /* 0x000000140515723e */ /* 0x000fe200000010ff */
[----:B------:R-:W-:Y:S01]  /*d650*/  FFMA.FTZ R12, R29, R2, -R12 ;  /* 0x000000021d0c7223 */ /* 0x000fe2000001080c */
[----:B------:R-:W-:Y:S01]  /*d660*/  F2FP.BF16.PACK_AB R23, R17, R22 ;  /* 0x000000161117723e */ /* 0x000fe200000010ff */
[----:B------:R-:W-:Y:S01]  /*d670*/  FFMA.FTZ R31, R29, R0, R31 ;  /* 0x000000001d1f7223 */ /* 0x000fe2000001001f */
[----:B------:R-:W-:-:S04]  /*d680*/  F2FP.BF16.PACK_AB R20, R30, R3 ;  /* 0x000000031e14723e */ /* 0x000fc800000010ff */
[----:B------:R-:W-:Y:S02]  /*d690*/  F2FP.BF16.PACK_AB R22, R31, R12 ;  /* 0x0000000c1f16723e */ /* 0x000fe400000010ff */
.L_x_2343:
[----:B------:R-:W-:Y:S05]  /*d6a0*/  BSYNC B0 ;  /* 0x0000000000007941 */ /* 0x000fea0003800000 */
.L_x_2342:
[----:B-----5:R3:W-:Y:S02]  /*d6b0*/  STS.128 [R211+0x1800], R20 ;  /* 0x00180014d3007388 */ /* 0x0207e40000000c00 */
.L_x_2341:
[----:B------:R-:W-:Y:S05]  /*d6c0*/  BSYNC B1 ;  /* 0x0000000000017941 */ /* 0x000fea0003800000 */
.L_x_2340:
        /* <DEDUP_REMOVED lines=10> */
[----:B-----5:R-:W-:Y:S01]  /*d770*/  SHF.L.U32 R10, R20, 0x10, RZ ;  /* 0x00000010140a7819 */ /* 0x020fe200000006ff */
        /* <DEDUP_REMOVED lines=8> */
[C---:B------:R-:W-:Y:S01]  /*d800*/  LOP3.LUT R17, R3.reuse, 0xffff0000, RZ, 0xc0, !PT ;  /* 0xffff000003117812 */ /* 0x040fe200078ec0ff */
[----:B------:R-:W-:Y:S01]  /*d810*/  IMAD.U32 R3, R3, 0x10000, RZ ;  /* 0x0001000003037824 */ /* 0x000fe200078e00ff */
[----:B--2---:R-:W-:Y:S01]  /*d820*/  LOP3.LUT R23, R12, 0xffff0000, RZ, 0xc0, !PT ;  /* 0xffff00000c177812 */ /* 0x004fe200078ec0ff */
        /* <DEDUP_REMOVED lines=9> */
[----:B------:R-:W-:Y:S02]  /*d8c0*/  FFMA.FTZ R22, R28, R21, -R22 ;  /* 0x000000151c167223 */ /* 0x000fe40000010816 */
[----:B------:R-:W-:Y:S02]  /*d8d0*/  FFMA.FTZ R5, R5, R20, R0 ;  /* 0x0000001405057223 */ /* 0x000fe40000010000 */
[C---:B------:R-:W-:Y:S02]  /*d8e0*/  FMUL.FTZ R21, R29.reuse, R2 ;  /* 0x000000021d157220 */ /* 0x040fe40000410000 */
[----:B------:R-:W-:Y:S01]  /*d8f0*/  FMUL.FTZ R29, R29, R12 ;  /* 0x0000000c1d1d7220 */ /* 0x000fe20000410000 */
[----:B------:R-:W-:Y:S01]  /*d900*/  F2FP.BF16.PACK_AB R5, R5, R16 ;  /* 0x000000100505723e */ /* 0x000fe200000010ff */
[C---:B------:R-:W-:Y:S02]  /*d910*/  FMUL.FTZ R0, R30.reuse, R3 ;  /* 0x000000031e007220 */ /* 0x040fe40000410000 */
[----:B------:R-:W-:-:S02]  /*d920*/  FMUL.FTZ R30, R30, R13 ;  /* 0x0000000d1e1e7220 */ /* 0x000fc40000410000 */
[----:B------:R-:W-:Y:S02]  /*d930*/  FFMA.FTZ R17, R28, R17, R26 ;  /* 0x000000111c117223 */ /* 0x000fe4000001001a */
[C---:B------:R-:W-:Y:S02]  /*d940*/  FFMA.FTZ R21, R10.reuse, R12, -R21 ;  /* 0x0000000c0a157223 */ /* 0x040fe40000010815 */
[----:B------:R-:W-:Y:S01]  /*d950*/  FFMA.FTZ R2, R10, R2, R29 ;  /* 0x000000020a027223 */ /* 0x000fe2000001001d */
[----:B------:R-:W-:Y:S01]  /*d960*/  F2FP.BF16.PACK_AB R23, R17, R22 ;  /* 0x000000161117723e */ /* 0x000fe200000010ff */
[C---:B------:R-:W-:Y:S02]  /*d970*/  FFMA.FTZ R0, R27.reuse, R13, -R0 ;  /* 0x0000000d1b007223 */ /* 0x040fe40000010800 */
[----:B------:R-:W-:Y:S01]  /*d980*/  FFMA.FTZ R3, R27, R3, R30 ;  /* 0x000000031b037223 */ /* 0x000fe2000001001e */
[----:B------:R-:W-:Y:S02]  /*d990*/  F2FP.BF16.PACK_AB R20, R2, R21 ;  /* 0x000000150214723e */ /* 0x000fe400000010ff */
[----:B------:R-:W-:-:S02]  /*d9a0*/  MOV R21, R5 ;  /* 0x0000000500157202 */ /* 0x000fc40000000f00 */
[----:B------:R-:W-:Y:S02]  /*d9b0*/  F2FP.BF16.PACK_AB R22, R3, R0 ;  /* 0x000000000316723e */ /* 0x000fe400000010ff */
.L_x_2347:
[----:B------:R-:W-:Y:S05]  /*d9c0*/  BSYNC B0 ;  /* 0x0000000000007941 */ /* 0x000fea0003800000 */
.L_x_2346:
[----:B-----5:R3:W-:Y:S02]  /*d9d0*/  STS.128 [R211+0x3800], R20 ;  /* 0x00380014d3007388 */ /* 0x0207e40000000c00 */
.L_x_2345:
[----:B------:R-:W-:Y:S05]  /*d9e0*/  BSYNC B1 ;  /* 0x0000000000017941 */ /* 0x000fea0003800000 */
.L_x_2344:
[----:B------:R-:W-:-:S13]  /*d9f0*/  ISETP.GE.AND P0, PT, R9, R11, PT ;  /* 0x0000000b0900720c */ /* 0x000fda0003f06270 */
[----:B------:R1:W-:Y:S01]  /*da00*/  @P0 STS.128 [R211+0x5800], RZ ;  /* 0x005800ffd3000388 */ /* 0x0003e20000000c00 */
[----:B------:R-:W-:Y:S05]  /*da10*/  @P0 BRA `(.L_x_2339) ;  /* 0x0000509000000947 */ /* 0x000fea0003800000 */
[----:B-1-3--:R-:W5:Y:S01]  /*da20*/  LD.E.128 R40, [R40.64+0x100] ;  /* 0x0001000628287980 */ /* 0x00af62000c101d00 */
[----:B------:R-:W-:Y:S01]  /*da30*/  ISETP.GE.AND P0, PT, R9, R7, PT ;  /* 0x000000070900720c */ /* 0x000fe20003f06270 */
[----:B------:R-:W-:-:S12]  /*da40*/  BSSY B0, `(.L_x_2348) ;  /* 0x0000028000007945 */ /* 0x000fd80003800000 */
[----:B------:R-:W-:Y:S05]  /*da50*/  @P0 BRA `(.L_x_2349) ;  /* 0x0000026000000947 */ /* 0x000fea0003800000 */
[----:B------:R-:W3:Y:S04]  /*da60*/  LD.E.64 R2, [R24.64+0x80] ;  /* 0x0000800618027980 */ /* 0x000ee8000c101b00 */
[----:B--2---:R-:W2:Y:S01]  /*da70*/  LD.E.64 R10, [R14.64+0x80] ;  /* 0x000080060e0a7980 */ /* 0x004ea2000c101b00 */
[----:B-----5:R-:W-:Y:S01]  /*da80*/  LOP3.LUT R0, R41, 0xffff0000, RZ, 0xc0, !PT ;  /* 0xffff000029007812 */ /* 0x020fe200078ec0ff */
[----:B------:R-:W-:Y:S01]  /*da90*/  IMAD.U32 R21, R42, 0x10000, RZ ;  /* 0x000100002a157824 */ /* 0x000fe200078e00ff */
[----:B------:R-:W-:Y:S02]  /*daa0*/  LOP3.LUT R16, R43, 0xffff0000, RZ, 0xc0, !PT ;  /* 0xffff00002b107812 */ /* 0x000fe400078ec0ff */
[----:B------:R-:W-:Y:S02]  /*dab0*/  SHF.L.U32 R5, R41, 0x10, RZ ;  /* 0x0000001029057819 */ /* 0x000fe400000006ff */
[----:B------:R-:W-:-:S02]  /*dac0*/  SHF.L.U32 R7, R40, 0x10, RZ ;  /* 0x0000001028077819 */ /* 0x000fc400000006ff */
[----:B------:R-:W-:Y:S02]  /*dad0*/  SHF.L.U32 R20, R43, 0x10, RZ ;  /* 0x000000102b147819 */ /* 0x000fe400000006ff */
[----:B------:R-:W-:Y:S02]  /*dae0*/  LOP3.LUT R40, R40, 0xffff0000, RZ, 0xc0, !PT ;  /* 0xffff000028287812 */ /* 0x000fe400078ec0ff */
[----:B------:R-:W-:Y:S02]  /*daf0*/  LOP3.LUT R42, R42, 0xffff0000, RZ, 0xc0, !PT ;  /* 0xffff00002a2a7812 */ /* 0x000fe400078ec0ff */
[----:B---3--:R-:W-:Y:S02]  /*db00*/  LOP3.LUT R13, R2, 0xffff0000, RZ, 0xc0, !PT ;  /* 0xffff0000020d7812 */ /* 0x008fe400078ec0ff */
[----:B------:R-:W-:Y:S02]  /*db10*/  LOP3.LUT R9, R3, 0xffff0000, RZ, 0xc0, !PT ;  /* 0xffff000003097812 */ /* 0x000fe400078ec0ff */
[----:B--2---:R-:W-:Y:S01]  /*db20*/  LOP3.LUT R17, R10, 0xffff0000, RZ, 0xc0, !PT ;  /* 0xffff00000a117812 */ /* 0x004fe200078ec0ff */
[----:B------:R-:W-:Y:S01]  /*db30*/  FMUL.FTZ R12, R0, R13 ;  /* 0x0000000d000c7220 */ /* 0x000fe20000410000 */
[----:B------:R-:W-:Y:S01]  /*db40*/  LOP3.LUT R14, R11, 0xffff0000, RZ, 0xc0, !PT ;  /* 0xffff00000b0e7812 */ /* 0x000fe200078ec0ff */
[----:B------:R-:W-:Y:S01]  /*db50*/  FMUL.FTZ R15, R16, R9 ;  /* 0x00000009100f7220 */ /* 0x000fe20000410000 */
[----:B------:R-:W-:Y:S01]  /*db60*/  SHF.L.U32 R2, R2, 0x10, RZ ;  /* 0x0000001002027819 */ /* 0x000fe200000006ff */
[-C--:B------:R-:W-:Y:S01]  /*db70*/  FMUL.FTZ R0, R0, R17.reuse ;  /* 0x0000001100007220 */ /* 0x080fe20000410000 */
[----:B------:R-:W-:Y:S01]  /*db80*/  SHF.L.U32 R3, R3, 0x10, RZ ;  /* 0x0000001003037819 */ /* 0x000fe200000006ff */
[----:B------:R-:W-:Y:S01]  /*db90*/  IMAD.U32 R10, R10, 0x10000, RZ ;  /* 0x000100000a0a7824 */ /* 0x000fe200078e00ff */
[----:B------:R-:W-:Y:S01]  /*dba0*/  SHF.L.U32 R11, R11, 0x10, RZ ;  /* 0x000000100b0b7819 */ /* 0x000fe200000006ff */
[----:B------:R-:W-:-:S02]  /*dbb0*/  FFMA.FTZ R12, R5, R17, -R12 ;  /* 0x00000011050c7223 */ /* 0x000fc4000001080c */
[----:B------:R-:W-:Y:S02]  /*dbc0*/  FFMA.FTZ R5, R5, R13, R0 ;  /* 0x0000000d05057223 */ /* 0x000fe40000010000 */
[-C--:B------:R-:W-:Y:S02]  /*dbd0*/  FMUL.FTZ R16, R16, R14.reuse ;  /* 0x0000000e10107220 */ /* 0x080fe40000410000 */
[----:B------:R-:W-:Y:S01]  /*dbe0*/  FFMA.FTZ R15, R20, R14, -R15 ;  /* 0x0000000e140f7223 */ /* 0x000fe2000001080f */
[----:B------:R-:W-:Y:S01]  /*dbf0*/  F2FP.BF16.PACK_AB R41, R5, R12 ;  /* 0x0000000c0529723e */ /* 0x000fe200000010ff */
[----:B------:R-:W-:Y:S02]  /*dc00*/  FMUL.FTZ R0, R40, R2 ;  /* 0x0000000228007220 */ /* 0x000fe40000410000 */
[----:B------:R-:W-:Y:S02]  /*dc10*/  FMUL.FTZ R14, R42, R3 ;  /* 0x000000032a0e7220 */ /* 0x000fe40000410000 */
[----:B------:R-:W-:-:S02]  /*dc20*/  FMUL.FTZ R40, R40, R10 ;  /* 0x0000000a28287220 */ /* 0x000fc40000410000 */
[----:B------:R-:W-:Y:S02]  /*dc30*/  FMUL.FTZ R42, R42, R11 ;  /* 0x0000000b2a2a7220 */ /* 0x000fe40000410000 */
[C---:B------:R-:W-:Y:S02]  /*dc40*/  FFMA.FTZ R0, R7.reuse, R10, -R0 ;  /* 0x0000000a07007223 */ /* 0x040fe40000010800 */
[----:B------:R-:W-:Y:S02]  /*dc50*/  FFMA.FTZ R16, R20, R9, R16 ;  /* 0x0000000914107223 */ /* 0x000fe40000010010 */
[----:B------:R-:W-:Y:S02]  /*dc60*/  FFMA.FTZ R7, R7, R2, R40 ;  /* 0x0000000207077223 */ /* 0x000fe40000010028 */
[C---:B------:R-:W-:Y:S01]  /*dc70*/  FFMA.FTZ R14, R21.reuse, R11, -R14 ;  /* 0x0000000b150e7223 */ /* 0x040fe2000001080e */
[----:B------:R-:W-:Y:S01]  /*dc80*/  F2FP.BF16.PACK_AB R43, R16, R15 ;  /* 0x0000000f102b723e */ /* 0x000fe200000010ff */
[----:B------:R-:W-:Y:S01]  /*dc90*/  FFMA.FTZ R3, R21, R3, R42 ;  /* 0x0000000315037223 */ /* 0x000fe2000001002a */
[----:B------:R-:W-:-:S04]  /*dca0*/  F2FP.BF16.PACK_AB R40, R7, R0 ;  /* 0x000000000728723e */ /* 0x000fc800000010ff */
[----:B------:R-:W-:Y:S02]  /*dcb0*/  F2FP.BF16.PACK_AB R42, R3, R14 ;  /* 0x0000000e032a723e */ /* 0x000fe400000010ff */
.L_x_2349:
[----:B------:R-:W-:Y:S05]  /*dcc0*/  BSYNC B0 ;  /* 0x0000000000007941 */ /* 0x000fea0003800000 */
.L_x_2348:
[----:B-----5:R1:W-:Y:S01]  /*dcd0*/  STS.128 [R211+0x5800], R40 ;  /* 0x00580028d3007388 */ /* 0x0203e20000000c00 */
[----:B------:R-:W-:Y:S05]  /*dce0*/  BRA `(.L_x_2339) ;  /* 0x00004dc000007947 */ /* 0x000fea0003800000 */
.L_x_2302:
        /* <DEDUP_REMOVED lines=17> */
[----:B------:R-:W-:Y:S02]  /*de00*/  LEA.HI.X.SX32 R3, R3, R2, 0x1, P0 ;  /* 0x0000000203037211 */ /* 0x000fe400000f0eff */
[C---:B------:R-:W-:Y:S01]  /*de10*/  LEA R24, P0, R5.reuse, R36, 0x1 ;  /* 0x0000002405187211 */ /* 0x040fe200078008ff */
[----:B------:R-:W3:Y:S03]  /*de20*/  LD.E.128 R20, [R20.64] ;  /* 0x0000000614147980 */ /* 0x000ee6000c101d00 */
[----:B------:R-:W-:Y:S01]  /*de30*/  LEA.HI.X R25, R5, R37, R3, 0x1, P0 ;  /* 0x0000002505197211 */ /* 0x000fe200000f0c03 */
[----:B------:R-:W-:Y:S01]  /*de40*/  IMAD.MOV.U32 R3, RZ, RZ, RZ ;  /* 0x000000ffff037224 */ /* 0x000fe200078e00ff */
[----:B------:R-:W-:-:S04]  /*de50*/  @P1 IADD3 R3, -R15, RZ, RZ ;  /* 0x000000ff0f031210 */ /* 0x000fc80007ffe1ff */
[C---:B------:R-:W-:Y:S01]  /*de60*/  IADD3 R5, P0, R3.reuse, R0, RZ ;  /* 0x0000000003057210 */ /* 0x040fe20007f1e0ff */
[----:B------:R-:W4:Y:S03]  /*de70*/  LD.E.128 R24, [R24.64] ;  /* 0x0000000618187980 */ /* 0x000f26000c101d00 */
[----:B------:R-:W-:Y:S02]  /*de80*/  LEA.HI.X.SX32 R3, R3, R2, 0x1, P0 ;  /* 0x0000000203037211 */ /* 0x000fe400000f0eff */
[----:B------:R-:W-:-:S04]  /*de90*/  LEA R28, P0, R5, R38, 0x1 ;  /* 0x00000026051c7211 */ /* 0x000fc800078008ff */
[----:B------:R-:W-:-:S06]  /*dea0*/  LEA.HI.X R29, R5, R39, R3, 0x1, P0 ;  /* 0x00000027051d7211 */ /* 0x000fcc00000f0c03 */
[----:B--2---:R-:W2:Y:S01]  /*deb0*/  LD.E.128 R28, [R28.64] ;  /* 0x000000061c1c7980 */ /* 0x004ea2000c101d00 */
[C---:B-----5:R-:W-:Y:S01]  /*dec0*/  IMAD.U32 R5, R32.reuse, 0x10000, RZ ;  /* 0x0001000020057824 */ /* 0x060fe200078e00ff */
[----:B------:R-:W-:Y:S01]  /*ded0*/  LOP3.LUT R4, R32, 0xffff0000, RZ, 0xc0, !PT ;  /* 0xffff000020047812 */ /* 0x000fe200078ec0ff */
[C---:B------:R-:W-:Y:S01]  /*dee0*/  IMAD.U32 R14, R34.reuse, 0x10000, RZ ;  /* 0x00010000220e7824 */ /* 0x040fe200078e00ff */
[----:B------:R-:W-:Y:S02]  /*def0*/  LOP3.LUT R8, R34, 0xffff0000, RZ, 0xc0, !PT ;  /* 0xffff000022087812 */ /* 0x000fe400078ec0ff */
[C---:B------:R-:W-:Y:S02]  /*df00*/  LOP3.LUT R3, R33.reuse, 0xffff0000, RZ, 0xc0, !PT ;  /* 0xffff000021037812 */ /* 0x040fe400078ec0ff */
[----:B------:R-:W-:Y:S02]  /*df10*/  SHF.L.U32 R32, R33, 0x10, RZ ;  /* 0x0000001021207819 */ /* 0x000fe400000006ff */
[----:B------:R-:W-:-:S02]  /*df20*/  LOP3.LUT R6, R35, 0xffff0000, RZ, 0xc0, !PT ;  /* 0xffff000023067812 */ /* 0x000fc400078ec0ff */
[----:B------:R-:W-:Y:S02]  /*df30*/  SHF.L.U32 R34, R35, 0x10, RZ ;  /* 0x0000001023227819 */ /* 0x000fe400000006ff */
[C---:B---3--:R-:W-:Y:S01]  /*df40*/  SHF.L.U32 R16, R21.reuse, 0x10, RZ ;  /* 0x0000001015107819 */ /* 0x048fe200000006ff */
[----:B------:R-:W-:Y:S01]  /*df50*/  IMAD.U32 R33, R20, 0x10000, RZ ;  /* 0x0001000014217824 */ /* 0x000fe200078e00ff */
[----:B------:R-:W-:Y:S01]  /*df60*/  LOP3.LUT R44, R21, 0xffff0000, RZ, 0xc0, !PT ;  /* 0xffff0000152c7812 */ /* 0x000fe200078ec0ff */
[----:B------:R-:W-:Y:S01]  /*df70*/  IMAD.U32 R35, R22, 0x10000, RZ ;  /* 0x0001000016237824 */ /* 0x000fe200078e00ff */
[C---:B------:R-:W-:Y:S02]  /*df80*/  SHF.L.U32 R21, R23.reuse, 0x10, RZ ;  /* 0x0000001017157819 */ /* 0x040fe400000006ff */
[----:B------:R-:W-:Y:S02]  /*df90*/  LOP3.LUT R52, R23, 0xffff0000, RZ, 0xc0, !PT ;  /* 0xffff000017347812 */ /* 0x000fe400078ec0ff */
[----:B------:R-:W-:-:S02]  /*dfa0*/  LOP3.LUT R20, R20, 0xffff0000, RZ, 0xc0, !PT ;  /* 0xffff000014147812 */ /* 0x000fc400078ec0ff */
[C---:B----4-:R-:W-:Y:S01]  /*dfb0*/  SHF.L.U32 R23, R25.reuse, 0x10, RZ ;  /* 0x0000001019177819 */ /* 0x050fe200000006ff */
[----:B------:R-:W-:Y:S01]  /*dfc0*/  IMAD.U32 R50, R24, 0x10000, RZ ;  /* 0x0001000018327824 */ /* 0x000fe200078e00ff */
[----:B------:R-:W-:Y:S01]  /*dfd0*/  LOP3.LUT R53, R25, 0xffff0000, RZ, 0xc0, !PT ;  /* 0xffff000019357812 */ /* 0x000fe200078ec0ff */
[----:B------:R-:W-:Y:S01]  /*dfe0*/  IMAD.U32 R58, R26, 0x10000, RZ ;  /* 0x000100001a3a7824 */ /* 0x000fe200078e00ff */
        /* <DEDUP_REMOVED lines=10> */
[----:B------:R-:W-:Y:S01]  /*e090*/  @!P1 FADD.FTZ R53, -R53, -RZ ;  /* 0x800000ff35359221 */ /* 0x000fe20000010100 */
[----:B--2---:R-:W-:Y:S01]  /*e0a0*/  LOP3.LUT R26, R30, 0xffff0000, RZ, 0xc0, !PT ;  /* 0xffff00001e1a7812 */ /* 0x004fe200078ec0ff */
[----:B------:R-:W-:Y:S01]  /*e0b0*/  FMUL.FTZ R51, R20, R51 ;  /* 0x0000003314337220 */ /* 0x000fe20000410000 */
[----:B------:R-:W-:Y:S01]  /*e0c0*/  LOP3.LUT R20, R28, 0xffff0000, RZ, 0xc0, !PT ;  /* 0xffff00001c147812 */ /* 0x000fe200078ec0ff */
[----:B------:R-:W-:Y:S02]  /*e0d0*/  @!P1 FADD.FTZ R58, -R58, -RZ ;  /* 0x800000ff3a3a9221 */ /* 0x000fe40000010100 */
[----:B------:R-:W-:Y:S02]  /*e0e0*/  @!P1 FADD.FTZ R27, -R27, -RZ ;  /* 0x800000ff1b1b9221 */ /* 0x000fe40000010100 */
[----:B------:R-:W-:Y:S02]  /*e0f0*/  FMUL.FTZ R25, R22, R25 ;  /* 0x0000001916197220 */ /* 0x000fe40000410000 */
        /* <DEDUP_REMOVED lines=15> */
[----:B------:R-:W-:Y:S01]  /*e1f0*/  FFMA.FTZ R3, R3, R29, R44 ;  /* 0x0000001d03037223 */ /* 0x000fe2000001002c */
[----:B------:R-:W-:Y:S01]  /*e200*/  F2FP.BF16.PACK_AB R32, R4, R5 ;  /* 0x000000050420723e */ /* 0x000fe200000010ff */
[----:B------:R-:W-:Y:S02]  /*e210*/  FFMA.FTZ R14, R14, R28, R35 ;  /* 0x0000001c0e0e7223 */ /* 0x000fe40000010023 */
[----:B------:R-:W-:Y:S01]  /*e220*/  FFMA.FTZ R21, R34, R24, R21 ;  /* 0x0000001822157223 */ /* 0x000fe20000010015 */
[----:B------:R-:W-:Y:S01]  /*e230*/  F2FP.BF16.PACK_AB R33, R3, R16 ;  /* 0x000000100321723e */ /* 0x000fe200000010ff */
[----:B------:R-:W-:Y:S02]  /*e240*/  FFMA.FTZ R6, R6, R30, R27 ;  /* 0x0000001e06067223 */ /* 0x000fe4000001001b */
[----:B------:R-:W-:-:S03]  /*e250*/  FFMA.FTZ R25, R8, R26, R25 ;  /* 0x0000001a08197223 */ /* 0x000fc60000010019 */
[----:B------:R-:W-:Y:S02]  /*e260*/  F2FP.BF16.PACK_AB R35, R6, R21 ;  /* 0x000000150623723e */ /* 0x000fe400000010ff */
[----:B------:R-:W-:Y:S02]  /*e270*/  F2FP.BF16.PACK_AB R34, R25, R14 ;  /* 0x0000000e1922723e */ /* 0x000fe400000010ff */
.L_x_2355:
[----:B------:R-:W-:Y:S05]  /*e280*/  BSYNC B0 ;  /* 0x0000000000007941 */ /* 0x000fea0003800000 */
.L_x_2354:
[----:B-----5:R3:W-:Y:S02]  /*e290*/  STS.128 [R211], R32 ;  /* 0x00000020d3007388 */ /* 0x0207e40000000c00 */
.L_x_2353:
[----:B------:R-:W-:Y:S05]  /*e2a0*/  BSYNC B1 ;  /* 0x0000000000017941 */ /* 0x000fea0003800000 */
.L_x_2352:
        /* <DEDUP_REMOVED lines=35> */
[C---:B--2---:R-:W-:Y:S01]  /*e4e0*/  SHF.L.U32 R16, R21.reuse, 0x10, RZ ;  /* 0x0000001015107819 */ /* 0x044fe200000006ff */
[----:B------:R-:W-:Y:S01]  /*e4f0*/  IMAD.U32 R33, R20, 0x10000, RZ ;  /* 0x0001000014217824 */ /* 0x000fe200078e00ff */
[----:B------:R-:W-:Y:S01]  /*e500*/  LOP3.LUT R44, R21, 0xffff0000, RZ, 0xc0, !PT ;  /* 0xffff0000152c7812 */ /* 0x000fe200078ec0ff */
[----:B------:R-:W-:Y:S01]  /*e510*/  IMAD.U32 R35, R22, 0x10000, RZ ;  /* 0x0001000016237824 */ /* 0x000fe200078e00ff */
[C---:B------:R-:W-:Y:S02]  /*e520*/  SHF.L.U32 R21, R23.reuse, 0x10, RZ ;  /* 0x0000001017157819 */ /* 0x040fe400000006ff */
[----:B------:R-:W-:Y:S02]  /*e530*/  LOP3.LUT R52, R23, 0xffff0000, RZ, 0xc0, !PT ;  /* 0xffff000017347812 */ /* 0x000fe400078ec0ff */
[----:B------:R-:W-:-:S02]  /*e540*/  LOP3.LUT R20, R20, 0xffff0000, RZ, 0xc0, !PT ;  /* 0xffff000014147812 */ /* 0x000fc400078ec0ff */
[C---:B---3--:R-:W-:Y:S01]  /*e550*/  SHF.L.U32 R23, R25.reuse, 0x10, RZ ;  /* 0x0000001019177819 */ /* 0x048fe200000006ff */
        /* <DEDUP_REMOVED lines=14> */
[----:B----4-:R-:W-:Y:S01]  /*e640*/  LOP3.LUT R26, R30, 0xffff0000, RZ, 0xc0, !PT ;  /* 0xffff00001e1a7812 */ /* 0x010fe200078ec0ff */
        /* <DEDUP_REMOVED lines=29> */
.L_x_2359:
[----:B------:R-:W-:Y:S05]  /*e820*/  BSYNC B0 ;  /* 0x0000000000007941 */ /* 0x000fea0003800000 */
.L_x_2358:
[----:B-----5:R1:W-:Y:S02]  /*e830*/  STS.128 [R211+0x2000], R32 ;  /* 0x00200020d3007388 */ /* 0x0203e40000000c00 */
.L_x_2357:
[----:B------:R-:W-:Y:S05]  /*e840*/  BSYNC B1 ;  /* 0x0000000000017941 */ /* 0x000fea0003800000 */
.L_x_2356:
        /* <DEDUP_REMOVED lines=16> */
[----:B------:R-:W3:Y:S03]  /*e950*/  LD.E.128 R20, [R20.64+0x100] ;  /* 0x0001000614147980 */ /* 0x000ee6000c101d00 */
[----:B------:R-:W-:Y:S01]  /*e960*/  LEA.HI.X R25, R3, R37, R4, 0x1, P0 ;  /* 0x0000002503197211 */ /* 0x000fe200000f0c04 */
[----:B------:R-:W-:Y:S01]  /*e970*/  IMAD.MOV.U32 R3, RZ, RZ, RZ ;  /* 0x000000ffff037224 */ /* 0x000fe200078e00ff */
[----:B------:R-:W-:-:S04]  /*e980*/  @P1 IADD3 R3, -R15, RZ, RZ ;  /* 0x000000ff0f031210 */ /* 0x000fc80007ffe1ff */
[C---:B------:R-:W-:Y:S01]  /*e990*/  IADD3 R5, P0, R3.reuse, R0, RZ ;  /* 0x0000000003057210 */ /* 0x040fe20007f1e0ff */
[----:B--2---:R-:W2:Y:S03]  /*e9a0*/  LD.E.128 R24, [R24.64+0x100] ;  /* 0x0001000618187980 */ /* 0x004ea6000c101d00 */
        /* <DEDUP_REMOVED lines=19> */
[C---:B--2---:R-:W-:Y:S01]  /*eae0*/  SHF.L.U32 R23, R25.reuse, 0x10, RZ ;  /* 0x0000001019177819 */ /* 0x044fe200000006ff */
[----:B-1----:R-:W-:Y:S01]  /*eaf0*/  IMAD.U32 R48, R24, 0x10000, RZ ;  /* 0x0001000018307824 */ /* 0x002fe200078e00ff */
        /* <DEDUP_REMOVED lines=43> */
.L_x_2361:
[----:B------:R-:W-:Y:S05]  /*edb0*/  BSYNC B0 ;  /* 0x0000000000007941 */ /* 0x000fea0003800000 */
.L_x_2360:
[----:B-----5:R3:W-:Y:S02]  /*edc0*/  STS.128 [R211+0x4000], R32 ;  /* 0x00400020d3007388 */ /* 0x0207e40000000c00 */
.L_x_2351:
[----:B------:R-:W-:Y:S05]  /*edd0*/  BSYNC B2 ;  /* 0x0000000000027941 */ /* 0x000fea0003800000 */
.L_x_2350:
        /* <DEDUP_REMOVED lines=13> */
[-C--:B------:R-:W-:Y:S01]  /*eeb0*/  ISETP.GE.AND P0, PT, R12, R15.reuse, PT ;  /* 0x0000000f0c00720c */ /* 0x080fe20003f06270 */
[----:B------:R-:W-:Y:S01]  /*eec0*/  IMAD.MOV.U32 R21, RZ, RZ, RZ ;  /* 0x000000ffff157224 */ /* 0x000fe200078e00ff */
[C---:B------:R-:W-:Y:S02]  /*eed0*/  IADD3 R4, P1, R45.reuse, R0, RZ ;  /* 0x000000002d047210 */ /* 0x040fe40007f3e0ff */
[----:B------:R-:W-:Y:S02]  /*eee0*/  MOV R5, R15 ;  /* 0x0000000f00057202 */ /* 0x000fe40000000f00 */
[----:B------:R-:W-:-:S07]  /*eef0*/  LEA.HI.X.SX32 R3, R45, R2, 0x1, P1 ;  /* 0x000000022d037211 */ /* 0x000fce00008f0eff */
[--C-:B------:R-:W-:Y:S02]  /*ef00*/  @P0 IMAD.MOV R21, RZ, RZ, -R15.reuse ;  /* 0x000000ffff150224 */ /* 0x100fe400078e0a0f */
[----:B------:R-:W-:-:S03]  /*ef10*/  @P0 IMAD.MOV R5, RZ, RZ, -R15 ;  /* 0x000000ffff050224 */ /* 0x000fc600078e0a0f */
[----:B------:R-:W-:-:S04]  /*ef20*/  IADD3 R23, P1, R21, R4, RZ ;  /* 0x0000000415177210 */ /* 0x000fc80007f3e0ff */
[----:B------:R-:W-:Y:S02]  /*ef30*/  LEA.HI.X.SX32 R21, R21, R3, 0x1, P1 ;  /* 0x0000000315157211 */ /* 0x000fe400008f0eff */
[----:B------:R-:W-:-:S04]  /*ef40*/  LEA R24, P1, R23, R36, 0x1 ;  /* 0x0000002417187211 */ /* 0x000fc800078208ff */
[----:B------:R-:W-:Y:S01]  /*ef50*/  LEA.HI.X R25, R23, R37, R21, 0x1, P1 ;  /* 0x0000002517197211 */ /* 0x000fe200008f0c15 */
[----:B------:R-:W-:-:S04]  /*ef60*/  IMAD.WIDE R20, R5, 0x2, R46 ;  /* 0x0000000205147825 */ /* 0x000fc800078e022e */
[----:B------:R-:W-:Y:S01]  /*ef70*/  IMAD.MOV.U32 R5, RZ, RZ, RZ ;  /* 0x000000ffff057224 */ /* 0x000fe200078e00ff */
[----:B------:R-:W-:Y:S01]  /*ef80*/  @P0 IADD3 R5, -R15, RZ, RZ ;  /* 0x000000ff0f050210 */ /* 0x000fe20007ffe1ff */
[----:B------:R-:W3:Y:S03]  /*ef90*/  LD.E.128 R24, [R24.64] ;  /* 0x0000000618187980 */ /* 0x000ee6000c101d00 */
[C---:B------:R-:W-:Y:S01]  /*efa0*/  IADD3 R29, P1, R5.reuse, R4, RZ ;  /* 0x00000004051d7210 */ /* 0x040fe20007f3e0ff */
[----:B--2---:R-:W2:Y:S03]  /*efb0*/  LD.E.128 R20, [R20.64] ;  /* 0x0000000614147980 */ /* 0x004ea6000c101d00 */
[----:B------:R-:W-:Y:S02]  /*efc0*/  LEA.HI.X.SX32 R3, R5, R3, 0x1, P1 ;  /* 0x0000000305037211 */ /* 0x000fe400008f0eff */
[----:B------:R-:W-:-:S04]  /*efd0*/  LEA R28, P1, R29, R38, 0x1 ;  /* 0x000000261d1c7211 */ /* 0x000fc800078208ff */
[----:B------:R-:W-:-:S06]  /*efe0*/  LEA.HI.X R29, R29, R39, R3, 0x1, P1 ;  /* 0x000000271d1d7211 */ /* 0x000fcc00008f0c03 */
[----:B----4-:R-:W4:Y:S01]  /*eff0*/  LD.E.128 R28, [R28.64] ;  /* 0x000000061c1c7980 */ /* 0x010f22000c101d00 */
[C---:B-----5:R-:W-:Y:S01]  /*f000*/  IMAD.U32 R5, R32.reuse, 0x10000, RZ ;  /* 0x0001000020057824 */ /* 0x060fe200078e00ff */
[----:B------:R-:W-:Y:S01]  /*f010*/  LOP3.LUT R4, R32, 0xffff0000, RZ, 0xc0, !PT ;  /* 0xffff000020047812 */ /* 0x000fe200078ec0ff */
[C---:B------:R-:W-:Y:S01]  /*f020*/  IMAD.U32 R32, R33.reuse, 0x10000, RZ ;  /* 0x0001000021207824 */ /* 0x040fe200078e00ff */
[----:B------:R-:W-:Y:S02]  /*f030*/  LOP3.LUT R3, R33, 0xffff0000, RZ, 0xc0, !PT ;  /* 0xffff000021037812 */ /* 0x000fe400078ec0ff */
[C---:B------:R-:W-:Y:S02]  /*f040*/  SHF.L.U32 R16, R34.reuse, 0x10, RZ ;  /* 0x0000001022107819 */ /* 0x040fe400000006ff */
[----:B------:R-:W-:Y:S02]  /*f050*/  LOP3.LUT R14, R34, 0xffff0000, RZ, 0xc0, !PT ;  /* 0xffff0000220e7812 */ /* 0x000fe400078ec0ff */
[C---:B------:R-:W-:Y:S01]  /*f060*/  LOP3.LUT R8, R35.reuse, 0xffff0000, RZ, 0xc0, !PT ;  /* 0xffff000023087812 */ /* 0x040fe200078ec0ff */
[----:B------:R-:W-:-:S02]  /*f070*/  IMAD.U32 R35, R35, 0x10000, RZ ;  /* 0x0001000023237824 */ /* 0x000fc400078e00ff */
[C---:B---3--:R-:W-:Y:S01]  /*f080*/  IMAD.U32 R34, R24.reuse, 0x10000, RZ ;  /* 0x0001000018227824 */ /* 0x048fe200078e00ff */
[----:B------:R-:W-:Y:S01]  /*f090*/  LOP3.LUT R33, R24, 0xffff0000, RZ, 0xc0, !PT ;  /* 0xffff000018217812 */ /* 0x000fe200078ec0ff */
[----:B------:R-:W-:Y:S01]  /*f0a0*/  IMAD.U32 R44, R26, 0x10000, RZ ;  /* 0x000100001a2c7824 */ /* 0x000fe200078e00ff */
[C---:B------:R-:W-:Y:S01]  /*f0b0*/  SHF.L.U32 R24, R25.reuse, 0x10, RZ ;  /* 0x0000001019187819 */ /* 0x040fe200000006ff */
[----:B--2---:R-:W-:Y:S01]  /*f0c0*/  IMAD.U32 R51, R20, 0x10000, RZ ;  /* 0x0001000014337824 */ /* 0x004fe200078e00ff */
[----:B------:R-:W-:Y:S01]  /*f0d0*/  LOP3.LUT R48, R25, 0xffff0000, RZ, 0xc0, !PT ;  /* 0xffff000019307812 */ /* 0x000fe200078ec0ff */
[----:B------:R-:W-:Y:S01]  /*f0e0*/  IMAD.U32 R53, R22, 0x10000, RZ ;  /* 0x0001000016357824 */ /* 0x000fe200078e00ff */
[----:B------:R-:W-:Y:S01]  /*f0f0*/  LOP3.LUT R26, R26, 0xffff0000, RZ, 0xc0, !PT ;  /* 0xffff00001a1a7812 */ /* 0x000fe200078ec0ff */
[----:B------:R-:W-:Y:S01]  /*f100*/  @!P0 FADD.FTZ R24, -R24, -RZ ;  /* 0x800000ff18188221 */ /* 0x000fe20000010100 */
[----:B------:R-:W-:Y:S01]  /*f110*/  SHF.L.U32 R25, R27, 0x10, RZ ;  /* 0x000000101b197819 */ /* 0x000fe200000006ff */
        /* <DEDUP_REMOVED lines=11> */
[C---:B------:R-:W-:Y:S01]  /*f1d0*/  SHF.L.U32 R22, R23.reuse, 0x10, RZ ;  /* 0x0000001017167819 */ /* 0x040fe200000006ff */
        /* <DEDUP_REMOVED lines=27> */
[----:B------:R-:W-:Y:S01]  /*f390*/  FFMA.FTZ R27, R8, R30, R27 ;  /* 0x0000001e081b7223 */ /* 0x000fe2000001001b */
[----:B------:R-:W-:-:S04]  /*f3a0*/  F2FP.BF16.PACK_AB R34, R21, R16 ;  /* 0x000000101522723e */ /* 0x000fc800000010ff */
[----:B------:R-:W-:Y:S02]  /*f3b0*/  F2FP.BF16.PACK_AB R35, R27, R22 ;  /* 0x000000161b23723e */ /* 0x000fe400000010ff */
.L_x_2367:
[----:B------:R-:W-:Y:S05]  /*f3c0*/  BSYNC B0 ;  /* 0x0000000000007941 */ /* 0x000fea0003800000 */
.L_x_2366:
[----:B-----5:R3:W-:Y:S02]  /*f3d0*/  STS.128 [R211+0x800], R32 ;  /* 0x00080020d3007388 */ /* 0x0207e40000000c00 */
.L_x_2365:
[----:B------:R-:W-:Y:S05]  /*f3e0*/  BSYNC B1 ;  /* 0x0000000000017941 */ /* 0x000fea0003800000 */
.L_x_2364:
        /* <DEDUP_REMOVED lines=8> */
[-C--:B------:R-:W-:Y:S01]  /*f470*/  ISETP.GE.AND P0, PT, R10, R15.reuse, PT ;  /* 0x0000000f0a00720c */ /* 0x080fe20003f06270 */
[----:B------:R-:W-:Y:S01]  /*f480*/  IMAD.MOV.U32 R21, RZ, RZ, RZ ;  /* 0x000000ffff157224 */ /* 0x000fe200078e00ff */
[----:B------:R-:W-:Y:S02]  /*f490*/  IADD3 R3, R45, 0x40, RZ ;  /* 0x000000402d037810 */ /* 0x000fe40007ffe0ff */
[----:B------:R-:W-:Y:S02]  /*f4a0*/  MOV R5, R15 ;  /* 0x0000000f00057202 */ /* 0x000fe40000000f00 */
[----:B------:R-:W-:-:S04]  /*f4b0*/  IADD3 R4, P1, R3, R0, RZ ;  /* 0x0000000003047210 */ /* 0x000fc80007f3e0ff */
[----:B------:R-:W-:-:S03]  /*f4c0*/  LEA.HI.X.SX32 R3, R3, R2, 0x1, P1 ;  /* 0x0000000203037211 */ /* 0x000fc600008f0eff */
        /* <DEDUP_REMOVED lines=11> */
[----:B--2---:R-:W2:Y:S03]  /*f580*/  LD.E.128 R20, [R20.64+0x80] ;  /* 0x0000800614147980 */ /* 0x004ea6000c101d00 */
        /* <DEDUP_REMOVED lines=64> */
.L_x_2371:
[----:B------:R-:W-:Y:S05]  /*f990*/  BSYNC B0 ;  /* 0x0000000000007941 */ /* 0x000fea0003800000 */
.L_x_2370:
[----:B-----5:R3:W-:Y:S02]  /*f9a0*/  STS.128 [R211+0x2800], R32 ;  /* 0x00280020d3007388 */ /* 0x0207e40000000c00 */
.L_x_2369:
[----:B------:R-:W-:Y:S05]  /*f9b0*/  BSYNC B1 ;  /* 0x0000000000017941 */ /* 0x000fea0003800000 */
.L_x_2368:
[----:B------:R-:W-:-:S13]  /*f9c0*/  ISETP.GE.AND P0, PT, R9, R11, PT ;  /* 0x0000000b0900720c */ /* 0x000fda0003f06270 */
[----:B------:R1:W-:Y:S01]  /*f9d0*/  @P0 STS.128 [R211+0x4800], RZ ;  /* 0x004800ffd3000388 */ /* 0x0003e20000000c00 */
[----:B------:R-:W-:Y:S05]  /*f9e0*/  @P0 BRA `(.L_x_2363) ;  /* 0x0000059000000947 */ /* 0x000fea0003800000 */
[----:B------:R1:W5:Y:S01]  /*f9f0*/  LD.E.128 R20, [R46.64+0x100] ;  /* 0x000100062e147980 */ /* 0x000362000c101d00 */
        /* <DEDUP_REMOVED lines=11> */
[----:B------:R-:W-:Y:S01]  /*fab0*/  IADD3 R27, P1, R25, R4, RZ ;  /* 0x00000004191b7210 */ /* 0x000fe20007f3e0ff */
[----:B------:R-:W-:-:S03]  /*fac0*/  IMAD.WIDE R28, R5, 0x2, R46 ;  /* 0x00000002051c7825 */ /* 0x000fc600078e022e */
[----:B------:R-:W-:Y:S01]  /*fad0*/  LEA.HI.X.SX32 R25, R25, R3, 0x1, P1 ;  /* 0x0000000319197211 */ /* 0x000fe200008f0eff */
[----:B------:R-:W-:Y:S01]  /*fae0*/  IMAD.MOV.U32 R5, RZ, RZ, RZ ;  /* 0x000000ffff057224 */ /* 0x000fe200078e00ff */
[----:B------:R-:W-:Y:S01]  /*faf0*/  LEA R24, P1, R27, R36, 0x1 ;  /* 0x000000241b187211 */ /* 0x000fe200078208ff */
[----:B--2---:R-:W2:Y:S01]  /*fb00*/  LD.E.128 R28, [R28.64+0x100] ;  /* 0x000100061c1c7980 */ /* 0x004ea2000c101d00 */
[----:B------:R-:W-:Y:S02]  /*fb10*/  @P0 IADD3 R5, -R15, RZ, RZ ;  /* 0x000000ff0f050210 */ /* 0x000fe40007ffe1ff */
[----:B------:R-:W-:Y:S02]  /*fb20*/  LEA.HI.X R25, R27, R37, R25, 0x1, P1 ;  /* 0x000000251b197211 */ /* 0x000fe400008f0c19 */
[----:B-1-3--:R-:W-:-:S04]  /*fb30*/  IADD3 R33, P1, R5, R4, RZ ;  /* 0x0000000405217210 */ /* 0x00afc80007f3e0ff */
[----:B------:R-:W-:Y:S01]  /*fb40*/  LEA.HI.X.SX32 R3, R5, R3, 0x1, P1 ;  /* 0x0000000305037211 */ /* 0x000fe200008f0eff */
[----:B------:R-:W3:Y:S01]  /*fb50*/  LD.E.128 R24, [R24.64] ;  /* 0x0000000618187980 */ /* 0x000ee2000c101d00 */
[----:B------:R-:W-:-:S04]  /*fb60*/  LEA R32, P1, R33, R38, 0x1 ;  /* 0x0000002621207211 */ /* 0x000fc800078208ff */
[----:B------:R-:W-:-:S06]  /*fb70*/  LEA.HI.X R33, R33, R39, R3, 0x1, P1 ;  /* 0x0000002721217211 */ /* 0x000fcc00008f0c03 */
[----:B----4-:R-:W4:Y:S01]  /*fb80*/  LD.E.128 R32, [R32.64] ;  /* 0x0000000620207980 */ /* 0x010f22000c101d00 */
[C---:B-----5:R-:W-:Y:S01]  /*fb90*/  IMAD.U32 R5, R20.reuse, 0x10000, RZ ;  /* 0x0001000014057824 */ /* 0x060fe200078e00ff */
[----:B------:R-:W-:Y:S01]  /*fba0*/  LOP3.LUT R4, R20, 0xffff0000, RZ, 0xc0, !PT ;  /* 0xffff000014047812 */ /* 0x000fe200078ec0ff */
[C---:B------:R-:W-:Y:S01]  /*fbb0*/  IMAD.U32 R20, R21.reuse, 0x10000, RZ ;  /* 0x0001000015147824 */ /* 0x040fe200078e00ff */
[----:B------:R-:W-:Y:S01]  /*fbc0*/  LOP3.LUT R3, R21, 0xffff0000, RZ, 0xc0, !PT ;  /* 0xffff000015037812 */ /* 0x000fe200078ec0ff */
[C---:B------:R-:W-:Y:S01]  /*fbd0*/  IMAD.U32 R44, R23.reuse, 0x10000, RZ ;  /* 0x00010000172c7824 */ /* 0x040fe200078e00ff */
[C---:B------:R-:W-:Y:S02]  /*fbe0*/  SHF.L.U32 R16, R22.reuse, 0x10, RZ ;  /* 0x0000001016107819 */ /* 0x040fe400000006ff */
[----:B------:R-:W-:Y:S02]  /*fbf0*/  LOP3.LUT R14, R22, 0xffff0000, RZ, 0xc0, !PT ;  /* 0xffff0000160e7812 */ /* 0x000fe400078ec0ff */
[----:B------:R-:W-:-:S02]  /*fc00*/  LOP3.LUT R8, R23, 0xffff0000, RZ, 0xc0, !PT ;  /* 0xffff000017087812 */ /* 0x000fc400078ec0ff */
[----:B--2---:R-:W-:Y:S02]  /*fc10*/  SHF.L.U32 R48, R28, 0x10, RZ ;  /* 0x000000101c307819 */ /* 0x004fe400000006ff */
[----:B------:R-:W-:Y:S02]  /*fc20*/  LOP3.LUT R47, R29, 0xffff0000, RZ, 0xc0, !PT ;  /* 0xffff00001d2f7812 */ /* 0x000fe400078ec0ff */
[----:B------:R-:W-:Y:S01]  /*fc30*/  SHF.L.U32 R50, R30, 0x10, RZ ;  /* 0x000000101e327819 */ /* 0x000fe200000006ff */
[C---:B---3--:R-:W-:Y:S01]  /*fc40*/  IMAD.U32 R23, R24.reuse, 0x10000, RZ ;  /* 0x0001000018177824 */ /* 0x048fe200078e00ff */
[----:B------:R-:W-:Y:S01]  /*fc50*/  LOP3.LUT R22, R24, 0xffff0000, RZ, 0xc0, !PT ;  /* 0xffff000018167812 */ /* 0x000fe200078ec0ff */
[----:B------:R-:W-:Y:S01]  /*fc60*/  IMAD.U32 R45, R26, 0x10000, RZ ;  /* 0x000100001a2d7824 */ /* 0x000fe200078e00ff */
[----:B------:R-:W-:Y:S01]  /*fc70*/  SHF.L.U32 R21, R25, 0x10, RZ ;  /* 0x0000001019157819 */ /* 0x000fe200000006ff */
[----:B------:R-:W-:Y:S01]  /*fc80*/  IMAD.U32 R24, R27, 0x10000, RZ ;  /* 0x000100001b187824 */ /* 0x000fe200078e00ff */
[----:B------:R-:W-:-:S02]  /*fc90*/  LOP3.LUT R46, R25, 0xffff0000, RZ, 0xc0, !PT ;  /* 0xffff0000192e7812 */ /* 0x000fc400078ec0ff */
[----:B------:R-:W-:Y:S02]  /*fca0*/  LOP3.LUT R25, R26, 0xffff0000, RZ, 0xc0, !PT ;  /* 0xffff00001a197812 */ /* 0x000fe400078ec0ff */
[----:B------:R-:W-:Y:S02]  /*fcb0*/  LOP3.LUT R26, R27, 0xffff0000, RZ, 0xc0, !PT ;  /* 0xffff00001b1a7812 */ /* 0x000fe400078ec0ff */
[----:B------:R-:W-:Y:S01]  /*fcc0*/  LOP3.LUT R27, R28, 0xffff0000, RZ, 0xc0, !PT ;  /* 0xffff00001c1b7812 */ /* 0x000fe200078ec0ff */
[----:B------:R-:W-:Y:S02]  /*fcd0*/  IMAD.U32 R28, R29, 0x10000, RZ ;  /* 0x000100001d1c7824 */ /* 0x000fe400078e00ff */
[----:B------:R-:W-:Y:S02]  /*fce0*/  IMAD.U32 R29, R31, 0x10000, RZ ;  /* 0x000100001f1d7824 */ /* 0x000fe400078e00ff */
[----:B------:R-:W-:Y:S02]  /*fcf0*/  @!P0 FADD.FTZ R23, -R23, -RZ ;  /* 0x800000ff17178221 */ /* 0x000fe40000010100 */
[----:B------:R-:W-:Y:S01]  /*fd00*/  @!P0 FADD.FTZ R24, -R24, -RZ ;  /* 0x800000ff18188221 */ /* 0x000fe20000010100 */
[----:B------:R-:W-:Y:S01]  /*fd10*/  LOP3.LUT R30, R30, 0xffff0000, RZ, 0xc0, !PT ;  /* 0xffff00001e1e7812 */ /* 0x000fe200078ec0ff */
[----:B------:R-:W-:Y:S01]  /*fd20*/  @!P0 FADD.FTZ R22, -R22, -RZ ;  /* 0x800000ff16168221 */ /* 0x000fe20000010100 */
[----:B------:R-:W-:Y:S01]  /*fd30*/  LOP3.LUT R31, R31, 0xffff0000, RZ, 0xc0, !PT ;  /* 0xffff00001f1f7812 */ /* 0x000fe200078ec0ff */
[----:B------:R-:W-:-:S02]  /*fd40*/  @!P0 FADD.FTZ R21, -R21, -RZ ;  /* 0x800000ff15158221 */ /* 0x000fc40000010100 */
[----:B------:R-:W-:Y:S02]  /*fd50*/  @!P0 FADD.FTZ R25, -R25, -RZ ;  /* 0x800000ff19198221 */ /* 0x000fe40000010100 */
[----:B------:R-:W-:Y:S01]  /*fd60*/  FMUL.FTZ R48, R48, R23 ;  /* 0x0000001730307220 */ /* 0x000fe20000410000 */
[C---:B----4-:R-:W-:Y:S01]  /*fd70*/  LOP3.LUT R23, R32.reuse, 0xffff0000, RZ, 0xc0, !PT ;  /* 0xffff000020177812 */ /* 0x050fe200078ec0ff */
[----:B------:R-:W-:Y:S01]  /*fd80*/  FMUL.FTZ R29, R29, R24 ;  /* 0x000000181d1d7220 */ /* 0x000fe20000410000 */
[----:B------:R-:W-:Y:S01]  /*fd90*/  SHF.L.U32 R24, R32, 0x10, RZ ;  /* 0x0000001020187819 */ /* 0x000fe200000006ff */
[----:B------:R-:W-:Y:S02]  /*fda0*/  @!P0 FADD.FTZ R46, -R46, -RZ ;  /* 0x800000ff2e2e8221 */ /* 0x000fe40000010100 */
[----:B------:R-:W-:Y:S02]  /*fdb0*/  @!P0 FADD.FTZ R26, -R26, -RZ ;  /* 0x800000ff1a1a8221 */ /* 0x000fe40000010100 */
[----:B------:R-:W-:-:S02]  /*fdc0*/  FMUL.FTZ R27, R27, R22 ;  /* 0x000000161b1b7220 */ /* 0x000fc40000410000 */
[----:B------:R-:W-:Y:S01]  /*fdd0*/  @!P0 FADD.FTZ R45, -R45, -RZ ;  /* 0x800000ff2d2d8221 */ /* 0x000fe20000010100 */
[----:B------:R-:W-:Y:S01]  /*fde0*/  LOP3.LUT R32, R33, 0xffff0000, RZ, 0xc0, !PT ;  /* 0xffff000021207812 */ /* 0x000fe200078ec0ff */
[----:B------:R-:W-:Y:S01]  /*fdf0*/  FMUL.FTZ R21, R28, R21 ;  /* 0x000000151c157220 */ /* 0x000fe20000410000 */
[----:B------:R-:W-:Y:S01]  /*fe00*/  LOP3.LUT R28, R34, 0xffff0000, RZ, 0xc0, !PT ;  /* 0xffff0000221c7812 */ /* 0x000fe200078ec0ff */
[----:B------:R-:W-:Y:S01]  /*fe10*/  FMUL.FTZ R25, R30, R25 ;  /* 0x000000191e197220 */ /* 0x000fe20000410000 */
[----:B------:R-:W-:Y:S01]  /*fe20*/  SHF.L.U32 R30, R34, 0x10, RZ ;  /* 0x00000010221e7819 */ /* 0x000fe200000006ff */
[----:B------:R-:W-:Y:S01]  /*fe30*/  FMUL.FTZ R46, R47, R46 ;  /* 0x0000002e2f2e7220 */ /* 0x000fe20000410000 */
[----:B------:R-:W-:Y:S01]  /*fe40*/  LOP3.LUT R34, R35, 0xffff0000, RZ, 0xc0, !PT ;  /* 0xffff000023227812 */ /* 0x000fe200078ec0ff */
[----:B------:R-:W-:Y:S02]  /*fe50*/  FMUL.FTZ R31, R31, R26 ;  /* 0x0000001a1f1f7220 */ /* 0x000fe40000410000 */
[----:B------:R-:W-:-:S02]  /*fe60*/  IMAD.U32 R22, R33, 0x10000, RZ ;  /* 0x0001000021167824 */ /* 0x000fc400078e00ff */
[----:B------:R-:W-:Y:S02]  /*fe70*/  FMUL.FTZ R45, R50, R45 ;  /* 0x0000002d322d7220 */ /* 0x000fe40000410000 */
[----:B------:R-:W-:Y:S02]  /*fe80*/  IMAD.U32 R26, R35, 0x10000, RZ ;  /* 0x00010000231a7824 */ /* 0x000fe400078e00ff */
[----:B------:R-:W-:Y:S02]  /*fe90*/  FFMA.FTZ R5, R5, R24, R48 ;  /* 0x0000001805057223 */ /* 0x000fe40000010030 */
[----:B------:R-:W-:Y:S02]  /*fea0*/  FFMA.FTZ R4, R4, R23, R27 ;  /* 0x0000001704047223 */ /* 0x000fe4000001001b */
[----:B------:R-:W-:Y:S02]  /*feb0*/  FFMA.FTZ R20, R20, R22, R21 ;  /* 0x0000001614147223 */ /* 0x000fe40000010015 */
[----:B------:R-:W-:Y:S01]  /*fec0*/  FFMA.FTZ R3, R3, R32, R46 ;  /* 0x0000002003037223 */ /* 0x000fe2000001002e */
[----:B------:R-:W-:Y:S01]  /*fed0*/  F2FP.BF16.PACK_AB R4, R4, R5 ;  /* 0x000000050404723e */ /* 0x000fe200000010ff */
[----:B------:R-:W-:-:S02]  /*fee0*/  FFMA.FTZ R16, R16, R30, R45 ;  /* 0x0000001e10107223 */ /* 0x000fc4000001002d */
[----:B------:R-:W-:Y:S02]  /*fef0*/  FFMA.FTZ R25, R14, R28, R25 ;  /* 0x0000001c0e197223 */ /* 0x000fe40000010019 */
[----:B------:R-:W-:Y:S02]  /*ff00*/  FFMA.FTZ R26, R44, R26, R29 ;  /* 0x0000001a2c1a7223 */ /* 0x000fe4000001001d */
[----:B------:R-:W-:Y:S01]  /*ff10*/  FFMA.FTZ R31, R8, R34, R31 ;  /* 0x00000022081f7223 */ /* 0x000fe2000001001f */
[----:B------:R-:W-:Y:S02]  /*ff20*/  F2FP.BF16.PACK_AB R21, R3, R20 ;  /* 0x000000140315723e */ /* 0x000fe400000010ff */
[----:B------:R-:W-:Y:S02]  /*ff30*/  F2FP.BF16.PACK_AB R22, R25, R16 ;  /* 0x000000101916723e */ /* 0x000fe400000010ff */
[----:B------:R-:W-:Y:S02]  /*ff40*/  F2FP.BF16.PACK_AB R23, R31, R26 ;  /* 0x0000001a1f17723e */ /* 0x000fe400000010ff */
[----:B------:R-:W-:-:S02]  /*ff50*/  MOV R20, R4 ;  /* 0x0000000400147202 */ /* 0x000fc40000000f00 */
.L_x_2373:
[----:B------:R-:W-:Y:S05]  /*ff60*/  BSYNC B0 ;  /* 0x0000000000007941 */ /* 0x000fea0003800000 */
.L_x_2372:
[----:B-----5:R1:W-:Y:S02]  /*ff70*/  STS.128 [R211+0x4800], R20 ;  /* 0x00480014d3007388 */ /* 0x0203e40000000c00 */
.L_x_2363:
[----:B------:R-:W-:Y:S05]  /*ff80*/  BSYNC B2 ;  /* 0x0000000000027941 */ /* 0x000fea0003800000 */
.L_x_2362:
        /* <DEDUP_REMOVED lines=14> */
[----:B------:R-:W-:Y:S02]  /*10070*/  IMAD.SHL.U32 R3, R15, 0x20, RZ ;  /* 0x000000200f037824 */ /* 0x000fe400078e00ff */
[----:B------:R-:W-:Y:S02]  /*10080*/  IMAD.MOV.U32 R21, RZ, RZ, RZ ;  /* 0x000000ffff157224 */ /* 0x000fe400078e00ff */
[----:B------:R-:W-:Y:S01]  /*10090*/  IMAD.MOV.U32 R5, RZ, RZ, R15 ;  /* 0x000000ffff057224 */ /* 0x000fe200078e000f */
[----:B------:R-:W-:-:S04]  /*100a0*/  IADD3 R4, P1, R3, R0, RZ ;  /* 0x0000000003047210 */ /* 0x000fc80007f3e0ff */
[----:B------:R-:W-:-:S03]  /*100b0*/  LEA.HI.X.SX32 R3, R3, R2, 0x1, P1 ;  /* 0x0000000203037211 */ /* 0x000fc600008f0eff */
[----:B------:R-:W-:Y:S01]  /*100c0*/  @P0 IADD3 R21, -R15, RZ, RZ ;  /* 0x000000ff0f150210 */ /* 0x000fe20007ffe1ff */
[----:B------:R-:W-:-:S03]  /*100d0*/  @P0 IMAD.MOV R5, RZ, RZ, -R15 ;  /* 0x000000ffff050224 */ /* 0x000fc600078e0a0f */
[----:B------:R-:W-:-:S04]  /*100e0*/  IADD3 R23, P1, R21, R4, RZ ;  /* 0x0000000415177210 */ /* 0x000fc80007f3e0ff */
[----:B------:R-:W-:Y:S02]  /*100f0*/  LEA.HI.X.SX32 R21, R21, R3, 0x1, P1 ;  /* 0x0000000315157211 */ /* 0x000fe400008f0eff */
[----:B------:R-:W-:-:S04]  /*10100*/  LEA R24, P1, R23, R36, 0x1 ;  /* 0x0000002417187211 */ /* 0x000fc800078208ff */
[----:B------:R-:W-:Y:S01]  /*10110*/  LEA.HI.X R25, R23, R37, R21, 0x1, P1 ;  /* 0x0000002517197211 */ /* 0x000fe200008f0c15 */
[----:B------:R-:W-:Y:S01]  /*10120*/  IMAD.WIDE R20, R5, 0x2, R42 ;  /* 0x0000000205147825 */ /* 0x000fe200078e022a */
[----:B------:R-:W-:-:S03]  /*10130*/  MOV R5, RZ ;  /* 0x000000ff00057202 */ /* 0x000fc60000000f00 */
[----:B------:R-:W-:Y:S01]  /*10140*/  @P0 IMAD.MOV R5, RZ, RZ, -R15 ;  /* 0x000000ffff050224 */ /* 0x000fe200078e0a0f */
[----:B------:R-:W3:Y:S04]  /*10150*/  LD.E.128 R24, [R24.64] ;  /* 0x0000000618187980 */ /* 0x000ee8000c101d00 */
        /* <DEDUP_REMOVED lines=10> */
[C---:B------:R-:W-:Y:S02]  /*10200*/  LOP3.LUT R14, R35.reuse, 0xffff0000, RZ, 0xc0, !PT ;  /* 0xffff0000230e7812 */ /* 0x040fe400078ec0ff */
[----:B------:R-:W-:Y:S02]  /*10210*/  SHF.L.U32 R44, R35, 0x10, RZ ;  /* 0x00000010232c7819 */ /* 0x000fe400000006ff */
[----:B------:R-:W-:-:S02]  /*10220*/  LOP3.LUT R3, R33, 0xffff0000, RZ, 0xc0, !PT ;  /* 0xffff000021037812 */ /* 0x000fc400078ec0ff */
[----:B------:R-:W-:Y:S01]  /*10230*/  SHF.L.U32 R33, R33, 0x10, RZ ;  /* 0x0000001021217819 */ /* 0x000fe200000006ff */
[C---:B---3--:R-:W-:Y:S01]  /*10240*/  IMAD.U32 R35, R24.reuse, 0x10000, RZ ;  /* 0x0001000018237824 */ /* 0x048fe200078e00ff */
[----:B------:R-:W-:Y:S01]  /*10250*/  LOP3.LUT R34, R24, 0xffff0000, RZ, 0xc0, !PT ;  /* 0xffff000018227812 */ /* 0x000fe200078ec0ff */
[----:B------:R-:W-:Y:S01]  /*10260*/  IMAD.U32 R45, R26, 0x10000, RZ ;  /* 0x000100001a2d7824 */ /* 0x000fe200078e00ff */
[----:B------:R-:W-:Y:S01]  /*10270*/  SHF.L.U32 R24, R25, 0x10, RZ ;  /* 0x0000001019187819 */ /* 0x000fe200000006ff */
[----:B------:R-:W-:Y:S01]  /*10280*/  @!P0 FADD.FTZ R35, -R35, -RZ ;  /* 0x800000ff23238221 */ /* 0x000fe20000010100 */
[----:B------:R-:W-:Y:S01]  /*10290*/  LOP3.LUT R46, R25, 0xffff0000, RZ, 0xc0, !PT ;  /* 0xffff0000192e7812 */ /* 0x000fe200078ec0ff */
[----:B--2---:R-:W-:Y:S01]  /*102a0*/  IMAD.U32 R48, R20, 0x10000, RZ ;  /* 0x0001000014307824 */ /* 0x004fe200078e00ff */
[C---:B------:R-:W-:Y:S01]  /*102b0*/  SHF.L.U32 R25, R27.reuse, 0x10, RZ ;  /* 0x000000101b197819 */ /* 0x040fe200000006ff */
        /* <DEDUP_REMOVED lines=12> */
[----:B------:R-:W-:Y:S01]  /*10380*/  @!P0 FADD.FTZ R46, -R46, -RZ ;  /* 0x800000ff2e2e8221 */ /* 0x000fe20000010100 */
[----:B------:R-:W-:Y:S01]  /*10390*/  SHF.L.U32 R20, R23, 0x10, RZ ;  /* 0x0000001017147819 */ /* 0x000fe200000006ff */
[----:B------:R-:W-:Y:S01]  /*103a0*/  FMUL.FTZ R49, R49, R34 ;  /* 0x0000002231317220 */ /* 0x000fe20000410000 */
[----:B------:R-:W-:Y:S01]  /*103b0*/  LOP3.LUT R22, R23, 0xffff0000, RZ, 0xc0, !PT ;  /* 0xffff000017167812 */ /* 0x000fe200078ec0ff */
[----:B------:R-:W-:Y:S01]  /*103c0*/  @!P0 FADD.FTZ R45, -R45, -RZ ;  /* 0x800000ff2d2d8221 */ /* 0x000fe20000010100 */
[C---:B----4-:R-:W-:Y:S01]  /*103d0*/  LOP3.LUT R34, R29.reuse, 0xffff0000, RZ, 0xc0, !PT ;  /* 0xffff00001d227812 */ /* 0x050fe200078ec0ff */
[----:B------:R-:W-:Y:S01]  /*103e0*/  FMUL.FTZ R25, R20, R25 ;  /* 0x0000001914197220 */ /* 0x000fe20000410000 */
[----:B------:R-:W-:Y:S01]  /*103f0*/  SHF.L.U32 R20, R29, 0x10, RZ ;  /* 0x000000101d147819 */ /* 0x000fe200000006ff */
[----:B------:R-:W-:Y:S01]  /*10400*/  FMUL.FTZ R27, R22, R27 ;  /* 0x0000001b161b7220 */ /* 0x000fe20000410000 */
[C---:B------:R-:W-:Y:S01]  /*10410*/  LOP3.LUT R22, R28.reuse, 0xffff0000, RZ, 0xc0, !PT ;  /* 0xffff00001c167812 */ /* 0x040fe200078ec0ff */
[----:B------:R-:W-:Y:S01]  /*10420*/  IMAD.U32 R23, R28, 0x10000, RZ ;  /* 0x000100001c177824 */ /* 0x000fe200078e00ff */
[C---:B------:R-:W-:Y:S01]  /*10430*/  LOP3.LUT R28, R30.reuse, 0xffff0000, RZ, 0xc0, !PT ;  /* 0xffff00001e1c7812 */ /* 0x040fe200078ec0ff */
        /* <DEDUP_REMOVED lines=16> */
[----:B------:R-:W-:Y:S02]  /*10540*/  FFMA.FTZ R25, R44, R26, R25 ;  /* 0x0000001a2c197223 */ /* 0x000fe40000010019 */
[----:B------:R-:W-:Y:S01]  /*10550*/  FFMA.FTZ R14, R14, R30, R27 ;  /* 0x0000001e0e0e7223 */ /* 0x000fe2000001001b */
[----:B------:R-:W-:-:S04]  /*10560*/  F2FP.BF16.PACK_AB R34, R16, R29 ;  /* 0x0000001d1022723e */ /* 0x000fc800000010ff */
[----:B------:R-:W-:Y:S02]  /*10570*/  F2FP.BF16.PACK_AB R35, R14, R25 ;  /* 0x000000190e23723e */ /* 0x000fe400000010ff */
.L_x_2379:
[----:B------:R-:W-:Y:S05]  /*10580*/  BSYNC B0 ;  /* 0x0000000000007941 */ /* 0x000fea0003800000 */
.L_x_2378:
[----:B-----5:R3:W-:Y:S02]  /*10590*/  STS.128 [R211+0x1000], R32 ;  /* 0x00100020d3007388 */ /* 0x0207e40000000c00 */
.L_x_2377:
[----:B------:R-:W-:Y:S05]  /*105a0*/  BSYNC B1 ;  /* 0x0000000000017941 */ /* 0x000fea0003800000 */
.L_x_2376:
        /* <DEDUP_REMOVED lines=10> */
[----:B------:R-:W-:Y:S02]  /*10650*/  LEA R3, R15, 0x40, 0x5 ;  /* 0x000000400f037811 */ /* 0x000fe400078e28ff */
        /* <DEDUP_REMOVED lines=22> */
[C---:B------:R-:W-:Y:S02]  /*107c0*/  SHF.L.U32 R32, R34.reuse, 0x10, RZ ;  /* 0x0000001022207819 */ /* 0x040fe400000006ff */
[----:B------:R-:W-:Y:S02]  /*107d0*/  LOP3.LUT R16, R34, 0xffff0000, RZ, 0xc0, !PT ;  /* 0xffff000022107812 */ /* 0x000fe400078ec0ff */
        /* <DEDUP_REMOVED lines=55> */
.L_x_2383:
[----:B------:R-:W-:Y:S05]  /*10b50*/  BSYNC B0 ;  /* 0x0000000000007941 */ /* 0x000fea0003800000 */
.L_x_2382:
[----:B-----5:R3:W-:Y:S02]  /*10b60*/  STS.128 [R211+0x3000], R32 ;  /* 0x00300020d3007388 */ /* 0x0207e40000000c00 */
.L_x_2381:
[----:B------:R-:W-:Y:S05]  /*10b70*/  BSYNC B1 ;  /* 0x0000000000017941 */ /* 0x000fea0003800000 */
.L_x_2380:
[----:B------:R-:W-:-:S13]  /*10b80*/  ISETP.GE.AND P0, PT, R9, R11, PT ;  /* 0x0000000b0900720c */ /* 0x000fda0003f06270 */
        /* <DEDUP_REMOVED lines=30> */
[C---:B-1----:R-:W-:Y:S01]  /*10d70*/  IMAD.U32 R42, R35.reuse, 0x10000, RZ ;  /* 0x00010000232a7824 */ /* 0x042fe200078e00ff */
        /* <DEDUP_REMOVED lines=57> */
.L_x_2385:
[----:B------:R-:W-:Y:S05]  /*11110*/  BSYNC B0 ;  /* 0x0000000000007941 */ /* 0x000fea0003800000 */
.L_x_2384:
[----:B-----5:R3:W-:Y:S02]  /*11120*/  STS.128 [R211+0x5000], R32 ;  /* 0x00500020d3007388 */ /* 0x0207e40000000c00 */
.L_x_2375:
[----:B------:R-:W-:Y:S05]  /*11130*/  BSYNC B2 ;  /* 0x0000000000027941 */ /* 0x000fea0003800000 */
.L_x_2374:
        /* <DEDUP_REMOVED lines=8> */
[----:B-1----:R1:W5:Y:S01]  /*111c0*/  LD.E.128 R20, [R40.64] ;  /* 0x0000000628147980 */ /* 0x002362000c101d00 */
[----:B------:R-:W-:Y:S01]  /*111d0*/  ISETP.GE.AND P0, PT, R12, R7, PT ;  /* 0x000000070c00720c */ /* 0x000fe20003f06270 */
[----:B------:R-:W-:-:S12]  /*111e0*/  BSSY B0, `(.L_x_2388) ;  /* 0x0000054000007945 */ /* 0x000fd80003800000 */
[----:B------:R-:W-:Y:S05]  /*111f0*/  @P0 BRA `(.L_x_2389) ;  /* 0x0000052000000947 */ /* 0x000fea0003800000 */
[-C--:B------:R-:W-:Y:S01]  /*11200*/  ISETP.GE.AND P0, PT, R12, R15.reuse, PT ;  /* 0x0000000f0c00720c */ /* 0x080fe20003f06270 */
[----:B------:R-:W-:Y:S01]  /*11210*/  IMAD R3, R15, 0x30, RZ ;  /* 0x000000300f037824 */ /* 0x000fe200078e02ff */
[----:B------:R-:W-:Y:S01]  /*11220*/  MOV R13, R15 ;  /* 0x0000000f000d7202 */ /* 0x000fe20000000f00 */
[----:B------:R-:W-:-:S03]  /*11230*/  IMAD.MOV.U32 R12, RZ, RZ, RZ ;  /* 0x000000ffff0c7224 */ /* 0x000fc600078e00ff */
[----:B------:R-:W-:-:S04]  /*11240*/  IADD3 R5, P1, R3, R0, RZ ;  /* 0x0000000003057210 */ /* 0x000fc80007f3e0ff */
[----:B------:R-:W-:-:S03]  /*11250*/  LEA.HI.X.SX32 R3, R3, R2, 0x1, P1 ;  /* 0x0000000203037211 */ /* 0x000fc600008f0eff */
[--C-:B------:R-:W-:Y:S02]  /*11260*/  @P0 IMAD.MOV R12, RZ, RZ, -R15.reuse ;  /* 0x000000ffff0c0224 */ /* 0x100fe400078e0a0f */
[----:B------:R-:W-:-:S03]  /*11270*/  @P0 IMAD.MOV R13, RZ, RZ, -R15 ;  /* 0x000000ffff0d0224 */ /* 0x000fc600078e0a0f */
[----:B------:R-:W-:-:S04]  /*11280*/  IADD3 R25, P1, R12, R5, RZ ;  /* 0x000000050c197210 */ /* 0x000fc80007f3e0ff */
[----:B------:R-:W-:Y:S02]  /*11290*/  LEA.HI.X.SX32 R17, R12, R3, 0x1, P1 ;  /* 0x000000030c117211 */ /* 0x000fe400008f0eff */
[----:B------:R-:W-:Y:S01]  /*112a0*/  LEA R28, P1, R25, R36, 0x1 ;  /* 0x00000024191c7211 */ /* 0x000fe200078208ff */
[----:B------:R-:W-:Y:S01]  /*112b0*/  IMAD.MOV.U32 R12, RZ, RZ, RZ ;  /* 0x000000ffff0c7224 */ /* 0x000fe200078e00ff */
[----:B------:R-:W-:Y:S02]  /*112c0*/  @P0 IADD3 R12, -R15, RZ, RZ ;  /* 0x000000ff0f0c0210 */ /* 0x000fe40007ffe1ff */
[----:B------:R-:W-:Y:S01]  /*112d0*/  LEA.HI.X R29, R25, R37, R17, 0x1, P1 ;  /* 0x00000025191d7211 */ /* 0x000fe200008f0c11 */
[----:B------:R-:W-:Y:S01]  /*112e0*/  IMAD.WIDE R24, R13, 0x2, R40 ;  /* 0x000000020d187825 */ /* 0x000fe200078e0228 */
[----:B------:R-:W-:-:S04]  /*112f0*/  IADD3 R5, P1, R12, R5, RZ ;  /* 0x000000050c057210 */ /* 0x000fc80007f3e0ff */
[----:B--2---:R-:W2:Y:S01]  /*11300*/  LD.E.128 R28, [R28.64] ;  /* 0x000000061c1c7980 */ /* 0x004ea2000c101d00 */
[----:B------:R-:W-:Y:S02]  /*11310*/  LEA.HI.X.SX32 R3, R12, R3, 0x1, P1 ;  /* 0x000000030c037211 */ /* 0x000fe400008f0eff */
[C---:B---3--:R-:W-:Y:S01]  /*11320*/  LEA R32, P1, R5.reuse, R38, 0x1 ;  /* 0x0000002605207211 */ /* 0x048fe200078208ff */
[----:B------:R-:W3:Y:S03]  /*11330*/  LD.E.128 R24, [R24.64] ;  /* 0x0000000618187980 */ /* 0x000ee6000c101d00 */
        /* <DEDUP_REMOVED lines=9> */
[----:B------:R-:W-:Y:S02]  /*113d0*/  SHF.L.U32 R23, R23, 0x10, RZ ;  /* 0x0000001017177819 */ /* 0x000fe400000006ff */
[C---:B--2---:R-:W-:Y:S01]  /*113e0*/  SHF.L.U32 R17, R29.reuse, 0x10, RZ ;  /* 0x000000101d117819 */ /* 0x044fe200000006ff */
[----:B------:R-:W-:Y:S01]  /*113f0*/  IMAD.U32 R22, R28, 0x10000, RZ ;  /* 0x000100001c167824 */ /* 0x000fe200078e00ff */
[----:B------:R-:W-:Y:S01]  /*11400*/  LOP3.LUT R43, R29, 0xffff0000, RZ, 0xc0, !PT ;  /* 0xffff00001d2b7812 */ /* 0x000fe200078ec0ff */
[----:B------:R-:W-:Y:S01]  /*11410*/  IMAD.U32 R42, R30, 0x10000, RZ ;  /* 0x000100001e2a7824 */ /* 0x000fe200078e00ff */
[----:B------:R-:W-:Y:S01]  /*11420*/  LOP3.LUT R21, R28, 0xffff0000, RZ, 0xc0, !PT ;  /* 0xffff00001c157812 */ /* 0x000fe200078ec0ff */
[----:B---3--:R-:W-:Y:S01]  /*11430*/  IMAD.U32 R45, R26, 0x10000, RZ ;  /* 0x000100001a2d7824 */ /* 0x008fe200078e00ff */
[----:B------:R-:W-:Y:S01]  /*11440*/  LOP3.LUT R29, R30, 0xffff0000, RZ, 0xc0, !PT ;  /* 0xffff00001e1d7812 */ /* 0x000fe200078ec0ff */
[----:B------:R-:W-:Y:S01]  /*11450*/  @!P0 FADD.FTZ R22, -R22, -RZ ;  /* 0x800000ff16168221 */ /* 0x000fe20000010100 */
[----:B------:R-:W-:Y:S01]  /*11460*/  SHF.L.U32 R28, R31, 0x10, RZ ;  /* 0x000000101f1c7819 */ /* 0x000fe200000006ff */
[----:B------:R-:W-:Y:S01]  /*11470*/  @!P0 FADD.FTZ R17, -R17, -RZ ;  /* 0x800000ff11118221 */ /* 0x000fe20000010100 */
[----:B------:R-:W-:Y:S01]  /*11480*/  LOP3.LUT R30, R31, 0xffff0000, RZ, 0xc0, !PT ;  /* 0xffff00001f1e7812 */ /* 0x000fe200078ec0ff */
[C---:B------:R-:W-:Y:S01]  /*11490*/  IMAD.U32 R31, R24.reuse, 0x10000, RZ ;  /* 0x00010000181f7824 */ /* 0x040fe200078e00ff */
[----:B------:R-:W-:Y:S01]  /*114a0*/  LOP3.LUT R44, R24, 0xffff0000, RZ, 0xc0, !PT ;  /* 0xffff0000182c7812 */ /* 0x000fe200078ec0ff */
[----:B------:R-:W-:Y:S01]  /*114b0*/  @!P0 FADD.FTZ R29, -R29, -RZ ;  /* 0x800000ff1d1d8221 */ /* 0x000fe20000010100 */
[C---:B------:R-:W-:Y:S01]  /*114c0*/  SHF.L.U32 R24, R25.reuse, 0x10, RZ ;  /* 0x0000001019187819 */ /* 0x040fe200000006ff */
        /* <DEDUP_REMOVED lines=9> */
[----:B------:R-:W-:Y:S01]  /*11560*/  FMUL.FTZ R31, R31, R22 ;  /* 0x000000161f1f7220 */ /* 0x000fe20000410000 */
[----:B----4-:R-:W-:Y:S01]  /*11570*/  LOP3.LUT R22, R32, 0xffff0000, RZ, 0xc0, !PT ;  /* 0xffff000020167812 */ /* 0x010fe200078ec0ff */
[----:B------:R-:W-:Y:S02]  /*11580*/  FMUL.FTZ R17, R24, R17 ;  /* 0x0000001118117220 */ /* 0x000fe40000410000 */
[----:B------:R-:W-:Y:S01]  /*11590*/  FMUL.FTZ R29, R26, R29 ;  /* 0x0000001d1a1d7220 */ /* 0x000fe20000410000 */
[----:B------:R-:W-:Y:S01]  /*115a0*/  LOP3.LUT R26, R34, 0xffff0000, RZ, 0xc0, !PT ;  /* 0xffff0000221a7812 */ /* 0x000fe200078ec0ff */
[----:B------:R-:W-:Y:S02]  /*115b0*/  FMUL.FTZ R30, R27, R30 ;  /* 0x0000001e1b1e7220 */ /* 0x000fe40000410000 */
[----:B------:R-:W-:Y:S01]  /*115c0*/  FMUL.FTZ R44, R44, R21 ;  /* 0x000000152c2c7220 */ /* 0x000fe20000410000 */
[----:B------:R-:W-:Y:S01]  /*115d0*/  SHF.L.U32 R21, R33, 0x10, RZ ;  /* 0x0000001021157819 */ /* 0x000fe200000006ff */
[----:B------:R-:W-:Y:S01]  /*115e0*/  FMUL.FTZ R28, R25, R28 ;  /* 0x0000001c191c7220 */ /* 0x000fe20000410000 */
[----:B------:R-:W-:Y:S01]  /*115f0*/  SHF.L.U32 R25, R35, 0x10, RZ ;  /* 0x0000001023197819 */ /* 0x000fe200000006ff */
[----:B------:R-:W-:Y:S01]  /*11600*/  IMAD.U32 R24, R32, 0x10000, RZ ;  /* 0x0001000020187824 */ /* 0x000fe200078e00ff */
[----:B------:R-:W-:Y:S01]  /*11610*/  LOP3.LUT R32, R33, 0xffff0000, RZ, 0xc0, !PT ;  /* 0xffff000021207812 */ /* 0x000fe200078ec0ff */
[----:B------:R-:W-:Y:S01]  /*11620*/  IMAD.U32 R27, R34, 0x10000, RZ ;  /* 0x00010000221b7824 */ /* 0x000fe200078e00ff */
[----:B------:R-:W-:Y:S01]  /*11630*/  LOP3.LUT R34, R35, 0xffff0000, RZ, 0xc0, !PT ;  /* 0xffff000023227812 */ /* 0x000fe200078ec0ff */
[----:B------:R-:W-:-:S02]  /*11640*/  FMUL.FTZ R46, R46, R43 ;  /* 0x0000002b2e2e7220 */ /* 0x000fc40000410000 */
[----:B------:R-:W-:Y:S02]  /*11650*/  FMUL.FTZ R45, R45, R42 ;  /* 0x0000002a2d2d7220 */ /* 0x000fe40000410000 */
[----:B------:R-:W-:Y:S02]  /*11660*/  FFMA.FTZ R12, R12, R24, R31 ;  /* 0x000000180c0c7223 */ /* 0x000fe4000001001f */
[----:B------:R-:W-:Y:S02]  /*11670*/  FFMA.FTZ R5, R5, R22, R44 ;  /* 0x0000001605057223 */ /* 0x000fe4000001002c */
[----:B------:R-:W-:Y:S02]  /*11680*/  FFMA.FTZ R17, R20, R21, R17 ;  /* 0x0000001514117223 */ /* 0x000fe40000010011 */
[----:B------:R-:W-:Y:S01]  /*11690*/  FFMA.FTZ R32, R3, R32, R46 ;  /* 0x0000002003207223 */ /* 0x000fe2000001002e */
[----:B------:R-:W-:Y:S01]  /*116a0*/  F2FP.BF16.PACK_AB R20, R5, R12 ;  /* 0x0000000c0514723e */ /* 0x000fe200000010ff */
[----:B------:R-:W-:-:S02]  /*116b0*/  FFMA.FTZ R16, R16, R27, R45 ;  /* 0x0000001b10107223 */ /* 0x000fc4000001002d */
[----:B------:R-:W-:Y:S01]  /*116c0*/  FFMA.FTZ R29, R14, R26, R29 ;  /* 0x0000001a0e1d7223 */ /* 0x000fe2000001001d */
[----:B------:R-:W-:Y:S01]  /*116d0*/  F2FP.BF16.PACK_AB R21, R32, R17 ;  /* 0x000000112015723e */ /* 0x000fe200000010ff */
[----:B------:R-:W-:Y:S02]  /*116e0*/  FFMA.FTZ R23, R23, R25, R28 ;  /* 0x0000001917177223 */ /* 0x000fe4000001001c */
[----:B------:R-:W-:Y:S01]  /*116f0*/  FFMA.FTZ R30, R13, R34, R30 ;  /* 0x000000220d1e7223 */ /* 0x000fe2000001001e */
[----:B------:R-:W-:-:S04]  /*11700*/  F2FP.BF16.PACK_AB R22, R29, R16 ;  /* 0x000000101d16723e */ /* 0x000fc800000010ff */
[----:B------:R-:W-:Y:S02]  /*11710*/  F2FP.BF16.PACK_AB R23, R30, R23 ;  /* 0x000000171e17723e */ /* 0x000fe400000010ff */
.L_x_2389:
[----:B------:R-:W-:Y:S05]  /*11720*/  BSYNC B0 ;  /* 0x0000000000007941 */ /* 0x000fea0003800000 */
.L_x_2388:
[----:B-----5:R1:W-:Y:S02]  /*11730*/  STS.128 [R211+0x1800], R20 ;  /* 0x00180014d3007388 */ /* 0x0203e40000000c00 */
.L_x_2387:
[----:B------:R-:W-:Y:S05]  /*11740*/  BSYNC B1 ;  /* 0x0000000000017941 */ /* 0x000fea0003800000 */
.L_x_2386:
[----:B------:R-:W-:Y:S01]  /*11750*/  ISETP.GE.AND P0, PT, R10, R11, PT ;  /* 0x0000000b0a00720c */ /* 0x000fe20003f06270 */
[----:B------:R-:W-:-:S12]  /*11760*/  BSSY B1, `(.L_x_2390) ;  /* 0x000005d000017945 */ /* 0x000fd80003800000 */
[----:B------:R1:W-:Y:S01]  /*11770*/  @P0 STS.128 [R211+0x3800], RZ ;  /* 0x003800ffd3000388 */ /* 0x0003e20000000c00 */
[----:B------:R-:W-:Y:S05]  /*11780*/  @P0 BRA `(.L_x_2391) ;  /* 0x000005a000000947 */ /* 0x000fea0003800000 */
[----:B-1----:R1:W5:Y:S01]  /*11790*/  LD.E.128 R20, [R40.64+0x80] ;  /* 0x0000800628147980 */ /* 0x002362000c101d00 */
[----:B------:R-:W-:Y:S01]  /*117a0*/  ISETP.GE.AND P0, PT, R10, R7, PT ;  /* 0x000000070a00720c */ /* 0x000fe20003f06270 */
[----:B------:R-:W-:-:S12]  /*117b0*/  BSSY B0, `(.L_x_2392) ;  /* 0x0000056000007945 */ /* 0x000fd80003800000 */
[----:B------:R-:W-:Y:S05]  /*117c0*/  @P0 BRA `(.L_x_2393) ;  /* 0x0000054000000947 */ /* 0x000fea0003800000 */
[----:B------:R-:W-:Y:S01]  /*117d0*/  ISETP.GE.AND P0, PT, R10, R15, PT ;  /* 0x0000000f0a00720c */ /* 0x000fe20003f06270 */
[----:B------:R-:W-:Y:S02]  /*117e0*/  IMAD.MOV.U32 R10, RZ, RZ, 0x30 ;  /* 0x00000030ff0a7424 */ /* 0x000fe400078e00ff */
[----:B------:R-:W-:Y:S02]  /*117f0*/  IMAD.MOV.U32 R13, RZ, RZ, R15 ;  /* 0x000000ffff0d7224 */ /* 0x000fe400078e000f */
[----:B------:R-:W-:Y:S02]  /*11800*/  IMAD R3, R15, R10, 0x40 ;  /* 0x000000400f037424 */ /* 0x000fe400078e020a */
[----:B------:R-:W-:-:S03]  /*11810*/  IMAD.MOV.U32 R10, RZ, RZ, RZ ;  /* 0x000000ffff0a7224 */ /* 0x000fc600078e00ff */
[----:B------:R-:W-:-:S03]  /*11820*/  IADD3 R5, P1, R3, R0, RZ ;  /* 0x0000000003057210 */ /* 0x000fc60007f3e0ff */
[----:B------:R-:W-:Y:S01]  /*11830*/  @P0 IADD3 R10, -R15, RZ, RZ ;  /* 0x000000ff0f0a0210 */ /* 0x000fe20007ffe1ff */
[----:B------:R-:W-:Y:S01]  /*11840*/  @P0 IMAD.MOV R13, RZ, RZ, -R15 ;  /* 0x000000ffff0d0224 */ /* 0x000fe200078e0a0f */
[----:B------:R-:W-:Y:S02]  /*11850*/  LEA.HI.X.SX32 R3, R3, R2, 0x1, P1 ;  /* 0x0000000203037211 */ /* 0x000fe400008f0eff */
[----:B------:R-:W-:-:S04]  /*11860*/  IADD3 R25, P1, R10, R5, RZ ;  /* 0x000000050a197210 */ /* 0x000fc80007f3e0ff */
[----:B------:R-:W-:Y:S02]  /*11870*/  LEA.HI.X.SX32 R17, R10, R3, 0x1, P1 ;  /* 0x000000030a117211 */ /* 0x000fe400008f0eff */
[C---:B------:R-:W-:Y:S02]  /*11880*/  LEA R28, P1, R25.reuse, R36, 0x1 ;  /* 0x00000024191c7211 */ /* 0x040fe400078208ff */
[----:B------:R-:W-:Y:S01]  /*11890*/  MOV R10, RZ ;  /* 0x000000ff000a7202 */ /* 0x000fe20000000f00 */
[----:B------:R-:W-:Y:S01]  /*118a0*/  @P0 IMAD.MOV R10, RZ, RZ, -R15 ;  /* 0x000000ffff0a0224 */ /* 0x000fe200078e0a0f */
[----:B------:R-:W-:Y:S01]  /*118b0*/  LEA.HI.X R29, R25, R37, R17, 0x1, P1 ;  /* 0x00000025191d7211 */ /* 0x000fe200008f0c11 */
[----:B------:R-:W-:-:S03]  /*118c0*/  IMAD.WIDE R24, R13, 0x2, R40 ;  /* 0x000000020d187825 */ /* 0x000fc600078e0228 */
[C---:B------:R-:W-:Y:S02]  /*118d0*/  IADD3 R5, P1, R10.reuse, R5, RZ ;  /* 0x000000050a057210 */ /* 0x040fe40007f3e0ff */
[----:B--2---:R-:W2:Y:S02]  /*118e0*/  LD.E.128 R28, [R28.64] ;  /* 0x000000061c1c7980 */ /* 0x004ea4000c101d00 */
[----:B------:R-:W-:Y:S02]  /*118f0*/  LEA.HI.X.SX32 R3, R10, R3, 0x1, P1 ;  /* 0x000000030a037211 */ /* 0x000fe400008f0eff */
[C---:B---3--:R-:W-:Y:S01]  /*11900*/  LEA R32, P1, R5.reuse, R38, 0x1 ;  /* 0x0000002605207211 */ /* 0x048fe200078208ff */
[----:B------:R-:W3:Y:S03]  /*11910*/  LD.E.128 R24, [R24.64+0x80] ;  /* 0x0000800618187980 */ /* 0x000ee6000c101d00 */
[----:B------:R-:W-:-:S06]  /*11920*/  LEA.HI.X R33, R5, R39, R3, 0x1, P1 ;  /* 0x0000002705217211 */ /* 0x000fcc00008f0c03 */
[----:B----4-:R-:W4:Y:S01]  /*11930*/  LD.E.128 R32, [R32.64] ;  /* 0x0000000620207980 */ /* 0x010f22000c101d00 */
[C---:B-----5:R-:W-:Y:S02]  /*11940*/  SHF.L.U32 R10, R20.reuse, 0x10, RZ ;  /* 0x00000010140a7819 */ /* 0x060fe400000006ff */
[----:B------:R-:W-:Y:S01]  /*11950*/  LOP3.LUT R5, R20, 0xffff0000, RZ, 0xc0, !PT ;  /* 0xffff000014057812 */ /* 0x000fe200078ec0ff */
[C---:B------:R-:W-:Y:S01]  /*11960*/  IMAD.U32 R20, R21.reuse, 0x10000, RZ ;  /* 0x0001000015147824 */ /* 0x040fe200078e00ff */
[----:B------:R-:W-:Y:S02]  /*11970*/  LOP3.LUT R3, R21, 0xffff0000, RZ, 0xc0, !PT ;  /* 0xffff000015037812 */ /* 0x000fe400078ec0ff */
[C---:B------:R-:W-:Y:S02]  /*11980*/  SHF.L.U32 R14, R22.reuse, 0x10, RZ ;  /* 0x00000010160e7819 */ /* 0x040fe400000006ff */
[----:B------:R-:W-:Y:S01]  /*11990*/  LOP3.LUT R13, R22, 0xffff0000, RZ, 0xc0, !PT ;  /* 0xffff0000160d7812 */ /* 0x000fe200078ec0ff */
[C---:B------:R-:W-:Y:S01]  /*119a0*/  IMAD.U32 R22, R23.reuse, 0x10000, RZ ;  /* 0x0001000017167824 */ /* 0x040fe200078e00ff */
[----:B------:R-:W-:-:S02]  /*119b0*/  LOP3.LUT R12, R23, 0xffff0000, RZ, 0xc0, !PT ;  /* 0xffff0000170c7812 */ /* 0x000fc400078ec0ff */
[C---:B--2---:R-:W-:Y:S01]  /*119c0*/  SHF.L.U32 R21, R28.reuse, 0x10, RZ ;  /* 0x000000101c157819 */ /* 0x044fe200000006ff */
[----:B------:R-:W-:Y:S01]  /*119d0*/  IMAD.U32 R16, R29, 0x10000, RZ ;  /* 0x000100001d107824 */ /* 0x000fe200078e00ff */
[----:B------:R-:W-:Y:S01]  /*119e0*/  LOP3.LUT R17, R28, 0xffff0000, RZ, 0xc0, !PT ;  /* 0xffff00001c117812 */ /* 0x000fe200078ec0ff */
[----:B------:R-:W-:Y:S01]  /*119f0*/  IMAD.U32 R23, R31, 0x10000, RZ ;  /* 0x000100001f177824 */ /* 0x000fe200078e00ff */
[----:B------:R-:W-:Y:S01]  /*11a00*/  LOP3.LUT R42, R29, 0xffff0000, RZ, 0xc0, !PT ;  /* 0xffff00001d2a7812 */ /* 0x000fe200078ec0ff */
[----:B------:R-:W-:Y:S01]  /*11a10*/  @!P0 FADD.FTZ R16, -R16, -RZ ;  /* 0x800000ff10108221 */ /* 0x000fe20000010100 */
[C---:B------:R-:W-:Y:S01]  /*11a20*/  SHF.L.U32 R29, R30.reuse, 0x10, RZ ;  /* 0x000000101e1d7819 */ /* 0x040fe200000006ff */
[----:B------:R-:W-:Y:S01]  /*11a30*/  @!P0 FADD.FTZ R17, -R17, -RZ ;  /* 0x800000ff11118221 */ /* 0x000fe20000010100 */
[----:B------:R-:W-:Y:S01]  /*11a40*/  LOP3.LUT R28, R30, 0xffff0000, RZ, 0xc0, !PT ;  /* 0xffff00001e1c7812 */ /* 0x000fe200078ec0ff */
[----:B------:R-:W-:Y:S01]  /*11a50*/  @!P0 FADD.FTZ R23, -R23, -RZ ;  /* 0x800000ff17178221 */ /* 0x000fe20000010100 */
[----:B------:R-:W-:Y:S01]  /*11a60*/  LOP3.LUT R30, R31, 0xffff0000, RZ, 0xc0, !PT ;  /* 0xffff00001f1e7812 */ /* 0x000fe200078ec0ff */
[C---:B---3--:R-:W-:Y:S01]  /*11a70*/  IMAD.U32 R31, R25.reuse, 0x10000, RZ ;  /* 0x00010000191f7824 */ /* 0x048fe200078e00ff */
[----:B------:R-:W-:Y:S01]  /*11a80*/  LOP3.LUT R43, R25, 0xffff0000, RZ, 0xc0, !PT ;  /* 0xffff0000192b7812 */ /* 0x000fe200078ec0ff */
[----:B------:R-:W-:Y:S01]  /*11a90*/  @!P0 FADD.FTZ R28, -R28, -RZ ;  /* 0x800000ff1c1c8221 */ /* 0x000fe20000010100 */
[----:B------:R-:W-:Y:S01]  /*11aa0*/  SHF.L.U32 R44, R24, 0x10, RZ ;  /* 0x00000010182c7819 */ /* 0x000fe200000006ff */
[----:B------:R-:W-:Y:S01]  /*11ab0*/  @!P0 FADD.FTZ R30, -R30, -RZ ;  /* 0x800000ff1e1e8221 */ /* 0x000fe20000010100 */
[C---:B------:R-:W-:Y:S01]  /*11ac0*/  SHF.L.U32 R46, R26.reuse, 0x10, RZ ;  /* 0x000000101a2e7819 */ /* 0x040fe200000006ff */
[----:B------:R-:W-:Y:S01]  /*11ad0*/  @!P0 FADD.FTZ R29, -R29, -RZ ;  /* 0x800000ff1d1d8221 */ /* 0x000fe20000010100 */
[----:B------:R-:W-:Y:S01]  /*11ae0*/  LOP3.LUT R25, R26, 0xffff0000, RZ, 0xc0, !PT ;  /* 0xffff00001a197812 */ /* 0x000fe200078ec0ff */
[----:B------:R-:W-:Y:S01]  /*11af0*/  IMAD.U32 R26, R27, 0x10000, RZ ;  /* 0x000100001b1a7824 */ /* 0x000fe200078e00ff */
[----:B------:R-:W-:Y:S01]  /*11b00*/  LOP3.LUT R24, R24, 0xffff0000, RZ, 0xc0, !PT ;  /* 0xffff000018187812 */ /* 0x000fe200078ec0ff */
[----:B------:R-:W-:Y:S01]  /*11b10*/  @!P0 FADD.FTZ R21, -R21, -RZ ;  /* 0x800000ff15158221 */ /* 0x000fe20000010100 */
[----:B------:R-:W-:Y:S01]  /*11b20*/  LOP3.LUT R27, R27, 0xffff0000, RZ, 0xc0, !PT ;  /* 0xffff00001b1b7812 */ /* 0x000fe200078ec0ff */
[----:B------:R-:W-:Y:S01]  /*11b30*/  FMUL.FTZ R28, R25, R28 ;  /* 0x0000001c191c7220 */ /* 0x000fe20000410000 */
[----:B----4-:R-:W-:Y:S01]  /*11b40*/  SHF.L.U32 R25, R32, 0x10, RZ ;  /* 0x0000001020197819 */ /* 0x010fe200000006ff */
[----:B------:R-:W-:Y:S01]  /*11b50*/  FMUL.FTZ R24, R24, R17 ;  /* 0x0000001118187220 */ /* 0x000fe20000410000 */
[----:B------:R-:W-:Y:S01]  /*11b60*/  LOP3.LUT R17, R32, 0xffff0000, RZ, 0xc0, !PT ;  /* 0xffff000020117812 */ /* 0x000fe200078ec0ff */
[----:B------:R-:W-:Y:S01]  /*11b70*/  FMUL.FTZ R27, R27, R30 ;  /* 0x0000001e1b1b7220 */ /* 0x000fe20000410000 */
[----:B------:R-:W-:Y:S01]  /*11b80*/  SHF.L.U32 R32, R34, 0x10, RZ ;  /* 0x0000001022207819 */ /* 0x000fe200000006ff */
[----:B------:R-:W-:Y:S01]  /*11b90*/  @!P0 FADD.FTZ R42, -R42, -RZ ;  /* 0x800000ff2a2a8221 */ /* 0x000fe20000010100 */
[----:B------:R-:W-:Y:S01]  /*11ba0*/  LOP3.LUT R30, R34, 0xffff0000, RZ, 0xc0, !PT ;  /* 0xffff0000221e7812 */ /* 0x000fe200078ec0ff */
[----:B------:R-:W-:Y:S01]  /*11bb0*/  FMUL.FTZ R29, R46, R29 ;  /* 0x0000001d2e1d7220 */ /* 0x000fe20000410000 */
[----:B------:R-:W-:Y:S01]  /*11bc0*/  LOP3.LUT R34, R35, 0xffff0000, RZ, 0xc0, !PT ;  /* 0xffff000023227812 */ /* 0x000fe200078ec0ff */
[----:B------:R-:W-:-:S02]  /*11bd0*/  FMUL.FTZ R31, R31, R16 ;  /* 0x000000101f1f7220 */ /* 0x000fc40000410000 */
[----:B------:R-:W-:Y:S02]  /*11be0*/  FMUL.FTZ R23, R26, R23 ;  /* 0x000000171a177220 */ /* 0x000fe40000410000 */
[C---:B------:R-:W-:Y:S01]  /*11bf0*/  IMAD.U32 R16, R33.reuse, 0x10000, RZ ;  /* 0x0001000021107824 */ /* 0x040fe200078e00ff */
[----:B------:R-:W-:Y:S01]  /*11c00*/  LOP3.LUT R33, R33, 0xffff0000, RZ, 0xc0, !PT ;  /* 0xffff000021217812 */ /* 0x000fe200078ec0ff */
[----:B------:R-:W-:Y:S02]  /*11c10*/  IMAD.U32 R26, R35, 0x10000, RZ ;  /* 0x00010000231a7824 */ /* 0x000fe400078e00ff */
        /* <DEDUP_REMOVED lines=15> */
.L_x_2393:
[----:B------:R-:W-:Y:S05]  /*11d10*/  BSYNC B0 ;  /* 0x0000000000007941 */ /* 0x000fea0003800000 */
.L_x_2392:
[----:B-----5:R1:W-:Y:S02]  /*11d20*/  STS.128 [R211+0x3800], R20 ;  /* 0x00380014d3007388 */ /* 0x0203e40000000c00 */
.L_x_2391:
[----:B------:R-:W-:Y:S05]  /*11d30*/  BSYNC B1 ;  /* 0x0000000000017941 */ /* 0x000fea0003800000 */
.L_x_2390:
        /* <DEDUP_REMOVED lines=9> */
[-C--:B------:R-:W-:Y:S01]  /*11dd0*/  ISETP.GE.AND P0, PT, R9, R15.reuse, PT ;  /* 0x0000000f0900720c */ /* 0x080fe20003f06270 */
[----:B------:R-:W-:Y:S01]  /*11de0*/  IMAD.MOV.U32 R10, RZ, RZ, 0x30 ;  /* 0x00000030ff0a7424 */ /* 0x000fe200078e00ff */
[----:B------:R-:W-:Y:S01]  /*11df0*/  MOV R7, R15 ;  /* 0x0000000f00077202 */ /* 0x000fe20000000f00 */
[----:B------:R-:W-:Y:S02]  /*11e00*/  IMAD.MOV.U32 R3, RZ, RZ, RZ ;  /* 0x000000ffff037224 */ /* 0x000fe400078e00ff */
[----:B------:R-:W-:-:S05]  /*11e10*/  IMAD R5, R15, R10, 0x80 ;  /* 0x000000800f057424 */ /* 0x000fca00078e020a */
[----:B------:R-:W-:-:S03]  /*11e20*/  IADD3 R0, P1, R5, R0, RZ ;  /* 0x0000000005007210 */ /* 0x000fc60007f3e0ff */
[--C-:B------:R-:W-:Y:S01]  /*11e30*/  @P0 IMAD.MOV R3, RZ, RZ, -R15.reuse ;  /* 0x000000ffff030224 */ /* 0x100fe200078e0a0f */
[----:B------:R-:W-:Y:S01]  /*11e40*/  LEA.HI.X.SX32 R2, R5, R2, 0x1, P1 ;  /* 0x0000000205027211 */ /* 0x000fe200008f0eff */
[----:B------:R-:W-:-:S03]  /*11e50*/  @P0 IMAD.MOV R7, RZ, RZ, -R15 ;  /* 0x000000ffff070224 */ /* 0x000fc600078e0a0f */
[----:B------:R-:W-:Y:S01]  /*11e60*/  IADD3 R5, P1, R3, R0, RZ ;  /* 0x0000000003057210 */ /* 0x000fe20007f3e0ff */
[----:B------:R-:W-:-:S03]  /*11e70*/  IMAD.WIDE R24, R7, 0x2, R12 ;  /* 0x0000000207187825 */ /* 0x000fc600078e020c */
[----:B------:R-:W-:Y:S02]  /*11e80*/  LEA.HI.X.SX32 R3, R3, R2, 0x1, P1 ;  /* 0x0000000203037211 */ /* 0x000fe400008f0eff */
[C---:B------:R-:W-:Y:S01]  /*11e90*/  LEA R28, P1, R5.reuse, R36, 0x1 ;  /* 0x00000024051c7211 */ /* 0x040fe200078208ff */
[----:B--2---:R-:W2:Y:S03]  /*11ea0*/  LD.E.128 R24, [R24.64] ;  /* 0x0000000618187980 */ /* 0x004ea6000c101d00 */
[----:B------:R-:W-:Y:S02]  /*11eb0*/  LEA.HI.X R29, R5, R37, R3, 0x1, P1 ;  /* 0x00000025051d7211 */ /* 0x000fe400008f0c03 */
[----:B------:R-:W-:Y:S01]  /*11ec0*/  MOV R3, RZ ;  /* 0x000000ff00037202 */ /* 0x000fe20000000f00 */
[----:B------:R-:W-:-:S03]  /*11ed0*/  @P0 IMAD.MOV R3, RZ, RZ, -R15 ;  /* 0x000000ffff030224 */ /* 0x000fc600078e0a0f */
[----:B---3--:R-:W3:Y:S02]  /*11ee0*/  LD.E.128 R28, [R28.64] ;  /* 0x000000061c1c7980 */ /* 0x008ee4000c101d00 */
[----:B------:R-:W-:-:S04]  /*11ef0*/  IADD3 R5, P1, R3, R0, RZ ;  /* 0x0000000003057210 */ /* 0x000fc80007f3e0ff */
        /* <DEDUP_REMOVED lines=12> */
[C---:B--2---:R-:W-:Y:S01]  /*11fc0*/  IMAD.U32 R16, R24.reuse, 0x10000, RZ ;  /* 0x0001000018107824 */ /* 0x044fe200078e00ff */
[----:B------:R-:W-:Y:S01]  /*11fd0*/  LOP3.LUT R11, R24, 0xffff0000, RZ, 0xc0, !PT ;  /* 0xffff0000180b7812 */ /* 0x000fe200078ec0ff */
[C---:B------:R-:W-:Y:S01]  /*11fe0*/  IMAD.U32 R23, R26.reuse, 0x10000, RZ ;  /* 0x000100001a177824 */ /* 0x040fe200078e00ff */
[C---:B------:R-:W-:Y:S02]  /*11ff0*/  SHF.L.U32 R10, R25.reuse, 0x10, RZ ;  /* 0x00000010190a7819 */ /* 0x040fe400000006ff */
[----:B------:R-:W-:Y:S02]  /*12000*/  LOP3.LUT R24, R25, 0xffff0000, RZ, 0xc0, !PT ;  /* 0xffff000019187812 */ /* 0x000fe400078ec0ff */
[----:B------:R-:W-:Y:S02]  /*12010*/  LOP3.LUT R21, R26, 0xffff0000, RZ, 0xc0, !PT ;  /* 0xffff00001a157812 */ /* 0x000fe400078ec0ff */
[C---:B---3--:R-:W-:Y:S01]  /*12020*/  SHF.L.U32 R25, R29.reuse, 0x10, RZ ;  /* 0x000000101d197819 */ /* 0x048fe200000006ff */
[----:B------:R-:W-:Y:S01]  /*12030*/  IMAD.U32 R34, R30, 0x10000, RZ ;  /* 0x000100001e227824 */ /* 0x000fe200078e00ff */
[----:B------:R-:W-:-:S02]  /*12040*/  LOP3.LUT R29, R29, 0xffff0000, RZ, 0xc0, !PT ;  /* 0xffff00001d1d7812 */ /* 0x000fc400078ec0ff */
[----:B------:R-:W-:Y:S01]  /*12050*/  SHF.L.U32 R17, R27, 0x10, RZ ;  /* 0x000000101b117819 */ /* 0x000fe200000006ff */
[----:B------:R-:W-:Y:S01]  /*12060*/  @!P0 FADD.FTZ R25, -R25, -RZ ;  /* 0x800000ff19198221 */ /* 0x000fe20000010100 */
[----:B------:R-:W-:Y:S01]  /*12070*/  LOP3.LUT R32, R27, 0xffff0000, RZ, 0xc0, !PT ;  /* 0xffff00001b207812 */ /* 0x000fe200078ec0ff */
[----:B------:R-:W-:Y:S01]  /*12080*/  IMAD.U32 R27, R28, 0x10000, RZ ;  /* 0x000100001c1b7824 */ /* 0x000fe200078e00ff */
[----:B------:R-:W-:Y:S01]  /*12090*/  LOP3.LUT R30, R30, 0xffff0000, RZ, 0xc0, !PT ;  /* 0xffff00001e1e7812 */ /* 0x000fe200078ec0ff */
[----:B------:R-:W-:Y:S01]  /*120a0*/  @!P0 FADD.FTZ R29, -R29, -RZ ;  /* 0x800000ff1d1d8221 */ /* 0x000fe20000010100 */
[----:B------:R-:W-:Y:S01]  /*120b0*/  LOP3.LUT R26, R28, 0xffff0000, RZ, 0xc0, !PT ;  /* 0xffff00001c1a7812 */ /* 0x000fe200078ec0ff */
[----:B------:R-:W-:Y:S01]  /*120c0*/  @!P0 FADD.FTZ R34, -R34, -RZ ;  /* 0x800000ff22228221 */ /* 0x000fe20000010100 */
[C---:B------:R-:W-:Y:S01]  /*120d0*/  SHF.L.U32 R28, R31.reuse, 0x10, RZ ;  /* 0x000000101f1c7819 */ /* 0x040fe200000006ff */
[----:B------:R-:W-:Y:S01]  /*120e0*/  @!P0 FADD.FTZ R30, -R30, -RZ ;  /* 0x800000ff1e1e8221 */ /* 0x000fe20000010100 */
[----:B------:R-:W-:Y:S01]  /*120f0*/  LOP3.LUT R31, R31, 0xffff0000, RZ, 0xc0, !PT ;  /* 0xffff00001f1f7812 */ /* 0x000fe200078ec0ff */
[----:B------:R-:W-:-:S02]  /*12100*/  @!P0 FADD.FTZ R27, -R27, -RZ ;  /* 0x800000ff1b1b8221 */ /* 0x000fc40000010100 */
[----:B------:R-:W-:Y:S02]  /*12110*/  @!P0 FADD.FTZ R26, -R26, -RZ ;  /* 0x800000ff1a1a8221 */ /* 0x000fe40000010100 */
[----:B------:R-:W-:Y:S01]  /*12120*/  FMUL.FTZ R25, R10, R25 ;  /* 0x000000190a197220 */ /* 0x000fe20000410000 */
[C---:B----4-:R-:W-:Y:S01]  /*12130*/  SHF.L.U32 R10, R13.reuse, 0x10, RZ ;  /* 0x000000100d0a7819 */ /* 0x050fe200000006ff */
[----:B------:R-:W-:Y:S01]  /*12140*/  FMUL.FTZ R29, R24, R29 ;  /* 0x0000001d181d7220 */ /* 0x000fe20000410000 */
[----:B------:R-:W-:Y:S01]  /*12150*/  LOP3.LUT R24, R13, 0xffff0000, RZ, 0xc0, !PT ;  /* 0xffff00000d187812 */ /* 0x000fe200078ec0ff */
[----:B------:R-:W-:Y:S01]  /*12160*/  @!P0 FADD.FTZ R28, -R28, -RZ ;  /* 0x800000ff1c1c8221 */ /* 0x000fe20000010100 */
[----:B------:R-:W-:Y:S01]  /*12170*/  SHF.L.U32 R13, R15, 0x10, RZ ;  /* 0x000000100f0d7819 */ /* 0x000fe200000006ff */
[----:B------:R-:W-:Y:S01]  /*12180*/  @!P0 FADD.FTZ R31, -R31, -RZ ;  /* 0x800000ff1f1f8221 */ /* 0x000fe20000010100 */
[----:B------:R-:W-:Y:S01]  /*12190*/  LOP3.LUT R15, R15, 0xffff0000, RZ, 0xc0, !PT ;  /* 0xffff00000f0f7812 */ /* 0x000fe200078ec0ff */
[----:B------:R-:W-:-:S02]  /*121a0*/  FMUL.FTZ R34, R23, R34 ;  /* 0x0000002217227220 */ /* 0x000fc40000410000 */
[----:B------:R-:W-:Y:S02]  /*121b0*/  FMUL.FTZ R30, R21, R30 ;  /* 0x0000001e151e7220 */ /* 0x000fe40000410000 */
[C---:B------:R-:W-:Y:S01]  /*121c0*/  IMAD.U32 R21, R12.reuse, 0x10000, RZ ;  /* 0x000100000c157824 */ /* 0x040fe200078e00ff */
[----:B------:R-:W-:Y:S01]  /*121d0*/  LOP3.LUT R12, R12, 0xffff0000, RZ, 0xc0, !PT ;  /* 0xffff00000c0c7812 */ /* 0x000fe200078ec0ff */
[C---:B------:R-:W-:Y:S01]  /*121e0*/  IMAD.U32 R23, R14.reuse, 0x10000, RZ ;  /* 0x000100000e177824 */ /* 0x040fe200078e00ff */
[----:B------:R-:W-:Y:S01]  /*121f0*/  LOP3.LUT R14, R14, 0xffff0000, RZ, 0xc0, !PT ;  /* 0xffff00000e0e7812 */ /* 0x000fe200078ec0ff */
[----:B------:R-:W-:Y:S02]  /*12200*/  FMUL.FTZ R16, R16, R27 ;  /* 0x0000001b10107220 */ /* 0x000fe40000410000 */
[----:B------:R-:W-:Y:S02]  /*12210*/  FMUL.FTZ R11, R11, R26 ;  /* 0x0000001a0b0b7220 */ /* 0x000fe40000410000 */
        /* <DEDUP_REMOVED lines=11> */
[----:B------:R-:W-:-:S03]  /*122d0*/  FFMA.FTZ R14, R7, R14, R30 ;  /* 0x0000000e070e7223 */ /* 0x000fc6000001001e */
[----:B------:R-:W-:Y:S02]  /*122e0*/  F2FP.BF16.PACK_AB R23, R32, R13 ;  /* 0x0000000d2017723e */ /* 0x000fe400000010ff */
[----:B------:R-:W-:Y:S02]  /*122f0*/  F2FP.BF16.PACK_AB R22, R14, R9 ;  /* 0x000000090e16723e */ /* 0x000fe400000010ff */
.L_x_2395:
[----:B------:R-:W-:Y:S05]  /*12300*/  BSYNC B0 ;  /* 0x0000000000007941 */ /* 0x000fea0003800000 */
.L_x_2394:
[----:B-----5:R1:W-:Y:S01]  /*12310*/  STS.128 [R211+0x5800], R20 ;  /* 0x00580014d3007388 */ /* 0x0203e20000000c00 */
[----:B------:R-:W-:Y:S05]  /*12320*/  BRA `(.L_x_2339) ;  /* 0x0000078000007947 */ /* 0x000fea0003800000 */
.L_x_2301:
        /* <DEDUP_REMOVED lines=29> */
.L_x_2397:
[----:B------:R-:W-:Y:S05]  /*12500*/  BSYNC B0 ;  /* 0x0000000000007941 */ /* 0x000fea0003800000 */
.L_x_2396:
[----:B-1----:R-:W-:Y:S01]  /*12510*/  IADD3 R6, R160, 0x10, RZ ;  /* 0x00000010a0067810 */ /* 0x002fe20007ffe0ff */
[----:B------:R-:W-:Y:S03]  /*12520*/  BSSY B0, `(.L_x_2398) ;  /* 0x000001c000007945 */ /* 0x000fe60003800000 */
[----:B------:R-:W-:-:S13]  /*12530*/  ISETP.GE.AND P2, PT, R6, R5, PT ;  /* 0x000000050600720c */ /* 0x000fda0003f46270 */
[----:B------:R-:W-:Y:S05]  /*12540*/  @P2 BRA `(.L_x_2399) ;  /* 0x0000019000002947 */ /* 0x000fea0003800000 */
[----:B------:R-:W-:Y:S02]  /*12550*/  ISETP.GE.AND P3, PT, R12, R79, PT ;  /* 0x0000004f0c00720c */ /* 0x000fe40003f66270 */
[----:B------:R-:W-:-:S05]  /*12560*/  IADD3 R3, P2, R3, R166, RZ ;  /* 0x000000a603037210 */ /* 0x000fca0007f5e0ff */
[----:B------:R-:W-:Y:S01]  /*12570*/  IMAD.X R17, R17, 0x1, R169, P2 ;  /* 0x0000000111117824 */ /* 0x000fe200010e06a9 */
        /* <DEDUP_REMOVED lines=22> */
.L_x_2399:
[----:B------:R-:W-:Y:S05]  /*126e0*/  BSYNC B0 ;  /* 0x0000000000007941 */ /* 0x000fea0003800000 */
.L_x_2398:
        /* <DEDUP_REMOVED lines=29> */
.L_x_2401:
[----:B------:R-:W-:Y:S05]  /*128c0*/  BSYNC B0 ;  /* 0x0000000000007941 */ /* 0x000fea0003800000 */
.L_x_2400:
[----:B------:R-:W-:-:S04]  /*128d0*/  IADD3 R4, R160, 0x30, RZ ;  /* 0x00000030a0047810 */ /* 0x000fc80007ffe0ff */
[----:B------:R-:W-:-:S13]  /*128e0*/  ISETP.GE.AND P2, PT, R4, R5, PT ;  /* 0x000000050400720c */ /* 0x000fda0003f46270 */
[----:B------:R-:W-:Y:S05]  /*128f0*/  @P2 BRA `(.L_x_2339) ;  /* 0x000001b000002947 */ /* 0x000fea0003800000 */
[----:B------:R-:W-:Y:S01]  /*12900*/  ISETP.GE.AND P3, PT, R12, R79, PT ;  /* 0x0000004f0c00720c */ /* 0x000fe20003f66270 */
[----:B------:R-:W-:Y:S02]  /*12910*/  IMAD.MOV.U32 R167, RZ, RZ, R169 ;  /* 0x000000ffffa77224 */ /* 0x000fe400078e00a9 */
[----:B------:R-:W-:Y:S02]  /*12920*/  IMAD R0, R171, 0x30, RZ ;  /* 0x00000030ab007824 */ /* 0x000fe400078e02ff */
[----:B------:R-:W-:-:S04]  /*12930*/  IMAD.WIDE.U32 R170, R170, 0x30, R166 ;  /* 0x00000030aaaa7825 */ /* 0x000fc800078e00a6 */
[----:B--2---:R-:W-:Y:S01]  /*12940*/  IMAD.IADD R3, R0, 0x1, R171 ;  /* 0x0000000100037824 */ /* 0x004fe200078e02ab */
[----:B-1---5:R-:W-:-:S03]  /*12950*/  @!P0 LEA R10, P2, R170, R172, 0x1 ;  /* 0x000000acaa0a8211 */ /* 0x022fc600078408ff */
        /* <DEDUP_REMOVED lines=21> */
.L_x_2339:
[----:B------:R-:W-:Y:S05]  /*12ab0*/  BSYNC B3 ;  /* 0x0000000000037941 */ /* 0x000fea0003800000 */
.L_x_2300:
[----:B------:R-:W-:Y:S01]  /*12ac0*/  IADD3 R215, R133, -0x1, RZ ;  /* 0xffffffff85d77810 */ /* 0x000fe20007ffe0ff */
[----:B------:R-:W-:Y:S01]  /*12ad0*/  BSSY B0, `(.L_x_2402) ;  /* 0x0000020000007945 */ /* 0x000fe20003800000 */
[----:B------:R-:W-:-:S03]  /*12ae0*/  LOP3.LUT R214, R74, 0xff, RZ, 0xc0, !PT ;  /* 0x000000ff4ad67812 */ /* 0x000fc600078ec0ff */
[----:B------:R-:W-:-:S04]  /*12af0*/  IMAD.SHL.U32 R17, R215, 0x40, RZ ;  /* 0x00000040d7117824 */ /* 0x000fc800078e00ff */
[----:B--2---:R-:W-:-:S05]  /*12b00*/  IMAD.IADD R3, R68, 0x1, -R17 ;  /* 0x0000000144037824 */ /* 0x004fca00078e0a11 */
[----:B------:R-:W-:-:S13]  /*12b10*/  ISETP.GE.AND P0, PT, R160, R3, PT ;  /* 0x00000003a000720c */ /* 0x000fda0003f06270 */
[----:B------:R-:W-:Y:S05]  /*12b20*/  @P0 BRA `(.L_x_2403) ;  /* 0x000001a000000947 */ /* 0x000fea0003800000 */
[C---:B------:R-:W-:Y:S02]  /*12b30*/  LOP3.LUT R0, R214.reuse, 0x1, RZ, 0xc0, !PT ;  /* 0x00000001d6007812 */ /* 0x040fe400078ec0ff */
[----:B------:R-:W-:Y:S02]  /*12b40*/  R2P PR, R214, 0x6 ;  /* 0x00000006d6007804 */ /* 0x000fe40000000000 */
[----:B------:R-:W-:-:S11]  /*12b50*/  ISETP.NE.U32.AND P0, PT, R0, 0x1, PT ;  /* 0x000000010000780c */ /* 0x000fd60003f05070 */
[----:B-1----:R-:W-:Y:S02]  /*12b60*/  @P1 IMAD.MOV.U32 R10, RZ, RZ, R204 ;  /* 0x000000ffff0a1224 */ /* 0x002fe400078e00cc */
        /* <DEDUP_REMOVED lines=21> */
.L_x_2404:
[----:B------:R2:W-:Y:S02]  /*12cc0*/  STS.128 [R211+0xa000], RZ ;  /* 0x00a000ffd3007388 */ /* 0x0005e40000000c00 */
.L_x_2403:
[----:B------:R-:W-:Y:S05]  /*12cd0*/  BSYNC B0 ;  /* 0x0000000000007941 */ /* 0x000fea0003800000 */
.L_x_2402:
        /* <DEDUP_REMOVED lines=31> */
.L_x_2407:
[----:B------:R1:W-:Y:S02]  /*12ed0*/  STS.128 [R211+0xa800], RZ ;  /* 0x00a800ffd3007388 */ /* 0x0003e40000000c00 */
.L_x_2406:
[----:B------:R-:W-:Y:S05]  /*12ee0*/  BSYNC B0 ;  /* 0x0000000000007941 */ /* 0x000fea0003800000 */
.L_x_2405:
[----:B------:R-:W-:Y:S01]  /*12ef0*/  ISETP.GE.AND P0, PT, R8, R3, PT ;  /* 0x000000030800720c */ /* 0x000fe20003f06270 */
[----:B------:R-:W-:-:S12]  /*12f00*/  BSSY B0, `(.L_x_2408) ;  /* 0x0000021000007945 */ /* 0x000fd80003800000 */
[----:B------:R-:W-:Y:S05]  /*12f10*/  @P0 BRA `(.L_x_2409) ;  /* 0x000001f000000947 */ /* 0x000fea0003800000 */
[C---:B------:R-:W-:Y:S02]  /*12f20*/  LOP3.LUT R0, R214.reuse, 0x1, RZ, 0xc0, !PT ;  /* 0x00000001d6007812 */ /* 0x040fe400078ec0ff */
[----:B------:R-:W-:Y:S02]  /*12f30*/  LOP3.LUT P0, RZ, R214, 0x2, RZ, 0xc0, !PT ;  /* 0x00000002d6ff7812 */ /* 0x000fe4000780c0ff */
        /* <DEDUP_REMOVED lines=28> */
.L_x_2410:
[----:B------:R1:W-:Y:S02]  /*13100*/  STS.128 [R211+0xb000], RZ ;  /* 0x00b000ffd3007388 */ /* 0x0003e40000000c00 */
.L_x_2409:
[----:B------:R-:W-:Y:S05]  /*13110*/  BSYNC B0 ;  /* 0x0000000000007941 */ /* 0x000fea0003800000 */
.L_x_2408:
        /* <DEDUP_REMOVED lines=9> */
[----:B------:R-:W-:-:S04]  /*131b0*/  IMAD.WIDE.U32 R156, R64, 0x30, R156 ;  /* 0x00000030409c7825 */ /* 0x000fc800078e009c */
[----:B------:R-:W-:-:S04]  /*131c0*/  IMAD.IADD R5, R157, 0x1, R0 ;  /* 0x000000019d057824 */ /* 0x000fc800078e0200 */
[CC--:B-1----:R-:W-:Y:S02]  /*131d0*/  @P2 LEA R12, P4, R156.reuse, R162.reuse, 0x1 ;  /* 0x000000a29c0c2211 */ /* 0x0c2fe400078808ff */
        /* <DEDUP_REMOVED lines=23> */
.L_x_2412:
[----:B------:R-:W-:Y:S05]  /*13350*/  BSYNC B0 ;  /* 0x0000000000007941 */ /* 0x000fea0003800000 */
.L_x_2411:
[----:B------:R-:W0:Y:S04]  /*13360*/  LDGDEPBAR ;  /* 0x00000000000079af */ /* 0x000e280000000000 */
[----:B------:R1:W5:Y:S04]  /*13370*/  LD.E R16, [R18.64+0x184] ;  /* 0x0001840612107980 */ /* 0x000368000c101900 */
[----:B------:R1:W5:Y:S01]  /*13380*/  LD.E R2, [R18.64+0x188] ;  /* 0x0001880612027980 */ /* 0x000362000c101900 */
[----:B------:R-:W-:Y:S01]  /*13390*/  ISETP.GE.AND P0, PT, R160, R3, PT ;  /* 0x00000003a000720c */ /* 0x000fe20003f06270 */
[----:B------:R-:W-:Y:S01]  /*133a0*/  IMAD.SHL.U32 R71, R71, 0x2, RZ ;  /* 0x0000000247477824 */ /* 0x000fe200078e00ff */
[----:B------:R-:W-:Y:S01]  /*133b0*/  SHF.R.S32.HI R0, RZ, 0x1f, R73 ;  /* 0x0000001fff007819 */ /* 0x000fe20000011449 */
[----:B------:R-:W-:Y:S03]  /*133c0*/  BSSY B0, `(.L_x_2413) ;  /* 0x0000020000007945 */ /* 0x000fe60003800000 */
[----:B------:R-:W-:-:S02]  /*133d0*/  LEA.HI R53, R0, R73, RZ, 0x2 ;  /* 0x0000004900357211 */ /* 0x000fc400078f10ff */
[----:B------:R-:W-:Y:S02]  /*133e0*/  LOP3.LUT R0, R71, 0x6, RZ, 0xc0, !PT ;  /* 0x0000000647007812 */ /* 0x000fe400078ec0ff */
[----:B------:R-:W-:Y:S01]  /*133f0*/  SHF.R.S32.HI R53, RZ, 0x2, R53 ;  /* 0x00000002ff357819 */ /* 0x000fe20000011435 */
[----:B------:R-:W-:-:S04]  /*13400*/  DEPBAR.LE SB0, 0x0 ;  /* 0x000080000000791a */ /* 0x000fc80000000000 */
[----:B------:R-:W-:Y:S06]  /*13410*/  BAR.SYNC.DEFER_BLOCKING 0x0 ;  /* 0x0000000000007b1d */ /* 0x000fec0000010000 */
        /* <DEDUP_REMOVED lines=25> */
.L_x_2415:
[----:B------:R1:W-:Y:S02]  /*135b0*/  STS.128 [R211+0x10000], RZ ;  /* 0x010000ffd3007388 */ /* 0x0003e40000000c00 */
.L_x_2414:
[----:B------:R-:W-:Y:S05]  /*135c0*/  BSYNC B0 ;  /* 0x0000000000007941 */ /* 0x000fea0003800000 */
.L_x_2413:
        /* <DEDUP_REMOVED lines=8> */
[----:B------:R-:W-:-:S11]  /*13650*/  ISETP.NE.U32.AND P2, PT, R5, 0x1, PT ;  /* 0x000000010500780c */ /* 0x000fd60003f45070 */
[CC--:B------:R-:W-:Y:S02]  /*13660*/  @P1 LEA R6, P0, R198.reuse, R164.reuse, 0x1 ;  /* 0x000000a4c6061211 */ /* 0x0c0fe400078008ff */
[C---:B-1----:R-:W-:Y:S02]  /*13670*/  @!P2 LEA R10, P3, R198.reuse, R164, 0x1 ;  /* 0x000000a4c60aa211 */ /* 0x042fe400078608ff */
[CCC-:B------:R-:W-:Y:S02]  /*13680*/  @P1 LEA.HI.X R7, R198.reuse, R165.reuse, R199.reuse, 0x1, P0 ;  /* 0x000000a5c6071211 */ /* 0x1c0fe400000f0cc7 */
[----:B------:R-:W-:Y:S02]  /*13690*/  @!P2 LEA.HI.X R11, R198, R165, R199, 0x1, P3 ;  /* 0x000000a5c60ba211 */ /* 0x000fe400018f0cc7 */
[----:B------:R-:W-:-:S03]  /*136a0*/  LOP3.LUT P0, RZ, R214, 0x4, RZ, 0xc0, !PT ;  /* 0x00000004d6ff7812 */ /* 0x000fc6000780c0ff */
        /* <DEDUP_REMOVED lines=18> */
.L_x_2418:
[----:B------:R1:W-:Y:S02]  /*137d0*/  STS.128 [R211+0x10800], RZ ;  /* 0x010800ffd3007388 */ /* 0x0003e40000000c00 */
.L_x_2417:
[----:B------:R-:W-:Y:S05]  /*137e0*/  BSYNC B0 ;  /* 0x0000000000007941 */ /* 0x000fea0003800000 */
.L_x_2416:
        /* <DEDUP_REMOVED lines=10> */
[----:B-1----:R-:W-:-:S09]  /*13890*/  SHF.L.U64.HI R6, R66, 0x5, R67 ;  /* 0x0000000542067819 */ /* 0x002fd20000010243 */
[CC--:B------:R-:W-:Y:S02]  /*138a0*/  @P1 LEA R8, P0, R5.reuse, R164.reuse, 0x1 ;  /* 0x000000a405081211 */ /* 0x0c0fe400078008ff */
[C---:B------:R-:W-:Y:S02]  /*138b0*/  @!P2 LEA R10, P3, R5.reuse, R164, 0x1 ;  /* 0x000000a4050aa211 */ /* 0x040fe400078608ff */
        /* <DEDUP_REMOVED lines=21> */
.L_x_2421:
[----:B------:R1:W-:Y:S02]  /*13a10*/  STS.128 [R211+0x11000], RZ ;  /* 0x011000ffd3007388 */ /* 0x0003e40000000c00 */
.L_x_2420:
[----:B------:R-:W-:Y:S05]  /*13a20*/  BSYNC B0 ;  /* 0x0000000000007941 */ /* 0x000fea0003800000 */
.L_x_2419:
[----:B------:R-:W-:Y:S01]  /*13a30*/  ISETP.GE.AND P0, PT, R4, R3, PT ;  /* 0x000000030400720c */ /* 0x000fe20003f06270 */
[----:B------:R-:W-:-:S12]  /*13a40*/  BSSY B0, `(.L_x_2422) ;  /* 0x0000023000007945 */ /* 0x000fd80003800000 */
[----:B------:R1:W-:Y:S04]  /*13a50*/  @P0 STS.128 [R211+0xd800], RZ ;  /* 0x00d800ffd3000388 */ /* 0x0003e80000000c00 */
[----:B------:R1:W-:Y:S04]  /*13a60*/  @P0 STS.128 [R211+0xf800], RZ ;  /* 0x00f800ffd3000388 */ /* 0x0003e80000000c00 */
[----:B------:R1:W-:Y:S01]  /*13a70*/  @P0 STS.128 [R211+0x11800], RZ ;  /* 0x011800ffd3000388 */ /* 0x0003e20000000c00 */
[----:B------:R-:W-:Y:S05]  /*13a80*/  @P0 BRA `(.L_x_2423) ;  /* 0x000001e000000947 */ /* 0x000fea0003800000 */
[C---:B------:R-:W-:Y:S02]  /*13a90*/  LOP3.LUT R3, R214.reuse, 0x1, RZ, 0xc0, !PT ;  /* 0x00000001d6037812 */ /* 0x040fe400078ec0ff */
[----:B------:R-:W-:-:S02]  /*13aa0*/  R2P PR, R214, 0x6 ;  /* 0x00000006d6007804 */ /* 0x000fc40000000000 */
[----:B------:R-:W-:-:S11]  /*13ab0*/  ISETP.NE.U32.AND P0, PT, R3, 0x1, PT ;  /* 0x000000010300780c */ /* 0x000fd60003f05070 */
[----:B------:R-:W-:Y:S02]  /*13ac0*/  @P1 IMAD R3, R67, 0x60, RZ ;  /* 0x0000006043031824 */ /* 0x000fe400078e02ff */
[----:B-1----:R-:W-:-:S04]  /*13ad0*/  @P1 IMAD.WIDE.U32 R6, R66, 0x60, R164 ;  /* 0x0000006042061825 */ /* 0x002fc800078e00a4 */
[----:B------:R-:W-:Y:S01]  /*13ae0*/  @!P0 IMAD R4, R67, 0x60, RZ ;  /* 0x0000006043048824 */ /* 0x000fe200078e02ff */
[----:B------:R-:W-:Y:S01]  /*13af0*/  @P1 IADD3 R3, R3, R7, RZ ;  /* 0x0000000703031210 */ /* 0x000fe20007ffe0ff */
[----:B------:R-:W-:-:S03]  /*13b00*/  @!P0 IMAD.WIDE.U32 R8, R66, 0x60, R164 ;  /* 0x0000006042088825 */ /* 0x000fc600078e00a4 */
[----:B------:R-:W-:Y:S02]  /*13b10*/  @P1 MOV R7, R3 ;  /* 0x0000000300071202 */ /* 0x000fe40000000f00 */
        /* <DEDUP_REMOVED lines=12> */
[----:B------:R-:W-:Y:S02]  /*13be0*/  IMAD R67, R67, 0x60, RZ ;  /* 0x0000006043437824 */ /* 0x000fe400078e02ff */
[----:B------:R-:W-:-:S05]  /*13bf0*/  IMAD.WIDE.U32 R4, R66, 0x60, R164 ;  /* 0x0000006042047825 */ /* 0x000fca00078e00a4 */
[----:B------:R-:W-:-:S05]  /*13c00*/  IADD3 R5, R67, R5, RZ ;  /* 0x0000000543057210 */ /* 0x000fca0007ffe0ff */
[----:B------:R-:W-:Y:S01]  /*13c10*/  @!PT LDS RZ, [RZ] ;  /* 0x00000000fffff984 */ /* 0x000fe20000000800 */
[----:B------:R-:W-:Y:S01]  /*13c20*/  @!PT LDS RZ, [RZ] ;  /* 0x00000000fffff984 */ /* 0x000fe20000000800 */
[----:B------:R-:W-:Y:S01]  /*13c30*/  @!PT LDS RZ, [RZ] ;  /* 0x00000000fffff984 */ /* 0x000fe20000000800 */
[----:B------:R1:W-:Y:S01]  /*13c40*/  LDGSTS.E.BYPASS.LTC128B.128 [R211+0x11800], [R4.64+0x100] ;  /* 0x1180010004d37fae */ /* 0x0003e2000b901d46 */
[----:B------:R-:W-:Y:S05]  /*13c50*/  BRA `(.L_x_2423) ;  /* 0x0000001000007947 */ /* 0x000fea0003800000 */
.L_x_2424:
[----:B------:R1:W-:Y:S02]  /*13c60*/  STS.128 [R211+0x11800], RZ ;  /* 0x011800ffd3007388 */ /* 0x0003e40000000c00 */
.L_x_2423:
[----:B------:R-:W-:Y:S05]  /*13c70*/  BSYNC B0 ;  /* 0x0000000000007941 */ /* 0x000fea0003800000 */
.L_x_2422:
[C---:B------:R-:W-:Y:S01]  /*13c80*/  IMAD.SHL.U32 R3, R57.reuse, 0x40, RZ ;  /* 0x0000004039037824 */ /* 0x040fe200078e00ff */
[----:B------:R-:W-:Y:S01]  /*13c90*/  R2P PR, R57, 0x6 ;  /* 0x0000000639007804 */ /* 0x000fe20000000000 */
[----:B------:R-:W-:Y:S01]  /*13ca0*/  IMAD.SHL.U32 R160, R160, 0x8, RZ ;  /* 0x00000008a0a07824 */ /* 0x000fe200078e00ff */
[----:B------:R-:W0:Y:S01]  /*13cb0*/  LDGDEPBAR ;  /* 0x00000000000079af */ /* 0x000e220000000000 */
[C---:B------:R-:W-:Y:S01]  /*13cc0*/  IMAD R193, R70.reuse, 0x400, R55 ;  /* 0x0000040046c17824 */ /* 0x040fe200078e0237 */
[----:B------:R-:W-:Y:S01]  /*13cd0*/  LOP3.LUT R3, R3, 0x1c0, RZ, 0xc0, !PT ;  /* 0x000001c003037812 */ /* 0x000fe200078ec0ff */
[----:B------:R-:W-:Y:S01]  /*13ce0*/  IMAD R53, R70, 0x10, R53 ;  /* 0x0000001046357824 */ /* 0x000fe200078e0235 */
[----:B------:R-:W-:Y:S01]  /*13cf0*/  ISETP.GT.AND P5, PT, R215, R202, PT ;  /* 0x000000cad700720c */ /* 0x000fe20003fa4270 */
[----:B------:R-:W-:Y:S01]  /*13d00*/  IMAD.SHL.U32 R193, R193, 0x2, RZ ;  /* 0x00000002c1c17824 */ /* 0x000fe200078e00ff */
[----:B------:R-:W-:Y:S01]  /*13d10*/  LOP3.LUT R160, R3, 0x8, R160, 0xf8, !PT ;  /* 0x0000000803a07812 */ /* 0x000fe200078ef8a0 */
[----:B------:R-:W-:Y:S01]  /*13d20*/  IMAD.IADD R72, R72, 0x1, R53 ;  /* 0x0000000148487824 */ /* 0x000fe200078e0235 */
[----:B------:R-:W-:Y:S01]  /*13d30*/  SHF.R.U32.HI R3, RZ, 0x3, R3 ;  /* 0x00000003ff037819 */ /* 0x000fe20000011603 */
[--C-:B------:R-:W-:Y:S01]  /*13d40*/  IMAD R191, R56, 0x2, R193.reuse ;  /* 0x0000000238bf7824 */ /* 0x100fe200078e02c1 */
[----:B------:R-:W-:Y:S01]  /*13d50*/  LDSM.16.M88.4 R76, [R193] ;  /* 0x00000000c14c783b */ /* 0x000fe20000000200 */
[----:B------:R-:W-:Y:S01]  /*13d60*/  IMAD R189, R54, 0x2, R193 ;  /* 0x0000000236bd7824 */ /* 0x000fe200078e02c1 */
[----:B------:R-:W-:Y:S01]  /*13d70*/  LOP3.LUT R192, R160, R3, RZ, 0x3c, !PT ;  /* 0x00000003a0c07212 */ /* 0x000fe200078e3cff */
[----:B------:R-:W-:Y:S01]  /*13d80*/  IMAD R188, R54, 0x2, R191 ;  /* 0x0000000236bc7824 */ /* 0x000fe200078e02bf */
[----:B-1-3--:R-:W-:Y:S01]  /*13d90*/  LDSM.16.M88.4 R48, [R191] ;  /* 0x00000000bf30783b */ /* 0x00afe20000000200 */
[----:B-----5:R-:W-:Y:S01]  /*13da0*/  IADD3 R217, -R16, R68, -R209 ;  /* 0x0000004410d97210 */ /* 0x020fe20007ffe9d1 */
[----:B------:R-:W-:Y:S01]  /*13db0*/  BSSY B1, `(.L_x_2425) ;  /* 0x0000162000017945 */ /* 0x000fe20003800000 */
[----:B------:R-:W-:Y:S01]  /*13dc0*/  IMAD R192, R69, 0x200, R192 ;  /* 0x0000020045c07824 */ /* 0x000fe200078e02c0 */
[----:B------:R-:W-:Y:S01]  /*13dd0*/  LDSM.16.M88.4 R88, [R188+0x2000] ;  /* 0x00200000bc58783b */ /* 0x000fe20000000200 */
[----:B------:R-:W-:Y:S01]  /*13de0*/  ISETP.NE.U32.AND P0, PT, R212, RZ, PT ;  /* 0x000000ffd400720c */ /* 0x000fe20003f05070 */
[----:B------:R-:W-:-:S02]  /*13df0*/  IMAD.IADD R219, R72, 0x1, R217 ;  /* 0x0000000148db7824 */ /* 0x000fc400078e02d9 */
[----:B------:R-:W-:Y:S01]  /*13e00*/  IMAD.SHL.U32 R192, R192, 0x2, RZ ;  /* 0x00000002c0c07824 */ /* 0x000fe200078e00ff */
[----:B------:R-:W-:Y:S02]  /*13e10*/  ISETP.NE.AND.EX P0, PT, R213, RZ, PT, P0 ;  /* 0x000000ffd500720c */ /* 0x000fe40003f05300 */
[----:B------:R-:W-:Y:S02]  /*13e20*/  IMNMX R219, RZ, R219, !PT ;  /* 0x000000dbffdb7217 */ /* 0x000fe40007800200 */
[----:B------:R-:W1:Y:S01]  /*13e30*/  LDSM.16.M88.4 R32, [R192+0x6000] ;  /* 0x00600000c020783b */ /* 0x000e620000000200 */
[C---:B------:R-:W-:Y:S02]  /*13e40*/  IADD3 R3, R192.reuse, 0x6000, RZ ;  /* 0x00006000c0037810 */ /* 0x040fe40007ffe0ff */
[----:B------:R-:W-:Y:S01]  /*13e50*/  IADD3 R190, R192, 0x6020, RZ ;  /* 0x00006020c0be7810 */ /* 0x000fe20007ffe0ff */
[----:B------:R-:W3:Y:S01]  /*13e60*/  LDSM.16.M88.4 R24, [R192+0x6800] ;  /* 0x00680000c018783b */ /* 0x000ee20000000200 */
[----:B------:R-:W-:Y:S01]  /*13e70*/  @P1 IADD3 R190, R3, -0x20, RZ ;  /* 0xffffffe003be1810 */ /* 0x000fe20007ffe0ff */
[----:B------:R-:W-:-:S02]  /*13e80*/  IMAD.MOV.U32 R3, RZ, RZ, 0x40 ;  /* 0x00000040ff037424 */ /* 0x000fc400078e00ff */
[----:B------:R-:W2:Y:S01]  /*13e90*/  LDSM.16.M88.4 R12, [R192+0x7000] ;  /* 0x00700000c00c783b */ /* 0x000ea20000000200 */
[C---:B------:R-:W-:Y:S02]  /*13ea0*/  IADD3 R186, R190.reuse, 0x800, RZ ;  /* 0x00000800beba7810 */ /* 0x040fe40007ffe0ff */
        /* <DEDUP_REMOVED lines=8> */
[----:B------:R-:W2:Y:S01]  /*13f30*/  LDSM.16.M88.4 R44, [R190+0x800] ;  /* 0x00080000be2c783b */ /* 0x000ea20000000200 */
[----:B------:R-:W-:-:S02]  /*13f40*/  IADD3 R3, R68, 0x1, -R209 ;  /* 0x0000000144037810 */ /* 0x000fc40007ffe8d1 */
[C---:B------:R-:W-:Y:S01]  /*13f50*/  IADD3 R181, R190.reuse, 0x2800, RZ ;  /* 0x00002800beb57810 */ /* 0x040fe20007ffe0ff */
[----:B------:R-:W2:Y:S01]  /*13f60*/  LDSM.16.M88.4 R84, [R190+0x1000] ;  /* 0x00100000be54783b */ /* 0x000ea20000000200 */
[----:B------:R-:W-:Y:S01]  /*13f70*/  IADD3 R180, R190, 0x3000, RZ ;  /* 0x00003000beb47810 */ /* 0x000fe20007ffe0ff */
[----:B------:R-:W-:Y:S01]  /*13f80*/  IMAD.IADD R3, R2, 0x1, R3 ;  /* 0x0000000102037824 */ /* 0x000fe200078e0203 */
[----:B------:R-:W-:Y:S01]  /*13f90*/  IADD3 R2, R72, 0x8, RZ ;  /* 0x0000000848027810 */ /* 0x000fe20007ffe0ff */
[----:B------:R-:W4:Y:S01]  /*13fa0*/  LDSM.16.M88.4 R60, [R190+0x1800] ;  /* 0x00180000be3c783b */ /* 0x000f220000000200 */
[C---:B------:R-:W-:Y:S02]  /*13fb0*/  IADD3 R179, R190.reuse, 0x3800, RZ ;  /* 0x00003800beb37810 */ /* 0x040fe40007ffe0ff */
[C---:B------:R-:W-:Y:S01]  /*13fc0*/  IADD3 R178, R190.reuse, 0x4000, RZ ;  /* 0x00004000beb27810 */ /* 0x040fe20007ffe0ff */
[----:B------:R-:W-:Y:S01]  /*13fd0*/  LDSM.16.M88.4 R8, [R187+0x6000] ;  /* 0x00600000bb08783b */ /* 0x000fe20000000200 */
[----:B------:R-:W-:Y:S01]  /*13fe0*/  IMAD.IADD R217, R217, 0x1, R2 ;  /* 0x00000001d9d97824 */ /* 0x000fe200078e0202 */
[----:B------:R-:W-:-:S02]  /*13ff0*/  IADD3 R177, R190, 0x4800, RZ ;  /* 0x00004800beb17810 */ /* 0x000fc40007ffe0ff */
[----:B------:R-:W-:Y:S01]  /*14000*/  LDSM.16.M88.4 R40, [R187+0x6800] ;  /* 0x00680000bb28783b */ /* 0x000fe20000000200 */
[C---:B------:R-:W-:Y:S02]  /*14010*/  IADD3 R176, R190.reuse, 0x5000, RZ ;  /* 0x00005000beb07810 */ /* 0x040fe40007ffe0ff */
[----:B------:R-:W-:Y:S01]  /*14020*/  IMNMX R217, RZ, R217, !PT ;  /* 0x000000d9ffd97217 */ /* 0x000fe20007800200 */
[----:B-1----:R-:W-:Y:S01]  /*14030*/  HMMA.16816.F32.BF16 R36, R76, R32, RZ ;  /* 0x000000204c24723c */ /* 0x002fe200000418ff */
[----:B------:R-:W-:Y:S01]  /*14040*/  LDSM.16.M88.4 R92, [R190+0x3000] ;  /* 0x00300000be5c783b */ /* 0x000fe20000000200 */
[----:B------:R-:W-:-:S06]  /*14050*/  IADD3 R135, R190, 0x5800, RZ ;  /* 0x00005800be877810 */ /* 0x000fcc0007ffe0ff */
[C---:B------:R-:W-:Y:S08]  /*14060*/  HMMA.16816.F32.BF16 R32, R76.reuse, R34, RZ ;  /* 0x000000224c20723c */ /* 0x040ff000000418ff */
[C---:B---3--:R-:W-:Y:S08]  /*14070*/  HMMA.16816.F32.BF16 R28, R76.reuse, R24, RZ ;  /* 0x000000184c1c723c */ /* 0x048ff000000418ff */
[C---:B--2---:R-:W-:Y:S08]  /*14080*/  HMMA.16816.F32.BF16 R20, R76.reuse, R12, RZ ;  /* 0x0000000c4c14723c */ /* 0x044ff000000418ff */
[C---:B------:R-:W-:Y:S08]  /*14090*/  HMMA.16816.F32.BF16 R24, R76.reuse, R26, RZ ;  /* 0x0000001a4c18723c */ /* 0x040ff000000418ff */
[C---:B------:R-:W-:Y:S08]  /*140a0*/  HMMA.16816.F32.BF16 R12, R76.reuse, R14, RZ ;  /* 0x0000000e4c0c723c */ /* 0x040ff000000418ff */
[C---:B----4-:R-:W-:Y:S08]  /*140b0*/  HMMA.16816.F32.BF16 R80, R76.reuse, R4, RZ ;  /* 0x000000044c50723c */ /* 0x050ff000000418ff */
[----:B------:R-:W-:Y:S01]  /*140c0*/  HMMA.16816.F32.BF16 R76, R76, R6, RZ ;  /* 0x000000064c4c723c */ /* 0x000fe200000418ff */
[----:B------:R-:W1:Y:S07]  /*140d0*/  LDSM.16.M88.4 R4, [R189] ;  /* 0x00000000bd04783b */ /* 0x000e6e0000000200 */
[C---:B------:R-:W-:Y:S08]  /*140e0*/  HMMA.16816.F32.BF16 R36, R48.reuse, R64, R36 ;  /* 0x000000403024723c */ /* 0x040ff00000041824 */
[C---:B------:R-:W-:Y:S01]  /*140f0*/  HMMA.16816.F32.BF16 R32, R48.reuse, R66, R32 ;  /* 0x000000423020723c */ /* 0x040fe20000041820 */
[----:B------:R-:W2:Y:S07]  /*14100*/  LDSM.16.M88.4 R64, [R187+0x7000] ;  /* 0x00700000bb40783b */ /* 0x000eae0000000200 */
[C---:B------:R-:W-:Y:S08]  /*14110*/  HMMA.16816.F32.BF16 R28, R48.reuse, R44, R28 ;  /* 0x0000002c301c723c */ /* 0x040ff0000004181c */
[C---:B------:R-:W-:Y:S01]  /*14120*/  HMMA.16816.F32.BF16 R24, R48.reuse, R46, R24 ;  /* 0x0000002e3018723c */ /* 0x040fe20000041818 */
[----:B------:R-:W3:Y:S07]  /*14130*/  LDSM.16.M88.4 R44, [R187+0x7800] ;  /* 0x00780000bb2c783b */ /* 0x000eee0000000200 */
[C---:B------:R-:W-:Y:S08]  /*14140*/  HMMA.16816.F32.BF16 R20, R48.reuse, R84, R20 ;  /* 0x000000543014723c */ /* 0x040ff00000041814 */
[C---:B------:R-:W-:Y:S01]  /*14150*/  HMMA.16816.F32.BF16 R12, R48.reuse, R86, R12 ;  /* 0x00000056300c723c */ /* 0x040fe2000004180c */
[----:B------:R-:W-:Y:S07]  /*14160*/  LDSM.16.M88.4 R84, [R190+0x3800] ;  /* 0x00380000be54783b */ /* 0x000fee0000000200 */
[C---:B------:R-:W-:Y:S08]  /*14170*/  HMMA.16816.F32.BF16 R80, R48.reuse, R60, R80 ;  /* 0x0000003c3050723c */ /* 0x040ff00000041850 */
[----:B------:R-:W-:Y:S01]  /*14180*/  HMMA.16816.F32.BF16 R76, R48, R62, R76 ;  /* 0x0000003e304c723c */ /* 0x000fe2000004184c */
[----:B------:R-:W-:Y:S04]  /*14190*/  LDSM.16.M88.4 R60, [R188] ;  /* 0x00000000bc3c783b */ /* 0x000fe80000000200 */
[----:B------:R-:W-:Y:S03]  /*141a0*/  LDSM.16.M88.4 R48, [R183+0x800] ;  /* 0x00080000b730783b */ /* 0x000fe60000000200 */
[C---:B-1----:R-:W-:Y:S08]  /*141b0*/  HMMA.16816.F32.BF16 R36, R4.reuse, R8, R36 ;  /* 0x000000080424723c */ /* 0x042ff00000041824 */
[C---:B------:R-:W-:Y:S01]  /*141c0*/  HMMA.16816.F32.BF16 R32, R4.reuse, R10, R32 ;  /* 0x0000000a0420723c */ /* 0x040fe20000041820 */
[----:B------:R-:W1:Y:S07]  /*141d0*/  LDSM.16.M88.4 R8, [R183] ;  /* 0x00000000b708783b */ /* 0x000e6e0000000200 */
[C---:B------:R-:W-:Y:S08]  /*141e0*/  HMMA.16816.F32.BF16 R28, R4.reuse, R40, R28 ;  /* 0x00000028041c723c */ /* 0x040ff0000004181c */
[C---:B------:R-:W-:Y:S01]  /*141f0*/  HMMA.16816.F32.BF16 R24, R4.reuse, R42, R24 ;  /* 0x0000002a0418723c */ /* 0x040fe20000041818 */
[----:B------:R-:W4:Y:S07]  /*14200*/  LDSM.16.M88.4 R40, [R183+0x1000] ;  /* 0x00100000b728783b */ /* 0x000f2e0000000200 */
[C---:B--2---:R-:W-:Y:S08]  /*14210*/  HMMA.16816.F32.BF16 R20, R4.reuse, R64, R20 ;  /* 0x000000400414723c */ /* 0x044ff00000041814 */
[C---:B------:R-:W-:Y:S01]  /*14220*/  HMMA.16816.F32.BF16 R12, R4.reuse, R66, R12 ;  /* 0x00000042040c723c */ /* 0x040fe2000004180c */
[----:B------:R-:W2:Y:S07]  /*14230*/  LDSM.16.M88.4 R64, [R183+0x1800] ;  /* 0x00180000b740783b */ /* 0x000eae0000000200 */
[C---:B---3--:R-:W-:Y:S08]  /*14240*/  HMMA.16816.F32.BF16 R80, R4.reuse, R44, R80 ;  /* 0x0000002c0450723c */ /* 0x048ff00000041850 */
[----:B------:R-:W-:Y:S01]  /*14250*/  HMMA.16816.F32.BF16 R76, R4, R46, R76 ;  /* 0x0000002e044c723c */ /* 0x000fe2000004184c */
[----:B------:R-:W-:Y:S04]  /*14260*/  LDSM.16.M88.4 R4, [R193+0x2000] ;  /* 0x00200000c104783b */ /* 0x000fe80000000200 */
[----:B------:R-:W3:Y:S03]  /*14270*/  LDSM.16.M88.4 R44, [R192+0x8000] ;  /* 0x00800000c02c783b */ /* 0x000ee60000000200 */
[C---:B-1----:R-:W-:Y:S08]  /*14280*/  HMMA.16816.F32.BF16 R36, R60.reuse, R8, R36 ;  /* 0x000000083c24723c */ /* 0x042ff00000041824 */
[C---:B------:R-:W-:Y:S01]  /*14290*/  HMMA.16816.F32.BF16 R32, R60.reuse, R10, R32 ;  /* 0x0000000a3c20723c */ /* 0x040fe20000041820 */
[----:B------:R-:W1:Y:S07]  /*142a0*/  LDSM.16.M88.4 R8, [R192+0x8800] ;  /* 0x00880000c008783b */ /* 0x000e6e0000000200 */
[C---:B------:R-:W-:Y:S08]  /*142b0*/  HMMA.16816.F32.BF16 R28, R60.reuse, R48, R28 ;  /* 0x000000303c1c723c */ /* 0x040ff0000004181c */
[C---:B------:R-:W-:Y:S01]  /*142c0*/  HMMA.16816.F32.BF16 R24, R60.reuse, R50, R24 ;  /* 0x000000323c18723c */ /* 0x040fe20000041818 */
[----:B------:R-:W1:Y:S07]  /*142d0*/  LDSM.16.M88.4 R48, [R192+0x9000] ;  /* 0x00900000c030783b */ /* 0x000e6e0000000200 */
[C---:B----4-:R-:W-:Y:S08]  /*142e0*/  HMMA.16816.F32.BF16 R20, R60.reuse, R40, R20 ;  /* 0x000000283c14723c */ /* 0x050ff00000041814 */
[C---:B------:R-:W-:Y:S01]  /*142f0*/  HMMA.16816.F32.BF16 R12, R60.reuse, R42, R12 ;  /* 0x0000002a3c0c723c */ /* 0x040fe2000004180c */
[----:B------:R-:W4:Y:S07]  /*14300*/  LDSM.16.M88.4 R40, [R192+0x9800] ;  /* 0x00980000c028783b */ /* 0x000f2e0000000200 */
[C---:B--2---:R-:W-:Y:S08]  /*14310*/  HMMA.16816.F32.BF16 R80, R60.reuse, R64, R80 ;  /* 0x000000403c50723c */ /* 0x044ff00000041850 */
[----:B------:R-:W-:Y:S01]  /*14320*/  HMMA.16816.F32.BF16 R76, R60, R66, R76 ;  /* 0x000000423c4c723c */ /* 0x000fe2000004184c */
[----:B------:R-:W-:Y:S04]  /*14330*/  LDSM.16.M88.4 R64, [R191+0x2000] ;  /* 0x00200000bf40783b */ /* 0x000fe80000000200 */
[----:B------:R-:W-:Y:S03]  /*14340*/  LDSM.16.M88.4 R60, [R187+0x8800] ;  /* 0x00880000bb3c783b */ /* 0x000fe60000000200 */
[C---:B---3--:R-:W-:Y:S08]  /*14350*/  HMMA.16816.F32.BF16 R36, R4.reuse, R44, R36 ;  /* 0x0000002c0424723c */ /* 0x048ff00000041824 */
[C---:B------:R-:W-:Y:S01]  /*14360*/  HMMA.16816.F32.BF16 R32, R4.reuse, R46, R32 ;  /* 0x0000002e0420723c */ /* 0x040fe20000041820 */
[----:B------:R-:W2:Y:S07]  /*14370*/  LDSM.16.M88.4 R44, [R190+0x2000] ;  /* 0x00200000be2c783b */ /* 0x000eae0000000200 */
[C---:B-1----:R-:W-:Y:S08]  /*14380*/  HMMA.16816.F32.BF16 R28, R4.reuse, R8, R28 ;  /* 0x00000008041c723c */ /* 0x042ff0000004181c */
[C---:B------:R-:W-:Y:S01]  /*14390*/  HMMA.16816.F32.BF16 R24, R4.reuse, R10, R24 ;  /* 0x0000000a0418723c */ /* 0x040fe20000041818 */
[----:B------:R-:W1:Y:S07]  /*143a0*/  LDSM.16.M88.4 R8, [R190+0x2800] ;  /* 0x00280000be08783b */ /* 0x000e6e0000000200 */
[C---:B------:R-:W-:Y:S08]  /*143b0*/  HMMA.16816.F32.BF16 R20, R4.reuse, R48, R20 ;  /* 0x000000300414723c */ /* 0x040ff00000041814 */
[C---:B------:R-:W-:Y:S01]  /*143c0*/  HMMA.16816.F32.BF16 R12, R4.reuse, R50, R12 ;  /* 0x00000032040c723c */ /* 0x040fe2000004180c */
[----:B------:R-:W-:Y:S07]  /*143d0*/  LDSM.16.M88.4 R48, [R187+0x9000] ;  /* 0x00900000bb30783b */ /* 0x000fee0000000200 */
[C---:B----4-:R-:W-:Y:S08]  /*143e0*/  HMMA.16816.F32.BF16 R80, R4.reuse, R40, R80 ;  /* 0x000000280450723c */ /* 0x050ff00000041850 */
[----:B------:R-:W-:Y:S01]  /*143f0*/  HMMA.16816.F32.BF16 R76, R4, R42, R76 ;  /* 0x0000002a044c723c */ /* 0x000fe2000004184c */
[----:B------:R-:W-:Y:S04]  /*14400*/  LDSM.16.M88.4 R40, [R189+0x2000] ;  /* 0x00200000bd28783b */ /* 0x000fe80000000200 */
[----:B------:R-:W3:Y:S03]  /*14410*/  LDSM.16.M88.4 R4, [R187+0x8000] ;  /* 0x00800000bb04783b */ /* 0x000ee60000000200 */
[C---:B--2---:R-:W-:Y:S08]  /*14420*/  HMMA.16816.F32.BF16 R36, R64.reuse, R44, R36 ;  /* 0x0000002c4024723c */ /* 0x044ff00000041824 */
[C---:B------:R-:W-:Y:S01]  /*14430*/  HMMA.16816.F32.BF16 R32, R64.reuse, R46, R32 ;  /* 0x0000002e4020723c */ /* 0x040fe20000041820 */
[----:B------:R-:W2:Y:S07]  /*14440*/  LDSM.16.M88.4 R44, [R187+0x9800] ;  /* 0x00980000bb2c783b */ /* 0x000eae0000000200 */
[C---:B-1----:R-:W-:Y:S08]  /*14450*/  HMMA.16816.F32.BF16 R28, R64.reuse, R8, R28 ;  /* 0x00000008401c723c */ /* 0x042ff0000004181c */
[C---:B------:R-:W-:Y:S01]  /*14460*/  HMMA.16816.F32.BF16 R24, R64.reuse, R10, R24 ;  /* 0x0000000a4018723c */ /* 0x040fe20000041818 */
[----:B------:R-:W1:Y:S07]  /*14470*/  LDSM.16.M88.4 R8, [R183+0x2000] ;  /* 0x00200000b708783b */ /* 0x000e6e0000000200 */
[C---:B------:R-:W-:Y:S08]  /*14480*/  HMMA.16816.F32.BF16 R20, R64.reuse, R92, R20 ;  /* 0x0000005c4014723c */ /* 0x040ff00000041814 */
[----:B------:R-:W-:Y:S01]  /*14490*/  HMMA.16816.F32.BF16 R12, R64, R94, R12 ;  /* 0x0000005e400c723c */ /* 0x000fe2000004180c */
[----:B------:R-:W-:Y:S07]  /*144a0*/  LDSM.16.M88.4 R92, [R183+0x3000] ;  /* 0x00300000b75c783b */ /* 0x000fee0000000200 */
[C---:B---3--:R-:W-:Y:S08]  /*144b0*/  HMMA.16816.F32.BF16 R36, R40.reuse, R4, R36 ;  /* 0x000000042824723c */ /* 0x048ff00000041824 */
[----:B------:R-:W-:Y:S01]  /*144c0*/  HMMA.16816.F32.BF16 R32, R40, R6, R32 ;  /* 0x000000062820723c */ /* 0x000fe20000041820 */
[----:B------:R-:W3:Y:S07]  /*144d0*/  LDSM.16.M88.4 R4, [R183+0x2800] ;  /* 0x00280000b704783b */ /* 0x000eee0000000200 */
[C---:B------:R-:W-:Y:S08]  /*144e0*/  HMMA.16816.F32.BF16 R80, R64.reuse, R84, R80 ;  /* 0x000000544050723c */ /* 0x040ff00000041850 */
[----:B------:R-:W-:Y:S01]  /*144f0*/  HMMA.16816.F32.BF16 R76, R64, R86, R76 ;  /* 0x00000056404c723c */ /* 0x000fe2000004184c */
[----:B------:R-:W4:Y:S04]  /*14500*/  LDSM.16.M88.4 R84, [R183+0x3800] ;  /* 0x00380000b754783b */ /* 0x000f280000000200 */
[----:B------:R-:W-:Y:S03]  /*14510*/  LDSM.16.M88.4 R64, [R193+0x4000] ;  /* 0x00400000c140783b */ /* 0x000fe60000000200 */
[C---:B------:R-:W-:Y:S08]  /*14520*/  HMMA.16816.F32.BF16 R28, R40.reuse, R60, R28 ;  /* 0x0000003c281c723c */ /* 0x040ff0000004181c */
[C---:B------:R-:W-:Y:S01]  /*14530*/  HMMA.16816.F32.BF16 R24, R40.reuse, R62, R24 ;  /* 0x0000003e2818723c */ /* 0x040fe20000041818 */
[----:B------:R-:W3:Y:S07]  /*14540*/  LDSM.16.M88.4 R60, [R192+0xa000] ;  /* 0x00a00000c03c783b */ /* 0x000eee0000000200 */
[C---:B------:R-:W-:Y:S08]  /*14550*/  HMMA.16816.F32.BF16 R20, R40.reuse, R48, R20 ;  /* 0x000000302814723c */ /* 0x040ff00000041814 */
[C---:B------:R-:W-:Y:S01]  /*14560*/  HMMA.16816.F32.BF16 R12, R40.reuse, R50, R12 ;  /* 0x00000032280c723c */ /* 0x040fe2000004180c */
[----:B------:R-:W4:Y:S07]  /*14570*/  LDSM.16.M88.4 R48, [R192+0xa800] ;  /* 0x00a80000c030783b */ /* 0x000f2e0000000200 */
[C---:B--2---:R-:W-:Y:S08]  /*14580*/  HMMA.16816.F32.BF16 R80, R40.reuse, R44, R80 ;  /* 0x0000002c2850723c */ /* 0x044ff00000041850 */
[----:B------:R-:W-:Y:S01]  /*14590*/  HMMA.16816.F32.BF16 R76, R40, R46, R76 ;  /* 0x0000002e284c723c */ /* 0x000fe2000004184c */
[----:B------:R-:W2:Y:S04]  /*145a0*/  LDSM.16.M88.4 R44, [R192+0xb000] ;  /* 0x00b00000c02c783b */ /* 0x000ea80000000200 */
[----:B------:R-:W-:Y:S03]  /*145b0*/  LDSM.16.M88.4 R40, [R192+0xb800] ;  /* 0x00b80000c028783b */ /* 0x000fe60000000200 */
[C---:B-1----:R-:W-:Y:S08]  /*145c0*/  HMMA.16816.F32.BF16 R36, R88.reuse, R8, R36 ;  /* 0x000000085824723c */ /* 0x042ff00000041824 */
[C---:B------:R-:W-:Y:S01]  /*145d0*/  HMMA.16816.F32.BF16 R32, R88.reuse, R10, R32 ;  /* 0x0000000a5820723c */ /* 0x040fe20000041820 */
[----:B------:R-:W-:Y:S07]  /*145e0*/  LDSM.16.M88.4 R8, [R191+0x4000] ;  /* 0x00400000bf08783b */ /* 0x000fee0000000200 */
[C---:B---3--:R-:W-:Y:S08]  /*145f0*/  HMMA.16816.F32.BF16 R28, R88.reuse, R4, R28 ;  /* 0x00000004581c723c */ /* 0x048ff0000004181c */
[C---:B------:R-:W-:Y:S01]  /*14600*/  HMMA.16816.F32.BF16 R24, R88.reuse, R6, R24 ;  /* 0x000000065818723c */ /* 0x040fe20000041818 */
[----:B------:R-:W1:Y:S07]  /*14610*/  LDSM.16.M88.4 R4, [R190+0x4000] ;  /* 0x00400000be04783b */ /* 0x000e6e0000000200 */
[C---:B------:R-:W-:Y:S08]  /*14620*/  HMMA.16816.F32.BF16 R20, R88.reuse, R92, R20 ;  /* 0x0000005c5814723c */ /* 0x040ff00000041814 */
[C---:B------:R-:W-:Y:S08]  /*14630*/  HMMA.16816.F32.BF16 R12, R88.reuse, R94, R12 ;  /* 0x0000005e580c723c */ /* 0x040ff0000004180c */
[C---:B----4-:R-:W-:Y:S08]  /*14640*/  HMMA.16816.F32.BF16 R80, R88.reuse, R84, R80 ;  /* 0x000000545850723c */ /* 0x050ff00000041850 */
[----:B------:R-:W-:Y:S01]  /*14650*/  HMMA.16816.F32.BF16 R84, R88, R86, R76 ;  /* 0x000000565854723c */ /* 0x000fe2000004184c */
[----:B------:R-:W3:Y:S04]  /*14660*/  LDSM.16.M88.4 R76, [R190+0x4800] ;  /* 0x00480000be4c783b */ /* 0x000ee80000000200 */
[----:B------:R-:W-:Y:S03]  /*14670*/  LDSM.16.M88.4 R88, [R183+0x5000] ;  /* 0x00500000b758783b */ /* 0x000fe60000000200 */
[C---:B------:R-:W-:Y:S08]  /*14680*/  HMMA.16816.F32.BF16 R36, R64.reuse, R60, R36 ;  /* 0x0000003c4024723c */ /* 0x040ff00000041824 */
[C---:B------:R-:W-:Y:S01]  /*14690*/  HMMA.16816.F32.BF16 R32, R64.reuse, R62, R32 ;  /* 0x0000003e4020723c */ /* 0x040fe20000041820 */
[----:B------:R-:W-:Y:S07]  /*146a0*/  LDSM.16.M88.4 R60, [R190+0x5800] ;  /* 0x00580000be3c783b */ /* 0x000fee0000000200 */
[C---:B------:R-:W-:Y:S08]  /*146b0*/  HMMA.16816.F32.BF16 R28, R64.reuse, R48, R28 ;  /* 0x00000030401c723c */ /* 0x040ff0000004181c */
[C---:B------:R-:W-:Y:S01]  /*146c0*/  HMMA.16816.F32.BF16 R24, R64.reuse, R50, R24 ;  /* 0x000000324018723c */ /* 0x040fe20000041818 */
[----:B------:R-:W4:Y:S07]  /*146d0*/  LDSM.16.M88.4 R48, [R190+0x5000] ;  /* 0x00500000be30783b */ /* 0x000f2e0000000200 */
[C---:B--2---:R-:W-:Y:S08]  /*146e0*/  HMMA.16816.F32.BF16 R20, R64.reuse, R44, R20 ;  /* 0x0000002c4014723c */ /* 0x044ff00000041814 */
[----:B------:R-:W-:Y:S01]  /*146f0*/  HMMA.16816.F32.BF16 R12, R64, R46, R12 ;  /* 0x0000002e400c723c */ /* 0x000fe2000004180c */
[----:B------:R-:W-:Y:S07]  /*14700*/  LDSM.16.M88.4 R44, [R189+0x4000] ;  /* 0x00400000bd2c783b */ /* 0x000fee0000000200 */
[C---:B-1----:R-:W-:Y:S08]  /*14710*/  HMMA.16816.F32.BF16 R36, R8.reuse, R4, R36 ;  /* 0x000000040824723c */ /* 0x042ff00000041824 */
[----:B------:R-:W-:Y:S01]  /*14720*/  HMMA.16816.F32.BF16 R32, R8, R6, R32 ;  /* 0x000000060820723c */ /* 0x000fe20000041820 */
[----:B------:R-:W1:Y:S07]  /*14730*/  LDSM.16.M88.4 R4, [R187+0xa800] ;  /* 0x00a80000bb04783b */ /* 0x000e6e0000000200 */
[C---:B------:R-:W-:Y:S08]  /*14740*/  HMMA.16816.F32.BF16 R80, R64.reuse, R40, R80 ;  /* 0x000000284050723c */ /* 0x040ff00000041850 */
[----:B------:R-:W-:Y:S01]  /*14750*/  HMMA.16816.F32.BF16 R84, R64, R42, R84 ;  /* 0x0000002a4054723c */ /* 0x000fe20000041854 */
[----:B------:R-:W2:Y:S04]  /*14760*/  LDSM.16.M88.4 R40, [R187+0xa000] ;  /* 0x00a00000bb28783b */ /* 0x000ea80000000200 */
        /* <DEDUP_REMOVED lines=8> */
[----:B------:R-:W-:Y:S01]  /*147f0*/  HMMA.16816.F32.BF16 R84, R8, R62, R84 ;  /* 0x0000003e0854723c */ /* 0x000fe20000041854 */
[----:B------:R-:W-:Y:S04]  /*14800*/  LDSM.16.M88.4 R60, [R183+0x4000] ;  /* 0x00400000b73c783b */ /* 0x000fe80000000200 */
[----:B------:R-:W-:Y:S03]  /*14810*/  LDSM.16.M88.4 R8, [R183+0x4800] ;  /* 0x00480000b708783b */ /* 0x000fe60000000200 */
[C---:B-1----:R-:W-:Y:S08]  /*14820*/  HMMA.16816.F32.BF16 R28, R44.reuse, R4, R28 ;  /* 0x000000042c1c723c */ /* 0x042ff0000004181c */
[----:B------:R-:W-:Y:S01]  /*14830*/  HMMA.16816.F32.BF16 R24, R44, R6, R24 ;  /* 0x000000062c18723c */ /* 0x000fe20000041818 */
[----:B------:R-:W1:Y:S01]  /*14840*/  LDSM.16.M88.4 R4, [R183+0x5800] ;  /* 0x00580000b704783b */ /* 0x000e620000000200 */
[----:B------:R-:W-:-:S06]  /*14850*/  DEPBAR.LE SB0, 0x0 ;  /* 0x000080000000791a */ /* 0x000fcc0000000000 */
[C---:B--2---:R-:W-:Y:S08]  /*14860*/  HMMA.16816.F32.BF16 R36, R44.reuse, R40, R36 ;  /* 0x000000282c24723c */ /* 0x044ff00000041824 */
[C---:B---3--:R-:W-:Y:S08]  /*14870*/  HMMA.16816.F32.BF16 R80, R44.reuse, R48, R80 ;  /* 0x000000302c50723c */ /* 0x048ff00000041850 */
[C---:B------:R-:W-:Y:S08]  /*14880*/  HMMA.16816.F32.BF16 R32, R44.reuse, R42, R32 ;  /* 0x0000002a2c20723c */ /* 0x040ff00000041820 */
[C---:B------:R-:W-:Y:S08]  /*14890*/  HMMA.16816.F32.BF16 R20, R44.reuse, R64, R20 ;  /* 0x000000402c14723c */ /* 0x040ff00000041814 */
[C---:B------:R-:W-:Y:S08]  /*148a0*/  HMMA.16816.F32.BF16 R12, R44.reuse, R66, R12 ;  /* 0x000000422c0c723c */ /* 0x040ff0000004180c */
[----:B------:R-:W-:Y:S08]  /*148b0*/  HMMA.16816.F32.BF16 R84, R44, R50, R84 ;  /* 0x000000322c54723c */ /* 0x000ff00000041854 */
[C---:B-1----:R-:W-:Y:S07]  /*148c0*/  HMMA.16816.F32.BF16 R80, R76.reuse, R4, R80 ;  /* 0x000000044c50723c */ /* 0x042fee0000041850 */
[----:B------:R-:W-:Y:S01]  /*148d0*/  IMAD.IADD R5, R72, 0x1, R3 ;  /* 0x0000000148057824 */ /* 0x000fe200078e0203 */
[----:B------:R-:W-:Y:S01]  /*148e0*/  HMMA.16816.F32.BF16 R36, R76, R60, R36 ;  /* 0x0000003c4c24723c */ /* 0x000fe20000041824 */
[----:B------:R-:W-:-:S03]  /*148f0*/  IMAD.IADD R3, R3, 0x1, R2 ;  /* 0x0000000103037824 */ /* 0x000fc600078e0202 */
[-C--:B------:R-:W-:Y:S02]  /*14900*/  IMNMX R218, R5, R68.reuse, PT ;  /* 0x0000004405da7217 */ /* 0x080fe40003800200 */
[----:B------:R-:W-:Y:S02]  /*14910*/  IMNMX R216, R3, R68, PT ;  /* 0x0000004403d87217 */ /* 0x000fe40003800200 */
[C---:B------:R-:W-:Y:S08]  /*14920*/  HMMA.16816.F32.BF16 R32, R76.reuse, R62, R32 ;  /* 0x0000003e4c20723c */ /* 0x040ff00000041820 */
[C---:B------:R-:W-:Y:S08]  /*14930*/  HMMA.16816.F32.BF16 R28, R76.reuse, R8, R28 ;  /* 0x000000084c1c723c */ /* 0x040ff0000004181c */
[C---:B------:R-:W-:Y:S08]  /*14940*/  HMMA.16816.F32.BF16 R24, R76.reuse, R10, R24 ;  /* 0x0000000a4c18723c */ /* 0x040ff00000041818 */
[C---:B------:R-:W-:Y:S08]  /*14950*/  HMMA.16816.F32.BF16 R20, R76.reuse, R88, R20 ;  /* 0x000000584c14723c */ /* 0x040ff00000041814 */
[C---:B------:R-:W-:Y:S08]  /*14960*/  HMMA.16816.F32.BF16 R12, R76.reuse, R90, R12 ;  /* 0x0000005a4c0c723c */ /* 0x040ff0000004180c */
[----:B------:R-:W-:Y:S01]  /*14970*/  HMMA.16816.F32.BF16 R84, R76, R6, R84 ;  /* 0x000000064c54723c */ /* 0x000fe20000041854 */
[----:B------:R-:W-:Y:S06]  /*14980*/  BAR.SYNC.DEFER_BLOCKING 0x0 ;  /* 0x0000000000007b1d */ /* 0x000fec0000010000 */
[----:B------:R-:W-:Y:S01]  /*14990*/  @!UPT UIADD3 URZ, URZ, URZ, URZ ;  /* 0x0000003f3f3ff290 */ /* 0x000fe2000fffe03f */
[----:B------:R-:W-:Y:S11]  /*149a0*/  @!P5 BRA `(.L_x_2426) ;  /* 0x00000a200000d947 */ /* 0x000ff60003800000 */
[----:B------:R-:W-:Y:S01]  /*149b0*/  BSSY B0, `(.L_x_2427) ;  /* 0x0000041000007945 */ /* 0x000fe20003800000 */
[----:B------:R-:W-:Y:S05]  /*149c0*/  @!P0 BRA `(.L_x_2428) ;  /* 0x000003c000008947 */ /* 0x000fea0003800000 */
[----:B------:R-:W2:Y:S01]  /*149d0*/  LD.E R4, [R18.64+0x170] ;  /* 0x0001700612047980 */ /* 0x000ea2000c101900 */
[----:B------:R-:W-:-:S02]  /*149e0*/  IADD3 R9, R17, -0x40, RZ ;  /* 0xffffffc011097810 */ /* 0x000fc40007ffe0ff */
[----:B------:R-:W-:Y:S02]  /*149f0*/  IABS R6, R17 ;  /* 0x0000001100067213 */ /* 0x000fe40000000000 */
[-C--:B--2---:R-:W-:Y:S02]  /*14a00*/  IABS R5, R4.reuse ;  /* 0x0000000400057213 */ /* 0x084fe40000000000 */
        /* <DEDUP_REMOVED lines=14> */
[----:B------:R-:W-:Y:S02]  /*14af0*/  IMAD.HI.U32 R8, R11, R6, RZ ;  /* 0x000000060b087227 */ /* 0x000fe400078e00ff */
[----:B------:R-:W2:Y:S02]  /*14b00*/  LD.E.64 R10, [R18.64+0x20] ;  /* 0x00002006120a7980 */ /* 0x000ea4000c101b00 */
        /* <DEDUP_REMOVED lines=8> */
[----:B------:R-:W-:Y:S02]  /*14b90*/  ISETP.GE.U32.AND P6, PT, R6, R5, PT ;  /* 0x000000050600720c */ /* 0x000fe40003fc6070 */
[----:B------:R-:W-:Y:S02]  /*14ba0*/  LOP3.LUT R2, R17, R4, RZ, 0x3c, !PT ;  /* 0x0000000411027212 */ /* 0x000fe400078e3cff */
[----:B------:R-:W-:-:S02]  /*14bb0*/  @!P3 IADD3 R8, R8, 0x1, RZ ;  /* 0x000000010808b810 */ /* 0x000fc40007ffe0ff */
[----:B------:R-:W-:Y:S02]  /*14bc0*/  ISETP.GE.AND P3, PT, R2, RZ, PT ;  /* 0x000000ff0200720c */ /* 0x000fe40003f66270 */
[----:B------:R-:W-:Y:S02]  /*14bd0*/  ISETP.NE.AND P2, PT, R4, RZ, PT ;  /* 0x000000ff0400720c */ /* 0x000fe40003f45270 */
[----:B------:R-:W-:Y:S02]  /*14be0*/  LOP3.LUT R6, RZ, R4, RZ, 0x33, !PT ;  /* 0x00000004ff067212 */ /* 0x000fe400078e33ff */
        /* <DEDUP_REMOVED lines=8> */
[C---:B------:R-:W-:Y:S01]  /*14c70*/  IMAD.WIDE R40, R3.reuse, 0x4, R212 ;  /* 0x0000000403287825 */ /* 0x040fe200078e02d4 */
[----:B------:R-:W4:Y:S04]  /*14c80*/  LD.E R5, [R42.64] ;  /* 0x000000062a057980 */ /* 0x000f28000c101900 */
[----:B------:R-:W4:Y:S01]  /*14c90*/  LD.E R6, [R40.64] ;  /* 0x0000000628067980 */ /* 0x000f22000c101900 */
[----:B------:R-:W-:-:S05]  /*14ca0*/  IADD3 R3, R3, -R2, RZ ;  /* 0x8000000203037210 */ /* 0x000fca0007ffe0ff */
[----:B------:R-:W-:-:S05]  /*14cb0*/  IMAD R4, R4, R3, -0x40 ;  /* 0xffffffc004047424 */ /* 0x000fca00078e0203 */
[----:B------:R-:W-:Y:S01]  /*14cc0*/  SHF.R.S32.HI R3, RZ, 0x1f, R4 ;  /* 0x0000001fff037819 */ /* 0x000fe20000011404 */
[----:B---3--:R-:W-:-:S04]  /*14cd0*/  IMAD R2, R9, R4, RZ ;  /* 0x0000000409027224 */ /* 0x008fc800078e02ff */
[C---:B------:R-:W-:Y:S02]  /*14ce0*/  IMAD R2, R8.reuse, R3, R2 ;  /* 0x0000000308027224 */ /* 0x040fe400078e0202 */
[----:B----4-:R-:W-:Y:S02]  /*14cf0*/  IMAD.IADD R5, R5, 0x1, -R6 ;  /* 0x0000000105057824 */ /* 0x010fe400078e0a06 */
[----:B------:R-:W-:-:S03]  /*14d00*/  IMAD.WIDE.U32 R6, R8, R4, RZ ;  /* 0x0000000408067225 */ /* 0x000fc600078e00ff */
[----:B------:R-:W-:Y:S01]  /*14d10*/  SHF.R.S32.HI R4, RZ, 0x1f, R5 ;  /* 0x0000001fff047819 */ /* 0x000fe20000011405 */
[----:B--2---:R-:W-:Y:S02]  /*14d20*/  IMAD R3, R11, R5, RZ ;  /* 0x000000050b037224 */ /* 0x004fe400078e02ff */
[----:B------:R-:W-:Y:S02]  /*14d30*/  IMAD.IADD R7, R7, 0x1, R2 ;  /* 0x0000000107077824 */ /* 0x000fe400078e0202 */
[----:B------:R-:W-:Y:S02]  /*14d40*/  IMAD R3, R10, R4, R3 ;  /* 0x000000040a037224 */ /* 0x000fe400078e0203 */
[----:B------:R-:W-:-:S05]  /*14d50*/  IMAD.WIDE.U32 R6, R5, R10, R6 ;  /* 0x0000000a05067225 */ /* 0x000fca00078e0006 */
[----:B------:R-:W-:Y:S01]  /*14d60*/  IADD3 R4, R7, R3, RZ ;  /* 0x0000000307047210 */ /* 0x000fe20007ffe0ff */
[----:B------:R-:W-:Y:S01]  /*14d70*/  IMAD.MOV.U32 R3, RZ, RZ, R6 ;  /* 0x000000ffff037224 */ /* 0x000fe200078e0006 */
[----:B------:R-:W-:Y:S05]  /*14d80*/  BRA `(.L_x_2429) ;  /* 0x0000003000007947 */ /* 0x000fea0003800000 */
.L_x_2428:
[----:B------:R-:W2:Y:S02]  /*14d90*/  LD.E R3, [R18.64+0x38] ;  /* 0x0000380612037980 */ /* 0x000ea4000c101900 */
[----:B--2---:R-:W-:-:S04]  /*14da0*/  LEA R3, -R3, RZ, 0x6 ;  /* 0x000000ff03037211 */ /* 0x004fc800078e31ff */
[----:B------:R-:W-:Y:S02]  /*14db0*/  SHF.R.S32.HI R4, RZ, 0x1f, R3 ;  /* 0x0000001fff047819 */ /* 0x000fe40000011403 */
.L_x_2429:
[----:B------:R-:W-:Y:S05]  /*14dc0*/  BSYNC B0 ;  /* 0x0000000000007941 */ /* 0x000fea0003800000 */
.L_x_2427:
[C---:B------:R-:W-:Y:S02]  /*14dd0*/  LOP3.LUT P6, RZ, R214.reuse, 0x1, RZ, 0xc0, !PT ;  /* 0x00000001d6ff7812 */ /* 0x040fe400078cc0ff */
[C---:B------:R-:W-:Y:S02]  /*14de0*/  LOP3.LUT P4, RZ, R214.reuse, 0x2, RZ, 0xc0, !PT ;  /* 0x00000002d6ff7812 */ /* 0x040fe4000788c0ff */
[----:B------:R-:W-:Y:S02]  /*14df0*/  LOP3.LUT P3, RZ, R214, 0x4, RZ, 0xc0, !PT ;  /* 0x00000004d6ff7812 */ /* 0x000fe4000786c0ff */
[C---:B------:R-:W-:Y:S02]  /*14e00*/  LEA R40, P2, R3.reuse, R204, 0x1 ;  /* 0x000000cc03287211 */ /* 0x040fe400078408ff */
[C---:B------:R-:W-:Y:S02]  /*14e10*/  IADD3 R5, P1, R3.reuse, R200, RZ ;  /* 0x000000c803057210 */ /* 0x040fe40007f3e0ff */
[----:B------:R-:W-:-:S03]  /*14e20*/  LEA.HI.X R41, R3, R203, R4, 0x1, P2 ;  /* 0x000000cb03297211 */ /* 0x000fc600010f0c04 */
        /* <DEDUP_REMOVED lines=9> */
[C---:B------:R-:W-:Y:S02]  /*14ec0*/  @P4 LEA.HI.X R9, R5.reuse, R203, R4, 0x1, P2 ;  /* 0x000000cb05094211 */ /* 0x040fe400010f0c04 */
[C---:B------:R-:W-:Y:S02]  /*14ed0*/  @P3 LEA R6, P1, R5.reuse, R204, 0x1 ;  /* 0x000000cc05063211 */ /* 0x040fe400078208ff */
[----:B------:R-:W-:-:S02]  /*14ee0*/  IADD3 R3, P2, R5, R200, RZ ;  /* 0x000000c805037210 */ /* 0x000fc40007f5e0ff */
[----:B------:R-:W-:Y:S02]  /*14ef0*/  @P3 LEA.HI.X R7, R5, R203, R4, 0x1, P1 ;  /* 0x000000cb05073211 */ /* 0x000fe400008f0c04 */
[CC--:B------:R-:W-:Y:S01]  /*14f00*/  @P6 LEA R46, P1, R3.reuse, R204.reuse, 0x1 ;  /* 0x000000cc032e6211 */ /* 0x0c0fe200078208ff */
[----:B------:R-:W-:Y:S01]  /*14f10*/  IMAD.X R4, R4, 0x1, R201, P2 ;  /* 0x0000000104047824 */ /* 0x000fe200010e06c9 */
[----:B------:R-:W-:-:S04]  /*14f20*/  @P4 LEA R44, P2, R3, R204, 0x1 ;  /* 0x000000cc032c4211 */ /* 0x000fc800078408ff */
[CCC-:B------:R-:W-:Y:S02]  /*14f30*/  @P6 LEA.HI.X R47, R3.reuse, R203.reuse, R4.reuse, 0x1, P1 ;  /* 0x000000cb032f6211 */ /* 0x1c0fe400008f0c04 */
[CCC-:B------:R-:W-:Y:S02]  /*14f40*/  @P4 LEA.HI.X R45, R3.reuse, R203.reuse, R4.reuse, 0x1, P2 ;  /* 0x000000cb032d4211 */ /* 0x1c0fe400010f0c04 */
[C---:B------:R-:W-:Y:S02]  /*14f50*/  @P3 LEA R42, P1, R3.reuse, R204, 0x1 ;  /* 0x000000cc032a3211 */ /* 0x040fe400078208ff */
[C---:B------:R-:W-:Y:S02]  /*14f60*/  IADD3 R2, P2, R3.reuse, R200, RZ ;  /* 0x000000c803027210 */ /* 0x040fe40007f5e0ff */
[----:B------:R-:W-:Y:S01]  /*14f70*/  @P3 LEA.HI.X R43, R3, R203, R4, 0x1, P1 ;  /* 0x000000cb032b3211 */ /* 0x000fe200008f0c04 */
[----:B------:R-:W-:Y:S01]  /*14f80*/  @P4 IMAD.MOV.U32 R3, RZ, RZ, R41 ;  /* 0x000000ffff034224 */ /* 0x000fe200078e0029 */
[-C--:B------:R-:W-:Y:S01]  /*14f90*/  @P6 LEA R50, P1, R2, R204.reuse, 0x1 ;  /* 0x000000cc02326211 */ /* 0x080fe200078208ff */
[----:B------:R-:W-:Y:S01]  /*14fa0*/  IMAD.X R4, R4, 0x1, R201, P2 ;  /* 0x0000000104047824 */ /* 0x000fe200010e06c9 */
[----:B------:R-:W-:-:S04]  /*14fb0*/  @P4 LEA R48, P2, R2, R204, 0x1 ;  /* 0x000000cc02304211 */ /* 0x000fc800078408ff */
[CC--:B------:R-:W-:Y:S02]  /*14fc0*/  @P6 LEA.HI.X R51, R2.reuse, R203.reuse, R4, 0x1, P1 ;  /* 0x000000cb02336211 */ /* 0x0c0fe400008f0c04 */
[C---:B------:R-:W-:Y:S01]  /*14fd0*/  @P3 LEA R52, P1, R2.reuse, R204, 0x1 ;  /* 0x000000cc02343211 */ /* 0x040fe200078208ff */
[----:B------:R-:W-:Y:S01]  /*14fe0*/  IMAD.MOV.U32 R204, RZ, RZ, R40 ;  /* 0x000000ffffcc7224 */ /* 0x000fe200078e0028 */
[CCC-:B------:R-:W-:Y:S02]  /*14ff0*/  @P4 LEA.HI.X R49, R2.reuse, R203.reuse, R4.reuse, 0x1, P2 ;  /* 0x000000cb02314211 */ /* 0x1c0fe400010f0c04 */
[----:B------:R-:W-:Y:S01]  /*15000*/  @P3 LEA.HI.X R53, R2, R203, R4, 0x1, P1 ;  /* 0x000000cb02353211 */ /* 0x000fe200008f0c04 */
[----:B------:R-:W-:Y:S02]  /*15010*/  @P4 IMAD.MOV.U32 R2, RZ, RZ, R40 ;  /* 0x000000ffff024224 */ /* 0x000fe400078e0028 */
[----:B------:R-:W-:-:S03]  /*15020*/  IMAD.MOV.U32 R203, RZ, RZ, R41 ;  /* 0x000000ffffcb7224 */ /* 0x000fc600078e0029 */
[----:B------:R-:W-:Y:S01]  /*15030*/  @!PT LDS RZ, [RZ] ;  /* 0x00000000fffff984 */ /* 0x000fe20000000800 */
[----:B------:R-:W-:Y:S01]  /*15040*/  @!PT LDS RZ, [RZ] ;  /* 0x00000000fffff984 */ /* 0x000fe20000000800 */
[----:B------:R-:W-:Y:S01]  /*15050*/  @!PT LDS RZ, [RZ] ;  /* 0x00000000fffff984 */ /* 0x000fe20000000800 */
[----:B------:R2:W-:Y:S04]  /*15060*/  @P4 LDGSTS.E.BYPASS.LTC128B.128 [R211+0x8000], [R2.64+0x80] ;  /* 0x0800008002d34fae */ /* 0x0005e8000b901d46 */
[----:B------:R1:W-:Y:S01]  /*15070*/  @!P4 STS.128 [R211+0x8000], RZ ;  /* 0x008000ffd300c388 */ /* 0x0003e20000000c00 */
[----:B--2---:R-:W-:Y:S02]  /*15080*/  @P3 IMAD.MOV.U32 R2, RZ, RZ, R40 ;  /* 0x000000ffff023224 */ /* 0x004fe400078e0028 */
[----:B------:R-:W-:-:S05]  /*15090*/  @P3 IMAD.MOV.U32 R3, RZ, RZ, R41 ;  /* 0x000000ffff033224 */ /* 0x000fca00078e0029 */
        /* <DEDUP_REMOVED lines=51> */
.L_x_2426:
[----:B------:R-:W-:Y:S05]  /*153d0*/  BSYNC B1 ;  /* 0x0000000000017941 */ /* 0x000fea0003800000 */
.L_x_2425:
[----:B------:R2:W3:Y:S01]  /*153e0*/  LD.E R167, [R18.64+0xdc] ;  /* 0x0000dc0612a77980 */ /* 0x0004e2000c101900 */
[----:B------:R-:W-:-:S02]  /*153f0*/  IMAD.IADD R17, R17, 0x1, R0 ;  /* 0x0000000111117824 */ /* 0x000fc400078e0200 */
[----:B------:R-:W-:-:S03]  /*15400*/  IMAD.SHL.U32 R197, R55, 0x2, RZ ;  /* 0x0000000237c57824 */ /* 0x000fc600078e00ff */
[C---:B-1----:R-:W-:Y:S01]  /*15410*/  IADD3 R3, R17.reuse, 0x1, RZ ;  /* 0x0000000111037810 */ /* 0x042fe20007ffe0ff */
[--C-:B------:R-:W-:Y:S01]  /*15420*/  IMAD R195, R54, 0x2, R197.reuse ;  /* 0x0000000236c37824 */ /* 0x100fe200078e02c5 */
[-C--:B------:R-:W-:Y:S01]  /*15430*/  ISETP.GE.AND P3, PT, R17, R219.reuse, PT ;  /* 0x000000db1100720c */ /* 0x080fe20003f66270 */
[----:B------:R-:W-:Y:S01]  /*15440*/  IMAD R196, R56, 0x2, R197 ;  /* 0x0000000238c47824 */ /* 0x000fe200078e02c5 */
[C---:B------:R-:W-:Y:S01]  /*15450*/  ISETP.GE.AND P6, PT, R3.reuse, R219, PT ;  /* 0x000000db0300720c */ /* 0x040fe20003fc6270 */
[----:B------:R-:W-:Y:S01]  /*15460*/  LDSM.16.MT88.4 R40, [R197+0xe000] ;  /* 0x00e00000c528783b */ /* 0x000fe20000004200 */
[----:B------:R-:W-:Y:S01]  /*15470*/  ISETP.GE.AND P1, PT, R3, R217, PT ;  /* 0x000000d90300720c */ /* 0x000fe20003f26270 */
[----:B------:R-:W-:Y:S01]  /*15480*/  IMAD R194, R54, 0x2, R196 ;  /* 0x0000000236c27824 */ /* 0x000fe200078e02c4 */
[C---:B------:R-:W-:Y:S01]  /*15490*/  ISETP.GE.OR P3, PT, R17.reuse, R218, !P3 ;  /* 0x000000da1100720c */ /* 0x040fe20005f66670 */
[----:B------:R-:W-:Y:S01]  /*154a0*/  LDSM.16.MT88.4 R56, [R195+0xe000] ;  /* 0x00e00000c338783b */ /* 0x000fe20000004200 */
[----:B------:R-:W-:-:S02]  /*154b0*/  IADD3 R2, R17, 0x8, RZ ;  /* 0x0000000811027810 */ /* 0x000fc40007ffe0ff */
[C---:B------:R-:W-:Y:S01]  /*154c0*/  ISETP.GE.OR P6, PT, R3.reuse, R218, !P6 ;  /* 0x000000da0300720c */ /* 0x040fe200077c6670 */
[----:B------:R-:W-:Y:S01]  /*154d0*/  LDSM.16.MT88.4 R124, [R197+0xc000] ;  /* 0x00c00000c57c783b */ /* 0x000fe20000004200 */
[----:B------:R-:W-:Y:S02]  /*154e0*/  ISETP.GE.OR P1, PT, R3, R216, !P1 ;  /* 0x000000d80300720c */ /* 0x000fe40004f26670 */
[C---:B------:R-:W-:Y:S01]  /*154f0*/  IADD3 R3, R17.reuse, 0x9, RZ ;  /* 0x0000000911037810 */ /* 0x040fe20007ffe0ff */
[----:B------:R-:W-:Y:S01]  /*15500*/  LDSM.16.MT88.4 R116, [R196+0xc000] ;  /* 0x00c00000c474783b */ /* 0x000fe20000004200 */
[----:B------:R-:W-:Y:S02]  /*15510*/  FSEL R36, R36, -INF , !P3 ;  /* 0xff80000024247808 */ /* 0x000fe40005800000 */
[----:B------:R-:W-:Y:S01]  /*15520*/  ISETP.GE.AND P2, PT, R17, R217, PT ;  /* 0x000000d91100720c */ /* 0x000fe20003f46270 */
[----:B------:R-:W-:Y:S01]  /*15530*/  LDSM.16.MT88.4 R108, [R195+0xc000] ;  /* 0x00c00000c36c783b */ /* 0x000fe20000004200 */
[----:B------:R-:W-:-:S02]  /*15540*/  ISETP.GE.AND P4, PT, R2, R219, PT ;  /* 0x000000db0200720c */ /* 0x000fc40003f86270 */
[----:B------:R-:W-:Y:S01]  /*15550*/  ISETP.GE.AND P3, PT, R2, R217, PT ;  /* 0x000000d90200720c */ /* 0x000fe20003f66270 */
[----:B------:R-:W-:Y:S01]  /*15560*/  LDSM.16.MT88.4 R100, [R194+0xc000] ;  /* 0x00c00000c264783b */ /* 0x000fe20000004200 */
[----:B------:R-:W-:Y:S02]  /*15570*/  FSEL R37, R37, -INF , !P6 ;  /* 0xff80000025257808 */ /* 0x000fe40007000000 */
[----:B------:R-:W-:Y:S01]  /*15580*/  FSEL R39, R39, -INF , !P1 ;  /* 0xff80000027277808 */ /* 0x000fe20004800000 */
[----:B------:R-:W-:Y:S01]  /*15590*/  LDSM.16.MT88.4 R48, [R196+0xe000] ;  /* 0x00e00000c430783b */ /* 0x000fe20000004200 */
[C---:B------:R-:W-:Y:S02]  /*155a0*/  ISETP.GE.AND P6, PT, R3.reuse, R219, PT ;  /* 0x000000db0300720c */ /* 0x040fe40003fc6270 */
[----:B------:R-:W-:Y:S01]  /*155b0*/  ISETP.GE.AND P1, PT, R3, R217, PT ;  /* 0x000000d90300720c */ /* 0x000fe20003f26270 */
[----:B------:R-:W-:Y:S01]  /*155c0*/  LDSM.16.MT88.4 R64, [R194+0xe000] ;  /* 0x00e00000c240783b */ /* 0x000fe20000004200 */
[----:B------:R-:W-:-:S02]  /*155d0*/  ISETP.GE.OR P2, PT, R17, R216, !P2 ;  /* 0x000000d81100720c */ /* 0x000fc40005746670 */
[C---:B------:R-:W-:Y:S01]  /*155e0*/  ISETP.GE.OR P4, PT, R2.reuse, R218, !P4 ;  /* 0x000000da0200720c */ /* 0x040fe20006786670 */
[----:B------:R-:W-:Y:S01]  /*155f0*/  LDSM.16.MT88.4 R72, [R197+0x10000] ;  /* 0x01000000c548783b */ /* 0x000fe20000004200 */
[----:B------:R-:W-:Y:S02]  /*15600*/  ISETP.GE.OR P3, PT, R2, R216, !P3 ;  /* 0x000000d80200720c */ /* 0x000fe40005f66670 */
[----:B------:R-:W-:Y:S01]  /*15610*/  IADD3 R2, R17, 0x10, RZ ;  /* 0x0000001011027810 */ /* 0x000fe20007ffe0ff */
[----:B------:R-:W-:Y:S01]  /*15620*/  LDSM.16.MT88.4 R88, [R195+0x10000] ;  /* 0x01000000c358783b */ /* 0x000fe20000004200 */
[C---:B------:R-:W-:Y:S02]  /*15630*/  ISETP.GE.OR P6, PT, R3.reuse, R218, !P6 ;  /* 0x000000da0300720c */ /* 0x040fe400077c6670 */
[----:B------:R-:W-:Y:S01]  /*15640*/  ISETP.GE.OR P1, PT, R3, R216, !P1 ;  /* 0x000000d80300720c */ /* 0x000fe20004f26670 */
[----:B------:R-:W-:Y:S01]  /*15650*/  LDSM.16.MT88.4 R8, [R197+0xe800] ;  /* 0x00e80000c508783b */ /* 0x000fe20000004200 */
[----:B------:R-:W-:-:S02]  /*15660*/  IADD3 R3, R17, 0x11, RZ ;  /* 0x0000001111037810 */ /* 0x000fc40007ffe0ff */
[----:B------:R-:W-:Y:S01]  /*15670*/  FSEL R38, R38, -INF , !P2 ;  /* 0xff80000026267808 */ /* 0x000fe20005000000 */
[----:B------:R-:W-:Y:S01]  /*15680*/  LDSM.16.MT88.4 R136, [R196+0xc800] ;  /* 0x00c80000c488783b */ /* 0x000fe20000004200 */
[----:B------:R-:W-:Y:S02]  /*15690*/  FSEL R32, R32, -INF , !P4 ;  /* 0xff80000020207808 */ /* 0x000fe40006000000 */
[C---:B------:R-:W-:Y:S02]  /*156a0*/  ISETP.GE.AND P2, PT, R2.reuse, R219, PT ;  /* 0x000000db0200720c */ /* 0x040fe40003f46270 */
[----:B------:R-:W-:Y:S02]  /*156b0*/  ISETP.GE.AND P4, PT, R2, R217, PT ;  /* 0x000000d90200720c */ /* 0x000fe40003f86270 */
[----:B------:R-:W-:Y:S02]  /*156c0*/  FSEL R33, R33, -INF , !P6 ;  /* 0xff80000021217808 */ /* 0x000fe40007000000 */
[----:B------:R-:W-:-:S02]  /*156d0*/  FSEL R35, R35, -INF , !P1 ;  /* 0xff80000023237808 */ /* 0x000fc40004800000 */
[C---:B------:R-:W-:Y:S02]  /*156e0*/  ISETP.GE.AND P6, PT, R3.reuse, R219, PT ;  /* 0x000000db0300720c */ /* 0x040fe40003fc6270 */
[----:B------:R-:W-:Y:S02]  /*156f0*/  ISETP.GE.AND P1, PT, R3, R217, PT ;  /* 0x000000d90300720c */ /* 0x000fe40003f26270 */
[C---:B------:R-:W-:Y:S02]  /*15700*/  ISETP.GE.OR P2, PT, R2.reuse, R218, !P2 ;  /* 0x000000da0200720c */ /* 0x040fe40005746670 */
[----:B------:R-:W-:Y:S02]  /*15710*/  ISETP.GE.OR P4, PT, R2, R216, !P4 ;  /* 0x000000d80200720c */ /* 0x000fe40006786670 */
[----:B------:R-:W-:Y:S02]  /*15720*/  IADD3 R2, R17, 0x18, RZ ;  /* 0x0000001811027810 */ /* 0x000fe40007ffe0ff */
[----:B------:R-:W-:-:S02]  /*15730*/  ISETP.GE.OR P6, PT, R3, R218, !P6 ;  /* 0x000000da0300720c */ /* 0x000fc400077c6670 */
[----:B------:R-:W-:Y:S02]  /*15740*/  ISETP.GE.OR P1, PT, R3, R216, !P1 ;  /* 0x000000d80300720c */ /* 0x000fe40004f26670 */
[----:B------:R-:W-:Y:S02]  /*15750*/  IADD3 R3, R17, 0x19, RZ ;  /* 0x0000001911037810 */ /* 0x000fe40007ffe0ff */
[----:B------:R-:W-:Y:S02]  /*15760*/  FSEL R34, R34, -INF , !P3 ;  /* 0xff80000022227808 */ /* 0x000fe40005800000 */
[----:B------:R-:W-:Y:S02]  /*15770*/  FSEL R28, R28, -INF , !P2 ;  /* 0xff8000001c1c7808 */ /* 0x000fe40005000000 */
[C---:B------:R-:W-:Y:S02]  /*15780*/  ISETP.GE.AND P3, PT, R2.reuse, R219, PT ;  /* 0x000000db0200720c */ /* 0x040fe40003f66270 */
[----:B------:R-:W-:-:S02]  /*15790*/  ISETP.GE.AND P2, PT, R2, R217, PT ;  /* 0x000000d90200720c */ /* 0x000fc40003f46270 */
[----:B------:R-:W-:Y:S02]  /*157a0*/  FSEL R30, R30, -INF , !P4 ;  /* 0xff8000001e1e7808 */ /* 0x000fe40006000000 */
[----:B------:R-:W-:Y:S02]  /*157b0*/  FSEL R31, R31, -INF , !P1 ;  /* 0xff8000001f1f7808 */ /* 0x000fe40004800000 */
[C---:B------:R-:W-:Y:S02]  /*157c0*/  ISETP.GE.AND P4, PT, R3.reuse, R219, PT ;  /* 0x000000db0300720c */ /* 0x040fe40003f86270 */
[----:B------:R-:W-:Y:S02]  /*157d0*/  ISETP.GE.AND P1, PT, R3, R217, PT ;  /* 0x000000d90300720c */ /* 0x000fe40003f26270 */
[C---:B------:R-:W-:Y:S02]  /*157e0*/  ISETP.GE.OR P3, PT, R2.reuse, R218, !P3 ;  /* 0x000000da0200720c */ /* 0x040fe40005f66670 */
[----:B------:R-:W-:-:S02]  /*157f0*/  ISETP.GE.OR P2, PT, R2, R216, !P2 ;  /* 0x000000d80200720c */ /* 0x000fc40005746670 */
[----:B------:R-:W-:Y:S02]  /*15800*/  IADD3 R2, R17, 0x20, RZ ;  /* 0x0000002011027810 */ /* 0x000fe40007ffe0ff */
[C---:B------:R-:W-:Y:S02]  /*15810*/  ISETP.GE.OR P4, PT, R3.reuse, R218, !P4 ;  /* 0x000000da0300720c */ /* 0x040fe40006786670 */
[----:B------:R-:W-:Y:S02]  /*15820*/  ISETP.GE.OR P1, PT, R3, R216, !P1 ;  /* 0x000000d80300720c */ /* 0x000fe40004f26670 */
[----:B------:R-:W-:Y:S02]  /*15830*/  IADD3 R3, R17, 0x21, RZ ;  /* 0x0000002111037810 */ /* 0x000fe40007ffe0ff */
[----:B------:R-:W-:Y:S02]  /*15840*/  FSEL R29, R29, -INF , !P6 ;  /* 0xff8000001d1d7808 */ /* 0x000fe40007000000 */
[----:B------:R-:W-:-:S02]  /*15850*/  FSEL R24, R24, -INF , !P3 ;  /* 0xff80000018187808 */ /* 0x000fc40005800000 */
[C---:B------:R-:W-:Y:S02]  /*15860*/  ISETP.GE.AND P6, PT, R2.reuse, R219, PT ;  /* 0x000000db0200720c */ /* 0x040fe40003fc6270 */
[----:B------:R-:W-:Y:S02]  /*15870*/  ISETP.GE.AND P3, PT, R2, R217, PT ;  /* 0x000000d90200720c */ /* 0x000fe40003f66270 */
[----:B------:R-:W-:Y:S02]  /*15880*/  FSEL R26, R26, -INF , !P2 ;  /* 0xff8000001a1a7808 */ /* 0x000fe40005000000 */
[----:B------:R-:W-:Y:S02]  /*15890*/  FSEL R25, R25, -INF , !P4 ;  /* 0xff80000019197808 */ /* 0x000fe40006000000 */
[C---:B------:R-:W-:Y:S02]  /*158a0*/  ISETP.GE.AND P4, PT, R3.reuse, R219, PT ;  /* 0x000000db0300720c */ /* 0x040fe40003f86270 */
[----:B------:R-:W-:-:S02]  /*158b0*/  ISETP.GE.AND P2, PT, R3, R217, PT ;  /* 0x000000d90300720c */ /* 0x000fc40003f46270 */
[C---:B------:R-:W-:Y:S02]  /*158c0*/  ISETP.GE.OR P6, PT, R2.reuse, R218, !P6 ;  /* 0x000000da0200720c */ /* 0x040fe400077c6670 */
[----:B------:R-:W-:Y:S02]  /*158d0*/  ISETP.GE.OR P3, PT, R2, R216, !P3 ;  /* 0x000000d80200720c */ /* 0x000fe40005f66670 */
[----:B------:R-:W-:Y:S02]  /*158e0*/  IADD3 R2, R17, 0x28, RZ ;  /* 0x0000002811027810 */ /* 0x000fe40007ffe0ff */
[C---:B------:R-:W-:Y:S02]  /*158f0*/  ISETP.GE.OR P4, PT, R3.reuse, R218, !P4 ;  /* 0x000000da0300720c */ /* 0x040fe40006786670 */
[----:B------:R-:W-:Y:S02]  /*15900*/  ISETP.GE.OR P2, PT, R3, R216, !P2 ;  /* 0x000000d80300720c */ /* 0x000fe40005746670 */
[----:B------:R-:W-:-:S02]  /*15910*/  FMNMX.FTZ R3, R36, R37, !PT ;  /* 0x0000002524037209 */ /* 0x000fc40007810000 */
[----:B------:R-:W-:Y:S02]  /*15920*/  FSEL R27, R27, -INF , !P1 ;  /* 0xff8000001b1b7808 */ /* 0x000fe40004800000 */
[----:B------:R-:W-:Y:S02]  /*15930*/  ISETP.GE.AND P1, PT, R2, R219, PT ;  /* 0x000000db0200720c */ /* 0x000fe40003f26270 */
[----:B------:R-:W-:Y:S02]  /*15940*/  FMNMX.FTZ R6, R32, R3, !PT ;  /* 0x0000000320067209 */ /* 0x000fe40007810000 */
[----:B------:R-:W-:Y:S02]  /*15950*/  ISETP.GE.OR P1, PT, R2, R218, !P1 ;  /* 0x000000da0200720c */ /* 0x000fe40004f26670 */
[----:B------:R-:W-:Y:S02]  /*15960*/  IADD3 R4, R17, 0x30, RZ ;  /* 0x0000003011047810 */ /* 0x000fe40007ffe0ff */
[----:B------:R-:W-:-:S02]  /*15970*/  FMNMX.FTZ R3, R33, R6, !PT ;  /* 0x0000000621037209 */ /* 0x000fc40007810000 */
[----:B------:R-:W-:Y:S02]  /*15980*/  FSEL R166, R22, -INF , !P3 ;  /* 0xff80000016a67808 */ /* 0x000fe40005800000 */
[----:B------:R-:W-:Y:S02]  /*15990*/  FSEL R158, R12, -INF , !P1 ;  /* 0xff8000000c9e7808 */ /* 0x000fe40004800000 */
[----:B------:R-:W-:Y:S02]  /*159a0*/  ISETP.GE.AND P3, PT, R4, R219, PT ;  /* 0x000000db0400720c */ /* 0x000fe40003f66270 */
[----:B------:R-:W-:Y:S02]  /*159b0*/  FMNMX.FTZ R6, R28, R3, !PT ;  /* 0x000000031c067209 */ /* 0x000fe40007810000 */
[----:B------:R-:W-:Y:S02]  /*159c0*/  ISETP.GE.AND P1, PT, R4, R217, PT ;  /* 0x000000d90400720c */ /* 0x000fe40003f26270 */
[----:B------:R-:W-:-:S02]  /*159d0*/  FMNMX.FTZ R5, R38, R39, !PT ;  /* 0x0000002726057209 */ /* 0x000fc40007810000 */
[----:B------:R-:W-:Y:S02]  /*159e0*/  FMNMX.FTZ R3, R29, R6, !PT ;  /* 0x000000061d037209 */ /* 0x000fe40007810000 */
[C---:B------:R-:W-:Y:S02]  /*159f0*/  ISETP.GE.OR P3, PT, R4.reuse, R218, !P3 ;  /* 0x000000da0400720c */ /* 0x040fe40005f66670 */
[----:B------:R-:W-:Y:S02]  /*15a00*/  ISETP.GE.OR P1, PT, R4, R216, !P1 ;  /* 0x000000d80400720c */ /* 0x000fe40004f26670 */
[----:B------:R-:W-:Y:S02]  /*15a10*/  FMNMX.FTZ R4, R34, R5, !PT ;  /* 0x0000000522047209 */ /* 0x000fe40007810000 */
[----:B------:R-:W-:Y:S02]  /*15a20*/  FSEL R156, R20, -INF , !P6 ;  /* 0xff800000149c7808 */ /* 0x000fe40007000000 */
[----:B------:R-:W-:-:S02]  /*15a30*/  ISETP.GE.AND P6, PT, R2, R217, PT ;  /* 0x000000d90200720c */ /* 0x000fc40003fc6270 */
[----:B------:R-:W-:Y:S02]  /*15a40*/  FMNMX.FTZ R6, R24, R3, !PT ;  /* 0x0000000318067209 */ /* 0x000fe40007810000 */
[----:B------:R-:W-:Y:S02]  /*15a50*/  FMNMX.FTZ R7, R35, R4, !PT ;  /* 0x0000000423077209 */ /* 0x000fe40007810000 */
[----:B------:R-:W-:Y:S02]  /*15a60*/  ISETP.GE.OR P6, PT, R2, R216, !P6 ;  /* 0x000000d80200720c */ /* 0x000fe400077c6670 */
[----:B------:R-:W-:Y:S02]  /*15a70*/  IADD3 R2, R17, 0x29, RZ ;  /* 0x0000002911027810 */ /* 0x000fe40007ffe0ff */
[----:B------:R-:W-:Y:S02]  /*15a80*/  FMNMX.FTZ R5, R25, R6, !PT ;  /* 0x0000000619057209 */ /* 0x000fe40007810000 */
[----:B------:R-:W-:-:S02]  /*15a90*/  FMNMX.FTZ R6, R30, R7, !PT ;  /* 0x000000071e067209 */ /* 0x000fc40007810000 */
[----:B------:R-:W-:Y:S02]  /*15aa0*/  FSEL R161, R21, -INF , !P4 ;  /* 0xff80000015a17808 */ /* 0x000fe40006000000 */
[----:B------:R-:W-:Y:S02]  /*15ab0*/  ISETP.GE.AND P4, PT, R2, R219, PT ;  /* 0x000000db0200720c */ /* 0x000fe40003f86270 */
[----:B------:R-:W-:Y:S02]  /*15ac0*/  FMNMX.FTZ R4, R156, R5, !PT ;  /* 0x000000059c047209 */ /* 0x000fe40007810000 */
[----:B------:R-:W-:Y:S02]  /*15ad0*/  FSEL R169, R23, -INF , !P2 ;  /* 0xff80000017a97808 */ /* 0x000fe40005000000 */
[----:B------:R-:W-:Y:S01]  /*15ae0*/  FMNMX.FTZ R7, R31, R6, !PT ;  /* 0x000000061f077209 */ /* 0x000fe20007810000 */
[----:B------:R-:W-:Y:S01]  /*15af0*/  LDSM.16.MT88.4 R20, [R197+0xc800] ;  /* 0x00c80000c514783b */ /* 0x000fe20000004200 */
[----:B------:R-:W-:-:S02]  /*15b00*/  ISETP.GE.AND P2, PT, R2, R217, PT ;  /* 0x000000d90200720c */ /* 0x000fc40003f46270 */
[----:B------:R-:W-:Y:S02]  /*15b10*/  ISETP.GE.OR P4, PT, R2, R218, !P4 ;  /* 0x000000da0200720c */ /* 0x000fe40006786670 */
[----:B------:R-:W-:Y:S02]  /*15b20*/  IADD3 R3, R17, 0x31, RZ ;  /* 0x0000003111037810 */ /* 0x000fe40007ffe0ff */
[----:B------:R-:W-:Y:S02]  /*15b30*/  FMNMX.FTZ R5, R161, R4, !PT ;  /* 0x00000004a1057209 */ /* 0x000fe40007810000 */
[----:B------:R-:W-:Y:S02]  /*15b40*/  FMNMX.FTZ R4, R26, R7, !PT ;  /* 0x000000071a047209 */ /* 0x000fe40007810000 */
[----:B------:R-:W-:Y:S02]  /*15b50*/  ISETP.GE.OR P2, PT, R2, R216, !P2 ;  /* 0x000000d80200720c */ /* 0x000fe40005746670 */
[----:B------:R-:W-:-:S02]  /*15b60*/  IADD3 R2, R17, 0x38, RZ ;  /* 0x0000003811027810 */ /* 0x000fc40007ffe0ff */
[----:B------:R-:W-:Y:S02]  /*15b70*/  FSEL R170, R14, -INF , !P6 ;  /* 0xff8000000eaa7808 */ /* 0x000fe40007000000 */
[----:B------:R-:W-:Y:S02]  /*15b80*/  IADD3 R17, R17, 0x39, RZ ;  /* 0x0000003911117810 */ /* 0x000fe40007ffe0ff */
[----:B------:R-:W-:Y:S02]  /*15b90*/  ISETP.GE.AND P6, PT, R3, R219, PT ;  /* 0x000000db0300720c */ /* 0x000fe40003fc6270 */
[----:B------:R-:W-:Y:S02]  /*15ba0*/  FSEL R163, R13, -INF , !P4 ;  /* 0xff8000000da37808 */ /* 0x000fe40006000000 */
[----:B------:R-:W-:Y:S02]  /*15bb0*/  FMNMX.FTZ R6, R158, R5, !PT ;  /* 0x000000059e067209 */ /* 0x000fe40007810000 */
[----:B------:R-:W-:-:S02]  /*15bc0*/  FMNMX.FTZ R5, R27, R4, !PT ;  /* 0x000000041b057209 */ /* 0x000fc40007810000 */
[----:B------:R-:W-:Y:S02]  /*15bd0*/  FSEL R174, R80, -INF , !P3 ;  /* 0xff80000050ae7808 */ /* 0x000fe40005800000 */
[-C--:B------:R-:W-:Y:S02]  /*15be0*/  ISETP.GE.AND P4, PT, R2, R219.reuse, PT ;  /* 0x000000db0200720c */ /* 0x080fe40003f86270 */
[----:B------:R-:W-:Y:S02]  /*15bf0*/  ISETP.GE.AND P3, PT, R17, R219, PT ;  /* 0x000000db1100720c */ /* 0x000fe40003f66270 */
[----:B------:R-:W-:Y:S02]  /*15c00*/  ISETP.GE.OR P6, PT, R3, R218, !P6 ;  /* 0x000000da0300720c */ /* 0x000fe400077c6670 */
[----:B------:R-:W-:Y:S02]  /*15c10*/  FMNMX.FTZ R7, R163, R6, !PT ;  /* 0x00000006a3077209 */ /* 0x000fe40007810000 */
[----:B------:R-:W-:-:S02]  /*15c20*/  FMNMX.FTZ R4, R166, R5, !PT ;  /* 0x00000005a6047209 */ /* 0x000fc40007810000 */
[-C--:B------:R-:W-:Y:S02]  /*15c30*/  ISETP.GE.OR P4, PT, R2, R218.reuse, !P4 ;  /* 0x000000da0200720c */ /* 0x080fe40006786670 */
[----:B------:R-:W-:Y:S02]  /*15c40*/  FSEL R173, R81, -INF , !P6 ;  /* 0xff80000051ad7808 */ /* 0x000fe40007000000 */
[----:B------:R-:W-:Y:S02]  /*15c50*/  FMNMX.FTZ R6, R174, R7, !PT ;  /* 0x00000007ae067209 */ /* 0x000fe40007810000 */
[----:B------:R-:W-:Y:S02]  /*15c60*/  ISETP.GE.OR P3, PT, R17, R218, !P3 ;  /* 0x000000da1100720c */ /* 0x000fe40005f66670 */
[----:B------:R-:W-:Y:S02]  /*15c70*/  FMNMX.FTZ R7, R169, R4, !PT ;  /* 0x00000004a9077209 */ /* 0x000fe40007810000 */
[----:B------:R-:W-:-:S02]  /*15c80*/  FSEL R172, R84, -INF , !P4 ;  /* 0xff80000054ac7808 */ /* 0x000fc40006000000 */
[----:B------:R-:W-:Y:S02]  /*15c90*/  FMNMX.FTZ R5, R173, R6, !PT ;  /* 0x00000006ad057209 */ /* 0x000fe40007810000 */
[----:B------:R-:W-:Y:S02]  /*15ca0*/  FSEL R143, R85, -INF , !P3 ;  /* 0xff800000558f7808 */ /* 0x000fe40005800000 */
[----:B------:R-:W-:Y:S02]  /*15cb0*/  FSEL R171, R15, -INF , !P2 ;  /* 0xff8000000fab7808 */ /* 0x000fe40005000000 */
[----:B------:R-:W-:Y:S01]  /*15cc0*/  ISETP.GE.AND P3, PT, R3, R217, PT ;  /* 0x000000d90300720c */ /* 0x000fe20003f66270 */
[----:B------:R-:W-:Y:S01]  /*15cd0*/  LDSM.16.MT88.4 R12, [R194+0xe800] ;  /* 0x00e80000c20c783b */ /* 0x000fe20000004200 */
[----:B------:R-:W-:Y:S02]  /*15ce0*/  FMNMX.FTZ R6, R170, R7, !PT ;  /* 0x00000007aa067209 */ /* 0x000fe40007810000 */
[----:B------:R-:W-:-:S02]  /*15cf0*/  FMNMX.FTZ R4, R172, R5, !PT ;  /* 0x00000005ac047209 */ /* 0x000fc40007810000 */
[-C--:B------:R-:W-:Y:S02]  /*15d00*/  ISETP.GE.AND P2, PT, R2, R217.reuse, PT ;  /* 0x000000d90200720c */ /* 0x080fe40003f46270 */
[----:B------:R-:W-:Y:S02]  /*15d10*/  ISETP.GE.OR P3, PT, R3, R216, !P3 ;  /* 0x000000d80300720c */ /* 0x000fe40005f66670 */
[----:B------:R-:W-:Y:S02]  /*15d20*/  FSEL R142, R82, -INF , !P1 ;  /* 0xff800000528e7808 */ /* 0x000fe40004800000 */
[----:B------:R-:W-:Y:S02]  /*15d30*/  FMNMX.FTZ R5, R171, R6, !PT ;  /* 0x00000006ab057209 */ /* 0x000fe40007810000 */
[----:B------:R-:W-:Y:S02]  /*15d40*/  ISETP.GE.OR P2, PT, R2, R216, !P2 ;  /* 0x000000d80200720c */ /* 0x000fe40005746670 */
[----:B------:R-:W-:-:S02]  /*15d50*/  ISETP.GE.AND P1, PT, R17, R217, PT ;  /* 0x000000d91100720c */ /* 0x000fc40003f26270 */
[----:B------:R-:W-:Y:S02]  /*15d60*/  FSEL R141, R83, -INF , !P3 ;  /* 0xff800000538d7808 */ /* 0x000fe40005800000 */
[----:B------:R-:W-:Y:S01]  /*15d70*/  FMNMX.FTZ R2, R142, R5, !PT ;  /* 0x000000058e027209 */ /* 0x000fe20007810000 */
[----:B------:R-:W-:Y:S01]  /*15d80*/  LDSM.16.MT88.4 R80, [R196+0x10000] ;  /* 0x01000000c450783b */ /* 0x000fe20000004200 */
[----:B------:R-:W-:Y:S02]  /*15d90*/  ISETP.GE.OR P1, PT, R17, R216, !P1 ;  /* 0x000000d81100720c */ /* 0x000fe40004f26670 */
[----:B------:R-:W-:Y:S01]  /*15da0*/  FSEL R140, R86, -INF , !P2 ;  /* 0xff800000568c7808 */ /* 0x000fe20005000000 */
[----:B--2---:R-:W-:Y:S01]  /*15db0*/  LDSM.16.MT88.4 R16, [R195+0xe800] ;  /* 0x00e80000c310783b */ /* 0x004fe20000004200 */
        /* <DEDUP_REMOVED lines=12> */
[----:B------:R-:W1:Y:S01]  /*15e80*/  LDSM.16.MT88.4 R4, [R194+0x10000] ;  /* 0x01000000c204783b */ /* 0x000e620000004200 */
[----:B------:R-:W-:Y:S01]  /*15e90*/  FSETP.NEU.FTZ.AND P1, PT, R132, -INF , PT ;  /* 0xff8000008400780b */ /* 0x000fe20003f3d000 */
[----:B---3--:R-:W-:Y:S01]  /*15ea0*/  FMUL.FTZ R168, R167, R132 ;  /* 0x00000084a7a87220 */ /* 0x008fe20000410000 */
[----:B--2---:R-:W-:-:S04]  /*15eb0*/  FMNMX.FTZ R3, R2, R3, !PT ;  /* 0x0000000302037209 */ /* 0x004fc80007810000 */
[----:B------:R-:W-:Y:S02]  /*15ec0*/  FSEL R168, R168, RZ, P1 ;  /* 0x000000ffa8a87208 */ /* 0x000fe40000800000 */
[----:B------:R-:W-:Y:S01]  /*15ed0*/  FSETP.NEU.FTZ.AND P1, PT, R3, -INF , PT ;  /* 0xff8000000300780b */ /* 0x000fe20003f3d000 */
[----:B------:R-:W-:Y:S02]  /*15ee0*/  FMUL.FTZ R160, R167, R3 ;  /* 0x00000003a7a07220 */ /* 0x000fe40000410000 */
[-CC-:B------:R-:W-:Y:S02]  /*15ef0*/  FFMA.FTZ R155, R36, R167.reuse, -R168.reuse ;  /* 0x000000a7249b7223 */ /* 0x180fe400000108a8 */
[-CC-:B------:R-:W-:Y:S01]  /*15f00*/  FFMA.FTZ R152, R37, R167.reuse, -R168.reuse ;  /* 0x000000a725987223 */ /* 0x180fe200000108a8 */
[----:B------:R-:W-:Y:S01]  /*15f10*/  FSEL R160, R160, RZ, P1 ;  /* 0x000000ffa0a07208 */ /* 0x000fe20000800000 */
[-CC-:B------:R-:W-:Y:S02]  /*15f20*/  FFMA.FTZ R150, R32, R167.reuse, -R168.reuse ;  /* 0x000000a720967223 */ /* 0x180fe400000108a8 */
[-C--:B------:R-:W-:Y:S01]  /*15f30*/  FFMA.FTZ R147, R33, R167.reuse, -R168 ;  /* 0x000000a721937223 */ /* 0x080fe200000108a8 */
[----:B------:R-:W-:Y:S01]  /*15f40*/  MUFU.EX2 R155, R155 ;  /* 0x0000009b009b7308 */ /* 0x000fe20000000800 */
[----:B------:R-:W-:-:S02]  /*15f50*/  FFMA.FTZ R154, R38, R167, -R160 ;  /* 0x000000a7269a7223 */ /* 0x000fc400000108a0 */
[-CC-:B------:R-:W-:Y:S02]  /*15f60*/  FFMA.FTZ R157, R39, R167.reuse, -R160.reuse ;  /* 0x000000a7279d7223 */ /* 0x180fe400000108a0 */
[-CC-:B------:R-:W-:Y:S02]  /*15f70*/  FFMA.FTZ R159, R34, R167.reuse, -R160.reuse ;  /* 0x000000a7229f7223 */ /* 0x180fe400000108a0 */
[-C--:B------:R-:W-:Y:S01]  /*15f80*/  FFMA.FTZ R148, R35, R167.reuse, -R160 ;  /* 0x000000a723947223 */ /* 0x080fe200000108a0 */
[----:B------:R-:W2:Y:S01]  /*15f90*/  MUFU.EX2 R152, R152 ;  /* 0x0000009800987308 */ /* 0x000ea20000000800 */
[-CC-:B------:R-:W-:Y:S01]  /*15fa0*/  FFMA.FTZ R153, R28, R167.reuse, -R168.reuse ;  /* 0x000000a71c997223 */ /* 0x180fe200000108a8 */
[----:B------:R-:W-:Y:S01]  /*15fb0*/  LDSM.16.MT88.4 R32, [R195+0xc800] ;  /* 0x00c80000c320783b */ /* 0x000fe20000004200 */
[-CC-:B------:R-:W-:Y:S02]  /*15fc0*/  FFMA.FTZ R146, R29, R167.reuse, -R168.reuse ;  /* 0x000000a71d927223 */ /* 0x180fe400000108a8 */
[----:B------:R-:W-:-:S02]  /*15fd0*/  FFMA.FTZ R145, R24, R167, -R168 ;  /* 0x000000a718917223 */ /* 0x000fc400000108a8 */
[-C--:B------:R-:W-:Y:S01]  /*15fe0*/  FFMA.FTZ R2, R25, R167.reuse, -R168 ;  /* 0x000000a719027223 */ /* 0x080fe200000108a8 */
[----:B------:R-:W-:Y:S01]  /*15ff0*/  MUFU.EX2 R150, R150 ;  /* 0x0000009600967308 */ /* 0x000fe20000000800 */
[-CC-:B------:R-:W-:Y:S02]  /*16000*/  FFMA.FTZ R151, R30, R167.reuse, -R160.reuse ;  /* 0x000000a71e977223 */ /* 0x180fe400000108a0 */
[-CC-:B------:R-:W-:Y:S02]  /*16010*/  FFMA.FTZ R144, R31, R167.reuse, -R160.reuse ;  /* 0x000000a71f907223 */ /* 0x180fe400000108a0 */
[-CC-:B------:R-:W-:Y:S01]  /*16020*/  FFMA.FTZ R149, R26, R167.reuse, -R160.reuse ;  /* 0x000000a71a957223 */ /* 0x180fe200000108a0 */
[----:B------:R-:W-:Y:S01]  /*16030*/  LDSM.16.MT88.4 R28, [R194+0xc800] ;  /* 0x00c80000c21c783b */ /* 0x000fe20000004200 */
[----:B------:R-:W-:Y:S01]  /*16040*/  FFMA.FTZ R134, R27, R167, -R160 ;  /* 0x000000a71b867223 */ /* 0x000fe200000108a0 */
[----:B------:R-:W3:Y:S01]  /*16050*/  MUFU.EX2 R147, R147 ;  /* 0x0000009300937308 */ /* 0x000ee20000000800 */
[----:B--2---:R-:W-:Y:S01]  /*16060*/  F2FP.BF16.PACK_AB R96, R152, R155 ;  /* 0x0000009b9860723e */ /* 0x004fe200000010ff */
[----:B------:R-:W-:Y:S01]  /*16070*/  LDSM.16.MT88.4 R24, [R196+0xe800] ;  /* 0x00e80000c418783b */ /* 0x000fe20000004200 */
[----:B------:R-:W-:-:S02]  /*16080*/  FFMA.FTZ R156, R156, R167, -R168 ;  /* 0x000000a79c9c7223 */ /* 0x000fc400000108a8 */
[-CC-:B------:R-:W-:Y:S02]  /*16090*/  FFMA.FTZ R161, R161, R167.reuse, -R168.reuse ;  /* 0x000000a7a1a17223 */ /* 0x180fe400000108a8 */
[-CC-:B------:R-:W-:Y:S01]  /*160a0*/  FFMA.FTZ R158, R158, R167.reuse, -R168.reuse ;  /* 0x000000a79e9e7223 */ /* 0x180fe200000108a8 */
[----:B------:R-:W-:Y:S01]  /*160b0*/  MUFU.EX2 R154, R154 ;  /* 0x0000009a009a7308 */ /* 0x000fe20000000800 */
[-C--:B------:R-:W-:Y:S02]  /*160c0*/  FFMA.FTZ R163, R163, R167.reuse, -R168 ;  /* 0x000000a7a3a37223 */ /* 0x080fe400000108a8 */
[-CC-:B------:R-:W-:Y:S02]  /*160d0*/  FFMA.FTZ R166, R166, R167.reuse, -R160.reuse ;  /* 0x000000a7a6a67223 */ /* 0x180fe400000108a0 */
[-CC-:B------:R-:W-:Y:S02]  /*160e0*/  FFMA.FTZ R169, R169, R167.reuse, -R160.reuse ;  /* 0x000000a7a9a97223 */ /* 0x180fe400000108a0 */
[-CC-:B------:R-:W-:Y:S01]  /*160f0*/  FFMA.FTZ R170, R170, R167.reuse, -R160.reuse ;  /* 0x000000a7aaaa7223 */ /* 0x180fe200000108a0 */
[----:B------:R-:W2:Y:S01]  /*16100*/  MUFU.EX2 R157, R157 ;  /* 0x0000009d009d7308 */ /* 0x000ea20000000800 */
[----:B---3--:R-:W-:Y:S01]  /*16110*/  F2FP.BF16.PACK_AB R98, R147, R150 ;  /* 0x000000969362723e */ /* 0x008fe200000010ff */
[----:B------:R-:W-:-:S02]  /*16120*/  FFMA.FTZ R171, R171, R167, -R160 ;  /* 0x000000a7abab7223 */ /* 0x000fc400000108a0 */
[-CC-:B------:R-:W-:Y:S02]  /*16130*/  FFMA.FTZ R174, R174, R167.reuse, -R168.reuse ;  /* 0x000000a7aeae7223 */ /* 0x180fe400000108a8 */
[-CC-:B------:R-:W-:Y:S02]  /*16140*/  FFMA.FTZ R173, R173, R167.reuse, -R168.reuse ;  /* 0x000000a7adad7223 */ /* 0x180fe400000108a8 */
[----:B------:R-:W-:Y:S01]  /*16150*/  MUFU.EX2 R159, R159 ;  /* 0x0000009f009f7308 */ /* 0x000fe20000000800 */
[-CC-:B------:R-:W-:Y:S02]  /*16160*/  FFMA.FTZ R172, R172, R167.reuse, -R168.reuse ;  /* 0x000000a7acac7223 */ /* 0x180fe400000108a8 */
[-C--:B------:R-:W-:Y:S02]  /*16170*/  FFMA.FTZ R223, R143, R167.reuse, -R168 ;  /* 0x000000a78fdf7223 */ /* 0x080fe400000108a8 */
[-CC-:B------:R-:W-:Y:S02]  /*16180*/  FFMA.FTZ R168, R142, R167.reuse, -R160.reuse ;  /* 0x000000a78ea87223 */ /* 0x180fe400000108a0 */
[-CC-:B------:R-:W-:Y:S01]  /*16190*/  FFMA.FTZ R175, R141, R167.reuse, -R160.reuse ;  /* 0x000000a78daf7223 */ /* 0x180fe200000108a0 */
[----:B------:R-:W3:Y:S01]  /*161a0*/  MUFU.EX2 R148, R148 ;  /* 0x0000009400947308 */ /* 0x000ee20000000800 */
[----:B--2---:R-:W-:Y:S01]  /*161b0*/  F2FP.BF16.PACK_AB R97, R157, R154 ;  /* 0x0000009a9d61723e */ /* 0x004fe200000010ff */
[----:B------:R-:W-:-:S02]  /*161c0*/  FFMA.FTZ R220, R140, R167, -R160 ;  /* 0x000000a78cdc7223 */ /* 0x000fc400000108a0 */
[----:B------:R-:W-:Y:S01]  /*161d0*/  FFMA.FTZ R221, R162, R167, -R160 ;  /* 0x000000a7a2dd7223 */ /* 0x000fe200000108a0 */
[----:B------:R-:W-:Y:S01]  /*161e0*/  LDSM.16.MT88.4 R140, [R196+0xd800] ;  /* 0x00d80000c48c783b */ /* 0x000fe20000004200 */
[----:B------:R-:W-:Y:S02]  /*161f0*/  FADD.FTZ R155, R155, R152 ;  /* 0x000000989b9b7221 */ /* 0x000fe40000010000 */
[----:B------:R-:W-:Y:S01]  /*16200*/  MUFU.EX2 R153, R153 ;  /* 0x0000009900997308 */ /* 0x000fe20000000800 */
[----:B------:R-:W-:Y:S02]  /*16210*/  FADD.FTZ R154, R154, R157 ;  /* 0x0000009d9a9a7221 */ /* 0x000fe40000010000 */
[----:B------:R-:W-:-:S04]  /*16220*/  FADD.FTZ R150, R150, R155 ;  /* 0x0000009b96967221 */ /* 0x000fc80000010000 */
[----:B------:R-:W-:Y:S01]  /*16230*/  FADD.FTZ R150, R147, R150 ;  /* 0x0000009693967221 */ /* 0x000fe20000010000 */
[----:B---3--:R-:W-:Y:S01]  /*16240*/  F2FP.BF16.PACK_AB R99, R148, R159 ;  /* 0x0000009f9463723e */ /* 0x008fe200000010ff */
[----:B------:R-:W2:Y:S01]  /*16250*/  MUFU.EX2 R146, R146 ;  /* 0x0000009200927308 */ /* 0x000ea20000000800 */
        /* <DEDUP_REMOVED lines=13> */
[----:B------:R-:W4:Y:S06]  /*16330*/  MUFU.EX2 R134, R134 ;  /* 0x0000008600867308 */ /* 0x000f2c0000000800 */
        /* <DEDUP_REMOVED lines=32> */
[C---:B-1----:R-:W-:Y:S07]  /*16540*/  HMMA.16816.F32.BF16 R92, R96.reuse, R4, RZ ;  /* 0x00000004605c723c */ /* 0x042fee00000418ff */
[----:B--2---:R-:W-:Y:S01]  /*16550*/  F2FP.BF16.PACK_AB R4, R146, R153 ;  /* 0x000000999204723e */ /* 0x004fe200000010ff */
[----:B------:R-:W-:Y:S01]  /*16560*/  HMMA.16816.F32.BF16 R96, R96, R6, RZ ;  /* 0x000000066060723c */ /* 0x000fe200000418ff */
[----:B---3--:R-:W-:Y:S01]  /*16570*/  F2FP.BF16.PACK_AB R5, R144, R151 ;  /* 0x000000979005723e */ /* 0x008fe200000010ff */
        /* <DEDUP_REMOVED lines=13> */
[C---:B------:R-:W-:Y:S08]  /*16650*/  HMMA.16816.F32.BF16 R52, R4.reuse, R16, R52 ;  /* 0x000000100434723c */ /* 0x040ff00000041834 */
        /* <DEDUP_REMOVED lines=32> */
[----:B-----5:R-:W-:Y:S01]  /*16860*/  F2FP.BF16.PACK_AB R4, R161, R156 ;  /* 0x0000009ca104723e */ /* 0x020fe200000010ff */
[----:B------:R-:W-:Y:S01]  /*16870*/  FADD.FTZ R156, R156, R145 ;  /* 0x000000919c9c7221 */ /* 0x000fe20000010000 */
[----:B------:R-:W-:-:S02]  /*16880*/  F2FP.BF16.PACK_AB R6, R163, R158 ;  /* 0x0000009ea306723e */ /* 0x000fc400000010ff */
[----:B------:R-:W-:Y:S01]  /*16890*/  F2FP.BF16.PACK_AB R5, R169, R166 ;  /* 0x000000a6a905723e */ /* 0x000fe200000010ff */
[----:B------:R-:W-:Y:S01]  /*168a0*/  FADD.FTZ R166, R166, R149 ;  /* 0x00000095a6a67221 */ /* 0x000fe20000010000 */
[----:B------:R-:W-:Y:S01]  /*168b0*/  F2FP.BF16.PACK_AB R7, R171, R170 ;  /* 0x000000aaab07723e */ /* 0x000fe200000010ff */
[----:B------:R-:W-:Y:S02]  /*168c0*/  FADD.FTZ R161, R161, R156 ;  /* 0x0000009ca1a17221 */ /* 0x000fe40000010000 */
[----:B------:R-:W-:Y:S02]  /*168d0*/  FADD.FTZ R169, R169, R166 ;  /* 0x000000a6a9a97221 */ /* 0x000fe40000010000 */
[----:B------:R-:W-:Y:S02]  /*168e0*/  FADD.FTZ R158, R158, R161 ;  /* 0x000000a19e9e7221 */ /* 0x000fe40000010000 */
[----:B-1----:R-:W-:Y:S01]  /*168f0*/  HMMA.16816.F32.BF16 R128, R4, R8, R128 ;  /* 0x000000080480723c */ /* 0x002fe20000041880 */
[----:B------:R-:W-:-:S02]  /*16900*/  FADD.FTZ R170, R170, R169 ;  /* 0x000000a9aaaa7221 */ /* 0x000fc40000010000 */
[----:B------:R-:W-:Y:S02]  /*16910*/  FADD.FTZ R163, R163, R158 ;  /* 0x0000009ea3a37221 */ /* 0x000fe40000010000 */
        /* <DEDUP_REMOVED lines=45> */
[----:B---3--:R-:W-:Y:S01]  /*16bf0*/  HMMA.16816.F32.BF16 R128, R4, R12, R128 ;  /* 0x0000000c0480723c */ /* 0x008fe20000041880 */
[----:B------:R-:W-:-:S02]  /*16c00*/  FADD.FTZ R220, R220, R175 ;  /* 0x000000afdcdc7221 */ /* 0x000fc40000010000 */
[----:B------:R-:W-:Y:S02]  /*16c10*/  FADD.FTZ R223, R223, R172 ;  /* 0x000000acdfdf7221 */ /* 0x000fe40000010000 */
[----:B------:R-:W-:-:S03]  /*16c20*/  FADD.FTZ R221, R221, R220 ;  /* 0x000000dcdddd7221 */ /* 0x000fc60000010000 */
        /* <DEDUP_REMOVED lines=26> */
[----:B------:R-:W-:Y:S07]  /*16dd0*/  @!UPT UIADD3 URZ, URZ, URZ, URZ ;  /* 0x0000003f3f3ff290 */ /* 0x000fee000fffe03f */
[----:B------:R-:W-:Y:S11]  /*16de0*/  @!P5 BRA `(.L_x_2430) ;  /* 0x000040500000d947 */ /* 0x000ff60003800000 */
[----:B------:R-:W-:Y:S01]  /*16df0*/  ULDC.64 UR4, c[0x0][0x40] ;  /* 0x0000100000047ab9 */ /* 0x000fe20000000a00 */
[----:B------:R-:W-:-:S04]  /*16e00*/  DEPBAR.LE SB0, 0x0 ;  /* 0x000080000000791a */ /* 0x000fc80000000000 */
[----:B------:R-:W-:Y:S01]  /*16e10*/  UIADD3 UR4, UP0, UR4, 0x160, URZ ;  /* 0x0000016004047890 */ /* 0x000fe2000ff1e03f */
[----:B------:R-:W-:-:S03]  /*16e20*/  IADD3 R215, R133, -0x2, RZ ;  /* 0xfffffffe85d77810 */ /* 0x000fc60007ffe0ff */
[----:B------:R-:W-:Y:S02]  /*16e30*/  UIADD3.X UR5, URZ, UR5, URZ, UP0, !UPT ;  /* 0x000000053f057290 */ /* 0x000fe400087fe43f */
[----:B------:R-:W-:-:S04]  /*16e40*/  IMAD.U32 R228, RZ, RZ, UR4 ;  /* 0x00000004ffe47e24 */ /* 0x000fc8000f8e00ff */
[----:B------:R-:W-:Y:S01]  /*16e50*/  MOV R229, UR5 ;  /* 0x0000000500e57c02 */ /* 0x000fe20008000f00 */
[----:B------:R-:W-:Y:S01]  /*16e60*/  WARPSYNC 0xffffffff ;  /* 0xffffffff00007948 */ /* 0x000fe20003800000 */
[----:B------:R-:W-:Y:S01]  /*16e70*/  BSSY B0, `(.L_x_2431) ;  /* 0x0000045000007945 */ /* 0x000fe20003800000 */
[----:B------:R-:W-:Y:S06]  /*16e80*/  BAR.SYNC.DEFER_BLOCKING 0x0 ;  /* 0x0000000000007b1d */ /* 0x000fec0000010000 */
[----:B------:R-:W-:Y:S05]  /*16e90*/  @!P0 BRA `(.L_x_2432) ;  /* 0x000003e000008947 */ /* 0x000fea0003800000 */
[----:B------:R-:W-:Y:S02]  /*16ea0*/  ULDC.64 UR4, c[0x0][0x118] ;  /* 0x0000460000047ab9 */ /* 0x000fe40000000a00 */
[----:B------:R-:W2:Y:S01]  /*16eb0*/  LD.E R11, [R228.64+0x170] ;  /* 0x00017004e40b7980 */ /* 0x000ea2000c101900 */
[----:B------:R-:W-:-:S05]  /*16ec0*/  IMAD.SHL.U32 R2, R215, 0x40, RZ ;  /* 0x00000040d7027824 */ /* 0x000fca00078e00ff */
[C---:B------:R-:W-:Y:S02]  /*16ed0*/  IADD3 R10, R2.reuse, 0x40, RZ ;  /* 0x00000040020a7810 */ /* 0x040fe40007ffe0ff */
[----:B------:R-:W-:Y:S02]  /*16ee0*/  IABS R4, R2 ;  /* 0x0000000200047213 */ /* 0x000fe40000000000 */
[-C--:B--2---:R-:W-:Y:S02]  /*16ef0*/  IABS R7, R11.reuse ;  /* 0x0000000b00077213 */ /* 0x084fe40000000000 */
[-C--:B------:R-:W-:Y:S02]  /*16f00*/  IABS R5, R11.reuse ;  /* 0x0000000b00057213 */ /* 0x080fe40000000000 */
[----:B------:R-:W1:Y:S01]  /*16f10*/  I2F.RP R8, R7 ;  /* 0x0000000700087306 */ /* 0x000e620000209400 */
[----:B------:R-:W-:Y:S02]  /*16f20*/  LOP3.LUT R2, R2, R11, RZ, 0x3c, !PT ;  /* 0x0000000b02027212 */ /* 0x000fe400078e3cff */
[----:B------:R-:W-:-:S02]  /*16f30*/  IMAD.MOV R5, RZ, RZ, -R5 ;  /* 0x000000ffff057224 */ /* 0x000fc400078e0a05 */
        /* <DEDUP_REMOVED lines=9> */
[----:B------:R-:W-:-:S02]  /*16fd0*/  IMAD.HI.U32 R9, R13, R9, R12 ;  /* 0x000000090d097227 */ /* 0x000fc400078e000c */
[----:B------:R-:W2:Y:S01]  /*16fe0*/  LD.E.64 R12, [R228.64+0x28] ;  /* 0x00002804e40c7980 */ /* 0x000ea2000c101b00 */
[----:B------:R-:W-:-:S03]  /*16ff0*/  ISETP.GE.AND P3, PT, R10, RZ, PT ;  /* 0x000000ff0a00720c */ /* 0x000fc60003f66270 */
[----:B------:R-:W-:-:S04]  /*17000*/  IMAD.HI.U32 R8, R9, R4, RZ ;  /* 0x0000000409087227 */ /* 0x000fc800078e00ff */
[----:B------:R-:W-:-:S04]  /*17010*/  IMAD.HI.U32 R9, R9, R6, RZ ;  /* 0x0000000609097227 */ /* 0x000fc800078e00ff */
[-C--:B------:R-:W-:Y:S02]  /*17020*/  IMAD R4, R8, R5.reuse, R4 ;  /* 0x0000000508047224 */ /* 0x080fe400078e0204 */
[----:B------:R-:W-:-:S03]  /*17030*/  IMAD R6, R9, R5, R6 ;  /* 0x0000000509067224 */ /* 0x000fc600078e0206 */
[C---:B------:R-:W-:Y:S02]  /*17040*/  ISETP.GT.U32.AND P2, PT, R7.reuse, R4, PT ;  /* 0x000000040700720c */ /* 0x040fe40003f44070 */
[----:B------:R-:W-:-:S11]  /*17050*/  ISETP.GT.U32.AND P4, PT, R7, R6, PT ;  /* 0x000000060700720c */ /* 0x000fd60003f84070 */
[-C--:B------:R-:W-:Y:S02]  /*17060*/  @!P2 IADD3 R4, R4, -R7.reuse, RZ ;  /* 0x800000070404a210 */ /* 0x080fe40007ffe0ff */
[----:B------:R-:W-:Y:S01]  /*17070*/  @!P4 IMAD.IADD R6, R6, 0x1, -R7 ;  /* 0x000000010606c824 */ /* 0x000fe200078e0a07 */
[----:B------:R-:W-:Y:S02]  /*17080*/  @!P2 IADD3 R8, R8, 0x1, RZ ;  /* 0x000000010808a810 */ /* 0x000fe40007ffe0ff */
[-C--:B------:R-:W-:Y:S02]  /*17090*/  ISETP.GE.U32.AND P5, PT, R4, R7.reuse, PT ;  /* 0x000000070400720c */ /* 0x080fe40003fa6070 */
[----:B------:R-:W-:Y:S02]  /*170a0*/  ISETP.GE.U32.AND P6, PT, R6, R7, PT ;  /* 0x000000070600720c */ /* 0x000fe40003fc6070 */
[----:B------:R-:W-:Y:S02]  /*170b0*/  @!P4 IADD3 R9, R9, 0x1, RZ ;  /* 0x000000010909c810 */ /* 0x000fe40007ffe0ff */
[----:B------:R-:W-:-:S02]  /*170c0*/  ISETP.NE.AND P2, PT, R11, RZ, PT ;  /* 0x000000ff0b00720c */ /* 0x000fc40003f45270 */
[----:B------:R-:W-:-:S05]  /*170d0*/  LOP3.LUT R7, RZ, R11, RZ, 0x33, !PT ;  /* 0x0000000bff077212 */ /* 0x000fca00078e33ff */
        /* <DEDUP_REMOVED lines=26> */
.L_x_2432:
[----:B------:R-:W-:Y:S02]  /*17280*/  ULDC.64 UR4, c[0x0][0x118] ;  /* 0x0000460000047ab9 */ /* 0x000fe40000000a00 */
[----:B------:R-:W2:Y:S02]  /*17290*/  LD.E R5, [R228.64+0x40] ;  /* 0x00004004e4057980 */ /* 0x000ea4000c101900 */
[----:B--2---:R-:W-:-:S04]  /*172a0*/  LEA R5, -R5, RZ, 0x6 ;  /* 0x000000ff05057211 */ /* 0x004fc800078e31ff */
[----:B------:R-:W-:Y:S02]  /*172b0*/  SHF.R.S32.HI R2, RZ, 0x1f, R5 ;  /* 0x0000001fff027819 */ /* 0x000fe40000011405 */
.L_x_2433:
[----:B------:R-:W-:Y:S05]  /*172c0*/  BSYNC B0 ;  /* 0x0000000000007941 */ /* 0x000fea0003800000 */
.L_x_2431:
[C---:B------:R-:W-:Y:S01]  /*172d0*/  LOP3.LUT P5, RZ, R214.reuse, 0x1, RZ, 0xc0, !PT ;  /* 0x00000001d6ff7812 */ /* 0x040fe200078ac0ff */
[----:B------:R-:W-:Y:S01]  /*172e0*/  ULDC.64 UR4, c[0x0][0x118] ;  /* 0x0000460000047ab9 */ /* 0x000fe20000000a00 */
[C---:B------:R-:W-:Y:S01]  /*172f0*/  LOP3.LUT P4, RZ, R214.reuse, 0x2, RZ, 0xc0, !PT ;  /* 0x00000002d6ff7812 */ /* 0x040fe2000788c0ff */
[----:B------:R-:W-:Y:S01]  /*17300*/  IMAD R0, R215, 0x40, R0 ;  /* 0x00000040d7007824 */ /* 0x000fe200078e0200 */
[----:B------:R-:W-:Y:S01]  /*17310*/  LOP3.LUT P3, RZ, R214, 0x4, RZ, 0xc0, !PT ;  /* 0x00000004d6ff7812 */ /* 0x000fe2000786c0ff */
[----:B------:R-:W-:Y:S01]  /*17320*/  BSSY B1, `(.L_x_2434) ;  /* 0x0000216000017945 */ /* 0x000fe20003800000 */
[C---:B------:R-:W-:Y:S02]  /*17330*/  IADD3 R7, P2, R5.reuse, R198, RZ ;  /* 0x000000c605077210 */ /* 0x040fe40007f5e0ff */
[----:B------:R-:W-:-:S03]  /*17340*/  LEA R230, P1, R5, R164, 0x1 ;  /* 0x000000a405e67211 */ /* 0x000fc600078208ff */
[----:B------:R-:W-:Y:S01]  /*17350*/  IMAD.X R4, R2, 0x1, R199, P2 ;  /* 0x0000000102047824 */ /* 0x000fe200010e06c7 */
[-C--:B------:R-:W-:Y:S02]  /*17360*/  LEA.HI.X R231, R5, R165.reuse, R2, 0x1, P1 ;  /* 0x000000a505e77211 */ /* 0x080fe400008f0c02 */
[CC--:B------:R-:W-:Y:S02]  /*17370*/  @P5 LEA R10, P6, R7.reuse, R164.reuse, 0x1 ;  /* 0x000000a4070a5211 */ /* 0x0c0fe400078c08ff */
[CC--:B------:R-:W-:Y:S01]  /*17380*/  @P4 LEA R8, P2, R7.reuse, R164.reuse, 0x1 ;  /* 0x000000a407084211 */ /* 0x0c0fe200078408ff */
[----:B------:R-:W-:Y:S01]  /*17390*/  @!PT LDS RZ, [RZ] ;  /* 0x00000000fffff984 */ /* 0x000fe20000000800 */
[----:B------:R-:W-:Y:S01]  /*173a0*/  @!PT LDS RZ, [RZ] ;  /* 0x00000000fffff984 */ /* 0x000fe20000000800 */
[----:B------:R-:W-:Y:S01]  /*173b0*/  @!PT LDS RZ, [RZ] ;  /* 0x00000000fffff984 */ /* 0x000fe20000000800 */
[----:B------:R1:W-:Y:S01]  /*173c0*/  @P5 LDGSTS.E.BYPASS.LTC128B.128 [R211+0xc000], [R230.64] ;  /* 0x0c000000e6d35fae */ /* 0x0003e2000b901d44 */
[C---:B------:R-:W-:Y:S02]  /*173d0*/  @P5 LEA.HI.X R11, R7.reuse, R165, R4, 0x1, P6 ;  /* 0x000000a5070b5211 */ /* 0x040fe400030f0c04 */
[C---:B------:R-:W-:Y:S01]  /*173e0*/  @P3 LEA R6, P1, R7.reuse, R164, 0x1 ;  /* 0x000000a407063211 */ /* 0x040fe200078208ff */
[----:B------:R-:W-:Y:S01]  /*173f0*/  @!P5 STS.128 [R211+0xc000], RZ ;  /* 0x00c000ffd300d388 */ /* 0x000fe20000000c00 */
[----:B------:R-:W-:-:S02]  /*17400*/  IADD3 R5, P6, R7, R198, RZ ;  /* 0x000000c607057210 */ /* 0x000fc40007fde0ff */
[CCC-:B------:R-:W-:Y:S02]  /*17410*/  @P4 LEA.HI.X R9, R7.reuse, R165.reuse, R4.reuse, 0x1, P2 ;  /* 0x000000a507094211 */ /* 0x1c0fe400010f0c04 */
[-C--:B------:R-:W-:Y:S01]  /*17420*/  @P3 LEA.HI.X R7, R7, R165.reuse, R4, 0x1, P1 ;  /* 0x000000a507073211 */ /* 0x080fe200008f0c04 */
[----:B------:R-:W-:Y:S01]  /*17430*/  IMAD.X R4, R4, 0x1, R199, P6 ;  /* 0x0000000104047824 */ /* 0x000fe200030e06c7 */
[CC--:B------:R-:W-:Y:S02]  /*17440*/  @P5 LEA R14, P6, R5.reuse, R164.reuse, 0x1 ;  /* 0x000000a4050e5211 */ /* 0x0c0fe400078c08ff */
[CC--:B------:R-:W-:Y:S02]  /*17450*/  @P4 LEA R12, P2, R5.reuse, R164.reuse, 0x1 ;  /* 0x000000a4050c4211 */ /* 0x0c0fe400078408ff */
[C---:B------:R-:W-:Y:S02]  /*17460*/  @P5 LEA.HI.X R15, R5.reuse, R165, R4, 0x1, P6 ;  /* 0x000000a5050f5211 */ /* 0x040fe400030f0c04 */
[----:B------:R-:W-:-:S02]  /*17470*/  @P3 LEA R16, P1, R5, R164, 0x1 ;  /* 0x000000a405103211 */ /* 0x000fc400078208ff */
[C---:B------:R-:W-:Y:S02]  /*17480*/  IADD3 R2, P6, R5.reuse, R198, RZ ;  /* 0x000000c605027210 */ /* 0x040fe40007fde0ff */
[CCC-:B------:R-:W-:Y:S02]  /*17490*/  @P4 LEA.HI.X R13, R5.reuse, R165.reuse, R4.reuse, 0x1, P2 ;  /* 0x000000a5050d4211 */ /* 0x1c0fe400010f0c04 */
[----:B------:R-:W-:Y:S01]  /*174a0*/  @P3 LEA.HI.X R17, R5, R165, R4, 0x1, P1 ;  /* 0x000000a505113211 */ /* 0x000fe200008f0c04 */
[----:B------:R-:W-:Y:S01]  /*174b0*/  IMAD.X R4, R4, 0x1, R199, P6 ;  /* 0x0000000104047824 */ /* 0x000fe200030e06c7 */
[CC--:B------:R-:W-:Y:S01]  /*174c0*/  @P5 LEA R20, P6, R2.reuse, R164.reuse, 0x1 ;  /* 0x000000a402145211 */ /* 0x0c0fe200078c08ff */
[----:B------:R-:W-:Y:S01]  /*174d0*/  @P4 IMAD.MOV.U32 R5, RZ, RZ, R231 ;  /* 0x000000ffff054224 */ /* 0x000fe200078e00e7 */
[CC--:B------:R-:W-:Y:S02]  /*174e0*/  @P4 LEA R18, P2, R2.reuse, R164.reuse, 0x1 ;  /* 0x000000a402124211 */ /* 0x0c0fe400078408ff */
[----:B------:R-:W-:-:S02]  /*174f0*/  @P3 LEA R22, P1, R2, R164, 0x1 ;  /* 0x000000a402163211 */ /* 0x000fc400078208ff */
[CCC-:B------:R-:W-:Y:S02]  /*17500*/  @P5 LEA.HI.X R21, R2.reuse, R165.reuse, R4.reuse, 0x1, P6 ;  /* 0x000000a502155211 */ /* 0x1c0fe400030f0c04 */
[CCC-:B------:R-:W-:Y:S02]  /*17510*/  @P4 LEA.HI.X R19, R2.reuse, R165.reuse, R4.reuse, 0x1, P2 ;  /* 0x000000a502134211 */ /* 0x1c0fe400010f0c04 */
[----:B------:R-:W-:Y:S01]  /*17520*/  @P3 LEA.HI.X R23, R2, R165, R4, 0x1, P1 ;  /* 0x000000a502173211 */ /* 0x000fe200008f0c04 */
[----:B------:R-:W-:Y:S01]  /*17530*/  @P4 IMAD.MOV.U32 R4, RZ, RZ, R230 ;  /* 0x000000ffff044224 */ /* 0x000fe200078e00e6 */
[C---:B------:R-:W-:Y:S02]  /*17540*/  ISETP.GE.AND P1, PT, R0.reuse, R217, PT ;  /* 0x000000d90000720c */ /* 0x040fe40003f26270 */
[C---:B------:R-:W-:Y:S02]  /*17550*/  IADD3 R2, R0.reuse, 0x9, RZ ;  /* 0x0000000900027810 */ /* 0x040fe40007ffe0ff */
[----:B------:R-:W-:Y:S01]  /*17560*/  @!PT LDS RZ, [RZ] ;  /* 0x00000000fffff984 */ /* 0x000fe20000000800 */
[----:B------:R-:W-:Y:S01]  /*17570*/  @!PT LDS RZ, [RZ] ;  /* 0x00000000fffff984 */ /* 0x000fe20000000800 */
[----:B------:R-:W-:Y:S01]  /*17580*/  @!PT LDS RZ, [RZ] ;  /* 0x00000000fffff984 */ /* 0x000fe20000000800 */
[----:B------:R2:W-:Y:S01]  /*17590*/  @P4 LDGSTS.E.BYPASS.LTC128B.128 [R211+0xe000], [R4.64+0x80] ;  /* 0x0e00008004d34fae */ /* 0x0005e2000b901d44 */
[----:B------:R-:W-:-:S03]  /*175a0*/  ISETP.GE.OR P1, PT, R0, R216, !P1 ;  /* 0x000000d80000720c */ /* 0x000fc60004f26670 */
[----:B------:R-:W-:Y:S01]  /*175b0*/  @!P4 STS.128 [R211+0xe000], RZ ;  /* 0x00e000ffd300c388 */ /* 0x000fe20000000c00 */
[----:B--2---:R-:W-:Y:S02]  /*175c0*/  @P3 IMAD.MOV.U32 R4, RZ, RZ, R230 ;  /* 0x000000ffff043224 */ /* 0x004fe400078e00e6 */
[----:B------:R-:W-:-:S05]  /*175d0*/  @P3 IMAD.MOV.U32 R5, RZ, RZ, R231 ;  /* 0x000000ffff053224 */ /* 0x000fca00078e00e7 */
        /* <DEDUP_REMOVED lines=39> */
[----:B------:R-:W-:Y:S01]  /*17850*/  @!P5 STS.128 [R211+0xd800], RZ ;  /* 0x00d800ffd300d388 */ /* 0x000fe20000000c00 */
[----:B------:R-:W-:-:S03]  /*17860*/  ISETP.GE.AND P5, PT, R0, R219, PT ;  /* 0x000000db0000720c */ /* 0x000fc60003fa6270 */
[----:B------:R-:W-:Y:S01]  /*17870*/  @!PT LDS RZ, [RZ] ;  /* 0x00000000fffff984 */ /* 0x000fe20000000800 */
[----:B------:R-:W-:Y:S01]  /*17880*/  @!PT LDS RZ, [RZ] ;  /* 0x00000000fffff984 */ /* 0x000fe20000000800 */
[----:B------:R-:W-:Y:S01]  /*17890*/  @!PT LDS RZ, [RZ] ;  /* 0x00000000fffff984 */ /* 0x000fe20000000800 */
[----:B------:R5:W-:Y:S01]  /*178a0*/  @P4 LDGSTS.E.BYPASS.LTC128B.128 [R211+0xf800], [R18.64+0x80] ;  /* 0x0f80008012d34fae */ /* 0x000be2000b901d44 */
[----:B------:R-:W-:-:S03]  /*178b0*/  ISETP.GE.OR P5, PT, R0, R218, !P5 ;  /* 0x000000da0000720c */ /* 0x000fc60006fa6670 */
[----:B------:R-:W-:Y:S04]  /*178c0*/  @!P4 STS.128 [R211+0xf800], RZ ;  /* 0x00f800ffd300c388 */ /* 0x000fe80000000c00 */
[----:B------:R-:W-:Y:S01]  /*178d0*/  @!PT LDS RZ, [RZ] ;  /* 0x00000000fffff984 */ /* 0x000fe20000000800 */
[----:B------:R-:W-:Y:S01]  /*178e0*/  @!PT LDS RZ, [RZ] ;  /* 0x00000000fffff984 */ /* 0x000fe20000000800 */
[----:B------:R-:W-:Y:S01]  /*178f0*/  @!PT LDS RZ, [RZ] ;  /* 0x00000000fffff984 */ /* 0x000fe20000000800 */
[----:B------:R1:W-:Y:S04]  /*17900*/  @P3 LDGSTS.E.BYPASS.LTC128B.128 [R211+0x11800], [R22.64+0x100] ;  /* 0x1180010016d33fae */ /* 0x0003e8000b901d44 */
[----:B------:R-:W-:Y:S04]  /*17910*/  @!P3 STS.128 [R211+0x11800], RZ ;  /* 0x011800ffd300b388 */ /* 0x000fe80000000c00 */
[----:B------:R-:W-:Y:S04]  /*17920*/  LDSM.16.M88.4 R140, [R193] ;  /* 0x00000000c18c783b */ /* 0x000fe80000000200 */
[----:B----4-:R-:W5:Y:S04]  /*17930*/  LDSM.16.M88.4 R12, [R192+0x6000] ;  /* 0x00600000c00c783b */ /* 0x010f680000000200 */
[----:B------:R-:W4:Y:S04]  /*17940*/  LDSM.16.M88.4 R156, [R192+0x6800] ;  /* 0x00680000c09c783b */ /* 0x000f280000000200 */
[----:B------:R-:W4:Y:S04]  /*17950*/  LDSM.16.M88.4 R148, [R192+0x7000] ;  /* 0x00700000c094783b */ /* 0x000f280000000200 */
[----:B------:R-:W-:Y:S04]  /*17960*/  LDSM.16.M88.4 R136, [R191] ;  /* 0x00000000bf88783b */ /* 0x000fe80000000200 */
[----:B------:R-:W4:Y:S04]  /*17970*/  LDSM.16.M88.4 R24, [R190] ;  /* 0x00000000be18783b */ /* 0x000f280000000200 */
[----:B------:R-:W4:Y:S04]  /*17980*/  LDSM.16.M88.4 R32, [R192+0x7800] ;  /* 0x00780000c020783b */ /* 0x000f280000000200 */
[----:B--2---:R-:W2:Y:S04]  /*17990*/  LDSM.16.M88.4 R4, [R186] ;  /* 0x00000000ba04783b */ /* 0x004ea80000000200 */
[----:B------:R-:W2:Y:S04]  /*179a0*/  LDSM.16.M88.4 R224, [R185] ;  /* 0x00000000b9e0783b */ /* 0x000ea80000000200 */
[----:B------:R-:W-:Y:S04]  /*179b0*/  LDSM.16.M88.4 R164, [R189] ;  /* 0x00000000bda4783b */ /* 0x000fe80000000200 */
[----:B-1----:R-:W1:Y:S01]  /*179c0*/  LDSM.16.M88.4 R20, [R187+0x6000] ;  /* 0x00600000bb14783b */ /* 0x002e620000000200 */
[C---:B-----5:R-:W-:Y:S03]  /*179d0*/  HMMA.16816.F32.BF16 R16, R140.reuse, R12, RZ ;  /* 0x0000000c8c10723c */ /* 0x060fe600000418ff */
[----:B------:R-:W5:Y:S04]  /*179e0*/  LDSM.16.M88.4 R168, [R184] ;  /* 0x00000000b8a8783b */ /* 0x000f680000000200 */
[----:B---3--:R-:W3:Y:S01]  /*179f0*/  LDSM.16.M88.4 R8, [R187+0x6800] ;  /* 0x00680000bb08783b */ /* 0x008ee20000000200 */
[C---:B----4-:R-:W-:Y:S03]  /*17a00*/  HMMA.16816.F32.BF16 R160, R140.reuse, R156, RZ ;  /* 0x0000009c8ca0723c */ /* 0x050fe600000418ff */
[----:B------:R-:W4:Y:S04]  /*17a10*/  LDSM.16.M88.4 R28, [R187+0x7000] ;  /* 0x00700000bb1c783b */ /* 0x000f280000000200 */
[----:B------:R-:W-:Y:S01]  /*17a20*/  LDSM.16.M88.4 R172, [R187+0x7800] ;  /* 0x00780000bbac783b */ /* 0x000fe20000000200 */
[C---:B------:R-:W-:Y:S03]  /*17a30*/  HMMA.16816.F32.BF16 R12, R140.reuse, R14, RZ ;  /* 0x0000000e8c0c723c */ /* 0x040fe600000418ff */
[----:B------:R-:W0:Y:S05]  /*17a40*/  LDGDEPBAR ;  /* 0x00000000000079af */ /* 0x000e2a0000000000 */
[C---:B------:R-:W-:Y:S08]  /*17a50*/  HMMA.16816.F32.BF16 R156, R140.reuse, R158, RZ ;  /* 0x0000009e8c9c723c */ /* 0x040ff000000418ff */
[C---:B------:R-:W-:Y:S08]  /*17a60*/  HMMA.16816.F32.BF16 R152, R140.reuse, R148, RZ ;  /* 0x000000948c98723c */ /* 0x040ff000000418ff */
[----:B------:R-:W-:Y:S08]  /*17a70*/  HMMA.16816.F32.BF16 R148, R140, R150, RZ ;  /* 0x000000968c94723c */ /* 0x000ff000000418ff */
[----:B------:R-:W-:Y:S08]  /*17a80*/  HMMA.16816.F32.BF16 R16, R136, R24, R16 ;  /* 0x000000188810723c */ /* 0x000ff00000041810 */
[C---:B------:R-:W-:Y:S08]  /*17a90*/  HMMA.16816.F32.BF16 R144, R140.reuse, R32, RZ ;  /* 0x000000208c90723c */ /* 0x040ff000000418ff */
[----:B------:R-:W-:Y:S01]  /*17aa0*/  HMMA.16816.F32.BF16 R140, R140, R34, RZ ;  /* 0x000000228c8c723c */ /* 0x000fe200000418ff */
[----:B------:R-:W-:Y:S07]  /*17ab0*/  LDSM.16.M88.4 R32, [R188] ;  /* 0x00000000bc20783b */ /* 0x000fee0000000200 */
[C---:B------:R-:W-:Y:S01]  /*17ac0*/  HMMA.16816.F32.BF16 R12, R136.reuse, R26, R12 ;  /* 0x0000001a880c723c */ /* 0x040fe2000004180c */
[----:B------:R-:W3:Y:S07]  /*17ad0*/  LDSM.16.M88.4 R24, [R183] ;  /* 0x00000000b718783b */ /* 0x000eee0000000200 */
[C---:B--2---:R-:W-:Y:S08]  /*17ae0*/  HMMA.16816.F32.BF16 R160, R136.reuse, R4, R160 ;  /* 0x0000000488a0723c */ /* 0x044ff000000418a0 */
[C---:B------:R-:W-:Y:S01]  /*17af0*/  HMMA.16816.F32.BF16 R156, R136.reuse, R6, R156 ;  /* 0x00000006889c723c */ /* 0x040fe2000004189c */
[----:B------:R-:W2:Y:S07]  /*17b00*/  LDSM.16.M88.4 R4, [R183+0x800] ;  /* 0x00080000b704783b */ /* 0x000eae0000000200 */
[C---:B------:R-:W-:Y:S08]  /*17b10*/  HMMA.16816.F32.BF16 R152, R136.reuse, R224, R152 ;  /* 0x000000e08898723c */ /* 0x040ff00000041898 */
[----:B------:R-:W-:Y:S01]  /*17b20*/  HMMA.16816.F32.BF16 R148, R136, R226, R148 ;  /* 0x000000e28894723c */ /* 0x000fe20000041894 */
[----:B------:R-:W2:Y:S07]  /*17b30*/  LDSM.16.M88.4 R224, [R183+0x1000] ;  /* 0x00100000b7e0783b */ /* 0x000eae0000000200 */
[----:B-1----:R-:W-:Y:S08]  /*17b40*/  HMMA.16816.F32.BF16 R16, R164, R20, R16 ;  /* 0x00000014a410723c */ /* 0x002ff00000041810 */
[C---:B-----5:R-:W-:Y:S08]  /*17b50*/  HMMA.16816.F32.BF16 R144, R136.reuse, R168, R144 ;  /* 0x000000a88890723c */ /* 0x060ff00000041890 */
[----:B------:R-:W-:Y:S01]  /*17b60*/  HMMA.16816.F32.BF16 R140, R136, R170, R140 ;  /* 0x000000aa888c723c */ /* 0x000fe2000004188c */
[----:B------:R-:W-:Y:S04]  /*17b70*/  LDSM.16.M88.4 R136, [R193+0x2000] ;  /* 0x00200000c188783b */ /* 0x000fe80000000200 */
[----:B------:R-:W-:Y:S03]  /*17b80*/  LDSM.16.M88.4 R168, [R183+0x1800] ;  /* 0x00180000b7a8783b */ /* 0x000fe60000000200 */
[C---:B------:R-:W-:Y:S01]  /*17b90*/  HMMA.16816.F32.BF16 R12, R164.reuse, R22, R12 ;  /* 0x00000016a40c723c */ /* 0x040fe2000004180c */
[----:B------:R-:W1:Y:S07]  /*17ba0*/  LDSM.16.M88.4 R20, [R192+0x8000] ;  /* 0x00800000c014783b */ /* 0x000e6e0000000200 */
[C---:B---3--:R-:W-:Y:S08]  /*17bb0*/  HMMA.16816.F32.BF16 R160, R164.reuse, R8, R160 ;  /* 0x00000008a4a0723c */ /* 0x048ff000000418a0 */
[C---:B------:R-:W-:Y:S01]  /*17bc0*/  HMMA.16816.F32.BF16 R156, R164.reuse, R10, R156 ;  /* 0x0000000aa49c723c */ /* 0x040fe2000004189c */
[----:B------:R-:W3:Y:S07]  /*17bd0*/  LDSM.16.M88.4 R8, [R192+0x8800] ;  /* 0x00880000c008783b */ /* 0x000eee0000000200 */
[C---:B----4-:R-:W-:Y:S08]  /*17be0*/  HMMA.16816.F32.BF16 R152, R164.reuse, R28, R152 ;  /* 0x0000001ca498723c */ /* 0x050ff00000041898 */
[----:B------:R-:W-:Y:S01]  /*17bf0*/  HMMA.16816.F32.BF16 R148, R164, R30, R148 ;  /* 0x0000001ea494723c */ /* 0x000fe20000041894 */
[----:B------:R-:W4:Y:S07]  /*17c00*/  LDSM.16.M88.4 R28, [R192+0x9000] ;  /* 0x00900000c01c783b */ /* 0x000f2e0000000200 */
[----:B------:R-:W-:Y:S08]  /*17c10*/  HMMA.16816.F32.BF16 R16, R32, R24, R16 ;  /* 0x000000182010723c */ /* 0x000ff00000041810 */
[C---:B------:R-:W-:Y:S08]  /*17c20*/  HMMA.16816.F32.BF16 R144, R164.reuse, R172, R144 ;  /* 0x000000aca490723c */ /* 0x040ff00000041890 */
[----:B------:R-:W-:Y:S01]  /*17c30*/  HMMA.16816.F32.BF16 R140, R164, R174, R140 ;  /* 0x000000aea48c723c */ /* 0x000fe2000004188c */
[----:B------:R-:W-:Y:S04]  /*17c40*/  LDSM.16.M88.4 R164, [R191+0x2000] ;  /* 0x00200000bfa4783b */ /* 0x000fe80000000200 */
[----:B------:R-:W-:Y:S03]  /*17c50*/  LDSM.16.M88.4 R172, [R192+0x9800] ;  /* 0x00980000c0ac783b */ /* 0x000fe60000000200 */
[C---:B------:R-:W-:Y:S01]  /*17c60*/  HMMA.16816.F32.BF16 R12, R32.reuse, R26, R12 ;  /* 0x0000001a200c723c */ /* 0x040fe2000004180c */
[----:B------:R-:W5:Y:S07]  /*17c70*/  LDSM.16.M88.4 R24, [R182] ;  /* 0x00000000b618783b */ /* 0x000f6e0000000200 */
[C---:B--2---:R-:W-:Y:S08]  /*17c80*/  HMMA.16816.F32.BF16 R160, R32.reuse, R4, R160 ;  /* 0x0000000420a0723c */ /* 0x044ff000000418a0 */
[C---:B------:R-:W-:Y:S01]  /*17c90*/  HMMA.16816.F32.BF16 R156, R32.reuse, R6, R156 ;  /* 0x00000006209c723c */ /* 0x040fe2000004189c */
[----:B------:R-:W2:Y:S07]  /*17ca0*/  LDSM.16.M88.4 R4, [R181] ;  /* 0x00000000b504783b */ /* 0x000eae0000000200 */
[C---:B------:R-:W-:Y:S08]  /*17cb0*/  HMMA.16816.F32.BF16 R152, R32.reuse, R224, R152 ;  /* 0x000000e02098723c */ /* 0x040ff00000041898 */
[----:B------:R-:W-:Y:S01]  /*17cc0*/  HMMA.16816.F32.BF16 R148, R32, R226, R148 ;  /* 0x000000e22094723c */ /* 0x000fe20000041894 */
[----:B------:R-:W2:Y:S07]  /*17cd0*/  LDSM.16.M88.4 R224, [R180] ;  /* 0x00000000b4e0783b */ /* 0x000eae0000000200 */
[----:B-1----:R-:W-:Y:S08]  /*17ce0*/  HMMA.16816.F32.BF16 R16, R136, R20, R16 ;  /* 0x000000148810723c */ /* 0x002ff00000041810 */
[C---:B------:R-:W-:Y:S08]  /*17cf0*/  HMMA.16816.F32.BF16 R144, R32.reuse, R168, R144 ;  /* 0x000000a82090723c */ /* 0x040ff00000041890 */
[----:B------:R-:W-:Y:S01]  /*17d00*/  HMMA.16816.F32.BF16 R140, R32, R170, R140 ;  /* 0x000000aa208c723c */ /* 0x000fe2000004188c */
[----:B------:R-:W-:Y:S04]  /*17d10*/  LDSM.16.M88.4 R32, [R187+0x8000] ;  /* 0x00800000bb20783b */ /* 0x000fe80000000200 */
[----:B------:R-:W-:Y:S03]  /*17d20*/  LDSM.16.M88.4 R168, [R179] ;  /* 0x00000000b3a8783b */ /* 0x000fe60000000200 */
        /* <DEDUP_REMOVED lines=8> */
[----:B-----5:R-:W-:Y:S08]  /*17db0*/  HMMA.16816.F32.BF16 R16, R164, R24, R16 ;  /* 0x00000018a410723c */ /* 0x020ff00000041810 */
[C---:B------:R-:W-:Y:S08]  /*17dc0*/  HMMA.16816.F32.BF16 R144, R136.reuse, R172, R144 ;  /* 0x000000ac8890723c */ /* 0x040ff00000041890 */
[----:B------:R-:W-:Y:S01]  /*17dd0*/  HMMA.16816.F32.BF16 R140, R136, R174, R140 ;  /* 0x000000ae888c723c */ /* 0x000fe2000004188c */
[----:B------:R-:W-:Y:S04]  /*17de0*/  LDSM.16.M88.4 R136, [R188+0x2000] ;  /* 0x00200000bc88783b */ /* 0x000fe80000000200 */
[----:B------:R-:W-:Y:S03]  /*17df0*/  LDSM.16.M88.4 R172, [R183+0x2800] ;  /* 0x00280000b7ac783b */ /* 0x000fe60000000200 */
[C---:B------:R-:W-:Y:S01]  /*17e00*/  HMMA.16816.F32.BF16 R12, R164.reuse, R26, R12 ;  /* 0x0000001aa40c723c */ /* 0x040fe2000004180c */
[----:B------:R-:W-:Y:S07]  /*17e10*/  LDSM.16.M88.4 R24, [R187+0x9800] ;  /* 0x00980000bb18783b */ /* 0x000fee0000000200 */
[C---:B--2---:R-:W-:Y:S08]  /*17e20*/  HMMA.16816.F32.BF16 R160, R164.reuse, R4, R160 ;  /* 0x00000004a4a0723c */ /* 0x044ff000000418a0 */
[C---:B------:R-:W-:Y:S01]  /*17e30*/  HMMA.16816.F32.BF16 R156, R164.reuse, R6, R156 ;  /* 0x00000006a49c723c */ /* 0x040fe2000004189c */
[----:B------:R-:W2:Y:S07]  /*17e40*/  LDSM.16.M88.4 R4, [R183+0x2000] ;  /* 0x00200000b704783b */ /* 0x000eae0000000200 */
[C---:B------:R-:W-:Y:S08]  /*17e50*/  HMMA.16816.F32.BF16 R152, R164.reuse, R224, R152 ;  /* 0x000000e0a498723c */ /* 0x040ff00000041898 */
[----:B------:R-:W-:Y:S01]  /*17e60*/  HMMA.16816.F32.BF16 R148, R164, R226, R148 ;  /* 0x000000e2a494723c */ /* 0x000fe20000041894 */
[----:B------:R-:W-:Y:S07]  /*17e70*/  LDSM.16.M88.4 R224, [R191+0x4000] ;  /* 0x00400000bfe0783b */ /* 0x000fee0000000200 */
[----:B-1----:R-:W-:Y:S08]  /*17e80*/  HMMA.16816.F32.BF16 R16, R20, R32, R16 ;  /* 0x000000201410723c */ /* 0x002ff00000041810 */
[C---:B------:R-:W-:Y:S08]  /*17e90*/  HMMA.16816.F32.BF16 R144, R164.reuse, R168, R144 ;  /* 0x000000a8a490723c */ /* 0x040ff00000041890 */
[----:B------:R-:W-:Y:S01]  /*17ea0*/  HMMA.16816.F32.BF16 R140, R164, R170, R140 ;  /* 0x000000aaa48c723c */ /* 0x000fe2000004188c */
[----:B------:R-:W1:Y:S04]  /*17eb0*/  LDSM.16.M88.4 R168, [R183+0x3000] ;  /* 0x00300000b7a8783b */ /* 0x000e680000000200 */
[----:B------:R-:W-:Y:S03]  /*17ec0*/  LDSM.16.M88.4 R164, [R183+0x3800] ;  /* 0x00380000b7a4783b */ /* 0x000fe60000000200 */
[C---:B------:R-:W-:Y:S01]  /*17ed0*/  HMMA.16816.F32.BF16 R12, R20.reuse, R34, R12 ;  /* 0x00000022140c723c */ /* 0x040fe2000004180c */
[----:B------:R-:W-:Y:S07]  /*17ee0*/  LDSM.16.M88.4 R32, [R192+0xa000] ;  /* 0x00a00000c020783b */ /* 0x000fee0000000200 */
[C---:B---3--:R-:W-:Y:S08]  /*17ef0*/  HMMA.16816.F32.BF16 R160, R20.reuse, R8, R160 ;  /* 0x0000000814a0723c */ /* 0x048ff000000418a0 */
[C---:B------:R-:W-:Y:S01]  /*17f00*/  HMMA.16816.F32.BF16 R156, R20.reuse, R10, R156 ;  /* 0x0000000a149c723c */ /* 0x040fe2000004189c */
[----:B------:R-:W3:Y:S07]  /*17f10*/  LDSM.16.M88.4 R8, [R193+0x4000] ;  /* 0x00400000c108783b */ /* 0x000eee0000000200 */
[C---:B----4-:R-:W-:Y:S08]  /*17f20*/  HMMA.16816.F32.BF16 R152, R20.reuse, R28, R152 ;  /* 0x0000001c1498723c */ /* 0x050ff00000041898 */
[----:B------:R-:W-:Y:S01]  /*17f30*/  HMMA.16816.F32.BF16 R148, R20, R30, R148 ;  /* 0x0000001e1494723c */ /* 0x000fe20000041894 */
[----:B------:R-:W4:Y:S07]  /*17f40*/  LDSM.16.M88.4 R28, [R192+0xa800] ;  /* 0x00a80000c01c783b */ /* 0x000f2e0000000200 */
[----:B--2---:R-:W-:Y:S08]  /*17f50*/  HMMA.16816.F32.BF16 R16, R136, R4, R16 ;  /* 0x000000048810723c */ /* 0x004ff00000041810 */
[C---:B------:R-:W-:Y:S08]  /*17f60*/  HMMA.16816.F32.BF16 R144, R20.reuse, R24, R144 ;  /* 0x000000181490723c */ /* 0x040ff00000041890 */
[----:B------:R-:W-:Y:S01]  /*17f70*/  HMMA.16816.F32.BF16 R140, R20, R26, R140 ;  /* 0x0000001a148c723c */ /* 0x000fe2000004188c */
[----:B------:R-:W2:Y:S04]  /*17f80*/  LDSM.16.M88.4 R24, [R192+0xb000] ;  /* 0x00b00000c018783b */ /* 0x000ea80000000200 */
[----:B------:R-:W-:Y:S03]  /*17f90*/  LDSM.16.M88.4 R20, [R192+0xb800] ;  /* 0x00b80000c014783b */ /* 0x000fe60000000200 */
[C---:B------:R-:W-:Y:S01]  /*17fa0*/  HMMA.16816.F32.BF16 R12, R136.reuse, R6, R12 ;  /* 0x00000006880c723c */ /* 0x040fe2000004180c */
[----:B------:R-:W5:Y:S07]  /*17fb0*/  LDSM.16.M88.4 R4, [R178] ;  /* 0x00000000b204783b */ /* 0x000f6e0000000200 */
[C---:B------:R-:W-:Y:S08]  /*17fc0*/  HMMA.16816.F32.BF16 R160, R136.reuse, R172, R160 ;  /* 0x000000ac88a0723c */ /* 0x040ff000000418a0 */
[C---:B-1----:R-:W-:Y:S08]  /*17fd0*/  HMMA.16816.F32.BF16 R152, R136.reuse, R168, R152 ;  /* 0x000000a88898723c */ /* 0x042ff00000041898 */
[----:B------:R-:W-:Y:S01]  /*17fe0*/  HMMA.16816.F32.BF16 R148, R136, R170, R148 ;  /* 0x000000aa8894723c */ /* 0x000fe20000041894 */
[----:B------:R-:W-:Y:S07]  /*17ff0*/  LDSM.16.M88.4 R168, [R176] ;  /* 0x00000000b0a8783b */ /* 0x000fee0000000200 */
[----:B---3--:R-:W-:Y:S08]  /*18000*/  HMMA.16816.F32.BF16 R16, R8, R32, R16 ;  /* 0x000000200810723c */ /* 0x008ff00000041810 */
[C---:B------:R-:W-:Y:S01]  /*18010*/  HMMA.16816.F32.BF16 R156, R136.reuse, R174, R156 ;  /* 0x000000ae889c723c */ /* 0x040fe2000004189c */
[----:B------:R-:W1:Y:S07]  /*18020*/  LDSM.16.M88.4 R172, [R177] ;  /* 0x00000000b1ac783b */ /* 0x000e6e0000000200 */
[C---:B------:R-:W-:Y:S08]  /*18030*/  HMMA.16816.F32.BF16 R144, R136.reuse, R164, R144 ;  /* 0x000000a48890723c */ /* 0x040ff00000041890 */
[----:B------:R-:W-:Y:S01]  /*18040*/  HMMA.16816.F32.BF16 R140, R136, R166, R140 ;  /* 0x000000a6888c723c */ /* 0x000fe2000004188c */
[----:B------:R-:W-:Y:S04]  /*18050*/  LDSM.16.M88.4 R136, [R189+0x4000] ;  /* 0x00400000bd88783b */ /* 0x000fe80000000200 */
[----:B------:R-:W-:Y:S03]  /*18060*/  LDSM.16.M88.4 R164, [R135] ;  /* 0x0000000087a4783b */ /* 0x000fe60000000200 */
[C---:B------:R-:W-:Y:S01]  /*18070*/  HMMA.16816.F32.BF16 R12, R8.reuse, R34, R12 ;  /* 0x00000022080c723c */ /* 0x040fe2000004180c */
[----:B------:R-:W3:Y:S07]  /*18080*/  LDSM.16.M88.4 R32, [R187+0xa000] ;  /* 0x00a00000bb20783b */ /* 0x000eee0000000200 */
[C---:B----4-:R-:W-:Y:S08]  /*18090*/  HMMA.16816.F32.BF16 R160, R8.reuse, R28, R160 ;  /* 0x0000001c08a0723c */ /* 0x050ff000000418a0 */
[C---:B--2---:R-:W-:Y:S08]  /*180a0*/  HMMA.16816.F32.BF16 R152, R8.reuse, R24, R152 ;  /* 0x000000180898723c */ /* 0x044ff00000041898 */
[----:B------:R-:W-:Y:S01]  /*180b0*/  HMMA.16816.F32.BF16 R148, R8, R26, R148 ;  /* 0x0000001a0894723c */ /* 0x000fe20000041894 */
[----:B------:R-:W-:Y:S07]  /*180c0*/  LDSM.16.M88.4 R24, [R187+0xb000] ;  /* 0x00b00000bb18783b */ /* 0x000fee0000000200 */
[----:B-----5:R-:W-:Y:S08]  /*180d0*/  HMMA.16816.F32.BF16 R16, R224, R4, R16 ;  /* 0x00000004e010723c */ /* 0x020ff00000041810 */
[C---:B------:R-:W-:Y:S01]  /*180e0*/  HMMA.16816.F32.BF16 R156, R8.reuse, R30, R156 ;  /* 0x0000001e089c723c */ /* 0x040fe2000004189c */
[----:B------:R-:W2:Y:S07]  /*180f0*/  LDSM.16.M88.4 R28, [R187+0xa800] ;  /* 0x00a80000bb1c783b */ /* 0x000eae0000000200 */
[C---:B------:R-:W-:Y:S08]  /*18100*/  HMMA.16816.F32.BF16 R144, R8.reuse, R20, R144 ;  /* 0x000000140890723c */ /* 0x040ff00000041890 */
[----:B------:R-:W-:Y:S01]  /*18110*/  HMMA.16816.F32.BF16 R140, R8, R22, R140 ;  /* 0x00000016088c723c */ /* 0x000fe2000004188c */
[----:B------:R-:W-:Y:S04]  /*18120*/  LDSM.16.M88.4 R8, [R188+0x4000] ;  /* 0x00400000bc08783b */ /* 0x000fe80000000200 */
[----:B------:R-:W-:Y:S03]  /*18130*/  LDSM.16.M88.4 R20, [R187+0xb800] ;  /* 0x00b80000bb14783b */ /* 0x000fe60000000200 */
[C---:B------:R-:W-:Y:S01]  /*18140*/  HMMA.16816.F32.BF16 R12, R224.reuse, R6, R12 ;  /* 0x00000006e00c723c */ /* 0x040fe2000004180c */
[----:B------:R-:W4:Y:S07]  /*18150*/  LDSM.16.M88.4 R4, [R183+0x4000] ;  /* 0x00400000b704783b */ /* 0x000f2e0000000200 */
[C---:B-1----:R-:W-:Y:S08]  /*18160*/  HMMA.16816.F32.BF16 R160, R224.reuse, R172, R160 ;  /* 0x000000ace0a0723c */ /* 0x042ff000000418a0 */
[C---:B------:R-:W-:Y:S08]  /*18170*/  HMMA.16816.F32.BF16 R152, R224.reuse, R168, R152 ;  /* 0x000000a8e098723c */ /* 0x040ff00000041898 */
[----:B------:R-:W-:Y:S08]  /*18180*/  HMMA.16816.F32.BF16 R148, R224, R170, R148 ;  /* 0x000000aae094723c */ /* 0x000ff00000041894 */
[----:B---3--:R-:W-:Y:S08]  /*18190*/  HMMA.16816.F32.BF16 R16, R136, R32, R16 ;  /* 0x000000208810723c */ /* 0x008ff00000041810 */
[C---:B------:R-:W-:Y:S01]  /*181a0*/  HMMA.16816.F32.BF16 R168, R224.reuse, R164, R144 ;  /* 0x000000a4e0a8723c */ /* 0x040fe20000041890 */
[----:B------:R-:W1:Y:S06]  /*181b0*/  LDSM.16.M88.4 R144, [R183+0x4800] ;  /* 0x00480000b790783b */ /* 0x000e6c0000000200 */
[----:B------:R-:W-:Y:S01]  /*181c0*/  IMAD.MOV.U32 R164, RZ, RZ, R230 ;  /* 0x000000ffffa47224 */ /* 0x000fe200078e00e6 */
[----:B------:R-:W-:Y:S01]  /*181d0*/  HMMA.16816.F32.BF16 R156, R224, R174, R156 ;  /* 0x000000aee09c723c */ /* 0x000fe2000004189c */
[----:B------:R-:W-:-:S07]  /*181e0*/  IMAD.MOV.U32 R165, RZ, RZ, R231 ;  /* 0x000000ffffa57224 */ /* 0x000fce00078e00e7 */
[C---:B------:R-:W-:Y:S08]  /*181f0*/  HMMA.16816.F32.BF16 R12, R136.reuse, R34, R12 ;  /* 0x00000022880c723c */ /* 0x040ff0000004180c */
[C---:B--2---:R-:W-:Y:S08]  /*18200*/  HMMA.16816.F32.BF16 R160, R136.reuse, R28, R160 ;  /* 0x0000001c88a0723c */ /* 0x044ff000000418a0 */
[C---:B------:R-:W-:Y:S08]  /*18210*/  HMMA.16816.F32.BF16 R152, R136.reuse, R24, R152 ;  /* 0x000000188898723c */ /* 0x040ff00000041898 */
[----:B------:R-:W-:Y:S01]  /*18220*/  HMMA.16816.F32.BF16 R148, R136, R26, R148 ;  /* 0x0000001a8894723c */ /* 0x000fe20000041894 */
[----:B------:R-:W2:Y:S07]  /*18230*/  LDSM.16.M88.4 R24, [R183+0x5000] ;  /* 0x00500000b718783b */ /* 0x000eae0000000200 */
[----:B----4-:R-:W-:Y:S07]  /*18240*/  HMMA.16816.F32.BF16 R16, R8, R4, R16 ;  /* 0x000000040810723c */ /* 0x010fee0000041810 */
[C---:B------:R-:W-:Y:S01]  /*18250*/  IADD3 R5, R0.reuse, 0x1, RZ ;  /* 0x0000000100057810 */ /* 0x040fe20007ffe0ff */
[----:B------:R-:W-:Y:S01]  /*18260*/  HMMA.16816.F32.BF16 R156, R136, R30, R156 ;  /* 0x0000001e889c723c */ /* 0x000fe2000004189c */
[----:B------:R-:W-:-:S02]  /*18270*/  IADD3 R4, R0, 0x8, RZ ;  /* 0x0000000800047810 */ /* 0x000fc40007ffe0ff */
[CC--:B------:R-:W-:Y:S02]  /*18280*/  ISETP.GE.AND P2, PT, R5.reuse, R219.reuse, PT ;  /* 0x000000db0500720c */ /* 0x0c0fe40003f46270 */
[C---:B------:R-:W-:Y:S02]  /*18290*/  ISETP.GE.AND P6, PT, R4.reuse, R219, PT ;  /* 0x000000db0400720c */ /* 0x040fe40003fc6270 */
[-C--:B------:R-:W-:Y:S01]  /*182a0*/  ISETP.GE.OR P2, PT, R5, R218.reuse, !P2 ;  /* 0x000000da0500720c */ /* 0x080fe20005746670 */
[----:B------:R-:W-:Y:S01]  /*182b0*/  HMMA.16816.F32.BF16 R12, R8, R6, R12 ;  /* 0x00000006080c723c */ /* 0x000fe2000004180c */
[----:B------:R-:W-:-:S07]  /*182c0*/  ISETP.GE.OR P6, PT, R4, R218, !P6 ;  /* 0x000000da0400720c */ /* 0x000fce00077c6670 */
[----:B-1----:R-:W-:Y:S01]  /*182d0*/  HMMA.16816.F32.BF16 R160, R8, R144, R160 ;  /* 0x0000009008a0723c */ /* 0x002fe200000418a0 */
[----:B------:R-:W-:Y:S02]  /*182e0*/  FSEL R29, R16, -INF , !P5 ;  /* 0xff800000101d7808 */ /* 0x000fe40006800000 */
[----:B------:R-:W-:Y:S02]  /*182f0*/  FSEL R17, R17, -INF , !P2 ;  /* 0xff80000011117808 */ /* 0x000fe40005000000 */
[CC--:B------:R-:W-:Y:S02]  /*18300*/  ISETP.GE.AND P5, PT, R5.reuse, R217.reuse, PT ;  /* 0x000000d90500720c */ /* 0x0c0fe40003fa6270 */
[----:B------:R-:W-:Y:S01]  /*18310*/  ISETP.GE.AND P2, PT, R4, R217, PT ;  /* 0x000000d90400720c */ /* 0x000fe20003f46270 */
[----:B------:R-:W-:Y:S01]  /*18320*/  HMMA.16816.F32.BF16 R140, R224, R166, R140 ;  /* 0x000000a6e08c723c */ /* 0x000fe2000004188c */
[----:B------:R-:W-:Y:S02]  /*18330*/  FSEL R18, R18, -INF , !P1 ;  /* 0xff80000012127808 */ /* 0x000fe40004800000 */
[----:B------:R-:W-:-:S02]  /*18340*/  ISETP.GE.OR P5, PT, R5, R216, !P5 ;  /* 0x000000d80500720c */ /* 0x000fc40006fa6670 */
[----:B------:R-:W-:Y:S02]  /*18350*/  ISETP.GE.OR P2, PT, R4, R216, !P2 ;  /* 0x000000d80400720c */ /* 0x000fe40005746670 */
[----:B------:R-:W-:Y:S01]  /*18360*/  ISETP.GE.AND P1, PT, R2, R217, PT ;  /* 0x000000d90200720c */ /* 0x000fe20003f26270 */
[----:B------:R-:W1:Y:S01]  /*18370*/  LDSM.16.M88.4 R4, [R183+0x5800] ;  /* 0x00580000b704783b */ /* 0x000e620000000200 */
[----:B------:R-:W-:Y:S01]  /*18380*/  HMMA.16816.F32.BF16 R156, R8, R146, R156 ;  /* 0x00000092089c723c */ /* 0x000fe2000004189c */
[----:B------:R-:W-:Y:S01]  /*18390*/  FSEL R12, R12, -INF , !P6 ;  /* 0xff8000000c0c7808 */ /* 0x000fe20007000000 */
[----:B------:R-:W-:-:S04]  /*183a0*/  DEPBAR.LE SB0, 0x0 ;  /* 0x000080000000791a */ /* 0x000fc80000000000 */
[C---:B------:R-:W-:Y:S02]  /*183b0*/  ISETP.GE.AND P6, PT, R2.reuse, R219, PT ;  /* 0x000000db0200720c */ /* 0x040fe40003fc6270 */
[----:B------:R-:W-:Y:S01]  /*183c0*/  ISETP.GE.OR P1, PT, R2, R216, !P1 ;  /* 0x000000d80200720c */ /* 0x000fe20004f26670 */
[----:B--2---:R-:W-:Y:S01]  /*183d0*/  HMMA.16816.F32.BF16 R152, R8, R24, R152 ;  /* 0x000000180898723c */ /* 0x004fe20000041898 */
[----:B------:R-:W-:Y:S01]  /*183e0*/  IADD3 R16, R0, 0x11, RZ ;  /* 0x0000001100107810 */ /* 0x000fe20007ffe0ff */
[----:B------:R-:W-:Y:S01]  /*183f0*/  BAR.SYNC.DEFER_BLOCKING 0x0 ;  /* 0x0000000000007b1d */ /* 0x000fe20000010000 */
[----:B------:R-:W-:Y:S02]  /*18400*/  ISETP.GE.OR P6, PT, R2, R218, !P6 ;  /* 0x000000da0200720c */ /* 0x000fe400077c6670 */
[----:B------:R-:W-:Y:S02]  /*18410*/  FSEL R19, R19, -INF , !P5 ;  /* 0xff80000013137808 */ /* 0x000fe40006800000 */
[----:B------:R-:W-:Y:S01]  /*18420*/  FSEL R15, R15, -INF , !P1 ;  /* 0xff8000000f0f7808 */ /* 0x000fe20004800000 */
[----:B------:R-:W-:Y:S01]  /*18430*/  HMMA.16816.F32.BF16 R168, R136, R20, R168 ;  /* 0x0000001488a8723c */ /* 0x000fe200000418a8 */
[----:B------:R-:W-:-:S02]  /*18440*/  IADD3 R2, R0, 0x10, RZ ;  /* 0x0000001000027810 */ /* 0x000fc40007ffe0ff */
[C---:B------:R-:W-:Y:S02]  /*18450*/  ISETP.GE.AND P5, PT, R16.reuse, R219, PT ;  /* 0x000000db1000720c */ /* 0x040fe40003fa6270 */
[----:B------:R-:W-:Y:S02]  /*18460*/  ISETP.GE.AND P1, PT, R16, R217, PT ;  /* 0x000000d91000720c */ /* 0x000fe40003f26270 */
[----:B------:R-:W-:Y:S01]  /*18470*/  FSEL R13, R13, -INF , !P6 ;  /* 0xff8000000d0d7808 */ /* 0x000fe20007000000 */
[----:B------:R-:W-:Y:S01]  /*18480*/  HMMA.16816.F32.BF16 R148, R8, R26, R148 ;  /* 0x0000001a0894723c */ /* 0x000fe20000041894 */
[----:B------:R-:W-:Y:S02]  /*18490*/  FSEL R14, R14, -INF , !P2 ;  /* 0xff8000000e0e7808 */ /* 0x000fe40005000000 */
[C---:B------:R-:W-:Y:S02]  /*184a0*/  ISETP.GE.AND P6, PT, R2.reuse, R219, PT ;  /* 0x000000db0200720c */ /* 0x040fe40003fc6270 */
[----:B------:R-:W-:-:S02]  /*184b0*/  ISETP.GE.AND P2, PT, R2, R217, PT ;  /* 0x000000d90200720c */ /* 0x000fc40003f46270 */
[C---:B------:R-:W-:Y:S01]  /*184c0*/  ISETP.GE.OR P5, PT, R16.reuse, R218, !P5 ;  /* 0x000000da1000720c */ /* 0x040fe20006fa6670 */
[----:B------:R-:W-:Y:S01]  /*184d0*/  HMMA.16816.F32.BF16 R140, R136, R22, R140 ;  /* 0x00000016888c723c */ /* 0x000fe2000004188c */
[----:B------:R-:W-:Y:S02]  /*184e0*/  ISETP.GE.OR P1, PT, R16, R216, !P1 ;  /* 0x000000d81000720c */ /* 0x000fe40004f26670 */
[----:B------:R-:W-:Y:S02]  /*184f0*/  IADD3 R16, R0, 0x19, RZ ;  /* 0x0000001900107810 */ /* 0x000fe40007ffe0ff */
[C---:B------:R-:W-:Y:S02]  /*18500*/  ISETP.GE.OR P6, PT, R2.reuse, R218, !P6 ;  /* 0x000000da0200720c */ /* 0x040fe400077c6670 */
[----:B------:R-:W-:Y:S01]  /*18510*/  ISETP.GE.OR P2, PT, R2, R216, !P2 ;  /* 0x000000d80200720c */ /* 0x000fe20005746670 */
[----:B-1----:R-:W-:Y:S01]  /*18520*/  HMMA.16816.F32.BF16 R168, R8, R4, R168 ;  /* 0x0000000408a8723c */ /* 0x002fe200000418a8 */
[----:B------:R-:W-:-:S02]  /*18530*/  FSEL R161, R161, -INF , !P5 ;  /* 0xff800000a1a17808 */ /* 0x000fc40006800000 */
[----:B------:R-:W-:Y:S02]  /*18540*/  IADD3 R2, R0, 0x18, RZ ;  /* 0x0000001800027810 */ /* 0x000fe40007ffe0ff */
[-C--:B------:R-:W-:Y:S02]  /*18550*/  ISETP.GE.AND P5, PT, R16, R219.reuse, PT ;  /* 0x000000db1000720c */ /* 0x080fe40003fa6270 */
[----:B------:R-:W-:Y:S02]  /*18560*/  FSEL R160, R160, -INF , !P6 ;  /* 0xff800000a0a07808 */ /* 0x000fe40007000000 */
[----:B------:R-:W-:Y:S02]  /*18570*/  ISETP.GE.AND P6, PT, R2, R219, PT ;  /* 0x000000db0200720c */ /* 0x000fe40003fc6270 */
[----:B------:R-:W-:Y:S02]  /*18580*/  ISETP.GE.OR P5, PT, R16, R218, !P5 ;  /* 0x000000da1000720c */ /* 0x000fe40006fa6670 */
[----:B------:R-:W-:-:S02]  /*18590*/  IADD3 R20, R0, 0x20, RZ ;  /* 0x0000002000147810 */ /* 0x000fc40007ffe0ff */
[----:B------:R-:W-:Y:S02]  /*185a0*/  FSEL R163, R163, -INF , !P1 ;  /* 0xff800000a3a37808 */ /* 0x000fe40004800000 */
[C---:B------:R-:W-:Y:S02]  /*185b0*/  ISETP.GE.OR P1, PT, R2.reuse, R218, !P6 ;  /* 0x000000da0200720c */ /* 0x040fe40007726670 */
[----:B------:R-:W-:Y:S02]  /*185c0*/  FSEL R24, R157, -INF , !P5 ;  /* 0xff8000009d187808 */ /* 0x000fe40006800000 */
[----:B------:R-:W-:Y:S02]  /*185d0*/  ISETP.GE.AND P6, PT, R2, R217, PT ;  /* 0x000000d90200720c */ /* 0x000fe40003fc6270 */
[----:B------:R-:W-:Y:S02]  /*185e0*/  ISETP.GE.AND P5, PT, R20, R219, PT ;  /* 0x000000db1400720c */ /* 0x000fe40003fa6270 */
[----:B------:R-:W-:-:S02]  /*185f0*/  FSEL R162, R162, -INF , !P2 ;  /* 0xff800000a2a27808 */ /* 0x000fc40005000000 */
[-C--:B------:R-:W-:Y:S02]  /*18600*/  ISETP.GE.AND P2, PT, R16, R217.reuse, PT ;  /* 0x000000d91000720c */ /* 0x080fe40003f46270 */
[----:B------:R-:W-:Y:S02]  /*18610*/  ISETP.GE.OR P6, PT, R2, R216, !P6 ;  /* 0x000000d80200720c */ /* 0x000fe400077c6670 */
[----:B------:R-:W-:Y:S02]  /*18620*/  ISETP.GE.OR P5, PT, R20, R218, !P5 ;  /* 0x000000da1400720c */ /* 0x000fe40006fa6670 */
[----:B------:R-:W-:Y:S02]  /*18630*/  FSEL R25, R156, -INF , !P1 ;  /* 0xff8000009c197808 */ /* 0x000fe40004800000 */
[----:B------:R-:W-:Y:S02]  /*18640*/  IADD3 R2, R0, 0x28, RZ ;  /* 0x0000002800027810 */ /* 0x000fe40007ffe0ff */
[----:B------:R-:W-:-:S02]  /*18650*/  ISETP.GE.AND P1, PT, R20, R217, PT ;  /* 0x000000d91400720c */ /* 0x000fc40003f26270 */
[-C--:B------:R-:W-:Y:S02]  /*18660*/  ISETP.GE.OR P2, PT, R16, R216.reuse, !P2 ;  /* 0x000000d81000720c */ /* 0x080fe40005746670 */
[----:B------:R-:W-:Y:S02]  /*18670*/  IADD3 R16, R0, 0x21, RZ ;  /* 0x0000002100107810 */ /* 0x000fe40007ffe0ff */
[----:B------:R-:W-:Y:S02]  /*18680*/  FSEL R220, R152, -INF , !P5 ;  /* 0xff80000098dc7808 */ /* 0x000fe40006800000 */
[----:B------:R-:W-:Y:S02]  /*18690*/  ISETP.GE.AND P5, PT, R2, R219, PT ;  /* 0x000000db0200720c */ /* 0x000fe40003fa6270 */
[----:B------:R-:W-:Y:S02]  /*186a0*/  ISETP.GE.OR P1, PT, R20, R216, !P1 ;  /* 0x000000d81400720c */ /* 0x000fe40004f26670 */
[----:B------:R-:W-:-:S02]  /*186b0*/  FSEL R20, R159, -INF , !P2 ;  /* 0xff8000009f147808 */ /* 0x000fc40005000000 */
[----:B------:R-:W-:Y:S02]  /*186c0*/  ISETP.GE.AND P2, PT, R16, R219, PT ;  /* 0x000000db1000720c */ /* 0x000fe40003f46270 */
[-C--:B------:R-:W-:Y:S02]  /*186d0*/  ISETP.GE.OR P5, PT, R2, R218.reuse, !P5 ;  /* 0x000000da0200720c */ /* 0x080fe40006fa6670 */
[----:B------:R-:W-:Y:S02]  /*186e0*/  IADD3 R4, R0, 0x29, RZ ;  /* 0x0000002900047810 */ /* 0x000fe40007ffe0ff */
[----:B------:R-:W-:Y:S02]  /*186f0*/  ISETP.GE.OR P2, PT, R16, R218, !P2 ;  /* 0x000000da1000720c */ /* 0x000fe40005746670 */
[----:B------:R-:W-:Y:S02]  /*18700*/  FSEL R175, R148, -INF , !P5 ;  /* 0xff80000094af7808 */ /* 0x000fe40006800000 */
[----:B------:R-:W-:-:S02]  /*18710*/  FSEL R172, R154, -INF , !P1 ;  /* 0xff8000009aac7808 */ /* 0x000fc40004800000 */
[C---:B------:R-:W-:Y:S02]  /*18720*/  ISETP.GE.AND P5, PT, R4.reuse, R219, PT ;  /* 0x000000db0400720c */ /* 0x040fe40003fa6270 */
[-C--:B------:R-:W-:Y:S02]  /*18730*/  ISETP.GE.AND P1, PT, R4, R217.reuse, PT ;  /* 0x000000d90400720c */ /* 0x080fe40003f26270 */
[----:B------:R-:W-:Y:S02]  /*18740*/  FSEL R222, R153, -INF , !P2 ;  /* 0xff80000099de7808 */ /* 0x000fe40005000000 */
[----:B------:R-:W-:Y:S02]  /*18750*/  ISETP.GE.AND P2, PT, R2, R217, PT ;  /* 0x000000d90200720c */ /* 0x000fe40003f46270 */
[C---:B------:R-:W-:Y:S02]  /*18760*/  ISETP.GE.OR P5, PT, R4.reuse, R218, !P5 ;  /* 0x000000da0400720c */ /* 0x040fe40006fa6670 */
[----:B------:R-:W-:-:S02]  /*18770*/  ISETP.GE.OR P1, PT, R4, R216, !P1 ;  /* 0x000000d80400720c */ /* 0x000fc40004f26670 */
[----:B------:R-:W-:Y:S01]  /*18780*/  HMMA.16816.F32.BF16 R4, R8, R6, R140 ;  /* 0x000000060804723c */ /* 0x000fe2000004188c */
[----:B------:R-:W-:Y:S02]  /*18790*/  ISETP.GE.OR P2, PT, R2, R216, !P2 ;  /* 0x000000d80200720c */ /* 0x000fe40005746670 */
[----:B------:R-:W-:Y:S02]  /*187a0*/  IADD3 R2, R0, 0x31, RZ ;  /* 0x0000003100027810 */ /* 0x000fe40007ffe0ff */
[----:B------:R-:W-:Y:S02]  /*187b0*/  FSEL R224, R149, -INF , !P5 ;  /* 0xff80000095e07808 */ /* 0x000fe40006800000 */
[----:B------:R-:W-:Y:S02]  /*187c0*/  FSEL R167, R151, -INF , !P1 ;  /* 0xff80000097a77808 */ /* 0x000fe40004800000 */
[C---:B------:R-:W-:Y:S02]  /*187d0*/  ISETP.GE.AND P5, PT, R2.reuse, R219, PT ;  /* 0x000000db0200720c */ /* 0x040fe40003fa6270 */
[----:B------:R-:W-:-:S02]  /*187e0*/  ISETP.GE.AND P1, PT, R2, R217, PT ;  /* 0x000000d90200720c */ /* 0x000fc40003f26270 */
[C---:B------:R-:W-:Y:S02]  /*187f0*/  ISETP.GE.OR P5, PT, R2.reuse, R218, !P5 ;  /* 0x000000da0200720c */ /* 0x040fe40006fa6670 */
[----:B------:R-:W-:Y:S02]  /*18800*/  ISETP.GE.OR P1, PT, R2, R216, !P1 ;  /* 0x000000d80200720c */ /* 0x000fe40004f26670 */
[----:B------:R-:W-:Y:S02]  /*18810*/  IADD3 R2, R0, 0x38, RZ ;  /* 0x0000003800027810 */ /* 0x000fe40007ffe0ff */
[----:B------:R-:W-:Y:S02]  /*18820*/  FSEL R21, R158, -INF , !P6 ;  /* 0xff8000009e157808 */ /* 0x000fe40007000000 */
[----:B------:R-:W-:Y:S02]  /*18830*/  ISETP.GE.AND P6, PT, R16, R217, PT ;  /* 0x000000d91000720c */ /* 0x000fe40003fc6270 */
[----:B------:R-:W-:-:S02]  /*18840*/  FSEL R154, R169, -INF , !P5 ;  /* 0xff800000a99a7808 */ /* 0x000fc40006800000 */
[----:B------:R-:W-:Y:S02]  /*18850*/  ISETP.GE.AND P5, PT, R2, R219, PT ;  /* 0x000000db0200720c */ /* 0x000fe40003fa6270 */
[----:B------:R-:W-:Y:S02]  /*18860*/  ISETP.GE.OR P6, PT, R16, R216, !P6 ;  /* 0x000000d81000720c */ /* 0x000fe400077c6670 */
[----:B------:R-:W-:Y:S02]  /*18870*/  IADD3 R8, R0, 0x30, RZ ;  /* 0x0000003000087810 */ /* 0x000fe40007ffe0ff */
[----:B------:R-:W-:Y:S02]  /*18880*/  ISETP.GE.OR P5, PT, R2, R218, !P5 ;  /* 0x000000da0200720c */ /* 0x000fe40006fa6670 */
[----:B------:R-:W-:Y:S02]  /*18890*/  FSEL R174, R155, -INF , !P6 ;  /* 0xff8000009bae7808 */ /* 0x000fe40007000000 */
[----:B------:R-:W-:-:S02]  /*188a0*/  FSEL R173, R150, -INF , !P2 ;  /* 0xff80000096ad7808 */ /* 0x000fc40005000000 */
[C---:B------:R-:W-:Y:S02]  /*188b0*/  ISETP.GE.AND P6, PT, R8.reuse, R219, PT ;  /* 0x000000db0800720c */ /* 0x040fe40003fc6270 */
[----:B------:R-:W-:Y:S02]  /*188c0*/  ISETP.GE.AND P2, PT, R8, R217, PT ;  /* 0x000000d90800720c */ /* 0x000fe40003f46270 */
[----:B------:R-:W-:Y:S02]  /*188d0*/  FSEL R153, R4, -INF , !P5 ;  /* 0xff80000004997808 */ /* 0x000fe40006800000 */
[----:B------:R-:W-:Y:S02]  /*188e0*/  ISETP.GT.AND P5, PT, R215, R202, PT ;  /* 0x000000cad700720c */ /* 0x000fe40003fa4270 */
[C---:B------:R-:W-:Y:S02]  /*188f0*/  ISETP.GE.OR P6, PT, R8.reuse, R218, !P6 ;  /* 0x000000da0800720c */ /* 0x040fe400077c6670 */
[----:B------:R-:W-:-:S02]  /*18900*/  ISETP.GE.OR P2, PT, R8, R216, !P2 ;  /* 0x000000d80800720c */ /* 0x000fc40005746670 */
[----:B------:R-:W-:Y:S02]  /*18910*/  IADD3 R0, R0, 0x39, RZ ;  /* 0x0000003900007810 */ /* 0x000fe40007ffe0ff */
[----:B------:R-:W-:Y:S02]  /*18920*/  FSEL R156, R168, -INF , !P6 ;  /* 0xff800000a89c7808 */ /* 0x000fe40007000000 */
[----:B------:R-:W-:Y:S02]  /*18930*/  FSEL R142, R170, -INF , !P2 ;  /* 0xff800000aa8e7808 */ /* 0x000fe40005000000 */
[----:B------:R-:W-:Y:S02]  /*18940*/  FSEL R141, R171, -INF , !P1 ;  /* 0xff800000ab8d7808 */ /* 0x000fe40004800000 */
[----:B------:R-:W-:Y:S02]  /*18950*/  ISETP.GE.AND P2, PT, R2, R217, PT ;  /* 0x000000d90200720c */ /* 0x000fe40003f46270 */
[----:B------:R-:W-:-:S02]  /*18960*/  ISETP.GE.AND P6, PT, R0, R219, PT ;  /* 0x000000db0000720c */ /* 0x000fc40003fc6270 */
[----:B------:R-:W-:Y:S02]  /*18970*/  ISETP.GE.AND P1, PT, R0, R217, PT ;  /* 0x000000d90000720c */ /* 0x000fe40003f26270 */
[----:B------:R-:W-:Y:S02]  /*18980*/  ISETP.GE.OR P2, PT, R2, R216, !P2 ;  /* 0x000000d80200720c */ /* 0x000fe40005746670 */
[C---:B------:R-:W-:Y:S02]  /*18990*/  ISETP.GE.OR P6, PT, R0.reuse, R218, !P6 ;  /* 0x000000da0000720c */ /* 0x040fe400077c6670 */
[----:B------:R-:W-:Y:S02]  /*189a0*/  ISETP.GE.OR P1, PT, R0, R216, !P1 ;  /* 0x000000d80000720c */ /* 0x000fe40004f26670 */
[----:B------:R-:W-:Y:S02]  /*189b0*/  FSEL R140, R6, -INF , !P2 ;  /* 0xff800000068c7808 */ /* 0x000fe40005000000 */
[----:B------:R-:W-:-:S02]  /*189c0*/  FSEL R143, R5, -INF , !P6 ;  /* 0xff800000058f7808 */ /* 0x000fc40007000000 */
[----:B------:R-:W-:Y:S01]  /*189d0*/  FSEL R150, R7, -INF , !P1 ;  /* 0xff80000007967808 */ /* 0x000fe20004800000 */
[----:B------:R-:W-:Y:S05]  /*189e0*/  @!P5 BRA `(.L_x_2435) ;  /* 0x00000a900000d947 */ /* 0x000fea0003800000 */
[----:B------:R-:W-:Y:S01]  /*189f0*/  BSSY B0, `(.L_x_2436) ;  /* 0x0000044000007945 */ /* 0x000fe20003800000 */
[----:B------:R-:W-:Y:S05]  /*18a00*/  @!P0 BRA `(.L_x_2437) ;  /* 0x000003e000008947 */ /* 0x000fea0003800000 */
[----:B------:R-:W-:Y:S02]  /*18a10*/  ULDC.64 UR4, c[0x0][0x118] ;  /* 0x0000460000047ab9 */ /* 0x000fe40000000a00 */
[----:B------:R-:W2:Y:S01]  /*18a20*/  LD.E R9, [R228.64+0x170] ;  /* 0x00017004e4097980 */ /* 0x000ea2000c101900 */
[----:B------:R-:W-:-:S05]  /*18a30*/  IMAD.SHL.U32 R2, R215, 0x40, RZ ;  /* 0x00000040d7027824 */ /* 0x000fca00078e00ff */
[----:B------:R-:W-:Y:S02]  /*18a40*/  IADD3 R7, R2, -0x40, RZ ;  /* 0xffffffc002077810 */ /* 0x000fe40007ffe0ff */
[-C--:B--2---:R-:W-:Y:S02]  /*18a50*/  IABS R6, R9.reuse ;  /* 0x0000000900067213 */ /* 0x084fe40000000000 */
[----:B------:R-:W-:Y:S02]  /*18a60*/  IABS R4, R9 ;  /* 0x0000000900047213 */ /* 0x000fe40000000000 */
[----:B------:R-:W1:Y:S03]  /*18a70*/  I2F.RP R0, R6 ;  /* 0x0000000600007306 */ /* 0x000e660000209400 */
[----:B------:R-:W-:-:S05]  /*18a80*/  IMAD.MOV R4, RZ, RZ, -R4 ;  /* 0x000000ffff047224 */ /* 0x000fca00078e0a04 */
[----:B-1----:R-:W1:Y:S02]  /*18a90*/  MUFU.RCP R22, R0 ;  /* 0x0000000000167308 */ /* 0x002e640000001000 */
[----:B-1----:R-:W-:Y:S02]  /*18aa0*/  IADD3 R22, R22, 0xffffffe, RZ ;  /* 0x0ffffffe16167810 */ /* 0x002fe40007ffe0ff */
[----:B------:R-:W-:-:S04]  /*18ab0*/  IABS R0, R7 ;  /* 0x0000000700007213 */ /* 0x000fc80000000000 */
[----:B------:R-:W1:Y:S01]  /*18ac0*/  F2I.FTZ.U32.TRUNC.NTZ R23, R22 ;  /* 0x0000001600177305 */ /* 0x000e62000021f000 */
[-C--:B------:R-:W-:Y:S01]  /*18ad0*/  LOP3.LUT R7, R7, R9.reuse, RZ, 0x3c, !PT ;  /* 0x0000000907077212 */ /* 0x080fe200078e3cff */
[--C-:B-1----:R-:W-:Y:S02]  /*18ae0*/  IMAD.MOV R5, RZ, RZ, -R23.reuse ;  /* 0x000000ffff057224 */ /* 0x102fe400078e0a17 */
[----:B------:R-:W-:Y:S02]  /*18af0*/  IMAD.MOV.U32 R22, RZ, RZ, RZ ;  /* 0x000000ffff167224 */ /* 0x000fe400078e00ff */
[----:B------:R-:W-:Y:S01]  /*18b00*/  IMAD R10, R5, R6, RZ ;  /* 0x00000006050a7224 */ /* 0x000fe200078e02ff */
[----:B------:R-:W-:Y:S02]  /*18b10*/  IABS R5, R2 ;  /* 0x0000000200057213 */ /* 0x000fe40000000000 */
[----:B------:R-:W-:Y:S01]  /*18b20*/  LOP3.LUT R2, R2, R9, RZ, 0x3c, !PT ;  /* 0x0000000902027212 */ /* 0x000fe200078e3cff */
[----:B------:R-:W-:-:S06]  /*18b30*/  IMAD.HI.U32 R10, R23, R10, R22 ;  /* 0x0000000a170a7227 */ /* 0x000fcc00078e0016 */
[----:B------:R-:W-:-:S04]  /*18b40*/  IMAD.HI.U32 R8, R10, R5, RZ ;  /* 0x000000050a087227 */ /* 0x000fc800078e00ff */
[----:B------:R-:W-:Y:S02]  /*18b50*/  IMAD R5, R8, R4, R5 ;  /* 0x0000000408057224 */ /* 0x000fe400078e0205 */
[----:B------:R-:W-:-:S03]  /*18b60*/  IMAD.HI.U32 R11, R10, R0, RZ ;  /* 0x000000000a0b7227 */ /* 0x000fc600078e00ff */
[----:B------:R-:W-:Y:S01]  /*18b70*/  ISETP.GT.U32.AND P2, PT, R6, R5, PT ;  /* 0x000000050600720c */ /* 0x000fe20003f44070 */
[----:B------:R-:W-:-:S05]  /*18b80*/  IMAD R23, R11, R4, R0 ;  /* 0x000000040b177224 */ /* 0x000fca00078e0200 */
[----:B------:R-:W-:-:S07]  /*18b90*/  ISETP.GT.U32.AND P1, PT, R6, R23, PT ;  /* 0x000000170600720c */ /* 0x000fce0003f24070 */
[-C--:B------:R-:W-:Y:S02]  /*18ba0*/  @!P2 IADD3 R5, R5, -R6.reuse, RZ ;  /* 0x800000060505a210 */ /* 0x080fe40007ffe0ff */
[----:B------:R-:W-:Y:S02]  /*18bb0*/  @!P2 IADD3 R8, R8, 0x1, RZ ;  /* 0x000000010808a810 */ /* 0x000fe40007ffe0ff */
[-C--:B------:R-:W-:Y:S02]  /*18bc0*/  ISETP.GE.U32.AND P0, PT, R5, R6.reuse, PT ;  /* 0x000000060500720c */ /* 0x080fe40003f06070 */
[----:B------:R-:W-:Y:S01]  /*18bd0*/  @!P1 IMAD.IADD R23, R23, 0x1, -R6 ;  /* 0x0000000117179824 */ /* 0x000fe200078e0a06 */
[----:B------:R-:W-:Y:S02]  /*18be0*/  ISETP.GE.AND P2, PT, R2, RZ, PT ;  /* 0x000000ff0200720c */ /* 0x000fe40003f46270 */
[----:B------:R-:W-:Y:S02]  /*18bf0*/  @!P1 IADD3 R11, R11, 0x1, RZ ;  /* 0x000000010b0b9810 */ /* 0x000fe40007ffe0ff */
[----:B------:R-:W-:-:S02]  /*18c00*/  ISETP.GE.U32.AND P6, PT, R23, R6, PT ;  /* 0x000000061700720c */ /* 0x000fc40003fc6070 */
[----:B------:R-:W-:Y:S01]  /*18c10*/  ISETP.NE.AND P1, PT, R9, RZ, PT ;  /* 0x000000ff0900720c */ /* 0x000fe20003f25270 */
[----:B------:R-:W2:Y:S01]  /*18c20*/  LD.E.64 R22, [R228.64+0x20] ;  /* 0x00002004e4167980 */ /* 0x000ea2000c101b00 */
[----:B------:R-:W-:Y:S02]  /*18c30*/  LOP3.LUT R2, RZ, R9, RZ, 0x33, !PT ;  /* 0x00000009ff027212 */ /* 0x000fe400078e33ff */
[----:B------:R-:W-:Y:S02]  /*18c40*/  @P0 IADD3 R8, R8, 0x1, RZ ;  /* 0x0000000108080810 */ /* 0x000fe40007ffe0ff */
[----:B------:R-:W-:-:S03]  /*18c50*/  ISETP.GE.AND P0, PT, R7, RZ, PT ;  /* 0x000000ff0700720c */ /* 0x000fc60003f06270 */
[----:B------:R-:W-:Y:S02]  /*18c60*/  @!P2 IMAD.MOV R8, RZ, RZ, -R8 ;  /* 0x000000ffff08a224 */ /* 0x000fe400078e0a08 */
[----:B------:R-:W-:-:S03]  /*18c70*/  @P6 IADD3 R11, R11, 0x1, RZ ;  /* 0x000000010b0b6810 */ /* 0x000fc60007ffe0ff */
[----:B------:R-:W-:-:S05]  /*18c80*/  SEL R7, R2, R8, !P1 ;  /* 0x0000000802077207 */ /* 0x000fca0004800000 */
[----:B------:R-:W-:Y:S02]  /*18c90*/  @!P0 IMAD.MOV R11, RZ, RZ, -R11 ;  /* 0x000000ffff0b8224 */ /* 0x000fe400078e0a0b */
[----:B------:R-:W-:-:S03]  /*18ca0*/  IMAD.WIDE R30, R7, 0x4, R212 ;  /* 0x00000004071e7825 */ /* 0x000fc600078e02d4 */
[----:B------:R-:W-:Y:S02]  /*18cb0*/  SEL R2, R2, R11, !P1 ;  /* 0x0000000b02027207 */ /* 0x000fe40004800000 */
[----:B------:R-:W3:Y:S03]  /*18cc0*/  LD.E.64 R10, [R228.64+0x38] ;  /* 0x00003804e40a7980 */ /* 0x000ee6000c101b00 */
        /* <DEDUP_REMOVED lines=18> */
.L_x_2437:
[----:B------:R-:W-:Y:S02]  /*18df0*/  ULDC.64 UR4, c[0x0][0x118] ;  /* 0x0000460000047ab9 */ /* 0x000fe40000000a00 */
[----:B------:R-:W2:Y:S02]  /*18e00*/  LD.E R7, [R228.64+0x38] ;  /* 0x00003804e4077980 */ /* 0x000ea4000c101900 */
[----:B--2---:R-:W-:-:S04]  /*18e10*/  LEA R7, -R7, RZ, 0x6 ;  /* 0x000000ff07077211 */ /* 0x004fc800078e31ff */
[----:B------:R-:W-:Y:S02]  /*18e20*/  SHF.R.S32.HI R4, RZ, 0x1f, R7 ;  /* 0x0000001fff047819 */ /* 0x000fe40000011407 */
.L_x_2438:
[----:B------:R-:W-:Y:S05]  /*18e30*/  BSYNC B0 ;  /* 0x0000000000007941 */ /* 0x000fea0003800000 */
.L_x_2436:
[----:B------:R-:W-:Y:S01]  /*18e40*/  LOP3.LUT R0, R214, 0x1, RZ, 0xc0, !PT ;  /* 0x00000001d6007812 */ /* 0x000fe200078ec0ff */
[----:B------:R-:W-:Y:S01]  /*18e50*/  ULDC.64 UR4, c[0x0][0x118] ;  /* 0x0000460000047ab9 */ /* 0x000fe20000000a00 */
[CC--:B------:R-:W-:Y:S02]  /*18e60*/  @P4 IADD3 R5, P1, R7.reuse, R200.reuse, RZ ;  /* 0x000000c807054210 */ /* 0x0c0fe40007f3e0ff */
[----:B------:R-:W-:Y:S02]  /*18e70*/  ISETP.NE.U32.AND P2, PT, R0, 0x1, PT ;  /* 0x000000010000780c */ /* 0x000fe40003f45070 */
[----:B------:R-:W-:Y:S01]  /*18e80*/  @P3 IADD3 R9, P0, R7, R200, RZ ;  /* 0x000000c807093210 */ /* 0x000fe20007f1e0ff */
[----:B------:R-:W-:Y:S01]  /*18e90*/  @P4 IMAD.X R2, R4, 0x1, R201, P1 ;  /* 0x0000000104024824 */ /* 0x000fe200008e06c9 */
[----:B------:R-:W-:-:S03]  /*18ea0*/  @P4 LEA R26, P1, R5, R204, 0x1 ;  /* 0x000000cc051a4211 */ /* 0x000fc600078208ff */
[----:B------:R-:W-:Y:S01]  /*18eb0*/  @P3 IMAD.X R0, R4, 0x1, R201, P0 ;  /* 0x0000000104003824 */ /* 0x000fe200000e06c9 */
[-C--:B------:R-:W-:Y:S02]  /*18ec0*/  @P4 LEA.HI.X R27, R5, R203.reuse, R2, 0x1, P1 ;  /* 0x000000cb051b4211 */ /* 0x080fe400008f0c02 */
[C---:B------:R-:W-:Y:S02]  /*18ed0*/  @P3 LEA R22, P0, R9.reuse, R204, 0x1 ;  /* 0x000000cc09163211 */ /* 0x040fe400078008ff */
[----:B------:R-:W-:Y:S02]  /*18ee0*/  IADD3 R5, P6, P1, R200, R200, R7 ;  /* 0x000000c8c8057210 */ /* 0x000fe400079de007 */
[----:B------:R-:W-:Y:S02]  /*18ef0*/  @P3 LEA.HI.X R23, R9, R203, R0, 0x1, P0 ;  /* 0x000000cb09173211 */ /* 0x000fe400000f0c00 */
[----:B------:R-:W-:Y:S02]  /*18f00*/  IADD3.X R2, R201, R201, R4, P6, P1 ;  /* 0x000000c9c9027210 */ /* 0x000fe400037e2404 */
[----:B------:R-:W-:-:S02]  /*18f10*/  LEA R32, P0, R7, R204, 0x1 ;  /* 0x000000cc07207211 */ /* 0x000fc400078008ff */
[-C--:B------:R-:W-:Y:S02]  /*18f20*/  @!P2 LEA R30, P6, R5, R204.reuse, 0x1 ;  /* 0x000000cc051ea211 */ /* 0x080fe400078c08ff */
[-C--:B------:R-:W-:Y:S02]  /*18f30*/  LEA.HI.X R33, R7, R203.reuse, R4, 0x1, P0 ;  /* 0x000000cb07217211 */ /* 0x080fe400000f0c04 */
[CCC-:B------:R-:W-:Y:S02]  /*18f40*/  @!P2 LEA.HI.X R31, R5.reuse, R203.reuse, R2.reuse, 0x1, P6 ;  /* 0x000000cb051fa211 */ /* 0x1c0fe400030f0c02 */
[CC--:B------:R-:W-:Y:S01]  /*18f50*/  @P4 LEA R10, P0, R5.reuse, R204.reuse, 0x1 ;  /* 0x000000cc050a4211 */ /* 0x0c0fe200078008ff */
[----:B------:R-:W-:Y:S01]  /*18f60*/  @!PT LDS RZ, [RZ] ;  /* 0x00000000fffff984 */ /* 0x000fe20000000800 */
[----:B------:R-:W-:Y:S01]  /*18f70*/  @!PT LDS RZ, [RZ] ;  /* 0x00000000fffff984 */ /* 0x000fe20000000800 */
[----:B------:R-:W-:Y:S01]  /*18f80*/  @!PT LDS RZ, [RZ] ;  /* 0x00000000fffff984 */ /* 0x000fe20000000800 */
[----:B------:R1:W-:Y:S01]  /*18f90*/  @!P2 LDGSTS.E.BYPASS.LTC128B.128 [R211+0x6000], [R32.64] ;  /* 0x0600000020d3afae */ /* 0x0003e2000b901d44 */
[C---:B------:R-:W-:Y:S02]  /*18fa0*/  @P3 LEA R8, P1, R5.reuse, R204, 0x1 ;  /* 0x000000cc05083211 */ /* 0x040fe400078208ff */
[C---:B------:R-:W-:Y:S01]  /*18fb0*/  IADD3 R0, P6, R5.reuse, R200, RZ ;  /* 0x000000c805007210 */ /* 0x040fe20007fde0ff */
[----:B------:R1:W-:Y:S01]  /*18fc0*/  @P2 STS.128 [R211+0x6000], RZ ;  /* 0x006000ffd3002388 */ /* 0x0003e20000000c00 */
[----:B------:R-:W-:-:S02]  /*18fd0*/  @P4 LEA.HI.X R11, R5, R203, R2, 0x1, P0 ;  /* 0x000000cb050b4211 */ /* 0x000fc400000f0c02 */
[-C--:B------:R-:W-:Y:S01]  /*18fe0*/  @P3 LEA.HI.X R9, R5, R203.reuse, R2, 0x1, P1 ;  /* 0x000000cb05093211 */ /* 0x080fe200008f0c02 */
[----:B------:R-:W-:Y:S01]  /*18ff0*/  IMAD.X R2, R2, 0x1, R201, P6 ;  /* 0x0000000102027824 */ /* 0x000fe200030e06c9 */
[----:B------:R-:W-:Y:S01]  /*19000*/  @!P2 IADD3 R7, P0, R7, R200, RZ ;  /* 0x000000c80707a210 */ /* 0x000fe20007f1e0ff */
[----:B------:R-:W-:Y:S01]  /*19010*/  @P4 IMAD.MOV.U32 R5, RZ, RZ, R33 ;  /* 0x000000ffff054224 */ /* 0x000fe200078e0021 */
[CC--:B------:R-:W-:Y:S02]  /*19020*/  @!P2 LEA R34, P6, R0.reuse, R204.reuse, 0x1 ;  /* 0x000000cc0022a211 */ /* 0x0c0fe400078c08ff */
[-C--:B------:R-:W-:Y:S01]  /*19030*/  @P4 LEA R138, P1, R0, R204.reuse, 0x1 ;  /* 0x000000cc008a4211 */ /* 0x080fe200078208ff */
[----:B------:R-:W-:Y:S01]  /*19040*/  @!P2 IMAD.X R4, R4, 0x1, R201, P0 ;  /* 0x000000010404a824 */ /* 0x000fe200000e06c9 */
[----:B------:R-:W-:Y:S02]  /*19050*/  @!P2 LEA.HI.X R35, R0, R203, R2, 0x1, P6 ;  /* 0x000000cb0023a211 */ /* 0x000fe400030f0c02 */
[----:B------:R-:W-:-:S02]  /*19060*/  @!P2 LEA R6, P6, R7, R204, 0x1 ;  /* 0x000000cc0706a211 */ /* 0x000fc400078c08ff */
[C---:B------:R-:W-:Y:S01]  /*19070*/  @P3 LEA R136, P0, R0.reuse, R204, 0x1 ;  /* 0x000000cc00883211 */ /* 0x040fe200078008ff */
[----:B------:R-:W-:Y:S01]  /*19080*/  IMAD.MOV.U32 R204, RZ, RZ, R32 ;  /* 0x000000ffffcc7224 */ /* 0x000fe200078e0020 */
[-C--:B------:R-:W-:Y:S01]  /*19090*/  @!P2 LEA.HI.X R7, R7, R203.reuse, R4, 0x1, P6 ;  /* 0x000000cb0707a211 */ /* 0x080fe200030f0c04 */
[----:B------:R-:W-:Y:S01]  /*190a0*/  @P4 IMAD.MOV.U32 R4, RZ, RZ, R32 ;  /* 0x000000ffff044224 */ /* 0x000fe200078e0020 */
[CCC-:B------:R-:W-:Y:S02]  /*190b0*/  @P4 LEA.HI.X R139, R0.reuse, R203.reuse, R2.reuse, 0x1, P1 ;  /* 0x000000cb008b4211 */ /* 0x1c0fe400008f0c02 */
[----:B------:R-:W-:Y:S01]  /*190c0*/  @P3 LEA.HI.X R137, R0, R203, R2, 0x1, P0 ;  /* 0x000000cb00893211 */ /* 0x000fe200000f0c02 */
[----:B------:R-:W-:Y:S01]  /*190d0*/  IMAD.MOV.U32 R203, RZ, RZ, R33 ;  /* 0x000000ffffcb7224 */ /* 0x000fe200078e0021 */
[----:B------:R-:W-:Y:S01]  /*190e0*/  @!PT LDS RZ, [RZ] ;  /* 0x00000000fffff984 */ /* 0x000fe20000000800 */
[----:B------:R-:W-:Y:S01]  /*190f0*/  @!PT LDS RZ, [RZ] ;  /* 0x00000000fffff984 */ /* 0x000fe20000000800 */
[----:B------:R-:W-:Y:S01]  /*19100*/  @!PT LDS RZ, [RZ] ;  /* 0x00000000fffff984 */ /* 0x000fe20000000800 */
[----:B------:R2:W-:Y:S04]  /*19110*/  @P4 LDGSTS.E.BYPASS.LTC128B.128 [R211+0x8000], [R4.64+0x80] ;  /* 0x0800008004d34fae */ /* 0x0005e8000b901d44 */
[----:B------:R1:W-:Y:S01]  /*19120*/  @!P4 STS.128 [R211+0x8000], RZ ;  /* 0x008000ffd300c388 */ /* 0x0003e20000000c00 */
[----:B--2---:R-:W-:-:S02]  /*19130*/  @P3 IMAD.MOV.U32 R4, RZ, RZ, R32 ;  /* 0x000000ffff043224 */ /* 0x004fc400078e0020 */
        /* <DEDUP_REMOVED lines=52> */
.L_x_2435:
[----:B------:R-:W-:Y:S05]  /*19480*/  BSYNC B1 ;  /* 0x0000000000017941 */ /* 0x000fea0003800000 */
.L_x_2434:
[----:B------:R-:W-:Y:S01]  /*19490*/  ULDC.64 UR4, c[0x0][0x118] ;  /* 0x0000460000047ab9 */ /* 0x000fe20000000a00 */
[----:B------:R-:W-:Y:S01]  /*194a0*/  FMNMX.FTZ R0, R132, R29, !PT ;  /* 0x0000001d84007209 */ /* 0x000fe20007810000 */
[----:B------:R-:W2:Y:S01]  /*194b0*/  LD.E R152, [R228.64+0xdc] ;  /* 0x0000dc04e4987980 */ /* 0x000ea2000c101900 */
[----:B------:R-:W-:-:S02]  /*194c0*/  FMNMX.FTZ R2, R3, R18, !PT ;  /* 0x0000001203027209 */ /* 0x000fc40007810000 */
[----:B-1----:R-:W-:Y:S01]  /*194d0*/  FMNMX.FTZ R5, R17, R0, !PT ;  /* 0x0000000011057209 */ /* 0x002fe20007810000 */
[----:B------:R-:W-:Y:S01]  /*194e0*/  LDSM.16.MT88.4 R136, [R196+0xc800] ;  /* 0x00c80000c488783b */ /* 0x000fe20000004200 */
[----:B------:R-:W-:Y:S02]  /*194f0*/  FMNMX.FTZ R7, R19, R2, !PT ;  /* 0x0000000213077209 */ /* 0x000fe40007810000 */
[----:B------:R-:W-:Y:S01]  /*19500*/  FMNMX.FTZ R0, R12, R5, !PT ;  /* 0x000000050c007209 */ /* 0x000fe20007810000 */
[----:B------:R-:W-:Y:S03]  /*19510*/  LDSM.16.MT88.4 R32, [R195+0xc800] ;  /* 0x00c80000c320783b */ /* 0x000fe60000004200 */
[----:B------:R-:W-:-:S04]  /*19520*/  FMNMX.FTZ R5, R13, R0, !PT ;  /* 0x000000000d057209 */ /* 0x000fc80007810000 */
[----:B------:R-:W-:-:S04]  /*19530*/  FMNMX.FTZ R0, R160, R5, !PT ;  /* 0x00000005a0007209 */ /* 0x000fc80007810000 */
[----:B------:R-:W-:-:S04]  /*19540*/  FMNMX.FTZ R0, R161, R0, !PT ;  /* 0x00000000a1007209 */ /* 0x000fc80007810000 */
        /* <DEDUP_REMOVED lines=20> */
[----:B------:R-:W1:Y:S01]  /*19690*/  SHFL.BFLY PT, R5, R2, 0x2, 0x1f ;  /* 0x0c401f0002057f89 */ /* 0x000e6200000e0000 */
[----:B------:R-:W-:-:S04]  /*196a0*/  FMNMX.FTZ R0, R142, R7, !PT ;  /* 0x000000078e007209 */ /* 0x000fc80007810000 */
[----:B------:R-:W-:-:S04]  /*196b0*/  FMNMX.FTZ R7, R141, R0, !PT ;  /* 0x000000008d077209 */ /* 0x000fc80007810000 */
        /* <DEDUP_REMOVED lines=8> */
[----:B------:R-:W-:-:S04]  /*19740*/  FSETP.NEU.FTZ.AND P1, PT, R148, -INF , PT ;  /* 0xff8000009400780b */ /* 0x000fc80003f3d000 */
[----:B------:R-:W-:-:S05]  /*19750*/  FSEL R5, R148, RZ, P1 ;  /* 0x000000ff94057208 */ /* 0x000fca0000800000 */
[----:B------:R-:W-:Y:S01]  /*19760*/  FADD.FTZ R5, R132, -R5 ;  /* 0x8000000584057221 */ /* 0x000fe20000010000 */
[----:B---3--:R-:W-:-:S04]  /*19770*/  FMNMX.FTZ R147, R0, R147, !PT ;  /* 0x0000009300937209 */ /* 0x008fc80007810000 */
[----:B------:R-:W-:-:S04]  /*19780*/  FSETP.NEU.FTZ.AND P0, PT, R147, -INF , PT ;  /* 0xff8000009300780b */ /* 0x000fc80003f1d000 */
[----:B------:R-:W-:Y:S01]  /*19790*/  FSEL R4, R147, RZ, P0 ;  /* 0x000000ff93047208 */ /* 0x000fe20000000000 */
[C---:B--2---:R-:W-:Y:S02]  /*197a0*/  FMUL.FTZ R155, R152.reuse, R148 ;  /* 0x00000094989b7220 */ /* 0x044fe40000410000 */
[C---:B------:R-:W-:Y:S02]  /*197b0*/  FMUL.FTZ R151, R152.reuse, R147 ;  /* 0x0000009398977220 */ /* 0x040fe40000410000 */
[----:B------:R-:W-:Y:S01]  /*197c0*/  FMUL.FTZ R8, R152, R5 ;  /* 0x0000000598087220 */ /* 0x000fe20000410000 */
[----:B------:R-:W-:Y:S01]  /*197d0*/  FSEL R155, R155, RZ, P1 ;  /* 0x000000ff9b9b7208 */ /* 0x000fe20000800000 */
[----:B------:R-:W-:Y:S01]  /*197e0*/  FADD.FTZ R5, R3, -R4 ;  /* 0x8000000403057221 */ /* 0x000fe20000010000 */
[----:B------:R-:W-:Y:S01]  /*197f0*/  FSEL R151, R151, RZ, P0 ;  /* 0x000000ff97977208 */ /* 0x000fe20000000000 */
[----:B------:R-:W1:Y:S02]  /*19800*/  MUFU.EX2 R3, R8 ;  /* 0x0000000800037308 */ /* 0x000e640000000800 */
[----:B------:R-:W-:-:S02]  /*19810*/  FFMA.FTZ R145, R12, R152, -R155 ;  /* 0x000000980c917223 */ /* 0x000fc4000001089b */
[-C--:B------:R-:W-:Y:S02]  /*19820*/  FFMA.FTZ R134, R13, R152.reuse, -R155 ;  /* 0x000000980d867223 */ /* 0x080fe4000001089b */
[-CC-:B------:R-:W-:Y:S02]  /*19830*/  FFMA.FTZ R0, R14, R152.reuse, -R151.reuse ;  /* 0x000000980e007223 */ /* 0x180fe40000010897 */
[-C--:B------:R-:W-:Y:S01]  /*19840*/  FFMA.FTZ R149, R15, R152.reuse, -R151 ;  /* 0x000000980f957223 */ /* 0x080fe20000010897 */
[----:B------:R-:W-:Y:S01]  /*19850*/  MUFU.EX2 R145, R145 ;  /* 0x0000009100917308 */ /* 0x000fe20000000800 */
[----:B------:R-:W2:Y:S01]  /*19860*/  LDSM.16.MT88.4 R12, [R196+0xc000] ;  /* 0x00c00000c40c783b */ /* 0x000ea20000004200 */
[-CC-:B------:R-:W-:Y:S02]  /*19870*/  FFMA.FTZ R146, R29, R152.reuse, -R155.reuse ;  /* 0x000000981d927223 */ /* 0x180fe4000001089b */
[-C--:B------:R-:W-:Y:S01]  /*19880*/  FFMA.FTZ R144, R17, R152.reuse, -R155 ;  /* 0x0000009811907223 */ /* 0x080fe2000001089b */
[----:B------:R-:W-:Y:S01]  /*19890*/  LDSM.16.MT88.4 R28, [R194+0xc800] ;  /* 0x00c80000c21c783b */ /* 0x000fe20000004200 */
[----:B------:R-:W-:-:S02]  /*198a0*/  FFMA.FTZ R133, R18, R152, -R151 ;  /* 0x0000009812857223 */ /* 0x000fc40000010897 */
[----:B------:R-:W-:Y:S01]  /*198b0*/  FFMA.FTZ R2, R19, R152, -R151 ;  /* 0x0000009813027223 */ /* 0x000fe20000010897 */
[----:B------:R-:W-:Y:S01]  /*198c0*/  MUFU.EX2 R146, R146 ;  /* 0x0000009200927308 */ /* 0x000fe20000000800 */
[----:B------:R-:W-:Y:S01]  /*198d0*/  FMUL.FTZ R132, R152, R5 ;  /* 0x0000000598847220 */ /* 0x000fe20000410000 */
[----:B------:R-:W3:Y:S01]  /*198e0*/  LDSM.16.MT88.4 R16, [R197+0xc000] ;  /* 0x00c00000c510783b */ /* 0x000ee20000004200 */
[-C--:B-1----:R-:W-:Y:S02]  /*198f0*/  FMUL.FTZ R120, R120, R3.reuse ;  /* 0x0000000378787220 */ /* 0x082fe40000410000 */
[-C--:B------:R-:W-:Y:S01]  /*19900*/  FMUL.FTZ R121, R121, R3.reuse ;  /* 0x0000000379797220 */ /* 0x080fe20000410000 */
[----:B------:R-:W1:Y:S01]  /*19910*/  LDSM.16.MT88.4 R8, [R195+0xc000] ;  /* 0x00c00000c308783b */ /* 0x000e620000004200 */
[-C--:B------:R-:W-:Y:S01]  /*19920*/  FMUL.FTZ R116, R116, R3.reuse ;  /* 0x0000000374747220 */ /* 0x080fe20000410000 */
[----:B------:R-:W4:Y:S01]  /*19930*/  MUFU.EX2 R144, R144 ;  /* 0x0000009000907308 */ /* 0x000f220000000800 */
[----:B------:R-:W-:-:S02]  /*19940*/  FMUL.FTZ R117, R117, R3 ;  /* 0x0000000375757220 */ /* 0x000fc40000410000 */
[-C--:B------:R-:W-:Y:S02]  /*19950*/  FMUL.FTZ R128, R128, R3.reuse ;  /* 0x0000000380807220 */ /* 0x080fe40000410000 */
[-C--:B------:R-:W-:Y:S02]  /*19960*/  FMUL.FTZ R129, R129, R3.reuse ;  /* 0x0000000381817220 */ /* 0x080fe40000410000 */
[-C--:B------:R-:W-:Y:S01]  /*19970*/  FMUL.FTZ R124, R124, R3.reuse ;  /* 0x000000037c7c7220 */ /* 0x080fe20000410000 */
[----:B------:R-:W5:Y:S01]  /*19980*/  MUFU.EX2 R134, R134 ;  /* 0x0000008600867308 */ /* 0x000f620000000800 */
[-C--:B------:R-:W-:Y:S02]  /*19990*/  FMUL.FTZ R125, R125, R3.reuse ;  /* 0x000000037d7d7220 */ /* 0x080fe40000410000 */
[-C--:B------:R-:W-:Y:S02]  /*199a0*/  FMUL.FTZ R112, R112, R3.reuse ;  /* 0x0000000370707220 */ /* 0x080fe40000410000 */
[----:B------:R-:W-:-:S02]  /*199b0*/  FMUL.FTZ R113, R113, R3 ;  /* 0x0000000371717220 */ /* 0x000fc40000410000 */
[-C--:B------:R-:W-:Y:S01]  /*199c0*/  FMUL.FTZ R108, R108, R3.reuse ;  /* 0x000000036c6c7220 */ /* 0x080fe20000410000 */
[----:B------:R-:W-:Y:S01]  /*199d0*/  MUFU.EX2 R133, R133 ;  /* 0x0000008500857308 */ /* 0x000fe20000000800 */
[----:B----4-:R-:W-:Y:S01]  /*199e0*/  F2FP.BF16.PACK_AB R4, R144, R146 ;  /* 0x000000929004723e */ /* 0x010fe200000010ff */
[-C--:B------:R-:W-:Y:S02]  /*199f0*/  FMUL.FTZ R109, R109, R3.reuse ;  /* 0x000000036d6d7220 */ /* 0x080fe40000410000 */
[-C--:B------:R-:W-:Y:S02]  /*19a00*/  FMUL.FTZ R36, R36, R3.reuse ;  /* 0x0000000324247220 */ /* 0x080fe40000410000 */
[----:B------:R-:W-:Y:S02]  /*19a10*/  FMUL.FTZ R37, R37, R3 ;  /* 0x0000000325257220 */ /* 0x000fe40000410000 */
[----:B------:R-:W4:Y:S01]  /*19a20*/  MUFU.EX2 R2, R2 ;  /* 0x0000000200027308 */ /* 0x000f220000000800 */
[----:B-----5:R-:W-:Y:S01]  /*19a30*/  F2FP.BF16.PACK_AB R6, R134, R145 ;  /* 0x000000918606723e */ /* 0x020fe200000010ff */
[----:B------:R-:W-:-:S02]  /*19a40*/  FMUL.FTZ R40, R40, R3 ;  /* 0x0000000328287220 */ /* 0x000fc40000410000 */
[-C--:B------:R-:W-:Y:S02]  /*19a50*/  FMUL.FTZ R41, R41, R3.reuse ;  /* 0x0000000329297220 */ /* 0x080fe40000410000 */
[-C--:B------:R-:W-:Y:S02]  /*19a60*/  FMUL.FTZ R104, R104, R3.reuse ;  /* 0x0000000368687220 */ /* 0x080fe40000410000 */
[----:B------:R-:W-:Y:S01]  /*19a70*/  MUFU.EX2 R0, R0 ;  /* 0x0000000000007308 */ /* 0x000fe20000000800 */
[-C--:B------:R-:W-:Y:S02]  /*19a80*/  FMUL.FTZ R105, R105, R3.reuse ;  /* 0x0000000369697220 */ /* 0x080fe40000410000 */
[-C--:B------:R-:W-:Y:S02]  /*19a90*/  FMUL.FTZ R100, R100, R3.reuse ;  /* 0x0000000364647220 */ /* 0x080fe40000410000 */
[-C--:B------:R-:W-:Y:S02]  /*19aa0*/  FMUL.FTZ R101, R101, R3.reuse ;  /* 0x0000000365657220 */ /* 0x080fe40000410000 */
[----:B------:R-:W-:Y:S01]  /*19ab0*/  FMUL.FTZ R44, R44, R3 ;  /* 0x000000032c2c7220 */ /* 0x000fe20000410000 */
[----:B------:R-:W5:Y:S01]  /*19ac0*/  MUFU.EX2 R149, R149 ;  /* 0x0000009500957308 */ /* 0x000f620000000800 */
[----:B----4-:R-:W-:Y:S01]  /*19ad0*/  F2FP.BF16.PACK_AB R5, R2, R133 ;  /* 0x000000850205723e */ /* 0x010fe200000010ff */
[----:B------:R-:W-:-:S02]  /*19ae0*/  FMUL.FTZ R45, R45, R3 ;  /* 0x000000032d2d7220 */ /* 0x000fc40000410000 */
[-C--:B------:R-:W-:Y:S02]  /*19af0*/  FMUL.FTZ R48, R48, R3.reuse ;  /* 0x0000000330307220 */ /* 0x080fe40000410000 */
[-C--:B------:R-:W-:Y:S02]  /*19b00*/  FMUL.FTZ R49, R49, R3.reuse ;  /* 0x0000000331317220 */ /* 0x080fe40000410000 */
[----:B------:R-:W4:Y:S01]  /*19b10*/  MUFU.EX2 R132, R132 ;  /* 0x0000008400847308 */ /* 0x000f220000000800 */
[-C--:B------:R-:W-:Y:S02]  /*19b20*/  FMUL.FTZ R60, R60, R3.reuse ;  /* 0x000000033c3c7220 */ /* 0x080fe40000410000 */
[-C--:B------:R-:W-:Y:S02]  /*19b30*/  FMUL.FTZ R61, R61, R3.reuse ;  /* 0x000000033d3d7220 */ /* 0x080fe40000410000 */
[-C--:B------:R-:W-:Y:S02]  /*19b40*/  FMUL.FTZ R64, R64, R3.reuse ;  /* 0x0000000340407220 */ /* 0x080fe40000410000 */
[-C--:B------:R-:W-:Y:S01]  /*19b50*/  FMUL.FTZ R65, R65, R3.reuse ;  /* 0x0000000341417220 */ /* 0x080fe20000410000 */
[----:B-----5:R-:W-:Y:S01]  /*19b60*/  F2FP.BF16.PACK_AB R7, R149, R0 ;  /* 0x000000009507723e */ /* 0x020fe200000010ff */
[----:B------:R-:W-:-:S02]  /*19b70*/  FMUL.FTZ R52, R52, R3 ;  /* 0x0000000334347220 */ /* 0x000fc40000410000 */
[-C--:B------:R-:W-:Y:S02]  /*19b80*/  FMUL.FTZ R53, R53, R3.reuse ;  /* 0x0000000335357220 */ /* 0x080fe40000410000 */
[-C--:B------:R-:W-:Y:S02]  /*19b90*/  FMUL.FTZ R56, R56, R3.reuse ;  /* 0x0000000338387220 */ /* 0x080fe40000410000 */
[----:B------:R-:W-:Y:S02]  /*19ba0*/  FMUL.FTZ R57, R57, R3 ;  /* 0x0000000339397220 */ /* 0x000fe40000410000 */
[-C--:B----4-:R-:W-:Y:S02]  /*19bb0*/  FMUL.FTZ R122, R122, R132.reuse ;  /* 0x000000847a7a7220 */ /* 0x090fe40000410000 */
[-C--:B------:R-:W-:Y:S02]  /*19bc0*/  FMUL.FTZ R123, R123, R132.reuse ;  /* 0x000000847b7b7220 */ /* 0x080fe40000410000 */
[----:B------:R-:W-:-:S02]  /*19bd0*/  FMUL.FTZ R118, R118, R132 ;  /* 0x0000008476767220 */ /* 0x000fc40000410000 */
[-C--:B------:R-:W-:Y:S02]  /*19be0*/  FMUL.FTZ R119, R119, R132.reuse ;  /* 0x0000008477777220 */ /* 0x080fe40000410000 */
[-C--:B------:R-:W-:Y:S01]  /*19bf0*/  FMUL.FTZ R130, R130, R132.reuse ;  /* 0x0000008482827220 */ /* 0x080fe20000410000 */
[C---:B--2---:R-:W-:Y:S01]  /*19c00*/  HMMA.16816.F32.BF16 R120, R4.reuse, R12, R120 ;  /* 0x0000000c0478723c */ /* 0x044fe20000041878 */
[-C--:B------:R-:W-:Y:S02]  /*19c10*/  FMUL.FTZ R131, R131, R132.reuse ;  /* 0x0000008483837220 */ /* 0x080fe40000410000 */
[-C--:B------:R-:W-:Y:S02]  /*19c20*/  FMUL.FTZ R126, R126, R132.reuse ;  /* 0x000000847e7e7220 */ /* 0x080fe40000410000 */
[-C--:B------:R-:W-:Y:S02]  /*19c30*/  FMUL.FTZ R127, R127, R132.reuse ;  /* 0x000000847f7f7220 */ /* 0x080fe40000410000 */
[-C--:B------:R-:W-:Y:S01]  /*19c40*/  FMUL.FTZ R114, R114, R132.reuse ;  /* 0x0000008472727220 */ /* 0x080fe20000410000 */
[----:B------:R-:W-:Y:S01]  /*19c50*/  HMMA.16816.F32.BF16 R116, R4, R14, R116 ;  /* 0x0000000e0474723c */ /* 0x000fe20000041874 */
[----:B------:R-:W2:Y:S01]  /*19c60*/  LDSM.16.MT88.4 R12, [R197+0xe000] ;  /* 0x00e00000c50c783b */ /* 0x000ea20000004200 */
[----:B------:R-:W-:-:S02]  /*19c70*/  FMUL.FTZ R115, R115, R132 ;  /* 0x0000008473737220 */ /* 0x000fc40000410000 */
[-C--:B------:R-:W-:Y:S02]  /*19c80*/  FMUL.FTZ R110, R110, R132.reuse ;  /* 0x000000846e6e7220 */ /* 0x080fe40000410000 */
[-C--:B------:R-:W-:Y:S02]  /*19c90*/  FMUL.FTZ R111, R111, R132.reuse ;  /* 0x000000846f6f7220 */ /* 0x080fe40000410000 */
[C---:B---3--:R-:W-:Y:S01]  /*19ca0*/  HMMA.16816.F32.BF16 R128, R4.reuse, R16, R128 ;  /* 0x000000100480723c */ /* 0x048fe20000041880 */
[-C--:B------:R-:W-:Y:S02]  /*19cb0*/  FMUL.FTZ R38, R38, R132.reuse ;  /* 0x0000008426267220 */ /* 0x080fe40000410000 */
[-C--:B------:R-:W-:Y:S02]  /*19cc0*/  FMUL.FTZ R39, R39, R132.reuse ;  /* 0x0000008427277220 */ /* 0x080fe40000410000 */
[-C--:B------:R-:W-:Y:S02]  /*19cd0*/  FMUL.FTZ R42, R42, R132.reuse ;  /* 0x000000842a2a7220 */ /* 0x080fe40000410000 */
[-C--:B------:R-:W-:Y:S01]  /*19ce0*/  FMUL.FTZ R43, R43, R132.reuse ;  /* 0x000000842b2b7220 */ /* 0x080fe20000410000 */
[----:B------:R-:W-:Y:S01]  /*19cf0*/  HMMA.16816.F32.BF16 R124, R4, R18, R124 ;  /* 0x00000012047c723c */ /* 0x000fe2000004187c */
[----:B------:R-:W3:Y:S01]  /*19d00*/  LDSM.16.MT88.4 R16, [R194+0xc000] ;  /* 0x00c00000c210783b */ /* 0x000ee20000004200 */
[----:B------:R-:W-:-:S02]  /*19d10*/  FMUL.FTZ R106, R106, R132 ;  /* 0x000000846a6a7220 */ /* 0x000fc40000410000 */
[-C--:B------:R-:W-:Y:S02]  /*19d20*/  FMUL.FTZ R107, R107, R132.reuse ;  /* 0x000000846b6b7220 */ /* 0x080fe40000410000 */
[-C--:B------:R-:W-:Y:S02]  /*19d30*/  FMUL.FTZ R102, R102, R132.reuse ;  /* 0x0000008466667220 */ /* 0x080fe40000410000 */
[C---:B-1----:R-:W-:Y:S01]  /*19d40*/  HMMA.16816.F32.BF16 R112, R4.reuse, R8, R112 ;  /* 0x000000080470723c */ /* 0x042fe20000041870 */
[-C--:B------:R-:W-:Y:S02]  /*19d50*/  FMUL.FTZ R103, R103, R132.reuse ;  /* 0x0000008467677220 */ /* 0x080fe40000410000 */
[-C--:B------:R-:W-:Y:S02]  /*19d60*/  FMUL.FTZ R46, R46, R132.reuse ;  /* 0x000000842e2e7220 */ /* 0x080fe40000410000 */
[-C--:B------:R-:W-:Y:S02]  /*19d70*/  FMUL.FTZ R47, R47, R132.reuse ;  /* 0x000000842f2f7220 */ /* 0x080fe40000410000 */
[-C--:B------:R-:W-:Y:S01]  /*19d80*/  FMUL.FTZ R50, R50, R132.reuse ;  /* 0x0000008432327220 */ /* 0x080fe20000410000 */
[----:B------:R-:W-:Y:S01]  /*19d90*/  HMMA.16816.F32.BF16 R108, R4, R10, R108 ;  /* 0x0000000a046c723c */ /* 0x000fe2000004186c */
[----:B------:R-:W1:Y:S01]  /*19da0*/  LDSM.16.MT88.4 R8, [R196+0xe000] ;  /* 0x00e00000c408783b */ /* 0x000e620000004200 */
[----:B------:R-:W-:-:S02]  /*19db0*/  FMUL.FTZ R51, R51, R132 ;  /* 0x0000008433337220 */ /* 0x000fc40000410000 */
[-C--:B------:R-:W-:Y:S02]  /*19dc0*/  FMUL.FTZ R62, R62, R132.reuse ;  /* 0x000000843e3e7220 */ /* 0x080fe40000410000 */
[-C--:B------:R-:W-:Y:S02]  /*19dd0*/  FMUL.FTZ R63, R63, R132.reuse ;  /* 0x000000843f3f7220 */ /* 0x080fe40000410000 */
[-C--:B------:R-:W-:Y:S01]  /*19de0*/  FMUL.FTZ R66, R66, R132.reuse ;  /* 0x0000008442427220 */ /* 0x080fe20000410000 */
[----:B--2---:R-:W-:Y:S01]  /*19df0*/  HMMA.16816.F32.BF16 R36, R4, R12, R36 ;  /* 0x0000000c0424723c */ /* 0x004fe20000041824 */
[-C--:B------:R-:W-:Y:S02]  /*19e00*/  FMUL.FTZ R67, R67, R132.reuse ;  /* 0x0000008443437220 */ /* 0x080fe40000410000 */
[-C--:B------:R-:W-:Y:S02]  /*19e10*/  FMUL.FTZ R54, R54, R132.reuse ;  /* 0x0000008436367220 */ /* 0x080fe40000410000 */
[----:B------:R-:W-:-:S02]  /*19e20*/  FMUL.FTZ R55, R55, R132 ;  /* 0x0000008437377220 */ /* 0x000fc40000410000 */
[-C--:B------:R-:W-:Y:S01]  /*19e30*/  FMUL.FTZ R58, R58, R132.reuse ;  /* 0x000000843a3a7220 */ /* 0x080fe20000410000 */
[C---:B------:R-:W-:Y:S01]  /*19e40*/  HMMA.16816.F32.BF16 R40, R4.reuse, R14, R40 ;  /* 0x0000000e0428723c */ /* 0x040fe20000041828 */
[----:B------:R-:W2:Y:S01]  /*19e50*/  LDSM.16.MT88.4 R12, [R194+0xe000] ;  /* 0x00e00000c20c783b */ /* 0x000ea20000004200 */
[-C--:B------:R-:W-:Y:S02]  /*19e60*/  FMUL.FTZ R59, R59, R132.reuse ;  /* 0x000000843b3b7220 */ /* 0x080fe40000410000 */
[-C--:B------:R-:W-:Y:S02]  /*19e70*/  FMUL.FTZ R68, R68, R3.reuse ;  /* 0x0000000344447220 */ /* 0x080fe40000410000 */
[----:B------:R-:W-:Y:S02]  /*19e80*/  FMUL.FTZ R69, R69, R3 ;  /* 0x0000000345457220 */ /* 0x000fe40000410000 */
[----:B---3--:R-:W-:Y:S01]  /*19e90*/  HMMA.16816.F32.BF16 R104, R4, R16, R104 ;  /* 0x000000100468723c */ /* 0x008fe20000041868 */
[----:B------:R-:W-:-:S02]  /*19ea0*/  FMUL.FTZ R70, R70, R132 ;  /* 0x0000008446467220 */ /* 0x000fc40000410000 */
[-C--:B------:R-:W-:Y:S02]  /*19eb0*/  FMUL.FTZ R71, R71, R132.reuse ;  /* 0x0000008447477220 */ /* 0x080fe40000410000 */
[-C--:B------:R-:W-:Y:S02]  /*19ec0*/  FMUL.FTZ R72, R72, R3.reuse ;  /* 0x0000000348487220 */ /* 0x080fe40000410000 */
[-C--:B------:R-:W-:Y:S01]  /*19ed0*/  FMUL.FTZ R73, R73, R3.reuse ;  /* 0x0000000349497220 */ /* 0x080fe20000410000 */
[----:B------:R-:W-:Y:S01]  /*19ee0*/  HMMA.16816.F32.BF16 R100, R4, R18, R100 ;  /* 0x000000120464723c */ /* 0x000fe20000041864 */
[----:B------:R-:W3:Y:S01]  /*19ef0*/  LDSM.16.MT88.4 R16, [R195+0xe000] ;  /* 0x00e00000c310783b */ /* 0x000ee20000004200 */
[-C--:B------:R-:W-:Y:S02]  /*19f00*/  FMUL.FTZ R74, R74, R132.reuse ;  /* 0x000000844a4a7220 */ /* 0x080fe40000410000 */
[----:B------:R-:W-:Y:S02]  /*19f10*/  FMUL.FTZ R75, R75, R132 ;  /* 0x000000844b4b7220 */ /* 0x000fe40000410000 */
[----:B------:R-:W-:-:S02]  /*19f20*/  FMUL.FTZ R84, R84, R3 ;  /* 0x0000000354547220 */ /* 0x000fc40000410000 */
[C---:B-1----:R-:W-:Y:S01]  /*19f30*/  HMMA.16816.F32.BF16 R44, R4.reuse, R8, R44 ;  /* 0x00000008042c723c */ /* 0x042fe2000004182c */
[-C--:B------:R-:W-:Y:S02]  /*19f40*/  FMUL.FTZ R85, R85, R3.reuse ;  /* 0x0000000355557220 */ /* 0x080fe40000410000 */
[-C--:B------:R-:W-:Y:S02]  /*19f50*/  FMUL.FTZ R86, R86, R132.reuse ;  /* 0x0000008456567220 */ /* 0x080fe40000410000 */
[----:B------:R-:W-:Y:S02]  /*19f60*/  FMUL.FTZ R87, R87, R132 ;  /* 0x0000008457577220 */ /* 0x000fe40000410000 */
[-C--:B------:R-:W-:Y:S01]  /*19f70*/  FMUL.FTZ R88, R88, R3.reuse ;  /* 0x0000000358587220 */ /* 0x080fe20000410000 */
[----:B------:R-:W-:Y:S01]  /*19f80*/  HMMA.16816.F32.BF16 R48, R4, R10, R48 ;  /* 0x0000000a0430723c */ /* 0x000fe20000041830 */
[----:B------:R-:W1:Y:S01]  /*19f90*/  LDSM.16.MT88.4 R8, [R197+0x10000] ;  /* 0x01000000c508783b */ /* 0x000e620000004200 */
[----:B------:R-:W-:-:S02]  /*19fa0*/  FMUL.FTZ R89, R89, R3 ;  /* 0x0000000359597220 */ /* 0x000fc40000410000 */
[-C--:B------:R-:W-:Y:S02]  /*19fb0*/  FMUL.FTZ R90, R90, R132.reuse ;  /* 0x000000845a5a7220 */ /* 0x080fe40000410000 */
[----:B------:R-:W-:Y:S02]  /*19fc0*/  FMUL.FTZ R91, R91, R132 ;  /* 0x000000845b5b7220 */ /* 0x000fe40000410000 */
[-CC-:B------:R-:W-:Y:S01]  /*19fd0*/  FFMA.FTZ R158, R161, R152.reuse, -R155.reuse ;  /* 0x00000098a19e7223 */ /* 0x180fe2000001089b */
[C---:B--2---:R-:W-:Y:S01]  /*19fe0*/  HMMA.16816.F32.BF16 R60, R4.reuse, R12, R60 ;  /* 0x0000000c043c723c */ /* 0x044fe2000004183c */
[-C--:B------:R-:W-:Y:S02]  /*19ff0*/  FFMA.FTZ R157, R160, R152.reuse, -R155 ;  /* 0x00000098a09d7223 */ /* 0x080fe4000001089b */
[-CC-:B------:R-:W-:Y:S02]  /*1a000*/  FFMA.FTZ R161, R162, R152.reuse, -R151.reuse ;  /* 0x00000098a2a17223 */ /* 0x180fe40000010897 */
[-C--:B------:R-:W-:Y:S01]  /*1a010*/  FFMA.FTZ R166, R163, R152.reuse, -R151 ;  /* 0x00000098a3a67223 */ /* 0x080fe20000010897 */
[----:B------:R-:W-:Y:S01]  /*1a020*/  MUFU.EX2 R158, R158 ;  /* 0x0000009e009e7308 */ /* 0x000fe20000000800 */
[-CC-:B------:R-:W-:Y:S01]  /*1a030*/  FFMA.FTZ R159, R25, R152.reuse, -R155.reuse ;  /* 0x00000098199f7223 */ /* 0x180fe2000001089b */
[----:B------:R-:W-:Y:S01]  /*1a040*/  HMMA.16816.F32.BF16 R64, R4, R14, R64 ;  /* 0x0000000e0440723c */ /* 0x000fe20000041840 */
[----:B------:R-:W2:Y:S01]  /*1a050*/  LDSM.16.MT88.4 R12, [R195+0x10000] ;  /* 0x01000000c30c783b */ /* 0x000ea20000004200 */
[----:B------:R-:W-:-:S02]  /*1a060*/  FFMA.FTZ R160, R24, R152, -R155 ;  /* 0x0000009818a07223 */ /* 0x000fc4000001089b */
[-CC-:B------:R-:W-:Y:S01]  /*1a070*/  FFMA.FTZ R162, R21, R152.reuse, -R151.reuse ;  /* 0x0000009815a27223 */ /* 0x180fe20000010897 */
[----:B------:R-:W-:Y:S01]  /*1a080*/  LDSM.16.MT88.4 R24, [R197+0xe800] ;  /* 0x00e80000c518783b */ /* 0x000fe20000004200 */
[----:B------:R-:W-:Y:S01]  /*1a090*/  FFMA.FTZ R163, R20, R152, -R151 ;  /* 0x0000009814a37223 */ /* 0x000fe20000010897 */
[----:B------:R-:W4:Y:S01]  /*1a0a0*/  MUFU.EX2 R157, R157 ;  /* 0x0000009d009d7308 */ /* 0x000f220000000800 */
[C---:B---3--:R-:W-:Y:S01]  /*1a0b0*/  HMMA.16816.F32.BF16 R52, R4.reuse, R16, R52 ;  /* 0x000000100434723c */ /* 0x048fe20000041834 */
[-C--:B------:R-:W-:Y:S01]  /*1a0c0*/  FMUL.FTZ R76, R76, R3.reuse ;  /* 0x000000034c4c7220 */ /* 0x080fe20000410000 */
[----:B------:R-:W-:Y:S01]  /*1a0d0*/  LDSM.16.MT88.4 R20, [R196+0xe800] ;  /* 0x00e80000c414783b */ /* 0x000fe20000004200 */
[----:B------:R-:W-:Y:S02]  /*1a0e0*/  FMUL.FTZ R77, R77, R3 ;  /* 0x000000034d4d7220 */ /* 0x000fe40000410000 */
[-C--:B------:R-:W-:Y:S02]  /*1a0f0*/  FMUL.FTZ R78, R78, R132.reuse ;  /* 0x000000844e4e7220 */ /* 0x080fe40000410000 */
[----:B------:R-:W-:Y:S01]  /*1a100*/  MUFU.EX2 R159, R159 ;  /* 0x0000009f009f7308 */ /* 0x000fe20000000800 */
[----:B------:R-:W-:Y:S01]  /*1a110*/  HMMA.16816.F32.BF16 R56, R4, R18, R56 ;  /* 0x000000120438723c */ /* 0x000fe20000041838 */
[----:B------:R-:W3:Y:S01]  /*1a120*/  LDSM.16.MT88.4 R16, [R196+0x10000] ;  /* 0x01000000c410783b */ /* 0x000ee20000004200 */
[----:B------:R-:W-:-:S02]  /*1a130*/  FMUL.FTZ R79, R79, R132 ;  /* 0x000000844f4f7220 */ /* 0x000fc40000410000 */
[-C--:B------:R-:W-:Y:S02]  /*1a140*/  FMUL.FTZ R80, R80, R3.reuse ;  /* 0x0000000350507220 */ /* 0x080fe40000410000 */
[-C--:B------:R-:W-:Y:S01]  /*1a150*/  FMUL.FTZ R81, R81, R3.reuse ;  /* 0x0000000351517220 */ /* 0x080fe20000410000 */
[----:B------:R-:W-:Y:S01]  /*1a160*/  MUFU.EX2 R160, R160 ;  /* 0x000000a000a07308 */ /* 0x000fe20000000800 */
[C---:B-1----:R-:W-:Y:S01]  /*1a170*/  HMMA.16816.F32.BF16 R68, R4.reuse, R8, R68 ;  /* 0x000000080444723c */ /* 0x042fe20000041844 */
[-C--:B------:R-:W-:Y:S02]  /*1a180*/  FMUL.FTZ R82, R82, R132.reuse ;  /* 0x0000008452527220 */ /* 0x080fe40000410000 */
[----:B------:R-:W-:Y:S02]  /*1a190*/  FMUL.FTZ R83, R83, R132 ;  /* 0x0000008453537220 */ /* 0x000fe40000410000 */
[-C--:B------:R-:W-:Y:S02]  /*1a1a0*/  FMUL.FTZ R92, R92, R3.reuse ;  /* 0x000000035c5c7220 */ /* 0x080fe40000410000 */
[----:B------:R-:W-:Y:S01]  /*1a1b0*/  MUFU.EX2 R161, R161 ;  /* 0x000000a100a17308 */ /* 0x000fe20000000800 */
[----:B------:R-:W-:Y:S01]  /*1a1c0*/  HMMA.16816.F32.BF16 R72, R4, R10, R72 ;  /* 0x0000000a0448723c */ /* 0x000fe20000041848 */
[----:B------:R-:W1:Y:S01]  /*1a1d0*/  LDSM.16.MT88.4 R8, [R194+0x10000] ;  /* 0x01000000c208783b */ /* 0x000e620000004200 */
[----:B------:R-:W-:-:S02]  /*1a1e0*/  FMUL.FTZ R93, R93, R3 ;  /* 0x000000035d5d7220 */ /* 0x000fc40000410000 */
[-C--:B------:R-:W-:Y:S02]  /*1a1f0*/  FMUL.FTZ R94, R94, R132.reuse ;  /* 0x000000845e5e7220 */ /* 0x080fe40000410000 */
[-C--:B------:R-:W-:Y:S01]  /*1a200*/  FMUL.FTZ R95, R95, R132.reuse ;  /* 0x000000845f5f7220 */ /* 0x080fe20000410000 */
[----:B------:R-:W5:Y:S01]  /*1a210*/  MUFU.EX2 R166, R166 ;  /* 0x000000a600a67308 */ /* 0x000f620000000800 */
[-C--:B------:R-:W-:Y:S01]  /*1a220*/  FMUL.FTZ R96, R96, R3.reuse ;  /* 0x0000000360607220 */ /* 0x080fe20000410000 */
[C---:B--2---:R-:W-:Y:S01]  /*1a230*/  HMMA.16816.F32.BF16 R84, R4.reuse, R12, R84 ;  /* 0x0000000c0454723c */ /* 0x044fe20000041854 */
[----:B------:R-:W-:Y:S02]  /*1a240*/  FMUL.FTZ R97, R97, R3 ;  /* 0x0000000361617220 */ /* 0x000fe40000410000 */
[-C--:B------:R-:W-:Y:S02]  /*1a250*/  FMUL.FTZ R98, R98, R132.reuse ;  /* 0x0000008462627220 */ /* 0x080fe40000410000 */
[----:B------:R-:W-:Y:S01]  /*1a260*/  FMUL.FTZ R99, R99, R132 ;  /* 0x0000008463637220 */ /* 0x000fe20000410000 */
[----:B------:R-:W-:Y:S01]  /*1a270*/  MUFU.EX2 R162, R162 ;  /* 0x000000a200a27308 */ /* 0x000fe20000000800 */
[-C--:B------:R-:W-:Y:S01]  /*1a280*/  FFMA.FTZ R169, R175, R152.reuse, -R155 ;  /* 0x00000098afa97223 */ /* 0x080fe2000001089b */
[----:B------:R-:W-:Y:S01]  /*1a290*/  HMMA.16816.F32.BF16 R88, R4, R14, R88 ;  /* 0x0000000e0458723c */ /* 0x000fe20000041858 */
[----:B------:R-:W2:Y:S01]  /*1a2a0*/  LDSM.16.MT88.4 R12, [R197+0xc800] ;  /* 0x00c80000c50c783b */ /* 0x000ea20000004200 */
[----:B------:R-:W-:-:S02]  /*1a2b0*/  FFMA.FTZ R175, R174, R152, -R151 ;  /* 0x00000098aeaf7223 */ /* 0x000fc40000010897 */
[-CC-:B------:R-:W-:Y:S02]  /*1a2c0*/  FFMA.FTZ R168, R220, R152.reuse, -R155.reuse ;  /* 0x00000098dca87223 */ /* 0x180fe4000001089b */
[----:B------:R-:W1:Y:S01]  /*1a2d0*/  MUFU.EX2 R163, R163 ;  /* 0x000000a300a37308 */ /* 0x000e620000000800 */
[-CC-:B------:R-:W-:Y:S01]  /*1a2e0*/  FFMA.FTZ R171, R222, R152.reuse, -R155.reuse ;  /* 0x00000098deab7223 */ /* 0x180fe2000001089b */
[C---:B---3--:R-:W-:Y:S01]  /*1a2f0*/  HMMA.16816.F32.BF16 R76, R4.reuse, R16, R76 ;  /* 0x00000010044c723c */ /* 0x048fe2000004184c */
[-C--:B------:R-:W-:Y:S02]  /*1a300*/  FFMA.FTZ R170, R224, R152.reuse, -R155 ;  /* 0x00000098e0aa7223 */ /* 0x080fe4000001089b */
[-CC-:B------:R-:W-:Y:S02]  /*1a310*/  FFMA.FTZ R172, R172, R152.reuse, -R151.reuse ;  /* 0x00000098acac7223 */ /* 0x180fe40000010897 */
[-CC-:B------:R-:W-:Y:S01]  /*1a320*/  FFMA.FTZ R173, R173, R152.reuse, -R151.reuse ;  /* 0x00000098adad7223 */ /* 0x180fe20000010897 */
[----:B------:R-:W3:Y:S01]  /*1a330*/  MUFU.EX2 R168, R168 ;  /* 0x000000a800a87308 */ /* 0x000ee20000000800 */
[-C--:B------:R-:W-:Y:S01]  /*1a340*/  FFMA.FTZ R174, R167, R152.reuse, -R151 ;  /* 0x00000098a7ae7223 */ /* 0x080fe20000010897 */
[----:B------:R-:W-:Y:S01]  /*1a350*/  HMMA.16816.F32.BF16 R80, R4, R18, R80 ;  /* 0x000000120450723c */ /* 0x000fe20000041850 */
[----:B------:R-:W3:Y:S01]  /*1a360*/  LDSM.16.MT88.4 R16, [R195+0xe800] ;  /* 0x00e80000c310783b */ /* 0x000ee20000004200 */
[----:B------:R-:W-:-:S02]  /*1a370*/  FFMA.FTZ R167, R154, R152, -R155 ;  /* 0x000000989aa77223 */ /* 0x000fc4000001089b */
[-CC-:B------:R-:W-:Y:S02]  /*1a380*/  FFMA.FTZ R156, R156, R152.reuse, -R155.reuse ;  /* 0x000000989c9c7223 */ /* 0x180fe4000001089b */
[----:B------:R-:W-:Y:S01]  /*1a390*/  MUFU.EX2 R171, R171 ;  /* 0x000000ab00ab7308 */ /* 0x000fe20000000800 */
[-CC-:B------:R-:W-:Y:S01]  /*1a3a0*/  FFMA.FTZ R153, R153, R152.reuse, -R155.reuse ;  /* 0x0000009899997223 */ /* 0x180fe2000001089b */
[C---:B-1----:R-:W-:Y:S01]  /*1a3b0*/  HMMA.16816.F32.BF16 R92, R4.reuse, R8, R92 ;  /* 0x00000008045c723c */ /* 0x042fe2000004185c */
[-C--:B------:R-:W-:Y:S02]  /*1a3c0*/  FFMA.FTZ R154, R143, R152.reuse, -R155 ;  /* 0x000000988f9a7223 */ /* 0x080fe4000001089b */
[-CC-:B------:R-:W-:Y:S02]  /*1a3d0*/  FFMA.FTZ R155, R142, R152.reuse, -R151.reuse ;  /* 0x000000988e9b7223 */ /* 0x180fe40000010897 */
[-CC-:B------:R-:W-:Y:S01]  /*1a3e0*/  FFMA.FTZ R220, R141, R152.reuse, -R151.reuse ;  /* 0x000000988ddc7223 */ /* 0x180fe20000010897 */
[----:B------:R-:W-:Y:S01]  /*1a3f0*/  MUFU.EX2 R169, R169 ;  /* 0x000000a900a97308 */ /* 0x000fe20000000800 */
[-CC-:B------:R-:W-:Y:S01]  /*1a400*/  FFMA.FTZ R222, R140, R152.reuse, -R151.reuse ;  /* 0x000000988cde7223 */ /* 0x180fe20000010897 */
[----:B------:R-:W-:Y:S01]  /*1a410*/  HMMA.16816.F32.BF16 R96, R4, R10, R96 ;  /* 0x0000000a0460723c */ /* 0x000fe20000041860 */
[----:B------:R-:W-:Y:S01]  /*1a420*/  LDSM.16.MT88.4 R8, [R194+0xe800] ;  /* 0x00e80000c208783b */ /* 0x000fe20000004200 */
[----:B------:R-:W-:-:S02]  /*1a430*/  FFMA.FTZ R151, R150, R152, -R151 ;  /* 0x0000009896977223 */ /* 0x000fc40000010897 */
[----:B------:R-:W-:Y:S01]  /*1a440*/  FFMA.FTZ R3, R223, R3, R146 ;  /* 0x00000003df037223 */ /* 0x000fe20000010092 */
[----:B------:R-:W-:Y:S01]  /*1a450*/  LDSM.16.MT88.4 R140, [R196+0xd800] ;  /* 0x00d80000c48c783b */ /* 0x000fe20000004200 */
[----:B------:R-:W-:Y:S01]  /*1a460*/  MUFU.EX2 R170, R170 ;  /* 0x000000aa00aa7308 */ /* 0x000fe20000000800 */
[----:B----4-:R-:W-:Y:S01]  /*1a470*/  F2FP.BF16.PACK_AB R4, R158, R157 ;  /* 0x0000009d9e04723e */ /* 0x010fe200000010ff */
[----:B------:R-:W-:Y:S01]  /*1a480*/  FFMA.FTZ R133, R221, R132, R133 ;  /* 0x00000084dd857223 */ /* 0x000fe20000010085 */
[----:B-----5:R-:W-:Y:S01]  /*1a490*/  F2FP.BF16.PACK_AB R5, R166, R161 ;  /* 0x000000a1a605723e */ /* 0x020fe200000010ff */
[----:B------:R-:W-:Y:S01]  /*1a4a0*/  FADD.FTZ R144, R144, R3 ;  /* 0x0000000390907221 */ /* 0x000fe20000010000 */
[----:B------:R-:W-:Y:S01]  /*1a4b0*/  F2FP.BF16.PACK_AB R6, R160, R159 ;  /* 0x0000009fa006723e */ /* 0x000fe200000010ff */
[----:B------:R-:W-:Y:S01]  /*1a4c0*/  FADD.FTZ R3, R2, R133 ;  /* 0x0000008502037221 */ /* 0x000fe20000010000 */
[----:B------:R-:W-:Y:S01]  /*1a4d0*/  F2FP.BF16.PACK_AB R7, R163, R162 ;  /* 0x000000a2a307723e */ /* 0x000fe200000010ff */
[----:B------:R-:W1:Y:S01]  /*1a4e0*/  MUFU.EX2 R172, R172 ;  /* 0x000000ac00ac7308 */ /* 0x000e620000000800 */
[----:B------:R-:W-:Y:S01]  /*1a4f0*/  FADD.FTZ R145, R145, R144 ;  /* 0x0000009091917221 */ /* 0x000fe20000010000 */
[----:B------:R-:W-:Y:S01]  /*1a500*/  MOV R132, R148 ;  /* 0x0000009400847202 */ /* 0x000fe20000000f00 */
[----:B------:R-:W-:-:S02]  /*1a510*/  FADD.FTZ R0, R0, R3 ;  /* 0x0000000300007221 */ /* 0x000fc40000010000 */
[----:B------:R-:W-:Y:S01]  /*1a520*/  FADD.FTZ R134, R134, R145 ;  /* 0x0000009186867221 */ /* 0x000fe20000010000 */
[C---:B--2---:R-:W-:Y:S01]  /*1a530*/  HMMA.16816.F32.BF16 R128, R4.reuse, R12, R128 ;  /* 0x0000000c0480723c */ /* 0x044fe20000041880 */
[----:B------:R-:W-:Y:S01]  /*1a540*/  FADD.FTZ R0, R149, R0 ;  /* 0x0000000095007221 */ /* 0x000fe20000010000 */
[----:B------:R-:W2:Y:S01]  /*1a550*/  MUFU.EX2 R175, R175 ;  /* 0x000000af00af7308 */ /* 0x000ea20000000800 */
[----:B------:R-:W-:Y:S02]  /*1a560*/  FADD.FTZ R157, R157, R134 ;  /* 0x000000869d9d7221 */ /* 0x000fe40000010000 */
[----:B------:R-:W-:Y:S02]  /*1a570*/  FADD.FTZ R3, R161, R0 ;  /* 0x00000000a1037221 */ /* 0x000fe40000010000 */
[----:B------:R-:W-:Y:S01]  /*1a580*/  FADD.FTZ R158, R158, R157 ;  /* 0x0000009d9e9e7221 */ /* 0x000fe20000010000 */
[----:B------:R-:W-:Y:S01]  /*1a590*/  HMMA.16816.F32.BF16 R124, R4, R14, R124 ;  /* 0x0000000e047c723c */ /* 0x000fe2000004187c */
[----:B------:R-:W4:Y:S01]  /*1a5a0*/  LDSM.16.MT88.4 R12, [R197+0x10800] ;  /* 0x01080000c50c783b */ /* 0x000f220000004200 */
[----:B------:R-:W-:Y:S01]  /*1a5b0*/  MUFU.EX2 R173, R173 ;  /* 0x000000ad00ad7308 */ /* 0x000fe20000000800 */
[----:B------:R-:W-:-:S02]  /*1a5c0*/  FADD.FTZ R3, R166, R3 ;  /* 0x00000003a6037221 */ /* 0x000fc40000010000 */
[----:B------:R-:W-:Y:S02]  /*1a5d0*/  FADD.FTZ R159, R159, R158 ;  /* 0x0000009e9f9f7221 */ /* 0x000fe40000010000 */
[----:B------:R-:W-:Y:S01]  /*1a5e0*/  FADD.FTZ R162, R162, R3 ;  /* 0x00000003a2a27221 */ /* 0x000fe20000010000 */
[C---:B------:R-:W-:Y:S01]  /*1a5f0*/  HMMA.16816.F32.BF16 R36, R4.reuse, R24, R36 ;  /* 0x000000180424723c */ /* 0x040fe20000041824 */
[----:B------:R-:W-:Y:S01]  /*1a600*/  FADD.FTZ R3, R160, R159 ;  /* 0x0000009fa0037221 */ /* 0x000fe20000010000 */
[----:B------:R-:W5:Y:S01]  /*1a610*/  MUFU.EX2 R174, R174 ;  /* 0x000000ae00ae7308 */ /* 0x000f620000000800 */
[----:B------:R-:W-:Y:S02]  /*1a620*/  FADD.FTZ R163, R163, R162 ;  /* 0x000000a2a3a37221 */ /* 0x000fe40000010000 */
[----:B---3--:R-:W-:Y:S02]  /*1a630*/  FADD.FTZ R0, R168, R3 ;  /* 0x00000003a8007221 */ /* 0x008fe40000010000 */
[----:B-1----:R-:W-:Y:S01]  /*1a640*/  FADD.FTZ R2, R172, R163 ;  /* 0x000000a3ac027221 */ /* 0x002fe20000010000 */
[----:B------:R-:W-:Y:S01]  /*1a650*/  HMMA.16816.F32.BF16 R40, R4, R26, R40 ;  /* 0x0000001a0428723c */ /* 0x000fe20000041828 */
[----:B------:R-:W1:Y:S01]  /*1a660*/  LDSM.16.MT88.4 R24, [R196+0x10800] ;  /* 0x01080000c418783b */ /* 0x000e620000004200 */
[----:B------:R-:W-:Y:S01]  /*1a670*/  MUFU.EX2 R156, R156 ;  /* 0x0000009c009c7308 */ /* 0x000fe20000000800 */
[----:B------:R-:W-:-:S02]  /*1a680*/  FADD.FTZ R0, R171, R0 ;  /* 0x00000000ab007221 */ /* 0x000fc40000010000 */
[----:B--2---:R-:W-:Y:S02]  /*1a690*/  FADD.FTZ R2, R175, R2 ;  /* 0x00000002af027221 */ /* 0x004fe40000010000 */
[----:B------:R-:W-:Y:S01]  /*1a6a0*/  FADD.FTZ R3, R169, R0 ;  /* 0x00000000a9037221 */ /* 0x000fe20000010000 */
[----:B------:R-:W-:Y:S02]  /*1a6b0*/  HMMA.16816.F32.BF16 R44, R4, R20, R44 ;  /* 0x00000014042c723c */ /* 0x000fe4000004182c */
[----:B------:R-:W2:Y:S01]  /*1a6c0*/  MUFU.EX2 R167, R167 ;  /* 0x000000a700a77308 */ /* 0x000ea20000000800 */
[----:B------:R-:W-:-:S05]  /*1a6d0*/  FADD.FTZ R3, R170, R3 ;  /* 0x00000003aa037221 */ /* 0x000fca0000010000 */
[C---:B------:R-:W-:Y:S01]  /*1a6e0*/  HMMA.16816.F32.BF16 R48, R4.reuse, R22, R48 ;  /* 0x000000160430723c */ /* 0x040fe20000041830 */
[----:B------:R-:W3:Y:S01]  /*1a6f0*/  LDSM.16.MT88.4 R20, [R195+0x10800] ;  /* 0x01080000c314783b */ /* 0x000ee20000004200 */
[----:B------:R-:W-:Y:S06]  /*1a700*/  MUFU.EX2 R153, R153 ;  /* 0x0000009900997308 */ /* 0x000fec0000000800 */
[C---:B------:R-:W-:Y:S02]  /*1a710*/  HMMA.16816.F32.BF16 R52, R4.reuse, R16, R52 ;  /* 0x000000100434723c */ /* 0x040fe40000041834 */
[----:B------:R-:W-:Y:S06]  /*1a720*/  MUFU.EX2 R154, R154 ;  /* 0x0000009a009a7308 */ /* 0x000fec0000000800 */
[C---:B------:R-:W-:Y:S01]  /*1a730*/  HMMA.16816.F32.BF16 R56, R4.reuse, R18, R56 ;  /* 0x000000120438723c */ /* 0x040fe20000041838 */
[----:B------:R-:W1:Y:S01]  /*1a740*/  LDSM.16.MT88.4 R16, [R194+0x10800] ;  /* 0x01080000c210783b */ /* 0x000e620000004200 */
[----:B------:R-:W-:Y:S06]  /*1a750*/  MUFU.EX2 R155, R155 ;  /* 0x0000009b009b7308 */ /* 0x000fec0000000800 */
[C---:B----4-:R-:W-:Y:S02]  /*1a760*/  HMMA.16816.F32.BF16 R68, R4.reuse, R12, R68 ;  /* 0x0000000c0444723c */ /* 0x050fe40000041844 */
[----:B------:R-:W4:Y:S06]  /*1a770*/  MUFU.EX2 R220, R220 ;  /* 0x000000dc00dc7308 */ /* 0x000f2c0000000800 */
[C---:B------:R-:W-:Y:S01]  /*1a780*/  HMMA.16816.F32.BF16 R72, R4.reuse, R14, R72 ;  /* 0x0000000e0448723c */ /* 0x040fe20000041848 */
[----:B------:R-:W1:Y:S01]  /*1a790*/  LDSM.16.MT88.4 R12, [R197+0xd000] ;  /* 0x00d00000c50c783b */ /* 0x000e620000004200 */
[----:B------:R-:W-:Y:S06]  /*1a7a0*/  MUFU.EX2 R222, R222 ;  /* 0x000000de00de7308 */ /* 0x000fec0000000800 */
[C---:B------:R-:W-:Y:S02]  /*1a7b0*/  HMMA.16816.F32.BF16 R120, R4.reuse, R136, R120 ;  /* 0x000000880478723c */ /* 0x040fe40000041878 */
[----:B------:R-:W1:Y:S06]  /*1a7c0*/  MUFU.EX2 R151, R151 ;  /* 0x0000009700977308 */ /* 0x000e6c0000000800 */
        /* <DEDUP_REMOVED lines=10> */
[----:B------:R-:W2:Y:S07]  /*1a870*/  LDSM.16.MT88.4 R8, [R196+0xd000] ;  /* 0x00d00000c408783b */ /* 0x000eae0000004200 */
[C---:B-1----:R-:W-:Y:S08]  /*1a880*/  HMMA.16816.F32.BF16 R76, R4.reuse, R24, R76 ;  /* 0x00000018044c723c */ /* 0x042ff0000004184c */
[C---:B------:R-:W-:Y:S01]  /*1a890*/  HMMA.16816.F32.BF16 R80, R4.reuse, R26, R80 ;  /* 0x0000001a0450723c */ /* 0x040fe20000041850 */
[----:B------:R-:W1:Y:S07]  /*1a8a0*/  LDSM.16.MT88.4 R24, [R197+0xf000] ;  /* 0x00f00000c518783b */ /* 0x000e6e0000004200 */
[C---:B---3--:R-:W-:Y:S08]  /*1a8b0*/  HMMA.16816.F32.BF16 R84, R4.reuse, R20, R84 ;  /* 0x000000140454723c */ /* 0x048ff00000041854 */
[C---:B------:R-:W-:Y:S01]  /*1a8c0*/  HMMA.16816.F32.BF16 R88, R4.reuse, R22, R88 ;  /* 0x000000160458723c */ /* 0x040fe20000041858 */
[----:B------:R-:W-:Y:S07]  /*1a8d0*/  LDSM.16.MT88.4 R20, [R196+0xf000] ;  /* 0x00f00000c414783b */ /* 0x000fee0000004200 */
[C---:B------:R-:W-:Y:S08]  /*1a8e0*/  HMMA.16816.F32.BF16 R92, R4.reuse, R16, R92 ;  /* 0x00000010045c723c */ /* 0x040ff0000004185c */
[----:B------:R-:W-:Y:S01]  /*1a8f0*/  HMMA.16816.F32.BF16 R96, R4, R18, R96 ;  /* 0x000000120460723c */ /* 0x000fe20000041860 */
[----:B------:R-:W3:Y:S06]  /*1a900*/  LDSM.16.MT88.4 R16, [R195+0xf000] ;  /* 0x00f00000c310783b */ /* 0x000eec0000004200 */
[----:B------:R-:W-:-:S02]  /*1a910*/  F2FP.BF16.PACK_AB R4, R171, R168 ;  /* 0x000000a8ab04723e */ /* 0x000fc400000010ff */
[----:B------:R-:W-:Y:S02]  /*1a920*/  F2FP.BF16.PACK_AB R5, R175, R172 ;  /* 0x000000acaf05723e */ /* 0x000fe400000010ff */
[----:B------:R-:W-:Y:S02]  /*1a930*/  F2FP.BF16.PACK_AB R6, R170, R169 ;  /* 0x000000a9aa06723e */ /* 0x000fe400000010ff */
[----:B-----5:R-:W-:Y:S01]  /*1a940*/  F2FP.BF16.PACK_AB R7, R174, R173 ;  /* 0x000000adae07723e */ /* 0x020fe200000010ff */
[----:B------:R-:W-:-:S04]  /*1a950*/  FADD.FTZ R173, R173, R2 ;  /* 0x00000002adad7221 */ /* 0x000fc80000010000 */
[----:B------:R-:W-:Y:S02]  /*1a960*/  FADD.FTZ R174, R174, R173 ;  /* 0x000000adaeae7221 */ /* 0x000fe40000010000 */
        /* <DEDUP_REMOVED lines=9> */
[C---:B---3--:R-:W-:Y:S08]  /*1aa00*/  HMMA.16816.F32.BF16 R52, R4.reuse, R16, R52 ;  /* 0x000000100434723c */ /* 0x048ff00000041834 */
[C---:B-----5:R-:W-:Y:S08]  /*1aa10*/  HMMA.16816.F32.BF16 R60, R4.reuse, R12, R60 ;  /* 0x0000000c043c723c */ /* 0x060ff0000004183c */
[C---:B------:R-:W-:Y:S01]  /*1aa20*/  HMMA.16816.F32.BF16 R64, R4.reuse, R14, R64 ;  /* 0x0000000e0440723c */ /* 0x040fe20000041840 */
[----:B------:R-:W3:Y:S07]  /*1aa30*/  LDSM.16.MT88.4 R12, [R194+0x11000] ;  /* 0x01100000c20c783b */ /* 0x000eee0000004200 */
        /* <DEDUP_REMOVED lines=13> */
[----:B------:R-:W1:Y:S07]  /*1ab10*/  LDSM.16.MT88.4 R32, [R194+0xd800] ;  /* 0x00d80000c220783b */ /* 0x000e6e0000004200 */
[C---:B------:R-:W-:Y:S08]  /*1ab20*/  HMMA.16816.F32.BF16 R104, R4.reuse, R28, R104 ;  /* 0x0000001c0468723c */ /* 0x040ff00000041868 */
[C---:B------:R-:W-:Y:S01]  /*1ab30*/  HMMA.16816.F32.BF16 R100, R4.reuse, R30, R100 ;  /* 0x0000001e0464723c */ /* 0x040fe20000041864 */
[----:B------:R-:W1:Y:S07]  /*1ab40*/  LDSM.16.MT88.4 R28, [R196+0xf800] ;  /* 0x00f80000c41c783b */ /* 0x000e6e0000004200 */
[C---:B------:R-:W-:Y:S08]  /*1ab50*/  HMMA.16816.F32.BF16 R44, R4.reuse, R20, R44 ;  /* 0x00000014042c723c */ /* 0x040ff0000004182c */
[C---:B------:R-:W-:Y:S01]  /*1ab60*/  HMMA.16816.F32.BF16 R48, R4.reuse, R22, R48 ;  /* 0x000000160430723c */ /* 0x040fe20000041830 */
[----:B------:R-:W1:Y:S07]  /*1ab70*/  LDSM.16.MT88.4 R20, [R195+0xf800] ;  /* 0x00f80000c314783b */ /* 0x000e6e0000004200 */
[C---:B-----5:R-:W-:Y:S08]  /*1ab80*/  HMMA.16816.F32.BF16 R84, R4.reuse, R16, R84 ;  /* 0x000000100454723c */ /* 0x060ff00000041854 */
[----:B------:R-:W-:Y:S01]  /*1ab90*/  HMMA.16816.F32.BF16 R88, R4, R18, R88 ;  /* 0x000000120458723c */ /* 0x000fe20000041858 */
[----:B------:R-:W5:Y:S06]  /*1aba0*/  LDSM.16.MT88.4 R16, [R194+0xf800] ;  /* 0x00f80000c210783b */ /* 0x000f6c0000004200 */
[----:B------:R-:W-:Y:S01]  /*1abb0*/  F2FP.BF16.PACK_AB R4, R167, R156 ;  /* 0x0000009ca704723e */ /* 0x000fe200000010ff */
[----:B------:R-:W-:Y:S01]  /*1abc0*/  FADD.FTZ R156, R156, R3 ;  /* 0x000000039c9c7221 */ /* 0x000fe20000010000 */
[----:B----4-:R-:W-:Y:S01]  /*1abd0*/  F2FP.BF16.PACK_AB R5, R220, R155 ;  /* 0x0000009bdc05723e */ /* 0x010fe200000010ff */
        /* <DEDUP_REMOVED lines=29> */
[C---:B-----5:R-:W-:Y:S08]  /*1adb0*/  HMMA.16816.F32.BF16 R60, R4.reuse, R16, R60 ;  /* 0x00000010043c723c */ /* 0x060ff0000004183c */
[C---:B------:R-:W-:Y:S08]  /*1adc0*/  HMMA.16816.F32.BF16 R64, R4.reuse, R18, R64 ;  /* 0x000000120440723c */ /* 0x040ff00000041840 */
[C---:B--2---:R-:W-:Y:S08]  /*1add0*/  HMMA.16816.F32.BF16 R76, R4.reuse, R8, R76 ;  /* 0x00000008044c723c */ /* 0x044ff0000004184c */
[C---:B------:R-:W-:Y:S08]  /*1ade0*/  HMMA.16816.F32.BF16 R80, R4.reuse, R10, R80 ;  /* 0x0000000a0450723c */ /* 0x040ff00000041850 */
[C---:B-1----:R-:W-:Y:S08]  /*1adf0*/  HMMA.16816.F32.BF16 R84, R4.reuse, R24, R84 ;  /* 0x000000180454723c */ /* 0x042ff00000041854 */
[C---:B------:R-:W-:Y:S08]  /*1ae00*/  HMMA.16816.F32.BF16 R88, R4.reuse, R26, R88 ;  /* 0x0000001a0458723c */ /* 0x040ff00000041858 */
[C---:B---3--:R-:W-:Y:S08]  /*1ae10*/  HMMA.16816.F32.BF16 R92, R4.reuse, R12, R92 ;  /* 0x0000000c045c723c */ /* 0x048ff0000004185c */
[----:B------:R-:W-:Y:S11]  /*1ae20*/  HMMA.16816.F32.BF16 R96, R4, R14, R96 ;  /* 0x0000000e0460723c */ /* 0x000ff60000041860 */
[----:B------:R-:W-:Y:S08]  /*1ae30*/  @!UPT UIADD3 URZ, URZ, URZ, URZ ;  /* 0x0000003f3f3ff290 */ /* 0x000ff0000fffe03f */
.L_x_2430:
[----:B------:R-:W-:Y:S05]  /*1ae40*/  @!P5 BRA `(.L_x_2439) ;  /* 0x000040500000d947 */ /* 0x000fea0003800000 */
[----:B------:R-:W-:Y:S02]  /*1ae50*/  MOV R0, R3 ;  /* 0x0000000300007202 */ /* 0x000fe40000000f00 */
[----:B------:R-:W-:-:S02]  /*1ae60*/  MOV R2, R132 ;  /* 0x0000008400027202 */ /* 0x000fc40000000f00 */
.L_x_2448:
[----:B------:R-:W-:Y:S01]  /*1ae70*/  ULDC.64 UR4, c[0x0][0x40] ;  /* 0x0000100000047ab9 */ /* 0x000fe20000000a00 */
[----:B------:R-:W-:Y:S04]  /*1ae80*/  DEPBAR.LE SB0, 0x0 ;  /* 0x000080000000791a */ /* 0x000fe80000000000 */
[----:B------:R-:W-:Y:S01]  /*1ae90*/  ISETP.NE.U32.AND P0, PT, R212, RZ, PT ;  /* 0x000000ffd400720c */ /* 0x000fe20003f05070 */
[----:B------:R-:W-:Y:S01]  /*1aea0*/  UIADD3 UR4, UP0, UR4, 0x160, URZ ;  /* 0x0000016004047890 */ /* 0x000fe2000ff1e03f */
[----:B------:R-:W-:Y:S02]  /*1aeb0*/  IADD3 R215, R215, -0x1, RZ ;  /* 0xffffffffd7d77810 */ /* 0x000fe40007ffe0ff */
        /* <DEDUP_REMOVED lines=22> */
[----:B------:R-:W-:Y:S02]  /*1b020*/  ISETP.GE.AND P0, PT, R3, RZ, PT ;  /* 0x000000ff0300720c */ /* 0x000fe40003f06270 */
[-C--:B------:R-:W-:Y:S01]  /*1b030*/  LOP3.LUT R3, RZ, R10.reuse, RZ, 0x33, !PT ;  /* 0x0000000aff037212 */ /* 0x080fe200078e33ff */
        /* <DEDUP_REMOVED lines=20> */
[----:B------:R-:W-:Y:S09]  /*1b180*/  ISETP.NE.AND P1, PT, R10, RZ, PT ;  /* 0x000000ff0a00720c */ /* 0x000ff20003f25270 */
[----:B------:R-:W-:Y:S02]  /*1b190*/  @P4 IADD3 R8, R8, 0x1, RZ ;  /* 0x0000000108084810 */ /* 0x000fe40007ffe0ff */
[----:B------:R-:W-:Y:S03]  /*1b1a0*/  @P5 IADD3 R9, R9, 0x1, RZ ;  /* 0x0000000109095810 */ /* 0x000fe60007ffe0ff */
[----:B------:R-:W-:Y:S02]  /*1b1b0*/  @!P0 IMAD.MOV R8, RZ, RZ, -R8 ;  /* 0x000000ffff088224 */ /* 0x000fe400078e0a08 */
[----:B------:R-:W-:Y:S03]  /*1b1c0*/  @!P2 IMAD.MOV R9, RZ, RZ, -R9 ;  /* 0x000000ffff09a224 */ /* 0x000fe600078e0a09 */
[C---:B------:R-:W-:Y:S02]  /*1b1d0*/  SEL R5, R3.reuse, R8, !P1 ;  /* 0x0000000803057207 */ /* 0x040fe40004800000 */
[----:B------:R-:W-:Y:S02]  /*1b1e0*/  SEL R9, R3, R9, !P1 ;  /* 0x0000000903097207 */ /* 0x000fe40004800000 */
[-C--:B------:R-:W-:Y:S02]  /*1b1f0*/  LEA R18, P1, R5, R212.reuse, 0x2 ;  /* 0x000000d405127211 */ /* 0x080fe400078210ff */
[----:B------:R-:W-:Y:S02]  /*1b200*/  LEA R16, P0, R9, R212, 0x2 ;  /* 0x000000d409107211 */ /* 0x000fe400078010ff */
[-C--:B------:R-:W-:Y:S01]  /*1b210*/  LEA.HI.X.SX32 R19, R5, R213.reuse, 0x2, P1 ;  /* 0x000000d505137211 */ /* 0x080fe200008f16ff */
[C---:B------:R-:W-:Y:S01]  /*1b220*/  IMAD.IADD R5, R9.reuse, 0x1, -R5 ;  /* 0x0000000109057824 */ /* 0x040fe200078e0a05 */
[----:B------:R-:W-:Y:S03]  /*1b230*/  LEA.HI.X.SX32 R17, R9, R213, 0x2, P0 ;  /* 0x000000d509117211 */ /* 0x000fe600000f16ff */
[----:B------:R-:W-:Y:S01]  /*1b240*/  IMAD R10, R10, R5, -0x40 ;  /* 0xffffffc00a0a7424 */ /* 0x000fe200078e0205 */
[----:B------:R-:W4:Y:S04]  /*1b250*/  LD.E R3, [R18.64] ;  /* 0x0000000412037980 */ /* 0x000f28000c101900 */
[----:B------:R-:W4:Y:S01]  /*1b260*/  LD.E R4, [R16.64] ;  /* 0x0000000410047980 */ /* 0x000f22000c101900 */
[----:B------:R-:W-:Y:S01]  /*1b270*/  SHF.R.S32.HI R6, RZ, 0x1f, R10 ;  /* 0x0000001fff067819 */ /* 0x000fe2000001140a */
        /* <DEDUP_REMOVED lines=11> */
.L_x_2441:
[----:B------:R-:W-:Y:S02]  /*1b330*/  ULDC.64 UR4, c[0x0][0x118] ;  /* 0x0000460000047ab9 */ /* 0x000fe40000000a00 */
[----:B------:R-:W2:Y:S02]  /*1b340*/  LD.E R10, [R132.64+0x40] ;  /* 0x00004004840a7980 */ /* 0x000ea4000c101900 */
[----:B--2---:R-:W-:Y:S04]  /*1b350*/  LEA R10, -R10, RZ, 0x6 ;  /* 0x000000ff0a0a7211 */ /* 0x004fe800078e31ff */
[----:B------:R-:W-:Y:S02]  /*1b360*/  SHF.R.S32.HI R6, RZ, 0x1f, R10 ;  /* 0x0000001fff067819 */ /* 0x000fe4000001140a */
.L_x_2442:
[----:B------:R-:W-:Y:S05]  /*1b370*/  BSYNC B0 ;  /* 0x0000000000007941 */ /* 0x000fea0003800000 */
.L_x_2440:
[----:B------:R-:W-:Y:S01]  /*1b380*/  LOP3.LUT P5, RZ, R214, 0x1, RZ, 0xc0, !PT ;  /* 0x00000001d6ff7812 */ /* 0x000fe200078ac0ff */
[----:B------:R-:W-:Y:S01]  /*1b390*/  ULDC.64 UR4, c[0x0][0x118] ;  /* 0x0000460000047ab9 */ /* 0x000fe20000000a00 */
[----:B------:R-:W-:Y:S01]  /*1b3a0*/  LEA R224, P0, R10, R164, 0x1 ;  /* 0x000000a40ae07211 */ /* 0x000fe200078008ff */
[----:B------:R-:W-:Y:S01]  /*1b3b0*/  BSSY B1, `(.L_x_2443) ;  /* 0x000019f000017945 */ /* 0x000fe20003800000 */
[----:B------:R-:W-:Y:S02]  /*1b3c0*/  LOP3.LUT P4, RZ, R214, 0x2, RZ, 0xc0, !PT ;  /* 0x00000002d6ff7812 */ /* 0x000fe4000788c0ff */
[-C--:B------:R-:W-:Y:S02]  /*1b3d0*/  LEA.HI.X R225, R10, R165.reuse, R6, 0x1, P0 ;  /* 0x000000a50ae17211 */ /* 0x080fe400000f0c06 */
        /* <DEDUP_REMOVED lines=55> */
[----:B------:R-:W-:Y:S03]  /*1b750*/  ISETP.GT.AND P0, PT, R215, R202, PT ;  /* 0x000000cad700720c */ /* 0x000fe60003f04270 */
        /* <DEDUP_REMOVED lines=181> */
[C---:B----4-:R-:W-:Y:S07]  /*1c2b0*/  HMMA.16816.F32.BF16 R4, R160.reuse, R164, R4 ;  /* 0x000000a4a004723c */ /* 0x050fee0000041804 */
[----:B------:R-:W-:Y:S01]  /*1c2c0*/  IMAD.MOV.U32 R164, RZ, RZ, R224 ;  /* 0x000000ffffa47224 */ /* 0x000fe200078e00e0 */
[C---:B------:R-:W-:Y:S04]  /*1c2d0*/  HMMA.16816.F32.BF16 R8, R160.reuse, R166, R8 ;  /* 0x000000a6a008723c */ /* 0x040fe80000041808 */
[----:B------:R-:W-:Y:S04]  /*1c2e0*/  IMAD.MOV.U32 R165, RZ, RZ, R225 ;  /* 0x000000ffffa57224 */ /* 0x000fe800078e00e1 */
[C---:B------:R-:W-:Y:S08]  /*1c2f0*/  HMMA.16816.F32.BF16 R12, R160.reuse, R168, R12 ;  /* 0x000000a8a00c723c */ /* 0x040ff0000004180c */
[C---:B------:R-:W-:Y:S08]  /*1c300*/  HMMA.16816.F32.BF16 R16, R160.reuse, R170, R16 ;  /* 0x000000aaa010723c */ /* 0x040ff00000041810 */
[C---:B-----5:R-:W-:Y:S08]  /*1c310*/  HMMA.16816.F32.BF16 R20, R160.reuse, R156, R20 ;  /* 0x0000009ca014723c */ /* 0x060ff00000041814 */
[C---:B------:R-:W-:Y:S08]  /*1c320*/  HMMA.16816.F32.BF16 R24, R160.reuse, R158, R24 ;  /* 0x0000009ea018723c */ /* 0x040ff00000041818 */
[C---:B------:R-:W-:Y:S08]  /*1c330*/  HMMA.16816.F32.BF16 R28, R160.reuse, R172, R28 ;  /* 0x000000aca01c723c */ /* 0x040ff0000004181c */
        /* <DEDUP_REMOVED lines=30> */
[CC--:B------:R-:W-:Y:S02]  /*1c520*/  IMAD R134, R138.reuse, R137.reuse, R134 ;  /* 0x000000898a867224 */ /* 0x0c0fe400078e0286 */
        /* <DEDUP_REMOVED lines=14> */
[C---:B------:R-:W-:Y:S01]  /*1c610*/  ISETP.NE.AND P2, PT, R142.reuse, RZ, PT ;  /* 0x000000ff8e00720c */ /* 0x040fe20003f45270 */
[----:B------:R-:W-:Y:S02]  /*1c620*/  @!P0 IMAD.MOV R138, RZ, RZ, -R138 ;  /* 0x000000ffff8a8224 */ /* 0x000fe400078e0a8a */
[----:B------:R-:W-:Y:S03]  /*1c630*/  @!P1 IMAD.MOV R141, RZ, RZ, -R141 ;  /* 0x000000ffff8d9224 */ /* 0x000fe600078e0a8d */
[C---:B------:R-:W-:Y:S02]  /*1c640*/  SEL R137, R3.reuse, R138, !P2 ;  /* 0x0000008a03897207 */ /* 0x040fe40005000000 */
[----:B------:R-:W-:Y:S01]  /*1c650*/  SEL R141, R3, R141, !P2 ;  /* 0x0000008d038d7207 */ /* 0x000fe20005000000 */
[----:B------:R-:W3:Y:S01]  /*1c660*/  LD.E.64 R138, [R132.64+0x38] ;  /* 0x00003804848a7980 */ /* 0x000ee2000c101b00 */
        /* <DEDUP_REMOVED lines=20> */
.L_x_2446:
[----:B------:R-:W-:Y:S02]  /*1c7b0*/  ULDC.64 UR4, c[0x0][0x118] ;  /* 0x0000460000047ab9 */ /* 0x000fe40000000a00 */
[----:B------:R-:W2:Y:S02]  /*1c7c0*/  LD.E R142, [R132.64+0x38] ;  /* 0x00003804848e7980 */ /* 0x000ea4000c101900 */
[----:B--2---:R-:W-:Y:S04]  /*1c7d0*/  LEA R142, -R142, RZ, 0x6 ;  /* 0x000000ff8e8e7211 */ /* 0x004fe800078e31ff */
[----:B------:R-:W-:Y:S02]  /*1c7e0*/  SHF.R.S32.HI R136, RZ, 0x1f, R142 ;  /* 0x0000001fff887819 */ /* 0x000fe4000001148e */
.L_x_2447:
[----:B------:R-:W-:Y:S05]  /*1c7f0*/  BSYNC B0 ;  /* 0x0000000000007941 */ /* 0x000fea0003800000 */
.L_x_2445:
        /* <DEDUP_REMOVED lines=90> */
.L_x_2444:
[----:B------:R-:W-:Y:S05]  /*1cda0*/  BSYNC B1 ;  /* 0x0000000000017941 */ /* 0x000fea0003800000 */
.L_x_2443:
[----:B------:R-:W-:Y:S01]  /*1cdb0*/  ULDC.64 UR4, c[0x0][0x118] ;  /* 0x0000460000047ab9 */ /* 0x000fe20000000a00 */
[----:B------:R-:W2:Y:S08]  /*1cdc0*/  S2R R134, SR_TID.X ;  /* 0x0000000000867919 */ /* 0x000eb00000002100 */
[----:B------:R3:W4:Y:S01]  /*1cdd0*/  LD.E R133, [R132.64+0xdc] ;  /* 0x0000dc0484857980 */ /* 0x000722000c101900 */
[----:B--2---:R-:W-:Y:S05]  /*1cde0*/  IMAD.SHL.U32 R134, R134, 0x2, RZ ;  /* 0x0000000286867824 */ /* 0x004fea00078e00ff */
[----:B------:R-:W-:Y:S05]  /*1cdf0*/  LOP3.LUT R134, R134, 0x6, RZ, 0xc0, !PT ;  /* 0x0000000686867812 */ /* 0x000fea00078ec0ff */
[----:B------:R-:W-:Y:S05]  /*1ce00*/  IMAD R3, R215, 0x40, R134 ;  /* 0x00000040d7037824 */ /* 0x000fea00078e0286 */
[C---:B------:R-:W-:Y:S02]  /*1ce10*/  IADD3 R134, R3.reuse, 0x1, RZ ;  /* 0x0000000103867810 */ /* 0x040fe40007ffe0ff */
[CC--:B------:R-:W-:Y:S02]  /*1ce20*/  ISETP.GE.AND P2, PT, R3.reuse, R219.reuse, PT ;  /* 0x000000db0300720c */ /* 0x0c0fe40003f46270 */
[C---:B------:R-:W-:Y:S02]  /*1ce30*/  ISETP.GE.AND P6, PT, R134.reuse, R219, PT ;  /* 0x000000db8600720c */ /* 0x040fe40003fc6270 */
[CC--:B------:R-:W-:Y:S02]  /*1ce40*/  ISETP.GE.AND P1, PT, R134.reuse, R217.reuse, PT ;  /* 0x000000d98600720c */ /* 0x0c0fe40003f26270 */
[C---:B------:R-:W-:Y:S02]  /*1ce50*/  ISETP.GE.AND P3, PT, R3.reuse, R217, PT ;  /* 0x000000d90300720c */ /* 0x040fe40003f66270 */
[C---:B------:R-:W-:Y:S02]  /*1ce60*/  ISETP.GE.OR P1, PT, R134.reuse, R216, !P1 ;  /* 0x000000d88600720c */ /* 0x040fe40004f26670 */
[C---:B---3--:R-:W-:Y:S02]  /*1ce70*/  IADD3 R132, R3.reuse, 0x9, RZ ;  /* 0x0000000903847810 */ /* 0x048fe40007ffe0ff */
[CC--:B------:R-:W-:Y:S02]  /*1ce80*/  ISETP.GE.OR P2, PT, R3.reuse, R218.reuse, !P2 ;  /* 0x000000da0300720c */ /* 0x0c0fe40005746670 */
[----:B------:R-:W-:Y:S02]  /*1ce90*/  ISETP.GE.OR P6, PT, R134, R218, !P6 ;  /* 0x000000da8600720c */ /* 0x000fe400077c6670 */
[C---:B------:R-:W-:Y:S02]  /*1cea0*/  IADD3 R134, R3.reuse, 0x8, RZ ;  /* 0x0000000803867810 */ /* 0x040fe40007ffe0ff */
[-C--:B------:R-:W-:Y:S02]  /*1ceb0*/  ISETP.GE.AND P5, PT, R132, R219.reuse, PT ;  /* 0x000000db8400720c */ /* 0x080fe40003fa6270 */
[C---:B------:R-:W-:Y:S02]  /*1cec0*/  ISETP.GE.AND P0, PT, R134.reuse, R219, PT ;  /* 0x000000db8600720c */ /* 0x040fe40003f06270 */
[-C--:B------:R-:W-:Y:S02]  /*1ced0*/  ISETP.GE.AND P4, PT, R134, R217.reuse, PT ;  /* 0x000000d98600720c */ /* 0x080fe40003f86270 */
[----:B-1----:R-:W-:Y:S02]  /*1cee0*/  FSEL R139, R4, -INF , !P2 ;  /* 0xff800000048b7808 */ /* 0x002fe40005000000 */
[-C--:B------:R-:W-:Y:S02]  /*1cef0*/  ISETP.GE.AND P2, PT, R132, R217.reuse, PT ;  /* 0x000000d98400720c */ /* 0x080fe40003f46270 */
[C---:B------:R-:W-:Y:S02]  /*1cf00*/  ISETP.GE.OR P3, PT, R3.reuse, R216, !P3 ;  /* 0x000000d80300720c */ /* 0x040fe40005f66670 */
[C---:B------:R-:W-:Y:S02]  /*1cf10*/  ISETP.GE.OR P0, PT, R134.reuse, R218, !P0 ;  /* 0x000000da8600720c */ /* 0x040fe40004706670 */
[----:B------:R-:W-:Y:S02]  /*1cf20*/  ISETP.GE.OR P4, PT, R134, R216, !P4 ;  /* 0x000000d88600720c */ /* 0x000fe40006786670 */
[C---:B------:R-:W-:Y:S02]  /*1cf30*/  ISETP.GE.OR P5, PT, R132.reuse, R218, !P5 ;  /* 0x000000da8400720c */ /* 0x040fe40006fa6670 */
[-C--:B------:R-:W-:Y:S02]  /*1cf40*/  ISETP.GE.OR P2, PT, R132, R216.reuse, !P2 ;  /* 0x000000d88400720c */ /* 0x080fe40005746670 */
[C---:B------:R-:W-:Y:S02]  /*1cf50*/  IADD3 R132, R3.reuse, 0x10, RZ ;  /* 0x0000001003847810 */ /* 0x040fe40007ffe0ff */
[C---:B------:R-:W-:Y:S02]  /*1cf60*/  IADD3 R4, R3.reuse, 0x11, RZ ;  /* 0x0000001103047810 */ /* 0x040fe40007ffe0ff */
[----:B------:R-:W-:Y:S02]  /*1cf70*/  FSEL R137, R6, -INF , !P3 ;  /* 0xff80000006897808 */ /* 0x000fe40005800000 */
[----:B------:R-:W-:Y:S02]  /*1cf80*/  IADD3 R6, R3, 0x18, RZ ;  /* 0x0000001803067810 */ /* 0x000fe40007ffe0ff */
[-C--:B------:R-:W-:Y:S02]  /*1cf90*/  ISETP.GE.AND P3, PT, R132, R217.reuse, PT ;  /* 0x000000d98400720c */ /* 0x080fe40003f66270 */
[----:B------:R-:W-:Y:S02]  /*1cfa0*/  FSEL R8, R8, -INF , !P0 ;  /* 0xff80000008087808 */ /* 0x000fe40004000000 */
[----:B------:R-:W-:Y:S02]  /*1cfb0*/  FSEL R10, R10, -INF , !P4 ;  /* 0xff8000000a0a7808 */ /* 0x000fe40006000000 */
[----:B------:R-:W-:Y:S02]  /*1cfc0*/  FSEL R11, R11, -INF , !P2 ;  /* 0xff8000000b0b7808 */ /* 0x000fe40005000000 */
[----:B------:R-:W-:Y:S02]  /*1cfd0*/  ISETP.GE.AND P0, PT, R4, R217, PT ;  /* 0x000000d90400720c */ /* 0x000fe40003f06270 */
[C---:B------:R-:W-:Y:S02]  /*1cfe0*/  ISETP.GE.AND P2, PT, R6.reuse, R219, PT ;  /* 0x000000db0600720c */ /* 0x040fe40003f46270 */
[----:B------:R-:W-:Y:S02]  /*1cff0*/  ISETP.GE.AND P4, PT, R6, R217, PT ;  /* 0x000000d90600720c */ /* 0x000fe40003f86270 */
[-C--:B------:R-:W-:Y:S02]  /*1d000*/  ISETP.GE.OR P3, PT, R132, R216.reuse, !P3 ;  /* 0x000000d88400720c */ /* 0x080fe40005f66670 */
[----:B------:R-:W-:Y:S02]  /*1d010*/  ISETP.GE.OR P0, PT, R4, R216, !P0 ;  /* 0x000000d80400720c */ /* 0x000fe40004706670 */
[C---:B------:R-:W-:Y:S02]  /*1d020*/  ISETP.GE.OR P2, PT, R6.reuse, R218, !P2 ;  /* 0x000000da0600720c */ /* 0x040fe40005746670 */
[----:B------:R-:W-:Y:S02]  /*1d030*/  ISETP.GE.OR P4, PT, R6, R216, !P4 ;  /* 0x000000d80600720c */ /* 0x000fe40006786670 */
[----:B------:R-:W-:Y:S02]  /*1d040*/  IADD3 R6, R3, 0x20, RZ ;  /* 0x0000002003067810 */ /* 0x000fe40007ffe0ff */
[----:B------:R-:W-:Y:S02]  /*1d050*/  FSEL R143, R14, -INF , !P3 ;  /* 0xff8000000e8f7808 */ /* 0x000fe40005800000 */
        /* <DEDUP_REMOVED lines=8> */
[----:B------:R-:W-:Y:S02]  /*1d0e0*/  FMNMX.FTZ R6, R139, R2, !PT ;  /* 0x000000028b067209 */ /* 0x000fe40007810000 */
[----:B------:R-:W-:Y:S02]  /*1d0f0*/  FSEL R163, R13, -INF , !P6 ;  /* 0xff8000000da37808 */ /* 0x000fe40007000000 */
[----:B------:R-:W-:Y:S02]  /*1d100*/  FSEL R7, R7, -INF , !P1 ;  /* 0xff80000007077808 */ /* 0x000fe40004800000 */
[C---:B------:R-:W-:Y:S02]  /*1d110*/  ISETP.GE.AND P1, PT, R132.reuse, R219, PT ;  /* 0x000000db8400720c */ /* 0x040fe40003f26270 */
[----:B------:R-:W-:Y:S02]  /*1d120*/  FMNMX.FTZ R13, R5, R6, !PT ;  /* 0x00000006050d7209 */ /* 0x000fe40007810000 */
[----:B------:R-:W-:Y:S02]  /*1d130*/  ISETP.GE.OR P1, PT, R132, R218, !P1 ;  /* 0x000000da8400720c */ /* 0x000fe40004f26670 */
[----:B------:R-:W-:Y:S02]  /*1d140*/  FSEL R9, R9, -INF , !P5 ;  /* 0xff80000009097808 */ /* 0x000fe40006800000 */
[----:B------:R-:W-:Y:S02]  /*1d150*/  FMNMX.FTZ R6, R8, R13, !PT ;  /* 0x0000000d08067209 */ /* 0x000fe40007810000 */
[----:B------:R-:W-:Y:S02]  /*1d160*/  IADD3 R4, R3, 0x19, RZ ;  /* 0x0000001903047810 */ /* 0x000fe40007ffe0ff */
[----:B------:R-:W-:Y:S02]  /*1d170*/  FMNMX.FTZ R13, R9, R6, !PT ;  /* 0x00000006090d7209 */ /* 0x000fe40007810000 */
[----:B------:R-:W-:Y:S02]  /*1d180*/  FSEL R174, R12, -INF , !P1 ;  /* 0xff8000000cae7808 */ /* 0x000fe40004800000 */
[----:B------:R-:W-:Y:S02]  /*1d190*/  ISETP.GE.AND P5, PT, R4, R219, PT ;  /* 0x000000db0400720c */ /* 0x000fe40003fa6270 */
[----:B------:R-:W-:Y:S02]  /*1d1a0*/  FMNMX.FTZ R14, R174, R13, !PT ;  /* 0x0000000dae0e7209 */ /* 0x000fe40007810000 */
[----:B------:R-:W-:Y:S02]  /*1d1b0*/  ISETP.GE.AND P1, PT, R4, R217, PT ;  /* 0x000000d90400720c */ /* 0x000fe40003f26270 */
[----:B------:R-:W-:Y:S02]  /*1d1c0*/  FSEL R162, R16, -INF , !P2 ;  /* 0xff80000010a27808 */ /* 0x000fe40005000000 */
[----:B------:R-:W-:Y:S02]  /*1d1d0*/  FMNMX.FTZ R13, R163, R14, !PT ;  /* 0x0000000ea30d7209 */ /* 0x000fe40007810000 */
[C---:B------:R-:W-:Y:S02]  /*1d1e0*/  ISETP.GE.OR P5, PT, R4.reuse, R218, !P5 ;  /* 0x000000da0400720c */ /* 0x040fe40006fa6670 */
[----:B------:R-:W-:Y:S02]  /*1d1f0*/  ISETP.GE.OR P1, PT, R4, R216, !P1 ;  /* 0x000000d80400720c */ /* 0x000fe40004f26670 */
[----:B------:R-:W-:Y:S02]  /*1d200*/  IADD3 R4, R3, 0x21, RZ ;  /* 0x0000002103047810 */ /* 0x000fe40007ffe0ff */
[----:B------:R-:W-:Y:S02]  /*1d210*/  FMNMX.FTZ R14, R137, R0, !PT ;  /* 0x00000000890e7209 */ /* 0x000fe40007810000 */
[----:B------:R-:W-:Y:S02]  /*1d220*/  FMNMX.FTZ R16, R162, R13, !PT ;  /* 0x0000000da2107209 */ /* 0x000fe40007810000 */
[----:B------:R-:W-:Y:S02]  /*1d230*/  FMNMX.FTZ R13, R7, R14, !PT ;  /* 0x0000000e070d7209 */ /* 0x000fe40007810000 */
[C---:B------:R-:W-:Y:S02]  /*1d240*/  ISETP.GE.AND P6, PT, R4.reuse, R219, PT ;  /* 0x000000db0400720c */ /* 0x040fe40003fc6270 */
[C---:B------:R-:W-:Y:S02]  /*1d250*/  ISETP.GE.AND P2, PT, R4.reuse, R217, PT ;  /* 0x000000d90400720c */ /* 0x040fe40003f46270 */
[----:B------:R-:W-:Y:S02]  /*1d260*/  FSEL R161, R17, -INF , !P5 ;  /* 0xff80000011a17808 */ /* 0x000fe40006800000 */
[C---:B------:R-:W-:Y:S02]  /*1d270*/  ISETP.GE.OR P6, PT, R4.reuse, R218, !P6 ;  /* 0x000000da0400720c */ /* 0x040fe400077c6670 */
[----:B------:R-:W-:Y:S02]  /*1d280*/  ISETP.GE.OR P2, PT, R4, R216, !P2 ;  /* 0x000000d80400720c */ /* 0x000fe40005746670 */
[----:B------:R-:W-:Y:S02]  /*1d290*/  FMNMX.FTZ R14, R10, R13, !PT ;  /* 0x0000000d0a0e7209 */ /* 0x000fe40007810000 */
[C---:B------:R-:W-:Y:S02]  /*1d2a0*/  IADD3 R4, R3.reuse, 0x28, RZ ;  /* 0x0000002803047810 */ /* 0x040fe40007ffe0ff */
[----:B------:R-:W-:Y:S02]  /*1d2b0*/  IADD3 R12, R3, 0x29, RZ ;  /* 0x00000029030c7810 */ /* 0x000fe40007ffe0ff */
[----:B------:R-:W-:Y:S02]  /*1d2c0*/  FSEL R141, R18, -INF , !P4 ;  /* 0xff800000128d7808 */ /* 0x000fe40006000000 */
[----:B------:R-:W-:Y:S02]  /*1d2d0*/  FSEL R160, R20, -INF , !P0 ;  /* 0xff80000014a07808 */ /* 0x000fe40004000000 */
[----:B------:R-:W-:Y:S02]  /*1d2e0*/  FMNMX.FTZ R15, R161, R16, !PT ;  /* 0x00000010a10f7209 */ /* 0x000fe40007810000 */
[----:B------:R-:W-:Y:S02]  /*1d2f0*/  FMNMX.FTZ R14, R11, R14, !PT ;  /* 0x0000000e0b0e7209 */ /* 0x000fe40007810000 */
[-C--:B------:R-:W-:Y:S02]  /*1d300*/  ISETP.GE.AND P5, PT, R4, R219.reuse, PT ;  /* 0x000000db0400720c */ /* 0x080fe40003fa6270 */
[C---:B------:R-:W-:Y:S02]  /*1d310*/  ISETP.GE.AND P4, PT, R12.reuse, R219, PT ;  /* 0x000000db0c00720c */ /* 0x040fe40003f86270 */
[----:B------:R-:W-:Y:S02]  /*1d320*/  ISETP.GE.AND P0, PT, R12, R217, PT ;  /* 0x000000d90c00720c */ /* 0x000fe40003f06270 */
[----:B------:R-:W-:Y:S02]  /*1d330*/  FSEL R159, R21, -INF , !P6 ;  /* 0xff800000159f7808 */ /* 0x000fe40007000000 */
[----:B------:R-:W-:Y:S02]  /*1d340*/  FMNMX.FTZ R16, R160, R15, !PT ;  /* 0x0000000fa0107209 */ /* 0x000fe40007810000 */
[----:B------:R-:W-:Y:S02]  /*1d350*/  FMNMX.FTZ R15, R143, R14, !PT ;  /* 0x0000000e8f0f7209 */ /* 0x000fe40007810000 */
[-C--:B------:R-:W-:Y:S02]  /*1d360*/  ISETP.GE.OR P5, PT, R4, R218.reuse, !P5 ;  /* 0x000000da0400720c */ /* 0x080fe40006fa6670 */
[C---:B------:R-:W-:Y:S02]  /*1d370*/  ISETP.GE.OR P4, PT, R12.reuse, R218, !P4 ;  /* 0x000000da0c00720c */ /* 0x040fe40006786670 */
[----:B------:R-:W-:Y:S02]  /*1d380*/  ISETP.GE.OR P0, PT, R12, R216, !P0 ;  /* 0x000000d80c00720c */ /* 0x000fe40004706670 */
[----:B------:R-:W-:Y:S02]  /*1d390*/  IADD3 R12, R3, 0x30, RZ ;  /* 0x00000030030c7810 */ /* 0x000fe40007ffe0ff */
[----:B------:R-:W-:Y:S02]  /*1d3a0*/  FSEL R140, R19, -INF , !P1 ;  /* 0xff800000138c7808 */ /* 0x000fe40004800000 */
[----:B------:R-:W-:Y:S02]  /*1d3b0*/  FSEL R158, R24, -INF , !P5 ;  /* 0xff800000189e7808 */ /* 0x000fe40006800000 */
[----:B------:R-:W-:Y:S02]  /*1d3c0*/  FMNMX.FTZ R13, R159, R16, !PT ;  /* 0x000000109f0d7209 */ /* 0x000fe40007810000 */
[----:B------:R-:W-:Y:S02]  /*1d3d0*/  FMNMX.FTZ R14, R142, R15, !PT ;  /* 0x0000000f8e0e7209 */ /* 0x000fe40007810000 */
[----:B------:R-:W-:Y:S02]  /*1d3e0*/  ISETP.GE.AND P6, PT, R12, R219, PT ;  /* 0x000000db0c00720c */ /* 0x000fe40003fc6270 */
[----:B------:R-:W-:Y:S02]  /*1d3f0*/  ISETP.GE.AND P1, PT, R4, R217, PT ;  /* 0x000000d90400720c */ /* 0x000fe40003f26270 */
[----:B------:R-:W-:Y:S02]  /*1d400*/  IADD3 R6, R3, 0x31, RZ ;  /* 0x0000003103067810 */ /* 0x000fe40007ffe0ff */
[----:B------:R-:W-:Y:S02]  /*1d410*/  FSEL R157, R25, -INF , !P4 ;  /* 0xff800000199d7808 */ /* 0x000fe40006000000 */
[----:B------:R-:W-:Y:S02]  /*1d420*/  FMNMX.FTZ R16, R158, R13, !PT ;  /* 0x0000000d9e107209 */ /* 0x000fe40007810000 */
[----:B------:R-:W-:Y:S02]  /*1d430*/  FMNMX.FTZ R13, R141, R14, !PT ;  /* 0x0000000e8d0d7209 */ /* 0x000fe40007810000 */
[----:B------:R-:W-:Y:S02]  /*1d440*/  ISETP.GE.OR P1, PT, R4, R216, !P1 ;  /* 0x000000d80400720c */ /* 0x000fe40004f26670 */
[----:B------:R-:W-:Y:S02]  /*1d450*/  ISETP.GE.OR P6, PT, R12, R218, !P6 ;  /* 0x000000da0c00720c */ /* 0x000fe400077c6670 */
[----:B------:R-:W-:Y:S02]  /*1d460*/  IADD3 R4, R3, 0x38, RZ ;  /* 0x0000003803047810 */ /* 0x000fe40007ffe0ff */
[----:B------:R-:W-:Y:S02]  /*1d470*/  ISETP.GE.AND P5, PT, R6, R219, PT ;  /* 0x000000db0600720c */ /* 0x000fe40003fa6270 */
[----:B------:R-:W-:Y:S02]  /*1d480*/  FSEL R152, R28, -INF , !P6 ;  /* 0xff8000001c987808 */ /* 0x000fe40007000000 */
[----:B------:R-:W-:Y:S02]  /*1d490*/  FMNMX.FTZ R15, R157, R16, !PT ;  /* 0x000000109d0f7209 */ /* 0x000fe40007810000 */
[----:B------:R-:W-:Y:S02]  /*1d4a0*/  FSEL R156, R22, -INF , !P3 ;  /* 0xff800000169c7808 */ /* 0x000fe40005800000 */
[----:B------:R-:W-:Y:S02]  /*1d4b0*/  FMNMX.FTZ R13, R140, R13, !PT ;  /* 0x0000000d8c0d7209 */ /* 0x000fe40007810000 */
[-C--:B------:R-:W-:Y:S02]  /*1d4c0*/  ISETP.GE.OR P5, PT, R6, R218.reuse, !P5 ;  /* 0x000000da0600720c */ /* 0x080fe40006fa6670 */
[----:B------:R-:W-:Y:S02]  /*1d4d0*/  ISETP.GE.AND P4, PT, R4, R219, PT ;  /* 0x000000db0400720c */ /* 0x000fe40003f86270 */
[----:B------:R-:W-:Y:S02]  /*1d4e0*/  FSEL R151, R29, -INF , !P5 ;  /* 0xff8000001d977808 */ /* 0x000fe40006800000 */
[----:B------:R-:W-:Y:S02]  /*1d4f0*/  FMNMX.FTZ R14, R152, R15, !PT ;  /* 0x0000000f980e7209 */ /* 0x000fe40007810000 */
[----:B------:R-:W-:Y:S02]  /*1d500*/  FSEL R155, R23, -INF , !P2 ;  /* 0xff800000179b7808 */ /* 0x000fe40005000000 */
[----:B------:R-:W-:Y:S01]  /*1d510*/  FMNMX.FTZ R16, R156, R13, !PT ;  /* 0x0000000d9c107209 */ /* 0x000fe20007810000 */
[----:B------:R-:W-:Y:S01]  /*1d520*/  LDSM.16.MT88.4 R20, [R196+0xc000] ;  /* 0x00c00000c414783b */ /* 0x000fe20000004200 */
[----:B------:R-:W-:Y:S02]  /*1d530*/  IADD3 R3, R3, 0x39, RZ ;  /* 0x0000003903037810 */ /* 0x000fe40007ffe0ff */
[----:B------:R-:W-:Y:S02]  /*1d540*/  ISETP.GE.OR P4, PT, R4, R218, !P4 ;  /* 0x000000da0400720c */ /* 0x000fe40006786670 */
[----:B------:R-:W-:Y:S02]  /*1d550*/  FMNMX.FTZ R14, R151, R14, !PT ;  /* 0x0000000e970e7209 */ /* 0x000fe40007810000 */
[----:B------:R-:W-:Y:S02]  /*1d560*/  FSEL R149, R32, -INF , !P4 ;  /* 0xff80000020957808 */ /* 0x000fe40006000000 */
[----:B------:R-:W-:Y:S02]  /*1d570*/  FSEL R154, R26, -INF , !P1 ;  /* 0xff8000001a9a7808 */ /* 0x000fe40004800000 */
[----:B------:R-:W-:Y:S02]  /*1d580*/  FMNMX.FTZ R15, R155, R16, !PT ;  /* 0x000000109b0f7209 */ /* 0x000fe40007810000 */
[----:B------:R-:W-:Y:S02]  /*1d590*/  ISETP.GE.AND P6, PT, R3, R219, PT ;  /* 0x000000db0300720c */ /* 0x000fe40003fc6270 */
[----:B------:R-:W-:Y:S02]  /*1d5a0*/  ISETP.GE.AND P2, PT, R12, R217, PT ;  /* 0x000000d90c00720c */ /* 0x000fe40003f46270 */
[----:B------:R-:W-:Y:S02]  /*1d5b0*/  FMNMX.FTZ R17, R149, R14, !PT ;  /* 0x0000000e95117209 */ /* 0x000fe40007810000 */
[----:B------:R-:W-:Y:S02]  /*1d5c0*/  FSEL R153, R27, -INF , !P0 ;  /* 0xff8000001b997808 */ /* 0x000fe40004000000 */
[----:B------:R-:W-:Y:S02]  /*1d5d0*/  FMNMX.FTZ R14, R154, R15, !PT ;  /* 0x0000000f9a0e7209 */ /* 0x000fe40007810000 */
[----:B------:R-:W-:Y:S02]  /*1d5e0*/  ISETP.GE.OR P6, PT, R3, R218, !P6 ;  /* 0x000000da0300720c */ /* 0x000fe400077c6670 */
[----:B------:R-:W-:Y:S02]  /*1d5f0*/  ISETP.GE.OR P1, PT, R12, R216, !P2 ;  /* 0x000000d80c00720c */ /* 0x000fe40005726670 */
[-C--:B------:R-:W-:Y:S02]  /*1d600*/  ISETP.GE.AND P2, PT, R6, R217.reuse, PT ;  /* 0x000000d90600720c */ /* 0x080fe40003f46270 */
[----:B------:R-:W-:Y:S02]  /*1d610*/  FSEL R148, R33, -INF , !P6 ;  /* 0xff80000021947808 */ /* 0x000fe40007000000 */
[----:B------:R-:W-:Y:S02]  /*1d620*/  FSEL R147, R30, -INF , !P1 ;  /* 0xff8000001e937808 */ /* 0x000fe40004800000 */
[----:B------:R-:W-:Y:S02]  /*1d630*/  FMNMX.FTZ R14, R153, R14, !PT ;  /* 0x0000000e990e7209 */ /* 0x000fe40007810000 */
[----:B------:R-:W-:Y:S02]  /*1d640*/  ISETP.GE.OR P2, PT, R6, R216, !P2 ;  /* 0x000000d80600720c */ /* 0x000fe40005746670 */
[----:B------:R-:W-:Y:S02]  /*1d650*/  ISETP.GE.AND P0, PT, R4, R217, PT ;  /* 0x000000d90400720c */ /* 0x000fe40003f06270 */
[----:B------:R-:W-:Y:S02]  /*1d660*/  FMNMX.FTZ R13, R148, R17, !PT ;  /* 0x00000011940d7209 */ /* 0x000fe40007810000 */
[----:B------:R-:W-:Y:S02]  /*1d670*/  FSEL R146, R31, -INF , !P2 ;  /* 0xff8000001f927808 */ /* 0x000fe40005000000 */
[----:B------:R-:W-:Y:S01]  /*1d680*/  FMNMX.FTZ R15, R147, R14, !PT ;  /* 0x0000000e930f7209 */ /* 0x000fe20007810000 */
[----:B------:R-:W1:Y:S01]  /*1d690*/  SHFL.BFLY PT, R12, R13, 0x2, 0x1f ;  /* 0x0c401f000d0c7f89 */ /* 0x000e6200000e0000 */
[-C--:B------:R-:W-:Y:S02]  /*1d6a0*/  ISETP.GE.OR P1, PT, R4, R216.reuse, !P0 ;  /* 0x000000d80400720c */ /* 0x080fe40004726670 */
[C---:B------:R-:W-:Y:S02]  /*1d6b0*/  ISETP.GE.AND P0, PT, R3.reuse, R217, PT ;  /* 0x000000d90300720c */ /* 0x040fe40003f06270 */
[----:B------:R-:W-:Y:S02]  /*1d6c0*/  FSEL R145, R34, -INF , !P1 ;  /* 0xff80000022917808 */ /* 0x000fe40004800000 */
[----:B------:R-:W-:Y:S01]  /*1d6d0*/  FMNMX.FTZ R14, R146, R15, !PT ;  /* 0x0000000f920e7209 */ /* 0x000fe20007810000 */
[----:B------:R-:W-:Y:S01]  /*1d6e0*/  LDSM.16.MT88.4 R28, [R195+0xc000] ;  /* 0x00c00000c31c783b */ /* 0x000fe20000004200 */
[----:B------:R-:W-:Y:S02]  /*1d6f0*/  ISETP.GE.OR P0, PT, R3, R216, !P0 ;  /* 0x000000d80300720c */ /* 0x000fe40004706670 */
[----:B------:R-:W-:Y:S02]  /*1d700*/  FMNMX.FTZ R3, R145, R14, !PT ;  /* 0x0000000e91037209 */ /* 0x000fe40007810000 */
[----:B------:R-:W-:Y:S04]  /*1d710*/  FSEL R134, R35, -INF , !P0 ;  /* 0xff80000023867808 */ /* 0x000fe80004000000 */
[----:B------:R-:W-:Y:S05]  /*1d720*/  FMNMX.FTZ R6, R134, R3, !PT ;  /* 0x0000000386067209 */ /* 0x000fea0007810000 */
[----:B------:R-:W2:Y:S01]  /*1d730*/  SHFL.BFLY PT, R3, R6, 0x2, 0x1f ;  /* 0x0c401f0006037f89 */ /* 0x000ea200000e0000 */
[----:B-1----:R-:W-:Y:S07]  /*1d740*/  FMNMX.FTZ R13, R13, R12, !PT ;  /* 0x0000000c0d0d7209 */ /* 0x002fee0007810000 */
[----:B------:R-:W1:Y:S01]  /*1d750*/  SHFL.BFLY PT, R132, R13, 0x1, 0x1f ;  /* 0x0c201f000d847f89 */ /* 0x000e6200000e0000 */
[----:B--2---:R-:W-:Y:S07]  /*1d760*/  FMNMX.FTZ R4, R6, R3, !PT ;  /* 0x0000000306047209 */ /* 0x004fee0007810000 */
[----:B------:R-:W2:Y:S01]  /*1d770*/  SHFL.BFLY PT, R3, R4, 0x1, 0x1f ;  /* 0x0c201f0004037f89 */ /* 0x000ea200000e0000 */
[----:B-1----:R-:W-:Y:S04]  /*1d780*/  FMNMX.FTZ R132, R13, R132, !PT ;  /* 0x000000840d847209 */ /* 0x002fe80007810000 */
[----:B------:R-:W-:Y:S01]  /*1d790*/  FSETP.NEU.FTZ.AND P1, PT, R132, -INF , PT ;  /* 0xff8000008400780b */ /* 0x000fe20003f3d000 */
[----:B----4-:R-:W-:Y:S02]  /*1d7a0*/  FMUL.FTZ R150, R133, R132 ;  /* 0x0000008485967220 */ /* 0x010fe40000410000 */
[----:B------:R-:W1:Y:S03]  /*1d7b0*/  LDSM.16.MT88.4 R12, [R197+0xc000] ;  /* 0x00c00000c50c783b */ /* 0x000e660000004200 */
[----:B------:R-:W-:Y:S05]  /*1d7c0*/  FSEL R150, R150, RZ, P1 ;  /* 0x000000ff96967208 */ /* 0x000fea0000800000 */
[-CC-:B------:R-:W-:Y:S01]  /*1d7d0*/  FFMA.FTZ R166, R5, R133.reuse, -R150.reuse ;  /* 0x0000008505a67223 */ /* 0x180fe20000010896 */
[----:B------:R-:W-:Y:S01]  /*1d7e0*/  FSEL R5, R132, RZ, P1 ;  /* 0x000000ff84057208 */ /* 0x000fe20000800000 */
[-CC-:B------:R-:W-:Y:S02]  /*1d7f0*/  FFMA.FTZ R167, R139, R133.reuse, -R150.reuse ;  /* 0x000000858ba77223 */ /* 0x180fe40000010896 */
[----:B------:R-:W-:Y:S01]  /*1d800*/  FFMA.FTZ R173, R8, R133, -R150 ;  /* 0x0000008508ad7223 */ /* 0x000fe20000010896 */
[----:B--2---:R-:W-:Y:S01]  /*1d810*/  FMNMX.FTZ R3, R4, R3, !PT ;  /* 0x0000000304037209 */ /* 0x004fe20007810000 */
[----:B------:R-:W-:Y:S02]  /*1d820*/  FADD.FTZ R4, -R5, R2 ;  /* 0x0000000205047221 */ /* 0x000fe40000010100 */
[----:B------:R-:W-:Y:S01]  /*1d830*/  MUFU.EX2 R167, R167 ;  /* 0x000000a700a77308 */ /* 0x000fe20000000800 */
[--C-:B------:R-:W-:Y:S01]  /*1d840*/  FFMA.FTZ R172, R9, R133, -R150.reuse ;  /* 0x0000008509ac7223 */ /* 0x100fe20000010896 */
[----:B------:R-:W-:Y:S01]  /*1d850*/  FSETP.NEU.FTZ.AND P0, PT, R3, -INF , PT ;  /* 0xff8000000300780b */ /* 0x000fe20003f1d000 */
[C---:B------:R-:W-:Y:S02]  /*1d860*/  FMUL.FTZ R144, R133.reuse, R3 ;  /* 0x0000000385907220 */ /* 0x040fe40000410000 */
[----:B------:R-:W-:Y:S01]  /*1d870*/  FMUL.FTZ R2, R133, R4 ;  /* 0x0000000485027220 */ /* 0x000fe20000410000 */
[----:B------:R-:W-:Y:S01]  /*1d880*/  FSEL R5, R3, RZ, P0 ;  /* 0x000000ff03057208 */ /* 0x000fe20000000000 */
[-CC-:B------:R-:W-:Y:S01]  /*1d890*/  FFMA.FTZ R175, R163, R133.reuse, -R150.reuse ;  /* 0x00000085a3af7223 */ /* 0x180fe20000010896 */
[----:B------:R-:W-:Y:S01]  /*1d8a0*/  FSEL R144, R144, RZ, P0 ;  /* 0x000000ff90907208 */ /* 0x000fe20000000000 */
[-C--:B------:R-:W-:Y:S01]  /*1d8b0*/  FFMA.FTZ R220, R162, R133.reuse, -R150 ;  /* 0x00000085a2dc7223 */ /* 0x080fe20000010896 */
[----:B------:R-:W2:Y:S01]  /*1d8c0*/  MUFU.EX2 R166, R166 ;  /* 0x000000a600a67308 */ /* 0x000ea20000000800 */
[----:B------:R-:W-:Y:S01]  /*1d8d0*/  FADD.FTZ R4, -R5, R0 ;  /* 0x0000000005047221 */ /* 0x000fe20000010100 */
[----:B------:R-:W-:Y:S01]  /*1d8e0*/  ISETP.GT.AND P0, PT, R215, R202, PT ;  /* 0x000000cad700720c */ /* 0x000fe20003f04270 */
[-CC-:B------:R-:W-:Y:S02]  /*1d8f0*/  FFMA.FTZ R171, R137, R133.reuse, -R144.reuse ;  /* 0x0000008589ab7223 */ /* 0x180fe40000010890 */
[-CC-:B------:R-:W-:Y:S02]  /*1d900*/  FFMA.FTZ R170, R7, R133.reuse, -R144.reuse ;  /* 0x0000008507aa7223 */ /* 0x180fe40000010890 */
[-CC-:B------:R-:W-:Y:S02]  /*1d910*/  FFMA.FTZ R169, R10, R133.reuse, -R144.reuse ;  /* 0x000000850aa97223 */ /* 0x180fe40000010890 */
[-C--:B------:R-:W-:Y:S01]  /*1d920*/  FFMA.FTZ R168, R11, R133.reuse, -R144 ;  /* 0x000000850ba87223 */ /* 0x080fe20000010890 */
[----:B------:R-:W3:Y:S01]  /*1d930*/  MUFU.EX2 R2, R2 ;  /* 0x0000000200027308 */ /* 0x000ee20000000800 */
[----:B------:R-:W-:Y:S02]  /*1d940*/  FMUL.FTZ R0, R133, R4 ;  /* 0x0000000485007220 */ /* 0x000fe40000410000 */
[-C--:B------:R-:W-:Y:S02]  /*1d950*/  FFMA.FTZ R225, R161, R133.reuse, -R150 ;  /* 0x00000085a1e17223 */ /* 0x080fe40000010896 */
[-CC-:B------:R-:W-:Y:S02]  /*1d960*/  FFMA.FTZ R222, R143, R133.reuse, -R144.reuse ;  /* 0x000000858fde7223 */ /* 0x180fe40000010890 */
[-CC-:B------:R-:W-:Y:S02]  /*1d970*/  FFMA.FTZ R227, R142, R133.reuse, -R144.reuse ;  /* 0x000000858ee37223 */ /* 0x180fe40000010890 */
[-CC-:B------:R-:W-:Y:S01]  /*1d980*/  FFMA.FTZ R224, R141, R133.reuse, -R144.reuse ;  /* 0x000000858de07223 */ /* 0x180fe20000010890 */
[----:B------:R-:W4:Y:S01]  /*1d990*/  MUFU.EX2 R0, R0 ;  /* 0x0000000000007308 */ /* 0x000f220000000800 */
[----:B------:R-:W-:Y:S02]  /*1d9a0*/  FFMA.FTZ R229, R140, R133, -R144 ;  /* 0x000000858ce57223 */ /* 0x000fe40000010890 */
[----:B------:R-:W-:Y:S01]  /*1d9b0*/  LDSM.16.MT88.4 R140, [R195+0xe800] ;  /* 0x00e80000c38c783b */ /* 0x000fe20000004200 */
[----:B--2---:R-:W-:Y:S01]  /*1d9c0*/  F2FP.BF16.PACK_AB R136, R166, R167 ;  /* 0x000000a7a688723e */ /* 0x004fe200000010ff */
[-CC-:B------:R-:W-:Y:S02]  /*1d9d0*/  FFMA.FTZ R226, R160, R133.reuse, -R150.reuse ;  /* 0x00000085a0e27223 */ /* 0x180fe40000010896 */
[-CC-:B------:R-:W-:Y:S02]  /*1d9e0*/  FFMA.FTZ R231, R159, R133.reuse, -R150.reuse ;  /* 0x000000859fe77223 */ /* 0x180fe40000010896 */
[-CC-:B------:R-:W-:Y:S01]  /*1d9f0*/  FFMA.FTZ R228, R158, R133.reuse, -R150.reuse ;  /* 0x000000859ee47223 */ /* 0x180fe20000010896 */
[----:B------:R-:W-:Y:S01]  /*1da00*/  MUFU.EX2 R173, R173 ;  /* 0x000000ad00ad7308 */ /* 0x000fe20000000800 */
[----:B------:R-:W-:Y:S01]  /*1da10*/  LDSM.16.MT88.4 R160, [R197+0x11800] ;  /* 0x01180000c5a0783b */ /* 0x000fe20000004200 */
[----:B------:R-:W-:Y:S02]  /*1da20*/  FFMA.FTZ R233, R157, R133, -R150 ;  /* 0x000000859de97223 */ /* 0x000fe40000010896 */
[C---:B---3--:R-:W-:Y:S02]  /*1da30*/  FMUL.FTZ R4, R2.reuse, R128 ;  /* 0x0000008002047220 */ /* 0x048fe40000410000 */
[C---:B------:R-:W-:Y:S02]  /*1da40*/  FMUL.FTZ R5, R2.reuse, R129 ;  /* 0x0000008102057220 */ /* 0x040fe40000410000 */
[C---:B------:R-:W-:Y:S02]  /*1da50*/  FMUL.FTZ R8, R2.reuse, R124 ;  /* 0x0000007c02087220 */ /* 0x040fe40000410000 */
[----:B------:R-:W2:Y:S01]  /*1da60*/  MUFU.EX2 R172, R172 ;  /* 0x000000ac00ac7308 */ /* 0x000ea20000000800 */
[C---:B------:R-:W-:Y:S02]  /*1da70*/  FMUL.FTZ R9, R2.reuse, R125 ;  /* 0x0000007d02097220 */ /* 0x040fe40000410000 */
[----:B------:R-:W-:Y:S02]  /*1da80*/  FMUL.FTZ R16, R2, R116 ;  /* 0x0000007402107220 */ /* 0x000fe40000410000 */
[C---:B----4-:R-:W-:Y:S02]  /*1da90*/  FMUL.FTZ R6, R0.reuse, R130 ;  /* 0x0000008200067220 */ /* 0x050fe40000410000 */
[C---:B------:R-:W-:Y:S02]  /*1daa0*/  FMUL.FTZ R7, R0.reuse, R131 ;  /* 0x0000008300077220 */ /* 0x040fe40000410000 */
[C---:B------:R-:W-:Y:S01]  /*1dab0*/  FMUL.FTZ R10, R0.reuse, R126 ;  /* 0x0000007e000a7220 */ /* 0x040fe20000410000 */
[----:B------:R-:W-:Y:S01]  /*1dac0*/  MUFU.EX2 R171, R171 ;  /* 0x000000ab00ab7308 */ /* 0x000fe20000000800 */
[----:B------:R-:W-:Y:S01]  /*1dad0*/  FMUL.FTZ R11, R0, R127 ;  /* 0x0000007f000b7220 */ /* 0x000fe20000410000 */
[----:B------:R-:W-:Y:S01]  /*1dae0*/  LDSM.16.MT88.4 R128, [R196+0xe800] ;  /* 0x00e80000c480783b */ /* 0x000fe20000004200 */
[----:B------:R-:W-:Y:S02]  /*1daf0*/  FMUL.FTZ R17, R2, R117 ;  /* 0x0000007502117220 */ /* 0x000fe40000410000 */
[C---:B------:R-:W-:Y:S02]  /*1db00*/  FMUL.FTZ R18, R0.reuse, R118 ;  /* 0x0000007600127220 */ /* 0x040fe40000410000 */
[----:B------:R-:W-:Y:S02]  /*1db10*/  FMUL.FTZ R19, R0, R119 ;  /* 0x0000007700137220 */ /* 0x000fe40000410000 */
[C---:B------:R-:W-:Y:S01]  /*1db20*/  FMUL.FTZ R24, R2.reuse, R108 ;  /* 0x0000006c02187220 */ /* 0x040fe20000410000 */
[----:B------:R-:W3:Y:S01]  /*1db30*/  MUFU.EX2 R170, R170 ;  /* 0x000000aa00aa7308 */ /* 0x000ee20000000800 */
[----:B------:R-:W-:Y:S01]  /*1db40*/  LDSM.16.MT88.4 R116, [R195+0xc800] ;  /* 0x00c80000c374783b */ /* 0x000fe20000004200 */
[----:B------:R-:W-:Y:S01]  /*1db50*/  FMUL.FTZ R25, R2, R109 ;  /* 0x0000006d02197220 */ /* 0x000fe20000410000 */
[----:B--2---:R-:W-:Y:S01]  /*1db60*/  F2FP.BF16.PACK_AB R138, R172, R173 ;  /* 0x000000adac8a723e */ /* 0x004fe200000010ff */
[C---:B------:R-:W-:Y:S02]  /*1db70*/  FMUL.FTZ R26, R0.reuse, R110 ;  /* 0x0000006e001a7220 */ /* 0x040fe40000410000 */
[----:B------:R-:W-:Y:S03]  /*1db80*/  FMUL.FTZ R27, R0, R111 ;  /* 0x0000006f001b7220 */ /* 0x000fe60000410000 */
[----:B------:R-:W-:Y:S01]  /*1db90*/  LDSM.16.MT88.4 R108, [R194+0xe000] ;  /* 0x00e00000c26c783b */ /* 0x000fe20000004200 */
[----:B------:R-:W-:Y:S01]  /*1dba0*/  MUFU.EX2 R169, R169 ;  /* 0x000000a900a97308 */ /* 0x000fe20000000800 */
[C---:B------:R-:W-:Y:S02]  /*1dbb0*/  FMUL.FTZ R32, R2.reuse, R100 ;  /* 0x0000006402207220 */ /* 0x040fe40000410000 */
[----:B------:R-:W-:Y:S02]  /*1dbc0*/  FMUL.FTZ R33, R2, R101 ;  /* 0x0000006502217220 */ /* 0x000fe40000410000 */
[C---:B------:R-:W-:Y:S02]  /*1dbd0*/  FMUL.FTZ R34, R0.reuse, R102 ;  /* 0x0000006600227220 */ /* 0x040fe40000410000 */
[----:B------:R-:W-:Y:S01]  /*1dbe0*/  LDSM.16.MT88.4 R124, [R197+0xe800] ;  /* 0x00e80000c57c783b */ /* 0x000fe20000004200 */
[----:B------:R-:W-:Y:S02]  /*1dbf0*/  FMUL.FTZ R35, R0, R103 ;  /* 0x0000006700237220 */ /* 0x000fe40000410000 */
[----:B------:R-:W2:Y:S01]  /*1dc00*/  MUFU.EX2 R168, R168 ;  /* 0x000000a800a87308 */ /* 0x000ea20000000800 */
[-CC-:B------:R-:W-:Y:S02]  /*1dc10*/  FFMA.FTZ R230, R156, R133.reuse, -R144.reuse ;  /* 0x000000859ce67223 */ /* 0x180fe40000010890 */
[--C-:B------:R-:W-:Y:S01]  /*1dc20*/  FFMA.FTZ R235, R155, R133, -R144.reuse ;  /* 0x000000859beb7223 */ /* 0x100fe20000010890 */
[----:B---3--:R-:W-:Y:S01]  /*1dc30*/  F2FP.BF16.PACK_AB R137, R170, R171 ;  /* 0x000000abaa89723e */ /* 0x008fe200000010ff */
[----:B------:R-:W-:Y:S01]  /*1dc40*/  LDSM.16.MT88.4 R100, [R195+0xe000] ;  /* 0x00e00000c364783b */ /* 0x000fe20000004200 */
[-CC-:B------:R-:W-:Y:S02]  /*1dc50*/  FFMA.FTZ R232, R154, R133.reuse, -R144.reuse ;  /* 0x000000859ae87223 */ /* 0x180fe40000010890 */
[-C--:B------:R-:W-:Y:S02]  /*1dc60*/  FFMA.FTZ R237, R153, R133.reuse, -R144 ;  /* 0x0000008599ed7223 */ /* 0x080fe40000010890 */
[-CC-:B------:R-:W-:Y:S01]  /*1dc70*/  FFMA.FTZ R234, R152, R133.reuse, -R150.reuse ;  /* 0x0000008598ea7223 */ /* 0x180fe20000010896 */
[----:B------:R-:W-:Y:S01]  /*1dc80*/  MUFU.EX2 R175, R175 ;  /* 0x000000af00af7308 */ /* 0x000fe20000000800 */
[-CC-:B------:R-:W-:Y:S01]  /*1dc90*/  FFMA.FTZ R239, R151, R133.reuse, -R150.reuse ;  /* 0x0000008597ef7223 */ /* 0x180fe20000010896 */
[----:B------:R-:W-:Y:S01]  /*1dca0*/  LDSM.16.MT88.4 R152, [R195+0xf800] ;  /* 0x00f80000c398783b */ /* 0x000fe20000004200 */
[-C--:B------:R-:W-:Y:S02]  /*1dcb0*/  FFMA.FTZ R236, R149, R133.reuse, -R150 ;  /* 0x0000008595ec7223 */ /* 0x080fe40000010896 */
[-CC-:B------:R-:W-:Y:S02]  /*1dcc0*/  FFMA.FTZ R238, R147, R133.reuse, -R144.reuse ;  /* 0x0000008593ee7223 */ /* 0x180fe40000010890 */
[-CC-:B------:R-:W-:Y:S02]  /*1dcd0*/  FFMA.FTZ R243, R146, R133.reuse, -R144.reuse ;  /* 0x0000008592f37223 */ /* 0x180fe40000010890 */
[-CC-:B------:R-:W-:Y:S01]  /*1dce0*/  FFMA.FTZ R240, R145, R133.reuse, -R144.reuse ;  /* 0x0000008591f07223 */ /* 0x180fe20000010890 */
[----:B------:R-:W-:Y:S01]  /*1dcf0*/  LDSM.16.MT88.4 R156, [R194+0xf800] ;  /* 0x00f80000c29c783b */ /* 0x000fe20000004200 */
[----:B------:R-:W-:Y:S01]  /*1dd00*/  FFMA.FTZ R144, R134, R133, -R144 ;  /* 0x0000008586907223 */ /* 0x000fe20000010890 */
[----:B------:R-:W-:Y:S01]  /*1dd10*/  MUFU.EX2 R220, R220 ;  /* 0x000000dc00dc7308 */ /* 0x000fe20000000800 */
[----:B--2---:R-:W-:Y:S01]  /*1dd20*/  F2FP.BF16.PACK_AB R139, R168, R169 ;  /* 0x000000a9a88b723e */ /* 0x004fe200000010ff */
[C---:B------:R-:W-:Y:S02]  /*1dd30*/  FMUL.FTZ R36, R2.reuse, R36 ;  /* 0x0000002402247220 */ /* 0x040fe40000410000 */
[----:B------:R-:W-:Y:S02]  /*1dd40*/  FMUL.FTZ R37, R2, R37 ;  /* 0x0000002502257220 */ /* 0x000fe40000410000 */
[C---:B------:R-:W-:Y:S02]  /*1dd50*/  FMUL.FTZ R38, R0.reuse, R38 ;  /* 0x0000002600267220 */ /* 0x040fe40000410000 */
[C---:B-1----:R-:W-:Y:S02]  /*1dd60*/  HMMA.16816.F32.BF16 R4, R136.reuse, R12, R4 ;  /* 0x0000000c8804723c */ /* 0x042fe40000041804 */
[----:B------:R-:W-:Y:S03]  /*1dd70*/  MUFU.EX2 R225, R225 ;  /* 0x000000e100e17308 */ /* 0x000fe60000000800 */
[----:B------:R-:W-:Y:S02]  /*1dd80*/  FMUL.FTZ R39, R0, R39 ;  /* 0x0000002700277220 */ /* 0x000fe40000410000 */
[C---:B------:R-:W-:Y:S01]  /*1dd90*/  FMUL.FTZ R12, R2.reuse, R120 ;  /* 0x00000078020c7220 */ /* 0x040fe20000410000 */
[C---:B------:R-:W-:Y:S04]  /*1dda0*/  HMMA.16816.F32.BF16 R8, R136.reuse, R14, R8 ;  /* 0x0000000e8808723c */ /* 0x040fe80000041808 */
[C---:B------:R-:W-:Y:S01]  /*1ddb0*/  FMUL.FTZ R13, R2.reuse, R121 ;  /* 0x00000079020d7220 */ /* 0x040fe20000410000 */
[----:B------:R-:W-:Y:S01]  /*1ddc0*/  MUFU.EX2 R222, R222 ;  /* 0x000000de00de7308 */ /* 0x000fe20000000800 */
[----:B------:R-:W-:Y:S02]  /*1ddd0*/  FMUL.FTZ R40, R2, R40 ;  /* 0x0000002802287220 */ /* 0x000fe40000410000 */
[C---:B------:R-:W-:Y:S04]  /*1dde0*/  FMUL.FTZ R14, R0.reuse, R122 ;  /* 0x0000007a000e7220 */ /* 0x040fe80000410000 */
[----:B------:R-:W-:Y:S02]  /*1ddf0*/  FMUL.FTZ R15, R0, R123 ;  /* 0x0000007b000f7220 */ /* 0x000fe40000410000 */
[----:B------:R-:W1:Y:S01]  /*1de00*/  LDSM.16.MT88.4 R120, [R194+0xc000] ;  /* 0x00c00000c278783b */ /* 0x000e620000004200 */
[----:B------:R-:W-:Y:S01]  /*1de10*/  FMUL.FTZ R41, R2, R41 ;  /* 0x0000002902297220 */ /* 0x000fe20000410000 */
[----:B------:R-:W2:Y:S01]  /*1de20*/  MUFU.EX2 R227, R227 ;  /* 0x000000e300e37308 */ /* 0x000ea20000000800 */
[C---:B------:R-:W-:Y:S02]  /*1de30*/  FMUL.FTZ R42, R0.reuse, R42 ;  /* 0x0000002a002a7220 */ /* 0x040fe40000410000 */
[C---:B------:R-:W-:Y:S03]  /*1de40*/  HMMA.16816.F32.BF16 R12, R136.reuse, R20, R12 ;  /* 0x00000014880c723c */ /* 0x040fe6000004180c */
[----:B------:R-:W-:Y:S02]  /*1de50*/  FMUL.FTZ R43, R0, R43 ;  /* 0x0000002b002b7220 */ /* 0x000fe40000410000 */
[C---:B------:R-:W-:Y:S02]  /*1de60*/  FMUL.FTZ R44, R2.reuse, R44 ;  /* 0x0000002c022c7220 */ /* 0x040fe40000410000 */
[C---:B------:R-:W-:Y:S01]  /*1de70*/  FMUL.FTZ R20, R2.reuse, R112 ;  /* 0x0000007002147220 */ /* 0x040fe20000410000 */
[C---:B------:R-:W-:Y:S01]  /*1de80*/  HMMA.16816.F32.BF16 R16, R136.reuse, R22, R16 ;  /* 0x000000168810723c */ /* 0x040fe20000041810 */
[----:B------:R-:W-:Y:S03]  /*1de90*/  MUFU.EX2 R224, R224 ;  /* 0x000000e000e07308 */ /* 0x000fe60000000800 */
[C---:B------:R-:W-:Y:S02]  /*1dea0*/  FMUL.FTZ R21, R2.reuse, R113 ;  /* 0x0000007102157220 */ /* 0x040fe40000410000 */
[----:B------:R-:W-:Y:S02]  /*1deb0*/  FMUL.FTZ R45, R2, R45 ;  /* 0x0000002d022d7220 */ /* 0x000fe40000410000 */
[C---:B------:R-:W-:Y:S03]  /*1dec0*/  FMUL.FTZ R22, R0.reuse, R114 ;  /* 0x0000007200167220 */ /* 0x040fe60000410000 */
[----:B------:R-:W-:Y:S01]  /*1ded0*/  MUFU.EX2 R229, R229 ;  /* 0x000000e500e57308 */ /* 0x000fe20000000800 */
[C---:B------:R-:W-:Y:S02]  /*1dee0*/  FMUL.FTZ R23, R0.reuse, R115 ;  /* 0x0000007300177220 */ /* 0x040fe40000410000 */
[----:B------:R-:W3:Y:S01]  /*1def0*/  LDSM.16.MT88.4 R112, [R197+0xe000] ;  /* 0x00e00000c570783b */ /* 0x000ee20000004200 */
[C---:B------:R-:W-:Y:S02]  /*1df00*/  FMUL.FTZ R46, R0.reuse, R46 ;  /* 0x0000002e002e7220 */ /* 0x040fe40000410000 */
[----:B------:R-:W-:Y:S02]  /*1df10*/  FMUL.FTZ R47, R0, R47 ;  /* 0x0000002f002f7220 */ /* 0x000fe40000410000 */
[C---:B------:R-:W-:Y:S02]  /*1df20*/  HMMA.16816.F32.BF16 R20, R136.reuse, R28, R20 ;  /* 0x0000001c8814723c */ /* 0x040fe40000041814 */
[----:B------:R-:W-:Y:S01]  /*1df30*/  MUFU.EX2 R226, R226 ;  /* 0x000000e200e27308 */ /* 0x000fe20000000800 */
[C---:B------:R-:W-:Y:S02]  /*1df40*/  FMUL.FTZ R48, R2.reuse, R48 ;  /* 0x0000003002307220 */ /* 0x040fe40000410000 */
[C---:B------:R-:W-:Y:S02]  /*1df50*/  FMUL.FTZ R49, R2.reuse, R49 ;  /* 0x0000003102317220 */ /* 0x040fe40000410000 */
[C---:B------:R-:W-:Y:S01]  /*1df60*/  FMUL.FTZ R28, R2.reuse, R104 ;  /* 0x00000068021c7220 */ /* 0x040fe20000410000 */
[C---:B------:R-:W-:Y:S04]  /*1df70*/  HMMA.16816.F32.BF16 R24, R136.reuse, R30, R24 ;  /* 0x0000001e8818723c */ /* 0x040fe80000041818 */
[----:B------:R-:W-:Y:S01]  /*1df80*/  FMUL.FTZ R29, R2, R105 ;  /* 0x00000069021d7220 */ /* 0x000fe20000410000 */
[----:B------:R-:W-:Y:S01]  /*1df90*/  MUFU.EX2 R231, R231 ;  /* 0x000000e700e77308 */ /* 0x000fe20000000800 */
[C---:B------:R-:W-:Y:S02]  /*1dfa0*/  FMUL.FTZ R50, R0.reuse, R50 ;  /* 0x0000003200327220 */ /* 0x040fe40000410000 */
[C---:B------:R-:W-:Y:S04]  /*1dfb0*/  FMUL.FTZ R30, R0.reuse, R106 ;  /* 0x0000006a001e7220 */ /* 0x040fe80000410000 */
[C---:B------:R-:W-:Y:S02]  /*1dfc0*/  FMUL.FTZ R31, R0.reuse, R107 ;  /* 0x0000006b001f7220 */ /* 0x040fe40000410000 */
[----:B------:R-:W4:Y:S01]  /*1dfd0*/  LDSM.16.MT88.4 R104, [R196+0xe000] ;  /* 0x00e00000c468783b */ /* 0x000f220000004200 */
[----:B------:R-:W-:Y:S01]  /*1dfe0*/  FMUL.FTZ R51, R0, R51 ;  /* 0x0000003300337220 */ /* 0x000fe20000410000 */
[----:B------:R-:W-:Y:S01]  /*1dff0*/  MUFU.EX2 R228, R228 ;  /* 0x000000e400e47308 */ /* 0x000fe20000000800 */
[C---:B------:R-:W-:Y:S02]  /*1e000*/  FMUL.FTZ R52, R2.reuse, R52 ;  /* 0x0000003402347220 */ /* 0x040fe40000410000 */
[C---:B-1----:R-:W-:Y:S03]  /*1e010*/  HMMA.16816.F32.BF16 R28, R136.reuse, R120, R28 ;  /* 0x00000078881c723c */ /* 0x042fe6000004181c */
[----:B------:R-:W-:Y:S02]  /*1e020*/  FMUL.FTZ R53, R2, R53 ;  /* 0x0000003502357220 */ /* 0x000fe40000410000 */
[C---:B------:R-:W-:Y:S02]  /*1e030*/  FMUL.FTZ R54, R0.reuse, R54 ;  /* 0x0000003600367220 */ /* 0x040fe40000410000 */
[----:B------:R-:W-:Y:S01]  /*1e040*/  FMUL.FTZ R55, R0, R55 ;  /* 0x0000003700377220 */ /* 0x000fe20000410000 */
[C---:B------:R-:W-:Y:S01]  /*1e050*/  HMMA.16816.F32.BF16 R32, R136.reuse, R122, R32 ;  /* 0x0000007a8820723c */ /* 0x040fe20000041820 */
[----:B------:R-:W-:Y:S01]  /*1e060*/  LDSM.16.MT88.4 R120, [R194+0xc800] ;  /* 0x00c80000c278783b */ /* 0x000fe20000004200 */
[----:B------:R-:W-:Y:S02]  /*1e070*/  MUFU.EX2 R233, R233 ;  /* 0x000000e900e97308 */ /* 0x000fe40000000800 */
[C---:B------:R-:W-:Y:S02]  /*1e080*/  FMUL.FTZ R56, R2.reuse, R56 ;  /* 0x0000003802387220 */ /* 0x040fe40000410000 */
[----:B------:R-:W-:Y:S02]  /*1e090*/  FMUL.FTZ R57, R2, R57 ;  /* 0x0000003902397220 */ /* 0x000fe40000410000 */
[C---:B---3--:R-:W-:Y:S04]  /*1e0a0*/  HMMA.16816.F32.BF16 R36, R136.reuse, R112, R36 ;  /* 0x000000708824723c */ /* 0x048fe80000041824 */
[C---:B------:R-:W-:Y:S01]  /*1e0b0*/  FMUL.FTZ R58, R0.reuse, R58 ;  /* 0x0000003a003a7220 */ /* 0x040fe20000410000 */
[----:B------:R-:W-:Y:S01]  /*1e0c0*/  MUFU.EX2 R230, R230 ;  /* 0x000000e600e67308 */ /* 0x000fe20000000800 */
[----:B------:R-:W-:Y:S02]  /*1e0d0*/  FMUL.FTZ R59, R0, R59 ;  /* 0x0000003b003b7220 */ /* 0x000fe40000410000 */
[C---:B------:R-:W-:Y:S01]  /*1e0e0*/  HMMA.16816.F32.BF16 R40, R136.reuse, R114, R40 ;  /* 0x000000728828723c */ /* 0x040fe20000041828 */
[----:B------:R-:W-:Y:S03]  /*1e0f0*/  LDSM.16.MT88.4 R112, [R197+0xc800] ;  /* 0x00c80000c570783b */ /* 0x000fe60000004200 */
[C---:B------:R-:W-:Y:S02]  /*1e100*/  FMUL.FTZ R60, R2.reuse, R60 ;  /* 0x0000003c023c7220 */ /* 0x040fe40000410000 */
[----:B------:R-:W-:Y:S01]  /*1e110*/  FMUL.FTZ R61, R2, R61 ;  /* 0x0000003d023d7220 */ /* 0x000fe20000410000 */
[----:B------:R-:W-:Y:S01]  /*1e120*/  MUFU.EX2 R235, R235 ;  /* 0x000000eb00eb7308 */ /* 0x000fe20000000800 */
[C---:B------:R-:W-:Y:S01]  /*1e130*/  FMUL.FTZ R62, R0.reuse, R62 ;  /* 0x0000003e003e7220 */ /* 0x040fe20000410000 */
[C---:B----4-:R-:W-:Y:S03]  /*1e140*/  HMMA.16816.F32.BF16 R44, R136.reuse, R104, R44 ;  /* 0x00000068882c723c */ /* 0x050fe6000004182c */
[----:B------:R-:W-:Y:S02]  /*1e150*/  FMUL.FTZ R63, R0, R63 ;  /* 0x0000003f003f7220 */ /* 0x000fe40000410000 */
[C---:B------:R-:W-:Y:S03]  /*1e160*/  FMUL.FTZ R64, R2.reuse, R64 ;  /* 0x0000004002407220 */ /* 0x040fe60000410000 */
[----:B------:R-:W-:Y:S01]  /*1e170*/  MUFU.EX2 R232, R232 ;  /* 0x000000e800e87308 */ /* 0x000fe20000000800 */
[----:B------:R-:W-:Y:S01]  /*1e180*/  FMUL.FTZ R65, R2, R65 ;  /* 0x0000004102417220 */ /* 0x000fe20000410000 */
[C---:B------:R-:W-:Y:S01]  /*1e190*/  HMMA.16816.F32.BF16 R48, R136.reuse, R106, R48 ;  /* 0x0000006a8830723c */ /* 0x040fe20000041830 */
[----:B------:R-:W1:Y:S02]  /*1e1a0*/  LDSM.16.MT88.4 R104, [R197+0x10000] ;  /* 0x01000000c568783b */ /* 0x000e640000004200 */
[C---:B------:R-:W-:Y:S02]  /*1e1b0*/  FMUL.FTZ R66, R0.reuse, R66 ;  /* 0x0000004200427220 */ /* 0x040fe40000410000 */
[----:B------:R-:W-:Y:S03]  /*1e1c0*/  FMUL.FTZ R67, R0, R67 ;  /* 0x0000004300437220 */ /* 0x000fe60000410000 */
[C---:B------:R-:W-:Y:S01]  /*1e1d0*/  HMMA.16816.F32.BF16 R52, R136.reuse, R100, R52 ;  /* 0x000000648834723c */ /* 0x040fe20000041834 */
[----:B------:R-:W-:Y:S03]  /*1e1e0*/  MUFU.EX2 R237, R237 ;  /* 0x000000ed00ed7308 */ /* 0x000fe60000000800 */
[C---:B------:R-:W-:Y:S02]  /*1e1f0*/  FMUL.FTZ R68, R2.reuse, R68 ;  /* 0x0000004402447220 */ /* 0x040fe40000410000 */
[----:B------:R-:W-:Y:S02]  /*1e200*/  FMUL.FTZ R69, R2, R69 ;  /* 0x0000004502457220 */ /* 0x000fe40000410000 */
[C---:B------:R-:W-:Y:S01]  /*1e210*/  HMMA.16816.F32.BF16 R56, R136.reuse, R102, R56 ;  /* 0x000000668838723c */ /* 0x040fe20000041838 */
[----:B------:R-:W3:Y:S02]  /*1e220*/  LDSM.16.MT88.4 R100, [R196+0x10000] ;  /* 0x01000000c464783b */ /* 0x000ee40000004200 */
[----:B------:R-:W-:Y:S01]  /*1e230*/  MUFU.EX2 R234, R234 ;  /* 0x000000ea00ea7308 */ /* 0x000fe20000000800 */
[C---:B------:R-:W-:Y:S02]  /*1e240*/  FMUL.FTZ R70, R0.reuse, R70 ;  /* 0x0000004600467220 */ /* 0x040fe40000410000 */
[----:B------:R-:W-:Y:S02]  /*1e250*/  FMUL.FTZ R71, R0, R71 ;  /* 0x0000004700477220 */ /* 0x000fe40000410000 */
[C---:B------:R-:W-:Y:S04]  /*1e260*/  HMMA.16816.F32.BF16 R60, R136.reuse, R108, R60 ;  /* 0x0000006c883c723c */ /* 0x040fe8000004183c */
[C---:B------:R-:W-:Y:S01]  /*1e270*/  FMUL.FTZ R72, R2.reuse, R72 ;  /* 0x0000004802487220 */ /* 0x040fe20000410000 */
[----:B------:R-:W-:Y:S01]  /*1e280*/  MUFU.EX2 R239, R239 ;  /* 0x000000ef00ef7308 */ /* 0x000fe20000000800 */
[----:B------:R-:W-:Y:S02]  /*1e290*/  FMUL.FTZ R73, R2, R73 ;  /* 0x0000004902497220 */ /* 0x000fe40000410000 */
[C---:B------:R-:W-:Y:S01]  /*1e2a0*/  HMMA.16816.F32.BF16 R64, R136.reuse, R110, R64 ;  /* 0x0000006e8840723c */ /* 0x040fe20000041840 */
[----:B------:R-:W4:Y:S03]  /*1e2b0*/  LDSM.16.MT88.4 R108, [R195+0x10000] ;  /* 0x01000000c36c783b */ /* 0x000f260000004200 */
[C---:B------:R-:W-:Y:S02]  /*1e2c0*/  FMUL.FTZ R74, R0.reuse, R74 ;  /* 0x0000004a004a7220 */ /* 0x040fe40000410000 */
[----:B------:R-:W-:Y:S01]  /*1e2d0*/  FMUL.FTZ R75, R0, R75 ;  /* 0x0000004b004b7220 */ /* 0x000fe20000410000 */
[----:B------:R-:W-:Y:S01]  /*1e2e0*/  MUFU.EX2 R236, R236 ;  /* 0x000000ec00ec7308 */ /* 0x000fe20000000800 */
[C---:B------:R-:W-:Y:S01]  /*1e2f0*/  FMUL.FTZ R84, R2.reuse, R84 ;  /* 0x0000005402547220 */ /* 0x040fe20000410000 */
[C---:B-1----:R-:W-:Y:S03]  /*1e300*/  HMMA.16816.F32.BF16 R68, R136.reuse, R104, R68 ;  /* 0x000000688844723c */ /* 0x042fe60000041844 */
[----:B------:R-:W-:Y:S02]  /*1e310*/  FMUL.FTZ R85, R2, R85 ;  /* 0x0000005502557220 */ /* 0x000fe40000410000 */
[C---:B------:R-:W-:Y:S02]  /*1e320*/  FMUL.FTZ R86, R0.reuse, R86 ;  /* 0x0000005600567220 */ /* 0x040fe40000410000 */
[----:B------:R-:W-:Y:S01]  /*1e330*/  FMUL.FTZ R87, R0, R87 ;  /* 0x0000005700577220 */ /* 0x000fe20000410000 */
[C---:B------:R-:W-:Y:S01]  /*1e340*/  HMMA.16816.F32.BF16 R72, R136.reuse, R106, R72 ;  /* 0x0000006a8848723c */ /* 0x040fe20000041848 */
[----:B------:R-:W1:Y:S01]  /*1e350*/  LDSM.16.MT88.4 R104, [R194+0x10000] ;  /* 0x01000000c268783b */ /* 0x000e620000004200 */
[----:B------:R-:W-:Y:S02]  /*1e360*/  MUFU.EX2 R238, R238 ;  /* 0x000000ee00ee7308 */ /* 0x000fe40000000800 */
[C---:B------:R-:W-:Y:S02]  /*1e370*/  FMUL.FTZ R76, R2.reuse, R76 ;  /* 0x0000004c024c7220 */ /* 0x040fe40000410000 */
[----:B------:R-:W-:Y:S02]  /*1e380*/  FMUL.FTZ R77, R2, R77 ;  /* 0x0000004d024d7220 */ /* 0x000fe40000410000 */
[C---:B------:R-:W-:Y:S04]  /*1e390*/  FMUL.FTZ R78, R0.reuse, R78 ;  /* 0x0000004e004e7220 */ /* 0x040fe80000410000 */
[----:B------:R-:W-:Y:S01]  /*1e3a0*/  FMUL.FTZ R79, R0, R79 ;  /* 0x0000004f004f7220 */ /* 0x000fe20000410000 */
[----:B------:R-:W-:Y:S01]  /*1e3b0*/  MUFU.EX2 R243, R243 ;  /* 0x000000f300f37308 */ /* 0x000fe20000000800 */
[-CC-:B------:R-:W-:Y:S02]  /*1e3c0*/  FFMA.FTZ R174, R174, R133.reuse, -R150.reuse ;  /* 0x00000085aeae7223 */ /* 0x180fe40000010896 */
[----:B------:R-:W-:Y:S02]  /*1e3d0*/  FFMA.FTZ R150, R148, R133, -R150 ;  /* 0x0000008594967223 */ /* 0x000fe40000010896 */
[C---:B------:R-:W-:Y:S01]  /*1e3e0*/  FMUL.FTZ R88, R2.reuse, R88 ;  /* 0x0000005802587220 */ /* 0x040fe20000410000 */
[C---:B---3--:R-:W-:Y:S03]  /*1e3f0*/  HMMA.16816.F32.BF16 R76, R136.reuse, R100, R76 ;  /* 0x00000064884c723c */ /* 0x048fe6000004184c */
[C---:B------:R-:W-:Y:S01]  /*1e400*/  FMUL.FTZ R80, R2.reuse, R80 ;  /* 0x0000005002507220 */ /* 0x040fe20000410000 */
[----:B------:R-:W3:Y:S01]  /*1e410*/  MUFU.EX2 R174, R174 ;  /* 0x000000ae00ae7308 */ /* 0x000ee20000000800 */
[----:B------:R-:W-:Y:S02]  /*1e420*/  FMUL.FTZ R81, R2, R81 ;  /* 0x0000005102517220 */ /* 0x000fe40000410000 */
[C---:B------:R-:W-:Y:S01]  /*1e430*/  FMUL.FTZ R82, R0.reuse, R82 ;  /* 0x0000005200527220 */ /* 0x040fe20000410000 */
[----:B--2---:R-:W-:Y:S01]  /*1e440*/  F2FP.BF16.PACK_AB R101, R227, R222 ;  /* 0x000000dee365723e */ /* 0x004fe200000010ff */
[----:B------:R-:W-:Y:S03]  /*1e450*/  FMUL.FTZ R83, R0, R83 ;  /* 0x0000005300537220 */ /* 0x000fe60000410000 */
[----:B------:R-:W-:Y:S02]  /*1e460*/  FMUL.FTZ R89, R2, R89 ;  /* 0x0000005902597220 */ /* 0x000fe40000410000 */
[----:B------:R2:W5:Y:S01]  /*1e470*/  MUFU.EX2 R241, R150 ;  /* 0x0000009600f17308 */ /* 0x0005620000000800 */
[C---:B------:R-:W-:Y:S01]  /*1e480*/  FMUL.FTZ R90, R0.reuse, R90 ;  /* 0x0000005a005a7220 */ /* 0x040fe20000410000 */
[C---:B------:R-:W-:Y:S03]  /*1e490*/  HMMA.16816.F32.BF16 R80, R136.reuse, R102, R80 ;  /* 0x000000668850723c */ /* 0x040fe60000041850 */
[----:B------:R-:W-:Y:S02]  /*1e4a0*/  FMUL.FTZ R91, R0, R91 ;  /* 0x0000005b005b7220 */ /* 0x000fe40000410000 */
[C---:B------:R-:W-:Y:S02]  /*1e4b0*/  FMUL.FTZ R92, R2.reuse, R92 ;  /* 0x0000005c025c7220 */ /* 0x040fe40000410000 */
[----:B------:R-:W-:Y:S01]  /*1e4c0*/  FMUL.FTZ R93, R2, R93 ;  /* 0x0000005d025d7220 */ /* 0x000fe20000410000 */
[C---:B----4-:R-:W-:Y:S01]  /*1e4d0*/  HMMA.16816.F32.BF16 R84, R136.reuse, R108, R84 ;  /* 0x0000006c8854723c */ /* 0x050fe20000041854 */
[----:B------:R4:W-:Y:S03]  /*1e4e0*/  MUFU.EX2 R133, R144 ;  /* 0x0000009000857308 */ /* 0x0009e60000000800 */
[C---:B------:R-:W-:Y:S01]  /*1e4f0*/  FMUL.FTZ R94, R0.reuse, R94 ;  /* 0x0000005e005e7220 */ /* 0x040fe20000410000 */
[----:B---3--:R-:W-:Y:S01]  /*1e500*/  F2FP.BF16.PACK_AB R100, R175, R174 ;  /* 0x000000aeaf64723e */ /* 0x008fe200000010ff */
[----:B------:R-:W-:Y:S01]  /*1e510*/  FMUL.FTZ R95, R0, R95 ;  /* 0x0000005f005f7220 */ /* 0x000fe20000410000 */
[----:B------:R-:W-:Y:S01]  /*1e520*/  F2FP.BF16.PACK_AB R102, R225, R220 ;  /* 0x000000dce166723e */ /* 0x000fe200000010ff */
[C---:B------:R-:W-:Y:S01]  /*1e530*/  HMMA.16816.F32.BF16 R88, R136.reuse, R110, R88 ;  /* 0x0000006e8858723c */ /* 0x040fe20000041858 */
[----:B------:R-:W3:Y:S02]  /*1e540*/  LDSM.16.MT88.4 R108, [R196+0xc800] ;  /* 0x00c80000c46c783b */ /* 0x000ee40000004200 */
[----:B------:R-:W3:Y:S01]  /*1e550*/  MUFU.EX2 R240, R240 ;  /* 0x000000f000f07308 */ /* 0x000ee20000000800 */
[C---:B------:R-:W-:Y:S01]  /*1e560*/  FMUL.FTZ R96, R2.reuse, R96 ;  /* 0x0000006002607220 */ /* 0x040fe20000410000 */
[----:B------:R-:W-:Y:S01]  /*1e570*/  F2FP.BF16.PACK_AB R103, R229, R224 ;  /* 0x000000e0e567723e */ /* 0x000fe200000010ff */
[----:B------:R-:W-:Y:S02]  /*1e580*/  FMUL.FTZ R97, R2, R97 ;  /* 0x0000006102617220 */ /* 0x000fe40000410000 */
[C---:B-1----:R-:W-:Y:S01]  /*1e590*/  HMMA.16816.F32.BF16 R92, R136.reuse, R104, R92 ;  /* 0x00000068885c723c */ /* 0x042fe2000004185c */
[----:B--2---:R-:W-:Y:S03]  /*1e5a0*/  LDSM.16.MT88.4 R148, [R196+0xf800] ;  /* 0x00f80000c494783b */ /* 0x004fe60000004200 */
[C---:B------:R-:W-:Y:S02]  /*1e5b0*/  FMUL.FTZ R98, R0.reuse, R98 ;  /* 0x0000006200627220 */ /* 0x040fe40000410000 */
[----:B------:R-:W-:Y:S02]  /*1e5c0*/  FMUL.FTZ R99, R0, R99 ;  /* 0x0000006300637220 */ /* 0x000fe40000410000 */
[----:B------:R-:W-:Y:S01]  /*1e5d0*/  FFMA.FTZ R167, R2, R223, R167 ;  /* 0x000000df02a77223 */ /* 0x000fe200000100a7 */
[----:B----4-:R-:W-:Y:S03]  /*1e5e0*/  LDSM.16.MT88.4 R144, [R197+0xf800] ;  /* 0x00f80000c590783b */ /* 0x010fe60000004200 */
[----:B------:R-:W-:Y:S01]  /*1e5f0*/  FFMA.FTZ R171, R0, R221, R171 ;  /* 0x000000dd00ab7223 */ /* 0x000fe200000100ab */
[----:B------:R-:W-:Y:S03]  /*1e600*/  HMMA.16816.F32.BF16 R96, R136, R106, R96 ;  /* 0x0000006a8860723c */ /* 0x000fe60000041860 */
[----:B------:R-:W-:Y:S01]  /*1e610*/  FADD.FTZ R166, R166, R167 ;  /* 0x000000a7a6a67221 */ /* 0x000fe20000010000 */
[----:B------:R-:W1:Y:S01]  /*1e620*/  LDSM.16.MT88.4 R104, [R194+0xe800] ;  /* 0x00e80000c268783b */ /* 0x000e620000004200 */
[----:B------:R-:W-:Y:S02]  /*1e630*/  FADD.FTZ R170, R170, R171 ;  /* 0x000000abaaaa7221 */ /* 0x000fe40000010000 */
[----:B------:R-:W-:Y:S01]  /*1e640*/  F2FP.BF16.PACK_AB R136, R239, R234 ;  /* 0x000000eaef88723e */ /* 0x000fe200000010ff */
[C---:B------:R-:W-:Y:S05]  /*1e650*/  HMMA.16816.F32.BF16 R4, R100.reuse, R112, R4 ;  /* 0x000000706404723c */ /* 0x040fea0000041804 */
[----:B-----5:R-:W-:Y:S01]  /*1e660*/  F2FP.BF16.PACK_AB R138, R241, R236 ;  /* 0x000000ecf18a723e */ /* 0x020fe200000010ff */
[----:B------:R-:W-:Y:S01]  /*1e670*/  IMAD.MOV.U32 R0, RZ, RZ, R3 ;  /* 0x000000ffff007224 */ /* 0x000fe200078e0003 */
[----:B------:R-:W-:Y:S01]  /*1e680*/  F2FP.BF16.PACK_AB R137, R243, R238 ;  /* 0x000000eef389723e */ /* 0x000fe200000010ff */
[C---:B------:R-:W-:Y:S01]  /*1e690*/  HMMA.16816.F32.BF16 R8, R100.reuse, R114, R8 ;  /* 0x000000726408723c */ /* 0x040fe20000041808 */
[----:B------:R-:W-:Y:S03]  /*1e6a0*/  LDSM.16.MT88.4 R112, [R196+0x10800] ;  /* 0x01080000c470783b */ /* 0x000fe60000004200 */
[----:B---3--:R-:W-:Y:S01]  /*1e6b0*/  F2FP.BF16.PACK_AB R139, R133, R240 ;  /* 0x000000f0858b723e */ /* 0x008fe200000010ff */
[----:B------:R-:W-:Y:S03]  /*1e6c0*/  IMAD.MOV.U32 R2, RZ, RZ, R132 ;  /* 0x000000ffff027224 */ /* 0x000fe600078e0084 */
[C---:B------:R-:W-:Y:S08]  /*1e6d0*/  HMMA.16816.F32.BF16 R12, R100.reuse, R108, R12 ;  /* 0x0000006c640c723c */ /* 0x040ff0000004180c */
        /* <DEDUP_REMOVED lines=12> */
[C---:B------:R-:W-:Y:S08]  /*1e7a0*/  HMMA.16816.F32.BF16 R48, R100.reuse, R130, R48 ;  /* 0x000000826430723c */ /* 0x040ff00000041830 */
[C---:B------:R-:W-:Y:S08]  /*1e7b0*/  HMMA.16816.F32.BF16 R52, R100.reuse, R140, R52 ;  /* 0x0000008c6434723c */ /* 0x040ff00000041834 */
        /* <DEDUP_REMOVED lines=11> */
[C---:B-1----:R-:W-:Y:S08]  /*1e870*/  HMMA.16816.F32.BF16 R84, R100.reuse, R104, R84 ;  /* 0x000000686454723c */ /* 0x042ff00000041854 */
[C---:B------:R-:W-:Y:S01]  /*1e880*/  HMMA.16816.F32.BF16 R88, R100.reuse, R106, R88 ;  /* 0x0000006a6458723c */ /* 0x040fe20000041858 */
[----:B------:R-:W1:Y:S07]  /*1e890*/  LDSM.16.MT88.4 R104, [R197+0xf000] ;  /* 0x00f00000c568783b */ /* 0x000e6e0000004200 */
[C---:B------:R-:W-:Y:S08]  /*1e8a0*/  HMMA.16816.F32.BF16 R92, R100.reuse, R116, R92 ;  /* 0x00000074645c723c */ /* 0x040ff0000004185c */
[----:B------:R-:W-:Y:S01]  /*1e8b0*/  HMMA.16816.F32.BF16 R96, R100, R118, R96 ;  /* 0x000000766460723c */ /* 0x000fe20000041860 */
[----:B------:R-:W4:Y:S06]  /*1e8c0*/  LDSM.16.MT88.4 R116, [R196+0xf000] ;  /* 0x00f00000c474783b */ /* 0x000f2c0000004200 */
[----:B------:R-:W-:Y:S02]  /*1e8d0*/  F2FP.BF16.PACK_AB R100, R231, R226 ;  /* 0x000000e2e764723e */ /* 0x000fe400000010ff */
[----:B------:R-:W-:Y:S03]  /*1e8e0*/  F2FP.BF16.PACK_AB R102, R233, R228 ;  /* 0x000000e4e966723e */ /* 0x000fe600000010ff */
[----:B------:R-:W-:Y:S02]  /*1e8f0*/  F2FP.BF16.PACK_AB R101, R235, R230 ;  /* 0x000000e6eb65723e */ /* 0x000fe400000010ff */
[----:B------:R-:W-:Y:S07]  /*1e900*/  F2FP.BF16.PACK_AB R103, R237, R232 ;  /* 0x000000e8ed67723e */ /* 0x000fee00000010ff */
[C---:B--2---:R-:W-:Y:S08]  /*1e910*/  HMMA.16816.F32.BF16 R4, R100.reuse, R108, R4 ;  /* 0x0000006c6404723c */ /* 0x044ff00000041804 */
[C---:B------:R-:W-:Y:S01]  /*1e920*/  HMMA.16816.F32.BF16 R8, R100.reuse, R110, R8 ;  /* 0x0000006e6408723c */ /* 0x040fe20000041808 */
[----:B------:R-:W2:Y:S07]  /*1e930*/  LDSM.16.MT88.4 R108, [R195+0xf000] ;  /* 0x00f00000c36c783b */ /* 0x000eae0000004200 */
[C---:B------:R-:W-:Y:S08]  /*1e940*/  HMMA.16816.F32.BF16 R12, R100.reuse, R120, R12 ;  /* 0x00000078640c723c */ /* 0x040ff0000004180c */
[C---:B------:R-:W-:Y:S08]  /*1e950*/  HMMA.16816.F32.BF16 R16, R100.reuse, R122, R16 ;  /* 0x0000007a6410723c */ /* 0x040ff00000041810 */
[C---:B---3--:R-:W-:Y:S08]  /*1e960*/  HMMA.16816.F32.BF16 R20, R100.reuse, R112, R20 ;  /* 0x000000706414723c */ /* 0x048ff00000041814 */
[C---:B------:R-:W-:Y:S01]  /*1e970*/  HMMA.16816.F32.BF16 R24, R100.reuse, R114, R24 ;  /* 0x000000726418723c */ /* 0x040fe20000041818 */
[----:B------:R-:W3:Y:S07]  /*1e980*/  LDSM.16.MT88.4 R112, [R194+0xf000] ;  /* 0x00f00000c270783b */ /* 0x000eee0000004200 */
[C---:B------:R-:W-:Y:S08]  /*1e990*/  HMMA.16816.F32.BF16 R28, R100.reuse, R124, R28 ;  /* 0x0000007c641c723c */ /* 0x040ff0000004181c */
[C---:B------:R-:W-:Y:S01]  /*1e9a0*/  HMMA.16816.F32.BF16 R32, R100.reuse, R126, R32 ;  /* 0x0000007e6420723c */ /* 0x040fe20000041820 */
[----:B------:R-:W-:Y:S07]  /*1e9b0*/  LDSM.16.MT88.4 R124, [R197+0xd800] ;  /* 0x00d80000c57c783b */ /* 0x000fee0000004200 */
[C---:B-1----:R-:W-:Y:S08]  /*1e9c0*/  HMMA.16816.F32.BF16 R36, R100.reuse, R104, R36 ;  /* 0x000000686424723c */ /* 0x042ff00000041824 */
[C---:B------:R-:W-:Y:S01]  /*1e9d0*/  HMMA.16816.F32.BF16 R40, R100.reuse, R106, R40 ;  /* 0x0000006a6428723c */ /* 0x040fe20000041828 */
[----:B------:R-:W1:Y:S07]  /*1e9e0*/  LDSM.16.MT88.4 R104, [R197+0x11000] ;  /* 0x01100000c568783b */ /* 0x000e6e0000004200 */
[C---:B----4-:R-:W-:Y:S08]  /*1e9f0*/  HMMA.16816.F32.BF16 R44, R100.reuse, R116, R44 ;  /* 0x00000074642c723c */ /* 0x050ff0000004182c */
[C---:B------:R-:W-:Y:S01]  /*1ea00*/  HMMA.16816.F32.BF16 R48, R100.reuse, R118, R48 ;  /* 0x000000766430723c */ /* 0x040fe20000041830 */
[----:B------:R-:W4:Y:S07]  /*1ea10*/  LDSM.16.MT88.4 R116, [R196+0x11000] ;  /* 0x01100000c474783b */ /* 0x000f2e0000004200 */
        /* <DEDUP_REMOVED lines=8> */
[----:B------:R-:W-:Y:S07]  /*1eaa0*/  LDSM.16.MT88.4 R104, [R195+0xd800] ;  /* 0x00d80000c368783b */ /* 0x000fee0000004200 */
[C---:B----4-:R-:W-:Y:S08]  /*1eab0*/  HMMA.16816.F32.BF16 R76, R100.reuse, R116, R76 ;  /* 0x00000074644c723c */ /* 0x050ff0000004184c */
[C---:B------:R-:W-:Y:S01]  /*1eac0*/  HMMA.16816.F32.BF16 R80, R100.reuse, R118, R80 ;  /* 0x000000766450723c */ /* 0x040fe20000041850 */
[----:B------:R-:W1:Y:S07]  /*1ead0*/  LDSM.16.MT88.4 R116, [R196+0xd800] ;  /* 0x00d80000c474783b */ /* 0x000e6e0000004200 */
[C---:B--2---:R-:W-:Y:S08]  /*1eae0*/  HMMA.16816.F32.BF16 R84, R100.reuse, R108, R84 ;  /* 0x0000006c6454723c */ /* 0x044ff00000041854 */
[C---:B------:R-:W-:Y:S08]  /*1eaf0*/  HMMA.16816.F32.BF16 R88, R100.reuse, R110, R88 ;  /* 0x0000006e6458723c */ /* 0x040ff00000041858 */
[C---:B---3--:R-:W-:Y:S08]  /*1eb00*/  HMMA.16816.F32.BF16 R92, R100.reuse, R112, R92 ;  /* 0x00000070645c723c */ /* 0x048ff0000004185c */
[----:B------:R-:W-:Y:S08]  /*1eb10*/  HMMA.16816.F32.BF16 R96, R100, R114, R96 ;  /* 0x000000726460723c */ /* 0x000ff00000041860 */
[C---:B------:R-:W-:Y:S01]  /*1eb20*/  HMMA.16816.F32.BF16 R128, R136.reuse, R124, R4 ;  /* 0x0000007c8880723c */ /* 0x040fe20000041804 */
[----:B------:R-:W2:Y:S07]  /*1eb30*/  LDSM.16.MT88.4 R4, [R196+0x11800] ;  /* 0x01180000c404783b */ /* 0x000eae0000004200 */
[C---:B------:R-:W-:Y:S01]  /*1eb40*/  HMMA.16816.F32.BF16 R124, R136.reuse, R126, R8 ;  /* 0x0000007e887c723c */ /* 0x040fe20000041808 */
[----:B------:R-:W3:Y:S07]  /*1eb50*/  LDSM.16.MT88.4 R8, [R195+0x11800] ;  /* 0x01180000c308783b */ /* 0x000eee0000004200 */
[C---:B-1----:R-:W-:Y:S01]  /*1eb60*/  HMMA.16816.F32.BF16 R120, R136.reuse, R116, R12 ;  /* 0x000000748878723c */ /* 0x042fe2000004180c */
[----:B------:R-:W1:Y:S07]  /*1eb70*/  LDSM.16.MT88.4 R12, [R194+0x11800] ;  /* 0x01180000c20c783b */ /* 0x000e6e0000004200 */
[C---:B------:R-:W-:Y:S07]  /*1eb80*/  HMMA.16816.F32.BF16 R116, R136.reuse, R118, R16 ;  /* 0x000000768874723c */ /* 0x040fee0000041810 */
[----:B------:R-:W-:Y:S01]  /*1eb90*/  FADD.FTZ R17, R169, R170 ;  /* 0x000000aaa9117221 */ /* 0x000fe20000010000 */
[C---:B------:R-:W-:Y:S04]  /*1eba0*/  HMMA.16816.F32.BF16 R112, R136.reuse, R104, R20 ;  /* 0x000000688870723c */ /* 0x040fe80000041814 */
[----:B------:R-:W-:Y:S04]  /*1ebb0*/  FADD.FTZ R17, R168, R17 ;  /* 0x00000011a8117221 */ /* 0x000fe80000010000 */
        /* <DEDUP_REMOVED lines=46> */
.L_x_2439:
        /* <DEDUP_REMOVED lines=11> */
.L_x_2462:
[----:B--23--:R-:W-:Y:S01]  /*1ef50*/  FADD.FTZ R223, R6, R223 ;  /* 0x000000df06df7221 */ /* 0x00cfe20000010000 */
[----:B------:R-:W-:Y:S05]  /*1ef60*/  BRA.DIV ~URZ, `(.L_x_2450) ;  /* 0x00001be27f007947 */ /* 0x000fea000b800000 */
[----:B------:R-:W2:Y:S04]  /*1ef70*/  SHFL.BFLY PT, R0, R221, 0x2, 0x1f ;  /* 0x0c401f00dd007f89 */ /* 0x000ea800000e0000 */
[----:B------:R-:W3:Y:S01]  /*1ef80*/  SHFL.BFLY PT, R10, R223, 0x1, 0x1f ;  /* 0x0c201f00df0a7f89 */ /* 0x000ee200000e0000 */
[----:B--2---:R-:W-:Y:S02]  /*1ef90*/  FADD.FTZ R7, R0, R221 ;  /* 0x000000dd00077221 */ /* 0x004fe40000010000 */
[----:B---3--:R-:W-:-:S03]  /*1efa0*/  FADD.FTZ R10, R223, R10 ;  /* 0x0000000adf0a7221 */ /* 0x008fc60000010000 */
[----:B------:R2:W3:Y:S04]  /*1efb0*/  SHFL.BFLY PT, R6, R7, 0x1, 0x1f ;  /* 0x0c201f0007067f89 */ /* 0x0004e800000e0000 */
.L_x_2463:
        /* <DEDUP_REMOVED lines=266> */
.L_x_2452:
[----:B------:R-:W-:Y:S02]  /*20060*/  ULDC.64 UR4, c[0x0][0x118] ;  /* 0x0000460000047ab9 */ /* 0x000fe40000000a00 */
[----:B------:R-:W2:Y:S04]  /*20070*/  LD.E R2, [R8.64+0x60] ;  /* 0x0000600408027980 */ /* 0x000ea8000c101900 */
[----:B------:R-:W3:Y:S01]  /*20080*/  LD.E R3, [R8.64+0xb4] ;  /* 0x0000b40408037980 */ /* 0x000ee2000c101900 */
[----:B--2---:R-:W-:-:S04]  /*20090*/  IMAD R2, R2, R207, R205 ;  /* 0x000000cf02027224 */ /* 0x004fc800078e02cd */
[----:B---3--:R-:W-:Y:S02]  /*200a0*/  IMAD R3, R3, R2, RZ ;  /* 0x0000000203037224 */ /* 0x008fe400078e02ff */
.L_x_2453:
[----:B------:R-:W-:Y:S05]  /*200b0*/  BSYNC B0 ;  /* 0x0000000000007941 */ /* 0x000fea0003800000 */
.L_x_2451:
[----:B------:R-:W-:Y:S01]  /*200c0*/  ULDC.64 UR4, c[0x0][0x118] ;  /* 0x0000460000047ab9 */ /* 0x000fe20000000a00 */
[----:B------:R-:W1:Y:S04]  /*200d0*/  S2R R2, SR_TID.X ;  /* 0x0000000000027919 */ /* 0x000e680000002100 */
[----:B------:R2:W5:Y:S04]  /*200e0*/  LD.E.64 R70, [R8.64+0x70] ;  /* 0x0000700408467980 */ /* 0x000568000c101b00 */
[----:B------:R2:W5:Y:S01]  /*200f0*/  LD.E.64 R72, [R8.64+0xa0] ;  /* 0x0000a00408487980 */ /* 0x000562000c101b00 */
[----:B------:R-:W-:Y:S01]  /*20100*/  WARPSYNC 0xffffffff ;  /* 0xffffffff00007948 */ /* 0x000fe20003800000 */
[----:B------:R-:W-:Y:S01]  /*20110*/  SHF.R.S32.HI R64, RZ, 0x1f, R13 ;  /* 0x0000001fff407819 */ /* 0x000fe2000001140d */
[----:B------:R-:W-:Y:S01]  /*20120*/  BSSY B0, `(.L_x_2454) ;  /* 0x000002a000007945 */ /* 0x000fe20003800000 */
[----:B------:R-:W-:Y:S02]  /*20130*/  BAR.SYNC.DEFER_BLOCKING 0x0 ;  /* 0x0000000000007b1d */ /* 0x000fe40000010000 */
[----:B------:R-:W-:-:S04]  /*20140*/  LEA.HI R64, R64, R13, RZ, 0x2 ;  /* 0x0000000d40407211 */ /* 0x000fc800078f10ff */
[----:B------:R-:W-:Y:S02]  /*20150*/  LOP3.LUT R64, R64, 0xffffffc, RZ, 0xc0, !PT ;  /* 0x0ffffffc40407812 */ /* 0x000fe400078ec0ff */
[----:B-1----:R-:W-:-:S04]  /*20160*/  SHF.R.S32.HI R15, RZ, 0x1f, R2 ;  /* 0x0000001fff0f7819 */ /* 0x002fc80000011402 */
[----:B------:R-:W-:-:S04]  /*20170*/  LEA.HI R65, R15, R2, RZ, 0x5 ;  /* 0x000000020f417211 */ /* 0x000fc800078f28ff */
[----:B------:R-:W-:Y:S01]  /*20180*/  LOP3.LUT R65, R65, 0xffffffe0, RZ, 0xc0, !PT ;  /* 0xffffffe041417812 */ /* 0x000fe200078ec0ff */
[----:B------:R2:W1:Y:S04]  /*20190*/  LDS.128 R56, [R211] ;  /* 0x00000000d3387984 */ /* 0x0004680000000c00 */
[----:B------:R-:W-:Y:S01]  /*201a0*/  IMAD.IADD R10, R2, 0x1, -R65 ;  /* 0x00000001020a7824 */ /* 0x000fe200078e0a41 */
[----:B------:R-:W-:Y:S01]  /*201b0*/  LOP3.LUT R65, R11, 0xffffffe0, RZ, 0xc0, !PT ;  /* 0xffffffe00b417812 */ /* 0x000fe200078ec0ff */
[----:B------:R2:W3:Y:S03]  /*201c0*/  LDS.128 R52, [R211+0x800] ;  /* 0x00080000d3347984 */ /* 0x0004e60000000c00 */
[----:B------:R-:W-:Y:S01]  /*201d0*/  SHF.R.S32.HI R11, RZ, 0x1f, R10 ;  /* 0x0000001fff0b7819 */ /* 0x000fe2000001140a */
[----:B------:R-:W-:Y:S01]  /*201e0*/  IMAD.IADD R14, R4, 0x1, -R65 ;  /* 0x00000001040e7824 */ /* 0x000fe200078e0a41 */
[----:B------:R2:W4:Y:S02]  /*201f0*/  LDS.128 R48, [R211+0x1000] ;  /* 0x00100000d3307984 */ /* 0x0005240000000c00 */
[----:B------:R-:W-:Y:S01]  /*20200*/  LEA.HI R11, R11, R10, RZ, 0x2 ;  /* 0x0000000a0b0b7211 */ /* 0x000fe200078f10ff */
[----:B------:R-:W-:Y:S01]  /*20210*/  IMAD.IADD R10, R13, 0x1, -R64 ;  /* 0x000000010d0a7824 */ /* 0x000fe200078e0a40 */
[----:B------:R2:W1:Y:S01]  /*20220*/  LDS.128 R44, [R211+0x1800] ;  /* 0x00180000d32c7984 */ /* 0x0004620000000c00 */
[----:B------:R-:W-:-:S02]  /*20230*/  LOP3.LUT P0, RZ, R14, 0x3, RZ, 0xc0, !PT ;  /* 0x000000030eff7812 */ /* 0x000fc4000780c0ff */
[----:B------:R-:W-:Y:S01]  /*20240*/  SHF.R.S32.HI R11, RZ, 0x2, R11 ;  /* 0x00000002ff0b7819 */ /* 0x000fe2000001140b */
[----:B------:R2:W1:Y:S04]  /*20250*/  LDS.128 R40, [R211+0x2000] ;  /* 0x00200000d3287984 */ /* 0x0004680000000c00 */
[----:B------:R2:W1:Y:S01]  /*20260*/  LDS.128 R36, [R211+0x2800] ;  /* 0x00280000d3247984 */ /* 0x0004620000000c00 */
[----:B------:R-:W-:-:S03]  /*20270*/  IMAD R10, R10, 0x10, R11 ;  /* 0x000000100a0a7824 */ /* 0x000fc600078e020b */
[----:B------:R2:W1:Y:S04]  /*20280*/  LDS.128 R32, [R211+0x3000] ;  /* 0x00300000d3207984 */ /* 0x0004680000000c00 */
[----:B------:R2:W1:Y:S04]  /*20290*/  LDS.128 R28, [R211+0x3800] ;  /* 0x00380000d31c7984 */ /* 0x0004680000000c00 */
[----:B------:R2:W1:Y:S04]  /*202a0*/  LDS.128 R24, [R211+0x4000] ;  /* 0x00400000d3187984 */ /* 0x0004680000000c00 */
[----:B------:R2:W1:Y:S04]  /*202b0*/  LDS.128 R20, [R211+0x4800] ;  /* 0x00480000d3147984 */ /* 0x0004680000000c00 */
[----:B------:R2:W1:Y:S04]  /*202c0*/  LDS.128 R16, [R211+0x5000] ;  /* 0x00500000d3107984 */ /* 0x0004680000000c00 */
[----:B------:R2:W1:Y:S01]  /*202d0*/  LDS.128 R60, [R211+0x5800] ;  /* 0x00580000d33c7984 */ /* 0x0004620000000c00 */
[----:B------:R-:W-:Y:S05]  /*202e0*/  @P0 BRA `(.L_x_2455) ;  /* 0x000000d000000947 */ /* 0x000fea0003800000 */
[----:B---3--:R-:W-:Y:S01]  /*202f0*/  IMAD R11, R208, 0x40, R3 ;  /* 0x00000040d00b7824 */ /* 0x008fe200078e0203 */
        /* <DEDUP_REMOVED lines=12> */
.L_x_2455:
[----:B---3--:R-:W-:Y:S05]  /*203c0*/  BSYNC B0 ;  /* 0x0000000000007941 */ /* 0x008fea0003800000 */
.L_x_2454:
[----:B------:R-:W-:Y:S01]  /*203d0*/  LEA.HI R3, R5, R4, RZ, 0x3 ;  /* 0x0000000405037211 */ /* 0x000fe200078f18ff */
[----:B------:R-:W-:Y:S01]  /*203e0*/  ULDC.64 UR4, c[0x0][0x118] ;  /* 0x0000460000047ab9 */ /* 0x000fe20000000a00 */
[----:B------:R-:W-:Y:S01]  /*203f0*/  LEA.HI R15, R15, R2, RZ, 0x3 ;  /* 0x000000020f0f7211 */ /* 0x000fe200078f18ff */
[----:B--2---:R2:W5:Y:S01]  /*20400*/  LD.E R8, [R8.64+0xc0] ;  /* 0x0000c00408087980 */ /* 0x004562000c101900 */
[----:B------:R-:W-:Y:S01]  /*20410*/  LOP3.LUT R3, R3, 0xfffffff8, RZ, 0xc0, !PT ;  /* 0xfffffff803037812 */ /* 0x000fe200078ec0ff */
[----:B------:R-:W-:Y:S01]  /*20420*/  BSSY B0, `(.L_x_2456) ;  /* 0x0000028000007945 */ /* 0x000fe20003800000 */
[----:B------:R-:W-:-:S02]  /*20430*/  LOP3.LUT R5, R15, 0xfffffff8, RZ, 0xc0, !PT ;  /* 0xfffffff80f057812 */ /* 0x000fc400078ec0ff */
[----:B------:R-:W-:Y:S01]  /*20440*/  SHF.R.S32.HI R15, RZ, 0x3, R15 ;  /* 0x00000003ff0f7819 */ /* 0x000fe2000001140f */
[----:B------:R-:W-:Y:S02]  /*20450*/  IMAD.IADD R3, R4, 0x1, -R3 ;  /* 0x0000000104037824 */ /* 0x000fe400078e0a03 */
[----:B------:R-:W-:Y:S01]  /*20460*/  IMAD.IADD R5, R2, 0x1, -R5 ;  /* 0x0000000102057824 */ /* 0x000fe200078e0a05 */
[----:B------:R-:W-:Y:S01]  /*20470*/  SHF.R.S32.HI R2, RZ, 0x1f, R205 ;  /* 0x0000001fff027819 */ /* 0x000fe200000114cd */
[----:B------:R-:W-:Y:S02]  /*20480*/  IMAD.SHL.U32 R12, R3, 0x8, RZ ;  /* 0x00000008030c7824 */ /* 0x000fe400078e00ff */
[----:B------:R-:W-:Y:S02]  /*20490*/  IMAD.SHL.U32 R3, R208, 0x40, RZ ;  /* 0x00000040d0037824 */ /* 0x000fe400078e00ff */
[----:B------:R-:W-:Y:S01]  /*204a0*/  IMAD.SHL.U32 R5, R5, 0x8, RZ ;  /* 0x0000000805057824 */ /* 0x000fe200078e00ff */
[----:B------:R-:W-:Y:S01]  /*204b0*/  SHF.R.S32.HI R13, RZ, 0x1f, R12 ;  /* 0x0000001fff0d7819 */ /* 0x000fe2000001140c */
[----:B------:R-:W-:Y:S01]  /*204c0*/  IMAD R7, R69, R3, RZ ;  /* 0x0000000345077224 */ /* 0x000fe200078e02ff */
[----:B------:R-:W-:-:S03]  /*204d0*/  SHF.R.S32.HI R4, RZ, 0x1f, R3 ;  /* 0x0000001fff047819 */ /* 0x000fc60000011403 */
[----:B------:R-:W-:-:S04]  /*204e0*/  IMAD.WIDE.U32 R10, R68, R3, R12 ;  /* 0x00000003440a7225 */ /* 0x000fc800078e000c */
[----:B------:R-:W-:Y:S01]  /*204f0*/  IMAD R7, R68, R4, R7 ;  /* 0x0000000444077224 */ /* 0x000fe200078e0207 */
[----:B------:R-:W-:Y:S01]  /*20500*/  IADD3 R6, P0, R6, R10, RZ ;  /* 0x0000000a06067210 */ /* 0x000fe20007f1e0ff */
[----:B------:R-:W-:Y:S02]  /*20510*/  IMAD.IADD R3, R209, 0x1, -R3 ;  /* 0x00000001d1037824 */ /* 0x000fe400078e0a03 */
[----:B--2---:R-:W-:Y:S01]  /*20520*/  IMAD R9, R67, R205, RZ ;  /* 0x000000cd43097224 */ /* 0x004fe200078e02ff */
[----:B------:R-:W-:Y:S02]  /*20530*/  IADD3.X R7, R0, R11, R7, P0, !PT ;  /* 0x0000000b00077210 */ /* 0x000fe400007fe407 */
[----:B------:R-:W-:Y:S01]  /*20540*/  ISETP.GE.AND P0, PT, R15, R3, PT ;  /* 0x000000030f00720c */ /* 0x000fe20003f06270 */
[C---:B------:R-:W-:Y:S01]  /*20550*/  IMAD R2, R66.reuse, R2, R9 ;  /* 0x0000000242027224 */ /* 0x040fe200078e0209 */
[----:B------:R-:W-:Y:S01]  /*20560*/  IADD3 R9, R5, 0x40, RZ ;  /* 0x0000004005097810 */ /* 0x000fe20007ffe0ff */
[----:B------:R-:W-:Y:S01]  /*20570*/  IMAD.WIDE.U32 R66, R66, R205, R6 ;  /* 0x000000cd42427225 */ /* 0x000fe200078e0006 */
[----:B------:R-:W-:-:S02]  /*20580*/  SHF.R.S32.HI R7, RZ, 0x1f, R15 ;  /* 0x0000001fff077819 */ /* 0x000fc4000001140f */
[----:B------:R-:W-:Y:S01]  /*20590*/  IADD3 R5, R5, 0x80, RZ ;  /* 0x0000008005057810 */ /* 0x000fe20007ffe0ff */
[----:B------:R-:W-:-:S06]  /*205a0*/  IMAD.IADD R65, R67, 0x1, R2 ;  /* 0x0000000143417824 */ /* 0x000fcc00078e0202 */
[----:B------:R-:W-:Y:S05]  /*205b0*/  @P0 BRA `(.L_x_2457) ;  /* 0x000000e000000947 */ /* 0x000fea0003800000 */
[----:B------:R-:W-:Y:S01]  /*205c0*/  IMAD R0, R69, R15, RZ ;  /* 0x0000000f45007224 */ /* 0x000fe200078e02ff */
[-C--:B-----5:R-:W-:Y:S01]  /*205d0*/  ISETP.GE.AND P3, PT, R12, R8.reuse, PT ;  /* 0x000000080c00720c */ /* 0x0a0fe20003f66270 */
        /* <DEDUP_REMOVED lines=9> */
[----:B-1----:R1:W-:Y:S04]  /*20670*/  @!P3 ST.E.128 [R72.64], R56 ;  /* 0x000000384800b985 */ /* 0x0023e8000c101d04 */
[----:B------:R1:W-:Y:S04]  /*20680*/  @!P2 ST.E.128 [R72.64+0x80], R40 ;  /* 0x000080284800a985 */ /* 0x0003e8000c101d04 */
[----:B------:R1:W-:Y:S02]  /*20690*/  @!P1 ST.E.128 [R72.64+0x100], R24 ;  /* 0x0001001848009985 */ /* 0x0003e4000c101d04 */
.L_x_2457:
[----:B------:R-:W-:Y:S05]  /*206a0*/  BSYNC B0 ;  /* 0x0000000000007941 */ /* 0x000fea0003800000 */
.L_x_2456:
        /* <DEDUP_REMOVED lines=21> */
.L_x_2459:
[----:B------:R-:W-:Y:S05]  /*20800*/  BSYNC B0 ;  /* 0x0000000000007941 */ /* 0x000fea0003800000 */
.L_x_2458:
        /* <DEDUP_REMOVED lines=21> */
.L_x_2461:
[----:B------:R-:W-:Y:S05]  /*20960*/  BSYNC B0 ;  /* 0x0000000000007941 */ /* 0x000fea0003800000 */
.L_x_2460:
[----:B------:R-:W-:Y:S01]  /*20970*/  IADD3 R0, R15, 0x30, RZ ;  /* 0x000000300f007810 */ /* 0x000fe20007ffe0ff */
[----:B------:R-:W-:-:S03]  /*20980*/  IMAD.MOV.U32 R207, RZ, RZ, 0x0 ;  /* 0x00000000ffcf7424 */ /* 0x000fc600078e00ff */
[----:B------:R-:W-:-:S13]  /*20990*/  ISETP.GE.AND P0, PT, R0, R3, PT ;  /* 0x000000030000720c */ /* 0x000fda0003f06270 */
[----:B------:R-:W-:Y:S05]  /*209a0*/  @P0 RET.REL.NODEC R206 `(_ZN5flash24flash_fwd_splitkv_kernelI23Flash_fwd_kernel_traitsILi192ELi64ELi64ELi4ELb0ELb0EN7cutlass10bfloat16_tE19Flash_kernel_traitsILi192ELi64ELi64ELi4ES3_EELb0ELb1ELb0ELb0ELb0ELb0ELb0ELb1EEEvNS_16Flash_fwd_paramsE) ;  /* 0xfffdf650ce000950 */ /* 0x000fea0003c3ffff */
[----:B------:R-:W-:Y:S01]  /*209b0*/  IADD3 R15, P0, R15, 0x30, RZ ;  /* 0x000000300f0f7810 */ /* 0x000fe20007f1e0ff */
[----:B------:R-:W-:Y:S01]  /*209c0*/  IMAD.MOV.U32 R2, RZ, RZ, R66 ;  /* 0x000000ffff027224 */ /* 0x000fe200078e0042 */
[----:B------:R-:W-:Y:S01]  /*209d0*/  MOV R3, R65 ;  /* 0x0000004100037202 */ /* 0x000fe20000000f00 */
[----:B------:R-:W-:Y:S01]  /*209e0*/  ULDC.64 UR4, c[0x0][0x118] ;  /* 0x0000460000047ab9 */ /* 0x000fe20000000a00 */
[-C--:B-----5:R-:W-:Y:S01]  /*209f0*/  ISETP.GE.AND P1, PT, R12, R8.reuse, PT ;  /* 0x000000080c00720c */ /* 0x0a0fe20003f26270 */
        /* <DEDUP_REMOVED lines=9> */
[----:B-1----:R1:W-:Y:S01]  /*20a90*/  @!P0 ST.E.128 [R6.64+0x80], R28 ;  /* 0x0000801c06008985 */ /* 0x0023e2000c101d04 */
[----:B------:R-:W-:-:S03]  /*20aa0*/  ISETP.GE.AND P0, PT, R5, R8, PT ;  /* 0x000000080500720c */ /* 0x000fc60003f06270 */
[----:B------:R1:W-:Y:S10]  /*20ab0*/  @!P1 ST.E.128 [R6.64], R44 ;  /* 0x0000002c06009985 */ /* 0x0003f4000c101d04 */
[----:B------:R-:W-:Y:S05]  /*20ac0*/  @P0 RET.REL.NODEC R206 `(_ZN5flash24flash_fwd_splitkv_kernelI23Flash_fwd_kernel_traitsILi192ELi64ELi64ELi4ELb0ELb0EN7cutlass10bfloat16_tE19Flash_kernel_traitsILi192ELi64ELi64ELi4ES3_EELb0ELb1ELb0ELb0ELb0ELb0ELb0ELb1EEEvNS_16Flash_fwd_paramsE) ;  /* 0xfffdf530ce000950 */ /* 0x000fea0003c3ffff */
[----:B------:R-:W-:Y:S01]  /*20ad0*/  MOV R207, 0x0 ;  /* 0x0000000000cf7802 */ /* 0x000fe20000000f00 */
[----:B------:R-:W-:-:S02]  /*20ae0*/  ULDC.64 UR4, c[0x0][0x118] ;  /* 0x0000460000047ab9 */ /* 0x000fc40000000a00 */
[----:B------:R2:W-:Y:S01]  /*20af0*/  ST.E.128 [R6.64+0x100], R60 ;  /* 0x0001003c06007985 */ /* 0x0005e2000c101d04 */
[----:B------:R-:W-:Y:S05]  /*20b00*/  RET.REL.NODEC R206 `(_ZN5flash24flash_fwd_splitkv_kernelI23Flash_fwd_kernel_traitsILi192ELi64ELi64ELi4ELb0ELb0EN7cutlass10bfloat16_tE19Flash_kernel_traitsILi192ELi64ELi64ELi4ES3_EELb0ELb1ELb0ELb0ELb0ELb0ELb0ELb1EEEvNS_16Flash_fwd_paramsE) ;  /* 0xfffdf4f0ce007950 */ /* 0x000fea0003c3ffff */
.L_x_2449:
[----:B------:R-:W-:Y:S02]  /*20b10*/  MOV R6, 0x2 ;  /* 0x0000000200067802 */ /* 0x000fe40000000f00 */
[----:B------:R-:W-:Y:S02]  /*20b20*/  MOV R4, 0x20b40 ;  /* 0x00020b4000047802 */ /* 0x000fe40000000f00 */
[----:B-1---5:R-:W-:Y:S05]  /*20b30*/  CALL.REL.NOINC `($__internal_18_$__cuda_sm70_shflsync_bfly_p) ;  /* 0x000000f000007944 */ /* 0x022fea0003c00000 */
[----:B-12---:R-:W-:Y:S05]  /*20b40*/  BRA `(.L_x_2462) ;  /* 0xffffe40000007947 */ /* 0x006fea000383ffff */
.L_x_2450:
[----:B------:R-:W-:Y:S02]  /*20b50*/  MOV R6, 0x1 ;  /* 0x0000000100067802 */ /* 0x000fe40000000f00 */
[----:B------:R-:W-:Y:S02]  /*20b60*/  MOV R4, 0x20b80 ;  /* 0x00020b8000047802 */ /* 0x000fe40000000f00 */
[----:B-1---5:R-:W-:Y:S05]  /*20b70*/  CALL.REL.NOINC `($__internal_18_$__cuda_sm70_shflsync_bfly_p) ;  /* 0x000000b000007944 */ /* 0x022fea0003c00000 */
[----:B--2---:R-:W-:Y:S01]  /*20b80*/  FADD.FTZ R10, R223, R6 ;  /* 0x00000006df0a7221 */ /* 0x004fe20000010000 */
[----:B-1----:R-:W-:Y:S02]  /*20b90*/  MOV R223, R221 ;  /* 0x000000dd00df7202 */ /* 0x002fe40000000f00 */
[----:B------:R-:W-:Y:S02]  /*20ba0*/  MOV R6, 0x2 ;  /* 0x0000000200067802 */ /* 0x000fe40000000f00 */
[----:B------:R-:W-:-:S02]  /*20bb0*/  MOV R4, 0x20bd0 ;  /* 0x00020bd000047802 */ /* 0x000fc40000000f00 */
[----:B------:R-:W-:Y:S05]  /*20bc0*/  CALL.REL.NOINC `($__internal_18_$__cuda_sm70_shflsync_bfly_p) ;  /* 0x0000006000007944 */ /* 0x000fea0003c00000 */
[----:B--2---:R-:W-:Y:S01]  /*20bd0*/  FADD.FTZ R7, R221, R6 ;  /* 0x00000006dd077221 */ /* 0x004fe20000010000 */
[----:B------:R-:W-:-:S02]  /*20be0*/  MOV R6, 0x1 ;  /* 0x0000000100067802 */ /* 0x000fc40000000f00 */
[----:B------:R-:W-:Y:S02]  /*20bf0*/  MOV R4, 0x20c20 ;  /* 0x00020c2000047802 */ /* 0x000fe40000000f00 */
[----:B-1----:R-:W-:Y:S02]  /*20c00*/  MOV R223, R7 ;  /* 0x0000000700df7202 */ /* 0x002fe40000000f00 */
[----:B------:R-:W-:Y:S05]  /*20c10*/  CALL.REL.NOINC `($__internal_18_$__cuda_sm70_shflsync_bfly_p) ;  /* 0x0000001000007944 */ /* 0x000fea0003c00000 */
[----:B-12---:R-:W-:Y:S05]  /*20c20*/  BRA `(.L_x_2463) ;  /* 0xffffe39000007947 */ /* 0x006fea000383ffff */
        .weak           $__internal_18_$__cuda_sm70_shflsync_bfly_p
        .type           $__internal_18_$__cuda_sm70_shflsync_bfly_p,@function
        .size           $__internal_18_$__cuda_sm70_shflsync_bfly_p,(.L_x_7791 - $__internal_18_$__cuda_sm70_shflsync_bfly_p)
$__internal_18_$__cuda_sm70_shflsync_bfly_p:
[----:B------:R-:W-:Y:S01]  /*20c30*/  MOV R12, R4 ;  /* 0x00000004000c7202 */ /* 0x000fe20000000f00 */
[----:B------:R-:W-:Y:S04]  /*20c40*/  WARPSYNC R0 ;  /* 0x0000000000007348 */ /* 0x000fe80003800000 */
[----:B------:R-:W-:Y:S01]  /*20c50*/  MOV R13, 0x0 ;  /* 0x00000000000d7802 */ /* 0x000fe20000000f00 */
[----:B------:R1:W2:Y:S03]  /*20c60*/  SHFL.BFLY PT, R6, R223, R6, R5 ;  /* 0x0c000006df067389 */ /* 0x0002a600000e0005 */
[----:B------:R-:W-:Y:S05]  /*20c70*/  RET.REL.NODEC R12 `(_ZN5flash24flash_fwd_splitkv_kernelI23Flash_fwd_kernel_traitsILi192ELi64ELi64ELi4ELb0ELb0EN7cutlass10bfloat16_tE19Flash_kernel_traitsILi192ELi64ELi64ELi4ES3_EELb0ELb1ELb0ELb0ELb0ELb0ELb0ELb1EEEvNS_16Flash_fwd_paramsE) ;  /* 0xfffdf3800c007950 */ /* 0x000fea0003c3ffff */
.L_x_2464:
        /* <DEDUP_REMOVED lines=16> */
.L_x_7791:


//--------------------- .text._ZN5flash24flash_fwd_splitkv_kernelI23Flash_fwd_kernel_traitsILi192ELi64ELi64ELi4ELb0ELb0EN7cutlass10bfloat16_tE19Flash_kernel_traitsILi192ELi64ELi64ELi4ES3_EELb0ELb1ELb0ELb0ELb0ELb1ELb0ELb1EEEvNS_16Flash_fwd_paramsE --------------------------
	.section	.text._ZN5flash24flash_fwd_splitkv_kernelI23Flash_fwd_kernel_traitsILi192ELi64ELi64ELi4ELb0ELb0EN7cutlass10bfloat16_tE19Flash_kernel_traitsILi192ELi64ELi64ELi4ES3_EELb0ELb1ELb0ELb0ELb0ELb1ELb0ELb1EEEvNS_16Flash_fwd_paramsE,"ax",@progbits
	.sectioninfo	@"SHI_REGISTERS=246"
	.align	128
        .global         _ZN5flash24flash_fwd_splitkv_kernelI23Flash_fwd_kernel_traitsILi192ELi64ELi64ELi4ELb0ELb0EN7cutlass10bfloat16_tE19Flash_kernel_traitsILi192ELi64ELi64ELi4ES3_EELb0ELb1ELb0ELb0ELb0ELb1ELb0ELb1EEEvNS_16Flash_fwd_paramsE
        .type           _ZN5flash24flash_fwd_splitkv_kernelI23Flash_fwd_kernel_traitsILi192ELi64ELi64ELi4ELb0ELb0EN7cutlass10bfloat16_tE19Flash_kernel_traitsILi192ELi64ELi64ELi4ES3_EELb0ELb1ELb0ELb0ELb0ELb1ELb0ELb1EEEvNS_16Flash_fwd_paramsE,@function
        .size           _ZN5flash24flash_fwd_splitkv_kernelI23Flash_fwd_kernel_traitsILi192ELi64ELi64ELi4ELb0ELb0EN7cutlass10bfloat16_tE19Flash_kernel_traitsILi192ELi64ELi64ELi4ES3_EELb0ELb1ELb0ELb0ELb0ELb1ELb0ELb1EEEvNS_16Flash_fwd_paramsE,(.L_x_7793 - _ZN5flash24flash_fwd_splitkv_kernelI23Flash_fwd_kernel_traitsILi192ELi64ELi64ELi4ELb0ELb0EN7cutlass10bfloat16_tE19Flash_kernel_traitsILi192ELi64ELi64ELi4ES3_EELb0ELb1ELb0ELb0ELb0ELb1ELb0ELb1EEEvNS_16Flash_fwd_paramsE)
        .other          _ZN5flash24flash_fwd_splitkv_kernelI23Flash_fwd_kernel_traitsILi192ELi64ELi64ELi4ELb0ELb0EN7cutlass10bfloat16_tE19Flash_kernel_traitsILi192ELi64ELi64ELi4ES3_EELb0ELb1ELb0ELb0ELb0ELb1ELb0ELb1EEEvNS_16Flash_fwd_paramsE,@"STO_CUDA_ENTRY STV_DEFAULT"
_ZN5flash24flash_fwd_splitkv_kernelI23Flash_fwd_kernel_traitsILi192ELi64ELi64ELi4ELb0ELb0EN7cutlass10bfloat16_tE19Flash_kernel_traitsILi192ELi64ELi64ELi4ES3_EELb0ELb1ELb0ELb0ELb0ELb1ELb0ELb1EEEvNS_16Flash_fwd_paramsE:
.text._ZN5flash24flash_fwd_splitkv_kernelI23Flash_fwd_kernel_traitsILi192ELi64ELi64ELi4ELb0ELb0EN7cutlass10bfloat16_tE19Flash_kernel_traitsILi192ELi64ELi64ELi4ES3_EELb0ELb1ELb0ELb0ELb0ELb1ELb0ELb1EEEvNS_16Flash_fwd_paramsE:
        /* <DEDUP_REMOVED lines=9> */
[----:B-123--:R-:W-:Y:S05]  /*0090*/  CALL.REL.NOINC `($_ZN5flash24flash_fwd_splitkv_kernelI23Flash_fwd_kernel_traitsILi192ELi64ELi64ELi4ELb0ELb0EN7cutlass10bfloat16_tE19Flash_kernel_traitsILi192ELi64ELi64ELi4ES3_EELb0ELb1ELb0ELb0ELb0ELb1ELb0ELb1EEEvNS_16Flash_fwd_paramsE$_ZN5flash30compute_attn_1rowblock_splitkvI23Flash_fwd_kernel_traitsILi192ELi64ELi64ELi4ELb0ELb0EN7cutlass10bfloat16_tE19Flash_kernel_traitsILi192ELi64ELi64ELi4ES3_EELb0ELb1ELb0ELb0ELb0ELb1ELb0ELb1ENS_16Flash_fwd_paramsEEEvRKT8_iiiii) ;  /* 0x0000002000007944 */ /* 0x00efea0003c00000 */
[----:B------:R-:W-:Y:S05]  /*00a0*/  BSYNC B4 ;  /* 0x0000000000047941 */ /* 0x000fea0003800000 */
.L_x_2465:
[----:B------:R-:W-:Y:S05]  /*00b0*/  EXIT ;  /* 0x000000000000794d */ /* 0x000fea0003800000 */
        .type           $_ZN5flash24flash_fwd_splitkv_kernelI23Flash_fwd_kernel_traitsILi192ELi64ELi64ELi4ELb0ELb0EN7cutlass10bfloat16_tE19Flash_kernel_traitsILi192ELi64ELi64ELi4ES3_EELb0ELb1ELb0ELb0ELb0ELb1ELb0ELb1EEEvNS_16Flash_fwd_paramsE$_ZN5flash30compute_attn_1rowblock_splitkvI23Flash_fwd_kernel_traitsILi192ELi64ELi64ELi4ELb0ELb0EN7cutlass10bfloat16_tE19Flash_kernel_traitsILi192ELi64ELi64ELi4ES3_EELb0ELb1ELb0ELb0ELb0ELb1ELb0ELb1ENS_16Flash_fwd_paramsEEEvRKT8_iiiii,@function
        .size           $_ZN5flash24flash_fwd_splitkv_kernelI23Flash_fwd_kernel_traitsILi192ELi64ELi64ELi4ELb0ELb0EN7cutlass10bfloat16_tE19Flash_kernel_traitsILi192ELi64ELi64ELi4ES3_EELb0ELb1ELb0ELb0ELb0ELb1ELb0ELb1EEEvNS_16Flash_fwd_paramsE$_ZN5flash30compute_attn_1rowblock_splitkvI23Flash_fwd_kernel_traitsILi192ELi64ELi64ELi4ELb0ELb0EN7cutlass10bfloat16_tE19Flash_kernel_traitsILi192ELi64ELi64ELi4ES3_EELb0ELb1ELb0ELb0ELb0ELb1ELb0ELb1ENS_16Flash_fwd_paramsEEEvRKT8_iiiii,($__internal_19_$__cuda_sm70_shflsync_bfly_p - $_ZN5flash24flash_fwd_splitkv_kernelI23Flash_fwd_kernel_traitsILi192ELi64ELi64ELi4ELb0ELb0EN7cutlass10bfloat16_tE19Flash_kernel_traitsILi192ELi64ELi64ELi4ES3_EELb0ELb1ELb0ELb0ELb0ELb1ELb0ELb1EEEvNS_16Flash_fwd_paramsE$_ZN5flash30compute_attn_1rowblock_splitkvI23Flash_fwd_kernel_traitsILi192ELi64ELi64ELi4ELb0ELb0EN7cutlass10bfloat16_tE19Flash_kernel_traitsILi192ELi64ELi64ELi4ES3_EELb0ELb1ELb0ELb0ELb0ELb1ELb0ELb1ENS_16Flash_fwd_paramsEEEvRKT8_iiiii)
$_ZN5flash24flash_fwd_splitkv_kernelI23Flash_fwd_kernel_traitsILi192ELi64ELi64ELi4ELb0ELb0EN7cutlass10bfloat16_tE19Flash_kernel_traitsILi192ELi64ELi64ELi4ES3_EELb0ELb1ELb0ELb0ELb0ELb1ELb0ELb1EEEvNS_16Flash_fwd_paramsE$_ZN5flash30compute_attn_1rowblock_splitkvI23Flash_fwd_kernel_traitsILi192ELi64ELi64ELi4ELb0ELb0EN7cutlass10bfloat16_tE19Flash_kernel_traitsILi192ELi64ELi64ELi4ES3_EELb0ELb1ELb0ELb0ELb0ELb1ELb0ELb1ENS_16Flash_fwd_paramsEEEvRKT8_iiiii:
        /* <DEDUP_REMOVED lines=20> */
.L_x_2467:
[----:B------:R-:W-:Y:S05]  /*0200*/  BSYNC B0 ;  /* 0x0000000000007941 */ /* 0x000fea0003800000 */
.L_x_2466:
        /* <DEDUP_REMOVED lines=17> */
.L_x_2469:
[----:B------:R4:W5:Y:S02]  /*0320*/  LD.E R75, [R18.64+0xb8] ;  /* 0x0000b806124b7980 */ /* 0x000964000c101900 */
.L_x_2470:
[----:B------:R-:W-:Y:S05]  /*0330*/  BSYNC B0 ;  /* 0x0000000000007941 */ /* 0x000fea0003800000 */
.L_x_2468:
        /* <DEDUP_REMOVED lines=10> */
.L_x_2472:
[----:B------:R-:W2:Y:S01]  /*03e0*/  LD.E.64 R2, [R18.64+0x108] ;  /* 0x0001080612027980 */ /* 0x000ea2000c101b00 */
[----:B------:R-:W-:Y:S01]  /*03f0*/  BSSY B0, `(.L_x_2474) ;  /* 0x0000006000007945 */ /* 0x000fe20003800000 */
[----:B------:R-:W-:Y:S01]  /*0400*/  IMAD.MOV.U32 R68, RZ, RZ, RZ ;  /* 0x000000ffff447224 */ /* 0x000fe200078e00ff */
[----:B--2---:R-:W-:-:S04]  /*0410*/  ISETP.NE.U32.AND P0, PT, R2, RZ, PT ;  /* 0x000000ff0200720c */ /* 0x004fc80003f05070 */
[----:B------:R-:W-:-:S13]  /*0420*/  ISETP.NE.AND.EX P0, PT, R3, RZ, PT, P0 ;  /* 0x000000ff0300720c */ /* 0x000fda0003f05300 */
[----:B------:R-:W-:Y:S05]  /*0430*/  @!P0 BRA `(.L_x_2475) ;  /* 0x0000001000008947 */ /* 0x000fea0003800000 */
[----:B------:R2:W5:Y:S02]  /*0440*/  LD.E R68, [R18.64+0xbc] ;  /* 0x0000bc0612447980 */ /* 0x000564000c101900 */
.L_x_2475:
[----:B------:R-:W-:Y:S05]  /*0450*/  BSYNC B0 ;  /* 0x0000000000007941 */ /* 0x000fea0003800000 */
.L_x_2474:
[----:B-----5:R-:W-:Y:S02]  /*0460*/  IADD3 R68, R75, R68, RZ ;  /* 0x000000444b447210 */ /* 0x020fe40007ffe0ff */
.L_x_2473:
[----:B------:R-:W-:Y:S05]  /*0470*/  BSYNC B1 ;  /* 0x0000000000017941 */ /* 0x000fea0003800000 */
.L_x_2471:
[----:B------:R-:W-:Y:S01]  /*0480*/  IMAD.SHL.U32 R72, R216, 0x40, RZ ;  /* 0x00000040d8487824 */ /* 0x000fe200078e00ff */
[----:B------:R-:W-:Y:S01]  /*0490*/  MOV R2, R214 ;  /* 0x000000d600027202 */ /* 0x000fe20000000f00 */
[----:B------:R-:W-:-:S03]  /*04a0*/  IMAD.MOV.U32 R3, RZ, RZ, 0x0 ;  /* 0x00000000ff037424 */ /* 0x000fc600078e00ff */
[----:B------:R-:W-:-:S13]  /*04b0*/  ISETP.GT.AND P0, PT, R217, R72, PT ;  /* 0x00000048d900720c */ /* 0x000fda0003f04270 */
[----:B------:R-:W-:Y:S05]  /*04c0*/  @!P0 RET.REL.NODEC R2 `(_ZN5flash24flash_fwd_splitkv_kernelI23Flash_fwd_kernel_traitsILi192ELi64ELi64ELi4ELb0ELb0EN7cutlass10bfloat16_tE19Flash_kernel_traitsILi192ELi64ELi64ELi4ES3_EELb0ELb1ELb0ELb0ELb0ELb1ELb0ELb1EEEvNS_16Flash_fwd_paramsE) ;  /* 0xfffffb3002008950 */ /* 0x000fea0003c3ffff */
        /* <DEDUP_REMOVED lines=85> */
.L_x_2478:
[----:B------:R-:W-:Y:S05]  /*0a20*/  BSYNC B0 ;  /* 0x0000000000007941 */ /* 0x000fea0003800000 */
.L_x_2477:
        /* <DEDUP_REMOVED lines=20> */
.L_x_2480:
[----:B------:R-:W-:Y:S05]  /*0b70*/  BSYNC B0 ;  /* 0x0000000000007941 */ /* 0x000fea0003800000 */
.L_x_2479:
        /* <DEDUP_REMOVED lines=20> */
.L_x_2482:
[----:B------:R-:W-:Y:S05]  /*0cc0*/  BSYNC B0 ;  /* 0x0000000000007941 */ /* 0x000fea0003800000 */
.L_x_2481:
        /* <DEDUP_REMOVED lines=20> */
.L_x_2484:
[----:B------:R-:W-:Y:S05]  /*0e10*/  BSYNC B0 ;  /* 0x0000000000007941 */ /* 0x000fea0003800000 */
.L_x_2483:
        /* <DEDUP_REMOVED lines=16> */
[----:B------:R-:W-:Y:S05]  /*0f20*/  @P4 RET.REL.NODEC R214 `(_ZN5flash24flash_fwd_splitkv_kernelI23Flash_fwd_kernel_traitsILi192ELi64ELi64ELi4ELb0ELb0EN7cutlass10bfloat16_tE19Flash_kernel_traitsILi192ELi64ELi64ELi4ES3_EELb0ELb1ELb0ELb0ELb0ELb1ELb0ELb1EEEvNS_16Flash_fwd_paramsE) ;  /* 0xfffff0d0d6004950 */ /* 0x000fea0003c3ffff */
[----:B--2---:R-:W-:Y:S02]  /*0f30*/  MOV R3, 0x7f800000 ;  /* 0x7f80000000037802 */ /* 0x004fe40000000f00 */
[----:B------:R-:W-:-:S03]  /*0f40*/  MOV R215, 0x0 ;  /* 0x0000000000d77802 */ /* 0x000fc60000000f00 */
[----:B------:R2:W-:Y:S01]  /*0f50*/  ST.E [R4.64+0xc0], R3 ;  /* 0x0000c00304007985 */ /* 0x0005e2000c101906 */
[----:B------:R-:W-:Y:S05]  /*0f60*/  RET.REL.NODEC R214 `(_ZN5flash24flash_fwd_splitkv_kernelI23Flash_fwd_kernel_traitsILi192ELi64ELi64ELi4ELb0ELb0EN7cutlass10bfloat16_tE19Flash_kernel_traitsILi192ELi64ELi64ELi4ES3_EELb0ELb1ELb0ELb0ELb0ELb1ELb0ELb1EEEvNS_16Flash_fwd_paramsE) ;  /* 0xfffff090d6007950 */ /* 0x000fea0003c3ffff */
.L_x_2476:
        /* <DEDUP_REMOVED lines=105> */
.L_x_2486:
        /* <DEDUP_REMOVED lines=82> */
.L_x_2487:
[----:B-1----:R-:W-:Y:S05]  /*1b20*/  BSYNC B0 ;  /* 0x0000000000007941 */ /* 0x002fea0003800000 */
.L_x_2485:
        /* <DEDUP_REMOVED lines=275> */
.L_x_2582:
        /* <DEDUP_REMOVED lines=19> */
.L_x_2490:
[----:B------:R-:W-:Y:S05]  /*2d90*/  BSYNC B0 ;  /* 0x0000000000007941 */ /* 0x000fea0003800000 */
.L_x_2489:
        /* <DEDUP_REMOVED lines=18> */
.L_x_2492:
[----:B------:R-:W-:Y:S05]  /*2ec0*/  BSYNC B0 ;  /* 0x0000000000007941 */ /* 0x000fea0003800000 */
.L_x_2491:
        /* <DEDUP_REMOVED lines=18> */
.L_x_2494:
[----:B------:R-:W-:Y:S05]  /*2ff0*/  BSYNC B0 ;  /* 0x0000000000007941 */ /* 0x000fea0003800000 */
.L_x_2493:
        /* <DEDUP_REMOVED lines=18> */
.L_x_2496:
[----:B------:R-:W-:Y:S05]  /*3120*/  BSYNC B0 ;  /* 0x0000000000007941 */ /* 0x000fea0003800000 */
.L_x_2495:
        /* <DEDUP_REMOVED lines=65> */
.L_x_2503:
[----:B------:R-:W-:Y:S05]  /*3540*/  BSYNC B0 ;  /* 0x0000000000007941 */ /* 0x000fea0003800000 */
.L_x_2502:
        /* <DEDUP_REMOVED lines=50> */
.L_x_2505:
[----:B------:R-:W-:Y:S05]  /*3870*/  BSYNC B0 ;  /* 0x0000000000007941 */ /* 0x000fea0003800000 */
.L_x_2504:
        /* <DEDUP_REMOVED lines=49> */
.L_x_2501:
[----:B------:R-:W-:Y:S05]  /*3b90*/  BSYNC B1 ;  /* 0x0000000000017941 */ /* 0x000fea0003800000 */
.L_x_2500:
        /* <DEDUP_REMOVED lines=63> */
.L_x_2509:
[----:B------:R-:W-:Y:S05]  /*3f90*/  BSYNC B0 ;  /* 0x0000000000007941 */ /* 0x000fea0003800000 */
.L_x_2508:
        /* <DEDUP_REMOVED lines=53> */
.L_x_2511:
[----:B------:R-:W-:Y:S05]  /*42f0*/  BSYNC B0 ;  /* 0x0000000000007941 */ /* 0x000fea0003800000 */
.L_x_2510:
        /* <DEDUP_REMOVED lines=52> */
.L_x_2507:
[----:B------:R-:W-:Y:S05]  /*4640*/  BSYNC B1 ;  /* 0x0000000000017941 */ /* 0x000fea0003800000 */
.L_x_2506:
        /* <DEDUP_REMOVED lines=63> */
.L_x_2515:
[----:B------:R-:W-:Y:S05]  /*4a40*/  BSYNC B0 ;  /* 0x0000000000007941 */ /* 0x000fea0003800000 */
.L_x_2514:
        /* <DEDUP_REMOVED lines=53> */
.L_x_2517:
[----:B------:R-:W-:Y:S05]  /*4da0*/  BSYNC B0 ;  /* 0x0000000000007941 */ /* 0x000fea0003800000 */
.L_x_2516:
        /* <DEDUP_REMOVED lines=52> */
.L_x_2513:
[----:B------:R-:W-:Y:S05]  /*50f0*/  BSYNC B1 ;  /* 0x0000000000017941 */ /* 0x000fea0003800000 */
.L_x_2512:
        /* <DEDUP_REMOVED lines=65> */
.L_x_2521:
[----:B------:R-:W-:Y:S05]  /*5510*/  BSYNC B0 ;  /* 0x0000000000007941 */ /* 0x000fea0003800000 */
.L_x_2520:
        /* <DEDUP_REMOVED lines=53> */
.L_x_2523:
[----:B------:R-:W-:Y:S05]  /*5870*/  BSYNC B0 ;  /* 0x0000000000007941 */ /* 0x000fea0003800000 */
.L_x_2522:
        /* <DEDUP_REMOVED lines=52> */
.L_x_2519:
[----:B------:R-:W-:Y:S05]  /*5bc0*/  BSYNC B1 ;  /* 0x0000000000017941 */ /* 0x000fea0003800000 */
.L_x_2518:
[----:B------:R-:W2:Y:S02]  /*5bd0*/  LD.E R3, [R18.64+0xd0] ;  /* 0x0000d00612037980 */ /* 0x000ea4000c101900 */
[----:B--2---:R-:W-:Y:S05]  /*5be0*/  IMAD.U32 R3, R3, -0x20, RZ ;  /* 0xffffffe003037824 */ /* 0x004fea00078e00ff */
[C---:B------:R-:W-:Y:S02]  /*5bf0*/  LEA R16, P1, R3.reuse, R16, 0x1 ;  /* 0x0000001003107211 */ /* 0x040fe400078208ff */
[C---:B------:R-:W-:Y:S02]  /*5c00*/  LEA R58, P0, R3.reuse, R58, 0x1 ;  /* 0x0000003a033a7211 */ /* 0x040fe400078008ff */
[C---:B------:R-:W-:Y:S02]  /*5c10*/  LEA.HI.X.SX32 R17, R3.reuse, R17, 0x1, P1 ;  /* 0x0000001103117211 */ /* 0x040fe400008f0eff */
[----:B------:R-:W-:Y:S01]  /*5c20*/  LEA.HI.X.SX32 R59, R3, R59, 0x1, P0 ;  /* 0x0000003b033b7211 */ /* 0x000fe200000f0eff */
[----:B------:R-:W-:-:S05]  /*5c30*/  BRA `(.L_x_2524) ;  /* 0x00004ec000007947 */ /* 0x000fca0003800000 */
.L_x_2499:
        /* <DEDUP_REMOVED lines=89> */
.L_x_2530:
[----:B------:R-:W-:Y:S05]  /*61d0*/  BSYNC B0 ;  /* 0x0000000000007941 */ /* 0x000fea0003800000 */
.L_x_2529:
[----:B-----5:R2:W-:Y:S02]  /*61e0*/  ST.E.128 [R130.64], R48 ;  /* 0x0000003082007985 */ /* 0x0205e4000c101d06 */
.L_x_2528:
[----:B------:R-:W-:Y:S05]  /*61f0*/  BSYNC B1 ;  /* 0x0000000000017941 */ /* 0x000fea0003800000 */
.L_x_2527:
        /* <DEDUP_REMOVED lines=87> */
.L_x_2534:
[----:B------:R-:W-:Y:S05]  /*6770*/  BSYNC B0 ;  /* 0x0000000000007941 */ /* 0x000fea0003800000 */
.L_x_2533:
[----:B-----5:R3:W-:Y:S02]  /*6780*/  ST.E.128 [R130.64+0x80], R48 ;  /* 0x0000803082007985 */ /* 0x0207e4000c101d06 */
.L_x_2532:
[----:B------:R-:W-:Y:S05]  /*6790*/  BSYNC B1 ;  /* 0x0000000000017941 */ /* 0x000fea0003800000 */
.L_x_2531:
        /* <DEDUP_REMOVED lines=86> */
.L_x_2536:
[----:B------:R-:W-:Y:S05]  /*6d00*/  BSYNC B0 ;  /* 0x0000000000007941 */ /* 0x000fea0003800000 */
.L_x_2535:
[----:B-----5:R3:W-:Y:S02]  /*6d10*/  ST.E.128 [R130.64+0x100], R48 ;  /* 0x0001003082007985 */ /* 0x0207e4000c101d06 */
.L_x_2526:
[----:B------:R-:W-:Y:S05]  /*6d20*/  BSYNC B2 ;  /* 0x0000000000027941 */ /* 0x000fea0003800000 */
.L_x_2525:
        /* <DEDUP_REMOVED lines=97> */
.L_x_2542:
[----:B------:R-:W-:Y:S05]  /*7340*/  BSYNC B0 ;  /* 0x0000000000007941 */ /* 0x000fea0003800000 */
.L_x_2541:
[C---:B------:R-:W-:Y:S04]  /*7350*/  LEA R2, P0, R208.reuse, R130, 0x1 ;  /* 0x00000082d0027211 */ /* 0x040fe800078008ff */
[----:B------:R-:W-:Y:S05]  /*7360*/  LEA.HI.X R3, R208, R131, R209, 0x1, P0 ;  /* 0x00000083d0037211 */ /* 0x000fea00000f0cd1 */
[----:B-----5:R3:W-:Y:S04]  /*7370*/  ST.E.128 [R2.64], R48 ;  /* 0x0000003002007985 */ /* 0x0207e8000c101d06 */
.L_x_2540:
[----:B------:R-:W-:Y:S05]  /*7380*/  BSYNC B1 ;  /* 0x0000000000017941 */ /* 0x000fea0003800000 */
.L_x_2539:
        /* <DEDUP_REMOVED lines=92> */
.L_x_2546:
[----:B------:R-:W-:Y:S05]  /*7950*/  BSYNC B0 ;  /* 0x0000000000007941 */ /* 0x000fea0003800000 */
.L_x_2545:
[C---:B------:R-:W-:Y:S04]  /*7960*/  LEA R2, P0, R95.reuse, R130, 0x1 ;  /* 0x000000825f027211 */ /* 0x040fe800078008ff */
[----:B------:R-:W-:Y:S05]  /*7970*/  LEA.HI.X R3, R95, R131, R96, 0x1, P0 ;  /* 0x000000835f037211 */ /* 0x000fea00000f0c60 */
[----:B-----5:R3:W-:Y:S04]  /*7980*/  ST.E.128 [R2.64], R48 ;  /* 0x0000003002007985 */ /* 0x0207e8000c101d06 */
.L_x_2544:
[----:B------:R-:W-:Y:S05]  /*7990*/  BSYNC B1 ;  /* 0x0000000000017941 */ /* 0x000fea0003800000 */
.L_x_2543:
        /* <DEDUP_REMOVED lines=91> */
.L_x_2548:
[----:B------:R-:W-:Y:S05]  /*7f50*/  BSYNC B0 ;  /* 0x0000000000007941 */ /* 0x000fea0003800000 */
.L_x_2547:
[C---:B------:R-:W-:Y:S04]  /*7f60*/  LEA R2, P0, R91.reuse, R130, 0x1 ;  /* 0x000000825b027211 */ /* 0x040fe800078008ff */
[----:B------:R-:W-:Y:S05]  /*7f70*/  LEA.HI.X R3, R91, R131, R92, 0x1, P0 ;  /* 0x000000835b037211 */ /* 0x000fea00000f0c5c */
[----:B-----5:R3:W-:Y:S04]  /*7f80*/  ST.E.128 [R2.64], R48 ;  /* 0x0000003002007985 */ /* 0x0207e8000c101d06 */
.L_x_2538:
[----:B------:R-:W-:Y:S05]  /*7f90*/  BSYNC B2 ;  /* 0x0000000000027941 */ /* 0x000fea0003800000 */
.L_x_2537:
        /* <DEDUP_REMOVED lines=97> */
.L_x_2554:
[----:B------:R-:W-:Y:S05]  /*85b0*/  BSYNC B0 ;  /* 0x0000000000007941 */ /* 0x000fea0003800000 */
.L_x_2553:
[C---:B------:R-:W-:Y:S04]  /*85c0*/  LEA R2, P0, R97.reuse, R130, 0x1 ;  /* 0x0000008261027211 */ /* 0x040fe800078008ff */
[----:B------:R-:W-:Y:S05]  /*85d0*/  LEA.HI.X R3, R97, R131, R98, 0x1, P0 ;  /* 0x0000008361037211 */ /* 0x000fea00000f0c62 */
[----:B-----5:R3:W-:Y:S04]  /*85e0*/  ST.E.128 [R2.64], R48 ;  /* 0x0000003002007985 */ /* 0x0207e8000c101d06 */
.L_x_2552:
[----:B------:R-:W-:Y:S05]  /*85f0*/  BSYNC B1 ;  /* 0x0000000000017941 */ /* 0x000fea0003800000 */
.L_x_2551:
        /* <DEDUP_REMOVED lines=92> */
.L_x_2558:
[----:B------:R-:W-:Y:S05]  /*8bc0*/  BSYNC B0 ;  /* 0x0000000000007941 */ /* 0x000fea0003800000 */
.L_x_2557:
[C---:B------:R-:W-:Y:S04]  /*8bd0*/  LEA R2, P0, R93.reuse, R130, 0x1 ;  /* 0x000000825d027211 */ /* 0x040fe800078008ff */
[----:B------:R-:W-:Y:S05]  /*8be0*/  LEA.HI.X R3, R93, R131, R94, 0x1, P0 ;  /* 0x000000835d037211 */ /* 0x000fea00000f0c5e */
[----:B-----5:R3:W-:Y:S04]  /*8bf0*/  ST.E.128 [R2.64], R48 ;  /* 0x0000003002007985 */ /* 0x0207e8000c101d06 */
.L_x_2556:
[----:B------:R-:W-:Y:S05]  /*8c00*/  BSYNC B1 ;  /* 0x0000000000017941 */ /* 0x000fea0003800000 */
.L_x_2555:
        /* <DEDUP_REMOVED lines=91> */
.L_x_2560:
[----:B------:R-:W-:Y:S05]  /*91c0*/  BSYNC B0 ;  /* 0x0000000000007941 */ /* 0x000fea0003800000 */
.L_x_2559:
[C---:B------:R-:W-:Y:S04]  /*91d0*/  LEA R2, P0, R89.reuse, R130, 0x1 ;  /* 0x0000008259027211 */ /* 0x040fe800078008ff */
[----:B------:R-:W-:Y:S05]  /*91e0*/  LEA.HI.X R3, R89, R131, R90, 0x1, P0 ;  /* 0x0000008359037211 */ /* 0x000fea00000f0c5a */
[----:B-----5:R3:W-:Y:S04]  /*91f0*/  ST.E.128 [R2.64], R48 ;  /* 0x0000003002007985 */ /* 0x0207e8000c101d06 */
.L_x_2550:
[----:B------:R-:W-:Y:S05]  /*9200*/  BSYNC B2 ;  /* 0x0000000000027941 */ /* 0x000fea0003800000 */
.L_x_2549:
        /* <DEDUP_REMOVED lines=98> */
.L_x_2566:
[----:B------:R-:W-:Y:S05]  /*9830*/  BSYNC B0 ;  /* 0x0000000000007941 */ /* 0x000fea0003800000 */
.L_x_2565:
[----:B------:R-:W-:Y:S02]  /*9840*/  IMAD R0, R65, 0x60, RZ ;  /* 0x0000006041007824 */ /* 0x000fe400078e02ff */
[----:B------:R-:W-:Y:S05]  /*9850*/  IMAD.WIDE.U32 R2, R64, 0x60, R130 ;  /* 0x0000006040027825 */ /* 0x000fea00078e0082 */
[----:B------:R-:W-:Y:S05]  /*9860*/  IADD3 R3, R3, R0, RZ ;  /* 0x0000000003037210 */ /* 0x000fea0007ffe0ff */
[----:B-----5:R3:W-:Y:S02]  /*9870*/  ST.E.128 [R2.64], R48 ;  /* 0x0000003002007985 */ /* 0x0207e4000c101d06 */
.L_x_2564:
[----:B------:R-:W-:Y:S05]  /*9880*/  BSYNC B1 ;  /* 0x0000000000017941 */ /* 0x000fea0003800000 */
.L_x_2563:
        /* <DEDUP_REMOVED lines=92> */
.L_x_2570:
[----:B------:R-:W-:Y:S05]  /*9e50*/  BSYNC B0 ;  /* 0x0000000000007941 */ /* 0x000fea0003800000 */
.L_x_2569:
[C---:B------:R-:W-:Y:S04]  /*9e60*/  LEA R2, P0, R88.reuse, R130, 0x1 ;  /* 0x0000008258027211 */ /* 0x040fe800078008ff */
[----:B------:R-:W-:Y:S05]  /*9e70*/  LEA.HI.X R3, R88, R131, R87, 0x1, P0 ;  /* 0x0000008358037211 */ /* 0x000fea00000f0c57 */
[----:B-----5:R3:W-:Y:S04]  /*9e80*/  ST.E.128 [R2.64], R48 ;  /* 0x0000003002007985 */ /* 0x0207e8000c101d06 */
.L_x_2568:
[----:B------:R-:W-:Y:S05]  /*9e90*/  BSYNC B1 ;  /* 0x0000000000017941 */ /* 0x000fea0003800000 */
.L_x_2567:
        /* <DEDUP_REMOVED lines=91> */
.L_x_2572:
[----:B------:R-:W-:Y:S05]  /*a450*/  BSYNC B0 ;  /* 0x0000000000007941 */ /* 0x000fea0003800000 */
.L_x_2571:
[C---:B------:R-:W-:Y:S04]  /*a460*/  LEA R2, P0, R86.reuse, R130, 0x1 ;  /* 0x0000008256027211 */ /* 0x040fe800078008ff */
[----:B------:R-:W-:Y:S05]  /*a470*/  LEA.HI.X R3, R86, R131, R85, 0x1, P0 ;  /* 0x0000008356037211 */ /* 0x000fea00000f0c55 */
[----:B-----5:R3:W-:Y:S04]  /*a480*/  ST.E.128 [R2.64], R48 ;  /* 0x0000003002007985 */ /* 0x0207e8000c101d06 */
.L_x_2562:
[----:B------:R-:W-:Y:S05]  /*a490*/  BSYNC B2 ;  /* 0x0000000000027941 */ /* 0x000fea0003800000 */
.L_x_2561:
[----:B---3--:R-:W3:Y:S02]  /*a4a0*/  LD.E R3, [R18.64+0xd0] ;  /* 0x0000d00612037980 */ /* 0x008ee4000c101900 */
[----:B---3--:R-:W-:Y:S05]  /*a4b0*/  IMAD.U32 R3, R3, -0x20, RZ ;  /* 0xffffffe003037824 */ /* 0x008fea00078e00ff */
[C---:B------:R-:W-:Y:S02]  /*a4c0*/  LEA R128, P1, R3.reuse, R128, 0x1 ;  /* 0x0000008003807211 */ /* 0x040fe400078208ff */
[C---:B------:R-:W-:Y:S02]  /*a4d0*/  LEA R126, P0, R3.reuse, R126, 0x1 ;  /* 0x0000007e037e7211 */ /* 0x040fe400078008ff */
[C---:B------:R-:W-:Y:S02]  /*a4e0*/  LEA.HI.X.SX32 R129, R3.reuse, R129, 0x1, P1 ;  /* 0x0000008103817211 */ /* 0x040fe400008f0eff */
[----:B------:R-:W-:Y:S01]  /*a4f0*/  LEA.HI.X.SX32 R127, R3, R127, 0x1, P0 ;  /* 0x0000007f037f7211 */ /* 0x000fe200000f0eff */
[----:B------:R-:W-:-:S05]  /*a500*/  BRA `(.L_x_2524) ;  /* 0x000005f000007947 */ /* 0x000fca0003800000 */
.L_x_2498:
        /* <DEDUP_REMOVED lines=11> */
.L_x_2574:
[----:B------:R-:W-:Y:S05]  /*a5c0*/  BSYNC B0 ;  /* 0x0000000000007941 */ /* 0x000fea0003800000 */
.L_x_2573:
        /* <DEDUP_REMOVED lines=27> */
.L_x_2576:
[----:B------:R-:W-:Y:S05]  /*a780*/  BSYNC B0 ;  /* 0x0000000000007941 */ /* 0x000fea0003800000 */
.L_x_2575:
        /* <DEDUP_REMOVED lines=27> */
.L_x_2578:
[----:B------:R-:W-:Y:S05]  /*a940*/  BSYNC B0 ;  /* 0x0000000000007941 */ /* 0x000fea0003800000 */
.L_x_2577:
        /* <DEDUP_REMOVED lines=27> */
.L_x_2524:
[----:B------:R-:W-:Y:S05]  /*ab00*/  BSYNC B3 ;  /* 0x0000000000037941 */ /* 0x000fea0003800000 */
.L_x_2497:
        /* <DEDUP_REMOVED lines=89> */
.L_x_2580:
        /* <DEDUP_REMOVED lines=8> */
.L_x_2581:
[----:B------:R-:W-:Y:S05]  /*b120*/  BSYNC B0 ;  /* 0x0000000000007941 */ /* 0x000fea0003800000 */
.L_x_2579:
[----:B------:R-:W-:Y:S04]  /*b130*/  IADD3 R11, R11, -0x1, RZ ;  /* 0xffffffff0b0b7810 */ /* 0x000fe80007ffe0ff */
[----:B------:R-:W-:Y:S11]  /*b140*/  ISETP.GT.AND P0, PT, R11, R100, PT ;  /* 0x000000640b00720c */ /* 0x000ff60003f04270 */
[----:B------:R-:W-:Y:S02]  /*b150*/  @!UPT UIADD3 URZ, URZ, URZ, URZ ;  /* 0x0000003f3f3ff290 */ /* 0x000fe4000fffe03f */
[----:B------:R-:W-:-:S05]  /*b160*/  @P0 BRA `(.L_x_2582) ;  /* 0xffff7af000000947 */ /* 0x000fca000383ffff */
.L_x_2488:
        /* <DEDUP_REMOVED lines=108> */
.L_x_2591:
[----:B------:R-:W-:Y:S05]  /*b830*/  BSYNC B0 ;  /* 0x0000000000007941 */ /* 0x000fea0003800000 */
.L_x_2590:
[----:B-----5:R3:W-:Y:S02]  /*b840*/  STS.128 [R219], R20 ;  /* 0x00000014db007388 */ /* 0x0207e40000000c00 */
.L_x_2589:
[----:B------:R-:W-:Y:S05]  /*b850*/  BSYNC B1 ;  /* 0x0000000000017941 */ /* 0x000fea0003800000 */
.L_x_2588:
        /* <DEDUP_REMOVED lines=47> */
.L_x_2595:
[----:B------:R-:W-:Y:S05]  /*bb50*/  BSYNC B0 ;  /* 0x0000000000007941 */ /* 0x000fea0003800000 */
.L_x_2594:
[----:B-----5:R1:W-:Y:S02]  /*bb60*/  STS.128 [R219+0x2000], R20 ;  /* 0x00200014db007388 */ /* 0x0203e40000000c00 */
.L_x_2593:
[----:B------:R-:W-:Y:S05]  /*bb70*/  BSYNC B1 ;  /* 0x0000000000017941 */ /* 0x000fea0003800000 */
.L_x_2592:
        /* <DEDUP_REMOVED lines=46> */
.L_x_2597:
[----:B------:R-:W-:Y:S05]  /*be60*/  BSYNC B0 ;  /* 0x0000000000007941 */ /* 0x000fea0003800000 */
.L_x_2596:
[----:B-----5:R3:W-:Y:S02]  /*be70*/  STS.128 [R219+0x4000], R20 ;  /* 0x00400014db007388 */ /* 0x0207e40000000c00 */
.L_x_2587:
[----:B------:R-:W-:Y:S05]  /*be80*/  BSYNC B2 ;  /* 0x0000000000027941 */ /* 0x000fea0003800000 */
.L_x_2586:
        /* <DEDUP_REMOVED lines=61> */
.L_x_2603:
[----:B------:R-:W-:Y:S05]  /*c260*/  BSYNC B0 ;  /* 0x0000000000007941 */ /* 0x000fea0003800000 */
.L_x_2602:
[----:B-----5:R3:W-:Y:S02]  /*c270*/  STS.128 [R219+0x800], R20 ;  /* 0x00080014db007388 */ /* 0x0207e40000000c00 */
.L_x_2601:
[----:B------:R-:W-:Y:S05]  /*c280*/  BSYNC B1 ;  /* 0x0000000000017941 */ /* 0x000fea0003800000 */
.L_x_2600:
        /* <DEDUP_REMOVED lines=48> */
.L_x_2607:
[----:B------:R-:W-:Y:S05]  /*c590*/  BSYNC B0 ;  /* 0x0000000000007941 */ /* 0x000fea0003800000 */
.L_x_2606:
[----:B-----5:R3:W-:Y:S02]  /*c5a0*/  STS.128 [R219+0x2800], R20 ;  /* 0x00280014db007388 */ /* 0x0207e40000000c00 */
.L_x_2605:
[----:B------:R-:W-:Y:S05]  /*c5b0*/  BSYNC B1 ;  /* 0x0000000000017941 */ /* 0x000fea0003800000 */
.L_x_2604:
        /* <DEDUP_REMOVED lines=45> */
.L_x_2609:
[----:B------:R-:W-:Y:S05]  /*c890*/  BSYNC B0 ;  /* 0x0000000000007941 */ /* 0x000fea0003800000 */
.L_x_2608:
[----:B-----5:R1:W-:Y:S02]  /*c8a0*/  STS.128 [R219+0x4800], R44 ;  /* 0x0048002cdb007388 */ /* 0x0203e40000000c00 */
.L_x_2599:
[----:B------:R-:W-:Y:S05]  /*c8b0*/  BSYNC B2 ;  /* 0x0000000000027941 */ /* 0x000fea0003800000 */
.L_x_2598:
        /* <DEDUP_REMOVED lines=61> */
.L_x_2615:
[----:B------:R-:W-:Y:S05]  /*cc90*/  BSYNC B0 ;  /* 0x0000000000007941 */ /* 0x000fea0003800000 */
.L_x_2614:
[----:B-----5:R1:W-:Y:S02]  /*cca0*/  STS.128 [R219+0x1000], R20 ;  /* 0x00100014db007388 */ /* 0x0203e40000000c00 */
.L_x_2613:
[----:B------:R-:W-:Y:S05]  /*ccb0*/  BSYNC B1 ;  /* 0x0000000000017941 */ /* 0x000fea0003800000 */
.L_x_2612:
        /* <DEDUP_REMOVED lines=47> */
.L_x_2619:
[----:B------:R-:W-:Y:S05]  /*cfb0*/  BSYNC B0 ;  /* 0x0000000000007941 */ /* 0x000fea0003800000 */
.L_x_2618:
[----:B-----5:R3:W-:Y:S02]  /*cfc0*/  STS.128 [R219+0x3000], R20 ;  /* 0x00300014db007388 */ /* 0x0207e40000000c00 */
.L_x_2617:
[----:B------:R-:W-:Y:S05]  /*cfd0*/  BSYNC B1 ;  /* 0x0000000000017941 */ /* 0x000fea0003800000 */
.L_x_2616:
        /* <DEDUP_REMOVED lines=46> */
.L_x_2621:
[----:B------:R-:W-:Y:S05]  /*d2c0*/  BSYNC B0 ;  /* 0x0000000000007941 */ /* 0x000fea0003800000 */
.L_x_2620:
[----:B-----5:R3:W-:Y:S02]  /*d2d0*/  STS.128 [R219+0x5000], R20 ;  /* 0x00500014db007388 */ /* 0x0207e40000000c00 */
.L_x_2611:
[----:B------:R-:W-:Y:S05]  /*d2e0*/  BSYNC B2 ;  /* 0x0000000000027941 */ /* 0x000fea0003800000 */
.L_x_2610:
        /* <DEDUP_REMOVED lines=59> */
.L_x_2626:
[----:B------:R-:W-:Y:S05]  /*d6a0*/  BSYNC B0 ;  /* 0x0000000000007941 */ /* 0x000fea0003800000 */
.L_x_2625:
[----:B-----5:R3:W-:Y:S02]  /*d6b0*/  STS.128 [R219+0x1800], R20 ;  /* 0x00180014db007388 */ /* 0x0207e40000000c00 */
.L_x_2624:
[----:B------:R-:W-:Y:S05]  /*d6c0*/  BSYNC B1 ;  /* 0x0000000000017941 */ /* 0x000fea0003800000 */
.L_x_2623:
        /* <DEDUP_REMOVED lines=47> */
.L_x_2630:
[----:B------:R-:W-:Y:S05]  /*d9c0*/  BSYNC B0 ;  /* 0x0000000000007941 */ /* 0x000fea0003800000 */
.L_x_2629:
[----:B-----5:R3:W-:Y:S02]  /*d9d0*/  STS.128 [R219+0x3800], R20 ;  /* 0x00380014db007388 */ /* 0x0207e40000000c00 */
.L_x_2628:
[----:B------:R-:W-:Y:S05]  /*d9e0*/  BSYNC B1 ;  /* 0x0000000000017941 */ /* 0x000fea0003800000 */
.L_x_2627:
        /* <DEDUP_REMOVED lines=45> */
.L_x_2632:
[----:B------:R-:W-:Y:S05]  /*dcc0*/  BSYNC B0 ;  /* 0x0000000000007941 */ /* 0x000fea0003800000 */
.L_x_2631:
[----:B-----5:R1:W-:Y:S01]  /*dcd0*/  STS.128 [R219+0x5800], R40 ;  /* 0x00580028db007388 */ /* 0x0203e20000000c00 */
[----:B------:R-:W-:Y:S05]  /*dce0*/  BRA `(.L_x_2622) ;  /* 0x00004dc000007947 */ /* 0x000fea0003800000 */
.L_x_2585:
        /* <DEDUP_REMOVED lines=89> */
.L_x_2638:
[----:B------:R-:W-:Y:S05]  /*e280*/  BSYNC B0 ;  /* 0x0000000000007941 */ /* 0x000fea0003800000 */
.L_x_2637:
[----:B-----5:R3:W-:Y:S02]  /*e290*/  STS.128 [R219], R32 ;  /* 0x00000020db007388 */ /* 0x0207e40000000c00 */
.L_x_2636:
[----:B------:R-:W-:Y:S05]  /*e2a0*/  BSYNC B1 ;  /* 0x0000000000017941 */ /* 0x000fea0003800000 */
.L_x_2635:
        /* <DEDUP_REMOVED lines=87> */
.L_x_2642:
[----:B------:R-:W-:Y:S05]  /*e820*/  BSYNC B0 ;  /* 0x0000000000007941 */ /* 0x000fea0003800000 */
.L_x_2641:
[----:B-----5:R1:W-:Y:S02]  /*e830*/  STS.128 [R219+0x2000], R32 ;  /* 0x00200020db007388 */ /* 0x0203e40000000c00 */
.L_x_2640:
[----:B------:R-:W-:Y:S05]  /*e840*/  BSYNC B1 ;  /* 0x0000000000017941 */ /* 0x000fea0003800000 */
.L_x_2639:
        /* <DEDUP_REMOVED lines=86> */
.L_x_2644:
[----:B------:R-:W-:Y:S05]  /*edb0*/  BSYNC B0 ;  /* 0x0000000000007941 */ /* 0x000fea0003800000 */
.L_x_2643:
[----:B-----5:R3:W-:Y:S02]  /*edc0*/  STS.128 [R219+0x4000], R32 ;  /* 0x00400020db007388 */ /* 0x0207e40000000c00 */
.L_x_2634:
[----:B------:R-:W-:Y:S05]  /*edd0*/  BSYNC B2 ;  /* 0x0000000000027941 */ /* 0x000fea0003800000 */
.L_x_2633:
        /* <DEDUP_REMOVED lines=94> */
.L_x_2650:
[----:B------:R-:W-:Y:S05]  /*f3c0*/  BSYNC B0 ;  /* 0x0000000000007941 */ /* 0x000fea0003800000 */
.L_x_2649:
[----:B-----5:R3:W-:Y:S02]  /*f3d0*/  STS.128 [R219+0x800], R32 ;  /* 0x00080020db007388 */ /* 0x0207e40000000c00 */
.L_x_2648:
[----:B------:R-:W-:Y:S05]  /*f3e0*/  BSYNC B1 ;  /* 0x0000000000017941 */ /* 0x000fea0003800000 */
.L_x_2647:
        /* <DEDUP_REMOVED lines=90> */
.L_x_2654:
[----:B------:R-:W-:Y:S05]  /*f990*/  BSYNC B0 ;  /* 0x0000000000007941 */ /* 0x000fea0003800000 */
.L_x_2653:
[----:B-----5:R3:W-:Y:S02]  /*f9a0*/  STS.128 [R219+0x2800], R32 ;  /* 0x00280020db007388 */ /* 0x0207e40000000c00 */
.L_x_2652:
[----:B------:R-:W-:Y:S05]  /*f9b0*/  BSYNC B1 ;  /* 0x0000000000017941 */ /* 0x000fea0003800000 */
.L_x_2651:
        /* <DEDUP_REMOVED lines=90> */
.L_x_2656:
[----:B------:R-:W-:Y:S05]  /*ff60*/  BSYNC B0 ;  /* 0x0000000000007941 */ /* 0x000fea0003800000 */
.L_x_2655:
[----:B-----5:R1:W-:Y:S02]  /*ff70*/  STS.128 [R219+0x4800], R20 ;  /* 0x00480014db007388 */ /* 0x0203e40000000c00 */
.L_x_2646:
[----:B------:R-:W-:Y:S05]  /*ff80*/  BSYNC B2 ;  /* 0x0000000000027941 */ /* 0x000fea0003800000 */
.L_x_2645:
        /* <DEDUP_REMOVED lines=95> */
.L_x_2662:
[----:B------:R-:W-:Y:S05]  /*10580*/  BSYNC B0 ;  /* 0x0000000000007941 */ /* 0x000fea0003800000 */
.L_x_2661:
[----:B-----5:R3:W-:Y:S02]  /*10590*/  STS.128 [R219+0x1000], R32 ;  /* 0x00100020db007388 */ /* 0x0207e40000000c00 */
.L_x_2660:
[----:B------:R-:W-:Y:S05]  /*105a0*/  BSYNC B1 ;  /* 0x0000000000017941 */ /* 0x000fea0003800000 */
.L_x_2659:
        /* <DEDUP_REMOVED lines=90> */
.L_x_2666:
[----:B------:R-:W-:Y:S05]  /*10b50*/  BSYNC B0 ;  /* 0x0000000000007941 */ /* 0x000fea0003800000 */
.L_x_2665:
[----:B-----5:R3:W-:Y:S02]  /*10b60*/  STS.128 [R219+0x3000], R32 ;  /* 0x00300020db007388 */ /* 0x0207e40000000c00 */
.L_x_2664:
[----:B------:R-:W-:Y:S05]  /*10b70*/  BSYNC B1 ;  /* 0x0000000000017941 */ /* 0x000fea0003800000 */
.L_x_2663:
        /* <DEDUP_REMOVED lines=89> */
.L_x_2668:
[----:B------:R-:W-:Y:S05]  /*11110*/  BSYNC B0 ;  /* 0x0000000000007941 */ /* 0x000fea0003800000 */
.L_x_2667:
[----:B-----5:R3:W-:Y:S02]  /*11120*/  STS.128 [R219+0x5000], R32 ;  /* 0x00500020db007388 */ /* 0x0207e40000000c00 */
.L_x_2658:
[----:B------:R-:W-:Y:S05]  /*11130*/  BSYNC B2 ;  /* 0x0000000000027941 */ /* 0x000fea0003800000 */
.L_x_2657:
        /* <DEDUP_REMOVED lines=94> */
.L_x_2672:
[----:B------:R-:W-:Y:S05]  /*11720*/  BSYNC B0 ;  /* 0x0000000000007941 */ /* 0x000fea0003800000 */
.L_x_2671:
[----:B-----5:R1:W-:Y:S02]  /*11730*/  STS.128 [R219+0x1800], R20 ;  /* 0x00180014db007388 */ /* 0x0203e40000000c00 */
.L_x_2670:
[----:B------:R-:W-:Y:S05]  /*11740*/  BSYNC B1 ;  /* 0x0000000000017941 */ /* 0x000fea0003800000 */
.L_x_2669:
        /* <DEDUP_REMOVED lines=92> */
.L_x_2676:
[----:B------:R-:W-:Y:S05]  /*11d10*/  BSYNC B0 ;  /* 0x0000000000007941 */ /* 0x000fea0003800000 */
.L_x_2675:
[----:B-----5:R1:W-:Y:S02]  /*11d20*/  STS.128 [R219+0x3800], R20 ;  /* 0x00380014db007388 */ /* 0x0203e40000000c00 */
.L_x_2674:
[----:B------:R-:W-:Y:S05]  /*11d30*/  BSYNC B1 ;  /* 0x0000000000017941 */ /* 0x000fea0003800000 */
.L_x_2673:
        /* <DEDUP_REMOVED lines=92> */
.L_x_2678:
[----:B------:R-:W-:Y:S05]  /*12300*/  BSYNC B0 ;  /* 0x0000000000007941 */ /* 0x000fea0003800000 */
.L_x_2677:
[----:B-----5:R1:W-:Y:S01]  /*12310*/  STS.128 [R219+0x5800], R20 ;  /* 0x00580014db007388 */ /* 0x0203e20000000c00 */
[----:B------:R-:W-:Y:S05]  /*12320*/  BRA `(.L_x_2622) ;  /* 0x0000078000007947 */ /* 0x000fea0003800000 */
.L_x_2584:
        /* <DEDUP_REMOVED lines=29> */
.L_x_2680:
[----:B------:R-:W-:Y:S05]  /*12500*/  BSYNC B0 ;  /* 0x0000000000007941 */ /* 0x000fea0003800000 */
.L_x_2679:
        /* <DEDUP_REMOVED lines=29> */
.L_x_2682:
[----:B------:R-:W-:Y:S05]  /*126e0*/  BSYNC B0 ;  /* 0x0000000000007941 */ /* 0x000fea0003800000 */
.L_x_2681:
        /* <DEDUP_REMOVED lines=29> */
.L_x_2684:
[----:B------:R-:W-:Y:S05]  /*128c0*/  BSYNC B0 ;  /* 0x0000000000007941 */ /* 0x000fea0003800000 */
.L_x_2683:
        /* <DEDUP_REMOVED lines=30> */
.L_x_2622:
[----:B------:R-:W-:Y:S05]  /*12ab0*/  BSYNC B3 ;  /* 0x0000000000037941 */ /* 0x000fea0003800000 */
.L_x_2583:
        /* <DEDUP_REMOVED lines=32> */
.L_x_2687:
[----:B------:R2:W-:Y:S02]  /*12cc0*/  STS.128 [R219+0xa000], RZ ;  /* 0x00a000ffdb007388 */ /* 0x0005e40000000c00 */
.L_x_2686:
[----:B------:R-:W-:Y:S05]  /*12cd0*/  BSYNC B0 ;  /* 0x0000000000007941 */ /* 0x000fea0003800000 */
.L_x_2685:
        /* <DEDUP_REMOVED lines=31> */
.L_x_2690:
[----:B------:R1:W-:Y:S02]  /*12ed0*/  STS.128 [R219+0xa800], RZ ;  /* 0x00a800ffdb007388 */ /* 0x0003e40000000c00 */
.L_x_2689:
[----:B------:R-:W-:Y:S05]  /*12ee0*/  BSYNC B0 ;  /* 0x0000000000007941 */ /* 0x000fea0003800000 */
.L_x_2688:
        /* <DEDUP_REMOVED lines=33> */
.L_x_2693:
[----:B------:R1:W-:Y:S02]  /*13100*/  STS.128 [R219+0xb000], RZ ;  /* 0x00b000ffdb007388 */ /* 0x0003e40000000c00 */
.L_x_2692:
[----:B------:R-:W-:Y:S05]  /*13110*/  BSYNC B0 ;  /* 0x0000000000007941 */ /* 0x000fea0003800000 */
.L_x_2691:
        /* <DEDUP_REMOVED lines=35> */
.L_x_2695:
[----:B------:R-:W-:Y:S05]  /*13350*/  BSYNC B0 ;  /* 0x0000000000007941 */ /* 0x000fea0003800000 */
.L_x_2694:
        /* <DEDUP_REMOVED lines=37> */
.L_x_2698:
[----:B------:R1:W-:Y:S02]  /*135b0*/  STS.128 [R219+0x10000], RZ ;  /* 0x010000ffdb007388 */ /* 0x0003e40000000c00 */
.L_x_2697:
[----:B------:R-:W-:Y:S05]  /*135c0*/  BSYNC B0 ;  /* 0x0000000000007941 */ /* 0x000fea0003800000 */
.L_x_2696:
        /* <DEDUP_REMOVED lines=32> */
.L_x_2701:
[----:B------:R1:W-:Y:S02]  /*137d0*/  STS.128 [R219+0x10800], RZ ;  /* 0x010800ffdb007388 */ /* 0x0003e40000000c00 */
.L_x_2700:
[----:B------:R-:W-:Y:S05]  /*137e0*/  BSYNC B0 ;  /* 0x0000000000007941 */ /* 0x000fea0003800000 */
.L_x_2699:
        /* <DEDUP_REMOVED lines=34> */
.L_x_2704:
[----:B------:R1:W-:Y:S02]  /*13a10*/  STS.128 [R219+0x11000], RZ ;  /* 0x011000ffdb007388 */ /* 0x0003e40000000c00 */
.L_x_2703:
[----:B------:R-:W-:Y:S05]  /*13a20*/  BSYNC B0 ;  /* 0x0000000000007941 */ /* 0x000fea0003800000 */
.L_x_2702:
        /* <DEDUP_REMOVED lines=35> */
.L_x_2707:
[----:B------:R1:W-:Y:S02]  /*13c60*/  STS.128 [R219+0x11800], RZ ;  /* 0x011800ffdb007388 */ /* 0x0003e40000000c00 */
.L_x_2706:
[----:B------:R-:W-:Y:S05]  /*13c70*/  BSYNC B0 ;  /* 0x0000000000007941 */ /* 0x000fea0003800000 */
.L_x_2705:
[----:B------:R-:W-:Y:S01]  /*13c80*/  SHF.L.U32 R3, R57, 0x6, RZ ;  /* 0x0000000639037819 */ /* 0x000fe200000006ff */
[----:B------:R-:W-:Y:S01]  /*13c90*/  IMAD.SHL.U32 R160, R160, 0x8, RZ ;  /* 0x00000008a0a07824 */ /* 0x000fe200078e00ff */
[----:B------:R-:W-:Y:S01]  /*13ca0*/  LEA R201, R70, R55, 0xa ;  /* 0x0000003746c97211 */ /* 0x000fe200078e50ff */
[----:B--2---:R-:W2:Y:S01]  /*13cb0*/  LD.E R52, [R18.64+0x18c] ;  /* 0x00018c0612347980 */ /* 0x004ea2000c101900 */
[----:B------:R-:W-:Y:S02]  /*13cc0*/  LOP3.LUT R3, R3, 0x1c0, RZ, 0xc0, !PT ;  /* 0x000001c003037812 */ /* 0x000fe400078ec0ff */
[----:B------:R-:W-:Y:S01]  /*13cd0*/  SHF.L.U32 R201, R201, 0x1, RZ ;  /* 0x00000001c9c97819 */ /* 0x000fe200000006ff */
[----:B------:R-:W0:Y:S01]  /*13ce0*/  LDGDEPBAR ;  /* 0x00000000000079af */ /* 0x000e220000000000 */
[----:B------:R-:W-:Y:S02]  /*13cf0*/  LOP3.LUT R160, R3, 0x8, R160, 0xf8, !PT ;  /* 0x0000000803a07812 */ /* 0x000fe400078ef8a0 */
[----:B------:R-:W-:Y:S01]  /*13d00*/  SHF.R.U32.HI R3, RZ, 0x3, R3 ;  /* 0x00000003ff037819 */ /* 0x000fe20000011603 */
[----:B------:R-:W-:Y:S01]  /*13d10*/  LDSM.16.M88.4 R64, [R201] ;  /* 0x00000000c940783b */ /* 0x000fe20000000200 */
[----:B------:R-:W-:-:S02]  /*13d20*/  R2P PR, R57, 0x6 ;  /* 0x0000000639007804 */ /* 0x000fc40000000000 */
[----:B------:R-:W-:Y:S02]  /*13d30*/  LOP3.LUT R200, R160, R3, RZ, 0x3c, !PT ;  /* 0x00000003a0c87212 */ /* 0x000fe400078e3cff */
[-C--:B------:R-:W-:Y:S02]  /*13d40*/  LEA R199, R56, R201.reuse, 0x1 ;  /* 0x000000c938c77211 */ /* 0x080fe400078e08ff */
[----:B------:R-:W-:Y:S01]  /*13d50*/  LEA R197, R54, R201, 0x1 ;  /* 0x000000c936c57211 */ /* 0x000fe200078e08ff */
[----:B------:R-:W-:Y:S02]  /*13d60*/  IMAD R200, R69, 0x200, R200 ;  /* 0x0000020045c87824 */ /* 0x000fe400078e02c8 */
[----:B------:R-:W-:Y:S02]  /*13d70*/  LDSM.16.M88.4 R36, [R199] ;  /* 0x00000000c724783b */ /* 0x000fe40000000200 */
[----:B------:R-:W-:Y:S02]  /*13d80*/  IMAD.SHL.U32 R200, R200, 0x2, RZ ;  /* 0x00000002c8c87824 */ /* 0x000fe400078e00ff */
[----:B-1----:R-:W-:Y:S03]  /*13d90*/  LDSM.16.M88.4 R4, [R197] ;  /* 0x00000000c504783b */ /* 0x002fe60000000200 */
[C---:B------:R-:W-:Y:S01]  /*13da0*/  IADD3 R3, R200.reuse, 0x6000, RZ ;  /* 0x00006000c8037810 */ /* 0x040fe20007ffe0ff */
[----:B------:R-:W1:Y:S01]  /*13db0*/  LDSM.16.M88.4 R12, [R200+0x6000] ;  /* 0x00600000c80c783b */ /* 0x000e620000000200 */
[----:B------:R-:W-:-:S02]  /*13dc0*/  IADD3 R198, R200, 0x6020, RZ ;  /* 0x00006020c8c67810 */ /* 0x000fc40007ffe0ff */
[----:B------:R-:W-:Y:S01]  /*13dd0*/  @P1 IADD3 R198, R3, -0x20, RZ ;  /* 0xffffffe003c61810 */ /* 0x000fe20007ffe0ff */
[----:B------:R-:W3:Y:S01]  /*13de0*/  LDSM.16.M88.4 R44, [R200+0x6800] ;  /* 0x00680000c82c783b */ /* 0x000ee20000000200 */
[----:B------:R-:W-:-:S03]  /*13df0*/  IMAD.MOV.U32 R3, RZ, RZ, 0x40 ;  /* 0x00000040ff037424 */ /* 0x000fc600078e00ff */
[----:B------:R-:W4:Y:S02]  /*13e00*/  LDSM.16.M88.4 R80, [R200+0x7000] ;  /* 0x00700000c850783b */ /* 0x000f240000000200 */
[----:B------:R-:W-:Y:S02]  /*13e10*/  SEL R3, R3, 0xffffffc0, !P2 ;  /* 0xffffffc003037807 */ /* 0x000fe40005000000 */
[----:B------:R-:W4:Y:S03]  /*13e20*/  LDSM.16.M88.4 R60, [R198] ;  /* 0x00000000c63c783b */ /* 0x000f260000000200 */
[----:B------:R-:W-:Y:S01]  /*13e30*/  IMAD.IADD R195, R200, 0x1, R3 ;  /* 0x00000001c8c37824 */ /* 0x000fe200078e0203 */
[----:B------:R-:W4:Y:S04]  /*13e40*/  LDSM.16.M88.4 R28, [R200+0x7800] ;  /* 0x00780000c81c783b */ /* 0x000f280000000200 */
[----:B------:R-:W4:Y:S04]  /*13e50*/  LDSM.16.M88.4 R8, [R198+0x800] ;  /* 0x00080000c608783b */ /* 0x000f280000000200 */
[----:B---3--:R-:W3:Y:S04]  /*13e60*/  LDSM.16.M88.4 R48, [R198+0x1000] ;  /* 0x00100000c630783b */ /* 0x008ee80000000200 */
[----:B------:R-:W3:Y:S04]  /*13e70*/  LDSM.16.M88.4 R24, [R195+0x6000] ;  /* 0x00600000c318783b */ /* 0x000ee80000000200 */
[----:B------:R-:W3:Y:S01]  /*13e80*/  LDSM.16.M88.4 R40, [R198+0x1800] ;  /* 0x00180000c628783b */ /* 0x000ee20000000200 */
[----:B------:R-:W-:-:S03]  /*13e90*/  LEA R196, R54, R199, 0x1 ;  /* 0x000000c736c47211 */ /* 0x000fc600078e08ff */
[----:B------:R-:W-:Y:S01]  /*13ea0*/  LDSM.16.M88.4 R92, [R198+0x2000] ;  /* 0x00200000c65c783b */ /* 0x000fe20000000200 */
[C---:B-1---5:R-:W-:Y:S03]  /*13eb0*/  HMMA.16816.F32.BF16 R20, R64.reuse, R12, RZ ;  /* 0x0000000c4014723c */ /* 0x062fe600000418ff */
[----:B------:R-:W-:Y:S05]  /*13ec0*/  LDSM.16.M88.4 R100, [R200+0xa800] ;  /* 0x00a80000c864783b */ /* 0x000fea0000000200 */
[C---:B------:R-:W-:Y:S08]  /*13ed0*/  HMMA.16816.F32.BF16 R32, R64.reuse, R44, RZ ;  /* 0x0000002c4020723c */ /* 0x040ff000000418ff */
[C---:B----4-:R-:W-:Y:S01]  /*13ee0*/  HMMA.16816.F32.BF16 R84, R64.reuse, R80, RZ ;  /* 0x000000504054723c */ /* 0x050fe200000418ff */
[----:B------:R-:W-:Y:S01]  /*13ef0*/  IMAD.IADD R191, R3, 0x1, R198 ;  /* 0x0000000103bf7824 */ /* 0x000fe200078e02c6 */
[----:B------:R-:W-:Y:S04]  /*13f00*/  LDSM.16.M88.4 R96, [R196+0x2000] ;  /* 0x00200000c460783b */ /* 0x000fe80000000200 */
[----:B------:R-:W-:Y:S02]  /*13f10*/  LDSM.16.M88.4 R88, [R191] ;  /* 0x00000000bf58783b */ /* 0x000fe40000000200 */
[C---:B------:R-:W-:Y:S02]  /*13f20*/  HMMA.16816.F32.BF16 R12, R64.reuse, R14, RZ ;  /* 0x0000000e400c723c */ /* 0x040fe400000418ff */
[----:B------:R-:W-:Y:S06]  /*13f30*/  LDSM.16.M88.4 R104, [R191+0x2800] ;  /* 0x00280000bf68783b */ /* 0x000fec0000000200 */
[C---:B------:R-:W-:Y:S08]  /*13f40*/  HMMA.16816.F32.BF16 R44, R64.reuse, R46, RZ ;  /* 0x0000002e402c723c */ /* 0x040ff000000418ff */
[----:B------:R-:W-:Y:S08]  /*13f50*/  HMMA.16816.F32.BF16 R80, R64, R82, RZ ;  /* 0x000000524050723c */ /* 0x000ff000000418ff */
[C---:B------:R-:W-:Y:S08]  /*13f60*/  HMMA.16816.F32.BF16 R20, R36.reuse, R60, R20 ;  /* 0x0000003c2414723c */ /* 0x040ff00000041814 */
[----:B------:R-:W-:Y:S01]  /*13f70*/  HMMA.16816.F32.BF16 R12, R36, R62, R12 ;  /* 0x0000003e240c723c */ /* 0x000fe2000004180c */
[----:B------:R-:W-:Y:S07]  /*13f80*/  LDSM.16.M88.4 R60, [R191+0x800] ;  /* 0x00080000bf3c783b */ /* 0x000fee0000000200 */
[C---:B------:R-:W-:Y:S08]  /*13f90*/  HMMA.16816.F32.BF16 R76, R64.reuse, R28, RZ ;  /* 0x0000001c404c723c */ /* 0x040ff000000418ff */
[----:B------:R-:W-:Y:S01]  /*13fa0*/  HMMA.16816.F32.BF16 R64, R64, R30, RZ ;  /* 0x0000001e4040723c */ /* 0x000fe200000418ff */
[----:B------:R-:W1:Y:S07]  /*13fb0*/  LDSM.16.M88.4 R28, [R195+0x6800] ;  /* 0x00680000c31c783b */ /* 0x000e6e0000000200 */
[C---:B------:R-:W-:Y:S08]  /*13fc0*/  HMMA.16816.F32.BF16 R32, R36.reuse, R8, R32 ;  /* 0x000000082420723c */ /* 0x040ff00000041820 */
[C---:B------:R-:W-:Y:S01]  /*13fd0*/  HMMA.16816.F32.BF16 R44, R36.reuse, R10, R44 ;  /* 0x0000000a242c723c */ /* 0x040fe2000004182c */
[----:B------:R-:W4:Y:S07]  /*13fe0*/  LDSM.16.M88.4 R8, [R195+0x7000] ;  /* 0x00700000c308783b */ /* 0x000f2e0000000200 */
[C---:B---3--:R-:W-:Y:S08]  /*13ff0*/  HMMA.16816.F32.BF16 R84, R36.reuse, R48, R84 ;  /* 0x000000302454723c */ /* 0x048ff00000041854 */
[----:B------:R-:W-:Y:S01]  /*14000*/  HMMA.16816.F32.BF16 R80, R36, R50, R80 ;  /* 0x000000322450723c */ /* 0x000fe20000041850 */
[----:B------:R-:W3:Y:S07]  /*14010*/  LDSM.16.M88.4 R48, [R195+0x7800] ;  /* 0x00780000c330783b */ /* 0x000eee0000000200 */
[C---:B------:R-:W-:Y:S08]  /*14020*/  HMMA.16816.F32.BF16 R20, R4.reuse, R24, R20 ;  /* 0x000000180414723c */ /* 0x040ff00000041814 */
[----:B------:R-:W-:Y:S01]  /*14030*/  HMMA.16816.F32.BF16 R12, R4, R26, R12 ;  /* 0x0000001a040c723c */ /* 0x000fe2000004180c */
[----:B------:R-:W3:Y:S07]  /*14040*/  LDSM.16.M88.4 R24, [R196] ;  /* 0x00000000c418783b */ /* 0x000eee0000000200 */
[C---:B------:R-:W-:Y:S08]  /*14050*/  HMMA.16816.F32.BF16 R76, R36.reuse, R40, R76 ;  /* 0x00000028244c723c */ /* 0x040ff0000004184c */
[----:B------:R-:W-:Y:S01]  /*14060*/  HMMA.16816.F32.BF16 R64, R36, R42, R64 ;  /* 0x0000002a2440723c */ /* 0x000fe20000041840 */
[----:B------:R-:W3:Y:S04]  /*14070*/  LDSM.16.M88.4 R40, [R191+0x1000] ;  /* 0x00100000bf28783b */ /* 0x000ee80000000200 */
[----:B------:R-:W-:Y:S03]  /*14080*/  LDSM.16.M88.4 R36, [R201+0x2000] ;  /* 0x00200000c924783b */ /* 0x000fe60000000200 */
[C---:B-1----:R-:W-:Y:S08]  /*14090*/  HMMA.16816.F32.BF16 R32, R4.reuse, R28, R32 ;  /* 0x0000001c0420723c */ /* 0x042ff00000041820 */
[C---:B------:R-:W-:Y:S01]  /*140a0*/  HMMA.16816.F32.BF16 R44, R4.reuse, R30, R44 ;  /* 0x0000001e042c723c */ /* 0x040fe2000004182c */
[----:B------:R-:W-:Y:S07]  /*140b0*/  LDSM.16.M88.4 R28, [R191+0x1800] ;  /* 0x00180000bf1c783b */ /* 0x000fee0000000200 */
[C---:B----4-:R-:W-:Y:S08]  /*140c0*/  HMMA.16816.F32.BF16 R84, R4.reuse, R8, R84 ;  /* 0x000000080454723c */ /* 0x050ff00000041854 */
[C---:B------:R-:W-:Y:S01]  /*140d0*/  HMMA.16816.F32.BF16 R80, R4.reuse, R10, R80 ;  /* 0x0000000a0450723c */ /* 0x040fe20000041850 */
[----:B------:R-:W1:Y:S07]  /*140e0*/  LDSM.16.M88.4 R8, [R200+0x8000] ;  /* 0x00800000c808783b */ /* 0x000e6e0000000200 */
[C---:B---3--:R-:W-:Y:S08]  /*140f0*/  HMMA.16816.F32.BF16 R76, R4.reuse, R48, R76 ;  /* 0x00000030044c723c */ /* 0x048ff0000004184c */
        /* <DEDUP_REMOVED lines=8> */
[----:B------:R-:W-:Y:S07]  /*14180*/  LDSM.16.M88.4 R60, [R200+0x9800] ;  /* 0x00980000c83c783b */ /* 0x000fee0000000200 */
[C---:B------:R-:W-:Y:S08]  /*14190*/  HMMA.16816.F32.BF16 R84, R24.reuse, R40, R84 ;  /* 0x000000281854723c */ /* 0x040ff00000041854 */
[----:B------:R-:W-:Y:S01]  /*141a0*/  HMMA.16816.F32.BF16 R80, R24, R42, R80 ;  /* 0x0000002a1850723c */ /* 0x000fe20000041850 */
[----:B------:R-:W4:Y:S07]  /*141b0*/  LDSM.16.M88.4 R40, [R199+0x2000] ;  /* 0x00200000c728783b */ /* 0x000f2e0000000200 */
[C---:B-1----:R-:W-:Y:S08]  /*141c0*/  HMMA.16816.F32.BF16 R20, R36.reuse, R8, R20 ;  /* 0x000000082414723c */ /* 0x042ff00000041814 */
[C---:B------:R-:W-:Y:S01]  /*141d0*/  HMMA.16816.F32.BF16 R12, R36.reuse, R10, R12 ;  /* 0x0000000a240c723c */ /* 0x040fe2000004180c */
[----:B------:R-:W-:Y:S07]  /*141e0*/  LDSM.16.M88.4 R8, [R195+0x8000] ;  /* 0x00800000c308783b */ /* 0x000fee0000000200 */
[C---:B---3--:R-:W-:Y:S08]  /*141f0*/  HMMA.16816.F32.BF16 R32, R36.reuse, R4, R32 ;  /* 0x000000042420723c */ /* 0x048ff00000041820 */
[----:B------:R-:W-:Y:S01]  /*14200*/  HMMA.16816.F32.BF16 R44, R36, R6, R44 ;  /* 0x00000006242c723c */ /* 0x000fe2000004182c */
[----:B------:R-:W1:Y:S07]  /*14210*/  LDSM.16.M88.4 R4, [R197+0x2000] ;  /* 0x00200000c504783b */ /* 0x000e6e0000000200 */
[C---:B------:R-:W-:Y:S08]  /*14220*/  HMMA.16816.F32.BF16 R76, R24.reuse, R28, R76 ;  /* 0x0000001c184c723c */ /* 0x040ff0000004184c */
[----:B------:R-:W-:Y:S01]  /*14230*/  HMMA.16816.F32.BF16 R64, R24, R30, R64 ;  /* 0x0000001e1840723c */ /* 0x000fe20000041840 */
[----:B------:R-:W3:Y:S04]  /*14240*/  LDSM.16.M88.4 R28, [R198+0x2800] ;  /* 0x00280000c61c783b */ /* 0x000ee80000000200 */
[----:B------:R-:W2:Y:S03]  /*14250*/  LDSM.16.M88.4 R24, [R198+0x3000] ;  /* 0x00300000c618783b */ /* 0x000ea60000000200 */
[C---:B----4-:R-:W-:Y:S08]  /*14260*/  HMMA.16816.F32.BF16 R20, R40.reuse, R92, R20 ;  /* 0x0000005c2814723c */ /* 0x050ff00000041814 */
[----:B------:R-:W-:Y:S01]  /*14270*/  HMMA.16816.F32.BF16 R12, R40, R94, R12 ;  /* 0x0000005e280c723c */ /* 0x000fe2000004180c */
[----:B------:R-:W-:Y:S07]  /*14280*/  LDSM.16.M88.4 R92, [R191+0x3000] ;  /* 0x00300000bf5c783b */ /* 0x000fee0000000200 */
        /* <DEDUP_REMOVED lines=8> */
[----:B------:R-:W-:Y:S04]  /*14310*/  LDSM.16.M88.4 R60, [R201+0x4000] ;  /* 0x00400000c93c783b */ /* 0x000fe80000000200 */
[----:B------:R-:W1:Y:S03]  /*14320*/  LDSM.16.M88.4 R36, [R200+0xa000] ;  /* 0x00a00000c824783b */ /* 0x000e660000000200 */
[C---:B---3--:R-:W-:Y:S08]  /*14330*/  HMMA.16816.F32.BF16 R32, R40.reuse, R28, R32 ;  /* 0x0000001c2820723c */ /* 0x048ff00000041820 */
[C---:B------:R-:W-:Y:S01]  /*14340*/  HMMA.16816.F32.BF16 R44, R40.reuse, R30, R44 ;  /* 0x0000001e282c723c */ /* 0x040fe2000004182c */
[----:B------:R-:W3:Y:S07]  /*14350*/  LDSM.16.M88.4 R28, [R195+0x8800] ;  /* 0x00880000c31c783b */ /* 0x000eee0000000200 */
[C---:B--2---:R-:W-:Y:S08]  /*14360*/  HMMA.16816.F32.BF16 R84, R40.reuse, R24, R84 ;  /* 0x000000182854723c */ /* 0x044ff00000041854 */
[----:B------:R-:W-:Y:S01]  /*14370*/  HMMA.16816.F32.BF16 R80, R40, R26, R80 ;  /* 0x0000001a2850723c */ /* 0x000fe20000041850 */
[----:B------:R-:W2:Y:S07]  /*14380*/  LDSM.16.M88.4 R24, [R195+0x9000] ;  /* 0x00900000c318783b */ /* 0x000eae0000000200 */
[C---:B------:R-:W-:Y:S08]  /*14390*/  HMMA.16816.F32.BF16 R20, R96.reuse, R88, R20 ;  /* 0x000000586014723c */ /* 0x040ff00000041814 */
[----:B------:R-:W-:Y:S01]  /*143a0*/  HMMA.16816.F32.BF16 R12, R96, R90, R12 ;  /* 0x0000005a600c723c */ /* 0x000fe2000004180c */
[----:B------:R-:W-:Y:S07]  /*143b0*/  LDSM.16.M88.4 R88, [R191+0x3800] ;  /* 0x00380000bf58783b */ /* 0x000fee0000000200 */
[C---:B----4-:R-:W-:Y:S08]  /*143c0*/  HMMA.16816.F32.BF16 R76, R40.reuse, R48, R76 ;  /* 0x00000030284c723c */ /* 0x050ff0000004184c */
[----:B------:R-:W-:Y:S01]  /*143d0*/  HMMA.16816.F32.BF16 R64, R40, R50, R64 ;  /* 0x000000322840723c */ /* 0x000fe20000041840 */
[----:B------:R-:W-:Y:S04]  /*143e0*/  LDSM.16.M88.4 R40, [R199+0x4000] ;  /* 0x00400000c728783b */ /* 0x000fe80000000200 */
[----:B------:R-:W4:Y:S03]  /*143f0*/  LDSM.16.M88.4 R48, [R198+0x4000] ;  /* 0x00400000c630783b */ /* 0x000f260000000200 */
[C---:B-1----:R-:W-:Y:S08]  /*14400*/  HMMA.16816.F32.BF16 R20, R60.reuse, R36, R20 ;  /* 0x000000243c14723c */ /* 0x042ff00000041814 */
[----:B------:R-:W-:Y:S01]  /*14410*/  HMMA.16816.F32.BF16 R12, R60, R38, R12 ;  /* 0x000000263c0c723c */ /* 0x000fe2000004180c */
[----:B------:R-:W-:Y:S07]  /*14420*/  LDSM.16.M88.4 R36, [R198+0x4800] ;  /* 0x00480000c624783b */ /* 0x000fee0000000200 */
[C---:B---3--:R-:W-:Y:S08]  /*14430*/  HMMA.16816.F32.BF16 R32, R4.reuse, R28, R32 ;  /* 0x0000001c0420723c */ /* 0x048ff00000041820 */
[C---:B------:R-:W-:Y:S01]  /*14440*/  HMMA.16816.F32.BF16 R44, R4.reuse, R30, R44 ;  /* 0x0000001e042c723c */ /* 0x040fe2000004182c */
[----:B------:R-:W-:Y:S07]  /*14450*/  LDSM.16.M88.4 R28, [R197+0x4000] ;  /* 0x00400000c51c783b */ /* 0x000fee0000000200 */
[C---:B--2---:R-:W-:Y:S08]  /*14460*/  HMMA.16816.F32.BF16 R84, R4.reuse, R24, R84 ;  /* 0x000000180454723c */ /* 0x044ff00000041854 */
[----:B------:R-:W-:Y:S01]  /*14470*/  HMMA.16816.F32.BF16 R80, R4, R26, R80 ;  /* 0x0000001a0450723c */ /* 0x000fe20000041850 */
[----:B------:R-:W1:Y:S07]  /*14480*/  LDSM.16.M88.4 R24, [R195+0xa000] ;  /* 0x00a00000c318783b */ /* 0x000e6e0000000200 */
[C---:B----4-:R-:W-:Y:S08]  /*14490*/  HMMA.16816.F32.BF16 R20, R40.reuse, R48, R20 ;  /* 0x000000302814723c */ /* 0x050ff00000041814 */
        /* <DEDUP_REMOVED lines=21> */
[-C--:B------:R-:W-:Y:S01]  /*145f0*/  FMUL.FTZ R3, R20, R52.reuse ;  /* 0x0000003414037220 */ /* 0x080fe20000410000 */
[----:B------:R-:W-:Y:S01]  /*14600*/  LDSM.16.M88.4 R4, [R195+0xb000] ;  /* 0x00b00000c304783b */ /* 0x000fe20000000200 */
[----:B------:R-:W-:-:S05]  /*14610*/  FMUL.FTZ R48, R21, R52 ;  /* 0x0000003415307220 */ /* 0x000fca0000410000 */
[----:B------:R-:W-:Y:S08]  /*14620*/  HMMA.16816.F32.BF16 R80, R60, R50, R80 ;  /* 0x000000323c50723c */ /* 0x000ff00000041850 */
[----:B-1----:R-:W-:Y:S07]  /*14630*/  HMMA.16816.F32.BF16 R104, R40, R24, R104 ;  /* 0x000000182868723c */ /* 0x002fee0000041868 */
[----:B------:R-:W-:-:S02]  /*14640*/  FMUL.FTZ R24, R22, R52 ;  /* 0x0000003416187220 */ /* 0x000fc40000410000 */
[-C--:B------:R-:W-:Y:S02]  /*14650*/  FMUL.FTZ R25, R23, R52.reuse ;  /* 0x0000003417197220 */ /* 0x080fe40000410000 */
[----:B------:R-:W1:Y:S01]  /*14660*/  LDSM.16.M88.4 R20, [R198+0x5800] ;  /* 0x00580000c614783b */ /* 0x000e620000000200 */
[----:B------:R-:W-:Y:S01]  /*14670*/  HMMA.16816.F32.BF16 R32, R60, R100, R32 ;  /* 0x000000643c20723c */ /* 0x000fe20000041820 */
[----:B------:R-:W-:-:S07]  /*14680*/  FMUL.FTZ R12, R12, R52 ;  /* 0x000000340c0c7220 */ /* 0x000fce0000410000 */
[C---:B------:R-:W-:Y:S01]  /*14690*/  HMMA.16816.F32.BF16 R44, R60.reuse, R102, R44 ;  /* 0x000000663c2c723c */ /* 0x040fe2000004182c */
[----:B------:R2:W3:Y:S07]  /*146a0*/  MUFU.TANH R49, R12 ;  /* 0x0000000c00317308 */ /* 0x0004ee0000002400 */
[----:B----4-:R-:W-:Y:S01]  /*146b0*/  HMMA.16816.F32.BF16 R76, R60, R92, R76 ;  /* 0x0000005c3c4c723c */ /* 0x010fe2000004184c */
[----:B------:R-:W-:-:S07]  /*146c0*/  FMUL.FTZ R50, R13, R52 ;  /* 0x000000340d327220 */ /* 0x000fce0000410000 */
[----:B------:R-:W-:Y:S08]  /*146d0*/  HMMA.16816.F32.BF16 R88, R60, R94, R88 ;  /* 0x0000005e3c58723c */ /* 0x000ff00000041858 */
[----:B------:R-:W-:Y:S07]  /*146e0*/  HMMA.16816.F32.BF16 R80, R40, R26, R80 ;  /* 0x0000001a2850723c */ /* 0x000fee0000041850 */
[----:B------:R-:W-:-:S02]  /*146f0*/  FMUL.FTZ R26, R14, R52 ;  /* 0x000000340e1a7220 */ /* 0x000fc40000410000 */
[----:B------:R-:W-:Y:S02]  /*14700*/  FMUL.FTZ R27, R15, R52 ;  /* 0x000000340f1b7220 */ /* 0x000fe40000410000 */
[----:B--2---:R-:W2:Y:S01]  /*14710*/  LDSM.16.M88.4 R12, [R195+0xb800] ;  /* 0x00b80000c30c783b */ /* 0x004ea20000000200 */
[C---:B------:R-:W-:Y:S08]  /*14720*/  HMMA.16816.F32.BF16 R32, R40.reuse, R36, R32 ;  /* 0x000000242820723c */ /* 0x040ff00000041820 */
[C---:B------:R-:W-:Y:S01]  /*14730*/  HMMA.16816.F32.BF16 R44, R40.reuse, R38, R44 ;  /* 0x00000026282c723c */ /* 0x040fe2000004182c */
[----:B------:R-:W4:Y:S07]  /*14740*/  LDSM.16.M88.4 R36, [R191+0x5000] ;  /* 0x00500000bf24783b */ /* 0x000f2e0000000200 */
[C---:B-1----:R-:W-:Y:S08]  /*14750*/  HMMA.16816.F32.BF16 R76, R40.reuse, R20, R76 ;  /* 0x00000014284c723c */ /* 0x042ff0000004184c */
[----:B------:R-:W-:Y:S08]  /*14760*/  HMMA.16816.F32.BF16 R88, R40, R22, R88 ;  /* 0x000000162858723c */ /* 0x000ff00000041858 */
[C---:B------:R-:W-:Y:S08]  /*14770*/  HMMA.16816.F32.BF16 R104, R28.reuse, R4, R104 ;  /* 0x000000041c68723c */ /* 0x040ff00000041868 */
[----:B------:R-:W-:Y:S01]  /*14780*/  HMMA.16816.F32.BF16 R80, R28, R6, R80 ;  /* 0x000000061c50723c */ /* 0x000fe20000041850 */
[----:B------:R-:W1:Y:S01]  /*14790*/  LDSM.16.M88.4 R4, [R191+0x5800] ;  /* 0x00580000bf04783b */ /* 0x000e620000000200 */
[----:B------:R-:W-:Y:S01]  /*147a0*/  ISETP.GT.AND P5, PT, R223, R210, PT ;  /* 0x000000d2df00720c */ /* 0x000fe20003fa4270 */
[----:B------:R-:W1:Y:S01]  /*147b0*/  MUFU.TANH R3, R3 ;  /* 0x0000000300037308 */ /* 0x000e620000002400 */
[----:B------:R-:W-:Y:S01]  /*147c0*/  IADD3 R16, -R16, R68, -R217 ;  /* 0x0000004410107210 */ /* 0x000fe20007ffe9d9 */
[----:B------:R-:W-:-:S04]  /*147d0*/  DEPBAR.LE SB0, 0x0 ;  /* 0x000080000000791a */ /* 0x000fc80000000000 */
[C---:B------:R-:W-:Y:S08]  /*147e0*/  HMMA.16816.F32.BF16 R32, R28.reuse, R84, R32 ;  /* 0x000000541c20723c */ /* 0x040ff00000041820 */
[C---:B------:R-:W-:Y:S08]  /*147f0*/  HMMA.16816.F32.BF16 R44, R28.reuse, R86, R44 ;  /* 0x000000561c2c723c */ /* 0x040ff0000004182c */
[C---:B--2---:R-:W-:Y:S08]  /*14800*/  HMMA.16816.F32.BF16 R76, R28.reuse, R12, R76 ;  /* 0x0000000c1c4c723c */ /* 0x044ff0000004184c */
[----:B------:R-:W-:Y:S08]  /*14810*/  HMMA.16816.F32.BF16 R88, R28, R14, R88 ;  /* 0x0000000e1c58723c */ /* 0x000ff00000041858 */
[C---:B------:R-:W-:Y:S08]  /*14820*/  HMMA.16816.F32.BF16 R32, R8.reuse, R64, R32 ;  /* 0x000000400820723c */ /* 0x040ff00000041820 */
[C---:B------:R-:W-:Y:S08]  /*14830*/  HMMA.16816.F32.BF16 R44, R8.reuse, R66, R44 ;  /* 0x00000042082c723c */ /* 0x040ff0000004182c */
[C---:B----4-:R-:W-:Y:S08]  /*14840*/  HMMA.16816.F32.BF16 R104, R8.reuse, R36, R104 ;  /* 0x000000240868723c */ /* 0x050ff00000041868 */
[C---:B------:R-:W-:Y:S08]  /*14850*/  HMMA.16816.F32.BF16 R80, R8.reuse, R38, R80 ;  /* 0x000000260850723c */ /* 0x040ff00000041850 */
[C---:B-1----:R-:W-:Y:S08]  /*14860*/  HMMA.16816.F32.BF16 R76, R8.reuse, R4, R76 ;  /* 0x00000004084c723c */ /* 0x042ff0000004184c */
[----:B------:R-:W-:Y:S01]  /*14870*/  HMMA.16816.F32.BF16 R88, R8, R6, R88 ;  /* 0x000000060858723c */ /* 0x000fe20000041858 */
[----:B------:R-:W-:-:S02]  /*14880*/  FMUL.FTZ R20, R34, R52 ;  /* 0x0000003422147220 */ /* 0x000fc40000410000 */
[-C--:B------:R-:W-:Y:S02]  /*14890*/  FMUL.FTZ R21, R35, R52.reuse ;  /* 0x0000003423157220 */ /* 0x080fe40000410000 */
[-C--:B------:R-:W-:Y:S02]  /*148a0*/  FMUL.FTZ R32, R32, R52.reuse ;  /* 0x0000003420207220 */ /* 0x080fe40000410000 */
[----:B------:R-:W-:Y:S01]  /*148b0*/  LEA R7, R70, R53, 0x4 ;  /* 0x0000003546077211 */ /* 0x000fe200078e20ff */
[-C--:B------:R-:W-:Y:S02]  /*148c0*/  FMUL.FTZ R33, R33, R52.reuse ;  /* 0x0000003421217220 */ /* 0x080fe40000410000 */
[-C--:B------:R-:W-:Y:S02]  /*148d0*/  FMUL.FTZ R35, R44, R52.reuse ;  /* 0x000000342c237220 */ /* 0x080fe40000410000 */
[-C--:B------:R-:W-:Y:S02]  /*148e0*/  FMUL.FTZ R34, R45, R52.reuse ;  /* 0x000000342d227220 */ /* 0x080fe40000410000 */
[----:B------:R-:W-:-:S02]  /*148f0*/  FMUL.FTZ R22, R46, R52 ;  /* 0x000000342e167220 */ /* 0x000fc40000410000 */
[-C--:B------:R-:W-:Y:S02]  /*14900*/  FMUL.FTZ R12, R47, R52.reuse ;  /* 0x000000342f0c7220 */ /* 0x080fe40000410000 */
[-C--:B------:R-:W-:Y:S02]  /*14910*/  FMUL.FTZ R104, R104, R52.reuse ;  /* 0x0000003468687220 */ /* 0x080fe40000410000 */
        /* <DEDUP_REMOVED lines=14> */
[----:B------:R-:W-:Y:S01]  /*14a00*/  FMUL.FTZ R91, R91, R52 ;  /* 0x000000345b5b7220 */ /* 0x000fe20000410000 */
[----:B------:R-:W-:Y:S01]  /*14a10*/  IADD3 R5, R68, 0x1, -R217 ;  /* 0x0000000144057810 */ /* 0x000fe20007ffe8d9 */
[----:B------:R-:W-:Y:S01]  /*14a20*/  IMAD.IADD R7, R72, 0x1, R7 ;  /* 0x0000000148077824 */ /* 0x000fe200078e0207 */
[----:B------:R-:W1:Y:S02]  /*14a30*/  MUFU.TANH R48, R48 ;  /* 0x0000003000307308 */ /* 0x000e640000002400 */
[----:B------:R-:W-:-:S02]  /*14a40*/  IADD3 R2, R2, R5, RZ ;  /* 0x0000000502027210 */ /* 0x000fc40007ffe0ff */
[----:B------:R-:W-:-:S04]  /*14a50*/  IADD3 R225, R7, 0x8, RZ ;  /* 0x0000000807e17810 */ /* 0x000fc80007ffe0ff */
[----:B------:R-:W2:Y:S01]  /*14a60*/  MUFU.TANH R24, R24 ;  /* 0x0000001800187308 */ /* 0x000ea20000002400 */
[----:B------:R-:W-:-:S07]  /*14a70*/  IADD3 R227, R7, R16, RZ ;  /* 0x0000001007e37210 */ /* 0x000fce0007ffe0ff */
[----:B------:R-:W4:Y:S01]  /*14a80*/  MUFU.TANH R25, R25 ;  /* 0x0000001900197308 */ /* 0x000f220000002400 */
[----:B------:R-:W-:-:S07]  /*14a90*/  IMAD.IADD R7, R7, 0x1, R2 ;  /* 0x0000000107077824 */ /* 0x000fce00078e0202 */
[----:B------:R-:W1:Y:S01]  /*14aa0*/  MUFU.TANH R50, R50 ;  /* 0x0000003200327308 */ /* 0x000e620000002400 */
[----:B------:R-:W-:-:S07]  /*14ab0*/  IADD3 R5, R2, R225, RZ ;  /* 0x000000e102057210 */ /* 0x000fce0007ffe0ff */
[----:B------:R-:W1:Y:S08]  /*14ac0*/  MUFU.TANH R26, R26 ;  /* 0x0000001a001a7308 */ /* 0x000e700000002400 */
        /* <DEDUP_REMOVED lines=25> */
[----:B------:R-:W-:Y:S01]  /*14c60*/  IADD3 R225, R16, R225, RZ ;  /* 0x000000e110e17210 */ /* 0x000fe20007ffe0ff */
[----:B------:R-:W-:Y:S01]  /*14c70*/  BSSY B1, `(.L_x_2708) ;  /* 0x00000b6000017945 */ /* 0x000fe20003800000 */
[----:B------:R-:W-:-:S02]  /*14c80*/  ISETP.NE.U32.AND P0, PT, R220, RZ, PT ;  /* 0x000000ffdc00720c */ /* 0x000fc40003f05070 */
[-C--:B------:R-:W-:Y:S02]  /*14c90*/  IMNMX R226, R7, R68.reuse, PT ;  /* 0x0000004407e27217 */ /* 0x080fe40003800200 */
[----:B------:R-:W-:Y:S02]  /*14ca0*/  IMNMX R224, R5, R68, PT ;  /* 0x0000004405e07217 */ /* 0x000fe40003800200 */
[----:B------:R-:W-:Y:S02]  /*14cb0*/  ISETP.NE.AND.EX P0, PT, R221, RZ, PT, P0 ;  /* 0x000000ffdd00720c */ /* 0x000fe40003f05300 */
[----:B------:R-:W-:Y:S02]  /*14cc0*/  IMNMX R227, RZ, R227, !PT ;  /* 0x000000e3ffe37217 */ /* 0x000fe40007800200 */
[----:B------:R-:W-:Y:S02]  /*14cd0*/  IMNMX R225, RZ, R225, !PT ;  /* 0x000000e1ffe17217 */ /* 0x000fe40007800200 */
        /* <DEDUP_REMOVED lines=10> */
[----:B------:R-:W-:Y:S01]  /*14d80*/  IADD3 R135, R198, 0x5800, RZ ;  /* 0x00005800c6877810 */ /* 0x000fe20007ffe0ff */
[----:B------:R-:W-:Y:S06]  /*14d90*/  BAR.SYNC.DEFER_BLOCKING 0x0 ;  /* 0x0000000000007b1d */ /* 0x000fec0000010000 */
[----:B------:R-:W-:Y:S05]  /*14da0*/  @!P5 BRA `(.L_x_2709) ;  /* 0x00000a200000d947 */ /* 0x000fea0003800000 */
[----:B-1234-:R-:W-:Y:S01]  /*14db0*/  BSSY B0, `(.L_x_2710) ;  /* 0x0000041000007945 */ /* 0x01efe20003800000 */
        /* <DEDUP_REMOVED lines=33> */
[----:B------:R-:W-:-:S03]  /*14fd0*/  ISETP.NE.AND P2, PT, R4, RZ, PT ;  /* 0x000000ff0400720c */ /* 0x000fc60003f45270 */
[----:B------:R-:W-:Y:S02]  /*14fe0*/  @P4 IADD3 R8, R8, 0x1, RZ ;  /* 0x0000000108084810 */ /* 0x000fe40007ffe0ff */
[----:B------:R-:W-:-:S03]  /*14ff0*/  @P6 IADD3 R10, R10, 0x1, RZ ;  /* 0x000000010a0a6810 */ /* 0x000fc60007ffe0ff */
[----:B------:R-:W-:-:S03]  /*15000*/  @!P1 IMAD.MOV R8, RZ, RZ, -R8 ;  /* 0x000000ffff089224 */ /* 0x000fc600078e0a08 */
[----:B------:R-:W-:Y:S02]  /*15010*/  @!P3 IMAD.MOV R10, RZ, RZ, -R10 ;  /* 0x000000ffff0ab224 */ /* 0x000fe400078e0a0a */
[C---:B------:R-:W-:Y:S02]  /*15020*/  SEL R2, R5.reuse, R8, !P2 ;  /* 0x0000000805027207 */ /* 0x040fe40005000000 */
[----:B------:R-:W2:Y:S01]  /*15030*/  LD.E.64 R8, [R18.64+0x38] ;  /* 0x0000380612087980 */ /* 0x000ea2000c101b00 */
[----:B------:R-:W-:Y:S02]  /*15040*/  SEL R5, R5, R10, !P2 ;  /* 0x0000000a05057207 */ /* 0x000fe40005000000 */
[--C-:B------:R-:W-:Y:S01]  /*15050*/  IMAD.WIDE R30, R2, 0x4, R220.reuse ;  /* 0x00000004021e7825 */ /* 0x100fe200078e02dc */
[----:B------:R-:W3:Y:S03]  /*15060*/  LD.E.64 R10, [R18.64+0x20] ;  /* 0x00002006120a7980 */ /* 0x000ee6000c101b00 */
[C---:B------:R-:W-:Y:S01]  /*15070*/  IMAD.WIDE R28, R5.reuse, 0x4, R220 ;  /* 0x00000004051c7825 */ /* 0x040fe200078e02dc */
[----:B------:R-:W4:Y:S04]  /*15080*/  LD.E R6, [R30.64] ;  /* 0x000000061e067980 */ /* 0x000f28000c101900 */
[----:B------:R-:W4:Y:S01]  /*15090*/  LD.E R7, [R28.64] ;  /* 0x000000061c077980 */ /* 0x000f22000c101900 */
[----:B------:R-:W-:-:S05]  /*150a0*/  IADD3 R5, R5, -R2, RZ ;  /* 0x8000000205057210 */ /* 0x000fca0007ffe0ff */
[----:B------:R-:W-:-:S05]  /*150b0*/  IMAD R4, R4, R5, -0x40 ;  /* 0xffffffc004047424 */ /* 0x000fca00078e0205 */
[----:B------:R-:W-:Y:S01]  /*150c0*/  SHF.R.S32.HI R5, RZ, 0x1f, R4 ;  /* 0x0000001fff057819 */ /* 0x000fe20000011404 */
[-C--:B--2---:R-:W-:Y:S02]  /*150d0*/  IMAD R2, R9, R4.reuse, RZ ;  /* 0x0000000409027224 */ /* 0x084fe400078e02ff */
[----:B------:R-:W-:-:S04]  /*150e0*/  IMAD.WIDE.U32 R14, R8, R4, RZ ;  /* 0x00000004080e7225 */ /* 0x000fc800078e00ff */
[----:B------:R-:W-:Y:S02]  /*150f0*/  IMAD R2, R8, R5, R2 ;  /* 0x0000000508027224 */ /* 0x000fe400078e0202 */
[----:B----4-:R-:W-:Y:S02]  /*15100*/  IMAD.IADD R7, R6, 0x1, -R7 ;  /* 0x0000000106077824 */ /* 0x010fe400078e0a07 */
[----:B------:R-:W-:Y:S02]  /*15110*/  IMAD.IADD R15, R15, 0x1, R2 ;  /* 0x000000010f0f7824 */ /* 0x000fe400078e0202 */
[----:B---3--:R-:W-:Y:S01]  /*15120*/  IMAD R5, R11, R7, RZ ;  /* 0x000000070b057224 */ /* 0x008fe200078e02ff */
[----:B------:R-:W-:-:S05]  /*15130*/  SHF.R.S32.HI R4, RZ, 0x1f, R7 ;  /* 0x0000001fff047819 */ /* 0x000fca0000011407 */
[----:B------:R-:W-:Y:S02]  /*15140*/  IMAD R4, R10, R4, R5 ;  /* 0x000000040a047224 */ /* 0x000fe400078e0205 */
[----:B------:R-:W-:-:S04]  /*15150*/  IMAD.WIDE.U32 R10, R7, R10, R14 ;  /* 0x0000000a070a7225 */ /* 0x000fc800078e000e */
[----:B------:R-:W-:Y:S01]  /*15160*/  IMAD.MOV.U32 R5, RZ, RZ, R10 ;  /* 0x000000ffff057224 */ /* 0x000fe200078e000a */
[----:B------:R-:W-:Y:S01]  /*15170*/  IADD3 R4, R11, R4, RZ ;  /* 0x000000040b047210 */ /* 0x000fe20007ffe0ff */
[----:B------:R-:W-:Y:S05]  /*15180*/  BRA `(.L_x_2712) ;  /* 0x0000003000007947 */ /* 0x000fea0003800000 */
.L_x_2711:
[----:B------:R-:W2:Y:S02]  /*15190*/  LD.E R5, [R18.64+0x38] ;  /* 0x0000380612057980 */ /* 0x000ea4000c101900 */
[----:B--2---:R-:W-:-:S04]  /*151a0*/  LEA R5, -R5, RZ, 0x6 ;  /* 0x000000ff05057211 */ /* 0x004fc800078e31ff */
[----:B------:R-:W-:Y:S02]  /*151b0*/  SHF.R.S32.HI R4, RZ, 0x1f, R5 ;  /* 0x0000001fff047819 */ /* 0x000fe40000011405 */
.L_x_2712:
[----:B------:R-:W-:Y:S05]  /*151c0*/  BSYNC B0 ;  /* 0x0000000000007941 */ /* 0x000fea0003800000 */
.L_x_2710:
        /* <DEDUP_REMOVED lines=96> */
.L_x_2709:
[----:B-1234-:R-:W-:Y:S05]  /*157d0*/  BSYNC B1 ;  /* 0x0000000000017941 */ /* 0x01efea0003800000 */
.L_x_2708:
[----:B------:R1:W2:Y:S01]  /*157e0*/  LD.E R167, [R18.64+0xdc] ;  /* 0x0000dc0612a77980 */ /* 0x0002a2000c101900 */
[----:B------:R-:W-:-:S02]  /*157f0*/  IMAD.IADD R17, R17, 0x1, R0 ;  /* 0x0000000111117824 */ /* 0x000fc400078e0200 */
[----:B------:R-:W-:-:S03]  /*15800*/  IMAD.SHL.U32 R205, R55, 0x2, RZ ;  /* 0x0000000237cd7824 */ /* 0x000fc600078e00ff */
[CC--:B------:R-:W-:Y:S01]  /*15810*/  ISETP.GE.AND P1, PT, R17.reuse, R227.reuse, PT ;  /* 0x000000e31100720c */ /* 0x0c0fe20003f26270 */
[--C-:B------:R-:W-:Y:S01]  /*15820*/  IMAD R203, R54, 0x2, R205.reuse ;  /* 0x0000000236cb7824 */ /* 0x100fe200078e02cd */
[C---:B------:R-:W-:Y:S01]  /*15830*/  IADD3 R4, R17.reuse, 0x1, RZ ;  /* 0x0000000111047810 */ /* 0x040fe20007ffe0ff */
[----:B------:R-:W-:Y:S01]  /*15840*/  IMAD R204, R56, 0x2, R205 ;  /* 0x0000000238cc7824 */ /* 0x000fe200078e02cd */
[C---:B------:R-:W-:Y:S01]  /*15850*/  ISETP.GE.OR P1, PT, R17.reuse, R226, !P1 ;  /* 0x000000e21100720c */ /* 0x040fe20004f26670 */
[----:B------:R-:W-:Y:S01]  /*15860*/  LDSM.16.MT88.4 R40, [R205+0xe000] ;  /* 0x00e00000cd28783b */ /* 0x000fe20000004200 */
[----:B------:R-:W-:Y:S01]  /*15870*/  IADD3 R2, R17, 0x8, RZ ;  /* 0x0000000811027810 */ /* 0x000fe20007ffe0ff */
[----:B------:R-:W-:Y:S01]  /*15880*/  IMAD R202, R54, 0x2, R204 ;  /* 0x0000000236ca7824 */ /* 0x000fe200078e02cc */
[----:B------:R-:W-:Y:S01]  /*15890*/  FSEL R3, R3, -INF , !P1 ;  /* 0xff80000003037808 */ /* 0x000fe20004800000 */
[----:B------:R-:W-:Y:S01]  /*158a0*/  LDSM.16.MT88.4 R56, [R203+0xe000] ;  /* 0x00e00000cb38783b */ /* 0x000fe20000004200 */
[----:B------:R-:W-:-:S02]  /*158b0*/  ISETP.GE.AND P4, PT, R4, R227, PT ;  /* 0x000000e30400720c */ /* 0x000fc40003f86270 */
[-C--:B------:R-:W-:Y:S01]  /*158c0*/  ISETP.GE.AND P2, PT, R4, R225.reuse, PT ;  /* 0x000000e10400720c */ /* 0x080fe20003f46270 */
[----:B------:R-:W-:Y:S01]  /*158d0*/  LDSM.16.MT88.4 R124, [R205+0xc000] ;  /* 0x00c00000cd7c783b */ /* 0x000fe20000004200 */
[----:B------:R-:W-:Y:S02]  /*158e0*/  ISETP.GE.AND P6, PT, R17, R225, PT ;  /* 0x000000e11100720c */ /* 0x000fe40003fc6270 */
[C---:B------:R-:W-:Y:S01]  /*158f0*/  ISETP.GE.AND P3, PT, R2.reuse, R227, PT ;  /* 0x000000e30200720c */ /* 0x040fe20003f66270 */
[----:B------:R-:W-:Y:S01]  /*15900*/  LDSM.16.MT88.4 R116, [R204+0xc000] ;  /* 0x00c00000cc74783b */ /* 0x000fe20000004200 */
[----:B------:R-:W-:Y:S02]  /*15910*/  ISETP.GE.AND P1, PT, R2, R225, PT ;  /* 0x000000e10200720c */ /* 0x000fe40003f26270 */
[C---:B------:R-:W-:Y:S01]  /*15920*/  ISETP.GE.OR P4, PT, R4.reuse, R226, !P4 ;  /* 0x000000e20400720c */ /* 0x040fe20006786670 */
[----:B------:R-:W-:Y:S01]  /*15930*/  LDSM.16.MT88.4 R108, [R203+0xc000] ;  /* 0x00c00000cb6c783b */ /* 0x000fe20000004200 */
[----:B------:R-:W-:-:S02]  /*15940*/  ISETP.GE.OR P2, PT, R4, R224, !P2 ;  /* 0x000000e00400720c */ /* 0x000fc40005746670 */
[C---:B------:R-:W-:Y:S01]  /*15950*/  ISETP.GE.OR P6, PT, R17.reuse, R224, !P6 ;  /* 0x000000e01100720c */ /* 0x040fe200077c6670 */
[----:B------:R-:W-:Y:S01]  /*15960*/  LDSM.16.MT88.4 R100, [R202+0xc000] ;  /* 0x00c00000ca64783b */ /* 0x000fe20000004200 */
[C---:B------:R-:W-:Y:S02]  /*15970*/  ISETP.GE.OR P3, PT, R2.reuse, R226, !P3 ;  /* 0x000000e20200720c */ /* 0x040fe40005f66670 */
[----:B------:R-:W-:Y:S01]  /*15980*/  ISETP.GE.OR P1, PT, R2, R224, !P1 ;  /* 0x000000e00200720c */ /* 0x000fe20004f26670 */
[----:B------:R-:W-:Y:S01]  /*15990*/  LDSM.16.MT88.4 R64, [R202+0xe000] ;  /* 0x00e00000ca40783b */ /* 0x000fe20000004200 */
[C---:B------:R-:W-:Y:S02]  /*159a0*/  IADD3 R4, R17.reuse, 0x9, RZ ;  /* 0x0000000911047810 */ /* 0x040fe40007ffe0ff */
[----:B------:R-:W-:Y:S01]  /*159b0*/  IADD3 R2, R17, 0x10, RZ ;  /* 0x0000001011027810 */ /* 0x000fe20007ffe0ff */
[----:B------:R-:W-:Y:S01]  /*159c0*/  LDSM.16.MT88.4 R72, [R205+0x10000] ;  /* 0x01000000cd48783b */ /* 0x000fe20000004200 */
[----:B------:R-:W-:-:S02]  /*159d0*/  FSEL R24, R24, -INF , !P6 ;  /* 0xff80000018187808 */ /* 0x000fc40007000000 */
[----:B------:R-:W-:Y:S01]  /*159e0*/  FSEL R48, R48, -INF , !P4 ;  /* 0xff80000030307808 */ /* 0x000fe20006000000 */
[----:B------:R-:W-:Y:S01]  /*159f0*/  LDSM.16.MT88.4 R80, [R204+0x10000] ;  /* 0x01000000cc50783b */ /* 0x000fe20000004200 */
[----:B------:R-:W-:Y:S02]  /*15a00*/  FSEL R25, R25, -INF , !P2 ;  /* 0xff80000019197808 */ /* 0x000fe40005000000 */
[----:B------:R-:W-:Y:S01]  /*15a10*/  FSEL R49, R49, -INF , !P3 ;  /* 0xff80000031317808 */ /* 0x000fe20005800000 */
[----:B------:R-:W-:Y:S01]  /*15a20*/  LDSM.16.MT88.4 R88, [R203+0x10000] ;  /* 0x01000000cb58783b */ /* 0x000fe20000004200 */
[C---:B------:R-:W-:Y:S02]  /*15a30*/  ISETP.GE.AND P6, PT, R4.reuse, R227, PT ;  /* 0x000000e30400720c */ /* 0x040fe40003fc6270 */
[----:B------:R-:W-:Y:S01]  /*15a40*/  ISETP.GE.AND P4, PT, R4, R225, PT ;  /* 0x000000e10400720c */ /* 0x000fe20003f86270 */
[----:B------:R-:W-:Y:S01]  /*15a50*/  LDSM.16.MT88.4 R136, [R204+0xc800] ;  /* 0x00c80000cc88783b */ /* 0x000fe20000004200 */
[----:B------:R-:W-:-:S02]  /*15a60*/  ISETP.GE.AND P2, PT, R2, R227, PT ;  /* 0x000000e30200720c */ /* 0x000fc40003f46270 */
[----:B------:R-:W-:Y:S01]  /*15a70*/  ISETP.GE.AND P3, PT, R2, R225, PT ;  /* 0x000000e10200720c */ /* 0x000fe20003f66270 */
[----:B------:R-:W-:Y:S01]  /*15a80*/  LDSM.16.MT88.4 R28, [R202+0xc800] ;  /* 0x00c80000ca1c783b */ /* 0x000fe20000004200 */
[C---:B------:R-:W-:Y:S02]  /*15a90*/  ISETP.GE.OR P6, PT, R4.reuse, R226, !P6 ;  /* 0x000000e20400720c */ /* 0x040fe400077c6670 */
[----:B------:R-:W-:Y:S02]  /*15aa0*/  ISETP.GE.OR P4, PT, R4, R224, !P4 ;  /* 0x000000e00400720c */ /* 0x000fe40006786670 */
[C---:B------:R-:W-:Y:S02]  /*15ab0*/  ISETP.GE.OR P2, PT, R2.reuse, R226, !P2 ;  /* 0x000000e20200720c */ /* 0x040fe40005746670 */
[----:B------:R-:W-:Y:S02]  /*15ac0*/  ISETP.GE.OR P3, PT, R2, R224, !P3 ;  /* 0x000000e00200720c */ /* 0x000fe40005f66670 */
[----:B------:R-:W-:-:S02]  /*15ad0*/  IADD3 R4, R17, 0x11, RZ ;  /* 0x0000001111047810 */ /* 0x000fc40007ffe0ff */
[----:B------:R-:W-:Y:S02]  /*15ae0*/  IADD3 R2, R17, 0x18, RZ ;  /* 0x0000001811027810 */ /* 0x000fe40007ffe0ff */
[----:B------:R-:W-:Y:S02]  /*15af0*/  FSEL R50, R50, -INF , !P6 ;  /* 0xff80000032327808 */ /* 0x000fe40007000000 */
[----:B------:R-:W-:Y:S02]  /*15b00*/  FSEL R27, R27, -INF , !P4 ;  /* 0xff8000001b1b7808 */ /* 0x000fe40006000000 */
[----:B------:R-:W-:Y:S02]  /*15b10*/  FSEL R6, R32, -INF , !P2 ;  /* 0xff80000020067808 */ /* 0x000fe40005000000 */
[----:B------:R-:W-:Y:S02]  /*15b20*/  ISETP.GE.AND P6, PT, R4, R225, PT ;  /* 0x000000e10400720c */ /* 0x000fe40003fc6270 */
[----:B------:R-:W-:-:S02]  /*15b30*/  ISETP.GE.AND P4, PT, R2, R227, PT ;  /* 0x000000e30200720c */ /* 0x000fc40003f86270 */
[----:B------:R-:W-:Y:S02]  /*15b40*/  ISETP.GE.AND P2, PT, R2, R225, PT ;  /* 0x000000e10200720c */ /* 0x000fe40003f46270 */
[----:B------:R-:W-:Y:S02]  /*15b50*/  FSEL R26, R26, -INF , !P1 ;  /* 0xff8000001a1a7808 */ /* 0x000fe40004800000 */
[----:B------:R-:W-:Y:S02]  /*15b60*/  IADD3 R7, R17, 0x19, RZ ;  /* 0x0000001911077810 */ /* 0x000fe40007ffe0ff */
[C---:B------:R-:W-:Y:S02]  /*15b70*/  ISETP.GE.AND P1, PT, R4.reuse, R227, PT ;  /* 0x000000e30400720c */ /* 0x040fe40003f26270 */
[----:B------:R-:W-:Y:S02]  /*15b80*/  ISETP.GE.OR P6, PT, R4, R224, !P6 ;  /* 0x000000e00400720c */ /* 0x000fe400077c6670 */
[----:B------:R-:W-:-:S02]  /*15b90*/  ISETP.GE.OR P4, PT, R2, R226, !P4 ;  /* 0x000000e20200720c */ /* 0x000fc40006786670 */
[----:B------:R-:W-:Y:S02]  /*15ba0*/  ISETP.GE.OR P2, PT, R2, R224, !P2 ;  /* 0x000000e00200720c */ /* 0x000fe40005746670 */
[----:B------:R-:W-:Y:S02]  /*15bb0*/  IADD3 R2, R17, 0x20, RZ ;  /* 0x0000002011027810 */ /* 0x000fe40007ffe0ff */
[----:B------:R-:W-:Y:S02]  /*15bc0*/  FSEL R11, R20, -INF , !P3 ;  /* 0xff800000140b7808 */ /* 0x000fe40005800000 */
[----:B------:R-:W-:Y:S02]  /*15bd0*/  ISETP.GE.AND P3, PT, R7, R227, PT ;  /* 0x000000e30700720c */ /* 0x000fe40003f66270 */
[----:B------:R-:W-:Y:S02]  /*15be0*/  ISETP.GE.OR P1, PT, R4, R226, !P1 ;  /* 0x000000e20400720c */ /* 0x000fe40004f26670 */
[----:B------:R-:W-:-:S02]  /*15bf0*/  FSEL R10, R21, -INF , !P6 ;  /* 0xff800000150a7808 */ /* 0x000fc40007000000 */
[----:B------:R-:W-:Y:S02]  /*15c00*/  FSEL R4, R35, -INF , !P4 ;  /* 0xff80000023047808 */ /* 0x000fe40006000000 */
[C---:B------:R-:W-:Y:S02]  /*15c10*/  ISETP.GE.AND P6, PT, R2.reuse, R227, PT ;  /* 0x000000e30200720c */ /* 0x040fe40003fc6270 */
[C---:B------:R-:W-:Y:S02]  /*15c20*/  ISETP.GE.AND P4, PT, R2.reuse, R225, PT ;  /* 0x000000e10200720c */ /* 0x040fe40003f86270 */
[-C--:B------:R-:W-:Y:S02]  /*15c30*/  ISETP.GE.OR P3, PT, R7, R226.reuse, !P3 ;  /* 0x000000e20700720c */ /* 0x080fe40005f66670 */
[----:B------:R-:W-:Y:S02]  /*15c40*/  IADD3 R13, R17, 0x21, RZ ;  /* 0x00000021110d7810 */ /* 0x000fe40007ffe0ff */
[----:B------:R-:W-:-:S02]  /*15c50*/  ISETP.GE.OR P6, PT, R2, R226, !P6 ;  /* 0x000000e20200720c */ /* 0x000fc400077c6670 */
[----:B------:R-:W-:Y:S02]  /*15c60*/  ISETP.GE.OR P4, PT, R2, R224, !P4 ;  /* 0x000000e00200720c */ /* 0x000fe40006786670 */
[----:B------:R-:W-:Y:S02]  /*15c70*/  FSEL R9, R22, -INF , !P2 ;  /* 0xff80000016097808 */ /* 0x000fe40005000000 */
[----:B------:R-:W-:Y:S01]  /*15c80*/  FSEL R2, R34, -INF , !P3 ;  /* 0xff80000022027808 */ /* 0x000fe20005800000 */
[----:B------:R-:W-:Y:S01]  /*15c90*/  LDSM.16.MT88.4 R20, [R205+0xc800] ;  /* 0x00c80000cd14783b */ /* 0x000fe20000004200 */
[C---:B------:R-:W-:Y:S02]  /*15ca0*/  ISETP.GE.AND P2, PT, R13.reuse, R227, PT ;  /* 0x000000e30d00720c */ /* 0x040fe40003f46270 */
[----:B------:R-:W-:Y:S02]  /*15cb0*/  ISETP.GE.AND P3, PT, R13, R225, PT ;  /* 0x000000e10d00720c */ /* 0x000fe40003f66270 */
[----:B------:R-:W-:-:S02]  /*15cc0*/  FMNMX.FTZ R14, R3, R48, !PT ;  /* 0x00000030030e7209 */ /* 0x000fc40007810000 */
[C---:B------:R-:W-:Y:S02]  /*15cd0*/  ISETP.GE.OR P2, PT, R13.reuse, R226, !P2 ;  /* 0x000000e20d00720c */ /* 0x040fe40005746670 */
[----:B------:R-:W-:Y:S02]  /*15ce0*/  ISETP.GE.OR P3, PT, R13, R224, !P3 ;  /* 0x000000e00d00720c */ /* 0x000fe40005f66670 */
[----:B------:R-:W-:Y:S02]  /*15cf0*/  FMNMX.FTZ R13, R49, R14, !PT ;  /* 0x0000000e310d7209 */ /* 0x000fe40007810000 */
[----:B------:R-:W-:Y:S02]  /*15d00*/  FSEL R5, R33, -INF , !P1 ;  /* 0xff80000021057808 */ /* 0x000fe40004800000 */
[----:B------:R-:W-:Y:S01]  /*15d10*/  FMNMX.FTZ R13, R50, R13, !PT ;  /* 0x0000000d320d7209 */ /* 0x000fe20007810000 */
[----:B------:R-:W-:Y:S01]  /*15d20*/  LDSM.16.MT88.4 R32, [R203+0xc800] ;  /* 0x00c80000cb20783b */ /* 0x000fe20000004200 */
[----:B------:R-:W-:-:S02]  /*15d30*/  ISETP.GE.AND P1, PT, R7, R225, PT ;  /* 0x000000e10700720c */ /* 0x000fc40003f26270 */
[----:B------:R-:W-:Y:S02]  /*15d40*/  FMNMX.FTZ R14, R6, R13, !PT ;  /* 0x0000000d060e7209 */ /* 0x000fe40007810000 */
[----:B------:R-:W-:Y:S02]  /*15d50*/  FMNMX.FTZ R15, R24, R25, !PT ;  /* 0x00000019180f7209 */ /* 0x000fe40007810000 */
[----:B------:R-:W-:Y:S02]  /*15d60*/  FMNMX.FTZ R13, R5, R14, !PT ;  /* 0x0000000e050d7209 */ /* 0x000fe40007810000 */
[----:B------:R-:W-:Y:S02]  /*15d70*/  ISETP.GE.OR P1, PT, R7, R224, !P1 ;  /* 0x000000e00700720c */ /* 0x000fe40004f26670 */
[----:B------:R-:W-:Y:S02]  /*15d80*/  IADD3 R7, R17, 0x28, RZ ;  /* 0x0000002811077810 */ /* 0x000fe40007ffe0ff */
[----:B------:R-:W-:-:S02]  /*15d90*/  FMNMX.FTZ R13, R4, R13, !PT ;  /* 0x0000000d040d7209 */ /* 0x000fc40007810000 */
[----:B------:R-:W-:Y:S02]  /*15da0*/  FMNMX.FTZ R14, R26, R15, !PT ;  /* 0x0000000f1a0e7209 */ /* 0x000fe40007810000 */
[----:B------:R-:W-:Y:S02]  /*15db0*/  FSEL R8, R12, -INF , !P1 ;  /* 0xff8000000c087808 */ /* 0x000fe40004800000 */
[----:B------:R-:W-:Y:S02]  /*15dc0*/  FSEL R156, R156, -INF , !P6 ;  /* 0xff8000009c9c7808 */ /* 0x000fe40007000000 */
[C---:B------:R-:W-:Y:S02]  /*15dd0*/  ISETP.GE.AND P1, PT, R7.reuse, R227, PT ;  /* 0x000000e30700720c */ /* 0x040fe40003f26270 */
[----:B------:R-:W-:Y:S02]  /*15de0*/  ISETP.GE.AND P6, PT, R7, R225, PT ;  /* 0x000000e10700720c */ /* 0x000fe40003fc6270 */
[----:B------:R-:W-:-:S02]  /*15df0*/  IADD3 R12, R17, 0x29, RZ ;  /* 0x00000029110c7810 */ /* 0x000fc40007ffe0ff */
[----:B------:R-:W-:Y:S02]  /*15e00*/  FMNMX.FTZ R13, R2, R13, !PT ;  /* 0x0000000d020d7209 */ /* 0x000fe40007810000 */
[----:B------:R-:W-:Y:S02]  /*15e10*/  FMNMX.FTZ R14, R27, R14, !PT ;  /* 0x0000000e1b0e7209 */ /* 0x000fe40007810000 */
[C---:B------:R-:W-:Y:S02]  /*15e20*/  ISETP.GE.OR P1, PT, R7.reuse, R226, !P1 ;  /* 0x000000e20700720c */ /* 0x040fe40004f26670 */
[----:B------:R-:W-:Y:S02]  /*15e30*/  ISETP.GE.OR P6, PT, R7, R224, !P6 ;  /* 0x000000e00700720c */ /* 0x000fe400077c6670 */
[----:B------:R-:W-:Y:S02]  /*15e40*/  FSEL R166, R166, -INF , !P4 ;  /* 0xff800000a6a67808 */ /* 0x000fe40006000000 */
[----:B------:R-:W-:-:S02]  /*15e50*/  FSEL R161, R161, -INF , !P2 ;  /* 0xff800000a1a17808 */ /* 0x000fc40005000000 */
[----:B------:R-:W-:Y:S02]  /*15e60*/  IADD3 R7, R17, 0x30, RZ ;  /* 0x0000003011077810 */ /* 0x000fe40007ffe0ff */
[C---:B------:R-:W-:Y:S02]  /*15e70*/  ISETP.GE.AND P4, PT, R12.reuse, R227, PT ;  /* 0x000000e30c00720c */ /* 0x040fe40003f86270 */
[----:B------:R-:W-:Y:S02]  /*15e80*/  ISETP.GE.AND P2, PT, R12, R225, PT ;  /* 0x000000e10c00720c */ /* 0x000fe40003f46270 */
[----:B------:R-:W-:Y:S02]  /*15e90*/  FMNMX.FTZ R16, R156, R13, !PT ;  /* 0x0000000d9c107209 */ /* 0x000fe40007810000 */
[----:B------:R-:W-:Y:S02]  /*15ea0*/  FMNMX.FTZ R13, R11, R14, !PT ;  /* 0x0000000e0b0d7209 */ /* 0x000fe40007810000 */
[----:B------:R-:W-:-:S02]  /*15eb0*/  FSEL R169, R169, -INF , !P3 ;  /* 0xff800000a9a97808 */ /* 0x000fc40005800000 */
[----:B------:R-:W-:Y:S02]  /*15ec0*/  FSEL R158, R158, -INF , !P1 ;  /* 0xff8000009e9e7808 */ /* 0x000fe40004800000 */
[C---:B------:R-:W-:Y:S02]  /*15ed0*/  ISETP.GE.AND P3, PT, R7.reuse, R227, PT ;  /* 0x000000e30700720c */ /* 0x040fe40003f66270 */
[----:B------:R-:W-:Y:S02]  /*15ee0*/  ISETP.GE.AND P1, PT, R7, R225, PT ;  /* 0x000000e10700720c */ /* 0x000fe40003f26270 */
[C---:B------:R-:W-:Y:S02]  /*15ef0*/  ISETP.GE.OR P4, PT, R12.reuse, R226, !P4 ;  /* 0x000000e20c00720c */ /* 0x040fe40006786670 */
[----:B------:R-:W-:Y:S02]  /*15f00*/  ISETP.GE.OR P2, PT, R12, R224, !P2 ;  /* 0x000000e00c00720c */ /* 0x000fe40005746670 */
[----:B------:R-:W-:-:S02]  /*15f10*/  IADD3 R12, R17, 0x31, RZ ;  /* 0x00000031110c7810 */ /* 0x000fc40007ffe0ff */
[----:B------:R-:W-:Y:S02]  /*15f20*/  FMNMX.FTZ R15, R161, R16, !PT ;  /* 0x00000010a10f7209 */ /* 0x000fe40007810000 */
[----:B------:R-:W-:Y:S02]  /*15f30*/  FMNMX.FTZ R14, R10, R13, !PT ;  /* 0x0000000d0a0e7209 */ /* 0x000fe40007810000 */
[C---:B------:R-:W-:Y:S02]  /*15f40*/  ISETP.GE.OR P3, PT, R7.reuse, R226, !P3 ;  /* 0x000000e20700720c */ /* 0x040fe40005f66670 */
[----:B------:R-:W-:Y:S02]  /*15f50*/  ISETP.GE.OR P1, PT, R7, R224, !P1 ;  /* 0x000000e00700720c */ /* 0x000fe40004f26670 */
[----:B------:R-:W-:Y:S02]  /*15f60*/  FSEL R170, R170, -INF , !P6 ;  /* 0xff800000aaaa7808 */ /* 0x000fe40007000000 */
[----:B------:R-:W-:-:S02]  /*15f70*/  IADD3 R7, R17, 0x38, RZ ;  /* 0x0000003811077810 */ /* 0x000fc40007ffe0ff */
[----:B------:R-:W-:Y:S02]  /*15f80*/  ISETP.GE.AND P6, PT, R12, R227, PT ;  /* 0x000000e30c00720c */ /* 0x000fe40003fc6270 */
[----:B------:R-:W-:Y:S02]  /*15f90*/  FSEL R163, R163, -INF , !P4 ;  /* 0xff800000a3a37808 */ /* 0x000fe40006000000 */
[----:B------:R-:W-:Y:S02]  /*15fa0*/  FMNMX.FTZ R16, R158, R15, !PT ;  /* 0x0000000f9e107209 */ /* 0x000fe40007810000 */
[----:B------:R-:W-:Y:S02]  /*15fb0*/  FMNMX.FTZ R13, R9, R14, !PT ;  /* 0x0000000e090d7209 */ /* 0x000fe40007810000 */
[----:B------:R-:W-:Y:S02]  /*15fc0*/  IADD3 R17, R17, 0x39, RZ ;  /* 0x0000003911117810 */ /* 0x000fe40007ffe0ff */
[----:B------:R-:W-:-:S02]  /*15fd0*/  ISETP.GE.AND P4, PT, R7, R227, PT ;  /* 0x000000e30700720c */ /* 0x000fc40003f86270 */
[----:B------:R-:W-:Y:S02]  /*15fe0*/  FSEL R174, R174, -INF , !P3 ;  /* 0xff800000aeae7808 */ /* 0x000fe40005800000 */
[----:B------:R-:W-:Y:S02]  /*15ff0*/  ISETP.GE.OR P6, PT, R12, R226, !P6 ;  /* 0x000000e20c00720c */ /* 0x000fe400077c6670 */
[----:B------:R-:W-:Y:S02]  /*16000*/  FMNMX.FTZ R15, R163, R16, !PT ;  /* 0x00000010a30f7209 */ /* 0x000fe40007810000 */
[----:B------:R-:W-:Y:S02]  /*16010*/  FMNMX.FTZ R13, R8, R13, !PT ;  /* 0x0000000d080d7209 */ /* 0x000fe40007810000 */
[----:B------:R-:W-:Y:S02]  /*16020*/  ISETP.GE.AND P3, PT, R17, R227, PT ;  /* 0x000000e31100720c */ /* 0x000fe40003f66270 */
[----:B------:R-:W-:-:S02]  /*16030*/  ISETP.GE.OR P4, PT, R7, R226, !P4 ;  /* 0x000000e20700720c */ /* 0x000fc40006786670 */
[----:B------:R-:W-:Y:S02]  /*16040*/  FSEL R173, R173, -INF , !P6 ;  /* 0xff800000adad7808 */ /* 0x000fe40007000000 */
[----:B------:R-:W-:Y:S02]  /*16050*/  FMNMX.FTZ R16, R174, R15, !PT ;  /* 0x0000000fae107209 */ /* 0x000fe40007810000 */
[----:B------:R-:W-:Y:S02]  /*16060*/  FMNMX.FTZ R14, R166, R13, !PT ;  /* 0x0000000da60e7209 */ /* 0x000fe40007810000 */
[----:B------:R-:W-:Y:S02]  /*16070*/  ISETP.GE.OR P3, PT, R17, R226, !P3 ;  /* 0x000000e21100720c */ /* 0x000fe40005f66670 */
[----:B------:R-:W-:Y:S02]  /*16080*/  FSEL R172, R172, -INF , !P4 ;  /* 0xff800000acac7808 */ /* 0x000fe40006000000 */
[----:B------:R-:W-:-:S02]  /*16090*/  FMNMX.FTZ R15, R173, R16, !PT ;  /* 0x00000010ad0f7209 */ /* 0x000fc40007810000 */
[----:B------:R-:W-:Y:S02]  /*160a0*/  FMNMX.FTZ R13, R169, R14, !PT ;  /* 0x0000000ea90d7209 */ /* 0x000fe40007810000 */
[----:B------:R-:W-:Y:S02]  /*160b0*/  FSEL R143, R143, -INF , !P3 ;  /* 0xff8000008f8f7808 */ /* 0x000fe40005800000 */
[-C--:B------:R-:W-:Y:S02]  /*160c0*/  ISETP.GE.AND P3, PT, R7, R225.reuse, PT ;  /* 0x000000e10700720c */ /* 0x080fe40003f66270 */
[----:B------:R-:W-:Y:S02]  /*160d0*/  ISETP.GE.AND P4, PT, R12, R225, PT ;  /* 0x000000e10c00720c */ /* 0x000fe40003f86270 */
[----:B------:R-:W-:Y:S02]  /*160e0*/  FMNMX.FTZ R16, R172, R15, !PT ;  /* 0x0000000fac107209 */ /* 0x000fe40007810000 */
[----:B------:R-:W-:-:S02]  /*160f0*/  FSEL R171, R171, -INF , !P2 ;  /* 0xff800000abab7808 */ /* 0x000fc40005000000 */
[----:B------:R-:W-:Y:S02]  /*16100*/  FMNMX.FTZ R14, R170, R13, !PT ;  /* 0x0000000daa0e7209 */ /* 0x000fe40007810000 */
[----:B------:R-:W-:Y:S02]  /*16110*/  ISETP.GE.OR P3, PT, R7, R224, !P3 ;  /* 0x000000e00700720c */ /* 0x000fe40005f66670 */
[----:B------:R-:W-:Y:S02]  /*16120*/  FMNMX.FTZ R13, R143, R16, !PT ;  /* 0x000000108f0d7209 */ /* 0x000fe40007810000 */
[----:B------:R-:W-:Y:S02]  /*16130*/  ISETP.GE.OR P4, PT, R12, R224, !P4 ;  /* 0x000000e00c00720c */ /* 0x000fe40006786670 */
[----:B------:R-:W-:Y:S01]  /*16140*/  FSEL R142, R142, -INF , !P1 ;  /* 0xff8000008e8e7808 */ /* 0x000fe20004800000 */
[----:B------:R-:W3:Y:S01]  /*16150*/  SHFL.BFLY PT, R12, R13, 0x2, 0x1f ;  /* 0x0c401f000d0c7f89 */ /* 0x000ee200000e0000 */
[----:B------:R-:W-:-:S02]  /*16160*/  FMNMX.FTZ R7, R171, R14, !PT ;  /* 0x0000000eab077209 */ /* 0x000fc40007810000 */
[----:B------:R-:W-:Y:S02]  /*16170*/  ISETP.GE.AND P1, PT, R17, R225, PT ;  /* 0x000000e11100720c */ /* 0x000fe40003f26270 */
[----:B------:R-:W-:Y:S02]  /*16180*/  FSEL R141, R141, -INF , !P4 ;  /* 0xff8000008d8d7808 */ /* 0x000fe40006000000 */
[----:B------:R-:W-:Y:S02]  /*16190*/  FMNMX.FTZ R14, R142, R7, !PT ;  /* 0x000000078e0e7209 */ /* 0x000fe40007810000 */
[----:B------:R-:W-:Y:S02]  /*161a0*/  ISETP.GE.OR P1, PT, R17, R224, !P1 ;  /* 0x000000e01100720c */ /* 0x000fe40004f26670 */
[----:B------:R-:W-:Y:S01]  /*161b0*/  FSEL R140, R140, -INF , !P3 ;  /* 0xff8000008c8c7808 */ /* 0x000fe20005800000 */
[----:B-1----:R-:W-:Y:S01]  /*161c0*/  LDSM.16.MT88.4 R16, [R203+0xe800] ;  /* 0x00e80000cb10783b */ /* 0x002fe20000004200 */
[----:B------:R-:W-:-:S02]  /*161d0*/  FMNMX.FTZ R7, R141, R14, !PT ;  /* 0x0000000e8d077209 */ /* 0x000fc40007810000 */
[----:B------:R-:W-:Y:S02]  /*161e0*/  FSEL R162, R162, -INF , !P1 ;  /* 0xff800000a2a27808 */ /* 0x000fe40004800000 */
[----:B------:R-:W-:-:S04]  /*161f0*/  FMNMX.FTZ R7, R140, R7, !PT ;  /* 0x000000078c077209 */ /* 0x000fc80007810000 */
[----:B------:R-:W-:Y:S02]  /*16200*/  FMNMX.FTZ R14, R162, R7, !PT ;  /* 0x00000007a20e7209 */ /* 0x000fe40007810000 */
[----:B---3--:R-:W-:-:S03]  /*16210*/  FMNMX.FTZ R13, R13, R12, !PT ;  /* 0x0000000c0d0d7209 */ /* 0x008fc60007810000 */
[----:B------:R-:W1:Y:S04]  /*16220*/  SHFL.BFLY PT, R7, R14, 0x2, 0x1f ;  /* 0x0c401f000e077f89 */ /* 0x000e6800000e0000 */
[----:B------:R-:W3:Y:S01]  /*16230*/  SHFL.BFLY PT, R132, R13, 0x1, 0x1f ;  /* 0x0c201f000d847f89 */ /* 0x000ee200000e0000 */
[----:B-1----:R-:W-:Y:S02]  /*16240*/  FMNMX.FTZ R12, R14, R7, !PT ;  /* 0x000000070e0c7209 */ /* 0x002fe40007810000 */
[----:B---3--:R-:W-:-:S03]  /*16250*/  FMNMX.FTZ R132, R13, R132, !PT ;  /* 0x000000840d847209 */ /* 0x008fc60007810000 */
[----:B------:R-:W1:Y:S01]  /*16260*/  SHFL.BFLY PT, R7, R12, 0x1, 0x1f ;  /* 0x0c201f000c077f89 */ /* 0x000e6200000e0000 */
[----:B------:R-:W-:Y:S01]  /*16270*/  FSETP.NEU.FTZ.AND P1, PT, R132, -INF , PT ;  /* 0xff8000008400780b */ /* 0x000fe20003f3d000 */
[----:B--2---:R-:W-:-:S05]  /*16280*/  FMUL.FTZ R168, R167, R132 ;  /* 0x00000084a7a87220 */ /* 0x004fca0000410000 */
[----:B------:R-:W-:-:S05]  /*16290*/  FSEL R168, R168, RZ, P1 ;  /* 0x000000ffa8a87208 */ /* 0x000fca0000800000 */
[-CC-:B------:R-:W-:Y:S02]  /*162a0*/  FFMA.FTZ R155, R3, R167.reuse, -R168.reuse ;  /* 0x000000a7039b7223 */ /* 0x180fe400000108a8 */
[-CC-:B------:R-:W-:Y:S02]  /*162b0*/  FFMA.FTZ R152, R48, R167.reuse, -R168.reuse ;  /* 0x000000a730987223 */ /* 0x180fe400000108a8 */
[-CC-:B------:R-:W-:Y:S02]  /*162c0*/  FFMA.FTZ R150, R49, R167.reuse, -R168.reuse ;  /* 0x000000a731967223 */ /* 0x180fe400000108a8 */
[-CC-:B------:R-:W-:Y:S01]  /*162d0*/  FFMA.FTZ R147, R50, R167.reuse, -R168.reuse ;  /* 0x000000a732937223 */ /* 0x180fe200000108a8 */
[----:B------:R-:W-:Y:S01]  /*162e0*/  MUFU.EX2 R155, R155 ;  /* 0x0000009b009b7308 */ /* 0x000fe20000000800 */
[----:B------:R-:W2:Y:S01]  /*162f0*/  LDSM.16.MT88.4 R48, [R204+0xe000] ;  /* 0x00e00000cc30783b */ /* 0x000ea20000004200 */
[--C-:B------:R-:W-:Y:S01]  /*16300*/  FFMA.FTZ R153, R6, R167, -R168.reuse ;  /* 0x000000a706997223 */ /* 0x100fe200000108a8 */
[----:B-1----:R-:W-:Y:S01]  /*16310*/  FMNMX.FTZ R3, R12, R7, !PT ;  /* 0x000000070c037209 */ /* 0x002fe20007810000 */
[-CC-:B------:R-:W-:Y:S01]  /*16320*/  FFMA.FTZ R146, R5, R167.reuse, -R168.reuse ;  /* 0x000000a705927223 */ /* 0x180fe200000108a8 */
[----:B------:R-:W-:Y:S01]  /*16330*/  LDSM.16.MT88.4 R12, [R202+0xe800] ;  /* 0x00e80000ca0c783b */ /* 0x000fe20000004200 */
[--C-:B------:R-:W-:Y:S01]  /*16340*/  FFMA.FTZ R145, R4, R167, -R168.reuse ;  /* 0x000000a704917223 */ /* 0x100fe200000108a8 */
[----:B------:R-:W-:Y:S01]  /*16350*/  FSETP.NEU.FTZ.AND P1, PT, R3, -INF , PT ;  /* 0xff8000000300780b */ /* 0x000fe20003f3d000 */
[----:B------:R-:W-:Y:S01]  /*16360*/  FMUL.FTZ R160, R167, R3 ;  /* 0x00000003a7a07220 */ /* 0x000fe20000410000 */
[----:B------:R-:W1:Y:S01]  /*16370*/  LDSM.16.MT88.4 R4, [R202+0x10000] ;  /* 0x01000000ca04783b */ /* 0x000e620000004200 */
[----:B------:R-:W3:Y:S01]  /*16380*/  MUFU.EX2 R152, R152 ;  /* 0x0000009800987308 */ /* 0x000ee20000000800 */
[----:B------:R-:W-:-:S02]  /*16390*/  FFMA.FTZ R2, R2, R167, -R168 ;  /* 0x000000a702027223 */ /* 0x000fc400000108a8 */
[----:B------:R-:W-:Y:S01]  /*163a0*/  FSEL R160, R160, RZ, P1 ;  /* 0x000000ffa0a07208 */ /* 0x000fe20000800000 */
[-CC-:B------:R-:W-:Y:S02]  /*163b0*/  FFMA.FTZ R156, R156, R167.reuse, -R168.reuse ;  /* 0x000000a79c9c7223 */ /* 0x180fe400000108a8 */
[-C--:B------:R-:W-:Y:S02]  /*163c0*/  FFMA.FTZ R161, R161, R167.reuse, -R168 ;  /* 0x000000a7a1a17223 */ /* 0x080fe400000108a8 */
[-CC-:B------:R-:W-:Y:S01]  /*163d0*/  FFMA.FTZ R154, R24, R167.reuse, -R160.reuse ;  /* 0x000000a7189a7223 */ /* 0x180fe200000108a0 */
[----:B------:R-:W-:Y:S01]  /*163e0*/  MUFU.EX2 R150, R150 ;  /* 0x0000009600967308 */ /* 0x000fe20000000800 */
[-CC-:B------:R-:W-:Y:S02]  /*163f0*/  FFMA.FTZ R157, R25, R167.reuse, -R160.reuse ;  /* 0x000000a7199d7223 */ /* 0x180fe400000108a0 */
[-CC-:B------:R-:W-:Y:S02]  /*16400*/  FFMA.FTZ R159, R26, R167.reuse, -R160.reuse ;  /* 0x000000a71a9f7223 */ /* 0x180fe400000108a0 */
[----:B------:R-:W-:-:S02]  /*16410*/  FFMA.FTZ R148, R27, R167, -R160 ;  /* 0x000000a71b947223 */ /* 0x000fc400000108a0 */
[-CC-:B------:R-:W-:Y:S01]  /*16420*/  FFMA.FTZ R151, R11, R167.reuse, -R160.reuse ;  /* 0x000000a70b977223 */ /* 0x180fe200000108a0 */
[----:B------:R-:W4:Y:S01]  /*16430*/  MUFU.EX2 R147, R147 ;  /* 0x0000009300937308 */ /* 0x000f220000000800 */
[--C-:B------:R-:W-:Y:S01]  /*16440*/  FFMA.FTZ R144, R10, R167, -R160.reuse ;  /* 0x000000a70a907223 */ /* 0x100fe200000108a0 */
[----:B---3--:R-:W-:Y:S01]  /*16450*/  F2FP.BF16.PACK_AB R96, R152, R155 ;  /* 0x0000009b9860723e */ /* 0x008fe200000010ff */
[-CC-:B------:R-:W-:Y:S01]  /*16460*/  FFMA.FTZ R149, R9, R167.reuse, -R160.reuse ;  /* 0x000000a709957223 */ /* 0x180fe200000108a0 */
[----:B------:R-:W-:Y:S01]  /*16470*/  LDSM.16.MT88.4 R24, [R204+0xe800] ;  /* 0x00e80000cc18783b */ /* 0x000fe20000004200 */
[-C--:B------:R-:W-:Y:S02]  /*16480*/  FFMA.FTZ R134, R8, R167.reuse, -R160 ;  /* 0x000000a708867223 */ /* 0x080fe400000108a0 */
[-CC-:B------:R-:W-:Y:S01]  /*16490*/  FFMA.FTZ R158, R158, R167.reuse, -R168.reuse ;  /* 0x000000a79e9e7223 */ /* 0x180fe200000108a8 */
[----:B------:R-:W-:Y:S01]  /*164a0*/  MUFU.EX2 R154, R154 ;  /* 0x0000009a009a7308 */ /* 0x000fe20000000800 */
[----:B------:R-:W3:Y:S01]  /*164b0*/  LDSM.16.MT88.4 R8, [R205+0xe800] ;  /* 0x00e80000cd08783b */ /* 0x000ee20000004200 */
[----:B------:R-:W-:-:S02]  /*164c0*/  FFMA.FTZ R163, R163, R167, -R168 ;  /* 0x000000a7a3a37223 */ /* 0x000fc400000108a8 */
[-CC-:B------:R-:W-:Y:S02]  /*164d0*/  FFMA.FTZ R166, R166, R167.reuse, -R160.reuse ;  /* 0x000000a7a6a67223 */ /* 0x180fe400000108a0 */
[-CC-:B------:R-:W-:Y:S02]  /*164e0*/  FFMA.FTZ R169, R169, R167.reuse, -R160.reuse ;  /* 0x000000a7a9a97223 */ /* 0x180fe400000108a0 */
[----:B------:R-:W5:Y:S01]  /*164f0*/  MUFU.EX2 R157, R157 ;  /* 0x0000009d009d7308 */ /* 0x000f620000000800 */
        /* <DEDUP_REMOVED lines=8> */
[-CC-:B------:R-:W-:Y:S01]  /*16580*/  FFMA.FTZ R168, R142, R167.reuse, -R160.reuse ;  /* 0x000000a78ea87223 */ /* 0x180fe200000108a0 */
        /* <DEDUP_REMOVED lines=31> */
[C---:B--2---:R-:W-:Y:S02]  /*16780*/  HMMA.16816.F32.BF16 R44, R96.reuse, R48, RZ ;  /* 0x00000030602c723c */ /* 0x044fe400000418ff */
[----:B------:R-:W-:Y:S06]  /*16790*/  MUFU.EX2 R158, R158 ;  /* 0x0000009e009e7308 */ /* 0x000fec0000000800 */
[C---:B------:R-:W-:Y:S02]  /*167a0*/  HMMA.16816.F32.BF16 R60, R96.reuse, R64, RZ ;  /* 0x00000040603c723c */ /* 0x040fe400000418ff */
[----:B------:R-:W2:Y:S06]  /*167b0*/  MUFU.EX2 R163, R163 ;  /* 0x000000a300a37308 */ /* 0x000eac0000000800 */
        /* <DEDUP_REMOVED lines=24> */
[C---:B-1----:R-:W-:Y:S07]  /*16940*/  HMMA.16816.F32.BF16 R92, R96.reuse, R4, RZ ;  /* 0x00000004605c723c */ /* 0x042fee00000418ff */
        /* <DEDUP_REMOVED lines=12> */
[----:B---3--:R-:W-:Y:S01]  /*16a10*/  HMMA.16816.F32.BF16 R36, R4, R8, R36 ;  /* 0x000000080424723c */ /* 0x008fe20000041824 */
        /* <DEDUP_REMOVED lines=38> */
[----:B--2---:R-:W-:-:S02]  /*16c80*/  F2FP.BF16.PACK_AB R6, R163, R158 ;  /* 0x0000009ea306723e */ /* 0x004fc400000010ff */
        /* <DEDUP_REMOVED lines=159> */
.L_x_2715:
[----:B------:R-:W-:Y:S02]  /*17680*/  ULDC.64 UR4, c[0x0][0x118] ;  /* 0x0000460000047ab9 */ /* 0x000fe40000000a00 */
[----:B------:R-:W2:Y:S02]  /*17690*/  LD.E R5, [R236.64+0x40] ;  /* 0x00004004ec057980 */ /* 0x000ea4000c101900 */
[----:B--2---:R-:W-:-:S04]  /*176a0*/  LEA R5, -R5, RZ, 0x6 ;  /* 0x000000ff05057211 */ /* 0x004fc800078e31ff */
[----:B------:R-:W-:Y:S02]  /*176b0*/  SHF.R.S32.HI R2, RZ, 0x1f, R5 ;  /* 0x0000001fff027819 */ /* 0x000fe40000011405 */
.L_x_2716:
[----:B------:R-:W-:Y:S05]  /*176c0*/  BSYNC B0 ;  /* 0x0000000000007941 */ /* 0x000fea0003800000 */
.L_x_2714:
[C---:B------:R-:W-:Y:S01]  /*176d0*/  LOP3.LUT P5, RZ, R222.reuse, 0x1, RZ, 0xc0, !PT ;  /* 0x00000001deff7812 */ /* 0x040fe200078ac0ff */
[----:B------:R-:W-:Y:S01]  /*176e0*/  ULDC.64 UR4, c[0x0][0x118] ;  /* 0x0000460000047ab9 */ /* 0x000fe20000000a00 */
[C---:B------:R-:W-:Y:S02]  /*176f0*/  LOP3.LUT P4, RZ, R222.reuse, 0x2, RZ, 0xc0, !PT ;  /* 0x00000002deff7812 */ /* 0x040fe4000788c0ff */
[----:B------:R-:W-:Y:S02]  /*17700*/  LOP3.LUT P3, RZ, R222, 0x4, RZ, 0xc0, !PT ;  /* 0x00000004deff7812 */ /* 0x000fe4000786c0ff */
        /* <DEDUP_REMOVED lines=32> */
[----:B------:R-:W-:-:S05]  /*17910*/  @P4 IMAD.MOV.U32 R4, RZ, RZ, R238 ;  /* 0x000000ffff044224 */ /* 0x000fca00078e00ee */
[----:B------:R-:W-:Y:S01]  /*17920*/  @!PT LDS RZ, [RZ] ;  /* 0x00000000fffff984 */ /* 0x000fe20000000800 */
[----:B------:R-:W-:Y:S01]  /*17930*/  @!PT LDS RZ, [RZ] ;  /* 0x00000000fffff984 */ /* 0x000fe20000000800 */
[----:B------:R-:W-:Y:S01]  /*17940*/  @!PT LDS RZ, [RZ] ;  /* 0x00000000fffff984 */ /* 0x000fe20000000800 */
[----:B------:R2:W-:Y:S04]  /*17950*/  @P4 LDGSTS.E.BYPASS.LTC128B.128 [R219+0xe000], [R4.64+0x80] ;  /* 0x0e00008004db4fae */ /* 0x0005e8000b901d44 */
        /* <DEDUP_REMOVED lines=55> */
[----:B------:R-:W-:Y:S04]  /*17cd0*/  LDSM.16.M88.4 R160, [R199] ;  /* 0x00000000c7a0783b */ /* 0x000fe80000000200 */
[----:B--2---:R-:W-:Y:S04]  /*17ce0*/  LDSM.16.M88.4 R4, [R198] ;  /* 0x00000000c604783b */ /* 0x004fe80000000200 */
[----:B------:R-:W2:Y:S01]  /*17cf0*/  LD.E R2, [R236.64+0x18c] ;  /* 0x00018c04ec027980 */ /* 0x000ea2000c101900 */
[----:B------:R-:W-:Y:S01]  /*17d00*/  IMAD R0, R223, 0x40, R0 ;  /* 0x00000040df007824 */ /* 0x000fe200078e0200 */
[----:B------:R-:W-:Y:S02]  /*17d10*/  BSSY B1, `(.L_x_2717) ;  /* 0x00001f8000017945 */ /* 0x000fe40003800000 */
[----:B------:R-:W4:Y:S02]  /*17d20*/  LDSM.16.M88.4 R136, [R200+0x6800] ;  /* 0x00680000c888783b */ /* 0x000f240000000200 */
[----:B------:R-:W-:-:S02]  /*17d30*/  ISETP.GE.AND P6, PT, R0, R227, PT ;  /* 0x000000e30000720c */ /* 0x000fc40003fc6270 */
[----:B------:R-:W-:Y:S02]  /*17d40*/  LDSM.16.M88.4 R32, [R197] ;  /* 0x00000000c520783b */ /* 0x000fe40000000200 */
[----:B------:R-:W-:Y:S02]  /*17d50*/  ISETP.GE.OR P6, PT, R0, R226, !P6 ;  /* 0x000000e20000720c */ /* 0x000fe400077c6670 */
[----:B-1----:R-:W1:Y:S04]  /*17d60*/  LDSM.16.M88.4 R20, [R195+0x6000] ;  /* 0x00600000c314783b */ /* 0x002e680000000200 */
[----:B------:R-:W1:Y:S04]  /*17d70*/  LDSM.16.M88.4 R152, [R200+0x7000] ;  /* 0x00700000c898783b */ /* 0x000e680000000200 */
[----:B---3--:R-:W3:Y:S04]  /*17d80*/  LDSM.16.M88.4 R8, [R194] ;  /* 0x00000000c208783b */ /* 0x008ee80000000200 */
[----:B------:R-:W1:Y:S01]  /*17d90*/  LDSM.16.M88.4 R144, [R200+0x7800] ;  /* 0x00780000c890783b */ /* 0x000e620000000200 */
[C---:B-----5:R-:W-:Y:S03]  /*17da0*/  HMMA.16816.F32.BF16 R16, R172.reuse, R12, RZ ;  /* 0x0000000cac10723c */ /* 0x060fe600000418ff */
[----:B------:R-:W-:Y:S04]  /*17db0*/  LDSM.16.M88.4 R148, [R196] ;  /* 0x00000000c494783b */ /* 0x000fe80000000200 */
[----:B------:R-:W-:Y:S01]  /*17dc0*/  LDSM.16.M88.4 R24, [R195+0x6800] ;  /* 0x00680000c318783b */ /* 0x000fe20000000200 */
[C---:B------:R-:W-:Y:S03]  /*17dd0*/  HMMA.16816.F32.BF16 R12, R172.reuse, R14, RZ ;  /* 0x0000000eac0c723c */ /* 0x040fe600000418ff */
[----:B------:R-:W-:Y:S04]  /*17de0*/  LDSM.16.M88.4 R232, [R193] ;  /* 0x00000000c1e8783b */ /* 0x000fe80000000200 */
[----:B------:R-:W-:Y:S01]  /*17df0*/  LDSM.16.M88.4 R28, [R201+0x2000] ;  /* 0x00200000c91c783b */ /* 0x000fe20000000200 */
[----:B----4-:R-:W-:Y:S03]  /*17e00*/  HMMA.16816.F32.BF16 R140, R172, R136, RZ ;  /* 0x00000088ac8c723c */ /* 0x010fe600000418ff */
[----:B------:R-:W-:Y:S04]  /*17e10*/  LDSM.16.M88.4 R164, [R192] ;  /* 0x00000000c0a4783b */ /* 0x000fe80000000200 */
[----:B------:R-:W-:Y:S01]  /*17e20*/  LDSM.16.M88.4 R180, [R195+0x7000] ;  /* 0x00700000c3b4783b */ /* 0x000fe20000000200 */
[C---:B------:R-:W-:Y:S03]  /*17e30*/  HMMA.16816.F32.BF16 R16, R160.reuse, R4, R16 ;  /* 0x00000004a010723c */ /* 0x040fe60000041810 */
[----:B------:R-:W-:Y:S04]  /*17e40*/  LDSM.16.M88.4 R168, [R195+0x7800] ;  /* 0x00780000c3a8783b */ /* 0x000fe80000000200 */
[----:B------:R-:W0:Y:S01]  /*17e50*/  LDGDEPBAR ;  /* 0x00000000000079af */ /* 0x000e220000000000 */
[----:B------:R-:W-:Y:S03]  /*17e60*/  HMMA.16816.F32.BF16 R12, R160, R6, R12 ;  /* 0x00000006a00c723c */ /* 0x000fe6000004180c */
[----:B------:R-:W4:Y:S05]  /*17e70*/  LDSM.16.M88.4 R4, [R191] ;  /* 0x00000000bf04783b */ /* 0x000f2a0000000200 */
[----:B------:R-:W-:Y:S08]  /*17e80*/  HMMA.16816.F32.BF16 R136, R172, R138, RZ ;  /* 0x0000008aac88723c */ /* 0x000ff000000418ff */
[C---:B-1----:R-:W-:Y:S08]  /*17e90*/  HMMA.16816.F32.BF16 R16, R32.reuse, R20, R16 ;  /* 0x000000142010723c */ /* 0x042ff00000041810 */
[----:B------:R-:W-:Y:S01]  /*17ea0*/  HMMA.16816.F32.BF16 R12, R32, R22, R12 ;  /* 0x00000016200c723c */ /* 0x000fe2000004180c */
[----:B------:R-:W1:Y:S07]  /*17eb0*/  LDSM.16.M88.4 R20, [R200+0x8000] ;  /* 0x00800000c814783b */ /* 0x000e6e0000000200 */
[----:B------:R-:W-:Y:S08]  /*17ec0*/  HMMA.16816.F32.BF16 R156, R172, R152, RZ ;  /* 0x00000098ac9c723c */ /* 0x000ff000000418ff */
[----:B---3--:R-:W-:Y:S08]  /*17ed0*/  HMMA.16816.F32.BF16 R140, R160, R8, R140 ;  /* 0x00000008a08c723c */ /* 0x008ff0000004188c */
[----:B------:R-:W-:Y:S08]  /*17ee0*/  HMMA.16816.F32.BF16 R152, R172, R154, RZ ;  /* 0x0000009aac98723c */ /* 0x000ff000000418ff */
[----:B------:R-:W-:Y:S01]  /*17ef0*/  HMMA.16816.F32.BF16 R136, R160, R10, R136 ;  /* 0x0000000aa088723c */ /* 0x000fe20000041888 */
[----:B------:R-:W3:Y:S07]  /*17f00*/  LDSM.16.M88.4 R8, [R191+0x800] ;  /* 0x00080000bf08783b */ /* 0x000eee0000000200 */
[----:B------:R-:W-:Y:S08]  /*17f10*/  HMMA.16816.F32.BF16 R176, R172, R144, RZ ;  /* 0x00000090acb0723c */ /* 0x000ff000000418ff */
[----:B----4-:R-:W-:Y:S08]  /*17f20*/  HMMA.16816.F32.BF16 R16, R148, R4, R16 ;  /* 0x000000049410723c */ /* 0x010ff00000041810 */
[----:B------:R-:W-:Y:S01]  /*17f30*/  HMMA.16816.F32.BF16 R172, R172, R146, RZ ;  /* 0x00000092acac723c */ /* 0x000fe200000418ff */
[----:B------:R-:W-:Y:S07]  /*17f40*/  LDSM.16.M88.4 R144, [R199+0x2000] ;  /* 0x00200000c790783b */ /* 0x000fee0000000200 */
[----:B------:R-:W-:Y:S01]  /*17f50*/  HMMA.16816.F32.BF16 R12, R148, R6, R12 ;  /* 0x00000006940c723c */ /* 0x000fe2000004180c */
[----:B------:R-:W4:Y:S07]  /*17f60*/  LDSM.16.M88.4 R4, [R190] ;  /* 0x00000000be04783b */ /* 0x000f2e0000000200 */
[----:B------:R-:W-:Y:S08]  /*17f70*/  HMMA.16816.F32.BF16 R140, R32, R24, R140 ;  /* 0x00000018208c723c */ /* 0x000ff0000004188c */
[C---:B------:R-:W-:Y:S08]  /*17f80*/  HMMA.16816.F32.BF16 R156, R160.reuse, R232, R156 ;  /* 0x000000e8a09c723c */ /* 0x040ff0000004189c */
[----:B------:R-:W-:Y:S01]  /*17f90*/  HMMA.16816.F32.BF16 R152, R160, R234, R152 ;  /* 0x000000eaa098723c */ /* 0x000fe20000041898 */
[----:B------:R-:W-:Y:S07]  /*17fa0*/  LDSM.16.M88.4 R232, [R197+0x2000] ;  /* 0x00200000c5e8783b */ /* 0x000fee0000000200 */
[----:B------:R-:W-:Y:S01]  /*17fb0*/  HMMA.16816.F32.BF16 R136, R32, R26, R136 ;  /* 0x0000001a2088723c */ /* 0x000fe20000041888 */
[----:B------:R-:W5:Y:S07]  /*17fc0*/  LDSM.16.M88.4 R24, [R200+0x8800] ;  /* 0x00880000c818783b */ /* 0x000f6e0000000200 */
[----:B-1----:R-:W-:Y:S08]  /*17fd0*/  HMMA.16816.F32.BF16 R16, R28, R20, R16 ;  /* 0x000000141c10723c */ /* 0x002ff00000041810 */
[C---:B------:R-:W-:Y:S08]  /*17fe0*/  HMMA.16816.F32.BF16 R176, R160.reuse, R164, R176 ;  /* 0x000000a4a0b0723c */ /* 0x040ff000000418b0 */
[----:B------:R-:W-:Y:S01]  /*17ff0*/  HMMA.16816.F32.BF16 R172, R160, R166, R172 ;  /* 0x000000a6a0ac723c */ /* 0x000fe200000418ac */
[----:B------:R-:W1:Y:S04]  /*18000*/  LDSM.16.M88.4 R164, [R191+0x1000] ;  /* 0x00100000bfa4783b */ /* 0x000e680000000200 */
[----:B------:R-:W-:Y:S03]  /*18010*/  LDSM.16.M88.4 R160, [R191+0x1800] ;  /* 0x00180000bfa0783b */ /* 0x000fe60000000200 */
[----:B------:R-:W-:Y:S01]  /*18020*/  HMMA.16816.F32.BF16 R12, R28, R22, R12 ;  /* 0x000000161c0c723c */ /* 0x000fe2000004180c */
[----:B------:R-:W1:Y:S07]  /*18030*/  LDSM.16.M88.4 R20, [R195+0x8000] ;  /* 0x00800000c314783b */ /* 0x000e6e0000000200 */
[----:B---3--:R-:W-:Y:S08]  /*18040*/  HMMA.16816.F32.BF16 R140, R148, R8, R140 ;  /* 0x00000008948c723c */ /* 0x008ff0000004188c */
[C---:B------:R-:W-:Y:S08]  /*18050*/  HMMA.16816.F32.BF16 R156, R32.reuse, R180, R156 ;  /* 0x000000b4209c723c */ /* 0x040ff0000004189c */
[----:B------:R-:W-:Y:S01]  /*18060*/  HMMA.16816.F32.BF16 R152, R32, R182, R152 ;  /* 0x000000b62098723c */ /* 0x000fe20000041898 */
[----:B------:R-:W-:Y:S07]  /*18070*/  LDSM.16.M88.4 R180, [R200+0x9000] ;  /* 0x00900000c8b4783b */ /* 0x000fee0000000200 */
[----:B------:R-:W-:Y:S01]  /*18080*/  HMMA.16816.F32.BF16 R136, R148, R10, R136 ;  /* 0x0000000a9488723c */ /* 0x000fe20000041888 */
[----:B------:R-:W3:Y:S07]  /*18090*/  LDSM.16.M88.4 R8, [R189] ;  /* 0x00000000bd08783b */ /* 0x000eee0000000200 */
[----:B----4-:R-:W-:Y:S08]  /*180a0*/  HMMA.16816.F32.BF16 R16, R144, R4, R16 ;  /* 0x000000049010723c */ /* 0x010ff00000041810 */
[C---:B------:R-:W-:Y:S08]  /*180b0*/  HMMA.16816.F32.BF16 R176, R32.reuse, R168, R176 ;  /* 0x000000a820b0723c */ /* 0x040ff000000418b0 */
[----:B------:R-:W-:Y:S01]  /*180c0*/  HMMA.16816.F32.BF16 R172, R32, R170, R172 ;  /* 0x000000aa20ac723c */ /* 0x000fe200000418ac */
[----:B------:R-:W-:Y:S04]  /*180d0*/  LDSM.16.M88.4 R168, [R196+0x2000] ;  /* 0x00200000c4a8783b */ /* 0x000fe80000000200 */
[----:B------:R-:W-:Y:S03]  /*180e0*/  LDSM.16.M88.4 R32, [R200+0x9800] ;  /* 0x00980000c820783b */ /* 0x000fe60000000200 */
[----:B------:R-:W-:Y:S01]  /*180f0*/  HMMA.16816.F32.BF16 R12, R144, R6, R12 ;  /* 0x00000006900c723c */ /* 0x000fe2000004180c */
[----:B------:R-:W4:Y:S07]  /*18100*/  LDSM.16.M88.4 R4, [R191+0x2000] ;  /* 0x00200000bf04783b */ /* 0x000f2e0000000200 */
[----:B-----5:R-:W-:Y:S08]  /*18110*/  HMMA.16816.F32.BF16 R140, R28, R24, R140 ;  /* 0x000000181c8c723c */ /* 0x020ff0000004188c */
[C---:B-1----:R-:W-:Y:S08]  /*18120*/  HMMA.16816.F32.BF16 R156, R148.reuse, R164, R156 ;  /* 0x000000a4949c723c */ /* 0x042ff0000004189c */
[----:B------:R-:W-:Y:S01]  /*18130*/  HMMA.16816.F32.BF16 R152, R148, R166, R152 ;  /* 0x000000a69498723c */ /* 0x000fe20000041898 */
[----:B------:R-:W-:Y:S07]  /*18140*/  LDSM.16.M88.4 R164, [R188] ;  /* 0x00000000bca4783b */ /* 0x000fee0000000200 */
[----:B------:R-:W-:Y:S01]  /*18150*/  HMMA.16816.F32.BF16 R136, R28, R26, R136 ;  /* 0x0000001a1c88723c */ /* 0x000fe20000041888 */
[----:B------:R-:W1:Y:S07]  /*18160*/  LDSM.16.M88.4 R24, [R195+0x8800] ;  /* 0x00880000c318783b */ /* 0x000e6e0000000200 */
[----:B------:R-:W-:Y:S08]  /*18170*/  HMMA.16816.F32.BF16 R16, R232, R20, R16 ;  /* 0x00000014e810723c */ /* 0x000ff00000041810 */
[C---:B------:R-:W-:Y:S08]  /*18180*/  HMMA.16816.F32.BF16 R176, R148.reuse, R160, R176 ;  /* 0x000000a094b0723c */ /* 0x040ff000000418b0 */
[----:B------:R-:W-:Y:S01]  /*18190*/  HMMA.16816.F32.BF16 R172, R148, R162, R172 ;  /* 0x000000a294ac723c */ /* 0x000fe200000418ac */
[----:B------:R-:W-:Y:S04]  /*181a0*/  LDSM.16.M88.4 R148, [R201+0x4000] ;  /* 0x00400000c994783b */ /* 0x000fe80000000200 */
[----:B------:R-:W-:Y:S03]  /*181b0*/  LDSM.16.M88.4 R160, [R187] ;  /* 0x00000000bba0783b */ /* 0x000fe60000000200 */
[----:B------:R-:W-:Y:S01]  /*181c0*/  HMMA.16816.F32.BF16 R12, R232, R22, R12 ;  /* 0x00000016e80c723c */ /* 0x000fe2000004180c */
[----:B------:R-:W5:Y:S07]  /*181d0*/  LDSM.16.M88.4 R20, [R200+0xa000] ;  /* 0x00a00000c814783b */ /* 0x000f6e0000000200 */
[----:B---3--:R-:W-:Y:S08]  /*181e0*/  HMMA.16816.F32.BF16 R140, R144, R8, R140 ;  /* 0x00000008908c723c */ /* 0x008ff0000004188c */
[C---:B------:R-:W-:Y:S08]  /*181f0*/  HMMA.16816.F32.BF16 R156, R28.reuse, R180, R156 ;  /* 0x000000b41c9c723c */ /* 0x040ff0000004189c */
[----:B------:R-:W-:Y:S01]  /*18200*/  HMMA.16816.F32.BF16 R152, R28, R182, R152 ;  /* 0x000000b61c98723c */ /* 0x000fe20000041898 */
[----:B------:R-:W-:Y:S07]  /*18210*/  LDSM.16.M88.4 R180, [R195+0x9800] ;  /* 0x00980000c3b4783b */ /* 0x000fee0000000200 */
[----:B------:R-:W-:Y:S01]  /*18220*/  HMMA.16816.F32.BF16 R136, R144, R10, R136 ;  /* 0x0000000a9088723c */ /* 0x000fe20000041888 */
[----:B------:R-:W3:Y:S07]  /*18230*/  LDSM.16.M88.4 R8, [R191+0x2800] ;  /* 0x00280000bf08783b */ /* 0x000eee0000000200 */
[----:B----4-:R-:W-:Y:S08]  /*18240*/  HMMA.16816.F32.BF16 R16, R168, R4, R16 ;  /* 0x00000004a810723c */ /* 0x010ff00000041810 */
[C---:B------:R-:W-:Y:S08]  /*18250*/  HMMA.16816.F32.BF16 R176, R28.reuse, R32, R176 ;  /* 0x000000201cb0723c */ /* 0x040ff000000418b0 */
[----:B------:R-:W-:Y:S01]  /*18260*/  HMMA.16816.F32.BF16 R172, R28, R34, R172 ;  /* 0x000000221cac723c */ /* 0x000fe200000418ac */
[----:B------:R-:W4:Y:S04]  /*18270*/  LDSM.16.M88.4 R28, [R195+0x9000] ;  /* 0x00900000c31c783b */ /* 0x000f280000000200 */
[----:B------:R-:W-:Y:S03]  /*18280*/  LDSM.16.M88.4 R32, [R199+0x4000] ;  /* 0x00400000c720783b */ /* 0x000fe60000000200 */
[----:B------:R-:W-:Y:S01]  /*18290*/  HMMA.16816.F32.BF16 R12, R168, R6, R12 ;  /* 0x00000006a80c723c */ /* 0x000fe2000004180c */
[----:B------:R-:W2:Y:S07]  /*182a0*/  LDSM.16.M88.4 R4, [R186] ;  /* 0x00000000ba04783b */ /* 0x000eae0000000200 */
[----:B-1----:R-:W-:Y:S08]  /*182b0*/  HMMA.16816.F32.BF16 R140, R232, R24, R140 ;  /* 0x00000018e88c723c */ /* 0x002ff0000004188c */
[C---:B------:R-:W-:Y:S08]  /*182c0*/  HMMA.16816.F32.BF16 R156, R144.reuse, R164, R156 ;  /* 0x000000a4909c723c */ /* 0x040ff0000004189c */
[----:B------:R-:W-:Y:S01]  /*182d0*/  HMMA.16816.F32.BF16 R152, R144, R166, R152 ;  /* 0x000000a69098723c */ /* 0x000fe20000041898 */
[----:B------:R-:W-:Y:S07]  /*182e0*/  LDSM.16.M88.4 R164, [R191+0x3000] ;  /* 0x00300000bfa4783b */ /* 0x000fee0000000200 */
[----:B------:R-:W-:Y:S01]  /*182f0*/  HMMA.16816.F32.BF16 R136, R232, R26, R136 ;  /* 0x0000001ae888723c */ /* 0x000fe20000041888 */
[----:B------:R-:W-:Y:S07]  /*18300*/  LDSM.16.M88.4 R24, [R197+0x4000] ;  /* 0x00400000c518783b */ /* 0x000fee0000000200 */
[----:B-----5:R-:W-:Y:S08]  /*18310*/  HMMA.16816.F32.BF16 R16, R148, R20, R16 ;  /* 0x000000149410723c */ /* 0x020ff00000041810 */
[C---:B------:R-:W-:Y:S08]  /*18320*/  HMMA.16816.F32.BF16 R176, R144.reuse, R160, R176 ;  /* 0x000000a090b0723c */ /* 0x040ff000000418b0 */
[----:B------:R-:W-:Y:S01]  /*18330*/  HMMA.16816.F32.BF16 R172, R144, R162, R172 ;  /* 0x000000a290ac723c */ /* 0x000fe200000418ac */
[----:B------:R-:W1:Y:S04]  /*18340*/  LDSM.16.M88.4 R144, [R200+0xa800] ;  /* 0x00a80000c890783b */ /* 0x000e680000000200 */
[----:B------:R-:W-:Y:S03]  /*18350*/  LDSM.16.M88.4 R160, [R191+0x3800] ;  /* 0x00380000bfa0783b */ /* 0x000fe60000000200 */
[----:B------:R-:W-:Y:S01]  /*18360*/  HMMA.16816.F32.BF16 R12, R148, R22, R12 ;  /* 0x00000016940c723c */ /* 0x000fe2000004180c */
[----:B------:R-:W5:Y:S07]  /*18370*/  LDSM.16.M88.4 R20, [R195+0xa000] ;  /* 0x00a00000c314783b */ /* 0x000f6e0000000200 */
[----:B---3--:R-:W-:Y:S08]  /*18380*/  HMMA.16816.F32.BF16 R140, R168, R8, R140 ;  /* 0x00000008a88c723c */ /* 0x008ff0000004188c */
[C---:B----4-:R-:W-:Y:S08]  /*18390*/  HMMA.16816.F32.BF16 R156, R232.reuse, R28, R156 ;  /* 0x0000001ce89c723c */ /* 0x050ff0000004189c */
[----:B------:R-:W-:Y:S01]  /*183a0*/  HMMA.16816.F32.BF16 R152, R232, R30, R152 ;  /* 0x0000001ee898723c */ /* 0x000fe20000041898 */
[----:B------:R-:W3:Y:S07]  /*183b0*/  LDSM.16.M88.4 R28, [R185] ;  /* 0x00000000b91c783b */ /* 0x000eee0000000200 */
[----:B------:R-:W-:Y:S01]  /*183c0*/  HMMA.16816.F32.BF16 R136, R168, R10, R136 ;  /* 0x0000000aa888723c */ /* 0x000fe20000041888 */
[----:B------:R-:W-:Y:S07]  /*183d0*/  LDSM.16.M88.4 R8, [R196+0x4000] ;  /* 0x00400000c408783b */ /* 0x000fee0000000200 */
[C---:B--2---:R-:W-:Y:S08]  /*183e0*/  HMMA.16816.F32.BF16 R16, R32.reuse, R4, R16 ;  /* 0x000000042010723c */ /* 0x044ff00000041810 */
[----:B------:R-:W-:Y:S01]  /*183f0*/  HMMA.16816.F32.BF16 R12, R32, R6, R12 ;  /* 0x00000006200c723c */ /* 0x000fe2000004180c */
[----:B------:R-:W2:Y:S07]  /*18400*/  LDSM.16.M88.4 R4, [R191+0x4000] ;  /* 0x00400000bf04783b */ /* 0x000eae0000000200 */
[----:B-1----:R-:W-:Y:S08]  /*18410*/  HMMA.16816.F32.BF16 R140, R148, R144, R140 ;  /* 0x00000090948c723c */ /* 0x002ff0000004188c */
[C---:B------:R-:W-:Y:S08]  /*18420*/  HMMA.16816.F32.BF16 R176, R232.reuse, R180, R176 ;  /* 0x000000b4e8b0723c */ /* 0x040ff000000418b0 */
[----:B------:R-:W-:Y:S08]  /*18430*/  HMMA.16816.F32.BF16 R172, R232, R182, R172 ;  /* 0x000000b6e8ac723c */ /* 0x000ff000000418ac */
[C---:B------:R-:W-:Y:S08]  /*18440*/  HMMA.16816.F32.BF16 R156, R168.reuse, R164, R156 ;  /* 0x000000a4a89c723c */ /* 0x040ff0000004189c */
[----:B------:R-:W-:Y:S01]  /*18450*/  HMMA.16816.F32.BF16 R152, R168, R166, R152 ;  /* 0x000000a6a898723c */ /* 0x000fe20000041898 */
[----:B------:R-:W1:Y:S07]  /*18460*/  LDSM.16.M88.4 R164, [R200+0xb000] ;  /* 0x00b00000c8a4783b */ /* 0x000e6e0000000200 */
[----:B------:R-:W-:Y:S01]  /*18470*/  HMMA.16816.F32.BF16 R144, R148, R146, R136 ;  /* 0x000000929490723c */ /* 0x000fe20000041888 */
[----:B------:R-:W4:Y:S07]  /*18480*/  LDSM.16.M88.4 R136, [R195+0xa800] ;  /* 0x00a80000c388783b */ /* 0x000f2e0000000200 */
[C---:B-----5:R-:W-:Y:S08]  /*18490*/  HMMA.16816.F32.BF16 R16, R24.reuse, R20, R16 ;  /* 0x000000141810723c */ /* 0x060ff00000041810 */
[----:B------:R-:W-:Y:S01]  /*184a0*/  HMMA.16816.F32.BF16 R12, R24, R22, R12 ;  /* 0x00000016180c723c */ /* 0x000fe2000004180c */
[----:B------:R-:W5:Y:S07]  /*184b0*/  LDSM.16.M88.4 R20, [R200+0xb800] ;  /* 0x00b80000c814783b */ /* 0x000f6e0000000200 */
[C---:B------:R-:W-:Y:S08]  /*184c0*/  HMMA.16816.F32.BF16 R176, R168.reuse, R160, R176 ;  /* 0x000000a0a8b0723c */ /* 0x040ff000000418b0 */
[----:B------:R-:W-:Y:S01]  /*184d0*/  HMMA.16816.F32.BF16 R172, R168, R162, R172 ;  /* 0x000000a2a8ac723c */ /* 0x000fe200000418ac */
[----:B------:R-:W4:Y:S07]  /*184e0*/  LDSM.16.M88.4 R160, [R184] ;  /* 0x00000000b8a0783b */ /* 0x000f2e0000000200 */
[C---:B---3--:R-:W-:Y:S08]  /*184f0*/  HMMA.16816.F32.BF16 R140, R32.reuse, R28, R140 ;  /* 0x0000001c208c723c */ /* 0x048ff0000004188c */
[----:B------:R-:W-:Y:S01]  /*18500*/  HMMA.16816.F32.BF16 R144, R32, R30, R144 ;  /* 0x0000001e2090723c */ /* 0x000fe20000041890 */
[----:B------:R-:W3:Y:S07]  /*18510*/  LDSM.16.M88.4 R28, [R191+0x4800] ;  /* 0x00480000bf1c783b */ /* 0x000eee0000000200 */
[C---:B--2---:R-:W-:Y:S08]  /*18520*/  HMMA.16816.F32.BF16 R16, R8.reuse, R4, R16 ;  /* 0x000000040810723c */ /* 0x044ff00000041810 */
[----:B------:R-:W-:Y:S01]  /*18530*/  HMMA.16816.F32.BF16 R12, R8, R6, R12 ;  /* 0x00000006080c723c */ /* 0x000fe2000004180c */
[----:B------:R-:W2:Y:S07]  /*18540*/  LDSM.16.M88.4 R4, [R135] ;  /* 0x000000008704783b */ /* 0x000eae0000000200 */
[C---:B-1----:R-:W-:Y:S07]  /*18550*/  HMMA.16816.F32.BF16 R156, R148.reuse, R164, R156 ;  /* 0x000000a4949c723c */ /* 0x042fee000004189c */
[----:B------:R-:W-:Y:S01]  /*18560*/  IMAD.MOV.U32 R164, RZ, RZ, R238 ;  /* 0x000000ffffa47224 */ /* 0x000fe200078e00ee */
[----:B------:R-:W-:Y:S01]  /*18570*/  HMMA.16816.F32.BF16 R152, R148, R166, R152 ;  /* 0x000000a69498723c */ /* 0x000fe20000041898 */
[----:B------:R-:W-:-:S02]  /*18580*/  FMUL.FTZ R16, R16, R2 ;  /* 0x0000000210107220 */ /* 0x000fc40000410000 */
[-C--:B------:R-:W-:Y:S02]  /*18590*/  FMUL.FTZ R17, R17, R2.reuse ;  /* 0x0000000211117220 */ /* 0x080fe40000410000 */
[----:B------:R-:W1:Y:S01]  /*185a0*/  MUFU.TANH R133, R16 ;  /* 0x0000001000857308 */ /* 0x000e620000002400 */
[-C--:B------:R-:W-:Y:S02]  /*185b0*/  FMUL.FTZ R134, R19, R2.reuse ;  /* 0x0000000213867220 */ /* 0x080fe40000410000 */
[----:B----4-:R-:W-:Y:S01]  /*185c0*/  HMMA.16816.F32.BF16 R140, R24, R136, R140 ;  /* 0x00000088188c723c */ /* 0x010fe2000004188c */
[-C--:B------:R-:W-:Y:S02]  /*185d0*/  FMUL.FTZ R12, R12, R2.reuse ;  /* 0x000000020c0c7220 */ /* 0x080fe40000410000 */
[-C--:B------:R-:W-:Y:S02]  /*185e0*/  FMUL.FTZ R13, R13, R2.reuse ;  /* 0x000000020d0d7220 */ /* 0x080fe40000410000 */
[----:B------:R-:W-:Y:S01]  /*185f0*/  MUFU.TANH R134, R134 ;  /* 0x0000008600867308 */ /* 0x000fe20000002400 */
[----:B------:R-:W-:-:S02]  /*18600*/  FMUL.FTZ R14, R14, R2 ;  /* 0x000000020e0e7220 */ /* 0x000fc40000410000 */
[----:B------:R-:W-:Y:S01]  /*18610*/  HMMA.16816.F32.BF16 R144, R24, R138, R144 ;  /* 0x0000008a1890723c */ /* 0x000fe20000041890 */
[----:B------:R-:W4:Y:S01]  /*18620*/  LDSM.16.M88.4 R136, [R195+0xb000] ;  /* 0x00b00000c388783b */ /* 0x000f220000000200 */
[-C--:B------:R-:W-:Y:S02]  /*18630*/  FMUL.FTZ R15, R15, R2.reuse ;  /* 0x000000020f0f7220 */ /* 0x080fe40000410000 */
[----:B------:R-:W-:Y:S01]  /*18640*/  IMAD.MOV.U32 R165, RZ, RZ, R239 ;  /* 0x000000ffffa57224 */ /* 0x000fe200078e00ef */
[----:B------:R-:W-:Y:S01]  /*18650*/  MUFU.TANH R12, R12 ;  /* 0x0000000c000c7308 */ /* 0x000fe20000002400 */
[----:B-1----:R-:W-:Y:S02]  /*18660*/  FSEL R133, R133, -INF , !P6 ;  /* 0xff80000085857808 */ /* 0x002fe40007000000 */
[C---:B-----5:R-:W-:Y:S05]  /*18670*/  HMMA.16816.F32.BF16 R176, R148.reuse, R20, R176 ;  /* 0x0000001494b0723c */ /* 0x060fea00000418b0 */
[----:B------:R1:W5:Y:S02]  /*18680*/  MUFU.TANH R20, R17 ;  /* 0x0000001100147308 */ /* 0x0003640000002400 */
[-C--:B------:R-:W-:Y:S01]  /*18690*/  FMUL.FTZ R21, R18, R2.reuse ;  /* 0x0000000212157220 */ /* 0x080fe20000410000 */
[----:B------:R-:W-:Y:S05]  /*186a0*/  HMMA.16816.F32.BF16 R172, R148, R22, R172 ;  /* 0x0000001694ac723c */ /* 0x000fea00000418ac */
[----:B------:R-:W2:Y:S03]  /*186b0*/  MUFU.TANH R13, R13 ;  /* 0x0000000d000d7308 */ /* 0x000ea60000002400 */
[----:B------:R-:W-:Y:S01]  /*186c0*/  HMMA.16816.F32.BF16 R156, R32, R160, R156 ;  /* 0x000000a0209c723c */ /* 0x000fe2000004189c */
[----:B-1----:R-:W1:Y:S04]  /*186d0*/  LDSM.16.M88.4 R16, [R195+0xb800] ;  /* 0x00b80000c310783b */ /* 0x002e680000000200 */
[----:B------:R-:W1:Y:S03]  /*186e0*/  MUFU.TANH R21, R21 ;  /* 0x0000001500157308 */ /* 0x000e660000002400 */
[----:B---3--:R-:W-:Y:S05]  /*186f0*/  HMMA.16816.F32.BF16 R140, R8, R28, R140 ;  /* 0x0000001c088c723c */ /* 0x008fea000004188c */
[----:B------:R-:W3:Y:S03]  /*18700*/  MUFU.TANH R14, R14 ;  /* 0x0000000e000e7308 */ /* 0x000ee60000002400 */
[----:B------:R-:W-:Y:S05]  /*18710*/  HMMA.16816.F32.BF16 R152, R32, R162, R152 ;  /* 0x000000a22098723c */ /* 0x000fea0000041898 */
[----:B------:R-:W1:Y:S03]  /*18720*/  MUFU.TANH R15, R15 ;  /* 0x0000000f000f7308 */ /* 0x000e660000002400 */
[----:B------:R-:W-:Y:S01]  /*18730*/  HMMA.16816.F32.BF16 R144, R8, R30, R144 ;  /* 0x0000001e0890723c */ /* 0x000fe20000041890 */
[----:B------:R-:W3:Y:S07]  /*18740*/  LDSM.16.M88.4 R28, [R191+0x5000] ;  /* 0x00500000bf1c783b */ /* 0x000eee0000000200 */
[----:B--2---:R-:W-:Y:S01]  /*18750*/  HMMA.16816.F32.BF16 R176, R32, R4, R176 ;  /* 0x0000000420b0723c */ /* 0x004fe200000418b0 */
[----:B------:R-:W-:-:S02]  /*18760*/  FMUL.FTZ R22, R140, R2 ;  /* 0x000000028c167220 */ /* 0x000fc40000410000 */
[----:B------:R-:W-:-:S04]  /*18770*/  FMUL.FTZ R23, R141, R2 ;  /* 0x000000028d177220 */ /* 0x000fc80000410000 */
[----:B------:R-:W2:Y:S01]  /*18780*/  MUFU.TANH R22, R22 ;  /* 0x0000001600167308 */ /* 0x000ea20000002400 */
[----:B------:R-:W-:Y:S01]  /*18790*/  HMMA.16816.F32.BF16 R172, R32, R6, R172 ;  /* 0x0000000620ac723c */ /* 0x000fe200000418ac */
[----:B------:R-:W2:Y:S01]  /*187a0*/  LDSM.16.M88.4 R4, [R191+0x5800] ;  /* 0x00580000bf04783b */ /* 0x000ea20000000200 */
[----:B------:R-:W-:-:S05]  /*187b0*/  DEPBAR.LE SB0, 0x0 ;  /* 0x000080000000791a */ /* 0x000fca0000000000 */
[----:B------:R-:W-:Y:S01]  /*187c0*/  IADD3 R34, R0, 0x9, RZ ;  /* 0x0000000900227810 */ /* 0x000fe20007ffe0ff */
[C---:B----4-:R-:W-:Y:S01]  /*187d0*/  HMMA.16816.F32.BF16 R156, R24.reuse, R136, R156 ;  /* 0x00000088189c723c */ /* 0x050fe2000004189c */
[----:B------:R-:W4:Y:S01]  /*187e0*/  MUFU.TANH R23, R23 ;  /* 0x0000001700177308 */ /* 0x000f220000002400 */
[-C--:B------:R-:W-:Y:S02]  /*187f0*/  FMUL.FTZ R32, R145, R2.reuse ;  /* 0x0000000291207220 */ /* 0x080fe40000410000 */
[-C--:B------:R-:W-:Y:S02]  /*18800*/  FMUL.FTZ R33, R142, R2.reuse ;  /* 0x000000028e217220 */ /* 0x080fe40000410000 */
[-C--:B------:R-:W-:Y:S02]  /*18810*/  FMUL.FTZ R146, R146, R2.reuse ;  /* 0x0000000292927220 */ /* 0x080fe40000410000 */
[C---:B------:R-:W-:Y:S01]  /*18820*/  HMMA.16816.F32.BF16 R152, R24.reuse, R138, R152 ;  /* 0x0000008a1898723c */ /* 0x040fe20000041898 */
[----:B------:R-:W-:Y:S01]  /*18830*/  FMUL.FTZ R136, R144, R2 ;  /* 0x0000000290887220 */ /* 0x000fe20000410000 */
[----:B------:R-:W-:Y:S06]  /*18840*/  MUFU.TANH R32, R32 ;  /* 0x0000002000207308 */ /* 0x000fec0000002400 */
[----:B-1----:R-:W-:Y:S02]  /*18850*/  HMMA.16816.F32.BF16 R176, R24, R16, R176 ;  /* 0x0000001018b0723c */ /* 0x002fe400000418b0 */
[----:B------:R-:W1:Y:S05]  /*18860*/  MUFU.TANH R136, R136 ;  /* 0x0000008800887308 */ /* 0x000e6a0000002400 */
[C---:B------:R-:W-:Y:S01]  /*18870*/  IADD3 R16, R0.reuse, 0x1, RZ ;  /* 0x0000000100107810 */ /* 0x040fe20007ffe0ff */
[----:B---3--:R-:W-:Y:S01]  /*18880*/  HMMA.16816.F32.BF16 R156, R8, R28, R156 ;  /* 0x0000001c089c723c */ /* 0x008fe2000004189c */
[----:B------:R-:W-:Y:S01]  /*18890*/  IADD3 R17, R0, 0x8, RZ ;  /* 0x0000000800117810 */ /* 0x000fe20007ffe0ff */
[----:B------:R-:W3:Y:S01]  /*188a0*/  MUFU.TANH R33, R33 ;  /* 0x0000002100217308 */ /* 0x000ee20000002400 */
[----:B------:R-:W-:-:S02]  /*188b0*/  ISETP.GE.AND P2, PT, R16, R227, PT ;  /* 0x000000e31000720c */ /* 0x000fc40003f46270 */
[C---:B------:R-:W-:Y:S02]  /*188c0*/  ISETP.GE.AND P5, PT, R17.reuse, R227, PT ;  /* 0x000000e31100720c */ /* 0x040fe40003fa6270 */
[CC--:B------:R-:W-:Y:S01]  /*188d0*/  ISETP.GE.AND P1, PT, R16.reuse, R225.reuse, PT ;  /* 0x000000e11000720c */ /* 0x0c0fe20003f26270 */
[----:B------:R-:W-:Y:S01]  /*188e0*/  HMMA.16816.F32.BF16 R152, R8, R30, R152 ;  /* 0x0000001e0898723c */ /* 0x000fe20000041898 */
[----:B------:R-:W-:Y:S01]  /*188f0*/  ISETP.GE.AND P6, PT, R17, R225, PT ;  /* 0x000000e11100720c */ /* 0x000fe20003fc6270 */
[----:B------:R-:W-:Y:S01]  /*18900*/  FMUL.FTZ R28, R143, R2 ;  /* 0x000000028f1c7220 */ /* 0x000fe20000410000 */
[C---:B------:R-:W-:Y:S01]  /*18910*/  ISETP.GE.OR P2, PT, R16.reuse, R226, !P2 ;  /* 0x000000e21000720c */ /* 0x040fe20005746670 */
[----:B------:R-:W-:Y:S01]  /*18920*/  FMUL.FTZ R29, R147, R2 ;  /* 0x00000002931d7220 */ /* 0x000fe20000410000 */
[C---:B------:R-:W-:Y:S01]  /*18930*/  ISETP.GE.OR P5, PT, R17.reuse, R226, !P5 ;  /* 0x000000e21100720c */ /* 0x040fe20006fa6670 */
[----:B------:R-:W-:Y:S01]  /*18940*/  MUFU.TANH R30, R146 ;  /* 0x00000092001e7308 */ /* 0x000fe20000002400 */
[-C--:B------:R-:W-:Y:S01]  /*18950*/  ISETP.GE.OR P1, PT, R16, R224.reuse, !P1 ;  /* 0x000000e01000720c */ /* 0x080fe20004f26670 */
[----:B------:R-:W-:Y:S01]  /*18960*/  HMMA.16816.F32.BF16 R172, R24, R18, R172 ;  /* 0x0000001218ac723c */ /* 0x000fe200000418ac */
[----:B------:R-:W-:-:S02]  /*18970*/  ISETP.GE.OR P6, PT, R17, R224, !P6 ;  /* 0x000000e01100720c */ /* 0x000fc400077c6670 */
[----:B-----5:R-:W-:Y:S02]  /*18980*/  FSEL R16, R20, -INF , !P2 ;  /* 0xff80000014107808 */ /* 0x020fe40005000000 */
[----:B------:R-:W-:Y:S01]  /*18990*/  FSEL R17, R12, -INF , !P5 ;  /* 0xff8000000c117808 */ /* 0x000fe20006800000 */
[----:B------:R-:W5:Y:S01]  /*189a0*/  MUFU.TANH R28, R28 ;  /* 0x0000001c001c7308 */ /* 0x000f620000002400 */
[----:B------:R-:W-:Y:S01]  /*189b0*/  ISETP.GE.AND P2, PT, R34, R227, PT ;  /* 0x000000e32200720c */ /* 0x000fe20003f46270 */
[C---:B--2---:R-:W-:Y:S01]  /*189c0*/  HMMA.16816.F32.BF16 R176, R8.reuse, R4, R176 ;  /* 0x0000000408b0723c */ /* 0x044fe200000418b0 */
[-C--:B------:R-:W-:Y:S01]  /*189d0*/  ISETP.GE.AND P5, PT, R0, R225.reuse, PT ;  /* 0x000000e10000720c */ /* 0x080fe20003fa6270 */
[----:B------:R-:W-:Y:S01]  /*189e0*/  FMUL.FTZ R156, R156, R2 ;  /* 0x000000029c9c7220 */ /* 0x000fe20000410000 */
[----:B------:R-:W-:Y:S01]  /*189f0*/  ISETP.GE.OR P2, PT, R34, R226, !P2 ;  /* 0x000000e22200720c */ /* 0x000fe20005746670 */
[----:B------:R-:W-:Y:S01]  /*18a00*/  FMUL.FTZ R158, R158, R2 ;  /* 0x000000029e9e7220 */ /* 0x000fe20000410000 */
[C---:B------:R-:W-:Y:S01]  /*18a10*/  ISETP.GE.OR P5, PT, R0.reuse, R224, !P5 ;  /* 0x000000e00000720c */ /* 0x040fe20006fa6670 */
[----:B------:R-:W2:Y:S01]  /*18a20*/  MUFU.TANH R29, R29 ;  /* 0x0000001d001d7308 */ /* 0x000ea20000002400 */
[----:B------:R-:W-:Y:S01]  /*18a30*/  IADD3 R20, R0, 0x10, RZ ;  /* 0x0000001000147810 */ /* 0x000fe20007ffe0ff */
[-C--:B------:R-:W-:Y:S01]  /*18a40*/  FMUL.FTZ R31, R152, R2.reuse ;  /* 0x00000002981f7220 */ /* 0x080fe20000410000 */
[----:B------:R-:W-:Y:S01]  /*18a50*/  FSEL R13, R13, -INF , !P2 ;  /* 0xff8000000d0d7808 */ /* 0x000fe20005000000 */
[-C--:B------:R-:W-:Y:S01]  /*18a60*/  FMUL.FTZ R153, R153, R2.reuse ;  /* 0x0000000299997220 */ /* 0x080fe20000410000 */
[----:B------:R-:W-:Y:S01]  /*18a70*/  FSEL R18, R21, -INF , !P5 ;  /* 0xff80000015127808 */ /* 0x000fe20006800000 */
[-C--:B------:R-:W-:Y:S01]  /*18a80*/  FMUL.FTZ R154, R154, R2.reuse ;  /* 0x000000029a9a7220 */ /* 0x080fe20000410000 */
[----:B------:R-:W-:Y:S01]  /*18a90*/  FSEL R12, R134, -INF , !P1 ;  /* 0xff800000860c7808 */ /* 0x000fe20004800000 */
[----:B------:R1:W1:Y:S01]  /*18aa0*/  MUFU.TANH R180, R156 ;  /* 0x0000009c00b47308 */ /* 0x0002620000002400 */
[----:B------:R-:W-:Y:S01]  /*18ab0*/  ISETP.GE.AND P2, PT, R34, R225, PT ;  /* 0x000000e12200720c */ /* 0x000fe20003f46270 */
[----:B------:R-:W-:Y:S01]  /*18ac0*/  HMMA.16816.F32.BF16 R172, R8, R6, R172 ;  /* 0x0000000608ac723c */ /* 0x000fe200000418ac */
[C---:B------:R-:W-:Y:S01]  /*18ad0*/  ISETP.GE.AND P5, PT, R20.reuse, R227, PT ;  /* 0x000000e31400720c */ /* 0x040fe20003fa6270 */
[-C--:B------:R-:W-:Y:S01]  /*18ae0*/  FMUL.FTZ R155, R155, R2.reuse ;  /* 0x000000029b9b7220 */ /* 0x080fe20000410000 */
[----:B------:R-:W-:Y:S01]  /*18af0*/  ISETP.GE.AND P1, PT, R20, R225, PT ;  /* 0x000000e11400720c */ /* 0x000fe20003f26270 */
[----:B------:R-:W-:Y:S01]  /*18b00*/  FMUL.FTZ R19, R157, R2 ;  /* 0x000000029d137220 */ /* 0x000fe20000410000 */
[----:B------:R-:W-:Y:S01]  /*18b10*/  ISETP.GE.OR P2, PT, R34, R224, !P2 ;  /* 0x000000e02200720c */ /* 0x000fe20005746670 */
[----:B------:R-:W2:Y:S01]  /*18b20*/  MUFU.TANH R31, R31 ;  /* 0x0000001f001f7308 */ /* 0x000ea20000002400 */
[C---:B------:R-:W-:Y:S01]  /*18b30*/  ISETP.GE.OR P5, PT, R20.reuse, R226, !P5 ;  /* 0x000000e21400720c */ /* 0x040fe20006fa6670 */
[----:B------:R-:W-:Y:S01]  /*18b40*/  FMUL.FTZ R159, R159, R2 ;  /* 0x000000029f9f7220 */ /* 0x000fe20000410000 */
[----:B------:R-:W-:Y:S01]  /*18b50*/  ISETP.GE.OR P1, PT, R20, R224, !P1 ;  /* 0x000000e01400720c */ /* 0x000fe20004f26670 */
[-C--:B------:R-:W-:Y:S01]  /*18b60*/  FMUL.FTZ R142, R178, R2.reuse ;  /* 0x00000002b28e7220 */ /* 0x080fe20000410000 */
[C---:B------:R-:W-:Y:S01]  /*18b70*/  IADD3 R20, R0.reuse, 0x11, RZ ;  /* 0x0000001100147810 */ /* 0x040fe20007ffe0ff */
[-C--:B------:R-:W-:Y:S01]  /*18b80*/  FMUL.FTZ R140, R179, R2.reuse ;  /* 0x00000002b38c7220 */ /* 0x080fe20000410000 */
[----:B------:R-:W-:Y:S01]  /*18b90*/  IADD3 R5, R0, 0x18, RZ ;  /* 0x0000001800057810 */ /* 0x000fe20007ffe0ff */
[----:B------:R2:W2:Y:S01]  /*18ba0*/  MUFU.TANH R171, R153 ;  /* 0x0000009900ab7308 */ /* 0x0004a20000002400 */
[----:B------:R-:W-:Y:S01]  /*18bb0*/  FSEL R14, R14, -INF , !P6 ;  /* 0xff8000000e0e7808 */ /* 0x000fe20007000000 */
[----:B-1----:R-:W-:Y:S01]  /*18bc0*/  FMUL.FTZ R156, R176, R2 ;  /* 0x00000002b09c7220 */ /* 0x002fe20000410000 */
[----:B------:R-:W-:-:S02]  /*18bd0*/  FSEL R15, R15, -INF , !P2 ;  /* 0xff8000000f0f7808 */ /* 0x000fc40005000000 */
[CC--:B------:R-:W-:Y:S02]  /*18be0*/  ISETP.GE.AND P6, PT, R20.reuse, R227.reuse, PT ;  /* 0x000000e31400720c */ /* 0x0c0fe40003fc6270 */
[----:B------:R-:W-:Y:S01]  /*18bf0*/  ISETP.GE.AND P2, PT, R5, R227, PT ;  /* 0x000000e30500720c */ /* 0x000fe20003f46270 */
[----:B------:R-:W1:Y:S01]  /*18c00*/  MUFU.TANH R170, R158 ;  /* 0x0000009e00aa7308 */ /* 0x000e620000002400 */
[----:B------:R-:W-:Y:S01]  /*18c10*/  ISETP.GE.OR P6, PT, R20, R226, !P6 ;  /* 0x000000e21400720c */ /* 0x000fe200077c6670 */
[----:B------:R-:W-:Y:S01]  /*18c20*/  FMUL.FTZ R143, R173, R2 ;  /* 0x00000002ad8f7220 */ /* 0x000fe20000410000 */
[----:B------:R-:W-:Y:S01]  /*18c30*/  ISETP.GE.OR P2, PT, R5, R226, !P2 ;  /* 0x000000e20500720c */ /* 0x000fe20005746670 */
[-C--:B------:R-:W-:Y:S01]  /*18c40*/  FMUL.FTZ R141, R174, R2.reuse ;  /* 0x00000002ae8d7220 */ /* 0x080fe20000410000 */
[----:B------:R-:W-:Y:S01]  /*18c50*/  IADD3 R4, R0, 0x19, RZ ;  /* 0x0000001900047810 */ /* 0x000fe20007ffe0ff */
[-C--:B------:R-:W-:Y:S01]  /*18c60*/  FMUL.FTZ R150, R175, R2.reuse ;  /* 0x00000002af967220 */ /* 0x080fe20000410000 */
[----:B------:R-:W-:Y:S01]  /*18c70*/  FSEL R27, R22, -INF , !P5 ;  /* 0xff800000161b7808 */ /* 0x000fe20006800000 */
[----:B------:R1:W1:Y:S01]  /*18c80*/  MUFU.TANH R168, R154 ;  /* 0x0000009a00a87308 */ /* 0x0002620000002400 */
[----:B----4-:R-:W-:Y:S01]  /*18c90*/  FSEL R26, R23, -INF , !P6 ;  /* 0xff800000171a7808 */ /* 0x010fe20007000000 */
[----:B--2---:R-:W-:Y:S01]  /*18ca0*/  FMUL.FTZ R153, R172, R2 ;  /* 0x00000002ac997220 */ /* 0x004fe20000410000 */
[----:B------:R-:W-:-:S02]  /*18cb0*/  FSEL R25, R136, -INF , !P2 ;  /* 0xff80000088197808 */ /* 0x000fc40005000000 */
[-C--:B------:R-:W-:Y:S02]  /*18cc0*/  ISETP.GE.AND P5, PT, R20, R225.reuse, PT ;  /* 0x000000e11400720c */ /* 0x080fe40003fa6270 */
[C---:B------:R-:W-:Y:S01]  /*18cd0*/  ISETP.GE.AND P6, PT, R5.reuse, R225, PT ;  /* 0x000000e10500720c */ /* 0x040fe20003fc6270 */
[----:B------:R-:W2:Y:S01]  /*18ce0*/  MUFU.TANH R167, R155 ;  /* 0x0000009b00a77308 */ /* 0x000ea20000002400 */
[----:B------:R-:W-:Y:S02]  /*18cf0*/  ISETP.GE.AND P2, PT, R4, R227, PT ;  /* 0x000000e30400720c */ /* 0x000fe40003f46270 */
[-C--:B------:R-:W-:Y:S02]  /*18d00*/  ISETP.GE.OR P5, PT, R20, R224.reuse, !P5 ;  /* 0x000000e01400720c */ /* 0x080fe40006fa6670 */
[----:B------:R-:W-:Y:S02]  /*18d10*/  ISETP.GE.OR P6, PT, R5, R224, !P6 ;  /* 0x000000e00500720c */ /* 0x000fe400077c6670 */
[----:B------:R-:W-:Y:S01]  /*18d20*/  ISETP.GE.OR P2, PT, R4, R226, !P2 ;  /* 0x000000e20400720c */ /* 0x000fe20005746670 */
[----:B------:R-:W4:Y:S01]  /*18d30*/  MUFU.TANH R19, R19 ;  /* 0x0000001300137308 */ /* 0x000f220000002400 */
[----:B------:R-:W-:Y:S01]  /*18d40*/  IADD3 R5, R0, 0x20, RZ ;  /* 0x0000002000057810 */ /* 0x000fe20007ffe0ff */
[----:B-1----:R-:W-:Y:S01]  /*18d50*/  FMUL.FTZ R154, R177, R2 ;  /* 0x00000002b19a7220 */ /* 0x002fe20000410000 */
[----:B------:R-:W-:-:S02]  /*18d60*/  FSEL R24, R32, -INF , !P2 ;  /* 0xff80000020187808 */ /* 0x000fc40005000000 */
[----:B---3--:R-:W-:Y:S02]  /*18d70*/  FSEL R23, R33, -INF , !P1 ;  /* 0xff80000021177808 */ /* 0x008fe40004800000 */
[----:B-----5:R-:W-:Y:S01]  /*18d80*/  FSEL R22, R28, -INF , !P5 ;  /* 0xff8000001c167808 */ /* 0x020fe20006800000 */
[----:B------:R-:W1:Y:S01]  /*18d90*/  MUFU.TANH R156, R156 ;  /* 0x0000009c009c7308 */ /* 0x000e620000002400 */
[C---:B------:R-:W-:Y:S02]  /*18da0*/  ISETP.GE.AND P2, PT, R4.reuse, R225, PT ;  /* 0x000000e10400720c */ /* 0x040fe40003f46270 */
[C---:B------:R-:W-:Y:S02]  /*18db0*/  ISETP.GE.AND P1, PT, R5.reuse, R227, PT ;  /* 0x000000e30500720c */ /* 0x040fe40003f26270 */
[C---:B------:R-:W-:Y:S02]  /*18dc0*/  ISETP.GE.AND P5, PT, R5.reuse, R225, PT ;  /* 0x000000e10500720c */ /* 0x040fe40003fa6270 */
[----:B------:R-:W-:Y:S01]  /*18dd0*/  ISETP.GE.OR P2, PT, R4, R224, !P2 ;  /* 0x000000e00400720c */ /* 0x000fe20005746670 */
[----:B------:R-:W3:Y:S01]  /*18de0*/  MUFU.TANH R169, R159 ;  /* 0x0000009f00a97308 */ /* 0x000ee20000002400 */
[----:B------:R-:W-:-:S02]  /*18df0*/  ISETP.GE.OR P1, PT, R5, R226, !P1 ;  /* 0x000000e20500720c */ /* 0x000fc40004f26670 */
[----:B------:R-:W-:Y:S02]  /*18e00*/  ISETP.GE.OR P5, PT, R5, R224, !P5 ;  /* 0x000000e00500720c */ /* 0x000fe40006fa6670 */
[C---:B------:R-:W-:Y:S02]  /*18e10*/  IADD3 R5, R0.reuse, 0x28, RZ ;  /* 0x0000002800057810 */ /* 0x040fe40007ffe0ff */
[----:B------:R-:W-:Y:S01]  /*18e20*/  IADD3 R4, R0, 0x29, RZ ;  /* 0x0000002900047810 */ /* 0x000fe20007ffe0ff */
[----:B------:R-:W5:Y:S01]  /*18e30*/  MUFU.TANH R153, R153 ;  /* 0x0000009900997308 */ /* 0x000f620000002400 */
[----:B------:R-:W-:Y:S02]  /*18e40*/  FSEL R20, R29, -INF , !P2 ;  /* 0xff8000001d147808 */ /* 0x000fe40005000000 */
[----:B------:R-:W-:Y:S02]  /*18e50*/  FSEL R180, R180, -INF , !P1 ;  /* 0xff800000b4b47808 */ /* 0x000fe40004800000 */
[----:B------:R-:W-:-:S02]  /*18e60*/  ISETP.GE.AND P2, PT, R5, R227, PT ;  /* 0x000000e30500720c */ /* 0x000fc40003f46270 */
[C---:B------:R-:W-:Y:S01]  /*18e70*/  ISETP.GE.AND P1, PT, R4.reuse, R227, PT ;  /* 0x000000e30400720c */ /* 0x040fe20003f26270 */
[----:B------:R-:W1:Y:S01]  /*18e80*/  MUFU.TANH R154, R154 ;  /* 0x0000009a009a7308 */ /* 0x000e620000002400 */
[-C--:B------:R-:W-:Y:S02]  /*18e90*/  ISETP.GE.OR P2, PT, R5, R226.reuse, !P2 ;  /* 0x000000e20500720c */ /* 0x080fe40005746670 */
[----:B------:R-:W-:Y:S02]  /*18ea0*/  ISETP.GE.OR P1, PT, R4, R226, !P1 ;  /* 0x000000e20400720c */ /* 0x000fe40004f26670 */
[----:B------:R-:W-:Y:S02]  /*18eb0*/  FSEL R176, R31, -INF , !P2 ;  /* 0xff8000001fb07808 */ /* 0x000fe40005000000 */
[----:B------:R-:W-:Y:S01]  /*18ec0*/  FSEL R171, R171, -INF , !P1 ;  /* 0xff800000abab7808 */ /* 0x000fe20004800000 */
[----:B------:R-:W1:Y:S01]  /*18ed0*/  MUFU.TANH R142, R142 ;  /* 0x0000008e008e7308 */ /* 0x000e620000002400 */
[----:B------:R-:W-:-:S02]  /*18ee0*/  ISETP.GE.AND P2, PT, R5, R225, PT ;  /* 0x000000e10500720c */ /* 0x000fc40003f46270 */
[----:B------:R-:W-:Y:S02]  /*18ef0*/  ISETP.GE.AND P1, PT, R4, R225, PT ;  /* 0x000000e10400720c */ /* 0x000fe40003f26270 */
[----:B------:R-:W-:Y:S02]  /*18f00*/  IADD3 R6, R0, 0x21, RZ ;  /* 0x0000002100067810 */ /* 0x000fe40007ffe0ff */
[-C--:B------:R-:W-:Y:S01]  /*18f10*/  ISETP.GE.OR P2, PT, R5, R224.reuse, !P2 ;  /* 0x000000e00500720c */ /* 0x080fe20005746670 */
[----:B------:R-:W1:Y:S01]  /*18f20*/  MUFU.TANH R140, R140 ;  /* 0x0000008c008c7308 */ /* 0x000e620000002400 */
[----:B------:R-:W-:Y:S02]  /*18f30*/  ISETP.GE.OR P1, PT, R4, R224, !P1 ;  /* 0x000000e00400720c */ /* 0x000fe40004f26670 */
[C---:B------:R-:W-:Y:S02]  /*18f40*/  IADD3 R5, R0.reuse, 0x30, RZ ;  /* 0x0000003000057810 */ /* 0x040fe40007ffe0ff */
[----:B------:R-:W-:-:S02]  /*18f50*/  IADD3 R4, R0, 0x31, RZ ;  /* 0x0000003100047810 */ /* 0x000fc40007ffe0ff */
[----:B------:R-:W-:Y:S01]  /*18f60*/  FSEL R21, R30, -INF , !P6 ;  /* 0xff8000001e157808 */ /* 0x000fe20007000000 */
[----:B------:R-:W-:Y:S01]  /*18f70*/  MUFU.TANH R143, R143 ;  /* 0x0000008f008f7308 */ /* 0x000fe20000002400 */
[----:B------:R-:W-:Y:S01]  /*18f80*/  BAR.SYNC.DEFER_BLOCKING 0x0 ;  /* 0x0000000000007b1d */ /* 0x000fe20000010000 */
[-C--:B------:R-:W-:Y:S02]  /*18f90*/  ISETP.GE.AND P6, PT, R6, R227.reuse, PT ;  /* 0x000000e30600720c */ /* 0x080fe40003fc6270 */
[----:B------:R-:W-:Y:S02]  /*18fa0*/  FSEL R170, R170, -INF , !P5 ;  /* 0xff800000aaaa7808 */ /* 0x000fe40006800000 */
[----:B------:R-:W-:Y:S02]  /*18fb0*/  FSEL R168, R168, -INF , !P2 ;  /* 0xff800000a8a87808 */ /* 0x000fe40005000000 */
[----:B--2---:R-:W-:Y:S01]  /*18fc0*/  FSEL R167, R167, -INF , !P1 ;  /* 0xff800000a7a77808 */ /* 0x004fe20004800000 */
[----:B------:R-:W2:Y:S01]  /*18fd0*/  MUFU.TANH R141, R141 ;  /* 0x0000008d008d7308 */ /* 0x000ea20000002400 */
[----:B------:R-:W-:-:S02]  /*18fe0*/  ISETP.GE.AND P5, PT, R5, R227, PT ;  /* 0x000000e30500720c */ /* 0x000fc40003fa6270 */
[C---:B------:R-:W-:Y:S02]  /*18ff0*/  ISETP.GE.AND P2, PT, R4.reuse, R227, PT ;  /* 0x000000e30400720c */ /* 0x040fe40003f46270 */
[----:B------:R-:W-:Y:S02]  /*19000*/  ISETP.GE.AND P1, PT, R4, R225, PT ;  /* 0x000000e10400720c */ /* 0x000fe40003f26270 */
[-C--:B------:R-:W-:Y:S01]  /*19010*/  ISETP.GE.OR P6, PT, R6, R226.reuse, !P6 ;  /* 0x000000e20600720c */ /* 0x080fe200077c6670 */
[----:B------:R-:W2:Y:S01]  /*19020*/  MUFU.TANH R150, R150 ;  /* 0x0000009600967308 */ /* 0x000ea20000002400 */
[-C--:B------:R-:W-:Y:S02]  /*19030*/  ISETP.GE.OR P5, PT, R5, R226.reuse, !P5 ;  /* 0x000000e20500720c */ /* 0x080fe40006fa6670 */
[C---:B------:R-:W-:Y:S02]  /*19040*/  ISETP.GE.OR P2, PT, R4.reuse, R226, !P2 ;  /* 0x000000e20400720c */ /* 0x040fe40005746670 */
[----:B------:R-:W-:-:S02]  /*19050*/  ISETP.GE.OR P1, PT, R4, R224, !P1 ;  /* 0x000000e00400720c */ /* 0x000fc40004f26670 */
[----:B------:R-:W-:Y:S02]  /*19060*/  IADD3 R4, R0, 0x38, RZ ;  /* 0x0000003800047810 */ /* 0x000fe40007ffe0ff */
[----:B----4-:R-:W-:Y:S02]  /*19070*/  FSEL R177, R19, -INF , !P6 ;  /* 0xff80000013b17808 */ /* 0x010fe40007000000 */
[----:B------:R-:W-:Y:S02]  /*19080*/  ISETP.GE.AND P6, PT, R6, R225, PT ;  /* 0x000000e10600720c */ /* 0x000fe40003fc6270 */
[----:B-1----:R-:W-:Y:S02]  /*19090*/  FSEL R156, R156, -INF , !P5 ;  /* 0xff8000009c9c7808 */ /* 0x002fe40006800000 */
[----:B------:R-:W-:Y:S02]  /*190a0*/  ISETP.GE.AND P5, PT, R4, R227, PT ;  /* 0x000000e30400720c */ /* 0x000fe40003fa6270 */
[----:B------:R-:W-:-:S02]  /*190b0*/  ISETP.GE.OR P6, PT, R6, R224, !P6 ;  /* 0x000000e00600720c */ /* 0x000fc400077c6670 */
[----:B------:R-:W-:Y:S02]  /*190c0*/  ISETP.GE.OR P5, PT, R4, R226, !P5 ;  /* 0x000000e20400720c */ /* 0x000fe40006fa6670 */
[----:B---3--:R-:W-:Y:S02]  /*190d0*/  FSEL R169, R169, -INF , !P6 ;  /* 0xff800000a9a97808 */ /* 0x008fe40007000000 */
[----:B------:R-:W-:Y:S02]  /*190e0*/  ISETP.GE.AND P6, PT, R5, R225, PT ;  /* 0x000000e10500720c */ /* 0x000fe40003fc6270 */
[----:B-----5:R-:W-:Y:S02]  /*190f0*/  FSEL R153, R153, -INF , !P5 ;  /* 0xff80000099997808 */ /* 0x020fe40006800000 */
[----:B------:R-:W-:Y:S02]  /*19100*/  ISETP.GT.AND P5, PT, R223, R210, PT ;  /* 0x000000d2df00720c */ /* 0x000fe40003fa4270 */
        /* <DEDUP_REMOVED lines=11> */
[----:B--2---:R-:W-:Y:S02]  /*191c0*/  FSEL R141, R141, -INF , !P2 ;  /* 0xff8000008d8d7808 */ /* 0x004fe40005000000 */
        /* <DEDUP_REMOVED lines=23> */
[----:B------:R-:W-:-:S02]  /*19340*/  IMAD.HI.U32 R10, R29, R10, R28 ;  /* 0x0000000a1d0a7227 */ /* 0x000fc400078e001c */
[----:B------:R-:W2:Y:S04]  /*19350*/  LD.E.64 R28, [R236.64+0x20] ;  /* 0x00002004ec1c7980 */ /* 0x000ea8000c101b00 */
        /* <DEDUP_REMOVED lines=13> */
[----:B------:R-:W-:Y:S02]  /*19430*/  ISETP.NE.AND P1, PT, R9, RZ, PT ;  /* 0x000000ff0900720c */ /* 0x000fe40003f25270 */
        /* <DEDUP_REMOVED lines=28> */
.L_x_2720:
[----:B------:R-:W-:Y:S02]  /*19600*/  ULDC.64 UR4, c[0x0][0x118] ;  /* 0x0000460000047ab9 */ /* 0x000fe40000000a00 */
[----:B------:R-:W2:Y:S02]  /*19610*/  LD.E R7, [R236.64+0x38] ;  /* 0x00003804ec077980 */ /* 0x000ea4000c101900 */
[----:B--2---:R-:W-:-:S04]  /*19620*/  LEA R7, -R7, RZ, 0x6 ;  /* 0x000000ff07077211 */ /* 0x004fc800078e31ff */
[----:B------:R-:W-:Y:S02]  /*19630*/  SHF.R.S32.HI R4, RZ, 0x1f, R7 ;  /* 0x0000001fff047819 */ /* 0x000fe40000011407 */
.L_x_2721:
[----:B------:R-:W-:Y:S05]  /*19640*/  BSYNC B0 ;  /* 0x0000000000007941 */ /* 0x000fea0003800000 */
.L_x_2719:
        /* <DEDUP_REMOVED lines=100> */
.L_x_2718:
[----:B------:R-:W-:Y:S05]  /*19c90*/  BSYNC B1 ;  /* 0x0000000000017941 */ /* 0x000fea0003800000 */
.L_x_2717:
[----:B------:R-:W-:Y:S01]  /*19ca0*/  ULDC.64 UR4, c[0x0][0x118] ;  /* 0x0000460000047ab9 */ /* 0x000fe20000000a00 */
[----:B-1----:R-:W-:Y:S01]  /*19cb0*/  FMNMX.FTZ R5, R132, R133, !PT ;  /* 0x0000008584057209 */ /* 0x002fe20007810000 */
[----:B------:R-:W2:Y:S01]  /*19cc0*/  LD.E R152, [R236.64+0xdc] ;  /* 0x0000dc04ec987980 */ /* 0x000ea2000c101900 */
        /* <DEDUP_REMOVED lines=18> */
[----:B------:R-:W-:-:S04]  /*19df0*/  FMNMX.FTZ R0, R180, R5, !PT ;  /* 0x00000005b4007209 */ /* 0x000fc80007810000 */
[----:B------:R-:W-:-:S04]  /*19e00*/  FMNMX.FTZ R5, R177, R0, !PT ;  /* 0x00000000b1057209 */ /* 0x000fc80007810000 */
[----:B------:R-:W-:-:S04]  /*19e10*/  FMNMX.FTZ R0, R176, R5, !PT ;  /* 0x00000005b0007209 */ /* 0x000fc80007810000 */
[----:B------:R-:W-:Y:S02]  /*19e20*/  FMNMX.FTZ R5, R171, R0, !PT ;  /* 0x00000000ab057209 */ /* 0x000fe40007810000 */
[----:B------:R-:W-:Y:S02]  /*19e30*/  FMNMX.FTZ R0, R170, R7, !PT ;  /* 0x00000007aa007209 */ /* 0x000fe40007810000 */
[----:B------:R-:W-:-:S04]  /*19e40*/  FMNMX.FTZ R5, R156, R5, !PT ;  /* 0x000000059c057209 */ /* 0x000fc80007810000 */
[----:B------:R-:W-:Y:S02]  /*19e50*/  FMNMX.FTZ R2, R154, R5, !PT ;  /* 0x000000059a027209 */ /* 0x000fe40007810000 */
[----:B------:R-:W-:Y:S02]  /*19e60*/  FMNMX.FTZ R5, R169, R0, !PT ;  /* 0x00000000a9057209 */ /* 0x000fe40007810000 */
[----:B------:R-:W-:Y:S02]  /*19e70*/  FMNMX.FTZ R2, R153, R2, !PT ;  /* 0x0000000299027209 */ /* 0x000fe40007810000 */
[----:B------:R-:W-:Y:S02]  /*19e80*/  FMNMX.FTZ R0, R168, R5, !PT ;  /* 0x00000005a8007209 */ /* 0x000fe40007810000 */
        /* <DEDUP_REMOVED lines=25> */
[----:B------:R1:W2:Y:S02]  /*1a020*/  MUFU.EX2 R3, R8 ;  /* 0x0000000800037308 */ /* 0x0002a40000000800 */
[----:B------:R-:W-:-:S02]  /*1a030*/  FFMA.FTZ R134, R13, R152, -R155 ;  /* 0x000000980d867223 */ /* 0x000fc4000001089b */
[-CC-:B------:R-:W-:Y:S02]  /*1a040*/  FFMA.FTZ R2, R12, R152.reuse, -R151.reuse ;  /* 0x000000980c027223 */ /* 0x180fe40000010897 */
[-CC-:B------:R-:W-:Y:S02]  /*1a050*/  FFMA.FTZ R0, R14, R152.reuse, -R151.reuse ;  /* 0x000000980e007223 */ /* 0x180fe40000010897 */
[-C--:B------:R-:W-:Y:S01]  /*1a060*/  FFMA.FTZ R149, R15, R152.reuse, -R151 ;  /* 0x000000980f957223 */ /* 0x080fe20000010897 */
[----:B------:R-:W-:Y:S01]  /*1a070*/  MUFU.EX2 R134, R134 ;  /* 0x0000008600867308 */ /* 0x000fe20000000800 */
[----:B------:R-:W3:Y:S01]  /*1a080*/  LDSM.16.MT88.4 R12, [R204+0xc000] ;  /* 0x00c00000cc0c783b */ /* 0x000ee20000004200 */
[-CC-:B------:R-:W-:Y:S02]  /*1a090*/  FFMA.FTZ R146, R133, R152.reuse, -R155.reuse ;  /* 0x0000009885927223 */ /* 0x180fe4000001089b */
[-CC-:B------:R-:W-:Y:S02]  /*1a0a0*/  FFMA.FTZ R144, R16, R152.reuse, -R155.reuse ;  /* 0x0000009810907223 */ /* 0x180fe4000001089b */
[-C--:B------:R-:W-:Y:S01]  /*1a0b0*/  FFMA.FTZ R145, R17, R152.reuse, -R155 ;  /* 0x0000009811917223 */ /* 0x080fe2000001089b */
[----:B-1----:R-:W-:Y:S01]  /*1a0c0*/  LDSM.16.MT88.4 R8, [R203+0xc000] ;  /* 0x00c00000cb08783b */ /* 0x002fe20000004200 */
[----:B------:R-:W-:Y:S01]  /*1a0d0*/  FFMA.FTZ R133, R18, R152, -R151 ;  /* 0x0000009812857223 */ /* 0x000fe20000010897 */
[----:B------:R-:W-:Y:S01]  /*1a0e0*/  MUFU.EX2 R146, R146 ;  /* 0x0000009200927308 */ /* 0x000fe20000000800 */
[----:B------:R-:W-:Y:S01]  /*1a0f0*/  FMUL.FTZ R132, R152, R5 ;  /* 0x0000000598847220 */ /* 0x000fe20000410000 */
[----:B------:R-:W1:Y:S01]  /*1a100*/  LDSM.16.MT88.4 R16, [R205+0xc000] ;  /* 0x00c00000cd10783b */ /* 0x000e620000004200 */
[----:B--2---:R-:W-:-:S02]  /*1a110*/  FMUL.FTZ R120, R120, R3 ;  /* 0x0000000378787220 */ /* 0x004fc40000410000 */
[-C--:B------:R-:W-:Y:S02]  /*1a120*/  FMUL.FTZ R121, R121, R3.reuse ;  /* 0x0000000379797220 */ /* 0x080fe40000410000 */
[-C--:B------:R-:W-:Y:S01]  /*1a130*/  FMUL.FTZ R116, R116, R3.reuse ;  /* 0x0000000374747220 */ /* 0x080fe20000410000 */
[----:B------:R-:W2:Y:S01]  /*1a140*/  MUFU.EX2 R144, R144 ;  /* 0x0000009000907308 */ /* 0x000ea20000000800 */
[-C--:B------:R-:W-:Y:S02]  /*1a150*/  FMUL.FTZ R117, R117, R3.reuse ;  /* 0x0000000375757220 */ /* 0x080fe40000410000 */
[-C--:B------:R-:W-:Y:S02]  /*1a160*/  FMUL.FTZ R128, R128, R3.reuse ;  /* 0x0000000380807220 */ /* 0x080fe40000410000 */
[-C--:B------:R-:W-:Y:S02]  /*1a170*/  FMUL.FTZ R129, R129, R3.reuse ;  /* 0x0000000381817220 */ /* 0x080fe40000410000 */
[-C--:B------:R-:W-:Y:S01]  /*1a180*/  FMUL.FTZ R124, R124, R3.reuse ;  /* 0x000000037c7c7220 */ /* 0x080fe20000410000 */
[----:B------:R-:W4:Y:S01]  /*1a190*/  MUFU.EX2 R145, R145 ;  /* 0x0000009100917308 */ /* 0x000f220000000800 */
[----:B------:R-:W-:-:S02]  /*1a1a0*/  FMUL.FTZ R125, R125, R3 ;  /* 0x000000037d7d7220 */ /* 0x000fc40000410000 */
[-C--:B------:R-:W-:Y:S02]  /*1a1b0*/  FMUL.FTZ R112, R112, R3.reuse ;  /* 0x0000000370707220 */ /* 0x080fe40000410000 */
[-C--:B------:R-:W-:Y:S02]  /*1a1c0*/  FMUL.FTZ R113, R113, R3.reuse ;  /* 0x0000000371717220 */ /* 0x080fe40000410000 */
[-C--:B------:R-:W-:Y:S01]  /*1a1d0*/  FMUL.FTZ R108, R108, R3.reuse ;  /* 0x000000036c6c7220 */ /* 0x080fe20000410000 */
[----:B------:R-:W-:Y:S01]  /*1a1e0*/  MUFU.EX2 R133, R133 ;  /* 0x0000008500857308 */ /* 0x000fe20000000800 */
[----:B--2---:R-:W-:Y:S01]  /*1a1f0*/  F2FP.BF16.PACK_AB R4, R144, R146 ;  /* 0x000000929004723e */ /* 0x004fe200000010ff */
[-C--:B------:R-:W-:Y:S02]  /*1a200*/  FMUL.FTZ R109, R109, R3.reuse ;  /* 0x000000036d6d7220 */ /* 0x080fe40000410000 */
[-C--:B------:R-:W-:Y:S02]  /*1a210*/  FMUL.FTZ R36, R36, R3.reuse ;  /* 0x0000000324247220 */ /* 0x080fe40000410000 */
[----:B------:R-:W-:-:S02]  /*1a220*/  FMUL.FTZ R37, R37, R3 ;  /* 0x0000000325257220 */ /* 0x000fc40000410000 */
[----:B------:R-:W2:Y:S01]  /*1a230*/  MUFU.EX2 R2, R2 ;  /* 0x0000000200027308 */ /* 0x000ea20000000800 */
[----:B----4-:R-:W-:Y:S01]  /*1a240*/  F2FP.BF16.PACK_AB R6, R134, R145 ;  /* 0x000000918606723e */ /* 0x010fe200000010ff */
[-C--:B------:R-:W-:Y:S02]  /*1a250*/  FMUL.FTZ R40, R40, R3.reuse ;  /* 0x0000000328287220 */ /* 0x080fe40000410000 */
[-C--:B------:R-:W-:Y:S02]  /*1a260*/  FMUL.FTZ R41, R41, R3.reuse ;  /* 0x0000000329297220 */ /* 0x080fe40000410000 */
[-C--:B------:R-:W-:Y:S02]  /*1a270*/  FMUL.FTZ R104, R104, R3.reuse ;  /* 0x0000000368687220 */ /* 0x080fe40000410000 */
[----:B------:R-:W-:Y:S01]  /*1a280*/  MUFU.EX2 R0, R0 ;  /* 0x0000000000007308 */ /* 0x000fe20000000800 */
[-C--:B------:R-:W-:Y:S02]  /*1a290*/  FMUL.FTZ R105, R105, R3.reuse ;  /* 0x0000000369697220 */ /* 0x080fe40000410000 */
[----:B------:R-:W-:-:S02]  /*1a2a0*/  FMUL.FTZ R100, R100, R3 ;  /* 0x0000000364647220 */ /* 0x000fc40000410000 */
[-C--:B------:R-:W-:Y:S02]  /*1a2b0*/  FMUL.FTZ R101, R101, R3.reuse ;  /* 0x0000000365657220 */ /* 0x080fe40000410000 */
[----:B------:R-:W-:Y:S01]  /*1a2c0*/  FMUL.FTZ R44, R44, R3 ;  /* 0x000000032c2c7220 */ /* 0x000fe20000410000 */
[----:B------:R-:W4:Y:S01]  /*1a2d0*/  MUFU.EX2 R149, R149 ;  /* 0x0000009500957308 */ /* 0x000f220000000800 */
[----:B--2---:R-:W-:Y:S01]  /*1a2e0*/  F2FP.BF16.PACK_AB R5, R2, R133 ;  /* 0x000000850205723e */ /* 0x004fe200000010ff */
[-C--:B------:R-:W-:Y:S02]  /*1a2f0*/  FMUL.FTZ R45, R45, R3.reuse ;  /* 0x000000032d2d7220 */ /* 0x080fe40000410000 */
[-C--:B------:R-:W-:Y:S02]  /*1a300*/  FMUL.FTZ R48, R48, R3.reuse ;  /* 0x0000000330307220 */ /* 0x080fe40000410000 */
[-C--:B------:R-:W-:Y:S02]  /*1a310*/  FMUL.FTZ R49, R49, R3.reuse ;  /* 0x0000000331317220 */ /* 0x080fe40000410000 */
[----:B------:R-:W2:Y:S01]  /*1a320*/  MUFU.EX2 R132, R132 ;  /* 0x0000008400847308 */ /* 0x000ea20000000800 */
[----:B------:R-:W-:-:S02]  /*1a330*/  FMUL.FTZ R60, R60, R3 ;  /* 0x000000033c3c7220 */ /* 0x000fc40000410000 */
[-C--:B------:R-:W-:Y:S02]  /*1a340*/  FMUL.FTZ R61, R61, R3.reuse ;  /* 0x000000033d3d7220 */ /* 0x080fe40000410000 */
[-C--:B------:R-:W-:Y:S02]  /*1a350*/  FMUL.FTZ R64, R64, R3.reuse ;  /* 0x0000000340407220 */ /* 0x080fe40000410000 */
[-C--:B------:R-:W-:Y:S01]  /*1a360*/  FMUL.FTZ R65, R65, R3.reuse ;  /* 0x0000000341417220 */ /* 0x080fe20000410000 */
[----:B----4-:R-:W-:Y:S01]  /*1a370*/  F2FP.BF16.PACK_AB R7, R149, R0 ;  /* 0x000000009507723e */ /* 0x010fe200000010ff */
[-C--:B------:R-:W-:Y:S02]  /*1a380*/  FMUL.FTZ R52, R52, R3.reuse ;  /* 0x0000000334347220 */ /* 0x080fe40000410000 */
[-C--:B------:R-:W-:Y:S02]  /*1a390*/  FMUL.FTZ R53, R53, R3.reuse ;  /* 0x0000000335357220 */ /* 0x080fe40000410000 */
[----:B------:R-:W-:-:S02]  /*1a3a0*/  FMUL.FTZ R56, R56, R3 ;  /* 0x0000000338387220 */ /* 0x000fc40000410000 */
[----:B------:R-:W-:Y:S02]  /*1a3b0*/  FMUL.FTZ R57, R57, R3 ;  /* 0x0000000339397220 */ /* 0x000fe40000410000 */
[-C--:B--2---:R-:W-:Y:S02]  /*1a3c0*/  FMUL.FTZ R122, R122, R132.reuse ;  /* 0x000000847a7a7220 */ /* 0x084fe40000410000 */
[-C--:B------:R-:W-:Y:S02]  /*1a3d0*/  FMUL.FTZ R123, R123, R132.reuse ;  /* 0x000000847b7b7220 */ /* 0x080fe40000410000 */
[-C--:B------:R-:W-:Y:S02]  /*1a3e0*/  FMUL.FTZ R118, R118, R132.reuse ;  /* 0x0000008476767220 */ /* 0x080fe40000410000 */
[-C--:B------:R-:W-:Y:S02]  /*1a3f0*/  FMUL.FTZ R119, R119, R132.reuse ;  /* 0x0000008477777220 */ /* 0x080fe40000410000 */
[-C--:B------:R-:W-:Y:S01]  /*1a400*/  FMUL.FTZ R130, R130, R132.reuse ;  /* 0x0000008482827220 */ /* 0x080fe20000410000 */
[----:B---3--:R-:W-:Y:S01]  /*1a410*/  HMMA.16816.F32.BF16 R120, R4, R12, R120 ;  /* 0x0000000c0478723c */ /* 0x008fe20000041878 */
[----:B------:R-:W-:-:S02]  /*1a420*/  FMUL.FTZ R131, R131, R132 ;  /* 0x0000008483837220 */ /* 0x000fc40000410000 */
[-C--:B------:R-:W-:Y:S02]  /*1a430*/  FMUL.FTZ R126, R126, R132.reuse ;  /* 0x000000847e7e7220 */ /* 0x080fe40000410000 */
[-C--:B------:R-:W-:Y:S02]  /*1a440*/  FMUL.FTZ R127, R127, R132.reuse ;  /* 0x000000847f7f7220 */ /* 0x080fe40000410000 */
[-C--:B------:R-:W-:Y:S01]  /*1a450*/  FMUL.FTZ R114, R114, R132.reuse ;  /* 0x0000008472727220 */ /* 0x080fe20000410000 */
[----:B------:R-:W-:Y:S01]  /*1a460*/  HMMA.16816.F32.BF16 R116, R4, R14, R116 ;  /* 0x0000000e0474723c */ /* 0x000fe20000041874 */
[----:B------:R-:W2:Y:S01]  /*1a470*/  LDSM.16.MT88.4 R12, [R205+0xe000] ;  /* 0x00e00000cd0c783b */ /* 0x000ea20000004200 */
[-C--:B------:R-:W-:Y:S02]  /*1a480*/  FMUL.FTZ R115, R115, R132.reuse ;  /* 0x0000008473737220 */ /* 0x080fe40000410000 */
[-C--:B------:R-:W-:Y:S02]  /*1a490*/  FMUL.FTZ R110, R110, R132.reuse ;  /* 0x000000846e6e7220 */ /* 0x080fe40000410000 */
[----:B------:R-:W-:-:S02]  /*1a4a0*/  FMUL.FTZ R111, R111, R132 ;  /* 0x000000846f6f7220 */ /* 0x000fc40000410000 */
        /* <DEDUP_REMOVED lines=10> */
[C---:B------:R-:W-:Y:S01]  /*1a550*/  HMMA.16816.F32.BF16 R112, R4.reuse, R8, R112 ;  /* 0x000000080470723c */ /* 0x040fe20000041870 */
        /* <DEDUP_REMOVED lines=20> */
[----:B-1----:R-:W-:Y:S01]  /*1a6a0*/  HMMA.16816.F32.BF16 R104, R4, R16, R104 ;  /* 0x000000100468723c */ /* 0x002fe20000041868 */
[----:B------:R-:W-:-:S02]  /*1a6b0*/  FMUL.FTZ R70, R70, R132 ;  /* 0x0000008446467220 */ /* 0x000fc40000410000 */
[-C--:B------:R-:W-:Y:S02]  /*1a6c0*/  FMUL.FTZ R71, R71, R132.reuse ;  /* 0x0000008447477220 */ /* 0x080fe40000410000 */
[-C--:B------:R-:W-:Y:S02]  /*1a6d0*/  FMUL.FTZ R72, R72, R3.reuse ;  /* 0x0000000348487220 */ /* 0x080fe40000410000 */
[-C--:B------:R-:W-:Y:S01]  /*1a6e0*/  FMUL.FTZ R73, R73, R3.reuse ;  /* 0x0000000349497220 */ /* 0x080fe20000410000 */
[----:B------:R-:W-:Y:S01]  /*1a6f0*/  HMMA.16816.F32.BF16 R100, R4, R18, R100 ;  /* 0x000000120464723c */ /* 0x000fe20000041864 */
[----:B------:R-:W1:Y:S01]  /*1a700*/  LDSM.16.MT88.4 R16, [R203+0xe000] ;  /* 0x00e00000cb10783b */ /* 0x000e620000004200 */
[-C--:B------:R-:W-:Y:S02]  /*1a710*/  FMUL.FTZ R74, R74, R132.reuse ;  /* 0x000000844a4a7220 */ /* 0x080fe40000410000 */
[----:B------:R-:W-:Y:S02]  /*1a720*/  FMUL.FTZ R75, R75, R132 ;  /* 0x000000844b4b7220 */ /* 0x000fe40000410000 */
[----:B------:R-:W-:-:S02]  /*1a730*/  FMUL.FTZ R84, R84, R3 ;  /* 0x0000000354547220 */ /* 0x000fc40000410000 */
[C---:B---3--:R-:W-:Y:S01]  /*1a740*/  HMMA.16816.F32.BF16 R44, R4.reuse, R8, R44 ;  /* 0x00000008042c723c */ /* 0x048fe2000004182c */
[-C--:B------:R-:W-:Y:S02]  /*1a750*/  FMUL.FTZ R85, R85, R3.reuse ;  /* 0x0000000355557220 */ /* 0x080fe40000410000 */
[-C--:B------:R-:W-:Y:S02]  /*1a760*/  FMUL.FTZ R86, R86, R132.reuse ;  /* 0x0000008456567220 */ /* 0x080fe40000410000 */
[----:B------:R-:W-:Y:S02]  /*1a770*/  FMUL.FTZ R87, R87, R132 ;  /* 0x0000008457577220 */ /* 0x000fe40000410000 */
[-C--:B------:R-:W-:Y:S01]  /*1a780*/  FMUL.FTZ R88, R88, R3.reuse ;  /* 0x0000000358587220 */ /* 0x080fe20000410000 */
[----:B------:R-:W-:Y:S01]  /*1a790*/  HMMA.16816.F32.BF16 R48, R4, R10, R48 ;  /* 0x0000000a0430723c */ /* 0x000fe20000041830 */
[----:B------:R-:W3:Y:S01]  /*1a7a0*/  LDSM.16.MT88.4 R8, [R205+0x10000] ;  /* 0x01000000cd08783b */ /* 0x000ee20000004200 */
[----:B------:R-:W-:-:S02]  /*1a7b0*/  FMUL.FTZ R89, R89, R3 ;  /* 0x0000000359597220 */ /* 0x000fc40000410000 */
[-C--:B------:R-:W-:Y:S02]  /*1a7c0*/  FMUL.FTZ R90, R90, R132.reuse ;  /* 0x000000845a5a7220 */ /* 0x080fe40000410000 */
[----:B------:R-:W-:Y:S02]  /*1a7d0*/  FMUL.FTZ R91, R91, R132 ;  /* 0x000000845b5b7220 */ /* 0x000fe40000410000 */
[-CC-:B------:R-:W-:Y:S01]  /*1a7e0*/  FFMA.FTZ R157, R27, R152.reuse, -R155.reuse ;  /* 0x000000981b9d7223 */ /* 0x180fe2000001089b */
[C---:B--2---:R-:W-:Y:S01]  /*1a7f0*/  HMMA.16816.F32.BF16 R60, R4.reuse, R12, R60 ;  /* 0x0000000c043c723c */ /* 0x044fe2000004183c */
[-CC-:B------:R-:W-:Y:S02]  /*1a800*/  FFMA.FTZ R158, R26, R152.reuse, -R155.reuse ;  /* 0x000000981a9e7223 */ /* 0x180fe4000001089b */
        /* <DEDUP_REMOVED lines=11> */
[C---:B-1----:R-:W-:Y:S01]  /*1a8c0*/  HMMA.16816.F32.BF16 R52, R4.reuse, R16, R52 ;  /* 0x000000100434723c */ /* 0x042fe20000041834 */
[-C--:B------:R-:W-:Y:S01]  /*1a8d0*/  FMUL.FTZ R76, R76, R3.reuse ;  /* 0x000000034c4c7220 */ /* 0x080fe20000410000 */
[----:B------:R-:W-:Y:S01]  /*1a8e0*/  LDSM.16.MT88.4 R20, [R204+0xe800] ;  /* 0x00e80000cc14783b */ /* 0x000fe20000004200 */
        /* <DEDUP_REMOVED lines=8> */
[----:B------:R-:W-:Y:S01]  /*1a970*/  MUFU.EX2 R160, R160 ;  /* 0x000000a000a07308 */ /* 0x000fe20000000800 */
[C---:B---3--:R-:W-:Y:S01]  /*1a980*/  HMMA.16816.F32.BF16 R68, R4.reuse, R8, R68 ;  /* 0x000000080444723c */ /* 0x048fe20000041844 */
[-C--:B------:R-:W-:Y:S02]  /*1a990*/  FMUL.FTZ R82, R82, R132.reuse ;  /* 0x0000008452527220 */ /* 0x080fe40000410000 */
        /* <DEDUP_REMOVED lines=15> */
[-CC-:B------:R-:W-:Y:S01]  /*1aa90*/  FFMA.FTZ R172, R180, R152.reuse, -R155.reuse ;  /* 0x00000098b4ac7223 */ /* 0x180fe2000001089b */
[----:B------:R-:W-:Y:S01]  /*1aaa0*/  HMMA.16816.F32.BF16 R88, R4, R14, R88 ;  /* 0x0000000e0458723c */ /* 0x000fe20000041858 */
[----:B------:R-:W2:Y:S01]  /*1aab0*/  LDSM.16.MT88.4 R12, [R205+0xc800] ;  /* 0x00c80000cd0c783b */ /* 0x000ea20000004200 */
[----:B------:R-:W-:-:S02]  /*1aac0*/  FFMA.FTZ R175, R177, R152, -R155 ;  /* 0x00000098b1af7223 */ /* 0x000fc4000001089b */
[-CC-:B------:R-:W-:Y:S02]  /*1aad0*/  FFMA.FTZ R173, R176, R152.reuse, -R155.reuse ;  /* 0x00000098b0ad7223 */ /* 0x180fe4000001089b */
[----:B------:R-:W2:Y:S01]  /*1aae0*/  MUFU.EX2 R163, R163 ;  /* 0x000000a300a37308 */ /* 0x000ea20000000800 */
[-C--:B------:R-:W-:Y:S01]  /*1aaf0*/  FFMA.FTZ R174, R171, R152.reuse, -R155 ;  /* 0x00000098abae7223 */ /* 0x080fe2000001089b */
[C---:B-1----:R-:W-:Y:S01]  /*1ab00*/  HMMA.16816.F32.BF16 R76, R4.reuse, R16, R76 ;  /* 0x00000010044c723c */ /* 0x042fe2000004184c */
[-CC-:B------:R-:W-:Y:S02]  /*1ab10*/  FFMA.FTZ R170, R170, R152.reuse, -R151.reuse ;  /* 0x00000098aaaa7223 */ /* 0x180fe40000010897 */
[-CC-:B------:R-:W-:Y:S02]  /*1ab20*/  FFMA.FTZ R169, R169, R152.reuse, -R151.reuse ;  /* 0x00000098a9a97223 */ /* 0x180fe40000010897 */
[-CC-:B------:R-:W-:Y:S01]  /*1ab30*/  FFMA.FTZ R168, R168, R152.reuse, -R151.reuse ;  /* 0x00000098a8a87223 */ /* 0x180fe20000010897 */
[----:B------:R-:W1:Y:S01]  /*1ab40*/  MUFU.EX2 R172, R172 ;  /* 0x000000ac00ac7308 */ /* 0x000e620000000800 */
[-C--:B------:R-:W-:Y:S01]  /*1ab50*/  FFMA.FTZ R167, R167, R152.reuse, -R151 ;  /* 0x00000098a7a77223 */ /* 0x080fe20000010897 */
[----:B------:R-:W-:Y:S01]  /*1ab60*/  HMMA.16816.F32.BF16 R80, R4, R18, R80 ;  /* 0x000000120450723c */ /* 0x000fe20000041850 */
[----:B------:R-:W1:Y:S01]  /*1ab70*/  LDSM.16.MT88.4 R16, [R203+0xe800] ;  /* 0x00e80000cb10783b */ /* 0x000e620000004200 */
        /* <DEDUP_REMOVED lines=9> */
[-CC-:B------:R-:W-:Y:S01]  /*1ac10*/  FFMA.FTZ R177, R141, R152.reuse, -R151.reuse ;  /* 0x000000988db17223 */ /* 0x180fe20000010897 */
[----:B------:R-:W-:Y:S01]  /*1ac20*/  HMMA.16816.F32.BF16 R96, R4, R10, R96 ;  /* 0x0000000a0460723c */ /* 0x000fe20000041860 */
[----:B------:R-:W-:Y:S01]  /*1ac30*/  LDSM.16.MT88.4 R8, [R202+0xe800] ;  /* 0x00e80000ca08783b */ /* 0x000fe20000004200 */
[----:B------:R-:W-:-:S02]  /*1ac40*/  FFMA.FTZ R150, R150, R152, -R151 ;  /* 0x0000009896967223 */ /* 0x000fc40000010897 */
[----:B------:R-:W-:Y:S01]  /*1ac50*/  FFMA.FTZ R3, R231, R3, R146 ;  /* 0x00000003e7037223 */ /* 0x000fe20000010092 */
[----:B------:R-:W-:Y:S01]  /*1ac60*/  LDSM.16.MT88.4 R140, [R204+0xd800] ;  /* 0x00d80000cc8c783b */ /* 0x000fe20000004200 */
[----:B------:R-:W1:Y:S01]  /*1ac70*/  MUFU.EX2 R174, R174 ;  /* 0x000000ae00ae7308 */ /* 0x000e620000000800 */
[----:B----4-:R-:W-:Y:S01]  /*1ac80*/  F2FP.BF16.PACK_AB R4, R158, R157 ;  /* 0x0000009d9e04723e */ /* 0x010fe200000010ff */
[----:B------:R-:W-:Y:S01]  /*1ac90*/  FFMA.FTZ R133, R229, R132, R133 ;  /* 0x00000084e5857223 */ /* 0x000fe20000010085 */
[----:B-----5:R-:W-:Y:S01]  /*1aca0*/  F2FP.BF16.PACK_AB R5, R166, R161 ;  /* 0x000000a1a605723e */ /* 0x020fe200000010ff */
[----:B------:R-:W-:Y:S01]  /*1acb0*/  FADD.FTZ R144, R144, R3 ;  /* 0x0000000390907221 */ /* 0x000fe20000010000 */
[----:B------:R-:W-:Y:S01]  /*1acc0*/  F2FP.BF16.PACK_AB R6, R160, R159 ;  /* 0x0000009fa006723e */ /* 0x000fe200000010ff */
[----:B------:R-:W-:Y:S01]  /*1acd0*/  FADD.FTZ R3, R2, R133 ;  /* 0x0000008502037221 */ /* 0x000fe20000010000 */
[----:B--2---:R-:W-:Y:S01]  /*1ace0*/  F2FP.BF16.PACK_AB R7, R163, R162 ;  /* 0x000000a2a307723e */ /* 0x004fe200000010ff */
[----:B------:R-:W-:Y:S01]  /*1acf0*/  MUFU.EX2 R170, R170 ;  /* 0x000000aa00aa7308 */ /* 0x000fe20000000800 */
[----:B------:R-:W-:Y:S01]  /*1ad00*/  FADD.FTZ R145, R145, R144 ;  /* 0x0000009091917221 */ /* 0x000fe20000010000 */
[----:B------:R-:W-:Y:S01]  /*1ad10*/  MOV R132, R148 ;  /* 0x0000009400847202 */ /* 0x000fe20000000f00 */
[----:B------:R-:W-:-:S02]  /*1ad20*/  FADD.FTZ R0, R0, R3 ;  /* 0x0000000300007221 */ /* 0x000fc40000010000 */
[----:B------:R-:W-:Y:S01]  /*1ad30*/  FADD.FTZ R134, R134, R145 ;  /* 0x0000009186867221 */ /* 0x000fe20000010000 */
[C---:B------:R-:W-:Y:S01]  /*1ad40*/  HMMA.16816.F32.BF16 R128, R4.reuse, R12, R128 ;  /* 0x0000000c0480723c */ /* 0x040fe20000041880 */
        /* <DEDUP_REMOVED lines=11> */
[----:B------:R-:W-:Y:S01]  /*1ae00*/  HMMA.16816.F32.BF16 R36, R4, R24, R36 ;  /* 0x000000180424723c */ /* 0x000fe20000041824 */
[----:B------:R-:W-:Y:S01]  /*1ae10*/  FADD.FTZ R3, R160, R159 ;  /* 0x0000009fa0037221 */ /* 0x000fe20000010000 */
[----:B------:R-:W5:Y:S01]  /*1ae20*/  MUFU.EX2 R167, R167 ;  /* 0x000000a700a77308 */ /* 0x000f620000000800 */
[----:B------:R-:W-:Y:S02]  /*1ae30*/  FADD.FTZ R163, R163, R162 ;  /* 0x000000a2a3a37221 */ /* 0x000fe40000010000 */
[----:B-1----:R-:W-:-:S03]  /*1ae40*/  FADD.FTZ R0, R172, R3 ;  /* 0x00000003ac007221 */ /* 0x002fc60000010000 */
[----:B------:R-:W-:Y:S01]  /*1ae50*/  HMMA.16816.F32.BF16 R40, R4, R26, R40 ;  /* 0x0000001a0428723c */ /* 0x000fe20000041828 */
[----:B------:R-:W1:Y:S01]  /*1ae60*/  LDSM.16.MT88.4 R24, [R204+0x10800] ;  /* 0x01080000cc18783b */ /* 0x000e620000004200 */
[----:B------:R-:W-:Y:S01]  /*1ae70*/  MUFU.EX2 R156, R156 ;  /* 0x0000009c009c7308 */ /* 0x000fe20000000800 */
[----:B------:R-:W-:-:S04]  /*1ae80*/  FADD.FTZ R0, R175, R0 ;  /* 0x00000000af007221 */ /* 0x000fc80000010000 */
[----:B---3--:R-:W-:Y:S01]  /*1ae90*/  FADD.FTZ R3, R173, R0 ;  /* 0x00000000ad037221 */ /* 0x008fe20000010000 */
[----:B------:R-:W-:Y:S02]  /*1aea0*/  HMMA.16816.F32.BF16 R44, R4, R20, R44 ;  /* 0x00000014042c723c */ /* 0x000fe4000004182c */
[----:B------:R-:W3:Y:S01]  /*1aeb0*/  MUFU.EX2 R171, R171 ;  /* 0x000000ab00ab7308 */ /* 0x000ee20000000800 */
[----:B------:R-:W-:-:S05]  /*1aec0*/  FADD.FTZ R3, R174, R3 ;  /* 0x00000003ae037221 */ /* 0x000fca0000010000 */
[C---:B------:R-:W-:Y:S01]  /*1aed0*/  HMMA.16816.F32.BF16 R48, R4.reuse, R22, R48 ;  /* 0x000000160430723c */ /* 0x040fe20000041830 */
[----:B------:R-:W1:Y:S01]  /*1aee0*/  LDSM.16.MT88.4 R20, [R203+0x10800] ;  /* 0x01080000cb14783b */ /* 0x000e620000004200 */
        /* <DEDUP_REMOVED lines=31> */
[----:B------:R-:W-:Y:S01]  /*1b0e0*/  HMMA.16816.F32.BF16 R96, R4, R18, R96 ;  /* 0x000000120460723c */ /* 0x000fe20000041860 */
[----:B------:R-:W1:Y:S06]  /*1b0f0*/  LDSM.16.MT88.4 R16, [R203+0xf000] ;  /* 0x00f00000cb10783b */ /* 0x000e6c0000004200 */
[----:B------:R-:W-:-:S02]  /*1b100*/  F2FP.BF16.PACK_AB R4, R175, R172 ;  /* 0x000000acaf04723e */ /* 0x000fc400000010ff */
[----:B--2---:R-:W-:Y:S01]  /*1b110*/  F2FP.BF16.PACK_AB R5, R169, R170 ;  /* 0x000000aaa905723e */ /* 0x004fe200000010ff */
[----:B------:R-:W-:Y:S01]  /*1b120*/  FADD.FTZ R170, R170, R163 ;  /* 0x000000a3aaaa7221 */ /* 0x000fe20000010000 */
[----:B------:R-:W-:Y:S02]  /*1b130*/  F2FP.BF16.PACK_AB R6, R174, R173 ;  /* 0x000000adae06723e */ /* 0x000fe400000010ff */
[----:B-----5:R-:W-:Y:S01]  /*1b140*/  F2FP.BF16.PACK_AB R7, R167, R168 ;  /* 0x000000a8a707723e */ /* 0x020fe200000010ff */
[----:B------:R-:W-:-:S04]  /*1b150*/  FADD.FTZ R169, R169, R170 ;  /* 0x000000aaa9a97221 */ /* 0x000fc80000010000 */
[----:B------:R-:W-:Y:S02]  /*1b160*/  FADD.FTZ R0, R168, R169 ;  /* 0x000000a9a8007221 */ /* 0x000fe40000010000 */
[----:B------:R-:W-:Y:S02]  /*1b170*/  HMMA.16816.F32.BF16 R128, R4, R12, R128 ;  /* 0x0000000c0480723c */ /* 0x000fe40000041880 */
[----:B------:R-:W-:-:S06]  /*1b180*/  FADD.FTZ R0, R167, R0 ;  /* 0x00000000a7007221 */ /* 0x000fcc0000010000 */
[C---:B------:R-:W-:Y:S01]  /*1b190*/  HMMA.16816.F32.BF16 R124, R4.reuse, R14, R124 ;  /* 0x0000000e047c723c */ /* 0x040fe2000004187c */
[----:B------:R-:W2:Y:S07]  /*1b1a0*/  LDSM.16.MT88.4 R12, [R202+0xf000] ;  /* 0x00f00000ca0c783b */ /* 0x000eae0000004200 */
[C---:B------:R-:W-:Y:S08]  /*1b1b0*/  HMMA.16816.F32.BF16 R120, R4.reuse, R8, R120 ;  /* 0x000000080478723c */ /* 0x040ff00000041878 */
[C---:B------:R-:W-:Y:S01]  /*1b1c0*/  HMMA.16816.F32.BF16 R116, R4.reuse, R10, R116 ;  /* 0x0000000a0474723c */ /* 0x040fe20000041874 */
[----:B------:R-:W5:Y:S07]  /*1b1d0*/  LDSM.16.MT88.4 R8, [R205+0x11000] ;  /* 0x01100000cd08783b */ /* 0x000f6e0000004200 */
[C---:B-1----:R-:W-:Y:S08]  /*1b1e0*/  HMMA.16816.F32.BF16 R36, R4.reuse, R24, R36 ;  /* 0x000000180424723c */ /* 0x042ff00000041824 */
[C---:B------:R-:W-:Y:S01]  /*1b1f0*/  HMMA.16816.F32.BF16 R40, R4.reuse, R26, R40 ;  /* 0x0000001a0428723c */ /* 0x040fe20000041828 */
[----:B------:R-:W1:Y:S07]  /*1b200*/  LDSM.16.MT88.4 R24, [R204+0x11000] ;  /* 0x01100000cc18783b */ /* 0x000e6e0000004200 */
[C---:B------:R-:W-:Y:S08]  /*1b210*/  HMMA.16816.F32.BF16 R52, R4.reuse, R16, R52 ;  /* 0x000000100434723c */ /* 0x040ff00000041834 */
[C---:B--2---:R-:W-:Y:S08]  /*1b220*/  HMMA.16816.F32.BF16 R60, R4.reuse, R12, R60 ;  /* 0x0000000c043c723c */ /* 0x044ff0000004183c */
[C---:B------:R-:W-:Y:S01]  /*1b230*/  HMMA.16816.F32.BF16 R64, R4.reuse, R14, R64 ;  /* 0x0000000e0440723c */ /* 0x040fe20000041840 */
[----:B------:R-:W2:Y:S07]  /*1b240*/  LDSM.16.MT88.4 R12, [R202+0x11000] ;  /* 0x01100000ca0c783b */ /* 0x000eae0000004200 */
[C---:B------:R-:W-:Y:S01]  /*1b250*/  HMMA.16816.F32.BF16 R56, R4.reuse, R18, R56 ;  /* 0x000000120438723c */ /* 0x040fe20000041838 */
[----:B------:R-:W3:Y:S07]  /*1b260*/  LDSM.16.MT88.4 R16, [R203+0x11000] ;  /* 0x01100000cb10783b */ /* 0x000eee0000004200 */
[C---:B-----5:R-:W-:Y:S08]  /*1b270*/  HMMA.16816.F32.BF16 R68, R4.reuse, R8, R68 ;  /* 0x000000080444723c */ /* 0x060ff00000041844 */
[C---:B------:R-:W-:Y:S01]  /*1b280*/  HMMA.16816.F32.BF16 R72, R4.reuse, R10, R72 ;  /* 0x0000000a0448723c */ /* 0x040fe20000041848 */
[----:B------:R-:W5:Y:S07]  /*1b290*/  LDSM.16.MT88.4 R8, [R205+0xd800] ;  /* 0x00d80000cd08783b */ /* 0x000f6e0000004200 */
        /* <DEDUP_REMOVED lines=29> */
[----:B-----5:R-:W-:Y:S01]  /*1b470*/  HMMA.16816.F32.BF16 R128, R4, R8, R128 ;  /* 0x000000080480723c */ /* 0x020fe20000041880 */
[----:B------:R-:W-:Y:S02]  /*1b480*/  FADD.FTZ R231, R154, R153 ;  /* 0x000000999ae77221 */ /* 0x000fe40000010000 */
[----:B------:R-:W-:-:S05]  /*1b490*/  FADD.FTZ R229, R150, R177 ;  /* 0x000000b196e57221 */ /* 0x000fca0000010000 */
        /* <DEDUP_REMOVED lines=22> */
[C---:B-1----:R-:W-:Y:S08]  /*1b600*/  HMMA.16816.F32.BF16 R84, R4.reuse, R24, R84 ;  /* 0x000000180454723c */ /* 0x042ff00000041854 */
[C---:B------:R-:W-:Y:S08]  /*1b610*/  HMMA.16816.F32.BF16 R88, R4.reuse, R26, R88 ;  /* 0x0000001a0458723c */ /* 0x040ff00000041858 */
[C---:B--2---:R-:W-:Y:S08]  /*1b620*/  HMMA.16816.F32.BF16 R92, R4.reuse, R12, R92 ;  /* 0x0000000c045c723c */ /* 0x044ff0000004185c */
[----:B------:R-:W-:Y:S11]  /*1b630*/  HMMA.16816.F32.BF16 R96, R4, R14, R96 ;  /* 0x0000000e0460723c */ /* 0x000ff60000041860 */
[----:B------:R-:W-:Y:S08]  /*1b640*/  @!UPT UIADD3 URZ, URZ, URZ, URZ ;  /* 0x0000003f3f3ff290 */ /* 0x000ff0000fffe03f */
.L_x_2713:
[----:B------:R-:W-:Y:S05]  /*1b650*/  @!P5 BRA `(.L_x_2722) ;  /* 0x000044500000d947 */ /* 0x000fea0003800000 */
[----:B------:R-:W-:Y:S02]  /*1b660*/  MOV R0, R3 ;  /* 0x0000000300007202 */ /* 0x000fe40000000f00 */
[----:B------:R-:W-:-:S02]  /*1b670*/  MOV R2, R132 ;  /* 0x0000008400027202 */ /* 0x000fc40000000f00 */
.L_x_2731:
        /* <DEDUP_REMOVED lines=76> */
.L_x_2724:
[----:B------:R-:W-:Y:S02]  /*1bb40*/  ULDC.64 UR4, c[0x0][0x118] ;  /* 0x0000460000047ab9 */ /* 0x000fe40000000a00 */
[----:B------:R-:W2:Y:S02]  /*1bb50*/  LD.E R10, [R132.64+0x40] ;  /* 0x00004004840a7980 */ /* 0x000ea4000c101900 */
[----:B--2---:R-:W-:Y:S04]  /*1bb60*/  LEA R10, -R10, RZ, 0x6 ;  /* 0x000000ff0a0a7211 */ /* 0x004fe800078e31ff */
[----:B------:R-:W-:Y:S02]  /*1bb70*/  SHF.R.S32.HI R6, RZ, 0x1f, R10 ;  /* 0x0000001fff067819 */ /* 0x000fe4000001140a */
.L_x_2725:
[----:B------:R-:W-:Y:S05]  /*1bb80*/  BSYNC B0 ;  /* 0x0000000000007941 */ /* 0x000fea0003800000 */
.L_x_2723:
[----:B------:R-:W-:Y:S01]  /*1bb90*/  LOP3.LUT P5, RZ, R222, 0x1, RZ, 0xc0, !PT ;  /* 0x00000001deff7812 */ /* 0x000fe200078ac0ff */
[----:B------:R-:W-:Y:S01]  /*1bba0*/  ULDC.64 UR4, c[0x0][0x118] ;  /* 0x0000460000047ab9 */ /* 0x000fe20000000a00 */
[----:B------:R-:W-:Y:S01]  /*1bbb0*/  LEA R232, P0, R10, R164, 0x1 ;  /* 0x000000a40ae87211 */ /* 0x000fe200078008ff */
        /* <DEDUP_REMOVED lines=9> */
[CC--:B------:R-:W-:Y:S02]  /*1bc50*/  @P5 LEA R22, P6, R3.reuse, R164.reuse, 0x1 ;  /* 0x000000a403165211 */ /* 0x0c0fe400078c08ff */
        /* <DEDUP_REMOVED lines=10> */
[----:B------:R-:W-:Y:S01]  /*1bd00*/  @!P4 STS.128 [R219+0xe000], RZ ;  /* 0x00e000ffdb00c388 */ /* 0x000fe20000000c00 */
[C---:B------:R-:W-:Y:S02]  /*1bd10*/  IADD3 R5, P2, R3.reuse, R206, RZ ;  /* 0x000000ce03057210 */ /* 0x040fe40007f5e0ff */
[----:B------:R-:W-:Y:S02]  /*1bd20*/  @P3 LEA.HI.X R15, R3, R165, R6, 0x1, P0 ;  /* 0x000000a5030f3211 */ /* 0x000fe400000f0c06 */
[----:B------:R-:W-:Y:S01]  /*1bd30*/  @!PT LDS RZ, [RZ] ;  /* 0x00000000fffff984 */ /* 0x000fe20000000800 */
[----:B------:R-:W-:Y:S01]  /*1bd40*/  @!PT LDS RZ, [RZ] ;  /* 0x00000000fffff984 */ /* 0x000fe20000000800 */
[----:B------:R-:W-:Y:S01]  /*1bd50*/  @!PT LDS RZ, [RZ] ;  /* 0x00000000fffff984 */ /* 0x000fe20000000800 */
[----:B------:R1:W-:Y:S01]  /*1bd60*/  @P3 LDGSTS.E.BYPASS.LTC128B.128 [R219+0x10000], [R232.64+0x100] ;  /* 0x10000100e8db3fae */ /* 0x0003e2000b901d44 */
        /* <DEDUP_REMOVED lines=120> */
[----:B------:R-:W-:Y:S07]  /*1c4f0*/  LDSM.16.M88.4 R156, [R187] ;  /* 0x00000000bb9c783b */ /* 0x000fee0000000200 */
[C---:B------:R-:W-:Y:S08]  /*1c500*/  HMMA.16816.F32.BF16 R20, R148.reuse, R160, R20 ;  /* 0x000000a09414723c */ /* 0x040ff00000041814 */
[C---:B------:R-:W-:Y:S01]  /*1c510*/  HMMA.16816.F32.BF16 R24, R148.reuse, R162, R24 ;  /* 0x000000a29418723c */ /* 0x040fe20000041818 */
[----:B------:R-:W-:Y:S07]  /*1c520*/  LDSM.16.M88.4 R160, [R197+0x2000] ;  /* 0x00200000c5a0783b */ /* 0x000fee0000000200 */
[C---:B------:R-:W-:Y:S08]  /*1c530*/  HMMA.16816.F32.BF16 R28, R148.reuse, R164, R28 ;  /* 0x000000a4941c723c */ /* 0x040ff0000004181c */
[----:B------:R-:W-:Y:S01]  /*1c540*/  HMMA.16816.F32.BF16 R32, R148, R166, R32 ;  /* 0x000000a69420723c */ /* 0x000fe20000041820 */
[----:B------:R-:W1:Y:S05]  /*1c550*/  LDSM.16.M88.4 R148, [R189] ;  /* 0x00000000bd94783b */ /* 0x000e6a0000000200 */
[----:B------:R-:W5:Y:S02]  /*1c560*/  LDSM.16.M88.4 R164, [R195+0x8000] ;  /* 0x00800000c3a4783b */ /* 0x000f640000000200 */
        /* <DEDUP_REMOVED lines=19> */
[C---:B------:R-:W-:Y:S08]  /*1c6a0*/  HMMA.16816.F32.BF16 R20, R176.reuse, R152, R20 ;  /* 0x00000098b014723c */ /* 0x040ff00000041814 */
[C---:B------:R-:W-:Y:S01]  /*1c6b0*/  HMMA.16816.F32.BF16 R24, R176.reuse, R154, R24 ;  /* 0x0000009ab018723c */ /* 0x040fe20000041818 */
[----:B------:R-:W1:Y:S07]  /*1c6c0*/  LDSM.16.M88.4 R152, [R191+0x3000] ;  /* 0x00300000bf98783b */ /* 0x000e6e0000000200 */
[C---:B------:R-:W-:Y:S08]  /*1c6d0*/  HMMA.16816.F32.BF16 R28, R176.reuse, R156, R28 ;  /* 0x0000009cb01c723c */ /* 0x040ff0000004181c */
[----:B------:R-:W-:Y:S01]  /*1c6e0*/  HMMA.16816.F32.BF16 R32, R176, R158, R32 ;  /* 0x0000009eb020723c */ /* 0x000fe20000041820 */
[----:B------:R-:W1:Y:S05]  /*1c6f0*/  LDSM.16.M88.4 R156, [R191+0x3800] ;  /* 0x00380000bf9c783b */ /* 0x000e6a0000000200 */
[----:B------:R-:W1:Y:S02]  /*1c700*/  LDSM.16.M88.4 R176, [R201+0x4000] ;  /* 0x00400000c9b0783b */ /* 0x000e640000000200 */
[C---:B-----5:R-:W-:Y:S08]  /*1c710*/  HMMA.16816.F32.BF16 R4, R160.reuse, R164, R4 ;  /* 0x000000a4a004723c */ /* 0x060ff00000041804 */
        /* <DEDUP_REMOVED lines=11> */
[----:B------:R-:W5:Y:S02]  /*1c7d0*/  LDSM.16.M88.4 R160, [R199+0x4000] ;  /* 0x00400000c7a0783b */ /* 0x000f640000000200 */
[C---:B------:R-:W-:Y:S08]  /*1c7e0*/  HMMA.16816.F32.BF16 R4, R168.reuse, R172, R4 ;  /* 0x000000aca804723c */ /* 0x040ff00000041804 */
[C---:B------:R-:W-:Y:S01]  /*1c7f0*/  HMMA.16816.F32.BF16 R8, R168.reuse, R174, R8 ;  /* 0x000000aea808723c */ /* 0x040fe20000041808 */
[----:B------:R-:W-:Y:S07]  /*1c800*/  LDSM.16.M88.4 R172, [R195+0xa000] ;  /* 0x00a00000c3ac783b */ /* 0x000fee0000000200 */
[C---:B-1----:R-:W-:Y:S08]  /*1c810*/  HMMA.16816.F32.BF16 R12, R168.reuse, R148, R12 ;  /* 0x00000094a80c723c */ /* 0x042ff0000004180c */
[C---:B------:R-:W-:Y:S01]  /*1c820*/  HMMA.16816.F32.BF16 R16, R168.reuse, R150, R16 ;  /* 0x00000096a810723c */ /* 0x040fe20000041810 */
[----:B------:R-:W1:Y:S07]  /*1c830*/  LDSM.16.M88.4 R148, [R185] ;  /* 0x00000000b994783b */ /* 0x000e6e0000000200 */
[C---:B------:R-:W-:Y:S08]  /*1c840*/  HMMA.16816.F32.BF16 R20, R168.reuse, R152, R20 ;  /* 0x00000098a814723c */ /* 0x040ff00000041814 */
[C---:B------:R-:W-:Y:S01]  /*1c850*/  HMMA.16816.F32.BF16 R24, R168.reuse, R154, R24 ;  /* 0x0000009aa818723c */ /* 0x040fe20000041818 */
[----:B------:R-:W1:Y:S07]  /*1c860*/  LDSM.16.M88.4 R152, [R184] ;  /* 0x00000000b898783b */ /* 0x000e6e0000000200 */
        /* <DEDUP_REMOVED lines=17> */
[C---:B-----5:R-:W-:Y:S07]  /*1c980*/  HMMA.16816.F32.BF16 R4, R160.reuse, R164, R4 ;  /* 0x000000a4a004723c */ /* 0x060fee0000041804 */
[----:B------:R-:W-:Y:S01]  /*1c990*/  MOV R164, R232 ;  /* 0x000000e800a47202 */ /* 0x000fe20000000f00 */
[C---:B------:R-:W-:Y:S04]  /*1c9a0*/  HMMA.16816.F32.BF16 R8, R160.reuse, R166, R8 ;  /* 0x000000a6a008723c */ /* 0x040fe80000041808 */
[----:B------:R-:W-:Y:S04]  /*1c9b0*/  MOV R165, R233 ;  /* 0x000000e900a57202 */ /* 0x000fe80000000f00 */
[C---:B-1----:R-:W-:Y:S08]  /*1c9c0*/  HMMA.16816.F32.BF16 R12, R160.reuse, R148, R12 ;  /* 0x00000094a00c723c */ /* 0x042ff0000004180c */
[C---:B------:R-:W-:Y:S08]  /*1c9d0*/  HMMA.16816.F32.BF16 R16, R160.reuse, R150, R16 ;  /* 0x00000096a010723c */ /* 0x040ff00000041810 */
[C---:B------:R-:W-:Y:S08]  /*1c9e0*/  HMMA.16816.F32.BF16 R20, R160.reuse, R152, R20 ;  /* 0x00000098a014723c */ /* 0x040ff00000041814 */
[C---:B------:R-:W-:Y:S08]  /*1c9f0*/  HMMA.16816.F32.BF16 R24, R160.reuse, R154, R24 ;  /* 0x0000009aa018723c */ /* 0x040ff00000041818 */
[C---:B------:R-:W-:Y:S08]  /*1ca00*/  HMMA.16816.F32.BF16 R28, R160.reuse, R156, R28 ;  /* 0x0000009ca01c723c */ /* 0x040ff0000004181c */
[----:B------:R-:W-:Y:S08]  /*1ca10*/  HMMA.16816.F32.BF16 R32, R160, R158, R32 ;  /* 0x0000009ea020723c */ /* 0x000ff00000041820 */
[C---:B------:R-:W-:Y:S08]  /*1ca20*/  HMMA.16816.F32.BF16 R4, R168.reuse, R172, R4 ;  /* 0x000000aca804723c */ /* 0x040ff00000041804 */
[C---:B------:R-:W-:Y:S08]  /*1ca30*/  HMMA.16816.F32.BF16 R8, R168.reuse, R174, R8 ;  /* 0x000000aea808723c */ /* 0x040ff00000041808 */
[C---:B---3--:R-:W-:Y:S08]  /*1ca40*/  HMMA.16816.F32.BF16 R12, R168.reuse, R136, R12 ;  /* 0x00000088a80c723c */ /* 0x048ff0000004180c */
[C---:B------:R-:W-:Y:S01]  /*1ca50*/  HMMA.16816.F32.BF16 R16, R168.reuse, R138, R16 ;  /* 0x0000008aa810723c */ /* 0x040fe20000041810 */
[----:B------:R-:W1:Y:S07]  /*1ca60*/  LDSM.16.M88.4 R136, [R191+0x4800] ;  /* 0x00480000bf88783b */ /* 0x000e6e0000000200 */
[C---:B----4-:R-:W-:Y:S08]  /*1ca70*/  HMMA.16816.F32.BF16 R20, R168.reuse, R140, R20 ;  /* 0x0000008ca814723c */ /* 0x050ff00000041814 */
[C---:B------:R-:W-:Y:S08]  /*1ca80*/  HMMA.16816.F32.BF16 R24, R168.reuse, R142, R24 ;  /* 0x0000008ea818723c */ /* 0x040ff00000041818 */
[C---:B--2---:R-:W-:Y:S08]  /*1ca90*/  HMMA.16816.F32.BF16 R28, R168.reuse, R144, R28 ;  /* 0x00000090a81c723c */ /* 0x044ff0000004181c */
[----:B------:R-:W-:Y:S08]  /*1caa0*/  HMMA.16816.F32.BF16 R32, R168, R146, R32 ;  /* 0x00000092a820723c */ /* 0x000ff00000041820 */
[C---:B------:R-:W-:Y:S08]  /*1cab0*/  HMMA.16816.F32.BF16 R4, R176.reuse, R180, R4 ;  /* 0x000000b4b004723c */ /* 0x040ff00000041804 */
        /* <DEDUP_REMOVED lines=20> */
[-C--:B------:R-:W-:Y:S03]  /*1cc00*/  FMUL.FTZ R14, R17, R3.reuse ;  /* 0x00000003110e7220 */ /* 0x080fe60000410000 */
[----:B------:R5:W1:Y:S10]  /*1cc10*/  MUFU.TANH R166, R11 ;  /* 0x0000000b00a67308 */ /* 0x000a740000002400 */
[----:B------:R-:W1:Y:S10]  /*1cc20*/  MUFU.TANH R157, R157 ;  /* 0x0000009d009d7308 */ /* 0x000e740000002400 */
[----:B------:R-:W1:Y:S01]  /*1cc30*/  MUFU.TANH R158, R158 ;  /* 0x0000009e009e7308 */ /* 0x000e620000002400 */
[C---:B---3--:R-:W-:Y:S01]  /*1cc40*/  HMMA.16816.F32.BF16 R20, R176.reuse, R4, R20 ;  /* 0x00000004b014723c */ /* 0x048fe20000041814 */
[----:B-----5:R-:W3:Y:S01]  /*1cc50*/  LDSM.16.M88.4 R8, [R191+0x5800] ;  /* 0x00580000bf08783b */ /* 0x020ee20000000200 */
[----:B------:R-:W-:Y:S07]  /*1cc60*/  DEPBAR.LE SB0, 0x0 ;  /* 0x000080000000791a */ /* 0x000fee0000000000 */
[----:B------:R-:W1:Y:S01]  /*1cc70*/  MUFU.TANH R134, R134 ;  /* 0x0000008600867308 */ /* 0x000e620000002400 */
[----:B------:R-:W-:Y:S01]  /*1cc80*/  BAR.SYNC.DEFER_BLOCKING 0x0 ;  /* 0x0000000000007b1d */ /* 0x000fe20000010000 */
[C---:B------:R-:W-:Y:S05]  /*1cc90*/  HMMA.16816.F32.BF16 R24, R176.reuse, R6, R24 ;  /* 0x00000006b018723c */ /* 0x040fea0000041818 */
[-C--:B------:R-:W-:Y:S02]  /*1cca0*/  FMUL.FTZ R5, R18, R3.reuse ;  /* 0x0000000312057220 */ /* 0x080fe40000410000 */
[-C--:B------:R-:W-:Y:S01]  /*1ccb0*/  FMUL.FTZ R4, R19, R3.reuse ;  /* 0x0000000313047220 */ /* 0x080fe20000410000 */
        /* <DEDUP_REMOVED lines=8> */
[----:B------:R-:W1:Y:S01]  /*1cd40*/  MUFU.TANH R163, R163 ;  /* 0x000000a300a37308 */ /* 0x000e620000002400 */
[C---:B---3--:R-:W-:Y:S09]  /*1cd50*/  HMMA.16816.F32.BF16 R28, R176.reuse, R8, R28 ;  /* 0x00000008b01c723c */ /* 0x048ff2000004181c */
[----:B------:R-:W3:Y:S03]  /*1cd60*/  MUFU.TANH R13, R13 ;  /* 0x0000000d000d7308 */ /* 0x000ee60000002400 */
[-C--:B------:R-:W-:Y:S01]  /*1cd70*/  FMUL.FTZ R9, R26, R3.reuse ;  /* 0x000000031a097220 */ /* 0x080fe20000410000 */
[----:B------:R-:W-:Y:S03]  /*1cd80*/  HMMA.16816.F32.BF16 R32, R176, R10, R32 ;  /* 0x0000000ab020723c */ /* 0x000fe60000041820 */
[-C--:B------:R-:W-:Y:S03]  /*1cd90*/  FMUL.FTZ R8, R27, R3.reuse ;  /* 0x000000031b087220 */ /* 0x080fe60000410000 */
[----:B------:R-:W1:Y:S06]  /*1cda0*/  MUFU.TANH R12, R12 ;  /* 0x0000000c000c7308 */ /* 0x000e6c0000002400 */
[-C--:B------:R-:W-:Y:S04]  /*1cdb0*/  FMUL.FTZ R18, R28, R3.reuse ;  /* 0x000000031c127220 */ /* 0x080fe80000410000 */
[----:B------:R-:W1:Y:S01]  /*1cdc0*/  MUFU.TANH R162, R162 ;  /* 0x000000a200a27308 */ /* 0x000e620000002400 */
[-C--:B------:R-:W-:Y:S02]  /*1cdd0*/  FMUL.FTZ R29, R29, R3.reuse ;  /* 0x000000031d1d7220 */ /* 0x080fe40000410000 */
[-C--:B------:R-:W-:Y:S02]  /*1cde0*/  FMUL.FTZ R20, R30, R3.reuse ;  /* 0x000000031e147220 */ /* 0x080fe40000410000 */
[-C--:B------:R-:W-:Y:S03]  /*1cdf0*/  FMUL.FTZ R10, R31, R3.reuse ;  /* 0x000000031f0a7220 */ /* 0x080fe60000410000 */
[-C--:B------:R-:W-:Y:S02]  /*1ce00*/  FMUL.FTZ R30, R32, R3.reuse ;  /* 0x00000003201e7220 */ /* 0x080fe40000410000 */
[-C--:B------:R-:W-:Y:S01]  /*1ce10*/  FMUL.FTZ R28, R33, R3.reuse ;  /* 0x00000003211c7220 */ /* 0x080fe20000410000 */
[----:B------:R-:W1:Y:S01]  /*1ce20*/  MUFU.TANH R14, R14 ;  /* 0x0000000e000e7308 */ /* 0x000e620000002400 */
[-C--:B------:R-:W-:Y:S02]  /*1ce30*/  FMUL.FTZ R26, R34, R3.reuse ;  /* 0x00000003221a7220 */ /* 0x080fe40000410000 */
[----:B------:R-:W-:Y:S07]  /*1ce40*/  FMUL.FTZ R3, R35, R3 ;  /* 0x0000000323037220 */ /* 0x000fee0000410000 */
        /* <DEDUP_REMOVED lines=19> */
[----:B--234-:R-:W-:Y:S01]  /*1cf80*/  ISETP.NE.U32.AND P0, PT, R220, RZ, PT ;  /* 0x000000ffdc00720c */ /* 0x01cfe20003f05070 */
        /* <DEDUP_REMOVED lines=8> */
[----:B------:R-:W2:Y:S03]  /*1d010*/  I2F.RP R25, R24 ;  /* 0x0000001800197306 */ /* 0x000ea60000209400 */
[----:B------:R-:W-:Y:S07]  /*1d020*/  IMAD.MOV R22, RZ, RZ, -R22 ;  /* 0x000000ffff167224 */ /* 0x000fee00078e0a16 */
[----:B--2---:R-:W2:Y:S02]  /*1d030*/  MUFU.RCP R11, R25 ;  /* 0x00000019000b7308 */ /* 0x004ea40000001000 */
[----:B--2---:R-:W-:Y:S01]  /*1d040*/  IADD3 R136, R11, 0xffffffe, RZ ;  /* 0x0ffffffe0b887810 */ /* 0x004fe20007ffe0ff */
[----:B------:R-:W-:Y:S07]  /*1d050*/  IMAD.SHL.U32 R11, R223, 0x40, RZ ;  /* 0x00000040df0b7824 */ /* 0x000fee00078e00ff */
[----:B------:R-:W2:Y:S01]  /*1d060*/  F2I.FTZ.U32.TRUNC.NTZ R137, R136 ;  /* 0x0000008800897305 */ /* 0x000ea2000021f000 */
[C---:B------:R-:W-:Y:S02]  /*1d070*/  IADD3 R27, R11.reuse, -0x40, RZ ;  /* 0xffffffc00b1b7810 */ /* 0x040fe40007ffe0ff */
[----:B------:R-:W-:Y:S02]  /*1d080*/  IABS R23, R11 ;  /* 0x0000000b00177213 */ /* 0x000fe40000000000 */
[----:B------:R-:W-:Y:S01]  /*1d090*/  LOP3.LUT R11, R11, R32, RZ, 0x3c, !PT ;  /* 0x000000200b0b7212 */ /* 0x000fe200078e3cff */
[--C-:B--2---:R-:W-:Y:S02]  /*1d0a0*/  IMAD.MOV R21, RZ, RZ, -R137.reuse ;  /* 0x000000ffff157224 */ /* 0x104fe400078e0a89 */
[----:B------:R-:W-:Y:S02]  /*1d0b0*/  IMAD.MOV.U32 R136, RZ, RZ, RZ ;  /* 0x000000ffff887224 */ /* 0x000fe400078e00ff */
[----:B------:R-:W-:Y:S01]  /*1d0c0*/  IMAD R34, R21, R24, RZ ;  /* 0x0000001815227224 */ /* 0x000fe200078e02ff */
[----:B------:R-:W-:Y:S02]  /*1d0d0*/  IABS R21, R27 ;  /* 0x0000001b00157213 */ /* 0x000fe40000000000 */
[----:B------:R-:W-:Y:S01]  /*1d0e0*/  LOP3.LUT R27, R27, R32, RZ, 0x3c, !PT ;  /* 0x000000201b1b7212 */ /* 0x000fe200078e3cff */
[----:B------:R-:W-:Y:S02]  /*1d0f0*/  IMAD.HI.U32 R34, R137, R34, R136 ;  /* 0x0000002289227227 */ /* 0x000fe400078e0088 */
[----:B------:R-:W2:Y:S04]  /*1d100*/  LD.E.64 R136, [R132.64+0x20] ;  /* 0x0000200484887980 */ /* 0x000ea8000c101b00 */
[C---:B------:R-:W-:Y:S04]  /*1d110*/  IMAD.HI.U32 R25, R34.reuse, R21, RZ ;  /* 0x0000001522197227 */ /* 0x040fe800078e00ff */
[----:B------:R-:W-:Y:S02]  /*1d120*/  IMAD.HI.U32 R31, R34, R23, RZ ;  /* 0x00000017221f7227 */ /* 0x000fe400078e00ff */
[----:B------:R-:W3:Y:S02]  /*1d130*/  LD.E.64 R34, [R132.64+0x38] ;  /* 0x0000380484227980 */ /* 0x000ee4000c101b00 */
[-C--:B------:R-:W-:Y:S02]  /*1d140*/  IMAD R21, R25, R22.reuse, R21 ;  /* 0x0000001619157224 */ /* 0x080fe400078e0215 */
[----:B------:R-:W-:Y:S01]  /*1d150*/  IMAD R23, R31, R22, R23 ;  /* 0x000000161f177224 */ /* 0x000fe200078e0217 */
[----:B------:R-:W-:Y:S02]  /*1d160*/  LOP3.LUT R22, RZ, R32, RZ, 0x33, !PT ;  /* 0x00000020ff167212 */ /* 0x000fe400078e33ff */
        /* <DEDUP_REMOVED lines=9> */
[----:B------:R-:W-:Y:S09]  /*1d200*/  ISETP.GE.AND P1, PT, R11, RZ, PT ;  /* 0x000000ff0b00720c */ /* 0x000ff20003f26270 */
[----:B------:R-:W-:Y:S02]  /*1d210*/  @P2 IADD3 R25, R25, 0x1, RZ ;  /* 0x0000000119192810 */ /* 0x000fe40007ffe0ff */
[----:B------:R-:W-:Y:S02]  /*1d220*/  @P6 IADD3 R31, R31, 0x1, RZ ;  /* 0x000000011f1f6810 */ /* 0x000fe40007ffe0ff */
[----:B------:R-:W-:Y:S01]  /*1d230*/  ISETP.NE.AND P2, PT, R32, RZ, PT ;  /* 0x000000ff2000720c */ /* 0x000fe20003f45270 */
        /* <DEDUP_REMOVED lines=24> */
.L_x_2729:
[----:B------:R-:W-:Y:S02]  /*1d3c0*/  ULDC.64 UR4, c[0x0][0x118] ;  /* 0x0000460000047ab9 */ /* 0x000fe40000000a00 */
[----:B------:R-:W2:Y:S02]  /*1d3d0*/  LD.E R32, [R132.64+0x38] ;  /* 0x0000380484207980 */ /* 0x000ea4000c101900 */
[----:B--2---:R-:W-:Y:S04]  /*1d3e0*/  LEA R32, -R32, RZ, 0x6 ;  /* 0x000000ff20207211 */ /* 0x004fe800078e31ff */
[----:B------:R-:W-:Y:S02]  /*1d3f0*/  SHF.R.S32.HI R24, RZ, 0x1f, R32 ;  /* 0x0000001fff187819 */ /* 0x000fe40000011420 */
.L_x_2730:
[----:B------:R-:W-:Y:S05]  /*1d400*/  BSYNC B0 ;  /* 0x0000000000007941 */ /* 0x000fea0003800000 */
.L_x_2728:
        /* <DEDUP_REMOVED lines=90> */
.L_x_2727:
[----:B--234-:R-:W-:Y:S05]  /*1d9b0*/  BSYNC B1 ;  /* 0x0000000000017941 */ /* 0x01cfea0003800000 */
.L_x_2726:
[----:B------:R-:W-:Y:S01]  /*1d9c0*/  ULDC.64 UR4, c[0x0][0x118] ;  /* 0x0000460000047ab9 */ /* 0x000fe20000000a00 */
[----:B------:R-:W2:Y:S08]  /*1d9d0*/  S2R R22, SR_TID.X ;  /* 0x0000000000167919 */ /* 0x000eb00000002100 */
[----:B------:R3:W4:Y:S01]  /*1d9e0*/  LD.E R133, [R132.64+0xdc] ;  /* 0x0000dc0484857980 */ /* 0x000722000c101900 */
[----:B--2---:R-:W-:Y:S05]  /*1d9f0*/  IMAD.SHL.U32 R22, R22, 0x2, RZ ;  /* 0x0000000216167824 */ /* 0x004fea00078e00ff */
[----:B------:R-:W-:Y:S05]  /*1da00*/  LOP3.LUT R22, R22, 0x6, RZ, 0xc0, !PT ;  /* 0x0000000616167812 */ /* 0x000fea00078ec0ff */
[----:B------:R-:W-:Y:S05]  /*1da10*/  IMAD R31, R223, 0x40, R22 ;  /* 0x00000040df1f7824 */ /* 0x000fea00078e0216 */
[C---:B------:R-:W-:Y:S02]  /*1da20*/  IADD3 R21, R31.reuse, 0x1, RZ ;  /* 0x000000011f157810 */ /* 0x040fe40007ffe0ff */
[C---:B------:R-:W-:Y:S02]  /*1da30*/  IADD3 R11, R31.reuse, 0x8, RZ ;  /* 0x000000081f0b7810 */ /* 0x040fe40007ffe0ff */
[----:B------:R-:W-:Y:S02]  /*1da40*/  ISETP.GE.AND P6, PT, R31, R225, PT ;  /* 0x000000e11f00720c */ /* 0x000fe40003fc6270 */
[C---:B------:R-:W-:Y:S02]  /*1da50*/  ISETP.GE.AND P1, PT, R21.reuse, R227, PT ;  /* 0x000000e31500720c */ /* 0x040fe40003f26270 */
[----:B------:R-:W-:Y:S02]  /*1da60*/  ISETP.GE.AND P5, PT, R21, R225, PT ;  /* 0x000000e11500720c */ /* 0x000fe40003fa6270 */
[----:B------:R-:W-:Y:S02]  /*1da70*/  ISETP.GE.OR P6, PT, R31, R224, !P6 ;  /* 0x000000e01f00720c */ /* 0x000fe400077c6670 */
[C---:B------:R-:W-:Y:S02]  /*1da80*/  ISETP.GE.AND P4, PT, R11.reuse, R227, PT ;  /* 0x000000e30b00720c */ /* 0x040fe40003f86270 */
[----:B------:R-:W-:Y:S02]  /*1da90*/  ISETP.GE.AND P3, PT, R11, R225, PT ;  /* 0x000000e10b00720c */ /* 0x000fe40003f66270 */
[C---:B------:R-:W-:Y:S02]  /*1daa0*/  ISETP.GE.OR P1, PT, R21.reuse, R226, !P1 ;  /* 0x000000e21500720c */ /* 0x040fe40004f26670 */
[----:B------:R-:W-:Y:S02]  /*1dab0*/  ISETP.GE.OR P5, PT, R21, R224, !P5 ;  /* 0x000000e01500720c */ /* 0x000fe40006fa6670 */
[----:B------:R-:W-:Y:S02]  /*1dac0*/  IADD3 R21, R31, 0x10, RZ ;  /* 0x000000101f157810 */ /* 0x000fe40007ffe0ff */
[C---:B------:R-:W-:Y:S02]  /*1dad0*/  ISETP.GE.OR P4, PT, R11.reuse, R226, !P4 ;  /* 0x000000e20b00720c */ /* 0x040fe40006786670 */
[----:B------:R-:W-:Y:S02]  /*1dae0*/  ISETP.GE.OR P3, PT, R11, R224, !P3 ;  /* 0x000000e00b00720c */ /* 0x000fe40005f66670 */
[----:B-1----:R-:W-:Y:S02]  /*1daf0*/  FSEL R11, R158, -INF , !P6 ;  /* 0xff8000009e0b7808 */ /* 0x002fe40007000000 */
[-C--:B------:R-:W-:Y:S02]  /*1db00*/  ISETP.GE.AND P6, PT, R21, R227.reuse, PT ;  /* 0x000000e31500720c */ /* 0x080fe40003fc6270 */
[-C--:B------:R-:W-:Y:S02]  /*1db10*/  ISETP.GE.AND P2, PT, R31, R227.reuse, PT ;  /* 0x000000e31f00720c */ /* 0x080fe40003f46270 */
[-C--:B------:R-:W-:Y:S02]  /*1db20*/  ISETP.GE.OR P6, PT, R21, R226.reuse, !P6 ;  /* 0x000000e21500720c */ /* 0x080fe400077c6670 */
[C---:B------:R-:W-:Y:S02]  /*1db30*/  IADD3 R32, R31.reuse, 0x18, RZ ;  /* 0x000000181f207810 */ /* 0x040fe40007ffe0ff */
[C---:B------:R-:W-:Y:S02]  /*1db40*/  IADD3 R22, R31.reuse, 0x9, RZ ;  /* 0x000000091f167810 */ /* 0x040fe40007ffe0ff */
[CC--:B------:R-:W-:Y:S02]  /*1db50*/  ISETP.GE.OR P2, PT, R31.reuse, R226.reuse, !P2 ;  /* 0x000000e21f00720c */ /* 0x0c0fe40005746670 */
[----:B------:R-:W-:Y:S02]  /*1db60*/  FSEL R174, R174, -INF , !P6 ;  /* 0xff800000aeae7808 */ /* 0x000fe40007000000 */
[-C--:B------:R-:W-:Y:S02]  /*1db70*/  ISETP.GE.AND P6, PT, R32, R227.reuse, PT ;  /* 0x000000e32000720c */ /* 0x080fe40003fc6270 */
[----:B------:R-:W-:Y:S02]  /*1db80*/  FSEL R23, R156, -INF , !P2 ;  /* 0xff8000009c177808 */ /* 0x000fe40005000000 */
[C---:B------:R-:W-:Y:S02]  /*1db90*/  ISETP.GE.AND P0, PT, R22.reuse, R227, PT ;  /* 0x000000e31600720c */ /* 0x040fe40003f06270 */
[----:B------:R-:W-:Y:S02]  /*1dba0*/  ISETP.GE.AND P2, PT, R22, R225, PT ;  /* 0x000000e11600720c */ /* 0x000fe40003f46270 */
[C---:B------:R-:W-:Y:S02]  /*1dbb0*/  IADD3 R24, R31.reuse, 0x11, RZ ;  /* 0x000000111f187810 */ /* 0x040fe40007ffe0ff */
[----:B------:R-:W-:Y:S02]  /*1dbc0*/  IADD3 R34, R31, 0x20, RZ ;  /* 0x000000201f227810 */ /* 0x000fe40007ffe0ff */
[-C--:B------:R-:W-:Y:S02]  /*1dbd0*/  ISETP.GE.OR P6, PT, R32, R226.reuse, !P6 ;  /* 0x000000e22000720c */ /* 0x080fe400077c6670 */
[----:B------:R-:W-:Y:S02]  /*1dbe0*/  ISETP.GE.OR P0, PT, R22, R226, !P0 ;  /* 0x000000e21600720c */ /* 0x000fe40004706670 */
[----:B------:R-:W-:Y:S02]  /*1dbf0*/  FSEL R162, R162, -INF , !P6 ;  /* 0xff800000a2a27808 */ /* 0x000fe40007000000 */
[----:B------:R-:W-:Y:S02]  /*1dc00*/  ISETP.GE.OR P2, PT, R22, R224, !P2 ;  /* 0x000000e01600720c */ /* 0x000fe40005746670 */
[----:B------:R-:W-:Y:S02]  /*1dc10*/  FSEL R22, R159, -INF , !P4 ;  /* 0xff8000009f167808 */ /* 0x000fe40006000000 */
[-C--:B------:R-:W-:Y:S02]  /*1dc20*/  ISETP.GE.AND P6, PT, R34, R227.reuse, PT ;  /* 0x000000e32200720c */ /* 0x080fe40003fc6270 */
[C---:B------:R-:W-:Y:S02]  /*1dc30*/  ISETP.GE.AND P4, PT, R24.reuse, R227, PT ;  /* 0x000000e31800720c */ /* 0x040fe40003f86270 */
[----:B------:R-:W-:Y:S02]  /*1dc40*/  FSEL R25, R157, -INF , !P1 ;  /* 0xff8000009d197808 */ /* 0x000fe40004800000 */
[----:B------:R-:W-:Y:S02]  /*1dc50*/  ISETP.GE.AND P1, PT, R21, R225, PT ;  /* 0x000000e11500720c */ /* 0x000fe40003f26270 */
[-C--:B------:R-:W-:Y:S02]  /*1dc60*/  ISETP.GE.OR P4, PT, R24, R226.reuse, !P4 ;  /* 0x000000e21800720c */ /* 0x080fe40006786670 */
[C---:B------:R-:W-:Y:S02]  /*1dc70*/  IADD3 R35, R31.reuse, 0x19, RZ ;  /* 0x000000191f237810 */ /* 0x040fe40007ffe0ff */
[----:B------:R-:W-:Y:S02]  /*1dc80*/  IADD3 R33, R31, 0x21, RZ ;  /* 0x000000211f217810 */ /* 0x000fe40007ffe0ff */
[----:B------:R-:W-:Y:S02]  /*1dc90*/  ISETP.GE.OR P6, PT, R34, R226, !P6 ;  /* 0x000000e22200720c */ /* 0x000fe400077c6670 */
[----:B------:R-:W-:Y:S02]  /*1dca0*/  FSEL R163, R163, -INF , !P4 ;  /* 0xff800000a3a37808 */ /* 0x000fe40006000000 */
[-C--:B------:R-:W-:Y:S02]  /*1dcb0*/  ISETP.GE.OR P1, PT, R21, R224.reuse, !P1 ;  /* 0x000000e01500720c */ /* 0x080fe40004f26670 */
[----:B------:R-:W-:Y:S02]  /*1dcc0*/  FSEL R21, R161, -INF , !P0 ;  /* 0xff800000a1157808 */ /* 0x000fe40004000000 */
[----:B------:R-:W-:Y:S02]  /*1dcd0*/  ISETP.GE.AND P4, PT, R35, R227, PT ;  /* 0x000000e32300720c */ /* 0x000fe40003f86270 */
[----:B------:R-:W-:Y:S02]  /*1dce0*/  FSEL R27, R160, -INF , !P3 ;  /* 0xff800000a01b7808 */ /* 0x000fe40005800000 */
[----:B------:R-:W-:Y:S02]  /*1dcf0*/  FSEL R160, R15, -INF , !P6 ;  /* 0xff8000000fa07808 */ /* 0x000fe40007000000 */
[C---:B------:R-:W-:Y:S02]  /*1dd00*/  ISETP.GE.AND P0, PT, R24.reuse, R225, PT ;  /* 0x000000e11800720c */ /* 0x040fe40003f06270 */
[----:B------:R-:W-:Y:S02]  /*1dd10*/  ISETP.GE.AND P6, PT, R33, R227, PT ;  /* 0x000000e32100720c */ /* 0x000fe40003fc6270 */
[----:B------:R-:W-:Y:S02]  /*1dd20*/  ISETP.GE.OR P0, PT, R24, R224, !P0 ;  /* 0x000000e01800720c */ /* 0x000fe40004706670 */
[-C--:B------:R-:W-:Y:S02]  /*1dd30*/  ISETP.GE.OR P4, PT, R35, R226.reuse, !P4 ;  /* 0x000000e22300720c */ /* 0x080fe40006786670 */
[----:B------:R-:W-:Y:S02]  /*1dd40*/  FSEL R24, R134, -INF , !P5 ;  /* 0xff80000086187808 */ /* 0x000fe40006800000 */
[----:B------:R-:W-:Y:S02]  /*1dd50*/  ISETP.GE.AND P5, PT, R32, R225, PT ;  /* 0x000000e12000720c */ /* 0x000fe40003fa6270 */
[----:B------:R-:W-:Y:S02]  /*1dd60*/  ISETP.GE.OR P6, PT, R33, R226, !P6 ;  /* 0x000000e22100720c */ /* 0x000fe400077c6670 */
[----:B------:R-:W-:Y:S02]  /*1dd70*/  IADD3 R15, R31, 0x28, RZ ;  /* 0x000000281f0f7810 */ /* 0x000fe40007ffe0ff */
[----:B------:R-:W-:Y:S02]  /*1dd80*/  FSEL R161, R14, -INF , !P4 ;  /* 0xff8000000ea17808 */ /* 0x000fe40006000000 */
[----:B------:R-:W-:Y:S02]  /*1dd90*/  FSEL R14, R166, -INF , !P2 ;  /* 0xff800000a60e7808 */ /* 0x000fe40005000000 */
[----:B------:R-:W-:Y:S02]  /*1dda0*/  FSEL R159, R16, -INF , !P6 ;  /* 0xff800000109f7808 */ /* 0x000fe40007000000 */
[----:B------:R-:W-:Y:S02]  /*1ddb0*/  ISETP.GE.OR P5, PT, R32, R224, !P5 ;  /* 0x000000e02000720c */ /* 0x000fe40006fa6670 */
[----:B------:R-:W-:Y:S02]  /*1ddc0*/  FMNMX.FTZ R32, R23, R2, !PT ;  /* 0x0000000217207209 */ /* 0x000fe40007810000 */
[----:B------:R-:W-:Y:S02]  /*1ddd0*/  ISETP.GE.AND P6, PT, R15, R227, PT ;  /* 0x000000e30f00720c */ /* 0x000fe40003fc6270 */
[----:B------:R-:W-:Y:S02]  /*1dde0*/  ISETP.GE.AND P2, PT, R33, R225, PT ;  /* 0x000000e12100720c */ /* 0x000fe40003f46270 */
[----:B------:R-:W-:Y:S02]  /*1ddf0*/  IADD3 R16, R31, 0x29, RZ ;  /* 0x000000291f107810 */ /* 0x000fe40007ffe0ff */
[----:B------:R-:W-:Y:S02]  /*1de00*/  ISETP.GE.OR P2, PT, R33, R224, !P2 ;  /* 0x000000e02100720c */ /* 0x000fe40005746670 */
[----:B------:R-:W-:Y:S02]  /*1de10*/  ISETP.GE.OR P6, PT, R15, R226, !P6 ;  /* 0x000000e20f00720c */ /* 0x000fe400077c6670 */
[----:B------:R-:W-:Y:S02]  /*1de20*/  FMNMX.FTZ R33, R25, R32, !PT ;  /* 0x0000002019217209 */ /* 0x000fe40007810000 */
[----:B------:R-:W-:Y:S02]  /*1de30*/  FSEL R158, R19, -INF , !P6 ;  /* 0xff800000139e7808 */ /* 0x000fe40007000000 */
[----:B------:R-:W-:Y:S02]  /*1de40*/  FMNMX.FTZ R32, R22, R33, !PT ;  /* 0x0000002116207209 */ /* 0x000fe40007810000 */
[----:B------:R-:W-:Y:S02]  /*1de50*/  ISETP.GE.AND P6, PT, R16, R227, PT ;  /* 0x000000e31000720c */ /* 0x000fe40003fc6270 */
[----:B------:R-:W-:Y:S02]  /*1de60*/  FSEL R143, R13, -INF , !P1 ;  /* 0xff8000000d8f7808 */ /* 0x000fe40004800000 */
[----:B------:R-:W-:Y:S02]  /*1de70*/  FSEL R142, R12, -INF , !P0 ;  /* 0xff8000000c8e7808 */ /* 0x000fe40004000000 */
[----:B------:R-:W-:Y:S02]  /*1de80*/  FMNMX.FTZ R13, R21, R32, !PT ;  /* 0x00000020150d7209 */ /* 0x000fe40007810000 */
[C---:B------:R-:W-:Y:S02]  /*1de90*/  ISETP.GE.OR P6, PT, R16.reuse, R226, !P6 ;  /* 0x000000e21000720c */ /* 0x040fe400077c6670 */
[C---:B------:R-:W-:Y:S02]  /*1dea0*/  ISETP.GE.AND P0, PT, R16.reuse, R225, PT ;  /* 0x000000e11000720c */ /* 0x040fe40003f06270 */
[----:B------:R-:W-:Y:S02]  /*1deb0*/  FSEL R157, R17, -INF , !P6 ;  /* 0xff800000119d7808 */ /* 0x000fe40007000000 */
[----:B------:R-:W-:Y:S02]  /*1dec0*/  ISETP.GE.OR P0, PT, R16, R224, !P0 ;  /* 0x000000e01000720c */ /* 0x000fe40004706670 */
[----:B------:R-:W-:Y:S02]  /*1ded0*/  FMNMX.FTZ R16, R174, R13, !PT ;  /* 0x0000000dae107209 */ /* 0x000fe40007810000 */
[----:B------:R-:W-:Y:S02]  /*1dee0*/  FMNMX.FTZ R17, R11, R0, !PT ;  /* 0x000000000b117209 */ /* 0x000fe40007810000 */
[----:B------:R-:W-:Y:S02]  /*1def0*/  FMNMX.FTZ R19, R163, R16, !PT ;  /* 0x00000010a3137209 */ /* 0x000fe40007810000 */
[----:B------:R-:W-:Y:S02]  /*1df00*/  FMNMX.FTZ R16, R24, R17, !PT ;  /* 0x0000001118107209 */ /* 0x000fe40007810000 */
[----:B------:R-:W-:Y:S02]  /*1df10*/  FMNMX.FTZ R32, R162, R19, !PT ;  /* 0x00000013a2207209 */ /* 0x000fe40007810000 */
[----:B------:R-:W-:Y:S02]  /*1df20*/  FSEL R141, R5, -INF , !P5 ;  /* 0xff800000058d7808 */ /* 0x000fe40006800000 */
[----:B------:R-:W-:Y:S02]  /*1df30*/  FMNMX.FTZ R5, R27, R16, !PT ;  /* 0x000000101b057209 */ /* 0x000fe40007810000 */
[----:B------:R-:W-:Y:S02]  /*1df40*/  FMNMX.FTZ R17, R161, R32, !PT ;  /* 0x00000020a1117209 */ /* 0x000fe40007810000 */
[----:B------:R-:W-:Y:S02]  /*1df50*/  FMNMX.FTZ R16, R14, R5, !PT ;  /* 0x000000050e107209 */ /* 0x000fe40007810000 */
[----:B------:R-:W-:Y:S02]  /*1df60*/  ISETP.GE.AND P4, PT, R35, R225, PT ;  /* 0x000000e12300720c */ /* 0x000fe40003f86270 */
[----:B------:R-:W-:Y:S02]  /*1df70*/  FMNMX.FTZ R32, R160, R17, !PT ;  /* 0x00000011a0207209 */ /* 0x000fe40007810000 */
[----:B------:R-:W-:Y:S02]  /*1df80*/  FMNMX.FTZ R17, R143, R16, !PT ;  /* 0x000000108f117209 */ /* 0x000fe40007810000 */
[----:B------:R-:W-:Y:S02]  /*1df90*/  ISETP.GE.OR P4, PT, R35, R224, !P4 ;  /* 0x000000e02300720c */ /* 0x000fe40006786670 */
[----:B------:R-:W-:Y:S02]  /*1dfa0*/  ISETP.GE.AND P1, PT, R15, R225, PT ;  /* 0x000000e10f00720c */ /* 0x000fe40003f26270 */
[----:B------:R-:W-:Y:S02]  /*1dfb0*/  FMNMX.FTZ R5, R159, R32, !PT ;  /* 0x000000209f057209 */ /* 0x000fe40007810000 */
[----:B------:R-:W-:Y:S02]  /*1dfc0*/  FSEL R140, R4, -INF , !P4 ;  /* 0xff800000048c7808 */ /* 0x000fe40006000000 */
[----:B------:R-:W-:Y:S02]  /*1dfd0*/  FMNMX.FTZ R4, R142, R17, !PT ;  /* 0x000000118e047209 */ /* 0x000fe40007810000 */
[----:B------:R-:W-:Y:S02]  /*1dfe0*/  ISETP.GE.AND P3, PT, R34, R225, PT ;  /* 0x000000e12200720c */ /* 0x000fe40003f66270 */
[----:B------:R-:W-:Y:S02]  /*1dff0*/  ISETP.GE.OR P1, PT, R15, R224, !P1 ;  /* 0x000000e00f00720c */ /* 0x000fe40004f26670 */
[C---:B------:R-:W-:Y:S02]  /*1e000*/  IADD3 R15, R31.reuse, 0x30, RZ ;  /* 0x000000301f0f7810 */ /* 0x040fe40007ffe0ff */
[----:B------:R-:W-:Y:S02]  /*1e010*/  IADD3 R13, R31, 0x31, RZ ;  /* 0x000000311f0d7810 */ /* 0x000fe40007ffe0ff */
[----:B------:R-:W-:Y:S02]  /*1e020*/  ISETP.GE.AND P6, PT, R15, R227, PT ;  /* 0x000000e30f00720c */ /* 0x000fe40003fc6270 */
[----:B------:R-:W-:Y:S02]  /*1e030*/  FMNMX.FTZ R16, R158, R5, !PT ;  /* 0x000000059e107209 */ /* 0x000fe40007810000 */
[----:B------:R-:W-:Y:S02]  /*1e040*/  FMNMX.FTZ R5, R141, R4, !PT ;  /* 0x000000048d057209 */ /* 0x000fe40007810000 */
[----:B------:R-:W-:Y:S02]  /*1e050*/  ISETP.GE.OR P3, PT, R34, R224, !P3 ;  /* 0x000000e02200720c */ /* 0x000fe40005f66670 */
[----:B------:R-:W-:Y:S02]  /*1e060*/  IADD3 R12, R31, 0x38, RZ ;  /* 0x000000381f0c7810 */ /* 0x000fe40007ffe0ff */
[-C--:B------:R-:W-:Y:S02]  /*1e070*/  ISETP.GE.OR P6, PT, R15, R226.reuse, !P6 ;  /* 0x000000e20f00720c */ /* 0x080fe400077c6670 */
[----:B------:R-:W-:Y:S02]  /*1e080*/  ISETP.GE.AND P5, PT, R13, R227, PT ;  /* 0x000000e30d00720c */ /* 0x000fe40003fa6270 */
[----:B------:R-:W-:Y:S02]  /*1e090*/  FSEL R156, R7, -INF , !P3 ;  /* 0xff800000079c7808 */ /* 0x000fe40005800000 */
[----:B------:R-:W-:Y:S02]  /*1e0a0*/  FMNMX.FTZ R5, R140, R5, !PT ;  /* 0x000000058c057209 */ /* 0x000fe40007810000 */
[----:B------:R-:W-:Y:S02]  /*1e0b0*/  IADD3 R31, R31, 0x39, RZ ;  /* 0x000000391f1f7810 */ /* 0x000fe40007ffe0ff */
[----:B------:R-:W-:Y:S02]  /*1e0c0*/  FSEL R152, R18, -INF , !P6 ;  /* 0xff80000012987808 */ /* 0x000fe40007000000 */
[----:B------:R-:W-:Y:S02]  /*1e0d0*/  ISETP.GE.AND P6, PT, R12, R227, PT ;  /* 0x000000e30c00720c */ /* 0x000fe40003fc6270 */
[----:B------:R-:W-:Y:S02]  /*1e0e0*/  ISETP.GE.OR P5, PT, R13, R226, !P5 ;  /* 0x000000e20d00720c */ /* 0x000fe40006fa6670 */
[----:B------:R-:W-:Y:S02]  /*1e0f0*/  FMNMX.FTZ R17, R157, R16, !PT ;  /* 0x000000109d117209 */ /* 0x000fe40007810000 */
[----:B------:R-:W-:Y:S02]  /*1e100*/  FSEL R155, R6, -INF , !P2 ;  /* 0xff800000069b7808 */ /* 0x000fe40005000000 */
[----:B------:R-:W-:Y:S02]  /*1e110*/  FMNMX.FTZ R6, R156, R5, !PT ;  /* 0x000000059c067209 */ /* 0x000fe40007810000 */
[----:B------:R-:W-:Y:S02]  /*1e120*/  ISETP.GE.AND P4, PT, R31, R227, PT ;  /* 0x000000e31f00720c */ /* 0x000fe40003f86270 */
[----:B------:R-:W-:Y:S02]  /*1e130*/  ISETP.GE.OR P6, PT, R12, R226, !P6 ;  /* 0x000000e20c00720c */ /* 0x000fe400077c6670 */
[----:B------:R-:W-:Y:S02]  /*1e140*/  FSEL R151, R29, -INF , !P5 ;  /* 0xff8000001d977808 */ /* 0x000fe40006800000 */
[----:B------:R-:W-:Y:S02]  /*1e150*/  FMNMX.FTZ R4, R152, R17, !PT ;  /* 0x0000001198047209 */ /* 0x000fe40007810000 */
[-C--:B------:R-:W-:Y:S02]  /*1e160*/  ISETP.GE.AND P2, PT, R15, R225.reuse, PT ;  /* 0x000000e10f00720c */ /* 0x080fe40003f46270 */
[----:B------:R-:W-:Y:S02]  /*1e170*/  FSEL R154, R9, -INF , !P1 ;  /* 0xff800000099a7808 */ /* 0x000fe40004800000 */
        /* <DEDUP_REMOVED lines=9> */
[----:B------:R-:W-:Y:S02]  /*1e210*/  FMNMX.FTZ R7, R149, R4, !PT ;  /* 0x0000000495077209 */ /* 0x000fe40007810000 */
[----:B------:R-:W-:Y:S02]  /*1e220*/  ISETP.GE.AND P0, PT, R12, R225, PT ;  /* 0x000000e10c00720c */ /* 0x000fe40003f06270 */
[----:B------:R-:W-:Y:S02]  /*1e230*/  ISETP.GE.OR P1, PT, R13, R224, !P1 ;  /* 0x000000e00d00720c */ /* 0x000fe40004f26670 */
[----:B------:R-:W-:Y:S02]  /*1e240*/  FSEL R147, R20, -INF , !P2 ;  /* 0xff80000014937808 */ /* 0x000fe40005000000 */
[----:B------:R-:W-:Y:S02]  /*1e250*/  FMNMX.FTZ R6, R153, R6, !PT ;  /* 0x0000000699067209 */ /* 0x000fe40007810000 */
[----:B------:R-:W-:Y:S02]  /*1e260*/  FMNMX.FTZ R4, R148, R7, !PT ;  /* 0x0000000794047209 */ /* 0x000fe40007810000 */
[----:B------:R-:W-:Y:S02]  /*1e270*/  ISETP.GE.OR P2, PT, R12, R224, !P0 ;  /* 0x000000e00c00720c */ /* 0x000fe40004746670 */
[----:B------:R-:W-:Y:S01]  /*1e280*/  ISETP.GE.AND P0, PT, R31, R225, PT ;  /* 0x000000e11f00720c */ /* 0x000fe20003f06270 */
[----:B------:R-:W1:Y:S01]  /*1e290*/  SHFL.BFLY PT, R5, R4, 0x2, 0x1f ;  /* 0x0c401f0004057f89 */ /* 0x000e6200000e0000 */
[----:B------:R-:W-:Y:S02]  /*1e2a0*/  FSEL R146, R10, -INF , !P1 ;  /* 0xff8000000a927808 */ /* 0x000fe40004800000 */
[----:B------:R-:W-:Y:S02]  /*1e2b0*/  FMNMX.FTZ R7, R147, R6, !PT ;  /* 0x0000000693077209 */ /* 0x000fe40007810000 */
[----:B------:R-:W-:Y:S02]  /*1e2c0*/  ISETP.GE.OR P0, PT, R31, R224, !P0 ;  /* 0x000000e01f00720c */ /* 0x000fe40004706670 */
[----:B------:R-:W-:Y:S01]  /*1e2d0*/  FSEL R145, R26, -INF , !P2 ;  /* 0xff8000001a917808 */ /* 0x000fe20005000000 */
[----:B------:R-:W-:Y:S01]  /*1e2e0*/  LDSM.16.MT88.4 R28, [R203+0xc000] ;  /* 0x00c00000cb1c783b */ /* 0x000fe20000004200 */
[----:B------:R-:W-:Y:S02]  /*1e2f0*/  FMNMX.FTZ R8, R146, R7, !PT ;  /* 0x0000000792087209 */ /* 0x000fe40007810000 */
[----:B------:R-:W-:Y:S02]  /*1e300*/  FSEL R134, R3, -INF , !P0 ;  /* 0xff80000003867808 */ /* 0x000fe40004000000 */
[----:B------:R-:W-:Y:S04]  /*1e310*/  FMNMX.FTZ R3, R145, R8, !PT ;  /* 0x0000000891037209 */ /* 0x000fe80007810000 */
[----:B------:R-:W-:Y:S05]  /*1e320*/  FMNMX.FTZ R6, R134, R3, !PT ;  /* 0x0000000386067209 */ /* 0x000fea0007810000 */
[----:B------:R-:W2:Y:S01]  /*1e330*/  SHFL.BFLY PT, R3, R6, 0x2, 0x1f ;  /* 0x0c401f0006037f89 */ /* 0x000ea200000e0000 */
[----:B-1----:R-:W-:Y:S07]  /*1e340*/  FMNMX.FTZ R5, R4, R5, !PT ;  /* 0x0000000504057209 */ /* 0x002fee0007810000 */
[----:B---3--:R-:W1:Y:S01]  /*1e350*/  SHFL.BFLY PT, R132, R5, 0x1, 0x1f ;  /* 0x0c201f0005847f89 */ /* 0x008e6200000e0000 */
[----:B--2---:R-:W-:Y:S07]  /*1e360*/  FMNMX.FTZ R4, R6, R3, !PT ;  /* 0x0000000306047209 */ /* 0x004fee0007810000 */
[----:B------:R-:W2:Y:S01]  /*1e370*/  SHFL.BFLY PT, R3, R4, 0x1, 0x1f ;  /* 0x0c201f0004037f89 */ /* 0x000ea200000e0000 */
[----:B-1----:R-:W-:Y:S04]  /*1e380*/  FMNMX.FTZ R132, R5, R132, !PT ;  /* 0x0000008405847209 */ /* 0x002fe80007810000 */
[C---:B------:R-:W-:Y:S01]  /*1e390*/  FSETP.NEU.FTZ.AND P1, PT, R132.reuse, -INF , PT ;  /* 0xff8000008400780b */ /* 0x040fe20003f3d000 */
[----:B----4-:R-:W-:Y:S03]  /*1e3a0*/  FMUL.FTZ R150, R133, R132 ;  /* 0x0000008485967220 */ /* 0x010fe60000410000 */
[----:B------:R-:W-:Y:S02]  /*1e3b0*/  FSEL R5, R132, RZ, P1 ;  /* 0x000000ff84057208 */ /* 0x000fe40000800000 */
[----:B------:R-:W-:Y:S05]  /*1e3c0*/  FSEL R150, R150, RZ, P1 ;  /* 0x000000ff96967208 */ /* 0x000fea0000800000 */
[-CC-:B------:R-:W-:Y:S02]  /*1e3d0*/  FFMA.FTZ R167, R23, R133.reuse, -R150.reuse ;  /* 0x0000008517a77223 */ /* 0x180fe40000010896 */
[-CC-:B------:R-:W-:Y:S02]  /*1e3e0*/  FFMA.FTZ R173, R22, R133.reuse, -R150.reuse ;  /* 0x0000008516ad7223 */ /* 0x180fe40000010896 */
[----:B------:R-:W-:Y:S01]  /*1e3f0*/  FFMA.FTZ R172, R21, R133, -R150 ;  /* 0x0000008515ac7223 */ /* 0x000fe20000010896 */
[----:B--2---:R-:W-:Y:S01]  /*1e400*/  FMNMX.FTZ R3, R4, R3, !PT ;  /* 0x0000000304037209 */ /* 0x004fe20007810000 */
[----:B------:R-:W-:Y:S01]  /*1e410*/  FADD.FTZ R4, -R5, R2 ;  /* 0x0000000205047221 */ /* 0x000fe20000010100 */
[----:B------:R-:W-:Y:S01]  /*1e420*/  MUFU.EX2 R167, R167 ;  /* 0x000000a700a77308 */ /* 0x000fe20000000800 */
[--C-:B------:R-:W-:Y:S01]  /*1e430*/  FFMA.FTZ R166, R25, R133, -R150.reuse ;  /* 0x0000008519a67223 */ /* 0x100fe20000010896 */
[----:B------:R-:W-:Y:S01]  /*1e440*/  FSETP.NEU.FTZ.AND P0, PT, R3, -INF , PT ;  /* 0xff8000000300780b */ /* 0x000fe20003f1d000 */
[C---:B------:R-:W-:Y:S01]  /*1e450*/  FMUL.FTZ R144, R133.reuse, R3 ;  /* 0x0000000385907220 */ /* 0x040fe20000410000 */
[----:B------:R-:W-:Y:S01]  /*1e460*/  LDSM.16.MT88.4 R20, [R204+0xc000] ;  /* 0x00c00000cc14783b */ /* 0x000fe20000004200 */
[----:B------:R-:W-:Y:S01]  /*1e470*/  FMUL.FTZ R2, R133, R4 ;  /* 0x0000000485027220 */ /* 0x000fe20000410000 */
[----:B------:R-:W-:Y:S01]  /*1e480*/  FSEL R5, R3, RZ, P0 ;  /* 0x000000ff03057208 */ /* 0x000fe20000000000 */
[-CC-:B------:R-:W-:Y:S01]  /*1e490*/  FFMA.FTZ R175, R163, R133.reuse, -R150.reuse ;  /* 0x00000085a3af7223 */ /* 0x180fe20000010896 */
[----:B------:R-:W-:Y:S01]  /*1e4a0*/  FSEL R144, R144, RZ, P0 ;  /* 0x000000ff90907208 */ /* 0x000fe20000000000 */
[-C--:B------:R-:W-:Y:S01]  /*1e4b0*/  FFMA.FTZ R176, R162, R133.reuse, -R150 ;  /* 0x00000085a2b07223 */ /* 0x080fe20000010896 */
[----:B------:R-:W1:Y:S01]  /*1e4c0*/  MUFU.EX2 R166, R166 ;  /* 0x000000a600a67308 */ /* 0x000e620000000800 */
[----:B------:R-:W-:Y:S01]  /*1e4d0*/  FADD.FTZ R4, -R5, R0 ;  /* 0x0000000005047221 */ /* 0x000fe20000010100 */
[----:B------:R-:W-:Y:S01]  /*1e4e0*/  ISETP.GT.AND P0, PT, R223, R210, PT ;  /* 0x000000d2df00720c */ /* 0x000fe20003f04270 */
[-CC-:B------:R-:W-:Y:S02]  /*1e4f0*/  FFMA.FTZ R168, R14, R133.reuse, -R144.reuse ;  /* 0x000000850ea87223 */ /* 0x180fe40000010890 */
[----:B------:R-:W2:Y:S01]  /*1e500*/  LDSM.16.MT88.4 R12, [R205+0xc000] ;  /* 0x00c00000cd0c783b */ /* 0x000ea20000004200 */
        /* <DEDUP_REMOVED lines=10> */
[----:B------:R-:W-:Y:S01]  /*1e5b0*/  FFMA.FTZ R181, R140, R133, -R144 ;  /* 0x000000858cb57223 */ /* 0x000fe20000010890 */
[----:B-1----:R-:W-:Y:S01]  /*1e5c0*/  F2FP.BF16.PACK_AB R136, R166, R167 ;  /* 0x000000a7a688723e */ /* 0x002fe200000010ff */
[----:B------:R-:W-:Y:S01]  /*1e5d0*/  LDSM.16.MT88.4 R140, [R203+0xe800] ;  /* 0x00e80000cb8c783b */ /* 0x000fe20000004200 */
[-CC-:B------:R-:W-:Y:S02]  /*1e5e0*/  FFMA.FTZ R182, R160, R133.reuse, -R150.reuse ;  /* 0x00000085a0b67223 */ /* 0x180fe40000010896 */
[-CC-:B------:R-:W-:Y:S02]  /*1e5f0*/  FFMA.FTZ R183, R159, R133.reuse, -R150.reuse ;  /* 0x000000859fb77223 */ /* 0x180fe40000010896 */
[-CC-:B------:R-:W-:Y:S02]  /*1e600*/  FFMA.FTZ R228, R158, R133.reuse, -R150.reuse ;  /* 0x000000859ee47223 */ /* 0x180fe40000010896 */
[----:B------:R-:W-:Y:S01]  /*1e610*/  MUFU.EX2 R173, R173 ;  /* 0x000000ad00ad7308 */ /* 0x000fe20000000800 */
[-C--:B------:R-:W-:Y:S01]  /*1e620*/  FFMA.FTZ R233, R157, R133.reuse, -R150 ;  /* 0x000000859de97223 */ /* 0x080fe20000010896 */
[----:B------:R-:W-:Y:S01]  /*1e630*/  LDSM.16.MT88.4 R160, [R205+0x11800] ;  /* 0x01180000cda0783b */ /* 0x000fe20000004200 */
[--C-:B------:R-:W-:Y:S02]  /*1e640*/  FFMA.FTZ R230, R156, R133, -R144.reuse ;  /* 0x000000859ce67223 */ /* 0x100fe40000010890 */
[C---:B---3--:R-:W-:Y:S02]  /*1e650*/  FMUL.FTZ R4, R2.reuse, R128 ;  /* 0x0000008002047220 */ /* 0x048fe40000410000 */
[C---:B------:R-:W-:Y:S02]  /*1e660*/  FMUL.FTZ R5, R2.reuse, R129 ;  /* 0x0000008102057220 */ /* 0x040fe40000410000 */
[C---:B------:R-:W-:Y:S01]  /*1e670*/  FMUL.FTZ R8, R2.reuse, R124 ;  /* 0x0000007c02087220 */ /* 0x040fe20000410000 */
[----:B------:R-:W1:Y:S01]  /*1e680*/  MUFU.EX2 R172, R172 ;  /* 0x000000ac00ac7308 */ /* 0x000e620000000800 */
[C---:B------:R-:W-:Y:S01]  /*1e690*/  FMUL.FTZ R9, R2.reuse, R125 ;  /* 0x0000007d02097220 */ /* 0x040fe20000410000 */
[----:B------:R-:W-:Y:S01]  /*1e6a0*/  LDSM.16.MT88.4 R156, [R202+0xf800] ;  /* 0x00f80000ca9c783b */ /* 0x000fe20000004200 */
        /* <DEDUP_REMOVED lines=14> */
[----:B-1----:R-:W-:Y:S01]  /*1e790*/  F2FP.BF16.PACK_AB R138, R172, R173 ;  /* 0x000000adac8a723e */ /* 0x002fe200000010ff */
        /* <DEDUP_REMOVED lines=9> */
[----:B------:R-:W1:Y:S01]  /*1e830*/  MUFU.EX2 R168, R168 ;  /* 0x000000a800a87308 */ /* 0x000e620000000800 */
[-CC-:B------:R-:W-:Y:S02]  /*1e840*/  FFMA.FTZ R235, R155, R133.reuse, -R144.reuse ;  /* 0x000000859beb7223 */ /* 0x180fe40000010890 */
[--C-:B------:R-:W-:Y:S01]  /*1e850*/  FFMA.FTZ R232, R154, R133, -R144.reuse ;  /* 0x000000859ae87223 */ /* 0x100fe20000010890 */
[----:B---3--:R-:W-:Y:S01]  /*1e860*/  F2FP.BF16.PACK_AB R137, R170, R171 ;  /* 0x000000abaa89723e */ /* 0x008fe200000010ff */
[----:B------:R-:W-:Y:S01]  /*1e870*/  LDSM.16.MT88.4 R100, [R203+0xe000] ;  /* 0x00e00000cb64783b */ /* 0x000fe20000004200 */
[-C--:B------:R-:W-:Y:S02]  /*1e880*/  FFMA.FTZ R237, R153, R133.reuse, -R144 ;  /* 0x0000008599ed7223 */ /* 0x080fe40000010890 */
[-CC-:B------:R-:W-:Y:S02]  /*1e890*/  FFMA.FTZ R234, R152, R133.reuse, -R150.reuse ;  /* 0x0000008598ea7223 */ /* 0x180fe40000010896 */
[-CC-:B------:R-:W-:Y:S01]  /*1e8a0*/  FFMA.FTZ R239, R151, R133.reuse, -R150.reuse ;  /* 0x0000008597ef7223 */ /* 0x180fe20000010896 */
[----:B------:R-:W-:Y:S01]  /*1e8b0*/  MUFU.EX2 R175, R175 ;  /* 0x000000af00af7308 */ /* 0x000fe20000000800 */
[-C--:B------:R-:W-:Y:S01]  /*1e8c0*/  FFMA.FTZ R236, R149, R133.reuse, -R150 ;  /* 0x0000008595ec7223 */ /* 0x080fe20000010896 */
[----:B------:R-:W-:Y:S01]  /*1e8d0*/  LDSM.16.MT88.4 R152, [R203+0xf800] ;  /* 0x00f80000cb98783b */ /* 0x000fe20000004200 */
[-CC-:B------:R-:W-:Y:S02]  /*1e8e0*/  FFMA.FTZ R238, R147, R133.reuse, -R144.reuse ;  /* 0x0000008593ee7223 */ /* 0x180fe40000010890 */
[-CC-:B------:R-:W-:Y:S02]  /*1e8f0*/  FFMA.FTZ R243, R146, R133.reuse, -R144.reuse ;  /* 0x0000008592f37223 */ /* 0x180fe40000010890 */
[-CC-:B------:R-:W-:Y:S02]  /*1e900*/  FFMA.FTZ R240, R145, R133.reuse, -R144.reuse ;  /* 0x0000008591f07223 */ /* 0x180fe40000010890 */
[----:B------:R-:W-:Y:S01]  /*1e910*/  FFMA.FTZ R144, R134, R133, -R144 ;  /* 0x0000008586907223 */ /* 0x000fe20000010890 */
[----:B------:R-:W-:Y:S01]  /*1e920*/  MUFU.EX2 R176, R176 ;  /* 0x000000b000b07308 */ /* 0x000fe20000000800 */
[----:B------:R-:W-:Y:S01]  /*1e930*/  FMUL.FTZ R36, R2, R36 ;  /* 0x0000002402247220 */ /* 0x000fe20000410000 */
[----:B-1----:R-:W-:Y:S01]  /*1e940*/  F2FP.BF16.PACK_AB R139, R168, R169 ;  /* 0x000000a9a88b723e */ /* 0x002fe200000010ff */
[----:B------:R-:W-:Y:S02]  /*1e950*/  FMUL.FTZ R37, R2, R37 ;  /* 0x0000002502257220 */ /* 0x000fe40000410000 */
[C---:B------:R-:W-:Y:S02]  /*1e960*/  FMUL.FTZ R38, R0.reuse, R38 ;  /* 0x0000002600267220 */ /* 0x040fe40000410000 */
[----:B------:R-:W-:Y:S02]  /*1e970*/  FMUL.FTZ R39, R0, R39 ;  /* 0x0000002700277220 */ /* 0x000fe40000410000 */
[C---:B--2---:R-:W-:Y:S01]  /*1e980*/  HMMA.16816.F32.BF16 R4, R136.reuse, R12, R4 ;  /* 0x0000000c8804723c */ /* 0x044fe20000041804 */
[----:B------:R-:W-:Y:S04]  /*1e990*/  MUFU.EX2 R177, R177 ;  /* 0x000000b100b17308 */ /* 0x000fe80000000800 */
[C---:B------:R-:W-:Y:S02]  /*1e9a0*/  FMUL.FTZ R40, R2.reuse, R40 ;  /* 0x0000002802287220 */ /* 0x040fe40000410000 */
[C---:B------:R-:W-:Y:S01]  /*1e9b0*/  FMUL.FTZ R12, R2.reuse, R120 ;  /* 0x00000078020c7220 */ /* 0x040fe20000410000 */
[C---:B------:R-:W-:Y:S03]  /*1e9c0*/  HMMA.16816.F32.BF16 R8, R136.reuse, R14, R8 ;  /* 0x0000000e8808723c */ /* 0x040fe60000041808 */
[----:B------:R-:W-:Y:S01]  /*1e9d0*/  MUFU.EX2 R178, R178 ;  /* 0x000000b200b27308 */ /* 0x000fe20000000800 */
[C---:B------:R-:W-:Y:S02]  /*1e9e0*/  FMUL.FTZ R13, R2.reuse, R121 ;  /* 0x00000079020d7220 */ /* 0x040fe40000410000 */
[----:B------:R-:W-:Y:S02]  /*1e9f0*/  FMUL.FTZ R41, R2, R41 ;  /* 0x0000002902297220 */ /* 0x000fe40000410000 */
[C---:B------:R-:W-:Y:S04]  /*1ea00*/  FMUL.FTZ R14, R0.reuse, R122 ;  /* 0x0000007a000e7220 */ /* 0x040fe80000410000 */
[C---:B------:R-:W-:Y:S01]  /*1ea10*/  FMUL.FTZ R15, R0.reuse, R123 ;  /* 0x0000007b000f7220 */ /* 0x040fe20000410000 */
[----:B------:R-:W-:Y:S01]  /*1ea20*/  MUFU.EX2 R179, R179 ;  /* 0x000000b300b37308 */ /* 0x000fe20000000800 */
[----:B------:R-:W1:Y:S01]  /*1ea30*/  LDSM.16.MT88.4 R120, [R202+0xc000] ;  /* 0x00c00000ca78783b */ /* 0x000e620000004200 */
[C---:B------:R-:W-:Y:S02]  /*1ea40*/  FMUL.FTZ R42, R0.reuse, R42 ;  /* 0x0000002a002a7220 */ /* 0x040fe40000410000 */
[----:B------:R-:W-:Y:S02]  /*1ea50*/  FMUL.FTZ R43, R0, R43 ;  /* 0x0000002b002b7220 */ /* 0x000fe40000410000 */
[C---:B------:R-:W-:Y:S03]  /*1ea60*/  HMMA.16816.F32.BF16 R12, R136.reuse, R20, R12 ;  /* 0x00000014880c723c */ /* 0x040fe6000004180c */
[C---:B------:R-:W-:Y:S01]  /*1ea70*/  FMUL.FTZ R44, R2.reuse, R44 ;  /* 0x0000002c022c7220 */ /* 0x040fe20000410000 */
[----:B------:R-:W-:Y:S01]  /*1ea80*/  MUFU.EX2 R180, R180 ;  /* 0x000000b400b47308 */ /* 0x000fe20000000800 */
[C---:B------:R-:W-:Y:S02]  /*1ea90*/  FMUL.FTZ R45, R2.reuse, R45 ;  /* 0x0000002d022d7220 */ /* 0x040fe40000410000 */
[C---:B------:R-:W-:Y:S01]  /*1eaa0*/  FMUL.FTZ R20, R2.reuse, R112 ;  /* 0x0000007002147220 */ /* 0x040fe20000410000 */
[C---:B------:R-:W-:Y:S04]  /*1eab0*/  HMMA.16816.F32.BF16 R16, R136.reuse, R22, R16 ;  /* 0x000000168810723c */ /* 0x040fe80000041810 */
[----:B------:R-:W-:Y:S02]  /*1eac0*/  FMUL.FTZ R21, R2, R113 ;  /* 0x0000007102157220 */ /* 0x000fe40000410000 */
[C---:B------:R-:W-:Y:S01]  /*1ead0*/  FMUL.FTZ R46, R0.reuse, R46 ;  /* 0x0000002e002e7220 */ /* 0x040fe20000410000 */
[----:B------:R-:W-:Y:S01]  /*1eae0*/  MUFU.EX2 R181, R181 ;  /* 0x000000b500b57308 */ /* 0x000fe20000000800 */
[C---:B------:R-:W-:Y:S04]  /*1eaf0*/  FMUL.FTZ R22, R0.reuse, R114 ;  /* 0x0000007200167220 */ /* 0x040fe80000410000 */
[C---:B------:R-:W-:Y:S02]  /*1eb00*/  FMUL.FTZ R23, R0.reuse, R115 ;  /* 0x0000007300177220 */ /* 0x040fe40000410000 */
[----:B------:R-:W2:Y:S01]  /*1eb10*/  LDSM.16.MT88.4 R112, [R205+0xe000] ;  /* 0x00e00000cd70783b */ /* 0x000ea20000004200 */
[----:B------:R-:W-:Y:S02]  /*1eb20*/  FMUL.FTZ R47, R0, R47 ;  /* 0x0000002f002f7220 */ /* 0x000fe40000410000 */
[C---:B------:R-:W-:Y:S01]  /*1eb30*/  FMUL.FTZ R48, R2.reuse, R48 ;  /* 0x0000003002307220 */ /* 0x040fe20000410000 */
[----:B------:R-:W-:Y:S01]  /*1eb40*/  MUFU.EX2 R182, R182 ;  /* 0x000000b600b67308 */ /* 0x000fe20000000800 */
[C---:B------:R-:W-:Y:S03]  /*1eb50*/  HMMA.16816.F32.BF16 R20, R136.reuse, R28, R20 ;  /* 0x0000001c8814723c */ /* 0x040fe60000041814 */
[----:B------:R-:W-:Y:S02]  /*1eb60*/  FMUL.FTZ R49, R2, R49 ;  /* 0x0000003102317220 */ /* 0x000fe40000410000 */
[----:B------:R-:W-:Y:S02]  /*1eb70*/  FMUL.FTZ R50, R0, R50 ;  /* 0x0000003200327220 */ /* 0x000fe40000410000 */
[C---:B------:R-:W-:Y:S01]  /*1eb80*/  FMUL.FTZ R28, R2.reuse, R104 ;  /* 0x00000068021c7220 */ /* 0x040fe20000410000 */
[C---:B------:R-:W-:Y:S01]  /*1eb90*/  HMMA.16816.F32.BF16 R24, R136.reuse, R30, R24 ;  /* 0x0000001e8818723c */ /* 0x040fe20000041818 */
[----:B------:R-:W-:Y:S03]  /*1eba0*/  MUFU.EX2 R183, R183 ;  /* 0x000000b700b77308 */ /* 0x000fe60000000800 */
[----:B------:R-:W-:Y:S02]  /*1ebb0*/  FMUL.FTZ R29, R2, R105 ;  /* 0x00000069021d7220 */ /* 0x000fe40000410000 */
[C---:B------:R-:W-:Y:S02]  /*1ebc0*/  FMUL.FTZ R51, R0.reuse, R51 ;  /* 0x0000003300337220 */ /* 0x040fe40000410000 */
[C---:B------:R-:W-:Y:S03]  /*1ebd0*/  FMUL.FTZ R30, R0.reuse, R106 ;  /* 0x0000006a001e7220 */ /* 0x040fe60000410000 */
[----:B------:R-:W-:Y:S01]  /*1ebe0*/  MUFU.EX2 R228, R228 ;  /* 0x000000e400e47308 */ /* 0x000fe20000000800 */
[----:B------:R-:W-:Y:S02]  /*1ebf0*/  FMUL.FTZ R31, R0, R107 ;  /* 0x0000006b001f7220 */ /* 0x000fe40000410000 */
[----:B------:R-:W3:Y:S01]  /*1ec00*/  LDSM.16.MT88.4 R104, [R204+0xe000] ;  /* 0x00e00000cc68783b */ /* 0x000ee20000004200 */
[C---:B------:R-:W-:Y:S02]  /*1ec10*/  FMUL.FTZ R52, R2.reuse, R52 ;  /* 0x0000003402347220 */ /* 0x040fe40000410000 */
[----:B------:R-:W-:Y:S02]  /*1ec20*/  FMUL.FTZ R53, R2, R53 ;  /* 0x0000003502357220 */ /* 0x000fe40000410000 */
[C---:B-1----:R-:W-:Y:S02]  /*1ec30*/  HMMA.16816.F32.BF16 R28, R136.reuse, R120, R28 ;  /* 0x00000078881c723c */ /* 0x042fe4000004181c */
[----:B------:R-:W-:Y:S01]  /*1ec40*/  MUFU.EX2 R233, R233 ;  /* 0x000000e900e97308 */ /* 0x000fe20000000800 */
[C---:B------:R-:W-:Y:S02]  /*1ec50*/  FMUL.FTZ R54, R0.reuse, R54 ;  /* 0x0000003600367220 */ /* 0x040fe40000410000 */
[----:B------:R-:W-:Y:S02]  /*1ec60*/  FMUL.FTZ R55, R0, R55 ;  /* 0x0000003700377220 */ /* 0x000fe40000410000 */
[C---:B------:R-:W-:Y:S01]  /*1ec70*/  FMUL.FTZ R56, R2.reuse, R56 ;  /* 0x0000003802387220 */ /* 0x040fe20000410000 */
[C---:B------:R-:W-:Y:S01]  /*1ec80*/  HMMA.16816.F32.BF16 R32, R136.reuse, R122, R32 ;  /* 0x0000007a8820723c */ /* 0x040fe20000041820 */
[----:B------:R-:W-:Y:S03]  /*1ec90*/  LDSM.16.MT88.4 R120, [R202+0xc800] ;  /* 0x00c80000ca78783b */ /* 0x000fe60000004200 */
[----:B------:R-:W-:Y:S01]  /*1eca0*/  FMUL.FTZ R57, R2, R57 ;  /* 0x0000003902397220 */ /* 0x000fe20000410000 */
[----:B------:R-:W-:Y:S01]  /*1ecb0*/  MUFU.EX2 R230, R230 ;  /* 0x000000e600e67308 */ /* 0x000fe20000000800 */
[C---:B------:R-:W-:Y:S02]  /*1ecc0*/  FMUL.FTZ R58, R0.reuse, R58 ;  /* 0x0000003a003a7220 */ /* 0x040fe40000410000 */
[C---:B--2---:R-:W-:Y:S04]  /*1ecd0*/  HMMA.16816.F32.BF16 R36, R136.reuse, R112, R36 ;  /* 0x000000708824723c */ /* 0x044fe80000041824 */
[----:B------:R-:W-:Y:S02]  /*1ece0*/  FMUL.FTZ R59, R0, R59 ;  /* 0x0000003b003b7220 */ /* 0x000fe40000410000 */
[C---:B------:R-:W-:Y:S01]  /*1ecf0*/  FMUL.FTZ R60, R2.reuse, R60 ;  /* 0x0000003c023c7220 */ /* 0x040fe20000410000 */
[----:B------:R-:W-:Y:S01]  /*1ed00*/  MUFU.EX2 R235, R235 ;  /* 0x000000eb00eb7308 */ /* 0x000fe20000000800 */
[C---:B------:R-:W-:Y:S01]  /*1ed10*/  HMMA.16816.F32.BF16 R40, R136.reuse, R114, R40 ;  /* 0x000000728828723c */ /* 0x040fe20000041828 */
[----:B------:R-:W-:Y:S03]  /*1ed20*/  LDSM.16.MT88.4 R112, [R205+0xc800] ;  /* 0x00c80000cd70783b */ /* 0x000fe60000004200 */
[----:B------:R-:W-:Y:S02]  /*1ed30*/  FMUL.FTZ R61, R2, R61 ;  /* 0x0000003d023d7220 */ /* 0x000fe40000410000 */
[C---:B------:R-:W-:Y:S02]  /*1ed40*/  FMUL.FTZ R62, R0.reuse, R62 ;  /* 0x0000003e003e7220 */ /* 0x040fe40000410000 */
[----:B------:R-:W-:Y:S01]  /*1ed50*/  FMUL.FTZ R63, R0, R63 ;  /* 0x0000003f003f7220 */ /* 0x000fe20000410000 */
[----:B------:R-:W-:Y:S01]  /*1ed60*/  MUFU.EX2 R232, R232 ;  /* 0x000000e800e87308 */ /* 0x000fe20000000800 */
[C---:B---3--:R-:W-:Y:S03]  /*1ed70*/  HMMA.16816.F32.BF16 R44, R136.reuse, R104, R44 ;  /* 0x00000068882c723c */ /* 0x048fe6000004182c */
[C---:B------:R-:W-:Y:S02]  /*1ed80*/  FMUL.FTZ R64, R2.reuse, R64 ;  /* 0x0000004002407220 */ /* 0x040fe40000410000 */
        /* <DEDUP_REMOVED lines=12> */
[----:B------:R-:W2:Y:S03]  /*1ee50*/  LDSM.16.MT88.4 R100, [R204+0x10000] ;  /* 0x01000000cc64783b */ /* 0x000ea60000004200 */
[----:B------:R-:W-:Y:S02]  /*1ee60*/  FMUL.FTZ R71, R0, R71 ;  /* 0x0000004700477220 */ /* 0x000fe40000410000 */
[C---:B------:R-:W-:Y:S01]  /*1ee70*/  FMUL.FTZ R72, R2.reuse, R72 ;  /* 0x0000004802487220 */ /* 0x040fe20000410000 */
[----:B------:R-:W-:Y:S01]  /*1ee80*/  MUFU.EX2 R239, R239 ;  /* 0x000000ef00ef7308 */ /* 0x000fe20000000800 */
[C---:B------:R-:W-:Y:S04]  /*1ee90*/  HMMA.16816.F32.BF16 R60, R136.reuse, R108, R60 ;  /* 0x0000006c883c723c */ /* 0x040fe8000004183c */
[----:B------:R-:W-:Y:S02]  /*1eea0*/  FMUL.FTZ R73, R2, R73 ;  /* 0x0000004902497220 */ /* 0x000fe40000410000 */
[C---:B------:R-:W-:Y:S02]  /*1eeb0*/  FMUL.FTZ R74, R0.reuse, R74 ;  /* 0x0000004a004a7220 */ /* 0x040fe40000410000 */
[C---:B------:R-:W-:Y:S01]  /*1eec0*/  HMMA.16816.F32.BF16 R64, R136.reuse, R110, R64 ;  /* 0x0000006e8840723c */ /* 0x040fe20000041840 */
[----:B------:R-:W3:Y:S01]  /*1eed0*/  LDSM.16.MT88.4 R108, [R203+0x10000] ;  /* 0x01000000cb6c783b */ /* 0x000ee20000004200 */
[----:B------:R-:W-:Y:S02]  /*1eee0*/  MUFU.EX2 R236, R236 ;  /* 0x000000ec00ec7308 */ /* 0x000fe40000000800 */
[----:B------:R-:W-:Y:S02]  /*1eef0*/  FMUL.FTZ R75, R0, R75 ;  /* 0x0000004b004b7220 */ /* 0x000fe40000410000 */
[C---:B------:R-:W-:Y:S02]  /*1ef00*/  FMUL.FTZ R84, R2.reuse, R84 ;  /* 0x0000005402547220 */ /* 0x040fe40000410000 */
[----:B------:R-:W-:Y:S01]  /*1ef10*/  FMUL.FTZ R85, R2, R85 ;  /* 0x0000005502557220 */ /* 0x000fe20000410000 */
[C---:B-1----:R-:W-:Y:S03]  /*1ef20*/  HMMA.16816.F32.BF16 R68, R136.reuse, R104, R68 ;  /* 0x000000688844723c */ /* 0x042fe60000041844 */
[C---:B------:R-:W-:Y:S01]  /*1ef30*/  FMUL.FTZ R86, R0.reuse, R86 ;  /* 0x0000005600567220 */ /* 0x040fe20000410000 */
[----:B------:R-:W-:Y:S01]  /*1ef40*/  MUFU.EX2 R238, R238 ;  /* 0x000000ee00ee7308 */ /* 0x000fe20000000800 */
[----:B------:R-:W-:Y:S02]  /*1ef50*/  FMUL.FTZ R87, R0, R87 ;  /* 0x0000005700577220 */ /* 0x000fe40000410000 */
[--C-:B------:R-:W-:Y:S01]  /*1ef60*/  FFMA.FTZ R174, R174, R133, -R150.reuse ;  /* 0x00000085aeae7223 */ /* 0x100fe20000010896 */
[C---:B------:R-:W-:Y:S01]  /*1ef70*/  HMMA.16816.F32.BF16 R72, R136.reuse, R106, R72 ;  /* 0x0000006a8848723c */ /* 0x040fe20000041848 */
[----:B------:R-:W1:Y:S03]  /*1ef80*/  LDSM.16.MT88.4 R104, [R202+0x10000] ;  /* 0x01000000ca68783b */ /* 0x000e660000004200 */
[C---:B------:R-:W-:Y:S02]  /*1ef90*/  FMUL.FTZ R76, R2.reuse, R76 ;  /* 0x0000004c024c7220 */ /* 0x040fe40000410000 */
[----:B------:R-:W-:Y:S01]  /*1efa0*/  FMUL.FTZ R77, R2, R77 ;  /* 0x0000004d024d7220 */ /* 0x000fe20000410000 */
[----:B------:R-:W4:Y:S01]  /*1efb0*/  MUFU.EX2 R174, R174 ;  /* 0x000000ae00ae7308 */ /* 0x000f220000000800 */
[C---:B------:R-:W-:Y:S04]  /*1efc0*/  FMUL.FTZ R78, R0.reuse, R78 ;  /* 0x0000004e004e7220 */ /* 0x040fe80000410000 */
[----:B------:R-:W-:Y:S02]  /*1efd0*/  FMUL.FTZ R79, R0, R79 ;  /* 0x0000004f004f7220 */ /* 0x000fe40000410000 */
[----:B------:R-:W-:Y:S02]  /*1efe0*/  FFMA.FTZ R150, R148, R133, -R150 ;  /* 0x0000008594967223 */ /* 0x000fe40000010896 */
[C---:B------:R-:W-:Y:S01]  /*1eff0*/  FMUL.FTZ R88, R2.reuse, R88 ;  /* 0x0000005802587220 */ /* 0x040fe20000410000 */
[----:B------:R5:W-:Y:S01]  /*1f000*/  MUFU.EX2 R133, R144 ;  /* 0x0000009000857308 */ /* 0x000be20000000800 */
[C---:B------:R-:W-:Y:S01]  /*1f010*/  FMUL.FTZ R89, R2.reuse, R89 ;  /* 0x0000005902597220 */ /* 0x040fe20000410000 */
[C---:B--2---:R-:W-:Y:S03]  /*1f020*/  HMMA.16816.F32.BF16 R76, R136.reuse, R100, R76 ;  /* 0x00000064884c723c */ /* 0x044fe6000004184c */
[C---:B------:R-:W-:Y:S02]  /*1f030*/  FMUL.FTZ R80, R2.reuse, R80 ;  /* 0x0000005002507220 */ /* 0x040fe40000410000 */
[----:B------:R-:W-:Y:S02]  /*1f040*/  FMUL.FTZ R81, R2, R81 ;  /* 0x0000005102517220 */ /* 0x000fe40000410000 */
[C---:B------:R-:W-:Y:S01]  /*1f050*/  FMUL.FTZ R82, R0.reuse, R82 ;  /* 0x0000005200527220 */ /* 0x040fe20000410000 */
[----:B------:R2:W1:Y:S01]  /*1f060*/  MUFU.EX2 R241, R150 ;  /* 0x0000009600f17308 */ /* 0x0004620000000800 */
[C---:B------:R-:W-:Y:S03]  /*1f070*/  FMUL.FTZ R83, R0.reuse, R83 ;  /* 0x0000005300537220 */ /* 0x040fe60000410000 */
[C---:B------:R-:W-:Y:S01]  /*1f080*/  FMUL.FTZ R90, R0.reuse, R90 ;  /* 0x0000005a005a7220 */ /* 0x040fe20000410000 */
[----:B----4-:R-:W-:Y:S01]  /*1f090*/  F2FP.BF16.PACK_AB R100, R175, R174 ;  /* 0x000000aeaf64723e */ /* 0x010fe200000010ff */
[----:B------:R-:W-:Y:S01]  /*1f0a0*/  FMUL.FTZ R91, R0, R91 ;  /* 0x0000005b005b7220 */ /* 0x000fe20000410000 */
[----:B------:R-:W-:Y:S01]  /*1f0b0*/  F2FP.BF16.PACK_AB R101, R179, R178 ;  /* 0x000000b2b365723e */ /* 0x000fe200000010ff */
[C---:B------:R-:W-:Y:S02]  /*1f0c0*/  HMMA.16816.F32.BF16 R80, R136.reuse, R102, R80 ;  /* 0x000000668850723c */ /* 0x040fe40000041850 */
[----:B------:R-:W4:Y:S01]  /*1f0d0*/  MUFU.EX2 R243, R243 ;  /* 0x000000f300f37308 */ /* 0x000f220000000800 */
[C---:B------:R-:W-:Y:S02]  /*1f0e0*/  FMUL.FTZ R92, R2.reuse, R92 ;  /* 0x0000005c025c7220 */ /* 0x040fe40000410000 */
[----:B------:R-:W-:Y:S01]  /*1f0f0*/  FMUL.FTZ R93, R2, R93 ;  /* 0x0000005d025d7220 */ /* 0x000fe20000410000 */
[----:B-----5:R-:W-:Y:S01]  /*1f100*/  LDSM.16.MT88.4 R144, [R205+0xf800] ;  /* 0x00f80000cd90783b */ /* 0x020fe20000004200 */
[C---:B------:R-:W-:Y:S01]  /*1f110*/  FMUL.FTZ R94, R0.reuse, R94 ;  /* 0x0000005e005e7220 */ /* 0x040fe20000410000 */
[C---:B---3--:R-:W-:Y:S04]  /*1f120*/  HMMA.16816.F32.BF16 R84, R136.reuse, R108, R84 ;  /* 0x0000006c8854723c */ /* 0x048fe80000041854 */
[----:B------:R-:W-:Y:S01]  /*1f130*/  FMUL.FTZ R95, R0, R95 ;  /* 0x0000005f005f7220 */ /* 0x000fe20000410000 */
[----:B------:R-:W-:Y:S01]  /*1f140*/  F2FP.BF16.PACK_AB R102, R177, R176 ;  /* 0x000000b0b166723e */ /* 0x000fe200000010ff */
[C---:B------:R-:W-:Y:S01]  /*1f150*/  FMUL.FTZ R96, R2.reuse, R96 ;  /* 0x0000006002607220 */ /* 0x040fe20000410000 */
[----:B------:R-:W-:Y:S01]  /*1f160*/  F2FP.BF16.PACK_AB R103, R181, R180 ;  /* 0x000000b4b567723e */ /* 0x000fe200000010ff */
[C---:B------:R-:W-:Y:S01]  /*1f170*/  HMMA.16816.F32.BF16 R88, R136.reuse, R110, R88 ;  /* 0x0000006e8858723c */ /* 0x040fe20000041858 */
[----:B------:R-:W3:Y:S01]  /*1f180*/  LDSM.16.MT88.4 R108, [R204+0xc800] ;  /* 0x00c80000cc6c783b */ /* 0x000ee20000004200 */
[----:B------:R-:W5:Y:S02]  /*1f190*/  MUFU.EX2 R240, R240 ;  /* 0x000000f000f07308 */ /* 0x000f640000000800 */
[----:B------:R-:W-:Y:S02]  /*1f1a0*/  FMUL.FTZ R97, R2, R97 ;  /* 0x0000006102617220 */ /* 0x000fe40000410000 */
[C---:B------:R-:W-:Y:S02]  /*1f1b0*/  FMUL.FTZ R98, R0.reuse, R98 ;  /* 0x0000006200627220 */ /* 0x040fe40000410000 */
[C---:B-1----:R-:W-:Y:S01]  /*1f1c0*/  HMMA.16816.F32.BF16 R92, R136.reuse, R104, R92 ;  /* 0x00000068885c723c */ /* 0x042fe2000004185c */
[----:B--2---:R-:W-:Y:S03]  /*1f1d0*/  LDSM.16.MT88.4 R148, [R204+0xf800] ;  /* 0x00f80000cc94783b */ /* 0x004fe60000004200 */
[----:B------:R-:W-:Y:S02]  /*1f1e0*/  FMUL.FTZ R99, R0, R99 ;  /* 0x0000006300637220 */ /* 0x000fe40000410000 */
[----:B------:R-:W-:Y:S02]  /*1f1f0*/  FFMA.FTZ R167, R2, R231, R167 ;  /* 0x000000e702a77223 */ /* 0x000fe400000100a7 */
[----:B------:R-:W-:Y:S03]  /*1f200*/  FFMA.FTZ R171, R0, R229, R171 ;  /* 0x000000e500ab7223 */ /* 0x000fe600000100ab */
[----:B------:R-:W-:Y:S01]  /*1f210*/  HMMA.16816.F32.BF16 R96, R136, R106, R96 ;  /* 0x0000006a8860723c */ /* 0x000fe20000041860 */
[----:B------:R-:W1:Y:S02]  /*1f220*/  LDSM.16.MT88.4 R104, [R202+0xe800] ;  /* 0x00e80000ca68783b */ /* 0x000e640000004200 */
[----:B------:R-:W-:Y:S02]  /*1f230*/  FADD.FTZ R166, R166, R167 ;  /* 0x000000a7a6a67221 */ /* 0x000fe40000010000 */
[----:B------:R-:W-:Y:S02]  /*1f240*/  FADD.FTZ R170, R170, R171 ;  /* 0x000000abaaaa7221 */ /* 0x000fe40000010000 */
[----:B------:R-:W-:Y:S01]  /*1f250*/  F2FP.BF16.PACK_AB R136, R239, R234 ;  /* 0x000000eaef88723e */ /* 0x000fe200000010ff */
[C---:B------:R-:W-:Y:S05]  /*1f260*/  HMMA.16816.F32.BF16 R4, R100.reuse, R112, R4 ;  /* 0x000000706404723c */ /* 0x040fea0000041804 */
[----:B------:R-:W-:Y:S01]  /*1f270*/  F2FP.BF16.PACK_AB R138, R241, R236 ;  /* 0x000000ecf18a723e */ /* 0x000fe200000010ff */
[----:B------:R-:W-:Y:S01]  /*1f280*/  IMAD.MOV.U32 R0, RZ, RZ, R3 ;  /* 0x000000ffff007224 */ /* 0x000fe200078e0003 */
[----:B----4-:R-:W-:Y:S01]  /*1f290*/  F2FP.BF16.PACK_AB R137, R243, R238 ;  /* 0x000000eef389723e */ /* 0x010fe200000010ff */
[C---:B------:R-:W-:Y:S01]  /*1f2a0*/  HMMA.16816.F32.BF16 R8, R100.reuse, R114, R8 ;  /* 0x000000726408723c */ /* 0x040fe20000041808 */
[----:B------:R-:W-:Y:S03]  /*1f2b0*/  LDSM.16.MT88.4 R112, [R204+0x10800] ;  /* 0x01080000cc70783b */ /* 0x000fe60000004200 */
[----:B-----5:R-:W-:Y:S01]  /*1f2c0*/  F2FP.BF16.PACK_AB R139, R133, R240 ;  /* 0x000000f0858b723e */ /* 0x020fe200000010ff */
[----:B------:R-:W-:Y:S03]  /*1f2d0*/  IMAD.MOV.U32 R2, RZ, RZ, R132 ;  /* 0x000000ffff027224 */ /* 0x000fe600078e0084 */
[C---:B---3--:R-:W-:Y:S08]  /*1f2e0*/  HMMA.16816.F32.BF16 R12, R100.reuse, R108, R12 ;  /* 0x0000006c640c723c */ /* 0x048ff0000004180c */
        /* <DEDUP_REMOVED lines=124> */
.L_x_2722:
        /* <DEDUP_REMOVED lines=11> */
.L_x_2745:
[----:B--23--:R-:W-:Y:S01]  /*1fb60*/  FADD.FTZ R231, R6, R231 ;  /* 0x000000e706e77221 */ /* 0x00cfe20000010000 */
[----:B------:R-:W-:Y:S05]  /*1fb70*/  BRA.DIV ~URZ, `(.L_x_2733) ;  /* 0x00001be27f007947 */ /* 0x000fea000b800000 */
[----:B------:R-:W2:Y:S04]  /*1fb80*/  SHFL.BFLY PT, R0, R229, 0x2, 0x1f ;  /* 0x0c401f00e5007f89 */ /* 0x000ea800000e0000 */
[----:B------:R-:W3:Y:S01]  /*1fb90*/  SHFL.BFLY PT, R10, R231, 0x1, 0x1f ;  /* 0x0c201f00e70a7f89 */ /* 0x000ee200000e0000 */
[----:B--2---:R-:W-:Y:S02]  /*1fba0*/  FADD.FTZ R7, R0, R229 ;  /* 0x000000e500077221 */ /* 0x004fe40000010000 */
[----:B---3--:R-:W-:-:S03]  /*1fbb0*/  FADD.FTZ R10, R231, R10 ;  /* 0x0000000ae70a7221 */ /* 0x008fc60000010000 */
[----:B------:R2:W3:Y:S04]  /*1fbc0*/  SHFL.BFLY PT, R6, R7, 0x1, 0x1f ;  /* 0x0c201f0007067f89 */ /* 0x0004e800000e0000 */
.L_x_2746:
        /* <DEDUP_REMOVED lines=266> */
.L_x_2735:
[----:B------:R-:W-:Y:S02]  /*20c70*/  ULDC.64 UR4, c[0x0][0x118] ;  /* 0x0000460000047ab9 */ /* 0x000fe40000000a00 */
[----:B------:R-:W2:Y:S04]  /*20c80*/  LD.E R2, [R8.64+0x60] ;  /* 0x0000600408027980 */ /* 0x000ea8000c101900 */
[----:B------:R-:W3:Y:S01]  /*20c90*/  LD.E R3, [R8.64+0xb4] ;  /* 0x0000b40408037980 */ /* 0x000ee2000c101900 */
[----:B--2---:R-:W-:-:S04]  /*20ca0*/  IMAD R2, R2, R215, R213 ;  /* 0x000000d702027224 */ /* 0x004fc800078e02d5 */
[----:B---3--:R-:W-:Y:S02]  /*20cb0*/  IMAD R3, R3, R2, RZ ;  /* 0x0000000203037224 */ /* 0x008fe400078e02ff */
.L_x_2736:
[----:B------:R-:W-:Y:S05]  /*20cc0*/  BSYNC B0 ;  /* 0x0000000000007941 */ /* 0x000fea0003800000 */
.L_x_2734:
        /* <DEDUP_REMOVED lines=48> */
.L_x_2738:
[----:B---3--:R-:W-:Y:S05]  /*20fd0*/  BSYNC B0 ;  /* 0x0000000000007941 */ /* 0x008fea0003800000 */
.L_x_2737:
        /* <DEDUP_REMOVED lines=45> */
.L_x_2740:
[----:B------:R-:W-:Y:S05]  /*212b0*/  BSYNC B0 ;  /* 0x0000000000007941 */ /* 0x000fea0003800000 */
.L_x_2739:
        /* <DEDUP_REMOVED lines=21> */
.L_x_2742:
[----:B------:R-:W-:Y:S05]  /*21410*/  BSYNC B0 ;  /* 0x0000000000007941 */ /* 0x000fea0003800000 */
.L_x_2741:
        /* <DEDUP_REMOVED lines=21> */
.L_x_2744:
[----:B------:R-:W-:Y:S05]  /*21570*/  BSYNC B0 ;  /* 0x0000000000007941 */ /* 0x000fea0003800000 */
.L_x_2743:
[----:B------:R-:W-:Y:S01]  /*21580*/  IADD3 R0, R15, 0x30, RZ ;  /* 0x000000300f007810 */ /* 0x000fe20007ffe0ff */
[----:B------:R-:W-:-:S03]  /*21590*/  IMAD.MOV.U32 R215, RZ, RZ, 0x0 ;  /* 0x00000000ffd77424 */ /* 0x000fc600078e00ff */
[----:B------:R-:W-:-:S13]  /*215a0*/  ISETP.GE.AND P0, PT, R0, R3, PT ;  /* 0x000000030000720c */ /* 0x000fda0003f06270 */
[----:B------:R-:W-:Y:S05]  /*215b0*/  @P0 RET.REL.NODEC R214 `(_ZN5flash24flash_fwd_splitkv_kernelI23Flash_fwd_kernel_traitsILi192ELi64ELi64ELi4ELb0ELb0EN7cutlass10bfloat16_tE19Flash_kernel_traitsILi192ELi64ELi64ELi4ES3_EELb0ELb1ELb0ELb0ELb0ELb1ELb0ELb1EEEvNS_16Flash_fwd_paramsE) ;  /* 0xfffdea40d6000950 */ /* 0x000fea0003c3ffff */
        /* <DEDUP_REMOVED lines=17> */
[----:B------:R-:W-:Y:S05]  /*216d0*/  @P0 RET.REL.NODEC R214 `(_ZN5flash24flash_fwd_splitkv_kernelI23Flash_fwd_kernel_traitsILi192ELi64ELi64ELi4ELb0ELb0EN7cutlass10bfloat16_tE19Flash_kernel_traitsILi192ELi64ELi64ELi4ES3_EELb0ELb1ELb0ELb0ELb0ELb1ELb0ELb1EEEvNS_16Flash_fwd_paramsE) ;  /* 0xfffde920d6000950 */ /* 0x000fea0003c3ffff */
[----:B------:R-:W-:Y:S01]  /*216e0*/  MOV R215, 0x0 ;  /* 0x0000000000d77802 */ /* 0x000fe20000000f00 */
[----:B------:R-:W-:-:S02]  /*216f0*/  ULDC.64 UR4, c[0x0][0x118] ;  /* 0x0000460000047ab9 */ /* 0x000fc40000000a00 */
[----:B------:R2:W-:Y:S01]  /*21700*/  ST.E.128 [R4.64+0x100], R60 ;  /* 0x0001003c04007985 */ /* 0x0005e2000c101d04 */
[----:B------:R-:W-:Y:S05]  /*21710*/  RET.REL.NODEC R214 `(_ZN5flash24flash_fwd_splitkv_kernelI23Flash_fwd_kernel_traitsILi192ELi64ELi64ELi4ELb0ELb0EN7cutlass10bfloat16_tE19Flash_kernel_traitsILi192ELi64ELi64ELi4ES3_EELb0ELb1ELb0ELb0ELb0ELb1ELb0ELb1EEEvNS_16Flash_fwd_paramsE) ;  /* 0xfffde8e0d6007950 */ /* 0x000fea0003c3ffff */
.L_x_2732:
[----:B------:R-:W-:Y:S02]  /*21720*/  MOV R6, 0x2 ;  /* 0x0000000200067802 */ /* 0x000fe40000000f00 */
[----:B------:R-:W-:Y:S02]  /*21730*/  MOV R4, 0x21750 ;  /* 0x0002175000047802 */ /* 0x000fe40000000f00 */
[----:B-1---5:R-:W-:Y:S05]  /*21740*/  CALL.REL.NOINC `($__internal_19_$__cuda_sm70_shflsync_bfly_p) ;  /* 0x000000f000007944 */ /* 0x022fea0003c00000 */
[----:B-12---:R-:W-:Y:S05]  /*21750*/  BRA `(.L_x_2745) ;  /* 0xffffe40000007947 */ /* 0x006fea000383ffff */
.L_x_2733:
[----:B------:R-:W-:Y:S02]  /*21760*/  MOV R6, 0x1 ;  /* 0x0000000100067802 */ /* 0x000fe40000000f00 */
[----:B------:R-:W-:Y:S02]  /*21770*/  MOV R4, 0x21790 ;  /* 0x0002179000047802 */ /* 0x000fe40000000f00 */
[----:B-1---5:R-:W-:Y:S05]  /*21780*/  CALL.REL.NOINC `($__internal_19_$__cuda_sm70_shflsync_bfly_p) ;  /* 0x000000b000007944 */ /* 0x022fea0003c00000 */
[----:B--2---:R-:W-:Y:S01]  /*21790*/  FADD.FTZ R10, R231, R6 ;  /* 0x00000006e70a7221 */ /* 0x004fe20000010000 */
[----:B-1----:R-:W-:Y:S02]  /*217a0*/  MOV R231, R229 ;  /* 0x000000e500e77202 */ /* 0x002fe40000000f00 */
[----:B------:R-:W-:Y:S02]  /*217b0*/  MOV R6, 0x2 ;  /* 0x0000000200067802 */ /* 0x000fe40000000f00 */
[----:B------:R-:W-:-:S02]  /*217c0*/  MOV R4, 0x217e0 ;  /* 0x000217e000047802 */ /* 0x000fc40000000f00 */
[----:B------:R-:W-:Y:S05]  /*217d0*/  CALL.REL.NOINC `($__internal_19_$__cuda_sm70_shflsync_bfly_p) ;  /* 0x0000006000007944 */ /* 0x000fea0003c00000 */
[----:B--2---:R-:W-:Y:S01]  /*217e0*/  FADD.FTZ R7, R229, R6 ;  /* 0x00000006e5077221 */ /* 0x004fe20000010000 */
[----:B------:R-:W-:-:S02]  /*217f0*/  MOV R6, 0x1 ;  /* 0x0000000100067802 */ /* 0x000fc40000000f00 */
[----:B------:R-:W-:Y:S02]  /*21800*/  MOV R4, 0x21830 ;  /* 0x0002183000047802 */ /* 0x000fe40000000f00 */
[----:B-1----:R-:W-:Y:S02]  /*21810*/  MOV R231, R7 ;  /* 0x0000000700e77202 */ /* 0x002fe40000000f00 */
[----:B------:R-:W-:Y:S05]  /*21820*/  CALL.REL.NOINC `($__internal_19_$__cuda_sm70_shflsync_bfly_p) ;  /* 0x0000001000007944 */ /* 0x000fea0003c00000 */
[----:B-12---:R-:W-:Y:S05]  /*21830*/  BRA `(.L_x_2746) ;  /* 0xffffe39000007947 */ /* 0x006fea000383ffff */
        .weak           $__internal_19_$__cuda_sm70_shflsync_bfly_p
        .type           $__internal_19_$__cuda_sm70_shflsync_bfly_p,@function
        .size           $__internal_19_$__cuda_sm70_shflsync_bfly_p,(.L_x_7793 - $__internal_19_$__cuda_sm70_shflsync_bfly_p)
$__internal_19_$__cuda_sm70_shflsync_bfly_p:
[----:B------:R-:W-:Y:S01]  /*21840*/  MOV R12, R4 ;  /* 0x00000004000c7202 */ /* 0x000fe20000000f00 */
[----:B------:R-:W-:Y:S04]  /*21850*/  WARPSYNC R0 ;  /* 0x0000000000007348 */ /* 0x000fe80003800000 */
[----:B------:R-:W-:Y:S01]  /*21860*/  MOV R13, 0x0 ;  /* 0x00000000000d7802 */ /* 0x000fe20000000f00 */
[----:B------:R1:W2:Y:S03]  /*21870*/  SHFL.BFLY PT, R6, R231, R6, R5 ;  /* 0x0c000006e7067389 */ /* 0x0002a600000e0005 */
[----:B------:R-:W-:Y:S05]  /*21880*/  RET.REL.NODEC R12 `(_ZN5flash24flash_fwd_splitkv_kernelI23Flash_fwd_kernel_traitsILi192ELi64ELi64ELi4ELb0ELb0EN7cutlass10bfloat16_tE19Flash_kernel_traitsILi192ELi64ELi64ELi4ES3_EELb0ELb1ELb0ELb0ELb0ELb1ELb0ELb1EEEvNS_16Flash_fwd_paramsE) ;  /* 0xfffde7700c007950 */ /* 0x000fea0003c3ffff */
.L_x_2747:
        /* <DEDUP_REMOVED lines=15> */
.L_x_7793:


//--------------------- .text._ZN5flash24flash_fwd_splitkv_kernelI23Flash_fwd_kernel_traitsILi192ELi64ELi64ELi4ELb0ELb0EN7cutlass10bfloat16_tE19Flash_kernel_traitsILi192ELi64ELi64ELi4ES3_EELb0ELb1ELb0ELb0ELb0ELb0ELb1ELb0EEEvNS_16Flash_fwd_paramsE --------------------------
	.section	.text._ZN5flash24flash_fwd_splitkv_kernelI23Flash_fwd_kernel_traitsILi192ELi64ELi64ELi4ELb0ELb0EN7cutlass10bfloat16_tE19Flash_kernel_traitsILi192ELi64ELi64ELi4ES3_EELb0ELb1ELb0ELb0ELb0ELb0ELb1ELb0EEEvNS_16Flash_fwd_paramsE,"ax",@progbits
	.sectioninfo	@"SHI_REGISTERS=244"
	.align	128
        .global         _ZN5flash24flash_fwd_splitkv_kernelI23Flash_fwd_kernel_traitsILi192ELi64ELi64ELi4ELb0ELb0EN7cutlass10bfloat16_tE19Flash_kernel_traitsILi192ELi64ELi64ELi4ES3_EELb0ELb1ELb0ELb0ELb0ELb0ELb1ELb0EEEvNS_16Flash_fwd_paramsE
        .type           _ZN5flash24flash_fwd_splitkv_kernelI23Flash_fwd_kernel_traitsILi192ELi64ELi64ELi4ELb0ELb0EN7cutlass10bfloat16_tE19Flash_kernel_traitsILi192ELi64ELi64ELi4ES3_EELb0ELb1ELb0ELb0ELb0ELb0ELb1ELb0EEEvNS_16Flash_fwd_paramsE,@function
        .size           _ZN5flash24flash_fwd_splitkv_kernelI23Flash_fwd_kernel_traitsILi192ELi64ELi64ELi4ELb0ELb0EN7cutlass10bfloat16_tE19Flash_kernel_traitsILi192ELi64ELi64ELi4ES3_EELb0ELb1ELb0ELb0ELb0ELb0ELb1ELb0EEEvNS_16Flash_fwd_paramsE,(.L_x_7848 - _ZN5flash24flash_fwd_splitkv_kernelI23Flash_fwd_kernel_traitsILi192ELi64ELi64ELi4ELb0ELb0EN7cutlass10bfloat16_tE19Flash_kernel_traitsILi192ELi64ELi64ELi4ES3_EELb0ELb1ELb0ELb0ELb0ELb0ELb1ELb0EEEvNS_16Flash_fwd_paramsE)
        .other          _ZN5flash24flash_fwd_splitkv_kernelI23Flash_fwd_kernel_traitsILi192ELi64ELi64ELi4ELb0ELb0EN7cutlass10bfloat16_tE19Flash_kernel_traitsILi192ELi64ELi64ELi4ES3_EELb0ELb1ELb0ELb0ELb0ELb0ELb1ELb0EEEvNS_16Flash_fwd_paramsE,@"STO_CUDA_ENTRY STV_DEFAULT"
_ZN5flash24flash_fwd_splitkv_kernelI23Flash_fwd_kernel_traitsILi192ELi64ELi64ELi4ELb0ELb0EN7cutlass10bfloat16_tE19Flash_kernel_traitsILi192ELi64ELi64ELi4ES3_EELb0ELb1ELb0ELb0ELb0ELb0ELb1ELb0EEEvNS_16Flash_fwd_paramsE:
.text._ZN5flash24flash_fwd_splitkv_kernelI23Flash_fwd_kernel_traitsILi192ELi64ELi64ELi4ELb0ELb0EN7cutlass10bfloat16_tE19Flash_kernel_traitsILi192ELi64ELi64ELi4ES3_EELb0ELb1ELb0ELb0ELb0ELb0ELb1ELb0EEEvNS_16Flash_fwd_paramsE:
        /* <DEDUP_REMOVED lines=42> */
[----:B------:R-:W4:Y:S01]  /*02a0*/  S2R R0, SR_CTAID.Y ;  /* 0x0000000000007919 */ /* 0x000f220000002600 */
        /* <DEDUP_REMOVED lines=10> */
.L_x_2748:
[----:B-1-34-:R-:W-:Y:S02]  /*0350*/  MOV R4, c[0x0][0x218] ;  /* 0x0000860000047a02 */ /* 0x01afe40000000f00 */
.L_x_2749:
[----:B------:R-:W-:-:S04]  /*0360*/  ISETP.NE.U32.AND P2, PT, RZ, c[0x0][0x258], PT ;  /* 0x00009600ff007a0c */ /* 0x000fc80003f45070 */
[----:B------:R-:W-:-:S13]  /*0370*/  ISETP.NE.AND.EX P2, PT, RZ, c[0x0][0x25c], PT, P2 ;  /* 0x00009700ff007a0c */ /* 0x000fda0003f45320 */
[----:B-1----:R-:W-:-:S05]  /*0380*/  @P2 IMAD.WIDE R6, R205, R12, c[0x0][0x258] ;  /* 0x00009600cd062625 */ /* 0x002fca00078e020c */
        /* <DEDUP_REMOVED lines=9> */
[----:B------:R-:W-:Y:S01]  /*0420*/  IABS R5, c[0x0][0x10] ;  /* 0x0000040000057a13 */ /* 0x000fe20000000000 */
[----:B------:R-:W-:Y:S01]  /*0430*/  IMAD.MOV.U32 R3, RZ, RZ, c[0x0][0x218] ;  /* 0x00008600ff037624 */ /* 0x000fe200078e00ff */
[----:B------:R-:W1:Y:S02]  /*0440*/  S2R R201, SR_TID.X ;  /* 0x0000000000c97919 */ /* 0x000e640000002100 */
[----:B------:R-:W2:Y:S02]  /*0450*/  I2F.RP R7, R5 ;  /* 0x0000000500077306 */ /* 0x000ea40000209400 */
[----:B------:R-:W-:-:S04]  /*0460*/  IADD3 R3, R3, 0x3f, RZ ;  /* 0x0000003f03037810 */ /* 0x000fc80007ffe0ff */
[----:B------:R-:W-:-:S04]  /*0470*/  SHF.R.S32.HI R6, RZ, 0x1f, R3 ;  /* 0x0000001fff067819 */ /* 0x000fc80000011403 */
[----:B------:R-:W-:-:S04]  /*0480*/  LEA.HI R6, R6, R3, RZ, 0x6 ;  /* 0x0000000306067211 */ /* 0x000fc800078f30ff */
[----:B------:R-:W-:Y:S01]  /*0490*/  LEA.HI.SX32 R6, R6, c[0x0][0x10], 0x1a ;  /* 0x0000040006067a11 */ /* 0x000fe200078fd2ff */
[----:B--2---:R-:W2:Y:S03]  /*04a0*/  MUFU.RCP R8, R7 ;  /* 0x0000000700087308 */ /* 0x004ea60000001000 */
[----:B------:R-:W-:-:S04]  /*04b0*/  IADD3 R6, R6, -0x1, RZ ;  /* 0xffffffff06067810 */ /* 0x000fc80007ffe0ff */
[----:B------:R-:W-:Y:S02]  /*04c0*/  IABS R3, R6 ;  /* 0x0000000600037213 */ /* 0x000fe40000000000 */
[----:B------:R-:W-:-:S04]  /*04d0*/  LOP3.LUT R6, R6, c[0x0][0x10], RZ, 0x3c, !PT ;  /* 0x0000040006067a12 */ /* 0x000fc800078e3cff */
[----:B------:R-:W-:Y:S02]  /*04e0*/  ISETP.GE.AND P0, PT, R6, RZ, PT ;  /* 0x000000ff0600720c */ /* 0x000fe40003f06270 */
[----:B------:R-:W-:Y:S02]  /*04f0*/  IADD3 R6, -R87, 0x7f, R84 ;  /* 0x0000007f57067810 */ /* 0x000fe40007ffe154 */
[----:B--2---:R-:W-:Y:S02]  /*0500*/  IADD3 R8, R8, 0xffffffe, RZ ;  /* 0x0ffffffe08087810 */ /* 0x004fe40007ffe0ff */
[----:B------:R-:W-:Y:S02]  /*0510*/  IADD3 R6, R6, c[0x0][0x2e8], R83 ;  /* 0x0000ba0006067a10 */ /* 0x000fe40007ffe053 */
[----:B------:R-:W2:Y:S02]  /*0520*/  F2I.FTZ.U32.TRUNC.NTZ R9, R8 ;  /* 0x0000000800097305 */ /* 0x000ea4000021f000 */
[----:B--2---:R-:W-:-:S02]  /*0530*/  IMAD.MOV R4, RZ, RZ, -R9 ;  /* 0x000000ffff047224 */ /* 0x004fc400078e0a09 */
[----:B------:R-:W-:Y:S02]  /*0540*/  IMAD.MOV.U32 R8, RZ, RZ, RZ ;  /* 0x000000ffff087224 */ /* 0x000fe400078e00ff */
[----:B------:R-:W-:-:S04]  /*0550*/  IMAD R4, R4, R5, RZ ;  /* 0x0000000504047224 */ /* 0x000fc800078e02ff */
[----:B------:R-:W-:Y:S01]  /*0560*/  IMAD.HI.U32 R4, R9, R4, R8 ;  /* 0x0000000409047227 */ /* 0x000fe200078e0008 */
[----:B------:R-:W-:-:S04]  /*0570*/  IADD3 R8, R83, R84, -R87 ;  /* 0x0000005453087210 */ /* 0x000fc80007ffe857 */
[----:B------:R-:W-:Y:S01]  /*0580*/  IADD3 R8, R8, -c[0x0][0x2e4], RZ ;  /* 0x8000b90008087a10 */ /* 0x000fe20007ffe0ff */
        /* <DEDUP_REMOVED lines=10> */
[----:B------:R-:W-:Y:S02]  /*0630*/  LEA.HI R4, R4, R5, RZ, 0x6 ;  /* 0x0000000504047211 */ /* 0x000fe400078f30ff */
[----:B------:R-:W-:Y:S02]  /*0640*/  SHF.R.S32.HI R5, RZ, 0x1f, R6 ;  /* 0x0000001fff057819 */ /* 0x000fe40000011406 */
[----:B------:R-:W-:Y:S02]  /*0650*/  @P2 IADD3 R7, R7, 0x1, RZ ;  /* 0x0000000107072810 */ /* 0x000fe40007ffe0ff */
[----:B------:R-:W-:Y:S02]  /*0660*/  SHF.R.S32.HI R4, RZ, 0x6, R4 ;  /* 0x00000006ff047819 */ /* 0x000fe40000011404 */
[----:B------:R-:W-:Y:S01]  /*0670*/  LEA.HI R5, R5, R6, RZ, 0x6 ;  /* 0x0000000605057211 */ /* 0x000fe200078f30ff */
[----:B------:R-:W-:Y:S01]  /*0680*/  IMAD.MOV.U32 R3, RZ, RZ, R7 ;  /* 0x000000ffff037224 */ /* 0x000fe200078e0007 */
[----:B------:R-:W-:-:S03]  /*0690*/  SHF.R.S32.HI R7, RZ, 0x1f, R8 ;  /* 0x0000001fff077819 */ /* 0x000fc60000011408 */
[----:B------:R-:W-:Y:S01]  /*06a0*/  @!P0 IMAD.MOV R3, RZ, RZ, -R3 ;  /* 0x000000ffff038224 */ /* 0x000fe200078e0a03 */
[----:B------:R-:W-:Y:S02]  /*06b0*/  @!P1 LOP3.LUT R3, RZ, c[0x0][0x10], RZ, 0x33, !PT ;  /* 0x00000400ff039a12 */ /* 0x000fe400078e33ff */
[----:B------:R-:W-:-:S03]  /*06c0*/  LEA.HI R7, R7, R8, RZ, 0x6 ;  /* 0x0000000807077211 */ /* 0x000fc600078f30ff */
[----:B------:R-:W-:Y:S01]  /*06d0*/  IMAD R196, R3, R0, RZ ;  /* 0x0000000003c47224 */ /* 0x000fe200078e02ff */
[----:B------:R-:W-:-:S03]  /*06e0*/  SHF.R.S32.HI R7, RZ, 0x6, R7 ;  /* 0x00000006ff077819 */ /* 0x000fc60000011407 */
[----:B------:R-:W-:Y:S01]  /*06f0*/  IMAD.IADD R3, R3, 0x1, R196 ;  /* 0x0000000103037824 */ /* 0x000fe200078e02c4 */
[----:B------:R-:W-:-:S04]  /*0700*/  IMNMX R196, R196, R7, !PT ;  /* 0x00000007c4c47217 */ /* 0x000fc80007800200 */
[----:B------:R-:W-:Y:S02]  /*0710*/  IMNMX R3, R4, R3, PT ;  /* 0x0000000304037217 */ /* 0x000fe40003800200 */
[----:B------:R-:W-:-:S04]  /*0720*/  SHF.R.S32.HI R4, RZ, 0x6, R5 ;  /* 0x00000006ff047819 */ /* 0x000fc80000011405 */
[----:B------:R-:W-:-:S04]  /*0730*/  IMNMX R147, R3, R4, PT ;  /* 0x0000000403937217 */ /* 0x000fc80003800200 */
[----:B------:R-:W-:-:S13]  /*0740*/  ISETP.GE.AND P0, PT, R196, R147, PT ;  /* 0x00000093c400720c */ /* 0x000fda0003f06270 */
[----:B------:R-:W-:Y:S05]  /*0750*/  @!P0 BRA `(.L_x_2750) ;  /* 0x000008a000008947 */ /* 0x000fea0003800000 */
[----:B-1----:R-:W-:Y:S01]  /*0760*/  SHF.R.S32.HI R2, RZ, 0x1f, R201 ;  /* 0x0000001fff027819 */ /* 0x002fe200000114c9 */
[----:B------:R-:W-:Y:S01]  /*0770*/  IMAD R205, R0, c[0x0][0x210], R205 ;  /* 0x0000840000cd7a24 */ /* 0x000fe200078e02cd */
[----:B------:R-:W-:Y:S01]  /*0780*/  BSSY B0, `(.L_x_2751) ;  /* 0x000001a000007945 */ /* 0x000fe20003800000 */
[----:B------:R-:W-:Y:S01]  /*0790*/  IMAD.IADD R87, R87, 0x1, -R84 ;  /* 0x0000000157577824 */ /* 0x000fe200078e0a54 */
[----:B------:R-:W-:Y:S01]  /*07a0*/  LEA.HI R2, R2, R201, RZ, 0x4 ;  /* 0x000000c902027211 */ /* 0x000fe200078f20ff */
[----:B------:R-:W-:-:S03]  /*07b0*/  IMAD R3, R205, c[0x0][0x1c0], R18 ;  /* 0x00007000cd037a24 */ /* 0x000fc600078e0212 */
[----:B------:R-:W-:Y:S01]  /*07c0*/  LOP3.LUT R4, R2, 0xfffffff0, RZ, 0xc0, !PT ;  /* 0xfffffff002047812 */ /* 0x000fe200078ec0ff */
[----:B------:R-:W-:Y:S01]  /*07d0*/  IMAD R3, R3, c[0x0][0x214], R84 ;  /* 0x0000850003037a24 */ /* 0x000fe200078e0254 */
[----:B------:R-:W-:-:S03]  /*07e0*/  SHF.R.S32.HI R0, RZ, 0x4, R2 ;  /* 0x00000004ff007819 */ /* 0x000fc60000011402 */
[----:B------:R-:W-:Y:S01]  /*07f0*/  IMAD.IADD R201, R201, 0x1, -R4 ;  /* 0x00000001c9c97824 */ /* 0x000fe200078e0a04 */
[----:B------:R-:W-:Y:S01]  /*0800*/  ISETP.GE.AND P1, PT, R0, R87, PT ;  /* 0x000000570000720c */ /* 0x000fe20003f26270 */
[----:B------:R-:W-:Y:S02]  /*0810*/  IMAD R7, R3, c[0x0][0x22c], RZ ;  /* 0x00008b0003077a24 */ /* 0x000fe400078e02ff */
[----:B------:R-:W-:-:S05]  /*0820*/  IMAD.SHL.U32 R4, R201, 0x4, RZ ;  /* 0x00000004c9047824 */ /* 0x000fca00078e00ff */
[----:B------:R-:W-:-:S05]  /*0830*/  SHF.R.S32.HI R5, RZ, 0x1f, R4 ;  /* 0x0000001fff057819 */ /* 0x000fca0000011404 */
        /* <DEDUP_REMOVED lines=14> */
.L_x_2752:
[----:B------:R-:W-:Y:S05]  /*0920*/  BSYNC B0 ;  /* 0x0000000000007941 */ /* 0x000fea0003800000 */
.L_x_2751:
        /* <DEDUP_REMOVED lines=10> */
.L_x_2754:
[----:B------:R-:W-:Y:S05]  /*09d0*/  BSYNC B0 ;  /* 0x0000000000007941 */ /* 0x000fea0003800000 */
.L_x_2753:
        /* <DEDUP_REMOVED lines=10> */
.L_x_2756:
[----:B------:R-:W-:Y:S05]  /*0a80*/  BSYNC B0 ;  /* 0x0000000000007941 */ /* 0x000fea0003800000 */
.L_x_2755:
        /* <DEDUP_REMOVED lines=10> */
.L_x_2758:
[----:B------:R-:W-:Y:S05]  /*0b30*/  BSYNC B0 ;  /* 0x0000000000007941 */ /* 0x000fea0003800000 */
.L_x_2757:
        /* <DEDUP_REMOVED lines=10> */
.L_x_2760:
[----:B------:R-:W-:Y:S05]  /*0be0*/  BSYNC B0 ;  /* 0x0000000000007941 */ /* 0x000fea0003800000 */
.L_x_2759:
        /* <DEDUP_REMOVED lines=10> */
.L_x_2762:
[----:B------:R-:W-:Y:S05]  /*0c90*/  BSYNC B0 ;  /* 0x0000000000007941 */ /* 0x000fea0003800000 */
.L_x_2761:
        /* <DEDUP_REMOVED lines=10> */
.L_x_2764:
[----:B------:R-:W-:Y:S05]  /*0d40*/  BSYNC B0 ;  /* 0x0000000000007941 */ /* 0x000fea0003800000 */
.L_x_2763:
        /* <DEDUP_REMOVED lines=10> */
.L_x_2766:
[----:B------:R-:W-:Y:S05]  /*0df0*/  BSYNC B0 ;  /* 0x0000000000007941 */ /* 0x000fea0003800000 */
.L_x_2765:
        /* <DEDUP_REMOVED lines=32> */
.L_x_2750:
[----:B-1----:R-:W-:Y:S01]  /*1000*/  ISETP.NE.U32.AND P1, PT, RZ, c[0x0][0x2c0], PT ;  /* 0x0000b000ff007a0c */ /* 0x002fe20003f25070 */
[----:B------:R-:W-:Y:S01]  /*1010*/  IMAD.MOV.U32 R0, RZ, RZ, R205 ;  /* 0x000000ffff007224 */ /* 0x000fe200078e00cd */
[----:B------:R-:W-:Y:S02]  /*1020*/  ISETP.NE.U32.AND P0, PT, RZ, c[0x0][0x2b8], PT ;  /* 0x0000ae00ff007a0c */ /* 0x000fe40003f05070 */
[----:B------:R-:W-:Y:S02]  /*1030*/  ISETP.NE.AND.EX P1, PT, RZ, c[0x0][0x2c4], PT, P1 ;  /* 0x0000b100ff007a0c */ /* 0x000fe40003f25310 */
[----:B------:R-:W-:-:S11]  /*1040*/  ISETP.NE.AND.EX P0, PT, RZ, c[0x0][0x2bc], PT, P0 ;  /* 0x0000af00ff007a0c */ /* 0x000fd60003f05300 */
[----:B------:R-:W-:Y:S01]  /*1050*/  @P1 SHF.R.S32.HI R6, RZ, 0x1f, R205 ;  /* 0x0000001fff061819 */ /* 0x000fe200000114cd */
[----:B------:R-:W-:-:S04]  /*1060*/  @P1 IMAD.WIDE.U32 R4, R205, c[0x0][0x2c8], RZ ;  /* 0x0000b200cd041a25 */ /* 0x000fc800078e00ff */
[----:B------:R-:W-:Y:S02]  /*1070*/  @P1 IMAD R6, R6, c[0x0][0x2c8], RZ ;  /* 0x0000b20006061a24 */ /* 0x000fe400078e02ff */
[----:B------:R-:W-:-:S04]  /*1080*/  @P0 IMAD.WIDE R8, R205, R12, c[0x0][0x2b8] ;  /* 0x0000ae00cd080625 */ /* 0x000fc800078e020c */
[----:B------:R-:W-:Y:S01]  /*1090*/  @P1 IMAD R3, R205, c[0x0][0x2cc], R6 ;  /* 0x0000b300cd031a24 */ /* 0x000fe200078e0206 */
[----:B------:R-:W-:Y:S01]  /*10a0*/  CS2R R206, SRZ ;  /* 0x0000000000ce7805 */ /* 0x000fe2000001ff00 */
[----:B------:R1:W5:Y:S01]  /*10b0*/  @P0 LDG.E R0, [R8.64] ;  /* 0x0000000608000981 */ /* 0x000362000c1e1900 */
[C---:B------:R-:W-:Y:S01]  /*10c0*/  @P1 LEA R206, P0, R4.reuse, c[0x0][0x2c0], 0x2 ;  /* 0x0000b00004ce1a11 */ /* 0x040fe200078010ff */
[----:B------:R-:W-:Y:S01]  /*10d0*/  @P1 IMAD.IADD R3, R5, 0x1, R3 ;  /* 0x0000000105031824 */ /* 0x000fe200078e0203 */
[----:B------:R-:W-:Y:S02]  /*10e0*/  PLOP3.LUT P3, PT, PT, PT, PT, 0x8, 0x0 ;  /* 0x000000000000781c */ /* 0x000fe40003f6e170 */
[----:B------:R-:W-:Y:S02]  /*10f0*/  IABS R6, c[0x0][0x2d0] ;  /* 0x0000b40000067a13 */ /* 0x000fe40000000000 */
        /* <DEDUP_REMOVED lines=73> */
[----:B------:R-:W-:-:S04]  /*1590*/  IMAD R10, R4, c[0x0][0x1b4], R3 ;  /* 0x00006d00040a7a24 */ /* 0x000fc800078e0203 */
[----:B------:R-:W-:Y:S01]  /*15a0*/  IMAD.IADD R10, R25, 0x1, R10 ;  /* 0x00000001190a7824 */ /* 0x000fe200078e020a */
[----:B------:R-:W-:Y:S05]  /*15b0*/  BRA `(.L_x_2768) ;  /* 0x0000044000007947 */ /* 0x000fea0003800000 */
.L_x_2767:
[----:B-1----:R-:W-:-:S13]  /*15c0*/  ISETP.NE.AND P4, PT, R11, -0x1, PT ;  /* 0xffffffff0b00780c */ /* 0x002fda0003f85270 */
[----:B------:R-:W-:-:S05]  /*15d0*/  @P4 IADD3 R3, R2, R11, RZ ;  /* 0x0000000b02034210 */ /* 0x000fca0007ffe0ff */
[----:B------:R-:W-:-:S04]  /*15e0*/  @P4 IMAD.WIDE.U32 R4, R3, c[0x0][0x198], RZ ;  /* 0x0000660003044a25 */ /* 0x000fc800078e00ff */
[----:B------:R-:W-:Y:S01]  /*15f0*/  @P4 IMAD R3, R3, c[0x0][0x19c], R5 ;  /* 0x0000670003034a24 */ /* 0x000fe200078e0205 */
[----:B------:R-:W-:Y:S01]  /*1600*/  @P4 MOV R10, R4 ;  /* 0x00000004000a4202 */ /* 0x000fe20000000f00 */
        /* <DEDUP_REMOVED lines=11> */
[----:B------:R-:W-:Y:S02]  /*16c0*/  MOV R10, R8 ;  /* 0x00000008000a7202 */ /* 0x000fe40000000f00 */
.L_x_2769:
[----:B------:R-:W-:Y:S01]  /*16d0*/  IABS R7, c[0x0][0x1c8] ;  /* 0x0000720000077a13 */ /* 0x000fe20000000000 */
[----:B------:R-:W-:Y:S01]  /*16e0*/  @P4 IMAD.IADD R11, R2, 0x1, R11 ;  /* 0x00000001020b4824 */ /* 0x000fe200078e020b */
[----:B------:R-:W-:Y:S02]  /*16f0*/  MOV R8, RZ ;  /* 0x000000ff00087202 */ /* 0x000fe40000000f00 */
[----:B------:R-:W1:Y:S01]  /*1700*/  I2F.RP R14, R7 ;  /* 0x00000007000e7306 */ /* 0x000e620000209400 */
[----:B------:R-:W-:Y:S01]  /*1710*/  MOV R15, R3 ;  /* 0x00000003000f7202 */ /* 0x000fe20000000f00 */
[----:B------:R-:W-:-:S04]  /*1720*/  @P4 IMAD.WIDE.U32 R28, R11, c[0x0][0x1a0], RZ ;  /* 0x000068000b1c4a25 */ /* 0x000fc800078e00ff */
[----:B------:R-:W-:Y:S02]  /*1730*/  @P4 IMAD R11, R11, c[0x0][0x1a4], R29 ;  /* 0x000069000b0b4a24 */ /* 0x000fe400078e021d */
[----:B-1----:R-:W1:Y:S02]  /*1740*/  MUFU.RCP R9, R14 ;  /* 0x0000000e00097308 */ /* 0x002e640000001000 */
[----:B-1----:R-:W-:Y:S01]  /*1750*/  IADD3 R9, R9, 0xffffffe, RZ ;  /* 0x0ffffffe09097810 */ /* 0x002fe20007ffe0ff */
[----:B------:R-:W-:-:S05]  /*1760*/  IMAD.MOV.U32 R14, RZ, RZ, R10 ;  /* 0x000000ffff0e7224 */ /* 0x000fca00078e000a */
[----:B------:R-:W1:Y:S02]  /*1770*/  F2I.FTZ.U32.TRUNC.NTZ R9, R9 ;  /* 0x0000000900097305 */ /* 0x000e64000021f000 */
[----:B-1----:R-:W-:-:S04]  /*1780*/  IMAD.MOV R4, RZ, RZ, -R9 ;  /* 0x000000ffff047224 */ /* 0x002fc800078e0a09 */
[----:B------:R-:W-:Y:S01]  /*1790*/  IMAD R5, R4, R7, RZ ;  /* 0x0000000704057224 */ /* 0x000fe200078e02ff */
[----:B------:R-:W-:-:S03]  /*17a0*/  IABS R4, R18 ;  /* 0x0000001200047213 */ /* 0x000fc60000000000 */
[----:B------:R-:W-:-:S04]  /*17b0*/  IMAD.HI.U32 R8, R9, R5, R8 ;  /* 0x0000000509087227 */ /* 0x000fc800078e0008 */
[----:B------:R-:W-:-:S04]  /*17c0*/  IMAD.MOV.U32 R5, RZ, RZ, R4 ;  /* 0x000000ffff057224 */ /* 0x000fc800078e0004 */
        /* <DEDUP_REMOVED lines=9> */
[----:B------:R-:W-:Y:S02]  /*1860*/  ISETP.GE.U32.AND P2, PT, R8, R7, PT ;  /* 0x000000070800720c */ /* 0x000fe40003f46070 */
[----:B------:R-:W-:-:S04]  /*1870*/  LEA R7, R147, 0xffffffc0, 0x6 ;  /* 0xffffffc093077811 */ /* 0x000fc800078e30ff */
[----:B------:R-:W-:Y:S01]  /*1880*/  SHF.R.S32.HI R5, RZ, 0x1f, R7 ;  /* 0x0000001fff057819 */ /* 0x000fe20000011407 */
[----:B------:R-:W-:-:S04]  /*1890*/  IMAD.WIDE.U32 R14, R7, c[0x0][0x198], R14 ;  /* 0x00006600070e7a25 */ /* 0x000fc800078e000e */
[----:B------:R-:W-:Y:S02]  /*18a0*/  IMAD R8, R5, c[0x0][0x198], RZ ;  /* 0x0000660005087a24 */ /* 0x000fe400078e02ff */
[----:B------:R-:W-:Y:S02]  /*18b0*/  @P2 IADD3 R4, R4, 0x1, RZ ;  /* 0x0000000104042810 */ /* 0x000fe40007ffe0ff */
[----:B------:R-:W-:Y:S02]  /*18c0*/  IMAD R3, R7, c[0x0][0x19c], R8 ;  /* 0x0000670007037a24 */ /* 0x000fe400078e0208 */
[----:B------:R-:W-:Y:S02]  /*18d0*/  @!P1 IADD3 R4, -R4, RZ, RZ ;  /* 0x000000ff04049210 */ /* 0x000fe40007ffe1ff */
[----:B------:R-:W-:Y:S02]  /*18e0*/  @!P0 LOP3.LUT R4, RZ, c[0x0][0x1c8], RZ, 0x33, !PT ;  /* 0x00007200ff048a12 */ /* 0x000fe400078e33ff */
[----:B------:R-:W-:-:S02]  /*18f0*/  IADD3 R15, R15, R3, RZ ;  /* 0x000000030f0f7210 */ /* 0x000fc40007ffe0ff */
[----:B------:R-:W-:-:S03]  /*1900*/  SHF.R.S32.HI R9, RZ, 0x1f, R4 ;  /* 0x0000001fff097819 */ /* 0x000fc60000011404 */
[----:B------:R-:W-:-:S04]  /*1910*/  IMAD.WIDE.U32 R24, R4, c[0x0][0x1b0], R14 ;  /* 0x00006c0004187a25 */ /* 0x000fc800078e000e */
[----:B------:R-:W-:-:S04]  /*1920*/  IMAD R3, R9, c[0x0][0x1b0], RZ ;  /* 0x00006c0009037a24 */ /* 0x000fc800078e02ff */
        /* <DEDUP_REMOVED lines=13> */
.L_x_2768:
[----:B------:R-:W-:Y:S01]  /*1a00*/  ISETP.NE.AND P0, PT, R13, -0x1, PT ;  /* 0xffffffff0d00780c */ /* 0x000fe20003f05270 */
[----:B------:R-:W-:Y:S01]  /*1a10*/  IMAD.IADD R195, R87, 0x1, -R84 ;  /* 0x0000000157c37824 */ /* 0x000fe200078e0a54 */
[----:B-----5:R-:W-:Y:S01]  /*1a20*/  SHF.R.S32.HI R0, RZ, 0x1f, R201 ;  /* 0x0000001fff007819 */ /* 0x020fe200000114c9 */
[----:B------:R-:W-:Y:S03]  /*1a30*/  BSSY B0, `(.L_x_2770) ;  /* 0x0000072000007945 */ /* 0x000fe60003800000 */
[CC--:B------:R-:W-:Y:S02]  /*1a40*/  LEA.HI R8, R0.reuse, R201.reuse, RZ, 0x4 ;  /* 0x000000c900087211 */ /* 0x0c0fe400078f20ff */
[----:B------:R-:W-:Y:S02]  /*1a50*/  LEA.HI R2, R0, R201, RZ, 0x3 ;  /* 0x000000c900027211 */ /* 0x000fe400078f18ff */
[----:B------:R-:W-:-:S02]  /*1a60*/  SHF.R.S32.HI R193, RZ, 0x4, R8 ;  /* 0x00000004ffc17819 */ /* 0x000fc40000011408 */
[----:B------:R-:W-:Y:S01]  /*1a70*/  SHF.R.S32.HI R14, RZ, 0x3, R2 ;  /* 0x00000003ff0e7819 */ /* 0x000fe20000011402 */
[----:B------:R-:W-:Y:S01]  /*1a80*/  @!P0 IMAD.WIDE.U32 R20, R205, c[0x0][0x178], RZ ;  /* 0x00005e00cd148a25 */ /* 0x000fe200078e00ff */
[----:B------:R-:W-:Y:S02]  /*1a90*/  @!P0 SHF.R.S32.HI R16, RZ, 0x1f, R205 ;  /* 0x0000001fff108819 */ /* 0x000fe400000114cd */
[----:B------:R-:W-:Y:S01]  /*1aa0*/  LOP3.LUT R2, R2, 0xfffffff8, RZ, 0xc0, !PT ;  /* 0xfffffff802027812 */ /* 0x000fe200078ec0ff */
[----:B------:R-:W-:Y:S01]  /*1ab0*/  @P0 IMAD.WIDE.U32 R26, R13, c[0x0][0x190], RZ ;  /* 0x000064000d1a0a25 */ /* 0x000fe200078e00ff */
[C---:B------:R-:W-:Y:S02]  /*1ac0*/  LEA.HI R15, R8.reuse, R193, RZ, 0x1 ;  /* 0x000000c1080f7211 */ /* 0x040fe400078f08ff */
[----:B------:R-:W-:Y:S01]  /*1ad0*/  LOP3.LUT R8, R8, 0xfffffff0, RZ, 0xc0, !PT ;  /* 0xfffffff008087812 */ /* 0x000fe200078ec0ff */
[----:B------:R-:W-:Y:S01]  /*1ae0*/  @!P0 IMAD R16, R16, c[0x0][0x178], RZ ;  /* 0x00005e0010108a24 */ /* 0x000fe200078e02ff */
[CC--:B------:R-:W-:Y:S01]  /*1af0*/  LEA.HI R19, R0.reuse, R201.reuse, RZ, 0x6 ;  /* 0x000000c900137211 */ /* 0x0c0fe200078f30ff */
[----:B------:R-:W-:Y:S01]  /*1b00*/  IMAD.IADD R2, R201, 0x1, -R2 ;  /* 0x00000001c9027824 */ /* 0x000fe200078e0a02 */
[----:B------:R-:W-:Y:S01]  /*1b10*/  LEA.HI R85, R0, R201, RZ, 0x5 ;  /* 0x000000c900557211 */ /* 0x000fe200078f28ff */
[----:B------:R-:W-:Y:S01]  /*1b20*/  @!P0 IMAD R3, R205, c[0x0][0x17c], R16 ;  /* 0x00005f00cd038a24 */ /* 0x000fe200078e0210 */
[----:B------:R-:W-:Y:S01]  /*1b30*/  LOP3.LUT R16, R15, 0xfffffffe, RZ, 0xc0, !PT ;  /* 0xfffffffe0f107812 */ /* 0x000fe200078ec0ff */
[----:B------:R-:W-:Y:S01]  /*1b40*/  IMAD.IADD R8, R201, 0x1, -R8 ;  /* 0x00000001c9087824 */ /* 0x000fe200078e0a08 */
[----:B------:R-:W-:Y:S01]  /*1b50*/  SHF.R.S32.HI R15, RZ, 0x1f, R14 ;  /* 0x0000001fff0f7819 */ /* 0x000fe2000001140e */
[----:B------:R-:W-:-:S02]  /*1b60*/  @!P0 IMAD.MOV.U32 R26, RZ, RZ, R20 ;  /* 0x000000ffff1a8224 */ /* 0x000fc400078e0014 */
[----:B------:R-:W-:Y:S02]  /*1b70*/  IMAD.SHL.U32 R204, R2, 0x8, RZ ;  /* 0x0000000802cc7824 */ /* 0x000fe400078e00ff */
[----:B------:R-:W-:Y:S02]  /*1b80*/  @P0 IMAD R13, R13, c[0x0][0x194], R27 ;  /* 0x000065000d0d0a24 */ /* 0x000fe400078e021b */
[----:B------:R-:W-:Y:S01]  /*1b90*/  @!P0 IMAD.IADD R13, R21, 0x1, R3 ;  /* 0x00000001150d8824 */ /* 0x000fe200078e0203 */
[----:B------:R-:W-:Y:S01]  /*1ba0*/  SHF.R.S32.HI R3, RZ, 0x1f, R8 ;  /* 0x0000001fff037819 */ /* 0x000fe20000011408 */
[----:B------:R-:W-:Y:S01]  /*1bb0*/  IMAD.IADD R193, R193, 0x1, -R16 ;  /* 0x00000001c1c17824 */ /* 0x000fe200078e0a10 */
[----:B------:R-:W-:Y:S01]  /*1bc0*/  IADD3 R26, P0, R204, R26, RZ ;  /* 0x0000001acc1a7210 */ /* 0x000fe20007f1e0ff */
[----:B------:R-:W-:Y:S01]  /*1bd0*/  IMAD.SHL.U32 R17, R14, 0x40, RZ ;  /* 0x000000400e117824 */ /* 0x000fe200078e00ff */
[----:B------:R-:W-:Y:S01]  /*1be0*/  SHF.R.S32.HI R16, RZ, 0x1f, R204 ;  /* 0x0000001fff107819 */ /* 0x000fe200000114cc */
[----:B------:R-:W-:Y:S01]  /*1bf0*/  IMAD.SHL.U32 R202, R19, 0x8, RZ ;  /* 0x0000000813ca7824 */ /* 0x000fe200078e00ff */
[----:B------:R-:W-:Y:S01]  /*1c00*/  LEA.HI R3, R3, R8, RZ, 0x3 ;  /* 0x0000000803037211 */ /* 0x000fe200078f18ff */
[----:B------:R-:W-:Y:S01]  /*1c10*/  IMAD.WIDE R22, R23, 0x40, R14 ;  /* 0x0000004017167825 */ /* 0x000fe200078e020e */
[----:B------:R-:W-:-:S02]  /*1c20*/  IADD3 R28, P1, R204, R28, RZ ;  /* 0x0000001ccc1c7210 */ /* 0x000fc40007f3e0ff */
[----:B------:R-:W-:Y:S01]  /*1c30*/  IADD3 R24, P2, R204, R24, RZ ;  /* 0x00000018cc187210 */ /* 0x000fe20007f5e0ff */
[C---:B------:R-:W-:Y:S01]  /*1c40*/  IMAD.X R27, R16.reuse, 0x1, R13, P0 ;  /* 0x00000001101b7824 */ /* 0x040fe200000e060d */
[----:B------:R-:W-:Y:S01]  /*1c50*/  LOP3.LUT R13, R3, 0xfffffff8, RZ, 0xc0, !PT ;  /* 0xfffffff8030d7812 */ /* 0x000fe200078ec0ff */
[----:B------:R-:W-:Y:S01]  /*1c60*/  IMAD.X R29, R16, 0x1, R11, P1 ;  /* 0x00000001101d7824 */ /* 0x000fe200008e060b */
[----:B------:R-:W-:Y:S01]  /*1c70*/  IADD3 R7, P0, R14, R7, RZ ;  /* 0x000000070e077210 */ /* 0x000fe20007f1e0ff */
[----:B------:R-:W-:Y:S01]  /*1c80*/  IMAD R11, R9, c[0x0][0x1b8], RZ ;  /* 0x00006e00090b7a24 */ /* 0x000fe200078e02ff */
[----:B------:R-:W-:Y:S01]  /*1c90*/  LOP3.LUT R17, R17, 0x1c0, RZ, 0xc0, !PT ;  /* 0x000001c011117812 */ /* 0x000fe200078ec0ff */
[----:B------:R-:W-:Y:S01]  /*1ca0*/  IMAD.IADD R9, R8, 0x1, -R13 ;  /* 0x0000000108097824 */ /* 0x000fe200078e0a0d */
[----:B------:R-:W-:Y:S01]  /*1cb0*/  IADD3.X R25, R16, R10, RZ, P2, !PT ;  /* 0x0000000a10197210 */ /* 0x000fe200017fe4ff */
[C---:B------:R-:W-:Y:S01]  /*1cc0*/  IMAD R8, R4.reuse, c[0x0][0x1bc], R11 ;  /* 0x00006f0004087a24 */ /* 0x040fe200078e020b */
[----:B------:R-:W-:Y:S01]  /*1cd0*/  LOP3.LUT R20, R17, 0x38, R204, 0xf8, !PT ;  /* 0x0000003811147812 */ /* 0x000fe200078ef8cc */
[C---:B------:R-:W-:Y:S01]  /*1ce0*/  IMAD.SHL.U32 R13, R9.reuse, 0x40, RZ ;  /* 0x00000040090d7824 */ /* 0x040fe200078e00ff */
[----:B------:R-:W-:Y:S01]  /*1cf0*/  R2P PR, R9, 0x6 ;  /* 0x0000000609007804 */ /* 0x000fe20000000000 */
[----:B------:R-:W-:Y:S01]  /*1d00*/  IMAD.WIDE.U32 R28, R4, c[0x0][0x1b8], R28 ;  /* 0x00006e00041c7a25 */ /* 0x000fe200078e001c */
[----:B------:R-:W-:-:S02]  /*1d10*/  SHF.R.S32.HI R10, RZ, 0x1f, R18 ;  /* 0x0000001fff0a7819 */ /* 0x000fc40000011412 */
[----:B------:R-:W-:Y:S01]  /*1d20*/  LOP3.LUT R13, R13, 0x1c0, RZ, 0xc0, !PT ;  /* 0x000001c00d0d7812 */ /* 0x000fe200078ec0ff */
[----:B------:R-:W-:Y:S01]  /*1d30*/  IMAD.SHL.U32 R4, R193, 0x8, RZ ;  /* 0x00000008c1047824 */ /* 0x000fe200078e00ff */
[----:B------:R-:W-:Y:S01]  /*1d40*/  SHF.R.U32.HI R17, RZ, 0x3, R17 ;  /* 0x00000003ff117819 */ /* 0x000fe20000011611 */
[----:B------:R-:W-:Y:S01]  /*1d50*/  IMAD.X R5, R15, 0x1, R5, P0 ;  /* 0x000000010f057824 */ /* 0x000fe200000e0605 */
[----:B------:R-:W-:Y:S01]  /*1d60*/  ISETP.GE.AND P0, PT, R14, R195, PT ;  /* 0x000000c30e00720c */ /* 0x000fe20003f06270 */
[----:B------:R-:W-:Y:S01]  /*1d70*/  IMAD.SHL.U32 R3, R3, 0x40, RZ ;  /* 0x0000004003037824 */ /* 0x000fe200078e00ff */
[----:B------:R-:W-:Y:S01]  /*1d80*/  LOP3.LUT R4, R13, 0x8, R4, 0xf8, !PT ;  /* 0x000000080d047812 */ /* 0x000fe200078ef804 */
[----:B------:R-:W-:Y:S01]  /*1d90*/  IMAD R21, R10, c[0x0][0x1a8], RZ ;  /* 0x00006a000a157a24 */ /* 0x000fe200078e02ff */
[----:B------:R-:W-:Y:S01]  /*1da0*/  SHF.R.U32.HI R13, RZ, 0x3, R13 ;  /* 0x00000003ff0d7819 */ /* 0x000fe2000001160d */
[----:B------:R-:W-:Y:S01]  /*1db0*/  IMAD R11, R15, c[0x0][0x198], RZ ;  /* 0x000066000f0b7a24 */ /* 0x000fe200078e02ff */
[----:B------:R-:W-:Y:S01]  /*1dc0*/  IADD3 R29, R29, R8, RZ ;  /* 0x000000081d1d7210 */ /* 0x000fe20007ffe0ff */
[----:B------:R-:W-:Y:S01]  /*1dd0*/  IMAD R8, R5, c[0x0][0x1a0], RZ ;  /* 0x0000680005087a24 */ /* 0x000fe200078e02ff */
[----:B------:R-:W-:Y:S01]  /*1de0*/  LOP3.LUT R4, R4, R13, RZ, 0x3c, !PT ;  /* 0x0000000d04047212 */ /* 0x000fe200078e3cff */
[----:B------:R-:W-:Y:S01]  /*1df0*/  IMAD R21, R18, c[0x0][0x1ac], R21 ;  /* 0x00006b0012157a24 */ /* 0x000fe200078e0215 */
[----:B------:R-:W-:Y:S01]  /*1e00*/  LOP3.LUT R17, R20, R17, RZ, 0x3c, !PT ;  /* 0x0000001114117212 */ /* 0x000fe200078e3cff */
[C---:B------:R-:W-:Y:S01]  /*1e10*/  IMAD R135, R7.reuse, c[0x0][0x1a4], R8 ;  /* 0x0000690007877a24 */ /* 0x040fe200078e0208 */
[----:B------:R-:W-:Y:S01]  /*1e20*/  LOP3.LUT R0, R4, 0xfffffe00, R3, 0xf8, !PT ;  /* 0xfffffe0004007812 */ /* 0x000fe200078ef803 */
[----:B------:R-:W-:Y:S01]  /*1e30*/  IMAD.WIDE.U32 R144, R7, c[0x0][0x1a0], R28 ;  /* 0x0000680007907a25 */ /* 0x000fe200078e001c */
[----:B------:R-:W-:-:S02]  /*1e40*/  LOP3.LUT R202, R17, 0xfffffe00, R202, 0xf8, !PT ;  /* 0xfffffe0011ca7812 */ /* 0x000fc400078ef8ca */
[----:B------:R-:W-:Y:S01]  /*1e50*/  LOP3.LUT R4, R85, 0xffffffe0, RZ, 0xc0, !PT ;  /* 0xffffffe055047812 */ /* 0x000fe200078ec0ff */
[----:B------:R-:W-:Y:S01]  /*1e60*/  IMAD.MOV.U32 R7, RZ, RZ, 0x10 ;  /* 0x00000010ff077424 */ /* 0x000fe200078e00ff */
[----:B------:R-:W-:Y:S01]  /*1e70*/  MOV R5, 0x20 ;  /* 0x0000002000057802 */ /* 0x000fe20000000f00 */
[----:B------:R-:W-:Y:S01]  /*1e80*/  IMAD.WIDE.U32 R18, R18, c[0x0][0x1a8], R26 ;  /* 0x00006a0012127a25 */ /* 0x000fe200078e001a */
[----:B------:R-:W-:Y:S02]  /*1e90*/  SHF.R.S32.HI R85, RZ, 0x5, R85 ;  /* 0x00000005ff557819 */ /* 0x000fe40000011455 */
[----:B------:R-:W-:Y:S01]  /*1ea0*/  IADD3 R81, R204, 0x40, RZ ;  /* 0x00000040cc517810 */ /* 0x000fe20007ffe0ff */
[----:B------:R-:W-:Y:S01]  /*1eb0*/  IMAD R11, R14, c[0x0][0x19c], R11 ;  /* 0x000067000e0b7a24 */ /* 0x000fe200078e020b */
[----:B------:R-:W-:Y:S01]  /*1ec0*/  IADD3 R80, R204, 0x80, RZ ;  /* 0x00000080cc507810 */ /* 0x000fe20007ffe0ff */
[----:B------:R-:W-:Y:S01]  /*1ed0*/  IMAD.WIDE.U32 R24, R14, c[0x0][0x198], R24 ;  /* 0x000066000e187a25 */ /* 0x000fe200078e0018 */
[----:B------:R-:W-:-:S02]  /*1ee0*/  SEL R7, R7, 0xfffffff0, !P1 ;  /* 0xfffffff007077807 */ /* 0x000fc40004800000 */
[----:B------:R-:W-:Y:S01]  /*1ef0*/  SEL R5, R5, 0xffffffe0, !P2 ;  /* 0xffffffe005057807 */ /* 0x000fe20005000000 */
[----:B------:R-:W-:Y:S02]  /*1f00*/  IMAD.IADD R134, R25, 0x1, R11 ;  /* 0x0000000119867824 */ /* 0x000fe400078e020b */
[----:B------:R-:W-:Y:S02]  /*1f10*/  IMAD.MOV.U32 R133, RZ, RZ, R24 ;  /* 0x000000ffff857224 */ /* 0x000fe400078e0018 */
[----:B------:R-:W-:Y:S02]  /*1f20*/  IMAD.IADD R17, R201, 0x1, -R4 ;  /* 0x00000001c9117824 */ /* 0x000fe400078e0a04 */
[----:B------:R-:W-:Y:S02]  /*1f30*/  IMAD.SHL.U32 R202, R202, 0x2, RZ ;  /* 0x00000002caca7824 */ /* 0x000fe400078e00ff */
        /* <DEDUP_REMOVED lines=33> */
.L_x_2771:
[----:B------:R-:W-:Y:S05]  /*2150*/  BSYNC B0 ;  /* 0x0000000000007941 */ /* 0x000fea0003800000 */
.L_x_2770:
        /* <DEDUP_REMOVED lines=37> */
.L_x_2773:
[----:B------:R-:W-:Y:S05]  /*23b0*/  BSYNC B0 ;  /* 0x0000000000007941 */ /* 0x000fea0003800000 */
.L_x_2772:
        /* <DEDUP_REMOVED lines=37> */
.L_x_2775:
[----:B------:R-:W-:Y:S05]  /*2610*/  BSYNC B0 ;  /* 0x0000000000007941 */ /* 0x000fea0003800000 */
.L_x_2774:
        /* <DEDUP_REMOVED lines=36> */
.L_x_2777:
[----:B------:R-:W-:Y:S05]  /*2860*/  BSYNC B0 ;  /* 0x0000000000007941 */ /* 0x000fea0003800000 */
.L_x_2776:
        /* <DEDUP_REMOVED lines=31> */
.L_x_2779:
[----:B------:R-:W-:Y:S05]  /*2a60*/  BSYNC B0 ;  /* 0x0000000000007941 */ /* 0x000fea0003800000 */
.L_x_2778:
        /* <DEDUP_REMOVED lines=33> */
.L_x_2781:
[----:B------:R-:W-:Y:S05]  /*2c80*/  BSYNC B0 ;  /* 0x0000000000007941 */ /* 0x000fea0003800000 */
.L_x_2780:
[----:B------:R-:W-:Y:S01]  /*2c90*/  ISETP.GE.AND P0, PT, R9, R8, PT ;  /* 0x000000080900720c */ /* 0x000fe20003f06270 */
[----:B------:R-:W-:-:S12]  /*2ca0*/  BSSY B0, `(.L_x_2782) ;  /* 0x000001e000007945 */ /* 0x000fd80003800000 */
[----:B------:R-:W-:Y:S05]  /*2cb0*/  @P0 BRA `(.L_x_2783) ;  /* 0x000001c000000947 */ /* 0x000fea0003800000 */
[----:B------:R-:W-:Y:S01]  /*2cc0*/  ISETP.GE.AND P4, PT, R204, c[0x0][0x220], PT ;  /* 0x00008800cc007a0c */ /* 0x000fe20003f86270 */
[----:B------:R-:W-:Y:S01]  /*2cd0*/  IMAD.MOV.U32 R10, RZ, RZ, c[0x0][0x19c] ;  /* 0x00006700ff0a7624 */ /* 0x000fe200078e00ff */
[----:B------:R-:W-:Y:S02]  /*2ce0*/  ISETP.GE.AND P2, PT, R81, c[0x0][0x220], PT ;  /* 0x0000880051007a0c */ /* 0x000fe40003f46270 */
[C---:B--23--:R-:W-:Y:S02]  /*2cf0*/  LEA R19, P1, R3.reuse, R133, 0x5 ;  /* 0x0000008503137211 */ /* 0x04cfe400078228ff */
        /* <DEDUP_REMOVED lines=24> */
.L_x_2783:
[----:B------:R-:W-:Y:S05]  /*2e80*/  BSYNC B0 ;  /* 0x0000000000007941 */ /* 0x000fea0003800000 */
.L_x_2782:
[----:B------:R-:W-:Y:S01]  /*2e90*/  ISETP.GE.AND P0, PT, R13, R8, PT ;  /* 0x000000080d00720c */ /* 0x000fe20003f06270 */
[----:B------:R-:W-:-:S12]  /*2ea0*/  BSSY B0, `(.L_x_2784) ;  /* 0x0000021000007945 */ /* 0x000fd80003800000 */
[----:B------:R-:W-:Y:S05]  /*2eb0*/  @P0 BRA `(.L_x_2785) ;  /* 0x000001f000000947 */ /* 0x000fea0003800000 */
[----:B------:R-:W-:Y:S01]  /*2ec0*/  ISETP.GE.AND P4, PT, R204, c[0x0][0x220], PT ;  /* 0x00008800cc007a0c */ /* 0x000fe20003f86270 */
[----:B--23--:R-:W-:Y:S01]  /*2ed0*/  IMAD.MOV.U32 R18, RZ, RZ, R133 ;  /* 0x000000ffff127224 */ /* 0x00cfe200078e0085 */
        /* <DEDUP_REMOVED lines=29> */
.L_x_2785:
[----:B------:R-:W-:Y:S05]  /*30b0*/  BSYNC B0 ;  /* 0x0000000000007941 */ /* 0x000fea0003800000 */
.L_x_2784:
[----:B------:R-:W0:Y:S01]  /*30c0*/  LDGDEPBAR ;  /* 0x00000000000079af */ /* 0x000e220000000000 */
[----:B------:R-:W-:Y:S01]  /*30d0*/  ISETP.GE.AND P1, PT, R14, R8, PT ;  /* 0x000000080e00720c */ /* 0x000fe20003f26270 */
[----:B------:R-:W-:Y:S01]  /*30e0*/  IMAD.SHL.U32 R201, R201, 0x2, RZ ;  /* 0x00000002c9c97824 */ /* 0x000fe200078e00ff */
[----:B------:R-:W-:Y:S01]  /*30f0*/  SHF.R.S32.HI R82, RZ, 0x1f, R17 ;  /* 0x0000001fff527819 */ /* 0x000fe20000011411 */
[----:B------:R-:W-:Y:S01]  /*3100*/  BSSY B0, `(.L_x_2786) ;  /* 0x0000021000007945 */ /* 0x000fe20003800000 */
[----:B------:R-:W-:Y:S02]  /*3110*/  LEA R220, P0, R144, c[0x0][0x170], 0x1 ;  /* 0x00005c0090dc7a11 */ /* 0x000fe400078008ff */
[----:B------:R-:W-:Y:S02]  /*3120*/  LEA.HI R82, R82, R17, RZ, 0x2 ;  /* 0x0000001152527211 */ /* 0x000fe400078f10ff */
[----:B------:R-:W-:Y:S02]  /*3130*/  LOP3.LUT R201, R201, 0x6, RZ, 0xc0, !PT ;  /* 0x00000006c9c97812 */ /* 0x000fe400078ec0ff */
[----:B------:R-:W-:-:S02]  /*3140*/  LEA.HI.X R221, R144, c[0x0][0x174], R135, 0x1, P0 ;  /* 0x00005d0090dd7a11 */ /* 0x000fc400000f0c87 */
[----:B------:R-:W-:Y:S01]  /*3150*/  SHF.R.S32.HI R82, RZ, 0x2, R82 ;  /* 0x00000002ff527819 */ /* 0x000fe20000011452 */
        /* <DEDUP_REMOVED lines=9> */
[----:B------:R-:W-:Y:S01]  /*31f0*/  @!P2 IMAD.MOV.U32 R16, RZ, RZ, R220 ;  /* 0x000000ffff10a224 */ /* 0x000fe200078e00dc */
        /* <DEDUP_REMOVED lines=17> */
.L_x_2787:
[----:B------:R-:W-:Y:S05]  /*3310*/  BSYNC B0 ;  /* 0x0000000000007941 */ /* 0x000fea0003800000 */
.L_x_2786:
[----:B------:R-:W-:Y:S01]  /*3320*/  ISETP.GE.AND P0, PT, R11, R8, PT ;  /* 0x000000080b00720c */ /* 0x000fe20003f06270 */
[----:B------:R-:W-:Y:S01]  /*3330*/  IMAD.MOV.U32 R10, RZ, RZ, c[0x0][0x1a0] ;  /* 0x00006800ff0a7624 */ /* 0x000fe200078e00ff */
[----:B------:R-:W-:Y:S03]  /*3340*/  BSSY B0, `(.L_x_2788) ;  /* 0x0000020000007945 */ /* 0x000fe60003800000 */
[C---:B------:R-:W-:Y:S01]  /*3350*/  IMAD.SHL.U32 R200, R10.reuse, 0x10, RZ ;  /* 0x000000100ac87824 */ /* 0x040fe200078e00ff */
[----:B------:R-:W-:-:S07]  /*3360*/  SHF.L.U64.HI R199, R10, R12, c[0x0][0x1a4] ;  /* 0x000069000ac77619 */ /* 0x000fce000001020c */
[----:B------:R1:W-:Y:S04]  /*3370*/  @P0 STS.128 [R202+0xc800], RZ ;  /* 0x00c800ffca000388 */ /* 0x0003e80000000c00 */
[----:B------:R1:W-:Y:S04]  /*3380*/  @P0 STS.128 [R202+0xe800], RZ ;  /* 0x00e800ffca000388 */ /* 0x0003e80000000c00 */
[----:B------:R1:W-:Y:S01]  /*3390*/  @P0 STS.128 [R202+0x10800], RZ ;  /* 0x010800ffca000388 */ /* 0x0003e20000000c00 */
[----:B------:R-:W-:Y:S05]  /*33a0*/  @P0 BRA `(.L_x_2789) ;  /* 0x0000019000000947 */ /* 0x000fea0003800000 */
[----:B------:R-:W-:Y:S02]  /*33b0*/  ISETP.GE.AND P4, PT, R204, c[0x0][0x220], PT ;  /* 0x00008800cc007a0c */ /* 0x000fe40003f86270 */
[----:B------:R-:W-:-:S02]  /*33c0*/  ISETP.GE.AND P2, PT, R81, c[0x0][0x220], PT ;  /* 0x0000880051007a0c */ /* 0x000fc40003f46270 */
[----:B------:R-:W-:-:S09]  /*33d0*/  ISETP.GE.AND P0, PT, R80, c[0x0][0x220], PT ;  /* 0x0000880050007a0c */ /* 0x000fd20003f06270 */
[CC--:B--23--:R-:W-:Y:S01]  /*33e0*/  @!P4 LEA R18, P5, R200.reuse, R220.reuse, 0x1 ;  /* 0x000000dcc812c211 */ /* 0x0ccfe200078a08ff */
[----:B------:R2:W-:Y:S01]  /*33f0*/  @P4 STS.128 [R202+0xc800], RZ ;  /* 0x00c800ffca004388 */ /* 0x0005e20000000c00 */
[C---:B-1----:R-:W-:Y:S02]  /*3400*/  @!P2 LEA R16, P1, R200.reuse, R220, 0x1 ;  /* 0x000000dcc810a211 */ /* 0x042fe400078208ff */
        /* <DEDUP_REMOVED lines=13> */
[----:B--2---:R-:W-:-:S04]  /*34e0*/  LEA R16, P0, R200, R220, 0x1 ;  /* 0x000000dcc8107211 */ /* 0x004fc800078008ff */
[----:B------:R-:W-:-:S05]  /*34f0*/  LEA.HI.X R17, R200, R221, R199, 0x1, P0 ;  /* 0x000000ddc8117211 */ /* 0x000fca00000f0cc7 */
[----:B------:R-:W-:Y:S01]  /*3500*/  @!PT LDS RZ, [RZ] ;  /* 0x00000000fffff984 */ /* 0x000fe20000000800 */
[----:B------:R-:W-:Y:S01]  /*3510*/  @!PT LDS RZ, [RZ] ;  /* 0x00000000fffff984 */ /* 0x000fe20000000800 */
[----:B------:R-:W-:Y:S01]  /*3520*/  @!PT LDS RZ, [RZ] ;  /* 0x00000000fffff984 */ /* 0x000fe20000000800 */
[----:B------:R1:W-:Y:S04]  /*3530*/  LDGSTS.E.BYPASS.LTC128B.128 [R202+0x10800], [R16.64+0x100] ;  /* 0x1080010010ca7fae */ /* 0x0003e8000b901d46 */
.L_x_2789:
[----:B------:R-:W-:Y:S05]  /*3540*/  BSYNC B0 ;  /* 0x0000000000007941 */ /* 0x000fea0003800000 */
.L_x_2788:
        /* <DEDUP_REMOVED lines=11> */
[----:B------:R-:W-:-:S07]  /*3600*/  SHF.L.U64.HI R12, R10, R9, c[0x0][0x1a4] ;  /* 0x000069000a0c7619 */ /* 0x000fce0000010209 */
        /* <DEDUP_REMOVED lines=22> */
.L_x_2791:
[----:B------:R-:W-:Y:S05]  /*3770*/  BSYNC B0 ;  /* 0x0000000000007941 */ /* 0x000fea0003800000 */
.L_x_2790:
        /* <DEDUP_REMOVED lines=8> */
[----:B------:R-:W-:-:S09]  /*3800*/  ISETP.GE.AND P0, PT, R80, c[0x0][0x220], PT ;  /* 0x0000880050007a0c */ /* 0x000fd20003f06270 */
[----:B------:R-:W-:Y:S01]  /*3810*/  @!P2 MOV R9, c[0x0][0x1a4] ;  /* 0x000069000009aa02 */ /* 0x000fe20000000f00 */
[--C-:B------:R-:W-:Y:S01]  /*3820*/  @!P2 IMAD.MOV.U32 R13, RZ, RZ, R221.reuse ;  /* 0x000000ffff0da224 */ /* 0x100fe200078e00dd */
[----:B------:R-:W-:Y:S01]  /*3830*/  @!P2 MOV R12, R220 ;  /* 0x000000dc000ca202 */ /* 0x000fe20000000f00 */
[C---:B-12---:R-:W-:Y:S01]  /*3840*/  @!P1 IMAD.WIDE.U32 R16, R10.reuse, 0x60, R220 ;  /* 0x000000600a109825 */ /* 0x046fe200078e00dc */
[----:B------:R-:W-:Y:S01]  /*3850*/  @!P1 MOV R8, c[0x0][0x1a4] ;  /* 0x0000690000089a02 */ /* 0x000fe20000000f00 */
[----:B------:R1:W-:Y:S02]  /*3860*/  @P2 STS.128 [R202+0xd800], RZ ;  /* 0x00d800ffca002388 */ /* 0x0003e40000000c00 */
[----:B------:R-:W-:-:S04]  /*3870*/  @!P2 IMAD.WIDE.U32 R12, R10, 0x60, R12 ;  /* 0x000000600a0ca825 */ /* 0x000fc800078e000c */
[----:B------:R-:W-:Y:S02]  /*3880*/  @!P2 IMAD R9, R9, 0x60, RZ ;  /* 0x000000600909a824 */ /* 0x000fe400078e02ff */
[----:B------:R-:W-:-:S03]  /*3890*/  @!P1 IMAD R8, R8, 0x60, RZ ;  /* 0x0000006008089824 */ /* 0x000fc600078e02ff */
[----:B------:R-:W-:Y:S01]  /*38a0*/  @!P2 IADD3 R13, R13, R9, RZ ;  /* 0x000000090d0da210 */ /* 0x000fe20007ffe0ff */
[----:B------:R-:W-:-:S04]  /*38b0*/  @!P1 IMAD.IADD R17, R17, 0x1, R8 ;  /* 0x0000000111119824 */ /* 0x000fc800078e0208 */
        /* <DEDUP_REMOVED lines=19> */
.L_x_2793:
[----:B------:R-:W-:Y:S05]  /*39f0*/  BSYNC B0 ;  /* 0x0000000000007941 */ /* 0x000fea0003800000 */
.L_x_2792:
[C---:B--2---:R-:W-:Y:S01]  /*3a00*/  IMAD.SHL.U32 R8, R2.reuse, 0x40, RZ ;  /* 0x0000004002087824 */ /* 0x044fe200078e00ff */
        /* <DEDUP_REMOVED lines=18> */
[----:B------:R-:W-:Y:S03]  /*3b30*/  LDSM.16.M88.4 R72, [R189+0x2000] ;  /* 0x00200000bd48783b */ /* 0x000fe60000000200 */
[----:B------:R-:W-:-:S05]  /*3b40*/  IMAD.SHL.U32 R193, R193, 0x2, RZ ;  /* 0x00000002c1c17824 */ /* 0x000fca00078e00ff */
[----:B------:R-:W2:Y:S01]  /*3b50*/  LDSM.16.M88.4 R32, [R193+0x6000] ;  /* 0x00600000c120783b */ /* 0x000ea20000000200 */
[C---:B------:R-:W-:Y:S02]  /*3b60*/  IADD3 R2, R193.reuse, 0x6000, RZ ;  /* 0x00006000c1027810 */ /* 0x040fe40007ffe0ff */
[----:B------:R-:W-:Y:S01]  /*3b70*/  IADD3 R191, R193, 0x6020, RZ ;  /* 0x00006020c1bf7810 */ /* 0x000fe20007ffe0ff */
[----:B-1----:R-:W1:Y:S01]  /*3b80*/  LDSM.16.M88.4 R24, [R193+0x6800] ;  /* 0x00680000c118783b */ /* 0x002e620000000200 */
[----:B------:R-:W-:Y:S01]  /*3b90*/  @P1 IADD3 R191, R2, -0x20, RZ ;  /* 0xffffffe002bf1810 */ /* 0x000fe20007ffe0ff */
[----:B------:R-:W-:Y:S02]  /*3ba0*/  IMAD.MOV.U32 R2, RZ, RZ, 0x40 ;  /* 0x00000040ff027424 */ /* 0x000fe400078e00ff */
[----:B---3--:R-:W3:Y:S01]  /*3bb0*/  LDSM.16.M88.4 R16, [R193+0x7000] ;  /* 0x00700000c110783b */ /* 0x008ee20000000200 */
[C---:B------:R-:W-:Y:S02]  /*3bc0*/  IADD3 R183, R191.reuse, 0x800, RZ ;  /* 0x00000800bfb77810 */ /* 0x040fe40007ffe0ff */
[----:B------:R-:W-:Y:S01]  /*3bd0*/  SEL R2, R2, 0xffffffc0, !P2 ;  /* 0xffffffc002027807 */ /* 0x000fe20005000000 */
[----:B------:R-:W5:Y:S01]  /*3be0*/  LDSM.16.M88.4 R8, [R193+0x7800] ;  /* 0x00780000c108783b */ /* 0x000f620000000200 */
[----:B------:R-:W-:-:S02]  /*3bf0*/  IADD3 R182, R191, 0x1000, RZ ;  /* 0x00001000bfb67810 */ /* 0x000fc40007ffe0ff */
[----:B------:R-:W-:Y:S01]  /*3c00*/  IADD3 R181, R191, 0x1800, RZ ;  /* 0x00001800bfb57810 */ /* 0x000fe20007ffe0ff */
[----:B------:R-:W4:Y:S01]  /*3c10*/  LDSM.16.M88.4 R56, [R191] ;  /* 0x00000000bf38783b */ /* 0x000f220000000200 */
[----:B------:R-:W-:Y:S01]  /*3c20*/  IMAD.IADD R187, R193, 0x1, R2 ;  /* 0x00000001c1bb7824 */ /* 0x000fe200078e0202 */
[C---:B------:R-:W-:Y:S01]  /*3c30*/  IADD3 R179, R191.reuse, 0x2000, RZ ;  /* 0x00002000bfb37810 */ /* 0x040fe20007ffe0ff */
[----:B------:R-:W-:Y:S01]  /*3c40*/  IMAD.IADD R180, R2, 0x1, R191 ;  /* 0x0000000102b47824 */ /* 0x000fe200078e02bf */
[----:B------:R-:W3:Y:S01]  /*3c50*/  LDSM.16.M88.4 R44, [R191+0x800] ;  /* 0x00080000bf2c783b */ /* 0x000ee20000000200 */
[----:B------:R-:W-:Y:S02]  /*3c60*/  IADD3 R2, R82, 0x8, RZ ;  /* 0x0000000852027810 */ /* 0x000fe40007ffe0ff */
[C---:B------:R-:W-:Y:S01]  /*3c70*/  IADD3 R178, R191.reuse, 0x2800, RZ ;  /* 0x00002800bfb27810 */ /* 0x040fe20007ffe0ff */
[----:B------:R-:W3:Y:S01]  /*3c80*/  LDSM.16.M88.4 R68, [R191+0x1000] ;  /* 0x00100000bf44783b */ /* 0x000ee20000000200 */
[----:B------:R-:W-:-:S02]  /*3c90*/  IADD3 R177, R191, 0x3000, RZ ;  /* 0x00003000bfb17810 */ /* 0x000fc40007ffe0ff */
[C---:B------:R-:W-:Y:S01]  /*3ca0*/  IADD3 R176, R191.reuse, 0x3800, RZ ;  /* 0x00003800bfb07810 */ /* 0x040fe20007ffe0ff */
[----:B------:R-:W4:Y:S01]  /*3cb0*/  LDSM.16.M88.4 R52, [R191+0x1800] ;  /* 0x00180000bf34783b */ /* 0x000f220000000200 */
[C---:B------:R-:W-:Y:S02]  /*3cc0*/  IADD3 R175, R191.reuse, 0x4000, RZ ;  /* 0x00004000bfaf7810 */ /* 0x040fe40007ffe0ff */
[C---:B------:R-:W-:Y:S01]  /*3cd0*/  IADD3 R174, R191.reuse, 0x4800, RZ ;  /* 0x00004800bfae7810 */ /* 0x040fe20007ffe0ff */
[----:B------:R-:W-:Y:S01]  /*3ce0*/  LDSM.16.M88.4 R12, [R187+0x6000] ;  /* 0x00600000bb0c783b */ /* 0x000fe20000000200 */
[C---:B------:R-:W-:Y:S02]  /*3cf0*/  IADD3 R173, R191.reuse, 0x5000, RZ ;  /* 0x00005000bfad7810 */ /* 0x040fe40007ffe0ff */
[----:B------:R-:W-:Y:S01]  /*3d00*/  IADD3 R172, R191, 0x5800, RZ ;  /* 0x00005800bfac7810 */ /* 0x000fe20007ffe0ff */
[----:B------:R-:W-:Y:S01]  /*3d10*/  LDSM.16.M88.4 R40, [R187+0x6800] ;  /* 0x00680000bb28783b */ /* 0x000fe20000000200 */
[C---:B--2---:R-:W-:Y:S03]  /*3d20*/  HMMA.16816.F32.BF16 R36, R60.reuse, R32, RZ ;  /* 0x000000203c24723c */ /* 0x044fe600000418ff */
[----:B------:R-:W-:Y:S05]  /*3d30*/  LDSM.16.M88.4 R76, [R191+0x3000] ;  /* 0x00300000bf4c783b */ /* 0x000fea0000000200 */
[C---:B------:R-:W-:Y:S08]  /*3d40*/  HMMA.16816.F32.BF16 R32, R60.reuse, R34, RZ ;  /* 0x000000223c20723c */ /* 0x040ff000000418ff */
[C---:B-1----:R-:W-:Y:S08]  /*3d50*/  HMMA.16816.F32.BF16 R28, R60.reuse, R24, RZ ;  /* 0x000000183c1c723c */ /* 0x042ff000000418ff */
[C---:B---3--:R-:W-:Y:S08]  /*3d60*/  HMMA.16816.F32.BF16 R20, R60.reuse, R16, RZ ;  /* 0x000000103c14723c */ /* 0x048ff000000418ff */
[C---:B------:R-:W-:Y:S08]  /*3d70*/  HMMA.16816.F32.BF16 R24, R60.reuse, R26, RZ ;  /* 0x0000001a3c18723c */ /* 0x040ff000000418ff */
[C---:B------:R-:W-:Y:S08]  /*3d80*/  HMMA.16816.F32.BF16 R16, R60.reuse, R18, RZ ;  /* 0x000000123c10723c */ /* 0x040ff000000418ff */
[C---:B-----5:R-:W-:Y:S08]  /*3d90*/  HMMA.16816.F32.BF16 R64, R60.reuse, R8, RZ ;  /* 0x000000083c40723c */ /* 0x060ff000000418ff */
[----:B------:R-:W-:Y:S01]  /*3da0*/  HMMA.16816.F32.BF16 R60, R60, R10, RZ ;  /* 0x0000000a3c3c723c */ /* 0x000fe200000418ff */
[----:B------:R-:W1:Y:S07]  /*3db0*/  LDSM.16.M88.4 R8, [R190] ;  /* 0x00000000be08783b */ /* 0x000e6e0000000200 */
[C---:B----4-:R-:W-:Y:S08]  /*3dc0*/  HMMA.16816.F32.BF16 R36, R48.reuse, R56, R36 ;  /* 0x000000383024723c */ /* 0x050ff00000041824 */
        /* <DEDUP_REMOVED lines=30> */
[----:B------:R-:W5:Y:S07]  /*3fb0*/  LDSM.16.M88.4 R48, [R193+0x9000] ;  /* 0x00900000c130783b */ /* 0x000f6e0000000200 */
        /* <DEDUP_REMOVED lines=13> */
[C---:B-----5:R-:W-:Y:S08]  /*4090*/  HMMA.16816.F32.BF16 R20, R8.reuse, R48, R20 ;  /* 0x000000300814723c */ /* 0x060ff00000041814 */
        /* <DEDUP_REMOVED lines=24> */
[----:B------:R-:W5:Y:S07]  /*4220*/  LDSM.16.M88.4 R52, [R193+0xa000] ;  /* 0x00a00000c134783b */ /* 0x000f6e0000000200 */
        /* <DEDUP_REMOVED lines=19> */
[C---:B-----5:R-:W-:Y:S08]  /*4360*/  HMMA.16816.F32.BF16 R36, R56.reuse, R52, R36 ;  /* 0x000000343824723c */ /* 0x060ff00000041824 */
        /* <DEDUP_REMOVED lines=11> */
[----:B------:R-:W-:Y:S08]  /*4420*/  HMMA.16816.F32.BF16 R64, R56, R40, R64 ;  /* 0x000000283840723c */ /* 0x000ff00000041840 */
[C---:B---3--:R-:W-:Y:S08]  /*4430*/  HMMA.16816.F32.BF16 R28, R12.reuse, R60, R28 ;  /* 0x0000003c0c1c723c */ /* 0x048ff0000004181c */
[C---:B------:R-:W-:Y:S01]  /*4440*/  HMMA.16816.F32.BF16 R24, R12.reuse, R62, R24 ;  /* 0x0000003e0c18723c */ /* 0x040fe20000041818 */
[----:B------:R-:W-:Y:S07]  /*4450*/  LDSM.16.M88.4 R60, [R189+0x4000] ;  /* 0x00400000bd3c783b */ /* 0x000fee0000000200 */
[C---:B----4-:R-:W-:Y:S08]  /*4460*/  HMMA.16816.F32.BF16 R20, R12.reuse, R48, R20 ;  /* 0x000000300c14723c */ /* 0x050ff00000041814 */
[----:B------:R-:W-:Y:S01]  /*4470*/  HMMA.16816.F32.BF16 R16, R12, R50, R16 ;  /* 0x000000320c10723c */ /* 0x000fe20000041810 */
[----:B------:R-:W2:Y:S07]  /*4480*/  LDSM.16.M88.4 R48, [R187+0xb800] ;  /* 0x00b80000bb30783b */ /* 0x000eae0000000200 */
[----:B------:R-:W-:Y:S01]  /*4490*/  HMMA.16816.F32.BF16 R68, R56, R42, R68 ;  /* 0x0000002a3844723c */ /* 0x000fe20000041844 */
[----:B------:R-:W3:Y:S04]  /*44a0*/  LDSM.16.M88.4 R40, [R187+0xa000] ;  /* 0x00a00000bb28783b */ /* 0x000ee80000000200 */
[----:B------:R-:W4:Y:S03]  /*44b0*/  LDSM.16.M88.4 R56, [R187+0xb000] ;  /* 0x00b00000bb38783b */ /* 0x000f260000000200 */
[----:B------:R-:W-:Y:S08]  /*44c0*/  HMMA.16816.F32.BF16 R64, R12, R52, R64 ;  /* 0x000000340c40723c */ /* 0x000ff00000041840 */
[C---:B-1----:R-:W-:Y:S08]  /*44d0*/  HMMA.16816.F32.BF16 R28, R44.reuse, R8, R28 ;  /* 0x000000082c1c723c */ /* 0x042ff0000004181c */
[----:B------:R-:W-:Y:S01]  /*44e0*/  HMMA.16816.F32.BF16 R24, R44, R10, R24 ;  /* 0x0000000a2c18723c */ /* 0x000fe20000041818 */
[----:B------:R-:W1:Y:S07]  /*44f0*/  LDSM.16.M88.4 R8, [R180+0x5800] ;  /* 0x00580000b408783b */ /* 0x000e6e0000000200 */
[----:B------:R-:W-:Y:S01]  /*4500*/  HMMA.16816.F32.BF16 R68, R12, R54, R68 ;  /* 0x000000360c44723c */ /* 0x000fe20000041844 */
[----:B------:R-:W5:Y:S04]  /*4510*/  LDSM.16.M88.4 R52, [R180+0x4000] ;  /* 0x00400000b434783b */ /* 0x000f680000000200 */
[----:B------:R-:W1:Y:S01]  /*4520*/  LDSM.16.M88.4 R12, [R180+0x4800] ;  /* 0x00480000b40c783b */ /* 0x000e620000000200 */
[----:B------:R-:W-:-:S04]  /*4530*/  DEPBAR.LE SB0, 0x0 ;  /* 0x000080000000791a */ /* 0x000fc80000000000 */
[C---:B--2---:R-:W-:Y:S08]  /*4540*/  HMMA.16816.F32.BF16 R64, R44.reuse, R48, R64 ;  /* 0x000000302c40723c */ /* 0x044ff00000041840 */
[C---:B---3--:R-:W-:Y:S08]  /*4550*/  HMMA.16816.F32.BF16 R36, R44.reuse, R40, R36 ;  /* 0x000000282c24723c */ /* 0x048ff00000041824 */
[C---:B------:R-:W-:Y:S08]  /*4560*/  HMMA.16816.F32.BF16 R32, R44.reuse, R42, R32 ;  /* 0x0000002a2c20723c */ /* 0x040ff00000041820 */
[C---:B----4-:R-:W-:Y:S08]  /*4570*/  HMMA.16816.F32.BF16 R20, R44.reuse, R56, R20 ;  /* 0x000000382c14723c */ /* 0x050ff00000041814 */
[C---:B------:R-:W-:Y:S08]  /*4580*/  HMMA.16816.F32.BF16 R16, R44.reuse, R58, R16 ;  /* 0x0000003a2c10723c */ /* 0x040ff00000041810 */
[----:B------:R-:W-:Y:S08]  /*4590*/  HMMA.16816.F32.BF16 R68, R44, R50, R68 ;  /* 0x000000322c44723c */ /* 0x000ff00000041844 */
[C---:B-1----:R-:W-:Y:S07]  /*45a0*/  HMMA.16816.F32.BF16 R64, R60.reuse, R8, R64 ;  /* 0x000000083c40723c */ /* 0x042fee0000041840 */
[C-C-:B------:R-:W-:Y:S01]  /*45b0*/  IADD3 R9, R83.reuse, 0x1, -R87.reuse ;  /* 0x0000000153097810 */ /* 0x140fe20007ffe857 */
[----:B-----5:R-:W-:Y:S01]  /*45c0*/  HMMA.16816.F32.BF16 R36, R60, R52, R36 ;  /* 0x000000343c24723c */ /* 0x020fe20000041824 */
[----:B------:R-:W-:-:S02]  /*45d0*/  IADD3 R87, R83, -c[0x0][0x2e4], -R87 ;  /* 0x8000b90053577a10 */ /* 0x000fc40007ffe857 */
[----:B------:R-:W-:-:S03]  /*45e0*/  IADD3 R9, R9, c[0x0][0x2e8], RZ ;  /* 0x0000ba0009097a10 */ /* 0x000fc60007ffe0ff */
[C---:B------:R-:W-:Y:S02]  /*45f0*/  IMAD.IADD R211, R82.reuse, 0x1, R87 ;  /* 0x0000000152d37824 */ /* 0x040fe400078e0257 */
[----:B------:R-:W-:Y:S01]  /*4600*/  IMAD.IADD R210, R82, 0x1, R9 ;  /* 0x0000000152d27824 */ /* 0x000fe200078e0209 */
[C---:B------:R-:W-:Y:S01]  /*4610*/  HMMA.16816.F32.BF16 R32, R60.reuse, R54, R32 ;  /* 0x000000363c20723c */ /* 0x040fe20000041820 */
[--C-:B------:R-:W-:Y:S01]  /*4620*/  IMAD.IADD R208, R9, 0x1, R2.reuse ;  /* 0x0000000109d07824 */ /* 0x100fe200078e0202 */
[----:B------:R-:W-:Y:S01]  /*4630*/  IMNMX R211, RZ, R211, !PT ;  /* 0x000000d3ffd37217 */ /* 0x000fe20007800200 */
[----:B------:R-:W-:Y:S01]  /*4640*/  IMAD.IADD R209, R87, 0x1, R2 ;  /* 0x0000000157d17824 */ /* 0x000fe200078e0202 */
[-C--:B------:R-:W-:Y:S02]  /*4650*/  IMNMX R210, R210, R83.reuse, PT ;  /* 0x00000053d2d27217 */ /* 0x080fe40003800200 */
[----:B------:R-:W-:Y:S02]  /*4660*/  IMNMX R208, R208, R83, PT ;  /* 0x00000053d0d07217 */ /* 0x000fe40003800200 */
[----:B------:R-:W-:Y:S01]  /*4670*/  HMMA.16816.F32.BF16 R28, R60, R12, R28 ;  /* 0x0000000c3c1c723c */ /* 0x000fe2000004181c */
[----:B------:R-:W-:-:S07]  /*4680*/  IMNMX R209, RZ, R209, !PT ;  /* 0x000000d1ffd17217 */ /* 0x000fce0007800200 */
[C---:B------:R-:W-:Y:S08]  /*4690*/  HMMA.16816.F32.BF16 R24, R60.reuse, R14, R24 ;  /* 0x0000000e3c18723c */ /* 0x040ff00000041818 */
[C---:B------:R-:W-:Y:S08]  /*46a0*/  HMMA.16816.F32.BF16 R20, R60.reuse, R72, R20 ;  /* 0x000000483c14723c */ /* 0x040ff00000041814 */
[C---:B------:R-:W-:Y:S08]  /*46b0*/  HMMA.16816.F32.BF16 R16, R60.reuse, R74, R16 ;  /* 0x0000004a3c10723c */ /* 0x040ff00000041810 */
[----:B------:R-:W-:Y:S01]  /*46c0*/  HMMA.16816.F32.BF16 R68, R60, R10, R68 ;  /* 0x0000000a3c44723c */ /* 0x000fe20000041844 */
[----:B------:R-:W-:Y:S06]  /*46d0*/  BAR.SYNC.DEFER_BLOCKING 0x0 ;  /* 0x0000000000007b1d */ /* 0x000fec0000010000 */
[----:B------:R-:W-:Y:S01]  /*46e0*/  @!UPT UIADD3 URZ, URZ, URZ, URZ ;  /* 0x0000003f3f3ff290 */ /* 0x000fe2000fffe03f */
[----:B------:R-:W-:Y:S11]  /*46f0*/  @!P6 BRA `(.L_x_2794) ;  /* 0x00000b700000e947 */ /* 0x000ff60003800000 */
[----:B------:R-:W-:Y:S05]  /*4700*/  @!P3 BRA `(.L_x_2795) ;  /* 0x000003900000b947 */ /* 0x000fea0003800000 */
[----:B------:R-:W1:Y:S01]  /*4710*/  I2F.RP R9, R6 ;  /* 0x0000000600097306 */ /* 0x000e620000209400 */
[----:B------:R-:W-:-:S02]  /*4720*/  IADD3 R11, R4, -0x40, RZ ;  /* 0xffffffc0040b7810 */ /* 0x000fc40007ffe0ff */
[----:B------:R-:W-:Y:S02]  /*4730*/  IABS R8, R4 ;  /* 0x0000000400087213 */ /* 0x000fe40000000000 */
[----:B------:R-:W-:Y:S02]  /*4740*/  IABS R2, R11 ;  /* 0x0000000b00027213 */ /* 0x000fe40000000000 */
[----:B------:R-:W-:Y:S01]  /*4750*/  LOP3.LUT R11, R11, c[0x0][0x2d0], RZ, 0x3c, !PT ;  /* 0x0000b4000b0b7a12 */ /* 0x000fe200078e3cff */
        /* <DEDUP_REMOVED lines=12> */
[----:B------:R-:W-:Y:S01]  /*4820*/  IMAD R3, R6, R3, R2 ;  /* 0x0000000306037224 */ /* 0x000fe200078e0202 */
[----:B------:R-:W-:Y:S02]  /*4830*/  LOP3.LUT R2, R4, c[0x0][0x2d0], RZ, 0x3c, !PT ;  /* 0x0000b40004027a12 */ /* 0x000fe400078e3cff */
[C---:B------:R-:W-:Y:S02]  /*4840*/  ISETP.GT.U32.AND P0, PT, R6.reuse, R9, PT ;  /* 0x000000090600720c */ /* 0x040fe40003f04070 */
[----:B------:R-:W-:Y:S02]  /*4850*/  ISETP.GT.U32.AND P1, PT, R6, R3, PT ;  /* 0x000000030600720c */ /* 0x000fe40003f24070 */
[----:B------:R-:W-:-:S02]  /*4860*/  ISETP.GE.AND P2, PT, R2, RZ, PT ;  /* 0x000000ff0200720c */ /* 0x000fc40003f46270 */
[----:B------:R-:W-:-:S07]  /*4870*/  LOP3.LUT R2, RZ, c[0x0][0x2d0], RZ, 0x33, !PT ;  /* 0x0000b400ff027a12 */ /* 0x000fce00078e33ff */
        /* <DEDUP_REMOVED lines=34> */
.L_x_2795:
[----:B------:R-:W-:-:S04]  /*4aa0*/  LEA R2, -R3, RZ, 0x6 ;  /* 0x000000ff03027211 */ /* 0x000fc800078e31ff */
[----:B------:R-:W-:Y:S02]  /*4ab0*/  SHF.R.S32.HI R3, RZ, 0x1f, R2 ;  /* 0x0000001fff037819 */ /* 0x000fe40000011402 */
.L_x_2796:
        /* <DEDUP_REMOVED lines=119> */
.L_x_2798:
[----:B------:R-:W-:Y:S05]  /*5230*/  BSYNC B0 ;  /* 0x0000000000007941 */ /* 0x000fea0003800000 */
.L_x_2797:
[----:B------:R-:W0:Y:S01]  /*5240*/  LDGDEPBAR ;  /* 0x00000000000079af */ /* 0x000e220000000000 */
[----:B------:R-:W-:-:S04]  /*5250*/  IADD3 R133, P0, R2, R133, RZ ;  /* 0x0000008502857210 */ /* 0x000fc80007f1e0ff */
[----:B------:R-:W-:Y:S02]  /*5260*/  IADD3.X R134, R3, R134, RZ, P0, !PT ;  /* 0x0000008603867210 */ /* 0x000fe400007fe4ff */
.L_x_2794:
[----:B------:R-:W-:Y:S02]  /*5270*/  IMAD.IADD R4, R4, 0x1, R201 ;  /* 0x0000000104047824 */ /* 0x000fe400078e02c9 */
[----:B------:R-:W-:-:S03]  /*5280*/  IMAD.SHL.U32 R188, R0, 0x2, RZ ;  /* 0x0000000200bc7824 */ /* 0x000fc600078e00ff */
[C---:B------:R-:W-:Y:S01]  /*5290*/  ISETP.GE.AND P4, PT, R4.reuse, R210, PT ;  /* 0x000000d20400720c */ /* 0x040fe20003f86270 */
[--C-:B------:R-:W-:Y:S01]  /*52a0*/  IMAD R186, R7, 0x2, R188.reuse ;  /* 0x0000000207ba7824 */ /* 0x100fe200078e02bc */
[C---:B------:R-:W-:Y:S01]  /*52b0*/  IADD3 R3, R4.reuse, 0x1, RZ ;  /* 0x0000000104037810 */ /* 0x040fe20007ffe0ff */
[C---:B------:R-:W-:Y:S01]  /*52c0*/  IMAD R185, R5.reuse, 0x2, R188 ;  /* 0x0000000205b97824 */ /* 0x040fe200078e02bc */
[C---:B------:R-:W-:Y:S01]  /*52d0*/  ISETP.LT.OR P4, PT, R4.reuse, R211, P4 ;  /* 0x000000d30400720c */ /* 0x040fe20002781670 */
[----:B------:R-:W-:Y:S01]  /*52e0*/  IMAD R184, R5, 0x2, R186 ;  /* 0x0000000205b87824 */ /* 0x000fe200078e02ba */
[----:B------:R-:W-:Y:S01]  /*52f0*/  IADD3 R2, R4, 0x8, RZ ;  /* 0x0000000804027810 */ /* 0x000fe20007ffe0ff */
[----:B------:R-:W-:Y:S01]  /*5300*/  LDSM.16.MT88.4 R124, [R188+0xc000] ;  /* 0x00c00000bc7c783b */ /* 0x000fe20000004200 */
[----:B------:R-:W-:Y:S02]  /*5310*/  FSEL R36, R36, -INF , !P4 ;  /* 0xff80000024247808 */ /* 0x000fe40006000000 */
[----:B------:R-:W-:Y:S01]  /*5320*/  ISETP.GE.AND P1, PT, R4, R208, PT ;  /* 0x000000d00400720c */ /* 0x000fe20003f26270 */
[----:B------:R-:W-:Y:S01]  /*5330*/  LDSM.16.MT88.4 R116, [R186+0xc000] ;  /* 0x00c00000ba74783b */ /* 0x000fe20000004200 */
[----:B------:R-:W-:-:S02]  /*5340*/  ISETP.GE.AND P5, PT, R3, R210, PT ;  /* 0x000000d20300720c */ /* 0x000fc40003fa6270 */
[C---:B------:R-:W-:Y:S01]  /*5350*/  ISETP.GE.AND P0, PT, R3.reuse, R208, PT ;  /* 0x000000d00300720c */ /* 0x040fe20003f06270 */
[----:B------:R-:W-:Y:S01]  /*5360*/  LDSM.16.MT88.4 R108, [R185+0xc000] ;  /* 0x00c00000b96c783b */ /* 0x000fe20000004200 */
[C---:B------:R-:W-:Y:S02]  /*5370*/  ISETP.GE.AND P2, PT, R2.reuse, R210, PT ;  /* 0x000000d20200720c */ /* 0x040fe40003f46270 */
[----:B------:R-:W-:Y:S01]  /*5380*/  ISETP.GE.AND P4, PT, R2, R208, PT ;  /* 0x000000d00200720c */ /* 0x000fe20003f86270 */
[----:B------:R-:W-:Y:S01]  /*5390*/  LDSM.16.MT88.4 R100, [R184+0xc000] ;  /* 0x00c00000b864783b */ /* 0x000fe20000004200 */
[C---:B------:R-:W-:Y:S02]  /*53a0*/  ISETP.LT.OR P5, PT, R3.reuse, R211, P5 ;  /* 0x000000d30300720c */ /* 0x040fe40002fa1670 */
[-C--:B------:R-:W-:Y:S01]  /*53b0*/  ISETP.LT.OR P0, PT, R3, R209.reuse, P0 ;  /* 0x000000d10300720c */ /* 0x080fe20000701670 */
[----:B-1----:R-:W-:Y:S01]  /*53c0*/  LDSM.16.MT88.4 R48, [R186+0xe000] ;  /* 0x00e00000ba30783b */ /* 0x002fe20000004200 */
[----:B------:R-:W-:-:S02]  /*53d0*/  ISETP.LT.OR P1, PT, R4, R209, P1 ;  /* 0x000000d10400720c */ /* 0x000fc40000f21670 */
[C---:B------:R-:W-:Y:S01]  /*53e0*/  ISETP.LT.OR P2, PT, R2.reuse, R211, P2 ;  /* 0x000000d30200720c */ /* 0x040fe20001741670 */
[----:B------:R-:W-:Y:S01]  /*53f0*/  LDSM.16.MT88.4 R56, [R185+0xe000] ;  /* 0x00e00000b938783b */ /* 0x000fe20000004200 */
[----:B------:R-:W-:Y:S02]  /*5400*/  ISETP.LT.OR P4, PT, R2, R209, P4 ;  /* 0x000000d10200720c */ /* 0x000fe40002781670 */
[C---:B------:R-:W-:Y:S01]  /*5410*/  IADD3 R3, R4.reuse, 0x9, RZ ;  /* 0x0000000904037810 */ /* 0x040fe20007ffe0ff */
[----:B------:R-:W-:Y:S01]  /*5420*/  LDSM.16.MT88.4 R72, [R188+0x10000] ;  /* 0x01000000bc48783b */ /* 0x000fe20000004200 */
[----:B------:R-:W-:Y:S02]  /*5430*/  IADD3 R2, R4, 0x10, RZ ;  /* 0x0000001004027810 */ /* 0x000fe40007ffe0ff */
[----:B------:R-:W-:Y:S01]  /*5440*/  FSEL R38, R38, -INF , !P1 ;  /* 0xff80000026267808 */ /* 0x000fe20004800000 */
[----:B------:R-:W-:Y:S01]  /*5450*/  LDSM.16.MT88.4 R80, [R186+0x10000] ;  /* 0x01000000ba50783b */ /* 0x000fe20000004200 */
[----:B------:R-:W-:-:S02]  /*5460*/  FSEL R41, R37, -INF , !P5 ;  /* 0xff80000025297808 */ /* 0x000fc40006800000 */
[----:B------:R-:W-:Y:S01]  /*5470*/  FSEL R39, R39, -INF , !P0 ;  /* 0xff80000027277808 */ /* 0x000fe20004000000 */
[----:B------:R-:W-:Y:S01]  /*5480*/  LDSM.16.MT88.4 R88, [R185+0x10000] ;  /* 0x01000000b958783b */ /* 0x000fe20000004200 */
[----:B------:R-:W-:Y:S02]  /*5490*/  FSEL R43, R32, -INF , !P2 ;  /* 0xff800000202b7808 */ /* 0x000fe40005000000 */
[C---:B------:R-:W-:Y:S01]  /*54a0*/  ISETP.GE.AND P5, PT, R3.reuse, R210, PT ;  /* 0x000000d20300720c */ /* 0x040fe20003fa6270 */
[----:B------:R-:W-:Y:S01]  /*54b0*/  LDSM.16.MT88.4 R136, [R186+0xc800] ;  /* 0x00c80000ba88783b */ /* 0x000fe20000004200 */
        /* <DEDUP_REMOVED lines=16> */
[----:B------:R-:W-:Y:S02]  /*55c0*/  ISETP.GE.AND P1, PT, R2, R208, PT ;  /* 0x000000d00200720c */ /* 0x000fe40003f26270 */
[----:B------:R-:W-:Y:S02]  /*55d0*/  FMNMX.FTZ R6, R36, R41, !PT ;  /* 0x0000002924067209 */ /* 0x000fe40007810000 */
[C---:B------:R-:W-:Y:S02]  /*55e0*/  ISETP.LT.OR P5, PT, R3.reuse, R211, P5 ;  /* 0x000000d30300720c */ /* 0x040fe40002fa1670 */
[----:B------:R-:W-:Y:S02]  /*55f0*/  ISETP.LT.OR P0, PT, R3, R209, P0 ;  /* 0x000000d10300720c */ /* 0x000fe40000701670 */
[----:B------:R-:W-:-:S02]  /*5600*/  ISETP.LT.OR P4, PT, R2, R211, P4 ;  /* 0x000000d30200720c */ /* 0x000fc40002781670 */
[----:B------:R-:W-:Y:S02]  /*5610*/  ISETP.LT.OR P1, PT, R2, R209, P1 ;  /* 0x000000d10200720c */ /* 0x000fe40000f21670 */
[----:B------:R-:W-:Y:S02]  /*5620*/  FMNMX.FTZ R6, R43, R6, !PT ;  /* 0x000000062b067209 */ /* 0x000fe40007810000 */
[C---:B------:R-:W-:Y:S02]  /*5630*/  IADD3 R3, R4.reuse, 0x19, RZ ;  /* 0x0000001904037810 */ /* 0x040fe40007ffe0ff */
[----:B------:R-:W-:Y:S02]  /*5640*/  IADD3 R2, R4, 0x20, RZ ;  /* 0x0000002004027810 */ /* 0x000fe40007ffe0ff */
[----:B------:R-:W-:Y:S02]  /*5650*/  FSEL R11, R30, -INF , !P2 ;  /* 0xff8000001e0b7808 */ /* 0x000fe40005000000 */
[----:B------:R-:W-:-:S02]  /*5660*/  FSEL R29, R29, -INF , !P5 ;  /* 0xff8000001d1d7808 */ /* 0x000fc40006800000 */
[----:B------:R-:W-:Y:S02]  /*5670*/  FSEL R31, R31, -INF , !P0 ;  /* 0xff8000001f1f7808 */ /* 0x000fe40004000000 */
[----:B------:R-:W-:Y:S02]  /*5680*/  FSEL R13, R24, -INF , !P4 ;  /* 0xff800000180d7808 */ /* 0x000fe40006000000 */
[----:B------:R-:W-:Y:S02]  /*5690*/  FMNMX.FTZ R6, R33, R6, !PT ;  /* 0x0000000621067209 */ /* 0x000fe40007810000 */
[C---:B------:R-:W-:Y:S02]  /*56a0*/  ISETP.GE.AND P5, PT, R3.reuse, R210, PT ;  /* 0x000000d20300720c */ /* 0x040fe40003fa6270 */
[----:B------:R-:W-:Y:S02]  /*56b0*/  ISETP.GE.AND P0, PT, R3, R208, PT ;  /* 0x000000d00300720c */ /* 0x000fe40003f06270 */
[----:B------:R-:W-:-:S02]  /*56c0*/  ISETP.GE.AND P2, PT, R2, R210, PT ;  /* 0x000000d20200720c */ /* 0x000fc40003f46270 */
[C---:B------:R-:W-:Y:S02]  /*56d0*/  ISETP.GE.AND P4, PT, R2.reuse, R208, PT ;  /* 0x000000d00200720c */ /* 0x040fe40003f86270 */
[----:B------:R-:W-:Y:S02]  /*56e0*/  FMNMX.FTZ R6, R15, R6, !PT ;  /* 0x000000060f067209 */ /* 0x000fe40007810000 */
[C---:B------:R-:W-:Y:S02]  /*56f0*/  ISETP.LT.OR P5, PT, R3.reuse, R211, P5 ;  /* 0x000000d30300720c */ /* 0x040fe40002fa1670 */
[----:B------:R-:W-:Y:S02]  /*5700*/  ISETP.LT.OR P0, PT, R3, R209, P0 ;  /* 0x000000d10300720c */ /* 0x000fe40000701670 */
[C---:B------:R-:W-:Y:S02]  /*5710*/  ISETP.LT.OR P2, PT, R2.reuse, R211, P2 ;  /* 0x000000d30200720c */ /* 0x040fe40001741670 */
[----:B------:R-:W-:-:S02]  /*5720*/  ISETP.LT.OR P4, PT, R2, R209, P4 ;  /* 0x000000d10200720c */ /* 0x000fc40002781670 */
[C---:B------:R-:W-:Y:S02]  /*5730*/  IADD3 R3, R4.reuse, 0x21, RZ ;  /* 0x0000002104037810 */ /* 0x040fe40007ffe0ff */
[----:B------:R-:W-:Y:S02]  /*5740*/  IADD3 R2, R4, 0x28, RZ ;  /* 0x0000002804027810 */ /* 0x000fe40007ffe0ff */
[----:B------:R-:W-:Y:S02]  /*5750*/  FMNMX.FTZ R8, R29, R6, !PT ;  /* 0x000000061d087209 */ /* 0x000fe40007810000 */
[----:B------:R-:W-:Y:S02]  /*5760*/  FSEL R9, R26, -INF , !P1 ;  /* 0xff8000001a097808 */ /* 0x000fe40004800000 */
[----:B------:R-:W-:Y:S02]  /*5770*/  FSEL R25, R25, -INF , !P5 ;  /* 0xff80000019197808 */ /* 0x000fe40006800000 */
[----:B------:R-:W-:-:S02]  /*5780*/  FSEL R27, R27, -INF , !P0 ;  /* 0xff8000001b1b7808 */ /* 0x000fc40004000000 */
[----:B------:R-:W-:Y:S02]  /*5790*/  FMNMX.FTZ R6, R38, R39, !PT ;  /* 0x0000002726067209 */ /* 0x000fe40007810000 */
[C---:B------:R-:W-:Y:S02]  /*57a0*/  ISETP.GE.AND P5, PT, R3.reuse, R210, PT ;  /* 0x000000d20300720c */ /* 0x040fe40003fa6270 */
[----:B------:R-:W-:Y:S02]  /*57b0*/  ISETP.GE.AND P1, PT, R3, R208, PT ;  /* 0x000000d00300720c */ /* 0x000fe40003f26270 */
[----:B------:R-:W-:Y:S02]  /*57c0*/  ISETP.GE.AND P0, PT, R2, R210, PT ;  /* 0x000000d20200720c */ /* 0x000fe40003f06270 */
[----:B------:R-:W-:Y:S02]  /*57d0*/  FSEL R165, R20, -INF , !P2 ;  /* 0xff80000014a57808 */ /* 0x000fe40005000000 */
[----:B------:R-:W-:-:S02]  /*57e0*/  ISETP.GE.AND P2, PT, R2, R208, PT ;  /* 0x000000d00200720c */ /* 0x000fc40003f46270 */
[----:B------:R-:W-:Y:S02]  /*57f0*/  FMNMX.FTZ R8, R13, R8, !PT ;  /* 0x000000080d087209 */ /* 0x000fe40007810000 */
        /* <DEDUP_REMOVED lines=8> */
[----:B------:R-:W-:Y:S02]  /*5880*/  FMNMX.FTZ R6, R35, R6, !PT ;  /* 0x0000000623067209 */ /* 0x000fe40007810000 */
[----:B------:R-:W-:Y:S02]  /*5890*/  FSEL R229, R22, -INF , !P4 ;  /* 0xff80000016e57808 */ /* 0x000fe40006000000 */
[----:B------:R-:W-:-:S02]  /*58a0*/  FSEL R231, R16, -INF , !P0 ;  /* 0xff80000010e77808 */ /* 0x000fc40004000000 */
[----:B------:R-:W-:Y:S02]  /*58b0*/  FSEL R233, R21, -INF , !P5 ;  /* 0xff80000015e97808 */ /* 0x000fe40006800000 */
[C---:B------:R-:W-:Y:S02]  /*58c0*/  ISETP.GE.AND P4, PT, R3.reuse, R210, PT ;  /* 0x000000d20300720c */ /* 0x040fe40003f86270 */
[----:B------:R-:W-:Y:S02]  /*58d0*/  ISETP.GE.AND P0, PT, R3, R208, PT ;  /* 0x000000d00300720c */ /* 0x000fe40003f06270 */
[----:B------:R-:W-:Y:S02]  /*58e0*/  ISETP.GE.AND P5, PT, R2, R210, PT ;  /* 0x000000d20200720c */ /* 0x000fe40003fa6270 */
[----:B------:R-:W-:Y:S02]  /*58f0*/  FMNMX.FTZ R8, R165, R8, !PT ;  /* 0x00000008a5087209 */ /* 0x000fe40007810000 */
[----:B------:R-:W-:-:S02]  /*5900*/  FMNMX.FTZ R6, R11, R6, !PT ;  /* 0x000000060b067209 */ /* 0x000fc40007810000 */
[----:B------:R-:W-:Y:S02]  /*5910*/  FSEL R171, R23, -INF , !P1 ;  /* 0xff80000017ab7808 */ /* 0x000fe40004800000 */
[C---:B------:R-:W-:Y:S01]  /*5920*/  ISETP.GE.AND P1, PT, R2.reuse, R208, PT ;  /* 0x000000d00200720c */ /* 0x040fe20003f26270 */
[----:B------:R-:W-:Y:S01]  /*5930*/  LDSM.16.MT88.4 R20, [R188+0xc800] ;  /* 0x00c80000bc14783b */ /* 0x000fe20000004200 */
[C---:B------:R-:W-:Y:S02]  /*5940*/  ISETP.LT.OR P4, PT, R3.reuse, R211, P4 ;  /* 0x000000d30300720c */ /* 0x040fe40002781670 */
[----:B------:R-:W-:Y:S02]  /*5950*/  ISETP.LT.OR P0, PT, R3, R209, P0 ;  /* 0x000000d10300720c */ /* 0x000fe40000701670 */
[----:B------:R-:W-:Y:S02]  /*5960*/  ISETP.LT.OR P5, PT, R2, R211, P5 ;  /* 0x000000d30200720c */ /* 0x000fe40002fa1670 */
[----:B------:R-:W-:-:S02]  /*5970*/  IADD3 R3, R4, 0x31, RZ ;  /* 0x0000003104037810 */ /* 0x000fc40007ffe0ff */
[----:B------:R-:W-:Y:S02]  /*5980*/  FMNMX.FTZ R8, R233, R8, !PT ;  /* 0x00000008e9087209 */ /* 0x000fe40007810000 */
[----:B------:R-:W-:Y:S02]  /*5990*/  FMNMX.FTZ R6, R31, R6, !PT ;  /* 0x000000061f067209 */ /* 0x000fe40007810000 */
[----:B------:R-:W-:Y:S02]  /*59a0*/  ISETP.LT.OR P1, PT, R2, R209, P1 ;  /* 0x000000d10200720c */ /* 0x000fe40000f21670 */
[----:B------:R-:W-:Y:S02]  /*59b0*/  FSEL R227, R18, -INF , !P2 ;  /* 0xff80000012e37808 */ /* 0x000fe40005000000 */
        /* <DEDUP_REMOVED lines=13> */
[----:B------:R-:W-:-:S02]  /*5a90*/  IADD3 R4, R4, 0x39, RZ ;  /* 0x0000003904047810 */ /* 0x000fc40007ffe0ff */
[----:B------:R-:W-:Y:S02]  /*5aa0*/  FMNMX.FTZ R6, R229, R6, !PT ;  /* 0x00000006e5067209 */ /* 0x000fe40007810000 */
[----:B------:R-:W-:Y:S02]  /*5ab0*/  FSEL R219, R68, -INF , !P5 ;  /* 0xff80000044db7808 */ /* 0x000fe40006800000 */
[----:B------:R-:W-:Y:S02]  /*5ac0*/  FMNMX.FTZ R8, R223, R8, !PT ;  /* 0x00000008df087209 */ /* 0x000fe40007810000 */
[----:B------:R-:W-:Y:S02]  /*5ad0*/  ISETP.GE.AND P4, PT, R4, R210, PT ;  /* 0x000000d20400720c */ /* 0x000fe40003f86270 */
[----:B------:R-:W-:Y:S02]  /*5ae0*/  FMNMX.FTZ R6, R171, R6, !PT ;  /* 0x00000006ab067209 */ /* 0x000fe40007810000 */
[----:B------:R-:W-:-:S02]  /*5af0*/  FSEL R217, R19, -INF , !P1 ;  /* 0xff80000013d97808 */ /* 0x000fc40004800000 */
[----:B------:R-:W-:Y:S02]  /*5b00*/  FMNMX.FTZ R10, R219, R8, !PT ;  /* 0x00000008db0a7209 */ /* 0x000fe40007810000 */
[-C--:B------:R-:W-:Y:S02]  /*5b10*/  ISETP.GE.AND P1, PT, R2, R208.reuse, PT ;  /* 0x000000d00200720c */ /* 0x080fe40003f26270 */
[----:B------:R-:W-:Y:S02]  /*5b20*/  ISETP.LT.OR P4, PT, R4, R211, P4 ;  /* 0x000000d30400720c */ /* 0x000fe40002781670 */
[----:B------:R-:W-:Y:S02]  /*5b30*/  ISETP.GE.AND P2, PT, R3, R208, PT ;  /* 0x000000d00300720c */ /* 0x000fe40003f46270 */
[----:B------:R-:W-:Y:S02]  /*5b40*/  FMNMX.FTZ R8, R227, R6, !PT ;  /* 0x00000006e3087209 */ /* 0x000fe40007810000 */
[----:B------:R-:W-:-:S02]  /*5b50*/  ISETP.LT.OR P1, PT, R2, R209, P1 ;  /* 0x000000d10200720c */ /* 0x000fc40000f21670 */
[----:B------:R-:W-:Y:S02]  /*5b60*/  FSEL R215, R69, -INF , !P4 ;  /* 0xff80000045d77808 */ /* 0x000fe40006000000 */
[----:B------:R-:W-:Y:S02]  /*5b70*/  ISETP.LT.OR P2, PT, R3, R209, P2 ;  /* 0x000000d10300720c */ /* 0x000fe40001741670 */
[----:B------:R-:W-:Y:S02]  /*5b80*/  FSEL R213, R66, -INF , !P0 ;  /* 0xff80000042d57808 */ /* 0x000fe40004000000 */
[----:B------:R-:W-:Y:S02]  /*5b90*/  FMNMX.FTZ R2, R217, R8, !PT ;  /* 0x00000008d9027209 */ /* 0x000fe40007810000 */
[----:B------:R-:W-:Y:S02]  /*5ba0*/  FMNMX.FTZ R6, R215, R10, !PT ;  /* 0x0000000ad7067209 */ /* 0x000fe40007810000 */
[----:B------:R-:W-:-:S02]  /*5bb0*/  ISETP.GE.AND P0, PT, R4, R208, PT ;  /* 0x000000d00400720c */ /* 0x000fc40003f06270 */
[----:B------:R-:W-:Y:S01]  /*5bc0*/  FSEL R143, R67, -INF , !P2 ;  /* 0xff800000438f7808 */ /* 0x000fe20005000000 */
[----:B------:R-:W1:Y:S01]  /*5bd0*/  SHFL.BFLY PT, R3, R6, 0x2, 0x1f ;  /* 0x0c401f0006037f89 */ /* 0x000e6200000e0000 */
[----:B------:R-:W-:Y:S02]  /*5be0*/  FMNMX.FTZ R2, R213, R2, !PT ;  /* 0x00000002d5027209 */ /* 0x000fe40007810000 */
[----:B------:R-:W-:Y:S01]  /*5bf0*/  ISETP.LT.OR P0, PT, R4, R209, P0 ;  /* 0x000000d10400720c */ /* 0x000fe20000701670 */
[----:B------:R-:W-:Y:S01]  /*5c00*/  LDSM.16.MT88.4 R64, [R184+0xe000] ;  /* 0x00e00000b840783b */ /* 0x000fe20000004200 */
[----:B------:R-:W-:Y:S02]  /*5c10*/  FSEL R141, R70, -INF , !P1 ;  /* 0xff800000468d7808 */ /* 0x000fe40004800000 */
[----:B------:R-:W-:Y:S02]  /*5c20*/  FMNMX.FTZ R2, R143, R2, !PT ;  /* 0x000000028f027209 */ /* 0x000fe40007810000 */
[----:B------:R-:W-:-:S02]  /*5c30*/  FSEL R169, R71, -INF , !P0 ;  /* 0xff80000047a97808 */ /* 0x000fc40004000000 */
[----:B------:R-:W-:-:S04]  /*5c40*/  FMNMX.FTZ R2, R141, R2, !PT ;  /* 0x000000028d027209 */ /* 0x000fc80007810000 */
[----:B------:R-:W-:-:S05]  /*5c50*/  FMNMX.FTZ R19, R169, R2, !PT ;  /* 0x00000002a9137209 */ /* 0x000fca0007810000 */
[----:B------:R-:W2:Y:S01]  /*5c60*/  SHFL.BFLY PT, R2, R19, 0x2, 0x1f ;  /* 0x0c401f0013027f89 */ /* 0x000ea200000e0000 */
[----:B-1----:R-:W-:-:S03]  /*5c70*/  FMNMX.FTZ R17, R6, R3, !PT ;  /* 0x0000000306117209 */ /* 0x002fc60007810000 */
[----:B------:R-:W-:Y:S04]  /*5c80*/  LDSM.16.MT88.4 R4, [R184+0x10000] ;  /* 0x01000000b804783b */ /* 0x000fe80000004200 */
[----:B------:R-:W1:Y:S01]  /*5c90*/  SHFL.BFLY PT, R132, R17, 0x1, 0x1f ;  /* 0x0c201f0011847f89 */ /* 0x000e6200000e0000 */
[----:B--2---:R-:W-:-:S05]  /*5ca0*/  FMNMX.FTZ R2, R19, R2, !PT ;  /* 0x0000000213027209 */ /* 0x004fca0007810000 */
[----:B------:R-:W2:Y:S01]  /*5cb0*/  SHFL.BFLY PT, R3, R2, 0x1, 0x1f ;  /* 0x0c201f0002037f89 */ /* 0x000ea200000e0000 */
[----:B-1----:R-:W-:-:S03]  /*5cc0*/  FMNMX.FTZ R132, R17, R132, !PT ;  /* 0x0000008411847209 */ /* 0x002fc60007810000 */
[----:B------:R-:W-:Y:S01]  /*5cd0*/  LDSM.16.MT88.4 R16, [R185+0xe800] ;  /* 0x00e80000b910783b */ /* 0x000fe20000004200 */
[C---:B------:R-:W-:Y:S01]  /*5ce0*/  FSETP.NEU.FTZ.AND P0, PT, R132.reuse, -INF , PT ;  /* 0xff8000008400780b */ /* 0x040fe20003f1d000 */
[----:B------:R-:W-:-:S05]  /*5cf0*/  FMUL.FTZ R140, R132, c[0x0][0x23c] ;  /* 0x00008f00848c7a20 */ /* 0x000fca0000410000 */
[----:B------:R-:W-:-:S05]  /*5d00*/  FSEL R140, R140, RZ, P0 ;  /* 0x000000ff8c8c7208 */ /* 0x000fca0000000000 */
[--C-:B------:R-:W-:Y:S02]  /*5d10*/  FFMA.FTZ R156, R41, c[0x0][0x23c], -R140.reuse ;  /* 0x00008f00299c7a23 */ /* 0x100fe4000001088c */
[--C-:B------:R-:W-:Y:S01]  /*5d20*/  FFMA.FTZ R157, R43, c[0x0][0x23c], -R140.reuse ;  /* 0x00008f002b9d7a23 */ /* 0x100fe2000001088c */
[----:B--2---:R-:W-:Y:S01]  /*5d30*/  FMNMX.FTZ R3, R2, R3, !PT ;  /* 0x0000000302037209 */ /* 0x004fe20007810000 */
[----:B------:R-:W1:Y:S01]  /*5d40*/  LDSM.16.MT88.4 R40, [R188+0xe000] ;  /* 0x00e00000bc28783b */ /* 0x000e620000004200 */
[--C-:B------:R-:W-:Y:S01]  /*5d50*/  FFMA.FTZ R163, R36, c[0x0][0x23c], -R140.reuse ;  /* 0x00008f0024a37a23 */ /* 0x100fe2000001088c */
[----:B------:R-:W-:Y:S01]  /*5d60*/  MUFU.EX2 R156, R156 ;  /* 0x0000009c009c7308 */ /* 0x000fe20000000800 */
[C---:B------:R-:W-:Y:S01]  /*5d70*/  FSETP.NEU.FTZ.AND P0, PT, R3.reuse, -INF , PT ;  /* 0xff8000000300780b */ /* 0x040fe20003f1d000 */
[----:B------:R-:W-:Y:S02]  /*5d80*/  FMUL.FTZ R162, R3, c[0x0][0x23c] ;  /* 0x00008f0003a27a20 */ /* 0x000fe40000410000 */
[----:B------:R-:W-:-:S02]  /*5d90*/  FFMA.FTZ R152, R33, c[0x0][0x23c], -R140 ;  /* 0x00008f0021987a23 */ /* 0x000fc4000001088c */
[--C-:B------:R-:W-:Y:S01]  /*5da0*/  FFMA.FTZ R155, R15, c[0x0][0x23c], -R140.reuse ;  /* 0x00008f000f9b7a23 */ /* 0x100fe2000001088c */
[----:B------:R-:W-:Y:S01]  /*5db0*/  FSEL R162, R162, RZ, P0 ;  /* 0x000000ffa2a27208 */ /* 0x000fe20000000000 */
[----:B------:R-:W2:Y:S01]  /*5dc0*/  MUFU.EX2 R163, R163 ;  /* 0x000000a300a37308 */ /* 0x000ea20000000800 */
[--C-:B------:R-:W-:Y:S01]  /*5dd0*/  FFMA.FTZ R150, R29, c[0x0][0x23c], -R140.reuse ;  /* 0x00008f001d967a23 */ /* 0x100fe2000001088c */
[----:B------:R-:W-:Y:S01]  /*5de0*/  LEA R214, P0, R133, c[0x0][0x168], 0x1 ;  /* 0x00005a0085d67a11 */ /* 0x000fe200078008ff */
[----:B------:R-:W-:Y:S02]  /*5df0*/  FFMA.FTZ R149, R13, c[0x0][0x23c], -R140 ;  /* 0x00008f000d957a23 */ /* 0x000fe4000001088c */
[--C-:B------:R-:W-:Y:S01]  /*5e00*/  FFMA.FTZ R154, R38, c[0x0][0x23c], -R162.reuse ;  /* 0x00008f00269a7a23 */ /* 0x100fe200000108a2 */
[----:B------:R-:W-:Y:S01]  /*5e10*/  LDSM.16.MT88.4 R12, [R184+0xe800] ;  /* 0x00e80000b80c783b */ /* 0x000fe20000004200 */
[--C-:B------:R-:W-:Y:S01]  /*5e20*/  FFMA.FTZ R159, R39, c[0x0][0x23c], -R162.reuse ;  /* 0x00008f00279f7a23 */ /* 0x100fe200000108a2 */
[----:B------:R-:W-:Y:S01]  /*5e30*/  MUFU.EX2 R157, R157 ;  /* 0x0000009d009d7308 */ /* 0x000fe20000000800 */
[----:B------:R-:W-:-:S02]  /*5e40*/  FFMA.FTZ R161, R37, c[0x0][0x23c], -R162 ;  /* 0x00008f0025a17a23 */ /* 0x000fc400000108a2 */
[--C-:B------:R-:W-:Y:S02]  /*5e50*/  FFMA.FTZ R148, R35, c[0x0][0x23c], -R162.reuse ;  /* 0x00008f0023947a23 */ /* 0x100fe400000108a2 */
[--C-:B------:R-:W-:Y:S01]  /*5e60*/  FFMA.FTZ R153, R11, c[0x0][0x23c], -R162.reuse ;  /* 0x00008f000b997a23 */ /* 0x100fe200000108a2 */
[----:B------:R-:W-:Y:S01]  /*5e70*/  LDSM.16.MT88.4 R32, [R185+0xc800] ;  /* 0x00c80000b920783b */ /* 0x000fe20000004200 */
[----:B------:R-:W-:Y:S01]  /*5e80*/  FFMA.FTZ R151, R9, c[0x0][0x23c], -R162 ;  /* 0x00008f0009977a23 */ /* 0x000fe200000108a2 */
[----:B------:R-:W3:Y:S01]  /*5e90*/  MUFU.EX2 R152, R152 ;  /* 0x0000009800987308 */ /* 0x000ee20000000800 */
[----:B--2---:R-:W-:Y:S01]  /*5ea0*/  F2FP.BF16.PACK_AB R96, R156, R163 ;  /* 0x000000a39c60723e */ /* 0x004fe200000010ff */
[----:B------:R-:W2:Y:S01]  /*5eb0*/  LDSM.16.MT88.4 R8, [R188+0xe800] ;  /* 0x00e80000bc08783b */ /* 0x000ea20000004200 */
[----:B------:R-:W-:Y:S02]  /*5ec0*/  FFMA.FTZ R146, R25, c[0x0][0x23c], -R140 ;  /* 0x00008f0019927a23 */ /* 0x000fe4000001088c */
[----:B------:R-:W-:-:S02]  /*5ed0*/  FFMA.FTZ R2, R31, c[0x0][0x23c], -R162 ;  /* 0x00008f001f027a23 */ /* 0x000fc400000108a2 */
[----:B------:R-:W-:Y:S01]  /*5ee0*/  FFMA.FTZ R0, R27, c[0x0][0x23c], -R162 ;  /* 0x00008f001b007a23 */ /* 0x000fe200000108a2 */
[----:B------:R-:W-:Y:S01]  /*5ef0*/  MUFU.EX2 R154, R154 ;  /* 0x0000009a009a7308 */ /* 0x000fe20000000800 */
[----:B------:R-:W-:Y:S01]  /*5f00*/  LDSM.16.MT88.4 R28, [R184+0xc800] ;  /* 0x00c80000b81c783b */ /* 0x000fe20000004200 */
[--C-:B------:R-:W-:Y:S02]  /*5f10*/  FFMA.FTZ R158, R165, c[0x0][0x23c], -R140.reuse ;  /* 0x00008f00a59e7a23 */ /* 0x100fe4000001088c */
[--C-:B------:R-:W-:Y:S01]  /*5f20*/  FFMA.FTZ R165, R233, c[0x0][0x23c], -R140.reuse ;  /* 0x00008f00e9a57a23 */ /* 0x100fe2000001088c */
[----:B------:R-:W-:Y:S01]  /*5f30*/  LDSM.16.MT88.4 R24, [R186+0xe800] ;  /* 0x00e80000ba18783b */ /* 0x000fe20000004200 */
[--C-:B------:R-:W-:Y:S02]  /*5f40*/  FFMA.FTZ R160, R231, c[0x0][0x23c], -R140.reuse ;  /* 0x00008f00e7a07a23 */ /* 0x100fe4000001088c */
        /* <DEDUP_REMOVED lines=9> */
[----:B------:R-:W-:Y:S01]  /*5fe0*/  FFMA.FTZ R219, R215, c[0x0][0x23c], -R140 ;  /* 0x00008f00d7db7a23 */ /* 0x000fe2000001088c */
[----:B------:R-:W3:Y:S01]  /*5ff0*/  MUFU.EX2 R148, R148 ;  /* 0x0000009400947308 */ /* 0x000ee20000000800 */
[----:B----4-:R-:W-:Y:S01]  /*6000*/  F2FP.BF16.PACK_AB R97, R159, R154 ;  /* 0x0000009a9f61723e */ /* 0x010fe200000010ff */
[----:B------:R-:W-:-:S02]  /*6010*/  FFMA.FTZ R212, R213, c[0x0][0x23c], -R162 ;  /* 0x00008f00d5d47a23 */ /* 0x000fc400000108a2 */
[--C-:B------:R-:W-:Y:S02]  /*6020*/  FFMA.FTZ R213, R143, c[0x0][0x23c], -R162.reuse ;  /* 0x00008f008fd57a23 */ /* 0x100fe400000108a2 */
[----:B------:R-:W-:Y:S02]  /*6030*/  FFMA.FTZ R215, R141, c[0x0][0x23c], -R162 ;  /* 0x00008f008dd77a23 */ /* 0x000fe400000108a2 */
[----:B------:R-:W-:Y:S01]  /*6040*/  MUFU.EX2 R155, R155 ;  /* 0x0000009b009b7308 */ /* 0x000fe20000000800 */
[--C-:B------:R-:W-:Y:S02]  /*6050*/  FFMA.FTZ R168, R225, c[0x0][0x23c], -R140.reuse ;  /* 0x00008f00e1a87a23 */ /* 0x100fe4000001088c */
[----:B------:R-:W-:Y:S02]  /*6060*/  FFMA.FTZ R223, R223, c[0x0][0x23c], -R140 ;  /* 0x00008f00dfdf7a23 */ /* 0x000fe4000001088c */
[----:B------:R-:W-:Y:S01]  /*6070*/  FFMA.FTZ R162, R169, c[0x0][0x23c], -R162 ;  /* 0x00008f00a9a27a23 */ /* 0x000fe200000108a2 */
[----:B------:R-:W-:Y:S01]  /*6080*/  LDSM.16.MT88.4 R140, [R186+0xd800] ;  /* 0x00d80000ba8c783b */ /* 0x000fe20000004200 */
[----:B------:R-:W-:Y:S01]  /*6090*/  FADD.FTZ R154, R154, R159 ;  /* 0x0000009f9a9a7221 */ /* 0x000fe20000010000 */
[----:B---3--:R-:W-:Y:S01]  /*60a0*/  F2FP.BF16.PACK_AB R99, R148, R161 ;  /* 0x000000a19463723e */ /* 0x008fe200000010ff */
[----:B------:R-:W3:Y:S01]  /*60b0*/  MUFU.EX2 R150, R150 ;  /* 0x0000009600967308 */ /* 0x000ee20000000800 */
[----:B------:R-:W-:-:S02]  /*60c0*/  FADD.FTZ R156, R163, R156 ;  /* 0x0000009ca39c7221 */ /* 0x000fc40000010000 */
[----:B------:R-:W-:Y:S02]  /*60d0*/  FADD.FTZ R161, R161, R154 ;  /* 0x0000009aa1a17221 */ /* 0x000fe40000010000 */
[----:B------:R-:W-:Y:S01]  /*60e0*/  FADD.FTZ R157, R157, R156 ;  /* 0x0000009c9d9d7221 */ /* 0x000fe20000010000 */
[----:B-1----:R-:W-:Y:S01]  /*60f0*/  HMMA.16816.F32.BF16 R36, R96, R40, RZ ;  /* 0x000000286024723c */ /* 0x002fe200000418ff */
[----:B------:R-:W-:Y:S01]  /*6100*/  FADD.FTZ R148, R148, R161 ;  /* 0x000000a194947221 */ /* 0x000fe20000010000 */
[----:B------:R-:W-:Y:S01]  /*6110*/  MUFU.EX2 R149, R149 ;  /* 0x0000009500957308 */ /* 0x000fe20000000800 */
[----:B------:R-:W-:-:S05]  /*6120*/  FADD.FTZ R152, R152, R157 ;  /* 0x0000009d98987221 */ /* 0x000fca0000010000 */
        /* <DEDUP_REMOVED lines=52> */
[----:B------:R-:W-:-:S04]  /*6470*/  FADD.FTZ R151, R151, R2 ;  /* 0x0000000297977221 */ /* 0x000fc80000010000 */
[----:B------:R-:W-:Y:S02]  /*6480*/  FADD.FTZ R151, R0, R151 ;  /* 0x0000009700977221 */ /* 0x000fe40000010000 */
[C---:B--2---:R-:W-:Y:S08]  /*6490*/  HMMA.16816.F32.BF16 R36, R4.reuse, R8, R36 ;  /* 0x000000080424723c */ /* 0x044ff00000041824 */
        /* <DEDUP_REMOVED lines=35> */
[----:B-----5:R-:W-:-:S02]  /*66d0*/  F2FP.BF16.PACK_AB R4, R165, R158 ;  /* 0x0000009ea504723e */ /* 0x020fc400000010ff */
        /* <DEDUP_REMOVED lines=51> */
[----:B------:R-:W-:Y:S01]  /*6a10*/  FADD.FTZ R217, R162, R215 ;  /* 0x000000d7a2d97221 */ /* 0x000fe20000010000 */
[----:B------:R-:W-:Y:S02]  /*6a20*/  LEA.HI.X R215, R133, c[0x0][0x16c], R134, 0x1, P0 ;  /* 0x00005b0085d77a11 */ /* 0x000fe400000f0c86 */
        /* <DEDUP_REMOVED lines=38> */
[----:B------:R-:W-:-:S04]  /*6c90*/  DEPBAR.LE SB0, 0x0 ;  /* 0x000080000000791a */ /* 0x000fc80000000000 */
[----:B------:R-:W-:Y:S01]  /*6ca0*/  ULDC.64 UR4, c[0x0][0x118] ;  /* 0x0000460000047ab9 */ /* 0x000fe20000000a00 */
[----:B------:R-:W-:Y:S02]  /*6cb0*/  IABS R0, c[0x0][0x2d0] ;  /* 0x0000b40000007a13 */ /* 0x000fe40000000000 */
[----:B------:R-:W-:Y:S01]  /*6cc0*/  IADD3 R203, R147, -0x2, RZ ;  /* 0xfffffffe93cb7810 */ /* 0x000fe20007ffe0ff */
[----:B------:R-:W-:Y:S06]  /*6cd0*/  BAR.SYNC.DEFER_BLOCKING 0x0 ;  /* 0x0000000000007b1d */ /* 0x000fec0000010000 */
[----:B------:R-:W-:Y:S05]  /*6ce0*/  @!P3 BRA `(.L_x_2800) ;  /* 0x000003a00000b947 */ /* 0x000fea0003800000 */
[----:B------:R-:W1:Y:S01]  /*6cf0*/  I2F.RP R7, R0 ;  /* 0x0000000000077306 */ /* 0x000e620000209400 */
[----:B------:R-:W-:-:S05]  /*6d00*/  IMAD.SHL.U32 R2, R203, 0x40, RZ ;  /* 0x00000040cb027824 */ /* 0x000fca00078e00ff */
[----:B------:R-:W-:Y:S02]  /*6d10*/  IADD3 R10, R2, 0x40, RZ ;  /* 0x00000040020a7810 */ /* 0x000fe40007ffe0ff */
[----:B------:R-:W-:Y:S02]  /*6d20*/  IABS R4, R2 ;  /* 0x0000000200047213 */ /* 0x000fe40000000000 */
[----:B------:R-:W-:Y:S02]  /*6d30*/  IABS R6, R10 ;  /* 0x0000000a00067213 */ /* 0x000fe40000000000 */
[----:B------:R-:W-:Y:S02]  /*6d40*/  LOP3.LUT R10, R10, c[0x0][0x2d0], RZ, 0x3c, !PT ;  /* 0x0000b4000a0a7a12 */ /* 0x000fe400078e3cff */
[----:B------:R-:W-:Y:S01]  /*6d50*/  LOP3.LUT R2, R2, c[0x0][0x2d0], RZ, 0x3c, !PT ;  /* 0x0000b40002027a12 */ /* 0x000fe200078e3cff */
[----:B-1----:R-:W1:Y:S01]  /*6d60*/  MUFU.RCP R8, R7 ;  /* 0x0000000700087308 */ /* 0x002e620000001000 */
[----:B------:R-:W-:-:S02]  /*6d70*/  ISETP.GE.AND P2, PT, R10, RZ, PT ;  /* 0x000000ff0a00720c */ /* 0x000fc40003f46270 */
[----:B------:R-:W-:Y:S02]  /*6d80*/  ISETP.GE.AND P0, PT, R2, RZ, PT ;  /* 0x000000ff0200720c */ /* 0x000fe40003f06270 */
[----:B------:R-:W-:Y:S02]  /*6d90*/  LOP3.LUT R2, RZ, c[0x0][0x2d0], RZ, 0x33, !PT ;  /* 0x0000b400ff027a12 */ /* 0x000fe400078e33ff */
[----:B-1----:R-:W-:-:S04]  /*6da0*/  IADD3 R8, R8, 0xffffffe, RZ ;  /* 0x0ffffffe08087810 */ /* 0x002fc80007ffe0ff */
        /* <DEDUP_REMOVED lines=19> */
[----:B------:R-:W-:-:S07]  /*6ee0*/  ISETP.NE.AND P1, PT, RZ, c[0x0][0x2d0], PT ;  /* 0x0000b400ff007a0c */ /* 0x000fce0003f25270 */
        /* <DEDUP_REMOVED lines=18> */
[----:B--2---:R-:W-:-:S05]  /*7010*/  IMAD.IADD R6, R6, 0x1, -R7 ;  /* 0x0000000106067824 */ /* 0x004fca00078e0a07 */
[----:B------:R-:W-:-:S05]  /*7020*/  SHF.R.S32.HI R4, RZ, 0x1f, R6 ;  /* 0x0000001fff047819 */ /* 0x000fca0000011406 */
[----:B------:R-:W-:-:S04]  /*7030*/  IMAD R5, R4, c[0x0][0x188], RZ ;  /* 0x0000620004057a24 */ /* 0x000fc800078e02ff */
[C---:B------:R-:W-:Y:S02]  /*7040*/  IMAD R5, R6.reuse, c[0x0][0x18c], R5 ;  /* 0x0000630006057a24 */ /* 0x040fe400078e0205 */
[----:B------:R-:W-:-:S04]  /*7050*/  IMAD.WIDE.U32 R6, R6, c[0x0][0x188], R8 ;  /* 0x0000620006067a25 */ /* 0x000fc800078e0008 */
[----:B------:R-:W-:Y:S01]  /*7060*/  IMAD.IADD R4, R7, 0x1, R5 ;  /* 0x0000000107047824 */ /* 0x000fe200078e0205 */
[----:B------:R-:W-:Y:S01]  /*7070*/  MOV R9, R6 ;  /* 0x0000000600097202 */ /* 0x000fe20000000f00 */
[----:B------:R-:W-:Y:S05]  /*7080*/  BRA `(.L_x_2801) ;  /* 0x0000003000007947 */ /* 0x000fea0003800000 */
.L_x_2800:
[----:B------:R-:W-:-:S05]  /*7090*/  IMAD.MOV.U32 R9, RZ, RZ, c[0x0][0x1a0] ;  /* 0x00006800ff097624 */ /* 0x000fca00078e00ff */
[----:B------:R-:W-:-:S04]  /*70a0*/  LEA R9, -R9, RZ, 0x6 ;  /* 0x000000ff09097211 */ /* 0x000fc800078e31ff */
[----:B------:R-:W-:Y:S02]  /*70b0*/  SHF.R.S32.HI R4, RZ, 0x1f, R9 ;  /* 0x0000001fff047819 */ /* 0x000fe40000011409 */
.L_x_2801:
[C---:B------:R-:W-:Y:S02]  /*70c0*/  IADD3 R2, R204.reuse, 0x40, RZ ;  /* 0x00000040cc027810 */ /* 0x040fe40007ffe0ff */
[----:B------:R-:W-:Y:S02]  /*70d0*/  IADD3 R5, R204, 0x80, RZ ;  /* 0x00000080cc057810 */ /* 0x000fe40007ffe0ff */
[----:B------:R-:W-:Y:S02]  /*70e0*/  ISETP.GE.AND P4, PT, R2, c[0x0][0x220], PT ;  /* 0x0000880002007a0c */ /* 0x000fe40003f86270 */
[----:B------:R-:W-:Y:S02]  /*70f0*/  ISETP.GE.AND P2, PT, R5, c[0x0][0x220], PT ;  /* 0x0000880005007a0c */ /* 0x000fe40003f46270 */
[----:B------:R-:W-:Y:S02]  /*7100*/  ISETP.GE.AND P5, PT, R204, c[0x0][0x220], PT ;  /* 0x00008800cc007a0c */ /* 0x000fe40003fa6270 */
[----:B------:R-:W-:-:S04]  /*7110*/  LEA R212, P6, R9, R220, 0x1 ;  /* 0x000000dc09d47211 */ /* 0x000fc800078c08ff */
[----:B------:R-:W-:-:S03]  /*7120*/  LEA.HI.X R213, R9, R221, R4, 0x1, P6 ;  /* 0x000000dd09d57211 */ /* 0x000fc600030f0c04 */
[CC--:B------:R-:W-:Y:S02]  /*7130*/  @!P4 IADD3 R6, P1, R9.reuse, R144.reuse, RZ ;  /* 0x000000900906c210 */ /* 0x0c0fe40007f3e0ff */
[----:B------:R-:W-:Y:S02]  /*7140*/  @!P2 IADD3 R7, P0, R9, R144, RZ ;  /* 0x000000900907a210 */ /* 0x000fe40007f1e0ff */
[----:B------:R-:W-:Y:S01]  /*7150*/  @P5 STS.128 [R202+0xc000], RZ ;  /* 0x00c000ffca005388 */ /* 0x000fe20000000c00 */
[--C-:B------:R-:W-:Y:S01]  /*7160*/  @!P4 IMAD.X R5, R4, 0x1, R135.reuse, P1 ;  /* 0x000000010405c824 */ /* 0x100fe200008e0687 */
        /* <DEDUP_REMOVED lines=8> */
[----:B------:R-:W-:Y:S01]  /*71f0*/  IADD3 R5, P1, R200, R9, RZ ;  /* 0x00000009c8057210 */ /* 0x000fe20007f3e0ff */
[----:B------:R-:W-:Y:S01]  /*7200*/  @P4 STS.128 [R202+0xe000], RZ ;  /* 0x00e000ffca004388 */ /* 0x000fe20000000c00 */
[----:B------:R-:W-:Y:S02]  /*7210*/  @!P2 LEA.HI.X R13, R7, c[0x0][0x174], R2, 0x1, P0 ;  /* 0x00005d00070daa11 */ /* 0x000fe400000f0c02 */
[----:B------:R-:W-:Y:S01]  /*7220*/  @!P4 IADD3 R9, P0, R5, R144, RZ ;  /* 0x000000900509c210 */ /* 0x000fe20007f1e0ff */
[----:B------:R-:W-:Y:S01]  /*7230*/  IMAD.X R2, R199, 0x1, R4, P1 ;  /* 0x00000001c7027824 */ /* 0x000fe200008e0604 */
[----:B------:R-:W-:Y:S01]  /*7240*/  @!P5 LEA R16, P1, R5, R220, 0x1 ;  /* 0x000000dc0510d211 */ /* 0x000fe200078208ff */
[----:B------:R-:W-:Y:S01]  /*7250*/  @!PT LDS RZ, [RZ] ;  /* 0x00000000fffff984 */ /* 0x000fe20000000800 */
[----:B------:R-:W-:Y:S01]  /*7260*/  @!PT LDS RZ, [RZ] ;  /* 0x00000000fffff984 */ /* 0x000fe20000000800 */
[----:B------:R-:W-:Y:S01]  /*7270*/  @!PT LDS RZ, [RZ] ;  /* 0x00000000fffff984 */ /* 0x000fe20000000800 */
[----:B------:R2:W-:Y:S01]  /*7280*/  @!P4 LDGSTS.E.BYPASS.LTC128B.128 [R202+0xe000], [R18.64+0x80] ;  /* 0x0e00008012cacfae */ /* 0x0005e2000b901d44 */
[----:B------:R-:W-:Y:S01]  /*7290*/  @!P4 LEA R14, P6, R9, c[0x0][0x170], 0x1 ;  /* 0x00005c00090eca11 */ /* 0x000fe200078c08ff */
[----:B------:R-:W-:Y:S01]  /*72a0*/  @!P4 IMAD.X R4, R2, 0x1, R135, P0 ;  /* 0x000000010204c824 */ /* 0x000fe200000e0687 */
[----:B------:R-:W-:Y:S01]  /*72b0*/  @!P5 LEA.HI.X R17, R5, R221, R2, 0x1, P1 ;  /* 0x000000dd0511d211 */ /* 0x000fe200008f0c02 */
[----:B------:R-:W-:Y:S01]  /*72c0*/  @P2 STS.128 [R202+0x10000], RZ ;  /* 0x010000ffca002388 */ /* 0x000fe20000000c00 */
[----:B------:R-:W-:-:S02]  /*72d0*/  IADD3 R7, P1, R200, R5, RZ ;  /* 0x00000005c8077210 */ /* 0x000fc40007f3e0ff */
[-C--:B------:R-:W-:Y:S01]  /*72e0*/  @!P2 IADD3 R5, P0, R5, R144.reuse, RZ ;  /* 0x000000900505a210 */ /* 0x080fe20007f1e0ff */
[----:B------:R-:W-:Y:S01]  /*72f0*/  @!PT LDS RZ, [RZ] ;  /* 0x00000000fffff984 */ /* 0x000fe20000000800 */
[----:B------:R-:W-:Y:S01]  /*7300*/  @!PT LDS RZ, [RZ] ;  /* 0x00000000fffff984 */ /* 0x000fe20000000800 */
[----:B------:R-:W-:Y:S01]  /*7310*/  @!PT LDS RZ, [RZ] ;  /* 0x00000000fffff984 */ /* 0x000fe20000000800 */
[----:B------:R3:W-:Y:S01]  /*7320*/  @!P2 LDGSTS.E.BYPASS.LTC128B.128 [R202+0x10000], [R12.64+0x100] ;  /* 0x100001000ccaafae */ /* 0x0007e2000b901d44 */
[----:B------:R-:W-:Y:S01]  /*7330*/  @!P4 LEA.HI.X R15, R9, c[0x0][0x174], R4, 0x1, P6 ;  /* 0x00005d00090fca11 */ /* 0x000fe200030f0c04 */
[----:B------:R-:W-:Y:S01]  /*7340*/  IMAD.X R4, R199, 0x1, R2, P1 ;  /* 0x00000001c7047824 */ /* 0x000fe200008e0602 */
[-C--:B------:R-:W-:Y:S01]  /*7350*/  @!P4 IADD3 R6, P1, R7, R144.reuse, RZ ;  /* 0x000000900706c210 */ /* 0x080fe20007f3e0ff */
[--C-:B------:R-:W-:Y:S01]  /*7360*/  @!P2 IMAD.X R2, R2, 0x1, R135.reuse, P0 ;  /* 0x000000010202a824 */ /* 0x100fe200000e0687 */
[C---:B------:R-:W-:Y:S01]  /*7370*/  @!P2 LEA R10, P0, R5.reuse, c[0x0][0x170], 0x1 ;  /* 0x00005c00050aaa11 */ /* 0x040fe200078008ff */
[----:B------:R-:W-:Y:S03]  /*7380*/  @P5 STS.128 [R202+0xc800], RZ ;  /* 0x00c800ffca005388 */ /* 0x000fe60000000c00 */
[----:B------:R-:W-:Y:S01]  /*7390*/  @!P2 LEA.HI.X R11, R5, c[0x0][0x174], R2, 0x1, P0 ;  /* 0x00005d00050baa11 */ /* 0x000fe200000f0c02 */
[----:B------:R-:W-:Y:S01]  /*73a0*/  @!P4 IMAD.X R5, R4, 0x1, R135, P1 ;  /* 0x000000010405c824 */ /* 0x000fe200008e0687 */
[----:B------:R-:W-:Y:S01]  /*73b0*/  @!P4 LEA R24, P1, R6, c[0x0][0x170], 0x1 ;  /* 0x00005c000618ca11 */ /* 0x000fe200078208ff */
[----:B------:R-:W-:Y:S01]  /*73c0*/  @!PT LDS RZ, [RZ] ;  /* 0x00000000fffff984 */ /* 0x000fe20000000800 */
[----:B------:R-:W-:Y:S01]  /*73d0*/  @!PT LDS RZ, [RZ] ;  /* 0x00000000fffff984 */ /* 0x000fe20000000800 */
[----:B------:R-:W-:Y:S01]  /*73e0*/  @!PT LDS RZ, [RZ] ;  /* 0x00000000fffff984 */ /* 0x000fe20000000800 */
[----:B------:R2:W-:Y:S01]  /*73f0*/  @!P5 LDGSTS.E.BYPASS.LTC128B.128 [R202+0xc800], [R16.64] ;  /* 0x0c80000010cadfae */ /* 0x0005e2000b901d44 */
[----:B------:R-:W-:-:S02]  /*7400*/  @!P2 IADD3 R2, P0, R7, R144, RZ ;  /* 0x000000900702a210 */ /* 0x000fc40007f1e0ff */
[----:B------:R-:W-:Y:S01]  /*7410*/  @!P4 LEA.HI.X R25, R6, c[0x0][0x174], R5, 0x1, P1 ;  /* 0x00005d000619ca11 */ /* 0x000fe200008f0c05 */
[----:B------:R-:W-:Y:S01]  /*7420*/  @P4 STS.128 [R202+0xe800], RZ ;  /* 0x00e800ffca004388 */ /* 0x000fe20000000c00 */
[C---:B------:R-:W-:Y:S01]  /*7430*/  @!P5 LEA R6, P6, R7.reuse, R220, 0x1 ;  /* 0x000000dc0706d211 */ /* 0x040fe200078c08ff */
[----:B------:R-:W-:Y:S01]  /*7440*/  @!P2 IMAD.X R5, R4, 0x1, R135, P0 ;  /* 0x000000010405a824 */ /* 0x000fe200000e0687 */
[----:B------:R-:W-:Y:S01]  /*7450*/  IADD3 R9, P1, R200, R7, RZ ;  /* 0x00000007c8097210 */ /* 0x000fe20007f3e0ff */
[----:B------:R-:W-:Y:S01]  /*7460*/  @!PT LDS RZ, [RZ] ;  /* 0x00000000fffff984 */ /* 0x000fe20000000800 */
[----:B------:R-:W-:Y:S01]  /*7470*/  @!PT LDS RZ, [RZ] ;  /* 0x00000000fffff984 */ /* 0x000fe20000000800 */
[----:B------:R-:W-:Y:S01]  /*7480*/  @!PT LDS RZ, [RZ] ;  /* 0x00000000fffff984 */ /* 0x000fe20000000800 */
[----:B------:R3:W-:Y:S01]  /*7490*/  @!P4 LDGSTS.E.BYPASS.LTC128B.128 [R202+0xe800], [R14.64+0x80] ;  /* 0x0e8000800ecacfae */ /* 0x0007e2000b901d44 */
[C---:B------:R-:W-:Y:S02]  /*74a0*/  @!P2 LEA R26, P0, R2.reuse, c[0x0][0x170], 0x1 ;  /* 0x00005c00021aaa11 */ /* 0x040fe400078008ff */
[--C-:B------:R-:W-:Y:S01]  /*74b0*/  @!P5 LEA.HI.X R7, R7, R221, R4.reuse, 0x1, P6 ;  /* 0x000000dd0707d211 */ /* 0x100fe200030f0c04 */
[----:B------:R-:W-:Y:S01]  /*74c0*/  IMAD.X R4, R199, 0x1, R4, P1 ;  /* 0x00000001c7047824 */ /* 0x000fe200008e0604 */
[----:B------:R-:W-:Y:S01]  /*74d0*/  @!P2 LEA.HI.X R27, R2, c[0x0][0x174], R5, 0x1, P0 ;  /* 0x00005d00021baa11 */ /* 0x000fe200000f0c05 */
[----:B------:R-:W-:Y:S01]  /*74e0*/  @P2 STS.128 [R202+0x10800], RZ ;  /* 0x010800ffca002388 */ /* 0x000fe20000000c00 */
[----:B------:R-:W-:-:S02]  /*74f0*/  @!P4 IADD3 R2, P1, R9, R144, RZ ;  /* 0x000000900902c210 */ /* 0x000fc40007f3e0ff */
[C---:B------:R-:W-:Y:S01]  /*7500*/  @!P2 IADD3 R144, P0, R9.reuse, R144, RZ ;  /* 0x000000900990a210 */ /* 0x040fe20007f1e0ff */
[----:B------:R-:W-:Y:S01]  /*7510*/  @!PT LDS RZ, [RZ] ;  /* 0x00000000fffff984 */ /* 0x000fe20000000800 */
[----:B------:R-:W-:Y:S01]  /*7520*/  @!PT LDS RZ, [RZ] ;  /* 0x00000000fffff984 */ /* 0x000fe20000000800 */
[----:B------:R-:W-:Y:S01]  /*7530*/  @!PT LDS RZ, [RZ] ;  /* 0x00000000fffff984 */ /* 0x000fe20000000800 */
[----:B------:R4:W-:Y:S01]  /*7540*/  @!P2 LDGSTS.E.BYPASS.LTC128B.128 [R202+0x10800], [R10.64+0x100] ;  /* 0x108001000acaafae */ /* 0x0009e2000b901d44 */
[C---:B------:R-:W-:Y:S01]  /*7550*/  @!P5 LEA R28, P6, R9.reuse, R220, 0x1 ;  /* 0x000000dc091cd211 */ /* 0x040fe200078c08ff */
[--C-:B------:R-:W-:Y:S01]  /*7560*/  @!P4 IMAD.X R5, R4, 0x1, R135.reuse, P1 ;  /* 0x000000010405c824 */ /* 0x100fe200008e0687 */
[----:B------:R-:W-:Y:S01]  /*7570*/  @!P4 LEA R30, P1, R2, c[0x0][0x170], 0x1 ;  /* 0x00005c00021eca11 */ /* 0x000fe200078208ff */
[----:B------:R-:W-:Y:S01]  /*7580*/  @P5 STS.128 [R202+0xd000], RZ ;  /* 0x00d000ffca005388 */ /* 0x000fe20000000c00 */
[----:B------:R-:W-:Y:S01]  /*7590*/  @!P5 LEA.HI.X R29, R9, R221, R4, 0x1, P6 ;  /* 0x000000dd091dd211 */ /* 0x000fe200030f0c04 */
[----:B------:R-:W-:Y:S01]  /*75a0*/  @!P2 IMAD.X R135, R4, 0x1, R135, P0 ;  /* 0x000000010487a824 */ /* 0x000fe200000e0687 */
[----:B------:R-:W-:Y:S01]  /*75b0*/  @!P2 LEA R4, P0, R144, c[0x0][0x170], 0x1 ;  /* 0x00005c009004aa11 */ /* 0x000fe200078008ff */
[----:B------:R-:W-:Y:S01]  /*75c0*/  @!PT LDS RZ, [RZ] ;  /* 0x00000000fffff984 */ /* 0x000fe20000000800 */
[----:B------:R-:W-:Y:S01]  /*75d0*/  @!PT LDS RZ, [RZ] ;  /* 0x00000000fffff984 */ /* 0x000fe20000000800 */
[----:B------:R-:W-:Y:S01]  /*75e0*/  @!PT LDS RZ, [RZ] ;  /* 0x00000000fffff984 */ /* 0x000fe20000000800 */
[----:B------:R5:W-:Y:S01]  /*75f0*/  @!P5 LDGSTS.E.BYPASS.LTC128B.128 [R202+0xd000], [R6.64] ;  /* 0x0d00000006cadfae */ /* 0x000be2000b901d44 */
[----:B------:R-:W-:Y:S01]  /*7600*/  @!P4 LEA.HI.X R31, R2, c[0x0][0x174], R5, 0x1, P1 ;  /* 0x00005d00021fca11 */ /* 0x000fe200008f0c05 */
[----:B------:R-:W-:Y:S01]  /*7610*/  IMAD R2, R203, 0x40, R201 ;  /* 0x00000040cb027824 */ /* 0x000fe200078e02c9 */
[----:B------:R-:W-:Y:S01]  /*7620*/  @!P2 LEA.HI.X R5, R144, c[0x0][0x174], R135, 0x1, P0 ;  /* 0x00005d009005aa11 */ /* 0x000fe200000f0c87 */
[----:B------:R-:W-:Y:S03]  /*7630*/  @P4 STS.128 [R202+0xf000], RZ ;  /* 0x00f000ffca004388 */ /* 0x000fe60000000c00 */
[CC--:B------:R-:W-:Y:S01]  /*7640*/  ISETP.GE.AND P6, PT, R2.reuse, R210.reuse, PT ;  /* 0x000000d20200720c */ /* 0x0c0fe20003fc6270 */
[----:B------:R-:W-:Y:S01]  /*7650*/  @!PT LDS RZ, [RZ] ;  /* 0x00000000fffff984 */ /* 0x000fe20000000800 */
[----:B------:R-:W-:Y:S01]  /*7660*/  @!PT LDS RZ, [RZ] ;  /* 0x00000000fffff984 */ /* 0x000fe20000000800 */
[----:B------:R-:W-:Y:S01]  /*7670*/  @!PT LDS RZ, [RZ] ;  /* 0x00000000fffff984 */ /* 0x000fe20000000800 */
[----:B------:R1:W-:Y:S03]  /*7680*/  @!P4 LDGSTS.E.BYPASS.LTC128B.128 [R202+0xf000], [R24.64+0x80] ;  /* 0x0f00008018cacfae */ /* 0x0003e6000b901d44 */
[C---:B------:R-:W-:Y:S01]  /*7690*/  ISETP.LT.OR P6, PT, R2.reuse, R211, P6 ;  /* 0x000000d30200720c */ /* 0x040fe200037c1670 */
        /* <DEDUP_REMOVED lines=21> */
[----:B------:R-:W2:Y:S04]  /*77f0*/  LDSM.16.M88.4 R20, [R193+0x6000] ;  /* 0x00600000c114783b */ /* 0x000ea80000000200 */
[----:B---3--:R-:W3:Y:S04]  /*7800*/  LDSM.16.M88.4 R12, [R193+0x6800] ;  /* 0x00680000c10c783b */ /* 0x008ee80000000200 */
[----:B------:R-:W3:Y:S04]  /*7810*/  LDSM.16.M88.4 R156, [R193+0x7000] ;  /* 0x00700000c19c783b */ /* 0x000ee80000000200 */
[----:B------:R-:W3:Y:S04]  /*7820*/  LDSM.16.M88.4 R144, [R193+0x7800] ;  /* 0x00780000c190783b */ /* 0x000ee80000000200 */
[----:B----4-:R-:W-:Y:S04]  /*7830*/  LDSM.16.M88.4 R8, [R192] ;  /* 0x00000000c008783b */ /* 0x010fe80000000200 */
[----:B------:R-:W4:Y:S04]  /*7840*/  LDSM.16.M88.4 R140, [R191] ;  /* 0x00000000bf8c783b */ /* 0x000f280000000200 */
[----:B------:R-:W4:Y:S04]  /*7850*/  LDSM.16.M88.4 R136, [R183] ;  /* 0x00000000b788783b */ /* 0x000f280000000200 */
[----:B-1----:R-:W1:Y:S04]  /*7860*/  LDSM.16.M88.4 R28, [R181] ;  /* 0x00000000b51c783b */ /* 0x002e680000000200 */
[----:B------:R-:W1:Y:S04]  /*7870*/  LDSM.16.M88.4 R32, [R182] ;  /* 0x00000000b620783b */ /* 0x000e680000000200 */
[----:B------:R-:W-:Y:S01]  /*7880*/  LDSM.16.M88.4 R220, [R190] ;  /* 0x00000000bedc783b */ /* 0x000fe20000000200 */
[C---:B--2---:R-:W-:Y:S03]  /*7890*/  HMMA.16816.F32.BF16 R24, R148.reuse, R20, RZ ;  /* 0x000000149418723c */ /* 0x044fe600000418ff */
[----:B-----5:R-:W2:Y:S04]  /*78a0*/  LDSM.16.M88.4 R4, [R187+0x6000] ;  /* 0x00600000bb04783b */ /* 0x020ea80000000200 */
[----:B------:R-:W5:Y:S01]  /*78b0*/  LDSM.16.M88.4 R224, [R187+0x6800] ;  /* 0x00680000bbe0783b */ /* 0x000f620000000200 */
[C---:B---3--:R-:W-:Y:S03]  /*78c0*/  HMMA.16816.F32.BF16 R16, R148.reuse, R12, RZ ;  /* 0x0000000c9410723c */ /* 0x048fe600000418ff */
[----:B------:R-:W3:Y:S04]  /*78d0*/  LDSM.16.M88.4 R164, [R187+0x7800] ;  /* 0x00780000bba4783b */ /* 0x000ee80000000200 */
[----:B------:R-:W1:Y:S01]  /*78e0*/  LDSM.16.M88.4 R168, [R187+0x7000] ;  /* 0x00700000bba8783b */ /* 0x000e620000000200 */
[C---:B------:R-:W-:Y:S03]  /*78f0*/  HMMA.16816.F32.BF16 R20, R148.reuse, R22, RZ ;  /* 0x000000169414723c */ /* 0x040fe600000418ff */
[----:B------:R-:W0:Y:S05]  /*7900*/  LDGDEPBAR ;  /* 0x00000000000079af */ /* 0x000e2a0000000000 */
[C---:B------:R-:W-:Y:S08]  /*7910*/  HMMA.16816.F32.BF16 R12, R148.reuse, R14, RZ ;  /* 0x0000000e940c723c */ /* 0x040ff000000418ff */
[C---:B------:R-:W-:Y:S08]  /*7920*/  HMMA.16816.F32.BF16 R160, R148.reuse, R156, RZ ;  /* 0x0000009c94a0723c */ /* 0x040ff000000418ff */
[C---:B------:R-:W-:Y:S08]  /*7930*/  HMMA.16816.F32.BF16 R156, R148.reuse, R158, RZ ;  /* 0x0000009e949c723c */ /* 0x040ff000000418ff */
[C---:B------:R-:W-:Y:S08]  /*7940*/  HMMA.16816.F32.BF16 R152, R148.reuse, R144, RZ ;  /* 0x000000909498723c */ /* 0x040ff000000418ff */
[----:B------:R-:W-:Y:S01]  /*7950*/  HMMA.16816.F32.BF16 R148, R148, R146, RZ ;  /* 0x000000929494723c */ /* 0x000fe200000418ff */
[----:B------:R-:W-:Y:S07]  /*7960*/  LDSM.16.M88.4 R144, [R189] ;  /* 0x00000000bd90783b */ /* 0x000fee0000000200 */
[C---:B----4-:R-:W-:Y:S08]  /*7970*/  HMMA.16816.F32.BF16 R24, R8.reuse, R140, R24 ;  /* 0x0000008c0818723c */ /* 0x050ff00000041818 */
[C---:B------:R-:W-:Y:S01]  /*7980*/  HMMA.16816.F32.BF16 R20, R8.reuse, R142, R20 ;  /* 0x0000008e0814723c */ /* 0x040fe20000041814 */
[----:B------:R-:W4:Y:S07]  /*7990*/  LDSM.16.M88.4 R140, [R180] ;  /* 0x00000000b48c783b */ /* 0x000f2e0000000200 */
[C---:B------:R-:W-:Y:S08]  /*79a0*/  HMMA.16816.F32.BF16 R16, R8.reuse, R136, R16 ;  /* 0x000000880810723c */ /* 0x040ff00000041810 */
[C---:B------:R-:W-:Y:S01]  /*79b0*/  HMMA.16816.F32.BF16 R12, R8.reuse, R138, R12 ;  /* 0x0000008a080c723c */ /* 0x040fe2000004180c */
[----:B------:R-:W3:Y:S07]  /*79c0*/  LDSM.16.M88.4 R136, [R180+0x800] ;  /* 0x00080000b488783b */ /* 0x000eee0000000200 */
[C---:B-1----:R-:W-:Y:S08]  /*79d0*/  HMMA.16816.F32.BF16 R152, R8.reuse, R28, R152 ;  /* 0x0000001c0898723c */ /* 0x042ff00000041898 */
[C---:B------:R-:W-:Y:S08]  /*79e0*/  HMMA.16816.F32.BF16 R160, R8.reuse, R32, R160 ;  /* 0x0000002008a0723c */ /* 0x040ff000000418a0 */
[C---:B------:R-:W-:Y:S01]  /*79f0*/  HMMA.16816.F32.BF16 R156, R8.reuse, R34, R156 ;  /* 0x00000022089c723c */ /* 0x040fe2000004189c */
[----:B------:R-:W1:Y:S07]  /*7a00*/  LDSM.16.M88.4 R32, [R180+0x1000] ;  /* 0x00100000b420783b */ /* 0x000e6e0000000200 */
[----:B------:R-:W-:Y:S01]  /*7a10*/  HMMA.16816.F32.BF16 R148, R8, R30, R148 ;  /* 0x0000001e0894723c */ /* 0x000fe20000041894 */
[----:B------:R-:W1:Y:S04]  /*7a20*/  LDSM.16.M88.4 R28, [R180+0x1800] ;  /* 0x00180000b41c783b */ /* 0x000e680000000200 */
[----:B------:R-:W-:Y:S03]  /*7a30*/  LDSM.16.M88.4 R8, [R194+0x2000] ;  /* 0x00200000c208783b */ /* 0x000fe60000000200 */
[C---:B--2---:R-:W-:Y:S08]  /*7a40*/  HMMA.16816.F32.BF16 R24, R220.reuse, R4, R24 ;  /* 0x00000004dc18723c */ /* 0x044ff00000041818 */
[C---:B------:R-:W-:Y:S01]  /*7a50*/  HMMA.16816.F32.BF16 R20, R220.reuse, R6, R20 ;  /* 0x00000006dc14723c */ /* 0x040fe20000041814 */
[----:B------:R-:W2:Y:S07]  /*7a60*/  LDSM.16.M88.4 R4, [R193+0x8000] ;  /* 0x00800000c104783b */ /* 0x000eae0000000200 */
[C---:B-----5:R-:W-:Y:S08]  /*7a70*/  HMMA.16816.F32.BF16 R16, R220.reuse, R224, R16 ;  /* 0x000000e0dc10723c */ /* 0x060ff00000041810 */
[C---:B------:R-:W-:Y:S08]  /*7a80*/  HMMA.16816.F32.BF16 R12, R220.reuse, R226, R12 ;  /* 0x000000e2dc0c723c */ /* 0x040ff0000004180c */
[C---:B---3--:R-:W-:Y:S08]  /*7a90*/  HMMA.16816.F32.BF16 R152, R220.reuse, R164, R152 ;  /* 0x000000a4dc98723c */ /* 0x048ff00000041898 */
[C---:B------:R-:W-:Y:S08]  /*7aa0*/  HMMA.16816.F32.BF16 R160, R220.reuse, R168, R160 ;  /* 0x000000a8dca0723c */ /* 0x040ff000000418a0 */
[C---:B------:R-:W-:Y:S01]  /*7ab0*/  HMMA.16816.F32.BF16 R156, R220.reuse, R170, R156 ;  /* 0x000000aadc9c723c */ /* 0x040fe2000004189c */
[----:B------:R-:W-:Y:S07]  /*7ac0*/  LDSM.16.M88.4 R168, [R176] ;  /* 0x00000000b0a8783b */ /* 0x000fee0000000200 */
[----:B------:R-:W-:Y:S01]  /*7ad0*/  HMMA.16816.F32.BF16 R164, R220, R166, R148 ;  /* 0x000000a6dca4723c */ /* 0x000fe20000041894 */
[----:B------:R-:W3:Y:S07]  /*7ae0*/  LDSM.16.M88.4 R148, [R193+0x8800] ;  /* 0x00880000c194783b */ /* 0x000eee0000000200 */
[C---:B----4-:R-:W-:Y:S08]  /*7af0*/  HMMA.16816.F32.BF16 R24, R144.reuse, R140, R24 ;  /* 0x0000008c9018723c */ /* 0x050ff00000041818 */
[C---:B------:R-:W-:Y:S01]  /*7b00*/  HMMA.16816.F32.BF16 R20, R144.reuse, R142, R20 ;  /* 0x0000008e9014723c */ /* 0x040fe20000041814 */
[----:B------:R-:W4:Y:S07]  /*7b10*/  LDSM.16.M88.4 R140, [R193+0x9000] ;  /* 0x00900000c18c783b */ /* 0x000f2e0000000200 */
[C---:B------:R-:W-:Y:S08]  /*7b20*/  HMMA.16816.F32.BF16 R16, R144.reuse, R136, R16 ;  /* 0x000000889010723c */ /* 0x040ff00000041810 */
[C---:B------:R-:W-:Y:S01]  /*7b30*/  HMMA.16816.F32.BF16 R12, R144.reuse, R138, R12 ;  /* 0x0000008a900c723c */ /* 0x040fe2000004180c */
[----:B------:R-:W5:Y:S07]  /*7b40*/  LDSM.16.M88.4 R136, [R193+0x9800] ;  /* 0x00980000c188783b */ /* 0x000f6e0000000200 */
[C---:B-1----:R-:W-:Y:S08]  /*7b50*/  HMMA.16816.F32.BF16 R160, R144.reuse, R32, R160 ;  /* 0x0000002090a0723c */ /* 0x042ff000000418a0 */
[C---:B------:R-:W-:Y:S01]  /*7b60*/  HMMA.16816.F32.BF16 R156, R144.reuse, R34, R156 ;  /* 0x00000022909c723c */ /* 0x040fe2000004189c */
[----:B------:R-:W-:Y:S07]  /*7b70*/  LDSM.16.M88.4 R32, [R179] ;  /* 0x00000000b320783b */ /* 0x000fee0000000200 */
[C---:B------:R-:W-:Y:S08]  /*7b80*/  HMMA.16816.F32.BF16 R152, R144.reuse, R28, R152 ;  /* 0x0000001c9098723c */ /* 0x040ff00000041898 */
[----:B------:R-:W-:Y:S01]  /*7b90*/  HMMA.16816.F32.BF16 R164, R144, R30, R164 ;  /* 0x0000001e90a4723c */ /* 0x000fe200000418a4 */
[----:B------:R-:W-:Y:S04]  /*7ba0*/  LDSM.16.M88.4 R144, [R192+0x2000] ;  /* 0x00200000c090783b */ /* 0x000fe80000000200 */
[----:B------:R-:W1:Y:S03]  /*7bb0*/  LDSM.16.M88.4 R28, [R178] ;  /* 0x00000000b21c783b */ /* 0x000e660000000200 */
[C---:B--2---:R-:W-:Y:S08]  /*7bc0*/  HMMA.16816.F32.BF16 R24, R8.reuse, R4, R24 ;  /* 0x000000040818723c */ /* 0x044ff00000041818 */
[C---:B------:R-:W-:Y:S01]  /*7bd0*/  HMMA.16816.F32.BF16 R20, R8.reuse, R6, R20 ;  /* 0x000000060814723c */ /* 0x040fe20000041814 */
[----:B------:R-:W2:Y:S07]  /*7be0*/  LDSM.16.M88.4 R4, [R177] ;  /* 0x00000000b104783b */ /* 0x000eae0000000200 */
[C---:B---3--:R-:W-:Y:S08]  /*7bf0*/  HMMA.16816.F32.BF16 R16, R8.reuse, R148, R16 ;  /* 0x000000940810723c */ /* 0x048ff00000041810 */
[C---:B------:R-:W-:Y:S01]  /*7c00*/  HMMA.16816.F32.BF16 R12, R8.reuse, R150, R12 ;  /* 0x00000096080c723c */ /* 0x040fe2000004180c */
[----:B------:R-:W-:Y:S07]  /*7c10*/  LDSM.16.M88.4 R148, [R187+0x8000] ;  /* 0x00800000bb94783b */ /* 0x000fee0000000200 */
[C---:B----4-:R-:W-:Y:S08]  /*7c20*/  HMMA.16816.F32.BF16 R160, R8.reuse, R140, R160 ;  /* 0x0000008c08a0723c */ /* 0x050ff000000418a0 */
[C---:B------:R-:W-:Y:S01]  /*7c30*/  HMMA.16816.F32.BF16 R156, R8.reuse, R142, R156 ;  /* 0x0000008e089c723c */ /* 0x040fe2000004189c */
[----:B------:R-:W-:Y:S07]  /*7c40*/  LDSM.16.M88.4 R140, [R187+0x8800] ;  /* 0x00880000bb8c783b */ /* 0x000fee0000000200 */
[C---:B-----5:R-:W-:Y:S01]  /*7c50*/  HMMA.16816.F32.BF16 R220, R8.reuse, R136, R152 ;  /* 0x0000008808dc723c */ /* 0x060fe20000041898 */
[----:B------:R-:W3:Y:S07]  /*7c60*/  LDSM.16.M88.4 R152, [R190+0x2000] ;  /* 0x00200000be98783b */ /* 0x000eee0000000200 */
[----:B------:R-:W-:Y:S01]  /*7c70*/  HMMA.16816.F32.BF16 R164, R8, R138, R164 ;  /* 0x0000008a08a4723c */ /* 0x000fe200000418a4 */
[----:B------:R-:W4:Y:S04]  /*7c80*/  LDSM.16.M88.4 R8, [R187+0x9000] ;  /* 0x00900000bb08783b */ /* 0x000f280000000200 */
[----:B------:R-:W-:Y:S03]  /*7c90*/  LDSM.16.M88.4 R136, [R189+0x2000] ;  /* 0x00200000bd88783b */ /* 0x000fe60000000200 */
[C---:B-1----:R-:W-:Y:S08]  /*7ca0*/  HMMA.16816.F32.BF16 R16, R144.reuse, R28, R16 ;  /* 0x0000001c9010723c */ /* 0x042ff00000041810 */
[C---:B------:R-:W-:Y:S01]  /*7cb0*/  HMMA.16816.F32.BF16 R12, R144.reuse, R30, R12 ;  /* 0x0000001e900c723c */ /* 0x040fe2000004180c */
[----:B------:R-:W1:Y:S07]  /*7cc0*/  LDSM.16.M88.4 R28, [R187+0x9800] ;  /* 0x00980000bb1c783b */ /* 0x000e6e0000000200 */
[C---:B------:R-:W-:Y:S08]  /*7cd0*/  HMMA.16816.F32.BF16 R24, R144.reuse, R32, R24 ;  /* 0x000000209018723c */ /* 0x040ff00000041818 */
[C---:B------:R-:W-:Y:S01]  /*7ce0*/  HMMA.16816.F32.BF16 R20, R144.reuse, R34, R20 ;  /* 0x000000229014723c */ /* 0x040fe20000041814 */
[----:B------:R-:W5:Y:S07]  /*7cf0*/  LDSM.16.M88.4 R32, [R180+0x2000] ;  /* 0x00200000b420783b */ /* 0x000f6e0000000200 */
[C---:B--2---:R-:W-:Y:S08]  /*7d00*/  HMMA.16816.F32.BF16 R160, R144.reuse, R4, R160 ;  /* 0x0000000490a0723c */ /* 0x044ff000000418a0 */
[C---:B------:R-:W-:Y:S01]  /*7d10*/  HMMA.16816.F32.BF16 R156, R144.reuse, R6, R156 ;  /* 0x00000006909c723c */ /* 0x040fe2000004189c */
[----:B------:R-:W2:Y:S07]  /*7d20*/  LDSM.16.M88.4 R4, [R180+0x2800] ;  /* 0x00280000b404783b */ /* 0x000eae0000000200 */
[C---:B------:R-:W-:Y:S08]  /*7d30*/  HMMA.16816.F32.BF16 R220, R144.reuse, R168, R220 ;  /* 0x000000a890dc723c */ /* 0x040ff000000418dc */
[----:B------:R-:W-:Y:S01]  /*7d40*/  HMMA.16816.F32.BF16 R164, R144, R170, R164 ;  /* 0x000000aa90a4723c */ /* 0x000fe200000418a4 */
[----:B------:R-:W1:Y:S04]  /*7d50*/  LDSM.16.M88.4 R144, [R180+0x3000] ;  /* 0x00300000b490783b */ /* 0x000e680000000200 */
[----:B------:R-:W-:Y:S03]  /*7d60*/  LDSM.16.M88.4 R168, [R193+0xa800] ;  /* 0x00a80000c1a8783b */ /* 0x000fe60000000200 */
[C---:B---3--:R-:W-:Y:S08]  /*7d70*/  HMMA.16816.F32.BF16 R16, R152.reuse, R140, R16 ;  /* 0x0000008c9810723c */ /* 0x048ff00000041810 */
[C---:B------:R-:W-:Y:S01]  /*7d80*/  HMMA.16816.F32.BF16 R12, R152.reuse, R142, R12 ;  /* 0x0000008e980c723c */ /* 0x040fe2000004180c */
[----:B------:R-:W3:Y:S07]  /*7d90*/  LDSM.16.M88.4 R140, [R180+0x3800] ;  /* 0x00380000b48c783b */ /* 0x000eee0000000200 */
[C---:B------:R-:W-:Y:S08]  /*7da0*/  HMMA.16816.F32.BF16 R24, R152.reuse, R148, R24 ;  /* 0x000000949818723c */ /* 0x040ff00000041818 */
[C---:B------:R-:W-:Y:S01]  /*7db0*/  HMMA.16816.F32.BF16 R20, R152.reuse, R150, R20 ;  /* 0x000000969814723c */ /* 0x040fe20000041814 */
[----:B------:R-:W-:Y:S07]  /*7dc0*/  LDSM.16.M88.4 R148, [R194+0x4000] ;  /* 0x00400000c294783b */ /* 0x000fee0000000200 */
[C---:B----4-:R-:W-:Y:S08]  /*7dd0*/  HMMA.16816.F32.BF16 R160, R152.reuse, R8, R160 ;  /* 0x0000000898a0723c */ /* 0x050ff000000418a0 */
[C---:B------:R-:W-:Y:S01]  /*7de0*/  HMMA.16816.F32.BF16 R156, R152.reuse, R10, R156 ;  /* 0x0000000a989c723c */ /* 0x040fe2000004189c */
[----:B------:R-:W4:Y:S07]  /*7df0*/  LDSM.16.M88.4 R8, [R193+0xa000] ;  /* 0x00a00000c108783b */ /* 0x000f2e0000000200 */
[C---:B-1----:R-:W-:Y:S08]  /*7e00*/  HMMA.16816.F32.BF16 R220, R152.reuse, R28, R220 ;  /* 0x0000001c98dc723c */ /* 0x042ff000000418dc */
[----:B------:R-:W-:Y:S01]  /*7e10*/  HMMA.16816.F32.BF16 R164, R152, R30, R164 ;  /* 0x0000001e98a4723c */ /* 0x000fe200000418a4 */
[----:B------:R-:W-:Y:S07]  /*7e20*/  LDSM.16.M88.4 R28, [R175] ;  /* 0x00000000af1c783b */ /* 0x000fee0000000200 */
[C---:B-----5:R-:W-:Y:S08]  /*7e30*/  HMMA.16816.F32.BF16 R24, R136.reuse, R32, R24 ;  /* 0x000000208818723c */ /* 0x060ff00000041818 */
[C---:B--2---:R-:W-:Y:S08]  /*7e40*/  HMMA.16816.F32.BF16 R16, R136.reuse, R4, R16 ;  /* 0x000000048810723c */ /* 0x044ff00000041810 */
[C---:B------:R-:W-:Y:S01]  /*7e50*/  HMMA.16816.F32.BF16 R20, R136.reuse, R34, R20 ;  /* 0x000000228814723c */ /* 0x040fe20000041814 */
[----:B------:R-:W1:Y:S07]  /*7e60*/  LDSM.16.M88.4 R32, [R192+0x4000] ;  /* 0x00400000c020783b */ /* 0x000e6e0000000200 */
[C---:B------:R-:W-:Y:S01]  /*7e70*/  HMMA.16816.F32.BF16 R12, R136.reuse, R6, R12 ;  /* 0x00000006880c723c */ /* 0x040fe2000004180c */
[----:B------:R-:W2:Y:S07]  /*7e80*/  LDSM.16.M88.4 R4, [R193+0xb000] ;  /* 0x00b00000c104783b */ /* 0x000eae0000000200 */
[C---:B------:R-:W-:Y:S08]  /*7e90*/  HMMA.16816.F32.BF16 R160, R136.reuse, R144, R160 ;  /* 0x0000009088a0723c */ /* 0x040ff000000418a0 */
[C---:B------:R-:W-:Y:S01]  /*7ea0*/  HMMA.16816.F32.BF16 R156, R136.reuse, R146, R156 ;  /* 0x00000092889c723c */ /* 0x040fe2000004189c */
[----:B------:R-:W5:Y:S07]  /*7eb0*/  LDSM.16.M88.4 R144, [R193+0xb800] ;  /* 0x00b80000c190783b */ /* 0x000f6e0000000200 */
[C---:B---3--:R-:W-:Y:S08]  /*7ec0*/  HMMA.16816.F32.BF16 R220, R136.reuse, R140, R220 ;  /* 0x0000008c88dc723c */ /* 0x048ff000000418dc */
[----:B------:R-:W-:Y:S01]  /*7ed0*/  HMMA.16816.F32.BF16 R164, R136, R142, R164 ;  /* 0x0000008e88a4723c */ /* 0x000fe200000418a4 */
[----:B------:R-:W3:Y:S04]  /*7ee0*/  LDSM.16.M88.4 R136, [R174] ;  /* 0x00000000ae88783b */ /* 0x000ee80000000200 */
[----:B------:R-:W-:Y:S03]  /*7ef0*/  LDSM.16.M88.4 R140, [R190+0x4000] ;  /* 0x00400000be8c783b */ /* 0x000fe60000000200 */
[C---:B----4-:R-:W-:Y:S08]  /*7f00*/  HMMA.16816.F32.BF16 R24, R148.reuse, R8, R24 ;  /* 0x000000089418723c */ /* 0x050ff00000041818 */
[C---:B------:R-:W-:Y:S08]  /*7f10*/  HMMA.16816.F32.BF16 R16, R148.reuse, R168, R16 ;  /* 0x000000a89410723c */ /* 0x040ff00000041810 */
[C---:B------:R-:W-:Y:S01]  /*7f20*/  HMMA.16816.F32.BF16 R20, R148.reuse, R10, R20 ;  /* 0x0000000a9414723c */ /* 0x040fe20000041814 */
[----:B------:R-:W-:Y:S07]  /*7f30*/  LDSM.16.M88.4 R8, [R173] ;  /* 0x00000000ad08783b */ /* 0x000fee0000000200 */
[----:B------:R-:W-:Y:S01]  /*7f40*/  HMMA.16816.F32.BF16 R168, R148, R170, R12 ;  /* 0x000000aa94a8723c */ /* 0x000fe2000004180c */
[----:B------:R-:W4:Y:S07]  /*7f50*/  LDSM.16.M88.4 R12, [R187+0xa000] ;  /* 0x00a00000bb0c783b */ /* 0x000f2e0000000200 */
[----:B-1----:R-:W-:Y:S08]  /*7f60*/  HMMA.16816.F32.BF16 R24, R32, R28, R24 ;  /* 0x0000001c2018723c */ /* 0x002ff00000041818 */
[C---:B--2---:R-:W-:Y:S08]  /*7f70*/  HMMA.16816.F32.BF16 R160, R148.reuse, R4, R160 ;  /* 0x0000000494a0723c */ /* 0x044ff000000418a0 */
[C---:B------:R-:W-:Y:S01]  /*7f80*/  HMMA.16816.F32.BF16 R156, R148.reuse, R6, R156 ;  /* 0x00000006949c723c */ /* 0x040fe2000004189c */
[----:B------:R-:W1:Y:S07]  /*7f90*/  LDSM.16.M88.4 R4, [R172] ;  /* 0x00000000ac04783b */ /* 0x000e6e0000000200 */
[C---:B-----5:R-:W-:Y:S08]  /*7fa0*/  HMMA.16816.F32.BF16 R220, R148.reuse, R144, R220 ;  /* 0x0000009094dc723c */ /* 0x060ff000000418dc */
[----:B------:R-:W-:Y:S01]  /*7fb0*/  HMMA.16816.F32.BF16 R164, R148, R146, R164 ;  /* 0x0000009294a4723c */ /* 0x000fe200000418a4 */
[----:B------:R-:W-:Y:S07]  /*7fc0*/  LDSM.16.M88.4 R148, [R187+0xb000] ;  /* 0x00b00000bb94783b */ /* 0x000fee0000000200 */
[C---:B------:R-:W-:Y:S01]  /*7fd0*/  HMMA.16816.F32.BF16 R20, R32.reuse, R30, R20 ;  /* 0x0000001e2014723c */ /* 0x040fe20000041814 */
[----:B------:R-:W-:Y:S07]  /*7fe0*/  LDSM.16.M88.4 R28, [R189+0x4000] ;  /* 0x00400000bd1c783b */ /* 0x000fee0000000200 */
[C---:B---3--:R-:W-:Y:S01]  /*7ff0*/  HMMA.16816.F32.BF16 R144, R32.reuse, R136, R16 ;  /* 0x000000882090723c */ /* 0x048fe20000041810 */
[----:B------:R-:W2:Y:S07]  /*8000*/  LDSM.16.M88.4 R16, [R180+0x4000] ;  /* 0x00400000b410783b */ /* 0x000eae0000000200 */
[----:B------:R-:W-:Y:S01]  /*8010*/  HMMA.16816.F32.BF16 R168, R32, R138, R168 ;  /* 0x0000008a20a8723c */ /* 0x000fe200000418a8 */
[----:B------:R-:W3:Y:S07]  /*8020*/  LDSM.16.M88.4 R136, [R187+0xa800] ;  /* 0x00a80000bb88783b */ /* 0x000eee0000000200 */
[----:B----4-:R-:W-:Y:S08]  /*8030*/  HMMA.16816.F32.BF16 R24, R140, R12, R24 ;  /* 0x0000000c8c18723c */ /* 0x010ff00000041818 */
[C---:B------:R-:W-:Y:S08]  /*8040*/  HMMA.16816.F32.BF16 R160, R32.reuse, R8, R160 ;  /* 0x0000000820a0723c */ /* 0x040ff000000418a0 */
[----:B------:R-:W-:Y:S01]  /*8050*/  HMMA.16816.F32.BF16 R156, R32, R10, R156 ;  /* 0x0000000a209c723c */ /* 0x000fe2000004189c */
[----:B------:R-:W4:Y:S07]  /*8060*/  LDSM.16.M88.4 R8, [R187+0xb800] ;  /* 0x00b80000bb08783b */ /* 0x000f2e0000000200 */
[----:B------:R-:W-:Y:S01]  /*8070*/  HMMA.16816.F32.BF16 R20, R140, R14, R20 ;  /* 0x0000000e8c14723c */ /* 0x000fe20000041814 */
[----:B------:R-:W5:Y:S07]  /*8080*/  LDSM.16.M88.4 R12, [R180+0x4800] ;  /* 0x00480000b40c783b */ /* 0x000f6e0000000200 */
[----:B-1----:R-:W-:Y:S08]  /*8090*/  HMMA.16816.F32.BF16 R220, R32, R4, R220 ;  /* 0x0000000420dc723c */ /* 0x002ff000000418dc */
[----:B--2---:R-:W-:Y:S07]  /*80a0*/  HMMA.16816.F32.BF16 R24, R28, R16, R24 ;  /* 0x000000101c18723c */ /* 0x004fee0000041818 */
[----:B------:R-:W-:Y:S01]  /*80b0*/  IADD3 R16, R2, 0x1, RZ ;  /* 0x0000000102107810 */ /* 0x000fe20007ffe0ff */
[----:B---3--:R-:W-:Y:S03]  /*80c0*/  HMMA.16816.F32.BF16 R144, R140, R136, R144 ;  /* 0x000000888c90723c */ /* 0x008fe60000041890 */
[----:B------:R-:W-:-:S02]  /*80d0*/  ISETP.GE.AND P0, PT, R16, R210, PT ;  /* 0x000000d21000720c */ /* 0x000fc40003f06270 */
[C---:B------:R-:W-:Y:S02]  /*80e0*/  ISETP.GE.AND P1, PT, R16.reuse, R208, PT ;  /* 0x000000d01000720c */ /* 0x040fe40003f26270 */
[C---:B------:R-:W-:Y:S01]  /*80f0*/  ISETP.LT.OR P0, PT, R16.reuse, R211, P0 ;  /* 0x000000d31000720c */ /* 0x040fe20000701670 */
[----:B------:R-:W-:Y:S01]  /*8100*/  HMMA.16816.F32.BF16 R164, R32, R6, R164 ;  /* 0x0000000620a4723c */ /* 0x000fe200000418a4 */
[----:B------:R-:W1:Y:S01]  /*8110*/  LDSM.16.M88.4 R4, [R180+0x5000] ;  /* 0x00500000b404783b */ /* 0x000e620000000200 */
[----:B------:R-:W-:-:S06]  /*8120*/  ISETP.LT.OR P1, PT, R16, R209, P1 ;  /* 0x000000d11000720c */ /* 0x000fcc0000f21670 */
[----:B------:R-:W-:Y:S01]  /*8130*/  HMMA.16816.F32.BF16 R168, R140, R138, R168 ;  /* 0x0000008a8ca8723c */ /* 0x000fe200000418a8 */
[----:B------:R-:W-:Y:S02]  /*8140*/  FSEL R16, R25, -INF , !P0 ;  /* 0xff80000019107808 */ /* 0x000fe40004000000 */
[----:B------:R-:W-:Y:S02]  /*8150*/  IADD3 R25, R2, 0x10, RZ ;  /* 0x0000001002197810 */ /* 0x000fe40007ffe0ff */
[----:B------:R-:W-:-:S03]  /*8160*/  FSEL R17, R27, -INF , !P1 ;  /* 0xff8000001b117808 */ /* 0x000fc60004800000 */
[----:B------:R-:W-:Y:S07]  /*8170*/  HMMA.16816.F32.BF16 R20, R28, R18, R20 ;  /* 0x000000121c14723c */ /* 0x000fee0000041814 */
[----:B------:R-:W-:Y:S01]  /*8180*/  IADD3 R18, R2, 0x8, RZ ;  /* 0x0000000802127810 */ /* 0x000fe20007ffe0ff */
[----:B----4-:R-:W-:Y:S03]  /*8190*/  HMMA.16816.F32.BF16 R220, R140, R8, R220 ;  /* 0x000000088cdc723c */ /* 0x010fe600000418dc */
[----:B------:R-:W-:-:S04]  /*81a0*/  ISETP.GE.AND P0, PT, R18, R208, PT ;  /* 0x000000d01200720c */ /* 0x000fc80003f06270 */
[----:B------:R-:W-:Y:S01]  /*81b0*/  FSEL R8, R24, -INF , !P6 ;  /* 0xff80000018087808 */ /* 0x000fe20007000000 */
[----:B-----5:R-:W-:Y:S01]  /*81c0*/  HMMA.16816.F32.BF16 R144, R28, R12, R144 ;  /* 0x0000000c1c90723c */ /* 0x020fe20000041890 */
[----:B------:R-:W-:Y:S02]  /*81d0*/  ISETP.GE.AND P6, PT, R2, R208, PT ;  /* 0x000000d00200720c */ /* 0x000fe40003fc6270 */
[-C--:B------:R-:W-:Y:S02]  /*81e0*/  ISETP.LT.OR P0, PT, R18, R209.reuse, P0 ;  /* 0x000000d11200720c */ /* 0x080fe40000701670 */
[C---:B------:R-:W-:Y:S02]  /*81f0*/  ISETP.LT.OR P6, PT, R2.reuse, R209, P6 ;  /* 0x000000d10200720c */ /* 0x040fe400037c1670 */
[----:B------:R-:W-:Y:S01]  /*8200*/  IADD3 R24, R2, 0x9, RZ ;  /* 0x0000000902187810 */ /* 0x000fe20007ffe0ff */
[----:B------:R-:W-:Y:S01]  /*8210*/  HMMA.16816.F32.BF16 R160, R140, R148, R160 ;  /* 0x000000948ca0723c */ /* 0x000fe200000418a0 */
[----:B------:R-:W-:-:S02]  /*8220*/  FSEL R9, R26, -INF , !P6 ;  /* 0xff8000001a097808 */ /* 0x000fc40007000000 */
[-C--:B------:R-:W-:Y:S02]  /*8230*/  ISETP.GE.AND P6, PT, R18, R210.reuse, PT ;  /* 0x000000d21200720c */ /* 0x080fe40003fc6270 */
[----:B------:R-:W-:Y:S02]  /*8240*/  FSEL R19, R22, -INF , !P0 ;  /* 0xff80000016137808 */ /* 0x000fe40004000000 */
[----:B------:R-:W-:Y:S01]  /*8250*/  ISETP.LT.OR P6, PT, R18, R211, P6 ;  /* 0x000000d31200720c */ /* 0x000fe200037c1670 */
[----:B------:R-:W-:Y:S01]  /*8260*/  HMMA.16816.F32.BF16 R156, R140, R150, R156 ;  /* 0x000000968c9c723c */ /* 0x000fe2000004189c */
[----:B------:R-:W-:Y:S02]  /*8270*/  ISETP.GE.AND P1, PT, R24, R210, PT ;  /* 0x000000d21800720c */ /* 0x000fe40003f26270 */
[----:B------:R-:W-:Y:S02]  /*8280*/  FSEL R32, R20, -INF , !P6 ;  /* 0xff80000014207808 */ /* 0x000fe40007000000 */
[----:B------:R-:W-:-:S02]  /*8290*/  ISETP.GE.AND P6, PT, R24, R208, PT ;  /* 0x000000d01800720c */ /* 0x000fc40003fc6270 */
[----:B------:R-:W-:Y:S01]  /*82a0*/  ISETP.GE.AND P0, PT, R25, R210, PT ;  /* 0x000000d21900720c */ /* 0x000fe20003f06270 */
[----:B------:R-:W-:Y:S01]  /*82b0*/  HMMA.16816.F32.BF16 R168, R28, R14, R168 ;  /* 0x0000000e1ca8723c */ /* 0x000fe200000418a8 */
[----:B------:R-:W2:Y:S01]  /*82c0*/  LDSM.16.M88.4 R12, [R180+0x5800] ;  /* 0x00580000b40c783b */ /* 0x000ea20000000200 */
[----:B------:R-:W-:Y:S01]  /*82d0*/  ISETP.LT.OR P1, PT, R24, R211, P1 ;  /* 0x000000d31800720c */ /* 0x000fe20000f21670 */
[----:B------:R-:W-:-:S04]  /*82e0*/  DEPBAR.LE SB0, 0x0 ;  /* 0x000080000000791a */ /* 0x000fc80000000000 */
[----:B------:R-:W-:Y:S01]  /*82f0*/  ISETP.LT.OR P6, PT, R24, R209, P6 ;  /* 0x000000d11800720c */ /* 0x000fe200037c1670 */
[----:B------:R-:W-:Y:S01]  /*8300*/  HMMA.16816.F32.BF16 R164, R140, R10, R164 ;  /* 0x0000000a8ca4723c */ /* 0x000fe200000418a4 */
[----:B------:R-:W-:Y:S02]  /*8310*/  ISETP.LT.OR P0, PT, R25, R211, P0 ;  /* 0x000000d31900720c */ /* 0x000fe40000701670 */
[----:B------:R-:W-:Y:S02]  /*8320*/  IADD3 R20, R2, 0x11, RZ ;  /* 0x0000001102147810 */ /* 0x000fe40007ffe0ff */
[----:B------:R-:W-:Y:S02]  /*8330*/  FSEL R18, R21, -INF , !P1 ;  /* 0xff80000015127808 */ /* 0x000fe40004800000 */
[----:B------:R-:W-:Y:S01]  /*8340*/  FSEL R11, R23, -INF , !P6 ;  /* 0xff800000170b7808 */ /* 0x000fe20007000000 */
[----:B-1----:R-:W-:Y:S01]  /*8350*/  HMMA.16816.F32.BF16 R160, R28, R4, R160 ;  /* 0x000000041ca0723c */ /* 0x002fe200000418a0 */
[----:B------:R-:W-:-:S02]  /*8360*/  FSEL R26, R144, -INF , !P0 ;  /* 0xff800000901a7808 */ /* 0x000fc40004000000 */
[C---:B------:R-:W-:Y:S02]  /*8370*/  ISETP.GE.AND P1, PT, R25.reuse, R208, PT ;  /* 0x000000d01900720c */ /* 0x040fe40003f26270 */
[C---:B------:R-:W-:Y:S02]  /*8380*/  ISETP.GE.AND P6, PT, R20.reuse, R210, PT ;  /* 0x000000d21400720c */ /* 0x040fe40003fc6270 */
[C---:B------:R-:W-:Y:S01]  /*8390*/  ISETP.GE.AND P0, PT, R20.reuse, R208, PT ;  /* 0x000000d01400720c */ /* 0x040fe20003f06270 */
[----:B------:R-:W-:Y:S01]  /*83a0*/  HMMA.16816.F32.BF16 R156, R28, R6, R156 ;  /* 0x000000061c9c723c */ /* 0x000fe2000004189c */
[----:B------:R-:W-:Y:S02]  /*83b0*/  ISETP.LT.OR P1, PT, R25, R209, P1 ;  /* 0x000000d11900720c */ /* 0x000fe40000f21670 */
[C---:B------:R-:W-:Y:S02]  /*83c0*/  ISETP.LT.OR P6, PT, R20.reuse, R211, P6 ;  /* 0x000000d31400720c */ /* 0x040fe400037c1670 */
[----:B------:R-:W-:-:S02]  /*83d0*/  ISETP.LT.OR P0, PT, R20, R209, P0 ;  /* 0x000000d11400720c */ /* 0x000fc40000701670 */
[C---:B------:R-:W-:Y:S02]  /*83e0*/  IADD3 R10, R2.reuse, 0x18, RZ ;  /* 0x00000018020a7810 */ /* 0x040fe40007ffe0ff */
[----:B------:R-:W-:Y:S02]  /*83f0*/  IADD3 R4, R2, 0x19, RZ ;  /* 0x0000001902047810 */ /* 0x000fe40007ffe0ff */
[----:B------:R-:W-:Y:S02]  /*8400*/  FSEL R25, R146, -INF , !P1 ;  /* 0xff80000092197808 */ /* 0x000fe40004800000 */
[----:B------:R-:W-:Y:S02]  /*8410*/  FSEL R24, R145, -INF , !P6 ;  /* 0xff80000091187808 */ /* 0x000fe40007000000 */
[----:B------:R-:W-:Y:S01]  /*8420*/  FSEL R27, R147, -INF , !P0 ;  /* 0xff800000931b7808 */ /* 0x000fe20004000000 */
[----:B------:R-:W-:Y:S01]  /*8430*/  BAR.SYNC.DEFER_BLOCKING 0x0 ;  /* 0x0000000000007b1d */ /* 0x000fe20000010000 */
[C---:B------:R-:W-:Y:S01]  /*8440*/  ISETP.GE.AND P1, PT, R10.reuse, R210, PT ;  /* 0x000000d20a00720c */ /* 0x040fe20003f26270 */
[----:B--2---:R-:W-:Y:S01]  /*8450*/  HMMA.16816.F32.BF16 R220, R28, R12, R220 ;  /* 0x0000000c1cdc723c */ /* 0x004fe200000418dc */
[----:B------:R-:W-:-:S02]  /*8460*/  ISETP.GE.AND P0, PT, R10, R208, PT ;  /* 0x000000d00a00720c */ /* 0x000fc40003f06270 */
[----:B------:R-:W-:Y:S02]  /*8470*/  ISETP.GE.AND P6, PT, R4, R210, PT ;  /* 0x000000d20400720c */ /* 0x000fe40003fc6270 */
[C---:B------:R-:W-:Y:S02]  /*8480*/  ISETP.LT.OR P1, PT, R10.reuse, R211, P1 ;  /* 0x000000d30a00720c */ /* 0x040fe40000f21670 */
[----:B------:R-:W-:Y:S01]  /*8490*/  ISETP.LT.OR P0, PT, R10, R209, P0 ;  /* 0x000000d10a00720c */ /* 0x000fe20000701670 */
[----:B------:R-:W-:Y:S01]  /*84a0*/  HMMA.16816.F32.BF16 R164, R28, R14, R164 ;  /* 0x0000000e1ca4723c */ /* 0x000fe200000418a4 */
[----:B------:R-:W-:Y:S02]  /*84b0*/  ISETP.LT.OR P6, PT, R4, R211, P6 ;  /* 0x000000d30400720c */ /* 0x000fe400037c1670 */
[----:B------:R-:W-:Y:S02]  /*84c0*/  IADD3 R5, R2, 0x20, RZ ;  /* 0x0000002002057810 */ /* 0x000fe40007ffe0ff */
[----:B------:R-:W-:-:S02]  /*84d0*/  FSEL R22, R168, -INF , !P1 ;  /* 0xff800000a8167808 */ /* 0x000fc40004800000 */
[----:B------:R-:W-:Y:S02]  /*84e0*/  FSEL R23, R170, -INF , !P0 ;  /* 0xff800000aa177808 */ /* 0x000fe40004000000 */
[----:B------:R-:W-:Y:S02]  /*84f0*/  FSEL R20, R169, -INF , !P6 ;  /* 0xff800000a9147808 */ /* 0x000fe40007000000 */
[C---:B------:R-:W-:Y:S02]  /*8500*/  ISETP.GE.AND P1, PT, R4.reuse, R208, PT ;  /* 0x000000d00400720c */ /* 0x040fe40003f26270 */
[C---:B------:R-:W-:Y:S02]  /*8510*/  ISETP.GE.AND P0, PT, R5.reuse, R210, PT ;  /* 0x000000d20500720c */ /* 0x040fe40003f06270 */
[----:B------:R-:W-:Y:S02]  /*8520*/  ISETP.GE.AND P6, PT, R5, R208, PT ;  /* 0x000000d00500720c */ /* 0x000fe40003fc6270 */
        /* <DEDUP_REMOVED lines=10> */
[----:B------:R-:W-:Y:S02]  /*85d0*/  ISETP.GE.AND P6, PT, R5, R210, PT ;  /* 0x000000d20500720c */ /* 0x000fe40003fc6270 */
[C---:B------:R-:W-:Y:S02]  /*85e0*/  ISETP.LT.OR P1, PT, R4.reuse, R211, P1 ;  /* 0x000000d30400720c */ /* 0x040fe40000f21670 */
[----:B------:R-:W-:-:S02]  /*85f0*/  ISETP.LT.OR P0, PT, R4, R209, P0 ;  /* 0x000000d10400720c */ /* 0x000fc40000701670 */
[----:B------:R-:W-:Y:S02]  /*8600*/  ISETP.LT.OR P6, PT, R5, R211, P6 ;  /* 0x000000d30500720c */ /* 0x000fe400037c1670 */
[----:B------:R-:W-:Y:S02]  /*8610*/  IADD3 R6, R2, 0x29, RZ ;  /* 0x0000002902067810 */ /* 0x000fe40007ffe0ff */
[----:B------:R-:W-:Y:S02]  /*8620*/  FSEL R218, R161, -INF , !P1 ;  /* 0xff800000a1da7808 */ /* 0x000fe40004800000 */
[----:B------:R-:W-:Y:S02]  /*8630*/  FSEL R171, R163, -INF , !P0 ;  /* 0xff800000a3ab7808 */ /* 0x000fe40004000000 */
[----:B------:R-:W-:Y:S02]  /*8640*/  FSEL R170, R156, -INF , !P6 ;  /* 0xff8000009caa7808 */ /* 0x000fe40007000000 */
[----:B------:R-:W-:-:S02]  /*8650*/  ISETP.GE.AND P1, PT, R5, R208, PT ;  /* 0x000000d00500720c */ /* 0x000fc40003f26270 */
[C---:B------:R-:W-:Y:S02]  /*8660*/  ISETP.GE.AND P0, PT, R6.reuse, R210, PT ;  /* 0x000000d20600720c */ /* 0x040fe40003f06270 */
[C---:B------:R-:W-:Y:S02]  /*8670*/  ISETP.GE.AND P6, PT, R6.reuse, R208, PT ;  /* 0x000000d00600720c */ /* 0x040fe40003fc6270 */
[----:B------:R-:W-:Y:S02]  /*8680*/  ISETP.LT.OR P1, PT, R5, R209, P1 ;  /* 0x000000d10500720c */ /* 0x000fe40000f21670 */
[C---:B------:R-:W-:Y:S02]  /*8690*/  ISETP.LT.OR P0, PT, R6.reuse, R211, P0 ;  /* 0x000000d30600720c */ /* 0x040fe40000701670 */
[----:B------:R-:W-:Y:S02]  /*86a0*/  ISETP.LT.OR P6, PT, R6, R209, P6 ;  /* 0x000000d10600720c */ /* 0x000fe400037c1670 */
[----:B------:R-:W-:-:S02]  /*86b0*/  IADD3 R4, R2, 0x30, RZ ;  /* 0x0000003002047810 */ /* 0x000fc40007ffe0ff */
[----:B------:R-:W-:Y:S02]  /*86c0*/  IADD3 R5, R2, 0x31, RZ ;  /* 0x0000003102057810 */ /* 0x000fe40007ffe0ff */
[----:B------:R-:W-:Y:S02]  /*86d0*/  FSEL R163, R158, -INF , !P1 ;  /* 0xff8000009ea37808 */ /* 0x000fe40004800000 */
[----:B------:R-:W-:Y:S02]  /*86e0*/  FSEL R168, R157, -INF , !P0 ;  /* 0xff8000009da87808 */ /* 0x000fe40004000000 */
[----:B------:R-:W-:Y:S02]  /*86f0*/  FSEL R169, R159, -INF , !P6 ;  /* 0xff8000009fa97808 */ /* 0x000fe40007000000 */
[C---:B------:R-:W-:Y:S02]  /*8700*/  ISETP.GE.AND P1, PT, R4.reuse, R210, PT ;  /* 0x000000d20400720c */ /* 0x040fe40003f26270 */
[----:B------:R-:W-:-:S02]  /*8710*/  ISETP.GE.AND P0, PT, R4, R208, PT ;  /* 0x000000d00400720c */ /* 0x000fc40003f06270 */
[C---:B------:R-:W-:Y:S02]  /*8720*/  ISETP.GE.AND P6, PT, R5.reuse, R210, PT ;  /* 0x000000d20500720c */ /* 0x040fe40003fc6270 */
[C---:B------:R-:W-:Y:S02]  /*8730*/  ISETP.LT.OR P1, PT, R4.reuse, R211, P1 ;  /* 0x000000d30400720c */ /* 0x040fe40000f21670 */
[----:B------:R-:W-:Y:S02]  /*8740*/  ISETP.LT.OR P0, PT, R4, R209, P0 ;  /* 0x000000d10400720c */ /* 0x000fe40000701670 */
[----:B------:R-:W-:Y:S02]  /*8750*/  ISETP.LT.OR P6, PT, R5, R211, P6 ;  /* 0x000000d30500720c */ /* 0x000fe400037c1670 */
[----:B------:R-:W-:Y:S02]  /*8760*/  IADD3 R4, R2, 0x38, RZ ;  /* 0x0000003802047810 */ /* 0x000fe40007ffe0ff */
[----:B------:R-:W-:Y:S01]  /*8770*/  FSEL R152, R221, -INF , !P6 ;  /* 0xff800000dd987808 */ /* 0x000fe20007000000 */
[----:B------:R-:W-:Y:S01]  /*8780*/  IMAD.MOV.U32 R221, RZ, RZ, R213 ;  /* 0x000000ffffdd7224 */ /* 0x000fe200078e00d5 */
[----:B------:R-:W-:-:S02]  /*8790*/  ISETP.GE.AND P6, PT, R4, R208, PT ;  /* 0x000000d00400720c */ /* 0x000fc40003fc6270 */
[----:B------:R-:W-:Y:S01]  /*87a0*/  FSEL R154, R220, -INF , !P1 ;  /* 0xff800000dc9a7808 */ /* 0x000fe20004800000 */
[----:B------:R-:W-:Y:S01]  /*87b0*/  IMAD.MOV.U32 R220, RZ, RZ, R212 ;  /* 0x000000ffffdc7224 */ /* 0x000fe200078e00d4 */
[----:B------:R-:W-:Y:S02]  /*87c0*/  ISETP.LT.OR P6, PT, R4, R209, P6 ;  /* 0x000000d10400720c */ /* 0x000fe400037c1670 */
[----:B------:R-:W-:Y:S02]  /*87d0*/  FSEL R151, R222, -INF , !P0 ;  /* 0xff800000de977808 */ /* 0x000fe40004000000 */
[----:B------:R-:W-:Y:S02]  /*87e0*/  ISETP.GE.AND P1, PT, R5, R208, PT ;  /* 0x000000d00500720c */ /* 0x000fe40003f26270 */
[----:B------:R-:W-:Y:S02]  /*87f0*/  ISETP.GE.AND P0, PT, R4, R210, PT ;  /* 0x000000d20400720c */ /* 0x000fe40003f06270 */
[----:B------:R-:W-:-:S02]  /*8800*/  FSEL R137, R166, -INF , !P6 ;  /* 0xff800000a6897808 */ /* 0x000fc40007000000 */
[----:B------:R-:W-:Y:S02]  /*8810*/  ISETP.GT.AND P6, PT, R203, R196, PT ;  /* 0x000000c4cb00720c */ /* 0x000fe40003fc4270 */
[----:B------:R-:W-:Y:S02]  /*8820*/  ISETP.LT.OR P1, PT, R5, R209, P1 ;  /* 0x000000d10500720c */ /* 0x000fe40000f21670 */
[----:B------:R-:W-:Y:S02]  /*8830*/  ISETP.LT.OR P0, PT, R4, R211, P0 ;  /* 0x000000d30400720c */ /* 0x000fe40000701670 */
[----:B------:R-:W-:Y:S02]  /*8840*/  IADD3 R2, R2, 0x39, RZ ;  /* 0x0000003902027810 */ /* 0x000fe40007ffe0ff */
[----:B------:R-:W-:Y:S02]  /*8850*/  FSEL R139, R223, -INF , !P1 ;  /* 0xff800000df8b7808 */ /* 0x000fe40004800000 */
[----:B------:R-:W-:-:S02]  /*8860*/  FSEL R138, R164, -INF , !P0 ;  /* 0xff800000a48a7808 */ /* 0x000fc40004000000 */
[C---:B------:R-:W-:Y:S02]  /*8870*/  ISETP.GE.AND P1, PT, R2.reuse, R210, PT ;  /* 0x000000d20200720c */ /* 0x040fe40003f26270 */
[C---:B------:R-:W-:Y:S02]  /*8880*/  ISETP.GE.AND P0, PT, R2.reuse, R208, PT ;  /* 0x000000d00200720c */ /* 0x040fe40003f06270 */
[C---:B------:R-:W-:Y:S02]  /*8890*/  ISETP.LT.OR P1, PT, R2.reuse, R211, P1 ;  /* 0x000000d30200720c */ /* 0x040fe40000f21670 */
[----:B------:R-:W-:Y:S02]  /*88a0*/  ISETP.LT.OR P0, PT, R2, R209, P0 ;  /* 0x000000d10200720c */ /* 0x000fe40000701670 */
[----:B------:R-:W-:Y:S02]  /*88b0*/  FSEL R136, R165, -INF , !P1 ;  /* 0xff800000a5887808 */ /* 0x000fe40004800000 */
[----:B------:R-:W-:Y:S01]  /*88c0*/  FSEL R149, R167, -INF , !P0 ;  /* 0xff800000a7957808 */ /* 0x000fe20004000000 */
[----:B------:R-:W-:Y:S05]  /*88d0*/  @!P6 BRA `(.L_x_2802) ;  /* 0x00000ae00000e947 */ /* 0x000fea0003800000 */
[----:B------:R-:W-:Y:S05]  /*88e0*/  @!P3 BRA `(.L_x_2803) ;  /* 0x000003a00000b947 */ /* 0x000fea0003800000 */
[----:B------:R-:W1:Y:S01]  /*88f0*/  I2F.RP R2, R0 ;  /* 0x0000000000027306 */ /* 0x000e620000209400 */
[----:B------:R-:W-:-:S05]  /*8900*/  IMAD.SHL.U32 R5, R203, 0x40, RZ ;  /* 0x00000040cb057824 */ /* 0x000fca00078e00ff */
[----:B------:R-:W-:Y:S02]  /*8910*/  IABS R13, R5 ;  /* 0x00000005000d7213 */ /* 0x000fe40000000000 */
[C---:B------:R-:W-:Y:S02]  /*8920*/  IADD3 R6, R5.reuse, -0x40, RZ ;  /* 0xffffffc005067810 */ /* 0x040fe40007ffe0ff */
[----:B------:R-:W-:Y:S01]  /*8930*/  LOP3.LUT R5, R5, c[0x0][0x2d0], RZ, 0x3c, !PT ;  /* 0x0000b40005057a12 */ /* 0x000fe200078e3cff */
[----:B-1----:R-:W1:Y:S02]  /*8940*/  MUFU.RCP R14, R2 ;  /* 0x00000002000e7308 */ /* 0x002e640000001000 */
[----:B-1----:R-:W-:Y:S02]  /*8950*/  IADD3 R14, R14, 0xffffffe, RZ ;  /* 0x0ffffffe0e0e7810 */ /* 0x002fe40007ffe0ff */
[----:B------:R-:W-:-:S04]  /*8960*/  IABS R2, R6 ;  /* 0x0000000600027213 */ /* 0x000fc80000000000 */
[----:B------:R-:W1:Y:S01]  /*8970*/  F2I.FTZ.U32.TRUNC.NTZ R15, R14 ;  /* 0x0000000e000f7305 */ /* 0x000e62000021f000 */
[----:B------:R-:W-:Y:S01]  /*8980*/  LOP3.LUT R6, R6, c[0x0][0x2d0], RZ, 0x3c, !PT ;  /* 0x0000b40006067a12 */ /* 0x000fe200078e3cff */
[----:B-1----:R-:W-:Y:S02]  /*8990*/  IMAD.MOV R7, RZ, RZ, -R15 ;  /* 0x000000ffff077224 */ /* 0x002fe400078e0a0f */
[----:B------:R-:W-:Y:S02]  /*89a0*/  IMAD.MOV.U32 R14, RZ, RZ, RZ ;  /* 0x000000ffff0e7224 */ /* 0x000fe400078e00ff */
[----:B------:R-:W-:-:S04]  /*89b0*/  IMAD R4, R7, R0, RZ ;  /* 0x0000000007047224 */ /* 0x000fc800078e02ff */
[----:B------:R-:W-:-:S06]  /*89c0*/  IMAD.HI.U32 R4, R15, R4, R14 ;  /* 0x000000040f047227 */ /* 0x000fcc00078e000e */
[----:B------:R-:W-:-:S04]  /*89d0*/  IMAD.HI.U32 R10, R4, R13, RZ ;  /* 0x0000000d040a7227 */ /* 0x000fc800078e00ff */
[----:B------:R-:W-:Y:S01]  /*89e0*/  IMAD.HI.U32 R4, R4, R2, RZ ;  /* 0x0000000204047227 */ /* 0x000fe200078e00ff */
[----:B------:R-:W-:-:S05]  /*89f0*/  IADD3 R7, -R10, RZ, RZ ;  /* 0x000000ff0a077210 */ /* 0x000fca0007ffe1ff */
[----:B------:R-:W-:Y:S02]  /*8a00*/  IMAD R7, R0, R7, R13 ;  /* 0x0000000700077224 */ /* 0x000fe400078e020d */
[----:B------:R-:W-:-:S03]  /*8a10*/  IMAD.MOV R13, RZ, RZ, -R4 ;  /* 0x000000ffff0d7224 */ /* 0x000fc600078e0a04 */
[C---:B------:R-:W-:Y:S01]  /*8a20*/  ISETP.GT.U32.AND P1, PT, R0.reuse, R7, PT ;  /* 0x000000070000720c */ /* 0x040fe20003f24070 */
[----:B------:R-:W-:-:S05]  /*8a30*/  IMAD R13, R0, R13, R2 ;  /* 0x0000000d000d7224 */ /* 0x000fca00078e0202 */
[----:B------:R-:W-:-:S07]  /*8a40*/  ISETP.GT.U32.AND P0, PT, R0, R13, PT ;  /* 0x0000000d0000720c */ /* 0x000fce0003f04070 */
[----:B------:R-:W-:Y:S01]  /*8a50*/  @!P1 IMAD.IADD R7, R7, 0x1, -R0 ;  /* 0x0000000107079824 */ /* 0x000fe200078e0a00 */
[----:B------:R-:W-:-:S04]  /*8a60*/  @!P1 IADD3 R10, R10, 0x1, RZ ;  /* 0x000000010a0a9810 */ /* 0x000fc80007ffe0ff */
[-C--:B------:R-:W-:Y:S02]  /*8a70*/  ISETP.GE.U32.AND P1, PT, R7, R0.reuse, PT ;  /* 0x000000000700720c */ /* 0x080fe40003f26070 */
[----:B------:R-:W-:Y:S02]  /*8a80*/  @!P0 IADD3 R13, R13, -R0, RZ ;  /* 0x800000000d0d8210 */ /* 0x000fe40007ffe0ff */
[----:B------:R-:W-:Y:S02]  /*8a90*/  @!P0 IADD3 R4, R4, 0x1, RZ ;  /* 0x0000000104048810 */ /* 0x000fe40007ffe0ff */
[----:B------:R-:W-:-:S07]  /*8aa0*/  ISETP.GE.AND P0, PT, R5, RZ, PT ;  /* 0x000000ff0500720c */ /* 0x000fce0003f06270 */
[----:B------:R-:W-:Y:S02]  /*8ab0*/  @P1 IADD3 R10, R10, 0x1, RZ ;  /* 0x000000010a0a1810 */ /* 0x000fe40007ffe0ff */
[----:B------:R-:W-:Y:S02]  /*8ac0*/  ISETP.GE.U32.AND P1, PT, R13, R0, PT ;  /* 0x000000000d00720c */ /* 0x000fe40003f26070 */
[----:B------:R-:W-:Y:S02]  /*8ad0*/  LOP3.LUT R0, RZ, c[0x0][0x2d0], RZ, 0x33, !PT ;  /* 0x0000b400ff007a12 */ /* 0x000fe400078e33ff */
[----:B------:R-:W-:Y:S01]  /*8ae0*/  @!P0 IMAD.MOV R10, RZ, RZ, -R10 ;  /* 0x000000ffff0a8224 */ /* 0x000fe200078e0a0a */
[----:B------:R-:W-:-:S04]  /*8af0*/  ISETP.NE.AND P0, PT, RZ, c[0x0][0x2d0], PT ;  /* 0x0000b400ff007a0c */ /* 0x000fc80003f05270 */
[----:B------:R-:W-:-:S04]  /*8b00*/  SEL R5, R0, R10, !P0 ;  /* 0x0000000a00057207 */ /* 0x000fc80004000000 */
[----:B------:R-:W-:Y:S01]  /*8b10*/  @P1 IADD3 R4, R4, 0x1, RZ ;  /* 0x0000000104041810 */ /* 0x000fe20007ffe0ff */
[----:B------:R-:W-:Y:S01]  /*8b20*/  IMAD.WIDE R14, R5, 0x4, R206 ;  /* 0x00000004050e7825 */ /* 0x000fe200078e02ce */
[----:B------:R-:W-:-:S04]  /*8b30*/  ISETP.GE.AND P1, PT, R6, RZ, PT ;  /* 0x000000ff0600720c */ /* 0x000fc80003f26270 */
[----:B------:R-:W2:Y:S09]  /*8b40*/  LDG.E R7, [R14.64] ;  /* 0x000000040e077981 */ /* 0x000eb2000c1e1900 */
[----:B------:R-:W-:-:S05]  /*8b50*/  @!P1 IMAD.MOV R4, RZ, RZ, -R4 ;  /* 0x000000ffff049224 */ /* 0x000fca00078e0a04 */
[----:B------:R-:W-:-:S05]  /*8b60*/  SEL R0, R0, R4, !P0 ;  /* 0x0000000400007207 */ /* 0x000fca0004000000 */
[----:B------:R-:W-:-:S05]  /*8b70*/  IMAD.WIDE R12, R0, 0x4, R206 ;  /* 0x00000004000c7825 */ /* 0x000fca00078e02ce */
[----:B------:R-:W2:Y:S01]  /*8b80*/  LDG.E R4, [R12.64] ;  /* 0x000000040c047981 */ /* 0x000ea2000c1e1900 */
[----:B------:R-:W-:Y:S01]  /*8b90*/  IADD3 R0, R5, -R0, RZ ;  /* 0x8000000005007210 */ /* 0x000fe20007ffe0ff */
[----:B------:R-:W-:-:S04]  /*8ba0*/  IMAD.MOV.U32 R5, RZ, RZ, 0x40 ;  /* 0x00000040ff057424 */ /* 0x000fc800078e00ff */
[----:B------:R-:W-:-:S05]  /*8bb0*/  IMAD R5, R0, c[0x0][0x2d0], -R5 ;  /* 0x0000b40000057a24 */ /* 0x000fca00078e0a05 */
[----:B------:R-:W-:-:S05]  /*8bc0*/  SHF.R.S32.HI R0, RZ, 0x1f, R5 ;  /* 0x0000001fff007819 */ /* 0x000fca0000011405 */
[----:B------:R-:W-:-:S04]  /*8bd0*/  IMAD R0, R0, c[0x0][0x198], RZ ;  /* 0x0000660000007a24 */ /* 0x000fc800078e02ff */
[C---:B------:R-:W-:Y:S02]  /*8be0*/  IMAD R0, R5.reuse, c[0x0][0x19c], R0 ;  /* 0x0000670005007a24 */ /* 0x040fe400078e0200 */
[----:B--2---:R-:W-:Y:S02]  /*8bf0*/  IMAD.IADD R4, R4, 0x1, -R7 ;  /* 0x0000000104047824 */ /* 0x004fe400078e0a07 */
[----:B------:R-:W-:-:S03]  /*8c00*/  IMAD.WIDE.U32 R6, R5, c[0x0][0x198], RZ ;  /* 0x0000660005067a25 */ /* 0x000fc600078e00ff */
[----:B------:R-:W-:Y:S02]  /*8c10*/  SHF.R.S32.HI R2, RZ, 0x1f, R4 ;  /* 0x0000001fff027819 */ /* 0x000fe40000011404 */
[----:B------:R-:W-:-:S03]  /*8c20*/  IADD3 R7, R7, R0, RZ ;  /* 0x0000000007077210 */ /* 0x000fc60007ffe0ff */
[----:B------:R-:W-:Y:S02]  /*8c30*/  IMAD R5, R2, c[0x0][0x180], RZ ;  /* 0x0000600002057a24 */ /* 0x000fe400078e02ff */
[----:B------:R-:W-:-:S04]  /*8c40*/  IMAD.WIDE.U32 R12, R4, c[0x0][0x180], R6 ;  /* 0x00006000040c7a25 */ /* 0x000fc800078e0006 */
[----:B------:R-:W-:-:S04]  /*8c50*/  IMAD R5, R4, c[0x0][0x184], R5 ;  /* 0x0000610004057a24 */ /* 0x000fc800078e0205 */
[----:B------:R-:W-:Y:S01]  /*8c60*/  IMAD.IADD R6, R13, 0x1, R5 ;  /* 0x000000010d067824 */ /* 0x000fe200078e0205 */
[----:B------:R-:W-:Y:S01]  /*8c70*/  MOV R5, R12 ;  /* 0x0000000c00057202 */ /* 0x000fe20000000f00 */
[----:B------:R-:W-:Y:S05]  /*8c80*/  BRA `(.L_x_2804) ;  /* 0x0000003000007947 */ /* 0x000fea0003800000 */
.L_x_2803:
[----:B------:R-:W-:-:S05]  /*8c90*/  IMAD.MOV.U32 R5, RZ, RZ, c[0x0][0x198] ;  /* 0x00006600ff057624 */ /* 0x000fca00078e00ff */
[----:B------:R-:W-:-:S04]  /*8ca0*/  LEA R5, -R5, RZ, 0x6 ;  /* 0x000000ff05057211 */ /* 0x000fc800078e31ff */
[----:B------:R-:W-:Y:S02]  /*8cb0*/  SHF.R.S32.HI R6, RZ, 0x1f, R5 ;  /* 0x0000001fff067819 */ /* 0x000fe40000011405 */
.L_x_2804:
[-C--:B------:R-:W-:Y:S01]  /*8cc0*/  @!P4 IADD3 R7, P0, R133, R5.reuse, RZ ;  /* 0x000000058507c210 */ /* 0x080fe20007f1e0ff */
[----:B------:R1:W-:Y:S01]  /*8cd0*/  @P5 STS.128 [R202+0x6000], RZ ;  /* 0x006000ffca005388 */ /* 0x0003e20000000c00 */
[----:B------:R-:W-:Y:S02]  /*8ce0*/  BSSY B0, `(.L_x_2805) ;  /* 0x000006a000007945 */ /* 0x000fe40003800000 */
[----:B------:R-:W-:Y:S01]  /*8cf0*/  @!P4 LEA R142, P1, R7, c[0x0][0x168], 0x1 ;  /* 0x00005a00078eca11 */ /* 0x000fe200078208ff */
[----:B------:R-:W-:Y:S01]  /*8d00*/  @!P4 IMAD.X R0, R134, 0x1, R6, P0 ;  /* 0x000000018600c824 */ /* 0x000fe200000e0606 */
[----:B------:R-:W-:-:S04]  /*8d10*/  @!P2 IADD3 R13, P0, R133, R5, RZ ;  /* 0x00000005850da210 */ /* 0x000fc80007f1e0ff */
[----:B------:R-:W-:Y:S01]  /*8d20*/  @!P4 LEA.HI.X R143, R7, c[0x0][0x16c], R0, 0x1, P1 ;  /* 0x00005b00078fca11 */ /* 0x000fe200008f0c00 */
[----:B------:R-:W-:Y:S01]  /*8d30*/  @!P2 IMAD.X R2, R134, 0x1, R6, P0 ;  /* 0x000000018602a824 */ /* 0x000fe200000e0606 */
[----:B------:R-:W-:Y:S02]  /*8d40*/  @!P5 IADD3 R7, P1, R198, R5, RZ ;  /* 0x00000005c607d210 */ /* 0x000fe40007f3e0ff */
[----:B------:R-:W-:-:S03]  /*8d50*/  @!P2 LEA R14, P0, R13, c[0x0][0x168], 0x1 ;  /* 0x00005a000d0eaa11 */ /* 0x000fc600078008ff */
[----:B------:R-:W-:Y:S01]  /*8d60*/  @!P5 IMAD.X R0, R197, 0x1, R6, P1 ;  /* 0x00000001c500d824 */ /* 0x000fe200008e0606 */
[----:B------:R-:W-:Y:S02]  /*8d70*/  @!P2 LEA.HI.X R15, R13, c[0x0][0x16c], R2, 0x1, P0 ;  /* 0x00005b000d0faa11 */ /* 0x000fe400000f0c02 */
[----:B------:R-:W-:-:S04]  /*8d80*/  @!P4 IADD3 R13, P1, P0, R133, R5, R198 ;  /* 0x00000005850dc210 */ /* 0x000fc8000783e0c6 */
[----:B------:R-:W-:Y:S02]  /*8d90*/  @!P4 IADD3.X R2, R134, R6, R197, P1, P0 ;  /* 0x000000068602c210 */ /* 0x000fe40000fe04c5 */
[----:B------:R-:W-:Y:S02]  /*8da0*/  @!P5 LEA R140, P1, R7, R214, 0x1 ;  /* 0x000000d6078cd211 */ /* 0x000fe400078208ff */
[----:B------:R-:W-:Y:S02]  /*8db0*/  @!P4 LEA R34, P0, R13, c[0x0][0x168], 0x1 ;  /* 0x00005a000d22ca11 */ /* 0x000fe400078008ff */
[----:B------:R-:W-:Y:S02]  /*8dc0*/  @!P5 LEA.HI.X R141, R7, R215, R0, 0x1, P1 ;  /* 0x000000d7078dd211 */ /* 0x000fe400008f0c00 */
[----:B------:R-:W-:Y:S02]  /*8dd0*/  @!P4 LEA.HI.X R35, R13, c[0x0][0x16c], R2, 0x1, P0 ;  /* 0x00005b000d23ca11 */ /* 0x000fe400000f0c02 */
[----:B------:R-:W-:-:S04]  /*8de0*/  @!P2 IADD3 R7, P1, P0, R133, R5, R198 ;  /* 0x000000058507a210 */ /* 0x000fc8000783e0c6 */
[----:B------:R-:W-:Y:S02]  /*8df0*/  @!P2 IADD3.X R0, R134, R6, R197, P1, P0 ;  /* 0x000000068600a210 */ /* 0x000fe40000fe04c5 */
[----:B------:R-:W-:Y:S02]  /*8e00*/  @!P2 LEA R12, P0, R7, c[0x0][0x168], 0x1 ;  /* 0x00005a00070caa11 */ /* 0x000fe400078008ff */
[----:B------:R-:W-:Y:S02]  /*8e10*/  @!P5 LEA R144, P1, R5, R214, 0x1 ;  /* 0x000000d60590d211 */ /* 0x000fe400078208ff */
[----:B------:R-:W-:Y:S02]  /*8e20*/  @!P2 LEA.HI.X R13, R7, c[0x0][0x16c], R0, 0x1, P0 ;  /* 0x00005b00070daa11 */ /* 0x000fe400000f0c00 */
[----:B------:R-:W-:Y:S02]  /*8e30*/  @!P5 LEA.HI.X R145, R5, R215, R6, 0x1, P1 ;  /* 0x000000d70591d211 */ /* 0x000fe400008f0c06 */
[----:B------:R-:W-:-:S03]  /*8e40*/  IADD3 R4, P1, P0, R198, R5, R198 ;  /* 0x00000005c6047210 */ /* 0x000fc6000783e0c6 */
[----:B------:R-:W-:Y:S01]  /*8e50*/  @!PT LDS RZ, [RZ] ;  /* 0x00000000fffff984 */ /* 0x000fe20000000800 */
[----:B------:R-:W-:Y:S01]  /*8e60*/  @!PT LDS RZ, [RZ] ;  /* 0x00000000fffff984 */ /* 0x000fe20000000800 */
[----:B------:R-:W-:Y:S01]  /*8e70*/  @!PT LDS RZ, [RZ] ;  /* 0x00000000fffff984 */ /* 0x000fe20000000800 */
[----:B------:R2:W-:Y:S01]  /*8e80*/  @!P5 LDGSTS.E.BYPASS.LTC128B.128 [R202+0x6000], [R144.64] ;  /* 0x0600000090cadfae */ /* 0x0005e2000b901d44 */
[----:B------:R-:W-:Y:S02]  /*8e90*/  IADD3.X R2, R197, R6, R197, P1, P0 ;  /* 0x00000006c5027210 */ /* 0x000fe40000fe04c5 */
[----:B------:R-:W-:Y:S01]  /*8ea0*/  @!P4 IADD3 R10, P0, R133, R4, RZ ;  /* 0x00000004850ac210 */ /* 0x000fe20007f1e0ff */
[----:B------:R1:W-:Y:S01]  /*8eb0*/  @P4 STS.128 [R202+0x8000], RZ ;  /* 0x008000ffca004388 */ /* 0x0003e20000000c00 */
[----:B------:R-:W-:-:S03]  /*8ec0*/  @!P5 LEA R30, P1, R4, R214, 0x1 ;  /* 0x000000d6041ed211 */ /* 0x000fc600078208ff */
[--C-:B------:R-:W-:Y:S01]  /*8ed0*/  @!P4 IMAD.X R7, R134, 0x1, R2.reuse, P0 ;  /* 0x000000018607c824 */ /* 0x100fe200000e0602 */
[--C-:B------:R-:W-:Y:S01]  /*8ee0*/  @!P5 LEA.HI.X R31, R4, R215, R2.reuse, 0x1, P1 ;  /* 0x000000d7041fd211 */ /* 0x100fe200008f0c02 */
[----:B------:R-:W-:Y:S01]  /*8ef0*/  @!PT LDS RZ, [RZ] ;  /* 0x00000000fffff984 */ /* 0x000fe20000000800 */
[----:B------:R-:W-:Y:S01]  /*8f00*/  @!PT LDS RZ, [RZ] ;  /* 0x00000000fffff984 */ /* 0x000fe20000000800 */
[----:B------:R-:W-:Y:S01]  /*8f10*/  @!PT LDS RZ, [RZ] ;  /* 0x00000000fffff984 */ /* 0x000fe20000000800 */
[----:B------:R1:W-:Y:S01]  /*8f20*/  @!P4 LDGSTS.E.BYPASS.LTC128B.128 [R202+0x8000], [R142.64+0x80] ;  /* 0x080000808ecacfae */ /* 0x0003e2000b901d44 */
[C---:B------:R-:W-:Y:S02]  /*8f30*/  @!P4 LEA R28, P1, R10.reuse, c[0x0][0x168], 0x1 ;  /* 0x00005a000a1cca11 */ /* 0x040fe400078208ff */
[-C--:B------:R-:W-:Y:S01]  /*8f40*/  @!P2 IADD3 R0, P0, R133, R4.reuse, RZ ;  /* 0x000000048500a210 */ /* 0x080fe20007f1e0ff */
[----:B------:R1:W-:Y:S01]  /*8f50*/  @P2 STS.128 [R202+0xa000], RZ ;  /* 0x00a000ffca002388 */ /* 0x0003e20000000c00 */
[----:B------:R-:W-:Y:S02]  /*8f60*/  @!P4 LEA.HI.X R29, R10, c[0x0][0x16c], R7, 0x1, P1 ;  /* 0x00005b000a1dca11 */ /* 0x000fe400008f0c07 */
[----:B------:R-:W-:Y:S01]  /*8f70*/  IADD3 R4, P1, R198, R4, RZ ;  /* 0x00000004c6047210 */ /* 0x000fe20007f3e0ff */
[--C-:B------:R-:W-:Y:S01]  /*8f80*/  @!P2 IMAD.X R7, R134, 0x1, R2.reuse, P0 ;  /* 0x000000018607a824 */ /* 0x100fe200000e0602 */
[C---:B------:R-:W-:Y:S01]  /*8f90*/  @!P2 LEA R146, P0, R0.reuse, c[0x0][0x168], 0x1 ;  /* 0x00005a000092aa11 */ /* 0x040fe200078008ff */
[----:B------:R-:W-:Y:S01]  /*8fa0*/  @!PT LDS RZ, [RZ] ;  /* 0x00000000fffff984 */ /* 0x000fe20000000800 */
[----:B------:R-:W-:Y:S01]  /*8fb0*/  @!PT LDS RZ, [RZ] ;  /* 0x00000000fffff984 */ /* 0x000fe20000000800 */
[----:B------:R-:W-:Y:S01]  /*8fc0*/  @!PT LDS RZ, [RZ] ;  /* 0x00000000fffff984 */ /* 0x000fe20000000800 */
[----:B------:R1:W-:Y:S03]  /*8fd0*/  @!P2 LDGSTS.E.BYPASS.LTC128B.128 [R202+0xa000], [R14.64+0x100] ;  /* 0x0a0001000ecaafae */ /* 0x0003e6000b901d44 */
[----:B------:R-:W-:Y:S01]  /*8fe0*/  @!P2 LEA.HI.X R147, R0, c[0x0][0x16c], R7, 0x1, P0 ;  /* 0x00005b000093aa11 */ /* 0x000fe200000f0c07 */
[----:B------:R-:W-:Y:S01]  /*8ff0*/  IMAD.X R7, R197, 0x1, R2, P1 ;  /* 0x00000001c5077824 */ /* 0x000fe200008e0602 */
[----:B------:R-:W-:Y:S01]  /*9000*/  @!P4 IADD3 R33, P0, R133, R4, RZ ;  /* 0x000000048521c210 */ /* 0x000fe20007f1e0ff */
[----:B------:R1:W-:Y:S04]  /*9010*/  @P5 STS.128 [R202+0x6800], RZ ;  /* 0x006800ffca005388 */ /* 0x0003e80000000c00 */
[----:B------:R-:W-:Y:S01]  /*9020*/  @!P4 IMAD.X R0, R134, 0x1, R7, P0 ;  /* 0x000000018600c824 */ /* 0x000fe200000e0607 */
[C---:B------:R-:W-:Y:S01]  /*9030*/  @!P4 LEA R156, P0, R33.reuse, c[0x0][0x168], 0x1 ;  /* 0x00005a00219cca11 */ /* 0x040fe200078008ff */
[----:B------:R-:W-:Y:S01]  /*9040*/  @!PT LDS RZ, [RZ] ;  /* 0x00000000fffff984 */ /* 0x000fe20000000800 */
[----:B------:R-:W-:Y:S01]  /*9050*/  @!PT LDS RZ, [RZ] ;  /* 0x00000000fffff984 */ /* 0x000fe20000000800 */
[----:B------:R-:W-:Y:S01]  /*9060*/  @!PT LDS RZ, [RZ] ;  /* 0x00000000fffff984 */ /* 0x000fe20000000800 */
[----:B------:R1:W-:Y:S03]  /*9070*/  @!P5 LDGSTS.E.BYPASS.LTC128B.128 [R202+0x6800], [R140.64] ;  /* 0x068000008ccadfae */ /* 0x0003e6000b901d44 */
[----:B------:R-:W-:Y:S01]  /*9080*/  @!P4 LEA.HI.X R157, R33, c[0x0][0x16c], R0, 0x1, P0 ;  /* 0x00005b00219dca11 */ /* 0x000fe200000f0c00 */
[----:B------:R1:W-:Y:S01]  /*9090*/  @P4 STS.128 [R202+0x8800], RZ ;  /* 0x008800ffca004388 */ /* 0x0003e20000000c00 */
[----:B--2---:R-:W-:-:S03]  /*90a0*/  @!P5 LEA R144, P0, R4, R214, 0x1 ;  /* 0x000000d60490d211 */ /* 0x004fc600078008ff */
[----:B------:R-:W-:Y:S01]  /*90b0*/  @!PT LDS RZ, [RZ] ;  /* 0x00000000fffff984 */ /* 0x000fe20000000800 */
[----:B------:R-:W-:Y:S01]  /*90c0*/  @!PT LDS RZ, [RZ] ;  /* 0x00000000fffff984 */ /* 0x000fe20000000800 */
[----:B------:R-:W-:Y:S01]  /*90d0*/  @!PT LDS RZ, [RZ] ;  /* 0x00000000fffff984 */ /* 0x000fe20000000800 */
[----:B------:R1:W-:Y:S01]  /*90e0*/  @!P4 LDGSTS.E.BYPASS.LTC128B.128 [R202+0x8800], [R34.64+0x80] ;  /* 0x0880008022cacfae */ /* 0x0003e2000b901d44 */
[----:B------:R-:W-:-:S03]  /*90f0*/  @!P5 LEA.HI.X R145, R4, R215, R7, 0x1, P0 ;  /* 0x000000d70491d211 */ /* 0x000fc600000f0c07 */
        /* <DEDUP_REMOVED lines=40> */
.L_x_2806:
[----:B------:R-:W-:Y:S05]  /*9380*/  BSYNC B0 ;  /* 0x0000000000007941 */ /* 0x000fea0003800000 */
.L_x_2805:
[----:B------:R-:W0:Y:S01]  /*9390*/  LDGDEPBAR ;  /* 0x00000000000079af */ /* 0x000e220000000000 */
[----:B------:R-:W-:-:S04]  /*93a0*/  LEA R214, P0, R5, R214, 0x1 ;  /* 0x000000d605d67211 */ /* 0x000fc800078008ff */
[----:B------:R-:W-:Y:S02]  /*93b0*/  LEA.HI.X R215, R5, R215, R6, 0x1, P0 ;  /* 0x000000d705d77211 */ /* 0x000fe400000f0c06 */
.L_x_2802:
[----:B------:R-:W-:Y:S01]  /*93c0*/  FMNMX.FTZ R5, R132, R8, !PT ;  /* 0x0000000884057209 */ /* 0x000fe20007810000 */
[----:B-1----:R-:W-:Y:S01]  /*93d0*/  LDSM.16.MT88.4 R12, [R186+0xc000] ;  /* 0x00c00000ba0c783b */ /* 0x002fe20000004200 */
[----:B------:R-:W-:Y:S02]  /*93e0*/  FMNMX.FTZ R0, R3, R9, !PT ;  /* 0x0000000903007209 */ /* 0x000fe40007810000 */
[----:B------:R-:W-:Y:S01]  /*93f0*/  FMNMX.FTZ R5, R16, R5, !PT ;  /* 0x0000000510057209 */ /* 0x000fe20007810000 */
[----:B------:R-:W-:Y:S01]  /*9400*/  LDSM.16.MT88.4 R28, [R184+0xc800] ;  /* 0x00c80000b81c783b */ /* 0x000fe20000004200 */
        /* <DEDUP_REMOVED lines=40> */
[C---:B------:R-:W-:Y:S01]  /*9690*/  FMUL.FTZ R150, R145.reuse, c[0x0][0x23c] ;  /* 0x00008f0091967a20 */ /* 0x040fe20000410000 */
[----:B------:R-:W-:Y:S02]  /*96a0*/  FSEL R5, R146, RZ, P1 ;  /* 0x000000ff92057208 */ /* 0x000fe40000800000 */
[----:B------:R-:W-:Y:S02]  /*96b0*/  FSEL R6, R145, RZ, P0 ;  /* 0x000000ff91067208 */ /* 0x000fe40000000000 */
[----:B------:R-:W-:Y:S01]  /*96c0*/  FSEL R153, R153, RZ, P1 ;  /* 0x000000ff99997208 */ /* 0x000fe20000800000 */
[----:B------:R-:W-:Y:S01]  /*96d0*/  FADD.FTZ R4, R132, -R5 ;  /* 0x8000000584047221 */ /* 0x000fe20000010000 */
[----:B------:R-:W-:Y:S01]  /*96e0*/  FSEL R150, R150, RZ, P0 ;  /* 0x000000ff96967208 */ /* 0x000fe20000000000 */
[----:B------:R-:W-:Y:S01]  /*96f0*/  FADD.FTZ R6, R3, -R6 ;  /* 0x8000000603067221 */ /* 0x000fe20000010000 */
[----:B------:R-:W-:Y:S01]  /*9700*/  LDSM.16.MT88.4 R132, [R186+0xc800] ;  /* 0x00c80000ba84783b */ /* 0x000fe20000004200 */
[----:B------:R-:W-:-:S02]  /*9710*/  FFMA.FTZ R144, R8, c[0x0][0x23c], -R153 ;  /* 0x00008f0008907a23 */ /* 0x000fc40000010899 */
[--C-:B------:R-:W-:Y:S02]  /*9720*/  FFMA.FTZ R143, R16, c[0x0][0x23c], -R153.reuse ;  /* 0x00008f00108f7a23 */ /* 0x100fe40000010899 */
[--C-:B------:R-:W-:Y:S02]  /*9730*/  FFMA.FTZ R142, R32, c[0x0][0x23c], -R153.reuse ;  /* 0x00008f00208e7a23 */ /* 0x100fe40000010899 */
[----:B------:R-:W-:Y:S01]  /*9740*/  FFMA.FTZ R141, R18, c[0x0][0x23c], -R153 ;  /* 0x00008f00128d7a23 */ /* 0x000fe20000010899 */
[----:B------:R-:W-:Y:S01]  /*9750*/  MUFU.EX2 R144, R144 ;  /* 0x0000009000907308 */ /* 0x000fe20000000800 */
[--C-:B------:R-:W-:Y:S01]  /*9760*/  FFMA.FTZ R140, R9, c[0x0][0x23c], -R150.reuse ;  /* 0x00008f00098c7a23 */ /* 0x100fe20000010896 */
[----:B------:R-:W-:Y:S01]  /*9770*/  LDSM.16.MT88.4 R32, [R185+0xc800] ;  /* 0x00c80000b920783b */ /* 0x000fe20000004200 */
[--C-:B------:R-:W-:Y:S02]  /*9780*/  FFMA.FTZ R2, R17, c[0x0][0x23c], -R150.reuse ;  /* 0x00008f0011027a23 */ /* 0x100fe40000010896 */
[----:B------:R-:W-:-:S02]  /*9790*/  FFMA.FTZ R0, R19, c[0x0][0x23c], -R150 ;  /* 0x00008f0013007a23 */ /* 0x000fc40000010896 */
[----:B------:R-:W-:Y:S01]  /*97a0*/  FFMA.FTZ R147, R11, c[0x0][0x23c], -R150 ;  /* 0x00008f000b937a23 */ /* 0x000fe20000010896 */
[----:B------:R-:W1:Y:S01]  /*97b0*/  MUFU.EX2 R143, R143 ;  /* 0x0000008f008f7308 */ /* 0x000e620000000800 */
[----:B------:R-:W-:Y:S01]  /*97c0*/  FMUL.FTZ R148, R4, c[0x0][0x23c] ;  /* 0x00008f0004947a20 */ /* 0x000fe20000410000 */
[----:B------:R-:W2:Y:S01]  /*97d0*/  LDSM.16.MT88.4 R16, [R188+0xc000] ;  /* 0x00c00000bc10783b */ /* 0x000ea20000004200 */
[----:B------:R-:W-:Y:S02]  /*97e0*/  FMUL.FTZ R3, R6, c[0x0][0x23c] ;  /* 0x00008f0006037a20 */ /* 0x000fe40000410000 */
[--C-:B------:R-:W-:Y:S01]  /*97f0*/  FFMA.FTZ R155, R26, c[0x0][0x23c], -R153.reuse ;  /* 0x00008f001a9b7a23 */ /* 0x100fe20000010899 */
[----:B------:R-:W3:Y:S01]  /*9800*/  LDSM.16.MT88.4 R8, [R185+0xc000] ;  /* 0x00c00000b908783b */ /* 0x000ee20000004200 */
[--C-:B------:R-:W-:Y:S01]  /*9810*/  FFMA.FTZ R156, R24, c[0x0][0x23c], -R153.reuse ;  /* 0x00008f00189c7a23 */ /* 0x100fe20000010899 */
[----:B------:R-:W-:Y:S01]  /*9820*/  MUFU.EX2 R142, R142 ;  /* 0x0000008e008e7308 */ /* 0x000fe20000000800 */
[----:B------:R-:W-:-:S02]  /*9830*/  FFMA.FTZ R157, R22, c[0x0][0x23c], -R153 ;  /* 0x00008f00169d7a23 */ /* 0x000fc40000010899 */
[--C-:B------:R-:W-:Y:S02]  /*9840*/  FFMA.FTZ R158, R20, c[0x0][0x23c], -R153.reuse ;  /* 0x00008f00149e7a23 */ /* 0x100fe40000010899 */
[--C-:B------:R-:W-:Y:S02]  /*9850*/  FFMA.FTZ R159, R25, c[0x0][0x23c], -R150.reuse ;  /* 0x00008f00199f7a23 */ /* 0x100fe40000010896 */
[--C-:B------:R-:W-:Y:S01]  /*9860*/  FFMA.FTZ R162, R27, c[0x0][0x23c], -R150.reuse ;  /* 0x00008f001ba27a23 */ /* 0x100fe20000010896 */
[----:B------:R-:W4:Y:S01]  /*9870*/  MUFU.EX2 R141, R141 ;  /* 0x0000008d008d7308 */ /* 0x000f220000000800 */
[----:B-1----:R-:W-:Y:S01]  /*9880*/  F2FP.BF16.PACK_AB R4, R143, R144 ;  /* 0x000000908f04723e */ /* 0x002fe200000010ff */
[--C-:B------:R-:W-:Y:S01]  /*9890*/  FFMA.FTZ R160, R23, c[0x0][0x23c], -R150.reuse ;  /* 0x00008f0017a07a23 */ /* 0x100fe20000010896 */
[----:B------:R-:W-:Y:S01]  /*98a0*/  LDSM.16.MT88.4 R24, [R188+0xe800] ;  /* 0x00e80000bc18783b */ /* 0x000fe20000004200 */
[----:B------:R-:W-:Y:S02]  /*98b0*/  FFMA.FTZ R161, R21, c[0x0][0x23c], -R150 ;  /* 0x00008f0015a17a23 */ /* 0x000fe40000010896 */
[--C-:B------:R-:W-:Y:S01]  /*98c0*/  FFMA.FTZ R165, R170, c[0x0][0x23c], -R153.reuse ;  /* 0x00008f00aaa57a23 */ /* 0x100fe20000010899 */
[----:B------:R-:W-:Y:S01]  /*98d0*/  LDSM.16.MT88.4 R20, [R186+0xe800] ;  /* 0x00e80000ba14783b */ /* 0x000fe20000004200 */
[----:B------:R-:W-:Y:S01]  /*98e0*/  MUFU.EX2 R140, R140 ;  /* 0x0000008c008c7308 */ /* 0x000fe20000000800 */
[----:B------:R-:W-:-:S02]  /*98f0*/  FFMA.FTZ R166, R168, c[0x0][0x23c], -R153 ;  /* 0x00008f00a8a67a23 */ /* 0x000fc40000010899 */
[--C-:B------:R-:W-:Y:S02]  /*9900*/  FFMA.FTZ R164, R216, c[0x0][0x23c], -R153.reuse ;  /* 0x00008f00d8a47a23 */ /* 0x100fe40000010899 */
[----:B------:R-:W-:Y:S02]  /*9910*/  FFMA.FTZ R167, R218, c[0x0][0x23c], -R153 ;  /* 0x00008f00daa77a23 */ /* 0x000fe40000010899 */
[--C-:B------:R-:W-:Y:S01]  /*9920*/  FFMA.FTZ R168, R225, c[0x0][0x23c], -R150.reuse ;  /* 0x00008f00e1a87a23 */ /* 0x100fe20000010896 */
[----:B------:R-:W1:Y:S01]  /*9930*/  MUFU.EX2 R2, R2 ;  /* 0x0000000200027308 */ /* 0x000e620000000800 */
[----:B----4-:R-:W-:Y:S01]  /*9940*/  F2FP.BF16.PACK_AB R6, R141, R142 ;  /* 0x0000008e8d06723e */ /* 0x010fe200000010ff */
[--C-:B------:R-:W-:Y:S02]  /*9950*/  FFMA.FTZ R171, R171, c[0x0][0x23c], -R150.reuse ;  /* 0x00008f00abab7a23 */ /* 0x100fe40000010896 */
[--C-:B------:R-:W-:Y:S02]  /*9960*/  FFMA.FTZ R163, R163, c[0x0][0x23c], -R150.reuse ;  /* 0x00008f00a3a37a23 */ /* 0x100fe40000010896 */
[----:B------:R-:W-:-:S02]  /*9970*/  FFMA.FTZ R170, R169, c[0x0][0x23c], -R150 ;  /* 0x00008f00a9aa7a23 */ /* 0x000fc40000010896 */
[----:B------:R-:W-:Y:S01]  /*9980*/  MUFU.EX2 R0, R0 ;  /* 0x0000000000007308 */ /* 0x000fe20000000800 */
[--C-:B------:R-:W-:Y:S02]  /*9990*/  FFMA.FTZ R169, R152, c[0x0][0x23c], -R153.reuse ;  /* 0x00008f0098a97a23 */ /* 0x100fe40000010899 */
[--C-:B------:R-:W-:Y:S02]  /*99a0*/  FFMA.FTZ R154, R154, c[0x0][0x23c], -R153.reuse ;  /* 0x00008f009a9a7a23 */ /* 0x100fe40000010899 */
[----:B------:R-:W-:Y:S02]  /*99b0*/  FFMA.FTZ R152, R138, c[0x0][0x23c], -R153 ;  /* 0x00008f008a987a23 */ /* 0x000fe40000010899 */
[--C-:B------:R-:W-:Y:S01]  /*99c0*/  FFMA.FTZ R151, R151, c[0x0][0x23c], -R150.reuse ;  /* 0x00008f0097977a23 */ /* 0x100fe20000010896 */
[----:B------:R-:W4:Y:S01]  /*99d0*/  MUFU.EX2 R147, R147 ;  /* 0x0000009300937308 */ /* 0x000f220000000800 */
[----:B-1----:R-:W-:Y:S01]  /*99e0*/  F2FP.BF16.PACK_AB R5, R2, R140 ;  /* 0x0000008c0205723e */ /* 0x002fe200000010ff */
[----:B------:R-:W-:-:S02]  /*99f0*/  FFMA.FTZ R212, R139, c[0x0][0x23c], -R150 ;  /* 0x00008f008bd47a23 */ /* 0x000fc40000010896 */
[--C-:B------:R-:W-:Y:S02]  /*9a00*/  FFMA.FTZ R213, R137, c[0x0][0x23c], -R150.reuse ;  /* 0x00008f0089d57a23 */ /* 0x100fe40000010896 */
[----:B------:R-:W-:Y:S02]  /*9a10*/  FFMA.FTZ R153, R136, c[0x0][0x23c], -R153 ;  /* 0x00008f0088997a23 */ /* 0x000fe40000010899 */
[----:B------:R-:W1:Y:S01]  /*9a20*/  MUFU.EX2 R148, R148 ;  /* 0x0000009400947308 */ /* 0x000e620000000800 */
[----:B------:R-:W-:Y:S01]  /*9a30*/  FFMA.FTZ R150, R149, c[0x0][0x23c], -R150 ;  /* 0x00008f0095967a23 */ /* 0x000fe20000010896 */
[----:B------:R-:W-:Y:S06]  /*9a40*/  LDSM.16.MT88.4 R136, [R186+0xd800] ;  /* 0x00d80000ba88783b */ /* 0x000fec0000004200 */
[----:B------:R-:W5:Y:S01]  /*9a50*/  MUFU.EX2 R3, R3 ;  /* 0x0000000300037308 */ /* 0x000f620000000800 */
[----:B----4-:R-:W-:Y:S01]  /*9a60*/  F2FP.BF16.PACK_AB R7, R147, R0 ;  /* 0x000000009307723e */ /* 0x010fe200000010ff */
[----:B-1----:R-:W-:-:S06]  /*9a70*/  FMUL.FTZ R120, R120, R148 ;  /* 0x0000009478787220 */ /* 0x002fcc0000410000 */
[----:B------:R-:W-:Y:S01]  /*9a80*/  MUFU.EX2 R155, R155 ;  /* 0x0000009b009b7308 */ /* 0x000fe20000000800 */
[-C--:B------:R-:W-:Y:S02]  /*9a90*/  FMUL.FTZ R121, R121, R148.reuse ;  /* 0x0000009479797220 */ /* 0x080fe40000410000 */
[-C--:B------:R-:W-:Y:S02]  /*9aa0*/  FMUL.FTZ R116, R116, R148.reuse ;  /* 0x0000009474747220 */ /* 0x080fe40000410000 */
[----:B------:R-:W-:Y:S02]  /*9ab0*/  FMUL.FTZ R117, R117, R148 ;  /* 0x0000009475757220 */ /* 0x000fe40000410000 */
[-C--:B-----5:R-:W-:Y:S01]  /*9ac0*/  FMUL.FTZ R122, R122, R3.reuse ;  /* 0x000000037a7a7220 */ /* 0x0a0fe20000410000 */
[----:B------:R-:W1:Y:S01]  /*9ad0*/  MUFU.EX2 R156, R156 ;  /* 0x0000009c009c7308 */ /* 0x000e620000000800 */
[-C--:B------:R-:W-:Y:S02]  /*9ae0*/  FMUL.FTZ R123, R123, R3.reuse ;  /* 0x000000037b7b7220 */ /* 0x080fe40000410000 */
        /* <DEDUP_REMOVED lines=10> */
[----:B------:R-:W4:Y:S01]  /*9b90*/  LDSM.16.MT88.4 R12, [R188+0xe000] ;  /* 0x00e00000bc0c783b */ /* 0x000f220000004200 */
[----:B------:R-:W-:Y:S01]  /*9ba0*/  FMUL.FTZ R125, R125, R148 ;  /* 0x000000947d7d7220 */ /* 0x000fe20000410000 */
[----:B------:R-:W-:Y:S01]  /*9bb0*/  MUFU.EX2 R158, R158 ;  /* 0x0000009e009e7308 */ /* 0x000fe20000000800 */
[----:B------:R-:W-:-:S02]  /*9bc0*/  FMUL.FTZ R126, R126, R3 ;  /* 0x000000037e7e7220 */ /* 0x000fc40000410000 */
[-C--:B------:R-:W-:Y:S02]  /*9bd0*/  FMUL.FTZ R127, R127, R3.reuse ;  /* 0x000000037f7f7220 */ /* 0x080fe40000410000 */
[-C--:B------:R-:W-:Y:S01]  /*9be0*/  FMUL.FTZ R112, R112, R148.reuse ;  /* 0x0000009470707220 */ /* 0x080fe20000410000 */
[C---:B--2---:R-:W-:Y:S01]  /*9bf0*/  HMMA.16816.F32.BF16 R128, R4.reuse, R16, R128 ;  /* 0x000000100480723c */ /* 0x044fe20000041880 */
[-C--:B------:R-:W-:Y:S01]  /*9c00*/  FMUL.FTZ R113, R113, R148.reuse ;  /* 0x0000009471717220 */ /* 0x080fe20000410000 */
[----:B------:R-:W-:Y:S01]  /*9c10*/  MUFU.EX2 R159, R159 ;  /* 0x0000009f009f7308 */ /* 0x000fe20000000800 */
[-C--:B------:R-:W-:Y:S02]  /*9c20*/  FMUL.FTZ R114, R114, R3.reuse ;  /* 0x0000000372727220 */ /* 0x080fe40000410000 */
[-C--:B------:R-:W-:Y:S02]  /*9c30*/  FMUL.FTZ R115, R115, R3.reuse ;  /* 0x0000000373737220 */ /* 0x080fe40000410000 */
[-C--:B------:R-:W-:Y:S01]  /*9c40*/  FMUL.FTZ R108, R108, R148.reuse ;  /* 0x000000946c6c7220 */ /* 0x080fe20000410000 */
[----:B------:R-:W-:Y:S01]  /*9c50*/  HMMA.16816.F32.BF16 R124, R4, R18, R124 ;  /* 0x00000012047c723c */ /* 0x000fe2000004187c */
[----:B------:R-:W-:Y:S01]  /*9c60*/  FMUL.FTZ R109, R109, R148 ;  /* 0x000000946d6d7220 */ /* 0x000fe20000410000 */
[----:B------:R-:W2:Y:S01]  /*9c70*/  LDSM.16.MT88.4 R16, [R184+0xc000] ;  /* 0x00c00000b810783b */ /* 0x000ea20000004200 */
        /* <DEDUP_REMOVED lines=14> */
[----:B------:R-:W1:Y:S01]  /*9d60*/  MUFU.EX2 R161, R161 ;  /* 0x000000a100a17308 */ /* 0x000e620000000800 */
[-C--:B------:R-:W-:Y:S02]  /*9d70*/  FMUL.FTZ R43, R43, R3.reuse ;  /* 0x000000032b2b7220 */ /* 0x080fe40000410000 */
[C---:B----4-:R-:W-:Y:S01]  /*9d80*/  HMMA.16816.F32.BF16 R36, R4.reuse, R12, R36 ;  /* 0x0000000c0424723c */ /* 0x050fe20000041824 */
[-C--:B------:R-:W-:Y:S02]  /*9d90*/  FMUL.FTZ R104, R104, R148.reuse ;  /* 0x0000009468687220 */ /* 0x080fe40000410000 */
[-C--:B------:R-:W-:Y:S02]  /*9da0*/  FMUL.FTZ R105, R105, R148.reuse ;  /* 0x0000009469697220 */ /* 0x080fe40000410000 */
[-C--:B------:R-:W-:Y:S01]  /*9db0*/  FMUL.FTZ R106, R106, R3.reuse ;  /* 0x000000036a6a7220 */ /* 0x080fe20000410000 */
[----:B------:R-:W4:Y:S01]  /*9dc0*/  MUFU.EX2 R164, R164 ;  /* 0x000000a400a47308 */ /* 0x000f220000000800 */
        /* <DEDUP_REMOVED lines=29> */
[----:B------:R-:W3:Y:S01]  /*9fa0*/  LDSM.16.MT88.4 R8, [R188+0x10000] ;  /* 0x01000000bc08783b */ /* 0x000ee20000004200 */
        /* <DEDUP_REMOVED lines=31> */
[----:B---3--:R-:W-:Y:S01]  /*a1a0*/  HMMA.16816.F32.BF16 R68, R4, R8, R68 ;  /* 0x000000080444723c */ /* 0x008fe20000041844 */
[----:B------:R-:W-:-:S02]  /*a1b0*/  FMUL.FTZ R85, R85, R148 ;  /* 0x0000009455557220 */ /* 0x000fc40000410000 */
[-C--:B------:R-:W-:Y:S01]  /*a1c0*/  FMUL.FTZ R86, R86, R3.reuse ;  /* 0x0000000356567220 */ /* 0x080fe20000410000 */
[----:B------:R-:W-:Y:S01]  /*a1d0*/  MUFU.EX2 R152, R152 ;  /* 0x0000009800987308 */ /* 0x000fe20000000800 */
[-C--:B------:R-:W-:Y:S02]  /*a1e0*/  FMUL.FTZ R87, R87, R3.reuse ;  /* 0x0000000357577220 */ /* 0x080fe40000410000 */
[-C--:B------:R-:W-:Y:S01]  /*a1f0*/  FMUL.FTZ R88, R88, R148.reuse ;  /* 0x0000009458587220 */ /* 0x080fe20000410000 */
[----:B------:R-:W-:Y:S01]  /*a200*/  HMMA.16816.F32.BF16 R72, R4, R10, R72 ;  /* 0x0000000a0448723c */ /* 0x000fe20000041848 */
[----:B------:R-:W3:Y:S01]  /*a210*/  LDSM.16.MT88.4 R8, [R184+0x10000] ;  /* 0x01000000b808783b */ /* 0x000ee20000004200 */
        /* <DEDUP_REMOVED lines=31> */
[----:B---3--:R-:W-:Y:S01]  /*a410*/  HMMA.16816.F32.BF16 R92, R4, R8, R92 ;  /* 0x00000008045c723c */ /* 0x008fe2000004185c */
        /* <DEDUP_REMOVED lines=19> */
[C---:B-1----:R-:W-:Y:S01]  /*a550*/  HMMA.16816.F32.BF16 R128, R4.reuse, R12, R128 ;  /* 0x0000000c0480723c */ /* 0x042fe20000041880 */
[----:B------:R-:W-:Y:S02]  /*a560*/  FADD.FTZ R3, R158, R157 ;  /* 0x0000009d9e037221 */ /* 0x000fe40000010000 */
[----:B------:R-:W-:Y:S02]  /*a570*/  FADD.FTZ R161, R161, R160 ;  /* 0x000000a0a1a17221 */ /* 0x000fe40000010000 */
[----:B----4-:R-:W-:Y:S02]  /*a580*/  FADD.FTZ R0, R164, R3 ;  /* 0x00000003a4007221 */ /* 0x010fe40000010000 */
[----:B------:R-:W-:Y:S01]  /*a590*/  FADD.FTZ R2, R168, R161 ;  /* 0x000000a1a8027221 */ /* 0x000fe20000010000 */
[----:B------:R-:W-:Y:S01]  /*a5a0*/  HMMA.16816.F32.BF16 R124, R4, R14, R124 ;  /* 0x0000000e047c723c */ /* 0x000fe2000004187c */
[----:B------:R-:W1:Y:S01]  /*a5b0*/  LDSM.16.MT88.4 R12, [R188+0x10800] ;  /* 0x01080000bc0c783b */ /* 0x000e620000004200 */
[----:B------:R-:W-:-:S02]  /*a5c0*/  FADD.FTZ R0, R167, R0 ;  /* 0x00000000a7007221 */ /* 0x000fc40000010000 */
[----:B------:R-:W-:Y:S02]  /*a5d0*/  FADD.FTZ R2, R171, R2 ;  /* 0x00000002ab027221 */ /* 0x000fe40000010000 */
[----:B------:R-:W-:Y:S02]  /*a5e0*/  FADD.FTZ R3, R165, R0 ;  /* 0x00000000a5037221 */ /* 0x000fe40000010000 */
        /* <DEDUP_REMOVED lines=35> */
[----:B------:R-:W-:Y:S02]  /*a820*/  F2FP.BF16.PACK_AB R5, R171, R168 ;  /* 0x000000a8ab05723e */ /* 0x000fe400000010ff */
[----:B------:R-:W-:Y:S02]  /*a830*/  F2FP.BF16.PACK_AB R6, R166, R165 ;  /* 0x000000a5a606723e */ /* 0x000fe400000010ff */
[----:B------:R-:W-:Y:S01]  /*a840*/  F2FP.BF16.PACK_AB R7, R170, R163 ;  /* 0x000000a3aa07723e */ /* 0x000fe200000010ff */
[----:B------:R-:W-:-:S04]  /*a850*/  FADD.FTZ R163, R163, R2 ;  /* 0x00000002a3a37221 */ /* 0x000fc80000010000 */
[----:B------:R-:W-:Y:S02]  /*a860*/  FADD.FTZ R170, R170, R163 ;  /* 0x000000a3aaaa7221 */ /* 0x000fe40000010000 */
[C---:B-1----:R-:W-:Y:S08]  /*a870*/  HMMA.16816.F32.BF16 R128, R4.reuse, R12, R128 ;  /* 0x0000000c0480723c */ /* 0x042ff00000041880 */
        /* <DEDUP_REMOVED lines=77> */
.L_x_2799:
[----:B------:R-:W-:Y:S05]  /*ad50*/  @!P6 BRA `(.L_x_2807) ;  /* 0x00003ee00000e947 */ /* 0x000fea0003800000 */
[----:B------:R-:W-:Y:S01]  /*ad60*/  ULDC UR7, c[0x0][0x1a0] ;  /* 0x0000680000077ab9 */ /* 0x000fe20000000800 */
[----:B------:R-:W-:Y:S01]  /*ad70*/  IMAD.MOV.U32 R0, RZ, RZ, R3 ;  /* 0x000000ffff007224 */ /* 0x000fe200078e0003 */
[----:B------:R-:W-:Y:S01]  /*ad80*/  ULEA UR7, -UR7, URZ, 0x6 ;  /* 0x0000003f07077291 */ /* 0x000fe2000f8e313f */
[----:B------:R-:W-:Y:S01]  /*ad90*/  IMAD.MOV.U32 R2, RZ, RZ, R132 ;  /* 0x000000ffff027224 */ /* 0x000fe200078e0084 */
[----:B------:R-:W-:-:S02]  /*ada0*/  ULDC UR6, c[0x0][0x198] ;  /* 0x0000660000067ab9 */ /* 0x000fc40000000800 */
[----:B------:R-:W-:Y:S02]  /*adb0*/  USHF.R.S32.HI UR5, URZ, 0x1f, UR7 ;  /* 0x0000001f3f057899 */ /* 0x000fe40008011407 */
[----:B------:R-:W-:Y:S01]  /*adc0*/  ULEA UR6, -UR6, URZ, 0x6 ;  /* 0x0000003f06067291 */ /* 0x000fe2000f8e313f */
[----:B------:R-:W-:Y:S01]  /*add0*/  MOV R213, UR7 ;  /* 0x0000000700d57c02 */ /* 0x000fe20008000f00 */
[----:B------:R-:W-:Y:S02]  /*ade0*/  ULDC.64 UR8, c[0x0][0x118] ;  /* 0x0000460000087ab9 */ /* 0x000fe40000000a00 */
[----:B------:R-:W-:Y:S01]  /*adf0*/  MOV R212, UR5 ;  /* 0x0000000500d47c02 */ /* 0x000fe20008000f00 */
[----:B------:R-:W-:Y:S02]  /*ae00*/  USHF.R.S32.HI UR4, URZ, 0x1f, UR6 ;  /* 0x0000001f3f047899 */ /* 0x000fe40008011406 */
.L_x_2811:
[----:B------:R-:W-:Y:S01]  /*ae10*/  IADD3 R203, R203, -0x1, RZ ;  /* 0xffffffffcbcb7810 */ /* 0x000fe20007ffe0ff */
[----:B------:R-:W-:Y:S04]  /*ae20*/  DEPBAR.LE SB0, 0x0 ;  /* 0x000080000000791a */ /* 0x000fe80000000000 */
[----:B------:R-:W-:Y:S01]  /*ae30*/  BAR.SYNC.DEFER_BLOCKING 0x0 ;  /* 0x0000000000007b1d */ /* 0x000fe20000010000 */
[----:B------:R-:W-:Y:S01]  /*ae40*/  MOV R218, R212 ;  /* 0x000000d400da7202 */ /* 0x000fe20000000f00 */
[----:B------:R-:W-:Y:S04]  /*ae50*/  IMAD.MOV.U32 R223, RZ, RZ, R213 ;  /* 0x000000ffffdf7224 */ /* 0x000fe800078e00d5 */
        /* <DEDUP_REMOVED lines=11> */
[----:B------:R-:W-:Y:S01]  /*af10*/  ISETP.GE.AND P0, PT, R4, RZ, PT ;  /* 0x000000ff0400720c */ /* 0x000fe20003f06270 */
[----:B------:R-:W-:Y:S01]  /*af20*/  IMAD.MOV.U32 R4, RZ, RZ, 0x40 ;  /* 0x00000040ff047424 */ /* 0x000fe200078e00ff */
[----:B------:R-:W-:Y:S04]  /*af30*/  LOP3.LUT R11, R11, c[0x0][0x2d0], RZ, 0x3c, !PT ;  /* 0x0000b4000b0b7a12 */ /* 0x000fe800078e3cff */
        /* <DEDUP_REMOVED lines=28> */
[----:B------:R-:W-:Y:S02]  /*b100*/  LEA R6, P0, R3, R206, 0x2 ;  /* 0x000000ce03067211 */ /* 0x000fe400078010ff */
[-C--:B------:R-:W-:Y:S02]  /*b110*/  LEA.HI.X.SX32 R13, R9, R207.reuse, 0x2, P1 ;  /* 0x000000cf090d7211 */ /* 0x080fe400008f16ff */
[C---:B------:R-:W-:Y:S01]  /*b120*/  LEA.HI.X.SX32 R7, R3.reuse, R207, 0x2, P0 ;  /* 0x000000cf03077211 */ /* 0x040fe200000f16ff */
[----:B------:R-:W-:Y:S02]  /*b130*/  IMAD.IADD R3, R3, 0x1, -R9 ;  /* 0x0000000103037824 */ /* 0x000fe400078e0a09 */
[----:B------:R-:W2:Y:S02]  /*b140*/  LDG.E R5, [R12.64] ;  /* 0x000000080c057981 */ /* 0x000ea4000c1e1900 */
[----:B------:R-:W-:Y:S02]  /*b150*/  IMAD R4, R3, c[0x0][0x2d0], -R4 ;  /* 0x0000b40003047a24 */ /* 0x000fe400078e0a04 */
[----:B------:R-:W2:Y:S02]  /*b160*/  LDG.E R6, [R6.64] ;  /* 0x0000000806067981 */ /* 0x000ea4000c1e1900 */
[C---:B------:R-:W-:Y:S01]  /*b170*/  IMAD.WIDE.U32 R8, R4.reuse, c[0x0][0x1a0], RZ ;  /* 0x0000680004087a25 */ /* 0x040fe200078e00ff */
        /* <DEDUP_REMOVED lines=11> */
.L_x_2808:
[C---:B------:R-:W-:Y:S02]  /*b230*/  ISETP.GE.AND P5, PT, R204.reuse, c[0x0][0x220], PT ;  /* 0x00008800cc007a0c */ /* 0x040fe40003fa6270 */
[----:B------:R-:W-:Y:S02]  /*b240*/  IADD3 R216, R204, 0x40, RZ ;  /* 0x00000040ccd87810 */ /* 0x000fe40007ffe0ff */
[-C--:B------:R-:W-:Y:S02]  /*b250*/  LEA R222, P0, R223, R220.reuse, 0x1 ;  /* 0x000000dcdfde7211 */ /* 0x080fe400078008ff */
[----:B------:R-:W-:Y:S02]  /*b260*/  ISETP.GE.AND P4, PT, R216, c[0x0][0x220], PT ;  /* 0x00008800d8007a0c */ /* 0x000fe40003f86270 */
[----:B------:R-:W-:Y:S04]  /*b270*/  IADD3 R3, R204, 0x80, RZ ;  /* 0x00000080cc037810 */ /* 0x000fe80007ffe0ff */
[----:B------:R-:W-:Y:S01]  /*b280*/  ISETP.GE.AND P2, PT, R3, c[0x0][0x220], PT ;  /* 0x0000880003007a0c */ /* 0x000fe20003f46270 */
[----:B------:R-:W-:Y:S01]  /*b290*/  @P5 STS.128 [R202+0xc000], RZ ;  /* 0x00c000ffca005388 */ /* 0x000fe20000000c00 */
        /* <DEDUP_REMOVED lines=8> */
[----:B------:R1:W-:Y:S03]  /*b320*/  @!P5 LDGSTS.E.BYPASS.LTC128B.128 [R202+0xc000], [R222.64] ;  /* 0x0c000000decadfae */ /* 0x0003e6000b901d48 */
[CCC-:B------:R-:W-:Y:S01]  /*b330*/  @!P5 LEA.HI.X R231, R3.reuse, R221.reuse, R216.reuse, 0x1, P6 ;  /* 0x000000dd03e7d211 */ /* 0x1c0fe200030f0cd8 */
[----:B------:R-:W-:Y:S01]  /*b340*/  @P4 STS.128 [R202+0xe000], RZ ;  /* 0x00e000ffca004388 */ /* 0x000fe20000000c00 */
[C-C-:B------:R-:W-:Y:S02]  /*b350*/  @!P4 LEA.HI.X R229, R3.reuse, R221, R216.reuse, 0x1, P1 ;  /* 0x000000dd03e5c211 */ /* 0x140fe400008f0cd8 */
[CC--:B------:R-:W-:Y:S01]  /*b360*/  @!P2 LEA R226, P0, R3.reuse, R220.reuse, 0x1 ;  /* 0x000000dc03e2a211 */ /* 0x0c0fe200078008ff */
[----:B------:R-:W-:Y:S01]  /*b370*/  @!PT LDS RZ, [RZ] ;  /* 0x00000000fffff984 */ /* 0x000fe20000000800 */
[----:B------:R-:W-:Y:S01]  /*b380*/  @!PT LDS RZ, [RZ] ;  /* 0x00000000fffff984 */ /* 0x000fe20000000800 */
[----:B------:R-:W-:Y:S01]  /*b390*/  @!PT LDS RZ, [RZ] ;  /* 0x00000000fffff984 */ /* 0x000fe20000000800 */
[----:B------:R1:W-:Y:S01]  /*b3a0*/  @!P4 LDGSTS.E.BYPASS.LTC128B.128 [R202+0xe000], [R222.64+0x80] ;  /* 0x0e000080decacfae */ /* 0x0003e2000b901d48 */
[C---:B------:R-:W-:Y:S02]  /*b3b0*/  IADD3 R225, P6, R200.reuse, R3, RZ ;  /* 0x00000003c8e17210 */ /* 0x040fe40007fde0ff */
[-CC-:B------:R-:W-:Y:S01]  /*b3c0*/  @!P2 LEA.HI.X R227, R3, R221.reuse, R216.reuse, 0x1, P0 ;  /* 0x000000dd03e3a211 */ /* 0x180fe200000f0cd8 */
[----:B------:R-:W-:Y:S01]  /*b3d0*/  @P2 STS.128 [R202+0x10000], RZ ;  /* 0x010000ffca002388 */ /* 0x000fe20000000c00 */
        /* <DEDUP_REMOVED lines=11> */
[----:B------:R-:W-:Y:S01]  /*b490*/  IADD3 R3, P6, R200, R225, RZ ;  /* 0x000000e1c8037210 */ /* 0x000fe20007fde0ff */
[----:B------:R-:W-:Y:S01]  /*b4a0*/  @!PT LDS RZ, [RZ] ;  /* 0x00000000fffff984 */ /* 0x000fe20000000800 */
[----:B------:R-:W-:Y:S01]  /*b4b0*/  @!PT LDS RZ, [RZ] ;  /* 0x00000000fffff984 */ /* 0x000fe20000000800 */
[----:B------:R-:W-:Y:S01]  /*b4c0*/  @!PT LDS RZ, [RZ] ;  /* 0x00000000fffff984 */ /* 0x000fe20000000800 */
[----:B------:R1:W-:Y:S01]  /*b4d0*/  @!P5 LDGSTS.E.BYPASS.LTC128B.128 [R202+0xc800], [R230.64] ;  /* 0x0c800000e6cadfae */ /* 0x0003e2000b901d48 */
[-CC-:B------:R-:W-:Y:S02]  /*b4e0*/  @!P2 LEA.HI.X R225, R225, R221.reuse, R216.reuse, 0x1, P0 ;  /* 0x000000dde1e1a211 */ /* 0x180fe400000f0cd8 */
        /* <DEDUP_REMOVED lines=209> */
[----:B------:R-:W-:Y:S03]  /*c200*/  @!UPT UIADD3 URZ, URZ, URZ, URZ ;  /* 0x0000003f3f3ff290 */ /* 0x000fe6000fffe03f */
[----:B------:R-:W-:-:S11]  /*c210*/  @!P0 BRA `(.L_x_2809) ;  /* 0x0000098000008947 */ /* 0x000fd60003800000 */
[----:B------:R-:W-:Y:S02]  /*c220*/  MOV R133, UR6 ;  /* 0x0000000600857c02 */ /* 0x000fe40008000f00 */
[----:B------:R-:W-:Y:S01]  /*c230*/  MOV R134, UR4 ;  /* 0x0000000400867c02 */ /* 0x000fe20008000f00 */
[----:B------:R-:W-:-:S06]  /*c240*/  @!P3 BRA `(.L_x_2810) ;  /* 0x000003c00000b947 */ /* 0x000fcc0003800000 */
        /* <DEDUP_REMOVED lines=36> */
[C---:B------:R-:W-:Y:S03]  /*c490*/  SEL R137, R132.reuse, R137, !P0 ;  /* 0x0000008984897207 */ /* 0x040fe60004000000 */
[----:B------:R-:W-:Y:S01]  /*c4a0*/  @!P6 IMAD.MOV R3, RZ, RZ, -R3 ;  /* 0x000000ffff03e224 */ /* 0x000fe200078e0a03 */
[CC--:B------:R-:W-:Y:S04]  /*c4b0*/  LEA R138, P1, R137.reuse, R206.reuse, 0x2 ;  /* 0x000000ce898a7211 */ /* 0x0c0fe800078210ff */
[----:B------:R-:W-:Y:S01]  /*c4c0*/  SEL R3, R132, R3, !P0 ;  /* 0x0000000384037207 */ /* 0x000fe20004000000 */
[----:B------:R-:W-:Y:S01]  /*c4d0*/  IMAD.MOV.U32 R132, RZ, RZ, 0x40 ;  /* 0x00000040ff847424 */ /* 0x000fe200078e00ff */
[-C--:B------:R-:W-:Y:S02]  /*c4e0*/  LEA.HI.X.SX32 R139, R137, R207.reuse, 0x2, P1 ;  /* 0x000000cf898b7211 */ /* 0x080fe400008f16ff */
[C---:B------:R-:W-:Y:S03]  /*c4f0*/  LEA R134, P0, R3.reuse, R206, 0x2 ;  /* 0x000000ce03867211 */ /* 0x040fe600078010ff */
[----:B------:R-:W2:Y:S01]  /*c500*/  LDG.E R133, [R138.64] ;  /* 0x000000088a857981 */ /* 0x000ea2000c1e1900 */
[C---:B------:R-:W-:Y:S01]  /*c510*/  LEA.HI.X.SX32 R135, R3.reuse, R207, 0x2, P0 ;  /* 0x000000cf03877211 */ /* 0x040fe200000f16ff */
[----:B------:R-:W-:Y:S04]  /*c520*/  IMAD.IADD R3, R3, 0x1, -R137 ;  /* 0x0000000103037824 */ /* 0x000fe800078e0a89 */
        /* <DEDUP_REMOVED lines=8> */
[C---:B------:R-:W-:Y:S01]  /*c5b0*/  IMAD.WIDE.U32 R136, R133.reuse, c[0x0][0x180], R136 ;  /* 0x0000600085887a25 */ /* 0x040fe200078e0088 */
[----:B------:R-:W-:Y:S05]  /*c5c0*/  SHF.R.S32.HI R132, RZ, 0x1f, R133 ;  /* 0x0000001fff847819 */ /* 0x000fea0000011485 */
[----:B------:R-:W-:Y:S04]  /*c5d0*/  IMAD R132, R132, c[0x0][0x180], RZ ;  /* 0x0000600084847a24 */ /* 0x000fe800078e02ff */
[----:B------:R-:W-:Y:S02]  /*c5e0*/  IMAD R132, R133, c[0x0][0x184], R132 ;  /* 0x0000610085847a24 */ /* 0x000fe400078e0284 */
[----:B------:R-:W-:Y:S02]  /*c5f0*/  IMAD.MOV.U32 R133, RZ, RZ, R136 ;  /* 0x000000ffff857224 */ /* 0x000fe400078e0088 */
[----:B------:R-:W-:Y:S02]  /*c600*/  IMAD.IADD R134, R137, 0x1, R132 ;  /* 0x0000000189867824 */ /* 0x000fe400078e0284 */
.L_x_2810:
        /* <DEDUP_REMOVED lines=89> */
.L_x_2809:
[----:B------:R-:W-:Y:S05]  /*cba0*/  IMAD R3, R203, 0x40, R201 ;  /* 0x00000040cb037824 */ /* 0x000fea00078e02c9 */
[C---:B------:R-:W-:Y:S02]  /*cbb0*/  IADD3 R132, R3.reuse, 0x1, RZ ;  /* 0x0000000103847810 */ /* 0x040fe40007ffe0ff */
[CC--:B------:R-:W-:Y:S02]  /*cbc0*/  ISETP.GE.AND P2, PT, R3.reuse, R211.reuse, PT ;  /* 0x000000d30300720c */ /* 0x0c0fe40003f46270 */
[C---:B------:R-:W-:Y:S02]  /*cbd0*/  ISETP.GE.AND P6, PT, R132.reuse, R211, PT ;  /* 0x000000d38400720c */ /* 0x040fe40003fc6270 */
[C---:B------:R-:W-:Y:S02]  /*cbe0*/  ISETP.GE.AND P5, PT, R132.reuse, R209, PT ;  /* 0x000000d18400720c */ /* 0x040fe40003fa6270 */
[C---:B------:R-:W-:Y:S02]  /*cbf0*/  IADD3 R133, R3.reuse, 0x8, RZ ;  /* 0x0000000803857810 */ /* 0x040fe40007ffe0ff */
[C---:B------:R-:W-:Y:S02]  /*cc00*/  ISETP.GE.OR P5, PT, R132.reuse, R208, !P5 ;  /* 0x000000d08400720c */ /* 0x040fe40006fa6670 */
[-C--:B------:R-:W-:Y:S02]  /*cc10*/  ISETP.GE.OR P6, PT, R132, R210.reuse, !P6 ;  /* 0x000000d28400720c */ /* 0x080fe400077c6670 */
[C---:B------:R-:W-:Y:S02]  /*cc20*/  IADD3 R132, R3.reuse, 0x9, RZ ;  /* 0x0000000903847810 */ /* 0x040fe40007ffe0ff */
[-C--:B------:R-:W-:Y:S02]  /*cc30*/  ISETP.GE.OR P2, PT, R3, R210.reuse, !P2 ;  /* 0x000000d20300720c */ /* 0x080fe40005746670 */
[----:B------:R-:W-:Y:S02]  /*cc40*/  ISETP.GE.AND P1, PT, R133, R211, PT ;  /* 0x000000d38500720c */ /* 0x000fe40003f26270 */
[----:B------:R-:W-:Y:S02]  /*cc50*/  ISETP.GE.AND P0, PT, R3, R209, PT ;  /* 0x000000d10300720c */ /* 0x000fe40003f06270 */
[----:B-1----:R-:W-:Y:S02]  /*cc60*/  FSEL R134, R4, -INF , !P2 ;  /* 0xff80000004867808 */ /* 0x002fe40005000000 */
[C---:B------:R-:W-:Y:S02]  /*cc70*/  ISETP.GE.AND P2, PT, R132.reuse, R211, PT ;  /* 0x000000d38400720c */ /* 0x040fe40003f46270 */
[----:B------:R-:W-:Y:S02]  /*cc80*/  ISETP.GE.OR P1, PT, R133, R210, !P1 ;  /* 0x000000d28500720c */ /* 0x000fe40004f26670 */
[----:B------:R-:W-:Y:S02]  /*cc90*/  IADD3 R4, R3, 0x10, RZ ;  /* 0x0000001003047810 */ /* 0x000fe40007ffe0ff */
[----:B------:R-:W-:Y:S02]  /*cca0*/  FSEL R144, R5, -INF , !P6 ;  /* 0xff80000005907808 */ /* 0x000fe40007000000 */
[C---:B------:R-:W-:Y:S02]  /*ccb0*/  IADD3 R5, R3.reuse, 0x11, RZ ;  /* 0x0000001103057810 */ /* 0x040fe40007ffe0ff */
[----:B------:R-:W-:Y:S02]  /*ccc0*/  ISETP.GE.OR P0, PT, R3, R208, !P0 ;  /* 0x000000d00300720c */ /* 0x000fe40004706670 */
[----:B------:R-:W-:Y:S02]  /*ccd0*/  ISETP.GE.OR P2, PT, R132, R210, !P2 ;  /* 0x000000d28400720c */ /* 0x000fe40005746670 */
[----:B------:R-:W-:Y:S02]  /*cce0*/  FSEL R7, R7, -INF , !P5 ;  /* 0xff80000007077808 */ /* 0x000fe40006800000 */
[-C--:B------:R-:W-:Y:S02]  /*ccf0*/  ISETP.GE.AND P4, PT, R133, R209.reuse, PT ;  /* 0x000000d18500720c */ /* 0x080fe40003f86270 */
[----:B------:R-:W-:Y:S02]  /*cd00*/  FSEL R137, R6, -INF , !P0 ;  /* 0xff80000006897808 */ /* 0x000fe40004000000 */
[----:B------:R-:W-:Y:S02]  /*cd10*/  ISETP.GE.AND P0, PT, R132, R209, PT ;  /* 0x000000d18400720c */ /* 0x000fe40003f06270 */
[C---:B------:R-:W-:Y:S02]  /*cd20*/  ISETP.GE.AND P5, PT, R4.reuse, R211, PT ;  /* 0x000000d30400720c */ /* 0x040fe40003fa6270 */
[----:B------:R-:W-:Y:S02]  /*cd30*/  ISETP.GE.AND P6, PT, R4, R209, PT ;  /* 0x000000d10400720c */ /* 0x000fe40003fc6270 */
[----:B------:R-:W-:Y:S02]  /*cd40*/  FSEL R138, R8, -INF , !P1 ;  /* 0xff800000088a7808 */ /* 0x000fe40004800000 */
[----:B------:R-:W-:Y:S02]  /*cd50*/  ISETP.GE.AND P1, PT, R5, R211, PT ;  /* 0x000000d30500720c */ /* 0x000fe40003f26270 */
[----:B------:R-:W-:Y:S02]  /*cd60*/  FSEL R136, R9, -INF , !P2 ;  /* 0xff80000009887808 */ /* 0x000fe40005000000 */
[----:B------:R-:W-:Y:S02]  /*cd70*/  FMNMX.FTZ R9, R134, R2, !PT ;  /* 0x0000000286097209 */ /* 0x000fe40007810000 */
[C---:B------:R-:W-:Y:S02]  /*cd80*/  ISETP.GE.OR P5, PT, R4.reuse, R210, !P5 ;  /* 0x000000d20400720c */ /* 0x040fe40006fa6670 */
[----:B------:R-:W-:Y:S02]  /*cd90*/  ISETP.GE.OR P6, PT, R4, R208, !P6 ;  /* 0x000000d00400720c */ /* 0x000fe400077c6670 */
[----:B------:R-:W-:Y:S02]  /*cda0*/  ISETP.GE.OR P1, PT, R5, R210, !P1 ;  /* 0x000000d20500720c */ /* 0x000fe40004f26670 */
[-C--:B------:R-:W-:Y:S02]  /*cdb0*/  ISETP.GE.OR P4, PT, R133, R208.reuse, !P4 ;  /* 0x000000d08500720c */ /* 0x080fe40006786670 */
[-C--:B------:R-:W-:Y:S02]  /*cdc0*/  ISETP.GE.OR P0, PT, R132, R208.reuse, !P0 ;  /* 0x000000d08400720c */ /* 0x080fe40004706670 */
[----:B------:R-:W-:Y:S02]  /*cdd0*/  ISETP.GE.AND P2, PT, R5, R209, PT ;  /* 0x000000d10500720c */ /* 0x000fe40003f46270 */
[C---:B------:R-:W-:Y:S02]  /*cde0*/  IADD3 R4, R3.reuse, 0x18, RZ ;  /* 0x0000001803047810 */ /* 0x040fe40007ffe0ff */
[----:B------:R-:W-:Y:S02]  /*cdf0*/  IADD3 R6, R3, 0x19, RZ ;  /* 0x0000001903067810 */ /* 0x000fe40007ffe0ff */
[----:B------:R-:W-:Y:S02]  /*ce00*/  FMNMX.FTZ R9, R144, R9, !PT ;  /* 0x0000000990097209 */ /* 0x000fe40007810000 */
[----:B------:R-:W-:Y:S02]  /*ce10*/  FSEL R170, R12, -INF , !P5 ;  /* 0xff8000000caa7808 */ /* 0x000fe40006800000 */
[----:B------:R-:W-:Y:S02]  /*ce20*/  FSEL R162, R13, -INF , !P1 ;  /* 0xff8000000da27808 */ /* 0x000fe40004800000 */
[----:B------:R-:W-:Y:S02]  /*ce30*/  ISETP.GE.OR P2, PT, R5, R208, !P2 ;  /* 0x000000d00500720c */ /* 0x000fe40005746670 */
[----:B------:R-:W-:Y:S02]  /*ce40*/  FSEL R11, R11, -INF , !P0 ;  /* 0xff8000000b0b7808 */ /* 0x000fe40004000000 */
[----:B------:R-:W-:Y:S02]  /*ce50*/  FSEL R5, R10, -INF , !P4 ;  /* 0xff8000000a057808 */ /* 0x000fe40006000000 */
[C---:B------:R-:W-:Y:S02]  /*ce60*/  ISETP.GE.AND P0, PT, R4.reuse, R211, PT ;  /* 0x000000d30400720c */ /* 0x040fe40003f06270 */
[----:B------:R-:W-:Y:S02]  /*ce70*/  ISETP.GE.AND P4, PT, R4, R209, PT ;  /* 0x000000d10400720c */ /* 0x000fe40003f86270 */
[C---:B------:R-:W-:Y:S02]  /*ce80*/  ISETP.GE.AND P5, PT, R6.reuse, R211, PT ;  /* 0x000000d30600720c */ /* 0x040fe40003fa6270 */
[----:B------:R-:W-:Y:S02]  /*ce90*/  ISETP.GE.AND P1, PT, R6, R209, PT ;  /* 0x000000d10600720c */ /* 0x000fe40003f26270 */
[----:B------:R-:W-:Y:S02]  /*cea0*/  FMNMX.FTZ R9, R138, R9, !PT ;  /* 0x000000098a097209 */ /* 0x000fe40007810000 */
[C---:B------:R-:W-:Y:S02]  /*ceb0*/  ISETP.GE.OR P0, PT, R4.reuse, R210, !P0 ;  /* 0x000000d20400720c */ /* 0x040fe40004706670 */
[----:B------:R-:W-:Y:S02]  /*cec0*/  ISETP.GE.OR P4, PT, R4, R208, !P4 ;  /* 0x000000d00400720c */ /* 0x000fe40006786670 */
[C---:B------:R-:W-:Y:S02]  /*ced0*/  ISETP.GE.OR P5, PT, R6.reuse, R210, !P5 ;  /* 0x000000d20600720c */ /* 0x040fe40006fa6670 */
[----:B------:R-:W-:Y:S02]  /*cee0*/  ISETP.GE.OR P1, PT, R6, R208, !P1 ;  /* 0x000000d00600720c */ /* 0x000fe40004f26670 */
[C---:B------:R-:W-:Y:S02]  /*cef0*/  IADD3 R4, R3.reuse, 0x20, RZ ;  /* 0x0000002003047810 */ /* 0x040fe40007ffe0ff */
[----:B------:R-:W-:Y:S02]  /*cf00*/  IADD3 R6, R3, 0x21, RZ ;  /* 0x0000002103067810 */ /* 0x000fe40007ffe0ff */
[----:B------:R-:W-:Y:S02]  /*cf10*/  FMNMX.FTZ R10, R137, R0, !PT ;  /* 0x00000000890a7209 */ /* 0x000fe40007810000 */
[----:B------:R-:W-:Y:S02]  /*cf20*/  FMNMX.FTZ R9, R136, R9, !PT ;  /* 0x0000000988097209 */ /* 0x000fe40007810000 */
[----:B------:R-:W-:Y:S02]  /*cf30*/  FSEL R161, R15, -INF , !P2 ;  /* 0xff8000000fa17808 */ /* 0x000fe40005000000 */
[----:B------:R-:W-:Y:S02]  /*cf40*/  FSEL R142, R16, -INF , !P0 ;  /* 0xff800000108e7808 */ /* 0x000fe40004000000 */
[----:B------:R-:W-:Y:S02]  /*cf50*/  FSEL R140, R17, -INF , !P5 ;  /* 0xff800000118c7808 */ /* 0x000fe40006800000 */
[----:B------:R-:W-:Y:S02]  /*cf60*/  FMNMX.FTZ R10, R7, R10, !PT ;  /* 0x0000000a070a7209 */ /* 0x000fe40007810000 */
[-C--:B------:R-:W-:Y:S02]  /*cf70*/  ISETP.GE.AND P2, PT, R4, R211.reuse, PT ;  /* 0x000000d30400720c */ /* 0x080fe40003f46270 */
[C---:B------:R-:W-:Y:S02]  /*cf80*/  ISETP.GE.AND P0, PT, R6.reuse, R211, PT ;  /* 0x000000d30600720c */ /* 0x040fe40003f06270 */
[----:B------:R-:W-:Y:S02]  /*cf90*/  ISETP.GE.AND P5, PT, R6, R209, PT ;  /* 0x000000d10600720c */ /* 0x000fe40003fa6270 */
[----:B------:R-:W-:Y:S02]  /*cfa0*/  FMNMX.FTZ R9, R170, R9, !PT ;  /* 0x00000009aa097209 */ /* 0x000fe40007810000 */
[-C--:B------:R-:W-:Y:S02]  /*cfb0*/  ISETP.GE.OR P2, PT, R4, R210.reuse, !P2 ;  /* 0x000000d20400720c */ /* 0x080fe40005746670 */
[C---:B------:R-:W-:Y:S02]  /*cfc0*/  ISETP.GE.OR P0, PT, R6.reuse, R210, !P0 ;  /* 0x000000d20600720c */ /* 0x040fe40004706670 */
[----:B------:R-:W-:Y:S02]  /*cfd0*/  ISETP.GE.OR P5, PT, R6, R208, !P5 ;  /* 0x000000d00600720c */ /* 0x000fe40006fa6670 */
[----:B------:R-:W-:Y:S02]  /*cfe0*/  IADD3 R6, R3, 0x29, RZ ;  /* 0x0000002903067810 */ /* 0x000fe40007ffe0ff */
[----:B------:R-:W-:Y:S02]  /*cff0*/  FMNMX.FTZ R10, R5, R10, !PT ;  /* 0x0000000a050a7209 */ /* 0x000fe40007810000 */
[----:B------:R-:W-:Y:S02]  /*d000*/  FSEL R163, R14, -INF , !P6 ;  /* 0xff8000000ea37808 */ /* 0x000fe40007000000 */
[----:B------:R-:W-:Y:S02]  /*d010*/  FMNMX.FTZ R9, R162, R9, !PT ;  /* 0x00000009a2097209 */ /* 0x000fe40007810000 */
[----:B------:R-:W-:Y:S02]  /*d020*/  ISETP.GE.AND P6, PT, R4, R209, PT ;  /* 0x000000d10400720c */ /* 0x000fe40003fc6270 */
[----:B------:R-:W-:Y:S02]  /*d030*/  FSEL R160, R20, -INF , !P2 ;  /* 0xff80000014a07808 */ /* 0x000fe40005000000 */
[----:B------:R-:W-:Y:S02]  /*d040*/  FSEL R158, R21, -INF , !P0 ;  /* 0xff800000159e7808 */ /* 0x000fe40004000000 */
[----:B------:R-:W-:Y:S02]  /*d050*/  FMNMX.FTZ R10, R11, R10, !PT ;  /* 0x0000000a0b0a7209 */ /* 0x000fe40007810000 */
[C---:B------:R-:W-:Y:S02]  /*d060*/  ISETP.GE.AND P2, PT, R6.reuse, R211, PT ;  /* 0x000000d30600720c */ /* 0x040fe40003f46270 */
[----:B------:R-:W-:Y:S02]  /*d070*/  ISETP.GE.AND P0, PT, R6, R209, PT ;  /* 0x000000d10600720c */ /* 0x000fe40003f06270 */
[----:B------:R-:W-:Y:S02]  /*d080*/  FMNMX.FTZ R9, R142, R9, !PT ;  /* 0x000000098e097209 */ /* 0x000fe40007810000 */
[----:B------:R-:W-:Y:S02]  /*d090*/  ISETP.GE.OR P6, PT, R4, R208, !P6 ;  /* 0x000000d00400720c */ /* 0x000fe400077c6670 */
[----:B------:R-:W-:Y:S02]  /*d0a0*/  IADD3 R4, R3, 0x28, RZ ;  /* 0x0000002803047810 */ /* 0x000fe40007ffe0ff */
[----:B------:R-:W-:Y:S02]  /*d0b0*/  FMNMX.FTZ R10, R163, R10, !PT ;  /* 0x0000000aa30a7209 */ /* 0x000fe40007810000 */
[C---:B------:R-:W-:Y:S02]  /*d0c0*/  ISETP.GE.OR P2, PT, R6.reuse, R210, !P2 ;  /* 0x000000d20600720c */ /* 0x040fe40005746670 */
[----:B------:R-:W-:Y:S02]  /*d0d0*/  ISETP.GE.OR P0, PT, R6, R208, !P0 ;  /* 0x000000d00600720c */ /* 0x000fe40004706670 */
[----:B------:R-:W-:Y:S02]  /*d0e0*/  IADD3 R6, R3, 0x31, RZ ;  /* 0x0000003103067810 */ /* 0x000fe40007ffe0ff */
[----:B------:R-:W-:Y:S02]  /*d0f0*/  FSEL R143, R18, -INF , !P4 ;  /* 0xff800000128f7808 */ /* 0x000fe40006000000 */
[----:B------:R-:W-:Y:S02]  /*d100*/  FMNMX.FTZ R9, R140, R9, !PT ;  /* 0x000000098c097209 */ /* 0x000fe40007810000 */
[C---:B------:R-:W-:Y:S02]  /*d110*/  ISETP.GE.AND P4, PT, R4.reuse, R211, PT ;  /* 0x000000d30400720c */ /* 0x040fe40003f86270 */
[----:B------:R-:W-:Y:S02]  /*d120*/  FSEL R141, R19, -INF , !P1 ;  /* 0xff800000138d7808 */ /* 0x000fe40004800000 */
[----:B------:R-:W-:Y:S02]  /*d130*/  FSEL R154, R25, -INF , !P2 ;  /* 0xff800000199a7808 */ /* 0x000fe40005000000 */
[----:B------:R-:W-:Y:S02]  /*d140*/  FMNMX.FTZ R10, R161, R10, !PT ;  /* 0x0000000aa10a7209 */ /* 0x000fe40007810000 */
[----:B------:R-:W-:Y:S02]  /*d150*/  ISETP.GE.AND P1, PT, R4, R209, PT ;  /* 0x000000d10400720c */ /* 0x000fe40003f26270 */
[----:B------:R-:W-:Y:S02]  /*d160*/  ISETP.GE.AND P2, PT, R6, R211, PT ;  /* 0x000000d30600720c */ /* 0x000fe40003f46270 */
[----:B------:R-:W-:Y:S02]  /*d170*/  FMNMX.FTZ R9, R160, R9, !PT ;  /* 0x00000009a0097209 */ /* 0x000fe40007810000 */
[C---:B------:R-:W-:Y:S02]  /*d180*/  ISETP.GE.OR P4, PT, R4.reuse, R210, !P4 ;  /* 0x000000d20400720c */ /* 0x040fe40006786670 */
[----:B------:R-:W-:Y:S02]  /*d190*/  IADD3 R8, R3, 0x30, RZ ;  /* 0x0000003003087810 */ /* 0x000fe40007ffe0ff */
[----:B------:R-:W-:Y:S02]  /*d1a0*/  FMNMX.FTZ R10, R143, R10, !PT ;  /* 0x0000000a8f0a7209 */ /* 0x000fe40007810000 */
[----:B------:R-:W-:Y:S02]  /*d1b0*/  ISETP.GE.OR P1, PT, R4, R208, !P1 ;  /* 0x000000d00400720c */ /* 0x000fe40004f26670 */
[----:B------:R-:W-:Y:S02]  /*d1c0*/  ISETP.GE.OR P2, PT, R6, R210, !P2 ;  /* 0x000000d20600720c */ /* 0x000fe40005746670 */
[C---:B------:R-:W-:Y:S02]  /*d1d0*/  IADD3 R4, R3.reuse, 0x38, RZ ;  /* 0x0000003803047810 */ /* 0x040fe40007ffe0ff */
[----:B------:R-:W-:Y:S02]  /*d1e0*/  IADD3 R3, R3, 0x39, RZ ;  /* 0x0000003903037810 */ /* 0x000fe40007ffe0ff */
[----:B------:R-:W-:Y:S02]  /*d1f0*/  FSEL R156, R24, -INF , !P4 ;  /* 0xff800000189c7808 */ /* 0x000fe40006000000 */
[----:B------:R-:W-:Y:S02]  /*d200*/  FMNMX.FTZ R9, R158, R9, !PT ;  /* 0x000000099e097209 */ /* 0x000fe40007810000 */
[-C--:B------:R-:W-:Y:S02]  /*d210*/  ISETP.GE.AND P4, PT, R8, R211.reuse, PT ;  /* 0x000000d30800720c */ /* 0x080fe40003f86270 */
[----:B------:R-:W-:Y:S02]  /*d220*/  FSEL R150, R29, -INF , !P2 ;  /* 0xff8000001d967808 */ /* 0x000fe40005000000 */
[----:B------:R-:W-:Y:S02]  /*d230*/  FSEL R159, R22, -INF , !P6 ;  /* 0xff800000169f7808 */ /* 0x000fe40007000000 */
[----:B------:R-:W-:Y:S02]  /*d240*/  FMNMX.FTZ R10, R141, R10, !PT ;  /* 0x0000000a8d0a7209 */ /* 0x000fe40007810000 */
[----:B------:R-:W-:Y:S02]  /*d250*/  ISETP.GE.AND P2, PT, R3, R211, PT ;  /* 0x000000d30300720c */ /* 0x000fe40003f46270 */
[----:B------:R-:W-:Y:S02]  /*d260*/  FMNMX.FTZ R9, R156, R9, !PT ;  /* 0x000000099c097209 */ /* 0x000fe40007810000 */
[----:B------:R-:W-:Y:S02]  /*d270*/  ISETP.GE.OR P4, PT, R8, R210, !P4 ;  /* 0x000000d20800720c */ /* 0x000fe40006786670 */
[----:B------:R-:W-:Y:S02]  /*d280*/  FSEL R157, R23, -INF , !P5 ;  /* 0xff800000179d7808 */ /* 0x000fe40006800000 */
[----:B------:R-:W-:Y:S01]  /*d290*/  FMNMX.FTZ R10, R159, R10, !PT ;  /* 0x0000000a9f0a7209 */ /* 0x000fe20007810000 */
[----:B------:R-:W-:Y:S01]  /*d2a0*/  LDSM.16.MT88.4 R20, [R186+0xc000] ;  /* 0x00c00000ba14783b */ /* 0x000fe20000004200 */
[----:B------:R-:W-:Y:S02]  /*d2b0*/  ISETP.GE.OR P2, PT, R3, R210, !P2 ;  /* 0x000000d20300720c */ /* 0x000fe40005746670 */
[----:B------:R-:W-:Y:S02]  /*d2c0*/  FSEL R152, R28, -INF , !P4 ;  /* 0xff8000001c987808 */ /* 0x000fe40006000000 */
[----:B------:R-:W-:Y:S02]  /*d2d0*/  FMNMX.FTZ R9, R154, R9, !PT ;  /* 0x000000099a097209 */ /* 0x000fe40007810000 */
[----:B------:R-:W-:Y:S02]  /*d2e0*/  ISETP.GE.AND P4, PT, R4, R211, PT ;  /* 0x000000d30400720c */ /* 0x000fe40003f86270 */
[----:B------:R-:W-:Y:S02]  /*d2f0*/  FSEL R146, R33, -INF , !P2 ;  /* 0xff80000021927808 */ /* 0x000fe40005000000 */
[----:B------:R-:W-:Y:S02]  /*d300*/  FSEL R155, R26, -INF , !P1 ;  /* 0xff8000001a9b7808 */ /* 0x000fe40004800000 */
[----:B------:R-:W-:Y:S02]  /*d310*/  FMNMX.FTZ R10, R157, R10, !PT ;  /* 0x0000000a9d0a7209 */ /* 0x000fe40007810000 */
[----:B------:R-:W-:Y:S02]  /*d320*/  ISETP.GE.AND P2, PT, R8, R209, PT ;  /* 0x000000d10800720c */ /* 0x000fe40003f46270 */
[----:B------:R-:W-:Y:S02]  /*d330*/  FMNMX.FTZ R9, R152, R9, !PT ;  /* 0x0000000998097209 */ /* 0x000fe40007810000 */
[----:B------:R-:W-:Y:S02]  /*d340*/  ISETP.GE.OR P4, PT, R4, R210, !P4 ;  /* 0x000000d20400720c */ /* 0x000fe40006786670 */
[----:B------:R-:W-:Y:S02]  /*d350*/  FSEL R153, R27, -INF , !P0 ;  /* 0xff8000001b997808 */ /* 0x000fe40004000000 */
[----:B------:R-:W-:Y:S02]  /*d360*/  ISETP.GE.OR P1, PT, R8, R208, !P2 ;  /* 0x000000d00800720c */ /* 0x000fe40005726670 */
[----:B------:R-:W-:Y:S02]  /*d370*/  FMNMX.FTZ R8, R155, R10, !PT ;  /* 0x0000000a9b087209 */ /* 0x000fe40007810000 */
[----:B------:R-:W-:Y:S02]  /*d380*/  ISETP.GE.AND P2, PT, R6, R209, PT ;  /* 0x000000d10600720c */ /* 0x000fe40003f46270 */
[----:B------:R-:W-:Y:S02]  /*d390*/  FSEL R148, R32, -INF , !P4 ;  /* 0xff80000020947808 */ /* 0x000fe40006000000 */
[----:B------:R-:W-:Y:S02]  /*d3a0*/  FMNMX.FTZ R9, R150, R9, !PT ;  /* 0x0000000996097209 */ /* 0x000fe40007810000 */
[----:B------:R-:W-:Y:S02]  /*d3b0*/  FSEL R149, R30, -INF , !P1 ;  /* 0xff8000001e957808 */ /* 0x000fe40004800000 */
[----:B------:R-:W-:Y:S02]  /*d3c0*/  FMNMX.FTZ R8, R153, R8, !PT ;  /* 0x0000000899087209 */ /* 0x000fe40007810000 */
[----:B------:R-:W-:Y:S02]  /*d3d0*/  ISETP.GE.OR P2, PT, R6, R208, !P2 ;  /* 0x000000d00600720c */ /* 0x000fe40005746670 */
[----:B------:R-:W-:Y:S02]  /*d3e0*/  ISETP.GE.AND P0, PT, R4, R209, PT ;  /* 0x000000d10400720c */ /* 0x000fe40003f06270 */
        /* <DEDUP_REMOVED lines=43> */
[----:B------:R-:W-:Y:S01]  /*d6a0*/  ISETP.GT.AND P0, PT, R203, R196, PT ;  /* 0x000000c4cb00720c */ /* 0x000fe20003f04270 */
[----:B------:R-:W-:Y:S02]  /*d6b0*/  FMUL.FTZ R2, R4, c[0x0][0x23c] ;  /* 0x00008f0004027a20 */ /* 0x000fe40000410000 */
[----:B------:R-:W-:Y:S01]  /*d6c0*/  FADD.FTZ R5, -R5, R0 ;  /* 0x0000000005057221 */ /* 0x000fe20000010100 */
[----:B------:R-:W-:Y:S01]  /*d6d0*/  MUFU.EX2 R169, R169 ;  /* 0x000000a900a97308 */ /* 0x000fe20000000800 */
[--C-:B------:R-:W-:Y:S02]  /*d6e0*/  FFMA.FTZ R223, R140, c[0x0][0x23c], -R151.reuse ;  /* 0x00008f008cdf7a23 */ /* 0x100fe40000010897 */
[----:B------:R-:W-:Y:S02]  /*d6f0*/  FMUL.FTZ R0, R5, c[0x0][0x23c] ;  /* 0x00008f0005007a20 */ /* 0x000fe40000410000 */
[--C-:B------:R-:W-:Y:S02]  /*d700*/  FFMA.FTZ R218, R163, c[0x0][0x23c], -R144.reuse ;  /* 0x00008f00a3da7a23 */ /* 0x100fe40000010890 */
[--C-:B------:R-:W-:Y:S02]  /*d710*/  FFMA.FTZ R225, R161, c[0x0][0x23c], -R144.reuse ;  /* 0x00008f00a1e17a23 */ /* 0x100fe40000010890 */
[--C-:B------:R-:W-:Y:S01]  /*d720*/  FFMA.FTZ R222, R143, c[0x0][0x23c], -R144.reuse ;  /* 0x00008f008fde7a23 */ /* 0x100fe20000010890 */
[----:B------:R-:W2:Y:S01]  /*d730*/  MUFU.EX2 R2, R2 ;  /* 0x0000000200027308 */ /* 0x000ea20000000800 */
[--C-:B------:R-:W-:Y:S02]  /*d740*/  FFMA.FTZ R227, R141, c[0x0][0x23c], -R144.reuse ;  /* 0x00008f008de37a23 */ /* 0x100fe40000010890 */
[----:B------:R-:W-:Y:S01]  /*d750*/  LDSM.16.MT88.4 R140, [R185+0xe800] ;  /* 0x00e80000b98c783b */ /* 0x000fe20000004200 */
[----:B-1----:R-:W-:Y:S01]  /*d760*/  F2FP.BF16.PACK_AB R136, R134, R135 ;  /* 0x000000878688723e */ /* 0x002fe200000010ff */
[--C-:B------:R-:W-:Y:S02]  /*d770*/  FFMA.FTZ R224, R160, c[0x0][0x23c], -R151.reuse ;  /* 0x00008f00a0e07a23 */ /* 0x100fe40000010897 */
[--C-:B------:R-:W-:Y:S02]  /*d780*/  FFMA.FTZ R229, R158, c[0x0][0x23c], -R151.reuse ;  /* 0x00008f009ee57a23 */ /* 0x100fe40000010897 */
[--C-:B------:R-:W-:Y:S01]  /*d790*/  FFMA.FTZ R226, R156, c[0x0][0x23c], -R151.reuse ;  /* 0x00008f009ce27a23 */ /* 0x100fe20000010897 */
[----:B------:R-:W1:Y:S01]  /*d7a0*/  MUFU.EX2 R0, R0 ;  /* 0x0000000000007308 */ /* 0x000e620000000800 */
[----:B------:R-:W-:Y:S01]  /*d7b0*/  LDSM.16.MT88.4 R160, [R188+0x11800] ;  /* 0x01180000bca0783b */ /* 0x000fe20000004200 */
[--C-:B------:R-:W-:Y:S02]  /*d7c0*/  FFMA.FTZ R231, R154, c[0x0][0x23c], -R151.reuse ;  /* 0x00008f009ae77a23 */ /* 0x100fe40000010897 */
[--C-:B------:R-:W-:Y:S02]  /*d7d0*/  FFMA.FTZ R228, R159, c[0x0][0x23c], -R144.reuse ;  /* 0x00008f009fe47a23 */ /* 0x100fe40000010890 */
[--C-:B------:R-:W-:Y:S02]  /*d7e0*/  FFMA.FTZ R233, R157, c[0x0][0x23c], -R144.reuse ;  /* 0x00008f009de97a23 */ /* 0x100fe40000010890 */
[--C-:B------:R-:W-:Y:S01]  /*d7f0*/  FFMA.FTZ R230, R155, c[0x0][0x23c], -R144.reuse ;  /* 0x00008f009be67a23 */ /* 0x100fe20000010890 */
[----:B------:R-:W-:Y:S01]  /*d800*/  LDSM.16.MT88.4 R156, [R184+0xf800] ;  /* 0x00f80000b89c783b */ /* 0x000fe20000004200 */
[----:B------:R-:W3:Y:S01]  /*d810*/  MUFU.EX2 R168, R168 ;  /* 0x000000a800a87308 */ /* 0x000ee20000000800 */
[--C-:B------:R-:W-:Y:S02]  /*d820*/  FFMA.FTZ R235, R153, c[0x0][0x23c], -R144.reuse ;  /* 0x00008f0099eb7a23 */ /* 0x100fe40000010890 */
[--C-:B------:R-:W-:Y:S02]  /*d830*/  FFMA.FTZ R232, R152, c[0x0][0x23c], -R151.reuse ;  /* 0x00008f0098e87a23 */ /* 0x100fe40000010897 */
[C---:B--2---:R-:W-:Y:S02]  /*d840*/  FMUL.FTZ R4, R2.reuse, R128 ;  /* 0x0000008002047220 */ /* 0x044fe40000410000 */
[C---:B------:R-:W-:Y:S01]  /*d850*/  FMUL.FTZ R5, R2.reuse, R129 ;  /* 0x0000008102057220 */ /* 0x040fe20000410000 */
[----:B------:R-:W-:Y:S01]  /*d860*/  LDSM.16.MT88.4 R152, [R185+0xf800] ;  /* 0x00f80000b998783b */ /* 0x000fe20000004200 */
[C---:B------:R-:W-:Y:S01]  /*d870*/  FMUL.FTZ R8, R2.reuse, R124 ;  /* 0x0000007c02087220 */ /* 0x040fe20000410000 */
[----:B------:R-:W-:Y:S01]  /*d880*/  MUFU.EX2 R167, R167 ;  /* 0x000000a700a77308 */ /* 0x000fe20000000800 */
[C---:B------:R-:W-:Y:S02]  /*d890*/  FMUL.FTZ R9, R2.reuse, R125 ;  /* 0x0000007d02097220 */ /* 0x040fe40000410000 */
[----:B------:R-:W-:Y:S02]  /*d8a0*/  FMUL.FTZ R16, R2, R116 ;  /* 0x0000007402107220 */ /* 0x000fe40000410000 */
[C---:B-1----:R-:W-:Y:S02]  /*d8b0*/  FMUL.FTZ R6, R0.reuse, R130 ;  /* 0x0000008200067220 */ /* 0x042fe40000410000 */
[C---:B------:R-:W-:Y:S02]  /*d8c0*/  FMUL.FTZ R7, R0.reuse, R131 ;  /* 0x0000008300077220 */ /* 0x040fe40000410000 */
[C---:B------:R-:W-:Y:S01]  /*d8d0*/  FMUL.FTZ R10, R0.reuse, R126 ;  /* 0x0000007e000a7220 */ /* 0x040fe20000410000 */
[----:B------:R-:W1:Y:S01]  /*d8e0*/  MUFU.EX2 R166, R166 ;  /* 0x000000a600a67308 */ /* 0x000e620000000800 */
[----:B------:R-:W-:Y:S01]  /*d8f0*/  FMUL.FTZ R11, R0, R127 ;  /* 0x0000007f000b7220 */ /* 0x000fe20000410000 */
[----:B------:R-:W-:Y:S01]  /*d900*/  LDSM.16.MT88.4 R128, [R186+0xe800] ;  /* 0x00e80000ba80783b */ /* 0x000fe20000004200 */
[----:B------:R-:W-:Y:S01]  /*d910*/  FMUL.FTZ R17, R2, R117 ;  /* 0x0000007502117220 */ /* 0x000fe20000410000 */
[----:B---3--:R-:W-:Y:S01]  /*d920*/  F2FP.BF16.PACK_AB R138, R168, R169 ;  /* 0x000000a9a88a723e */ /* 0x008fe200000010ff */
[C---:B------:R-:W-:Y:S02]  /*d930*/  FMUL.FTZ R18, R0.reuse, R118 ;  /* 0x0000007600127220 */ /* 0x040fe40000410000 */
[----:B------:R-:W-:Y:S02]  /*d940*/  FMUL.FTZ R19, R0, R119 ;  /* 0x0000007700137220 */ /* 0x000fe40000410000 */
[C---:B------:R-:W-:Y:S01]  /*d950*/  FMUL.FTZ R24, R2.reuse, R108 ;  /* 0x0000006c02187220 */ /* 0x040fe20000410000 */
[----:B------:R-:W-:Y:S01]  /*d960*/  MUFU.EX2 R165, R165 ;  /* 0x000000a500a57308 */ /* 0x000fe20000000800 */
[----:B------:R-:W-:Y:S01]  /*d970*/  LDSM.16.MT88.4 R116, [R185+0xc800] ;  /* 0x00c80000b974783b */ /* 0x000fe20000004200 */
[----:B------:R-:W-:Y:S02]  /*d980*/  FMUL.FTZ R25, R2, R109 ;  /* 0x0000006d02197220 */ /* 0x000fe40000410000 */
[C---:B------:R-:W-:Y:S02]  /*d990*/  FMUL.FTZ R26, R0.reuse, R110 ;  /* 0x0000006e001a7220 */ /* 0x040fe40000410000 */
[----:B------:R-:W-:Y:S02]  /*d9a0*/  FMUL.FTZ R27, R0, R111 ;  /* 0x0000006f001b7220 */ /* 0x000fe40000410000 */
[C---:B------:R-:W-:Y:S01]  /*d9b0*/  FMUL.FTZ R32, R2.reuse, R100 ;  /* 0x0000006402207220 */ /* 0x040fe20000410000 */
[----:B------:R-:W-:Y:S01]  /*d9c0*/  LDSM.16.MT88.4 R108, [R184+0xe000] ;  /* 0x00e00000b86c783b */ /* 0x000fe20000004200 */
[----:B------:R-:W2:Y:S01]  /*d9d0*/  MUFU.EX2 R164, R164 ;  /* 0x000000a400a47308 */ /* 0x000ea20000000800 */
[----:B------:R-:W-:Y:S02]  /*d9e0*/  FMUL.FTZ R33, R2, R101 ;  /* 0x0000006502217220 */ /* 0x000fe40000410000 */
[----:B------:R-:W-:Y:S01]  /*d9f0*/  FMUL.FTZ R34, R0, R102 ;  /* 0x0000006600227220 */ /* 0x000fe20000410000 */
[----:B-1----:R-:W-:Y:S01]  /*da00*/  F2FP.BF16.PACK_AB R137, R166, R167 ;  /* 0x000000a7a689723e */ /* 0x002fe200000010ff */
[----:B------:R-:W-:Y:S02]  /*da10*/  FMUL.FTZ R35, R0, R103 ;  /* 0x0000006700237220 */ /* 0x000fe40000410000 */
[----:B------:R-:W-:Y:S01]  /*da20*/  LDSM.16.MT88.4 R100, [R185+0xe000] ;  /* 0x00e00000b964783b */ /* 0x000fe20000004200 */
[--C-:B------:R-:W-:Y:S02]  /*da30*/  FFMA.FTZ R237, R150, c[0x0][0x23c], -R151.reuse ;  /* 0x00008f0096ed7a23 */ /* 0x100fe40000010897 */
[--C-:B------:R-:W-:Y:S01]  /*da40*/  FFMA.FTZ R234, R148, c[0x0][0x23c], -R151.reuse ;  /* 0x00008f0094ea7a23 */ /* 0x100fe20000010897 */
[----:B------:R-:W-:Y:S01]  /*da50*/  MUFU.EX2 R171, R171 ;  /* 0x000000ab00ab7308 */ /* 0x000fe20000000800 */
[--C-:B------:R-:W-:Y:S02]  /*da60*/  FFMA.FTZ R236, R149, c[0x0][0x23c], -R144.reuse ;  /* 0x00008f0095ec7a23 */ /* 0x100fe40000010890 */
[--C-:B------:R-:W-:Y:S01]  /*da70*/  FFMA.FTZ R241, R147, c[0x0][0x23c], -R144.reuse ;  /* 0x00008f0093f17a23 */ /* 0x100fe20000010890 */
[----:B------:R-:W-:Y:S01]  /*da80*/  LDSM.16.MT88.4 R124, [R188+0xe800] ;  /* 0x00e80000bc7c783b */ /* 0x000fe20000004200 */
[--C-:B------:R-:W-:Y:S02]  /*da90*/  FFMA.FTZ R238, R145, c[0x0][0x23c], -R144.reuse ;  /* 0x00008f0091ee7a23 */ /* 0x100fe40000010890 */
[----:B------:R-:W-:Y:S02]  /*daa0*/  FFMA.FTZ R144, R133, c[0x0][0x23c], -R144 ;  /* 0x00008f0085907a23 */ /* 0x000fe40000010890 */
[C---:B------:R-:W-:Y:S01]  /*dab0*/  FMUL.FTZ R36, R2.reuse, R36 ;  /* 0x0000002402247220 */ /* 0x040fe20000410000 */
[----:B------:R-:W-:Y:S01]  /*dac0*/  MUFU.EX2 R216, R216 ;  /* 0x000000d800d87308 */ /* 0x000fe20000000800 */
[----:B------:R-:W-:Y:S01]  /*dad0*/  FMUL.FTZ R37, R2, R37 ;  /* 0x0000002502257220 */ /* 0x000fe20000410000 */
[----:B--2---:R-:W-:Y:S01]  /*dae0*/  F2FP.BF16.PACK_AB R139, R164, R165 ;  /* 0x000000a5a48b723e */ /* 0x004fe200000010ff */
[C---:B------:R-:W-:Y:S02]  /*daf0*/  FMUL.FTZ R38, R0.reuse, R38 ;  /* 0x0000002600267220 */ /* 0x040fe40000410000 */
[----:B------:R-:W-:Y:S02]  /*db00*/  FMUL.FTZ R39, R0, R39 ;  /* 0x0000002700277220 */ /* 0x000fe40000410000 */
[C---:B------:R-:W-:Y:S02]  /*db10*/  FMUL.FTZ R40, R2.reuse, R40 ;  /* 0x0000002802287220 */ /* 0x040fe40000410000 */
[C---:B------:R-:W-:Y:S01]  /*db20*/  HMMA.16816.F32.BF16 R4, R136.reuse, R12, R4 ;  /* 0x0000000c8804723c */ /* 0x040fe20000041804 */
[----:B------:R1:W-:Y:S04]  /*db30*/  MUFU.EX2 R133, R144 ;  /* 0x0000009000857308 */ /* 0x0003e80000000800 */
[C---:B------:R-:W-:Y:S02]  /*db40*/  FMUL.FTZ R41, R2.reuse, R41 ;  /* 0x0000002902297220 */ /* 0x040fe40000410000 */
[C---:B------:R-:W-:Y:S01]  /*db50*/  FMUL.FTZ R12, R2.reuse, R120 ;  /* 0x00000078020c7220 */ /* 0x040fe20000410000 */
[C---:B------:R-:W-:Y:S03]  /*db60*/  HMMA.16816.F32.BF16 R8, R136.reuse, R14, R8 ;  /* 0x0000000e8808723c */ /* 0x040fe60000041808 */
[----:B------:R-:W-:Y:S01]  /*db70*/  MUFU.EX2 R223, R223 ;  /* 0x000000df00df7308 */ /* 0x000fe20000000800 */
[----:B------:R-:W-:Y:S02]  /*db80*/  FMUL.FTZ R13, R2, R121 ;  /* 0x00000079020d7220 */ /* 0x000fe40000410000 */
[C---:B------:R-:W-:Y:S02]  /*db90*/  FMUL.FTZ R42, R0.reuse, R42 ;  /* 0x0000002a002a7220 */ /* 0x040fe40000410000 */
[C---:B------:R-:W-:Y:S04]  /*dba0*/  FMUL.FTZ R14, R0.reuse, R122 ;  /* 0x0000007a000e7220 */ /* 0x040fe80000410000 */
[C---:B------:R-:W-:Y:S01]  /*dbb0*/  FMUL.FTZ R15, R0.reuse, R123 ;  /* 0x0000007b000f7220 */ /* 0x040fe20000410000 */
[----:B------:R-:W-:Y:S01]  /*dbc0*/  MUFU.EX2 R218, R218 ;  /* 0x000000da00da7308 */ /* 0x000fe20000000800 */
[----:B------:R-:W2:Y:S01]  /*dbd0*/  LDSM.16.MT88.4 R120, [R184+0xc000] ;  /* 0x00c00000b878783b */ /* 0x000ea20000004200 */
[----:B------:R-:W-:Y:S02]  /*dbe0*/  FMUL.FTZ R43, R0, R43 ;  /* 0x0000002b002b7220 */ /* 0x000fe40000410000 */
[C---:B------:R-:W-:Y:S02]  /*dbf0*/  FMUL.FTZ R44, R2.reuse, R44 ;  /* 0x0000002c022c7220 */ /* 0x040fe40000410000 */
[C---:B------:R-:W-:Y:S03]  /*dc00*/  HMMA.16816.F32.BF16 R12, R136.reuse, R20, R12 ;  /* 0x00000014880c723c */ /* 0x040fe6000004180c */
[----:B------:R-:W-:Y:S01]  /*dc10*/  FMUL.FTZ R45, R2, R45 ;  /* 0x0000002d022d7220 */ /* 0x000fe20000410000 */
[----:B------:R-:W3:Y:S01]  /*dc20*/  MUFU.EX2 R225, R225 ;  /* 0x000000e100e17308 */ /* 0x000ee20000000800 */
[----:B------:R-:W-:Y:S02]  /*dc30*/  FMUL.FTZ R46, R0, R46 ;  /* 0x0000002e002e7220 */ /* 0x000fe40000410000 */
[C---:B------:R-:W-:Y:S01]  /*dc40*/  FMUL.FTZ R20, R2.reuse, R112 ;  /* 0x0000007002147220 */ /* 0x040fe20000410000 */
[C---:B------:R-:W-:Y:S04]  /*dc50*/  HMMA.16816.F32.BF16 R16, R136.reuse, R22, R16 ;  /* 0x000000168810723c */ /* 0x040fe80000041810 */
[----:B------:R-:W-:Y:S02]  /*dc60*/  FMUL.FTZ R21, R2, R113 ;  /* 0x0000007102157220 */ /* 0x000fe40000410000 */
[C---:B------:R-:W-:Y:S01]  /*dc70*/  FMUL.FTZ R47, R0.reuse, R47 ;  /* 0x0000002f002f7220 */ /* 0x040fe20000410000 */
[----:B------:R-:W-:Y:S01]  /*dc80*/  MUFU.EX2 R222, R222 ;  /* 0x000000de00de7308 */ /* 0x000fe20000000800 */
[C---:B------:R-:W-:Y:S04]  /*dc90*/  FMUL.FTZ R22, R0.reuse, R114 ;  /* 0x0000007200167220 */ /* 0x040fe80000410000 */
[----:B------:R-:W-:Y:S02]  /*dca0*/  FMUL.FTZ R23, R0, R115 ;  /* 0x0000007300177220 */ /* 0x000fe40000410000 */
[----:B------:R-:W4:Y:S01]  /*dcb0*/  LDSM.16.MT88.4 R112, [R188+0xe000] ;  /* 0x00e00000bc70783b */ /* 0x000f220000004200 */
[C---:B------:R-:W-:Y:S02]  /*dcc0*/  FMUL.FTZ R48, R2.reuse, R48 ;  /* 0x0000003002307220 */ /* 0x040fe40000410000 */
[----:B------:R-:W-:Y:S01]  /*dcd0*/  FMUL.FTZ R49, R2, R49 ;  /* 0x0000003102317220 */ /* 0x000fe20000410000 */
[----:B------:R-:W-:Y:S01]  /*dce0*/  MUFU.EX2 R227, R227 ;  /* 0x000000e300e37308 */ /* 0x000fe20000000800 */
[C---:B------:R-:W-:Y:S03]  /*dcf0*/  HMMA.16816.F32.BF16 R20, R136.reuse, R28, R20 ;  /* 0x0000001c8814723c */ /* 0x040fe60000041814 */
[C---:B------:R-:W-:Y:S02]  /*dd00*/  FMUL.FTZ R50, R0.reuse, R50 ;  /* 0x0000003200327220 */ /* 0x040fe40000410000 */
        /* <DEDUP_REMOVED lines=9> */
[----:B------:R-:W5:Y:S01]  /*dda0*/  LDSM.16.MT88.4 R104, [R186+0xe000] ;  /* 0x00e00000ba68783b */ /* 0x000f620000004200 */
[----:B------:R-:W-:Y:S02]  /*ddb0*/  FMUL.FTZ R53, R2, R53 ;  /* 0x0000003502357220 */ /* 0x000fe40000410000 */
[C---:B------:R-:W-:Y:S02]  /*ddc0*/  FMUL.FTZ R54, R0.reuse, R54 ;  /* 0x0000003600367220 */ /* 0x040fe40000410000 */
[C---:B--2---:R-:W-:Y:S02]  /*ddd0*/  HMMA.16816.F32.BF16 R28, R136.reuse, R120, R28 ;  /* 0x00000078881c723c */ /* 0x044fe4000004181c */
[----:B------:R-:W-:Y:S01]  /*dde0*/  MUFU.EX2 R226, R226 ;  /* 0x000000e200e27308 */ /* 0x000fe20000000800 */
[----:B------:R-:W-:Y:S02]  /*ddf0*/  FMUL.FTZ R55, R0, R55 ;  /* 0x0000003700377220 */ /* 0x000fe40000410000 */
[C---:B------:R-:W-:Y:S02]  /*de00*/  FMUL.FTZ R56, R2.reuse, R56 ;  /* 0x0000003802387220 */ /* 0x040fe40000410000 */
[----:B------:R-:W-:Y:S01]  /*de10*/  FMUL.FTZ R57, R2, R57 ;  /* 0x0000003902397220 */ /* 0x000fe20000410000 */
[C---:B------:R-:W-:Y:S01]  /*de20*/  HMMA.16816.F32.BF16 R32, R136.reuse, R122, R32 ;  /* 0x0000007a8820723c */ /* 0x040fe20000041820 */
[----:B------:R-:W-:Y:S03]  /*de30*/  LDSM.16.MT88.4 R120, [R184+0xc800] ;  /* 0x00c80000b878783b */ /* 0x000fe60000004200 */
[C---:B------:R-:W-:Y:S01]  /*de40*/  FMUL.FTZ R58, R0.reuse, R58 ;  /* 0x0000003a003a7220 */ /* 0x040fe20000410000 */
[----:B------:R-:W-:Y:S01]  /*de50*/  MUFU.EX2 R231, R231 ;  /* 0x000000e700e77308 */ /* 0x000fe20000000800 */
[----:B------:R-:W-:Y:S02]  /*de60*/  FMUL.FTZ R59, R0, R59 ;  /* 0x0000003b003b7220 */ /* 0x000fe40000410000 */
[C---:B----4-:R-:W-:Y:S04]  /*de70*/  HMMA.16816.F32.BF16 R36, R136.reuse, R112, R36 ;  /* 0x000000708824723c */ /* 0x050fe80000041824 */
[C---:B------:R-:W-:Y:S02]  /*de80*/  FMUL.FTZ R60, R2.reuse, R60 ;  /* 0x0000003c023c7220 */ /* 0x040fe40000410000 */
[----:B------:R-:W-:Y:S01]  /*de90*/  FMUL.FTZ R61, R2, R61 ;  /* 0x0000003d023d7220 */ /* 0x000fe20000410000 */
[----:B------:R-:W-:Y:S01]  /*dea0*/  MUFU.EX2 R228, R228 ;  /* 0x000000e400e47308 */ /* 0x000fe20000000800 */
[C---:B------:R-:W-:Y:S01]  /*deb0*/  HMMA.16816.F32.BF16 R40, R136.reuse, R114, R40 ;  /* 0x000000728828723c */ /* 0x040fe20000041828 */
[----:B------:R-:W-:Y:S03]  /*dec0*/  LDSM.16.MT88.4 R112, [R188+0xc800] ;  /* 0x00c80000bc70783b */ /* 0x000fe60000004200 */
[C---:B------:R-:W-:Y:S02]  /*ded0*/  FMUL.FTZ R62, R0.reuse, R62 ;  /* 0x0000003e003e7220 */ /* 0x040fe40000410000 */
[----:B------:R-:W-:Y:S02]  /*dee0*/  FMUL.FTZ R63, R0, R63 ;  /* 0x0000003f003f7220 */ /* 0x000fe40000410000 */
[C---:B------:R-:W-:Y:S01]  /*def0*/  FMUL.FTZ R64, R2.reuse, R64 ;  /* 0x0000004002407220 */ /* 0x040fe20000410000 */
[----:B------:R-:W-:Y:S01]  /*df00*/  MUFU.EX2 R233, R233 ;  /* 0x000000e900e97308 */ /* 0x000fe20000000800 */
[C---:B-----5:R-:W-:Y:S03]  /*df10*/  HMMA.16816.F32.BF16 R44, R136.reuse, R104, R44 ;  /* 0x00000068882c723c */ /* 0x060fe6000004182c */
[----:B------:R-:W-:Y:S02]  /*df20*/  FMUL.FTZ R65, R2, R65 ;  /* 0x0000004102417220 */ /* 0x000fe40000410000 */
[C---:B------:R-:W-:Y:S02]  /*df30*/  FMUL.FTZ R66, R0.reuse, R66 ;  /* 0x0000004200427220 */ /* 0x040fe40000410000 */
[----:B------:R-:W-:Y:S01]  /*df40*/  FMUL.FTZ R67, R0, R67 ;  /* 0x0000004300437220 */ /* 0x000fe20000410000 */
[C---:B------:R-:W-:Y:S01]  /*df50*/  HMMA.16816.F32.BF16 R48, R136.reuse, R106, R48 ;  /* 0x0000006a8830723c */ /* 0x040fe20000041830 */
[----:B------:R-:W2:Y:S01]  /*df60*/  LDSM.16.MT88.4 R104, [R188+0x10000] ;  /* 0x01000000bc68783b */ /* 0x000ea20000004200 */
[----:B------:R-:W-:Y:S02]  /*df70*/  MUFU.EX2 R230, R230 ;  /* 0x000000e600e67308 */ /* 0x000fe40000000800 */
        /* <DEDUP_REMOVED lines=11> */
[C---:B------:R-:W-:Y:S04]  /*e030*/  HMMA.16816.F32.BF16 R60, R136.reuse, R108, R60 ;  /* 0x0000006c883c723c */ /* 0x040fe8000004183c */
[C---:B------:R-:W-:Y:S02]  /*e040*/  FMUL.FTZ R74, R0.reuse, R74 ;  /* 0x0000004a004a7220 */ /* 0x040fe40000410000 */
[----:B------:R-:W-:Y:S02]  /*e050*/  FMUL.FTZ R75, R0, R75 ;  /* 0x0000004b004b7220 */ /* 0x000fe40000410000 */
[C---:B------:R-:W-:Y:S01]  /*e060*/  HMMA.16816.F32.BF16 R64, R136.reuse, R110, R64 ;  /* 0x0000006e8840723c */ /* 0x040fe20000041840 */
[----:B------:R-:W5:Y:S01]  /*e070*/  LDSM.16.MT88.4 R108, [R185+0x10000] ;  /* 0x01000000b96c783b */ /* 0x000f620000004200 */
[----:B------:R-:W-:Y:S02]  /*e080*/  MUFU.EX2 R237, R237 ;  /* 0x000000ed00ed7308 */ /* 0x000fe40000000800 */
[C---:B------:R-:W-:Y:S02]  /*e090*/  FMUL.FTZ R84, R2.reuse, R84 ;  /* 0x0000005402547220 */ /* 0x040fe40000410000 */
[----:B------:R-:W-:Y:S02]  /*e0a0*/  FMUL.FTZ R85, R2, R85 ;  /* 0x0000005502557220 */ /* 0x000fe40000410000 */
[C---:B------:R-:W-:Y:S01]  /*e0b0*/  FMUL.FTZ R86, R0.reuse, R86 ;  /* 0x0000005600567220 */ /* 0x040fe20000410000 */
[C---:B--2---:R-:W-:Y:S03]  /*e0c0*/  HMMA.16816.F32.BF16 R68, R136.reuse, R104, R68 ;  /* 0x000000688844723c */ /* 0x044fe60000041844 */
[----:B------:R-:W-:Y:S01]  /*e0d0*/  FMUL.FTZ R87, R0, R87 ;  /* 0x0000005700577220 */ /* 0x000fe20000410000 */
[----:B------:R-:W-:Y:S01]  /*e0e0*/  MUFU.EX2 R234, R234 ;  /* 0x000000ea00ea7308 */ /* 0x000fe20000000800 */
[--C-:B------:R-:W-:Y:S02]  /*e0f0*/  FFMA.FTZ R170, R170, c[0x0][0x23c], -R151.reuse ;  /* 0x00008f00aaaa7a23 */ /* 0x100fe40000010897 */
[----:B------:R-:W-:Y:S01]  /*e100*/  FFMA.FTZ R151, R146, c[0x0][0x23c], -R151 ;  /* 0x00008f0092977a23 */ /* 0x000fe20000010897 */
[C---:B------:R-:W-:Y:S01]  /*e110*/  HMMA.16816.F32.BF16 R72, R136.reuse, R106, R72 ;  /* 0x0000006a8848723c */ /* 0x040fe20000041848 */
[----:B------:R-:W2:Y:S03]  /*e120*/  LDSM.16.MT88.4 R104, [R184+0x10000] ;  /* 0x01000000b868783b */ /* 0x000ea60000004200 */
[C---:B------:R-:W-:Y:S02]  /*e130*/  FMUL.FTZ R76, R2.reuse, R76 ;  /* 0x0000004c024c7220 */ /* 0x040fe40000410000 */
[----:B------:R-:W-:Y:S01]  /*e140*/  FMUL.FTZ R77, R2, R77 ;  /* 0x0000004d024d7220 */ /* 0x000fe20000410000 */
[----:B------:R-:W5:Y:S01]  /*e150*/  MUFU.EX2 R170, R170 ;  /* 0x000000aa00aa7308 */ /* 0x000f620000000800 */
[C---:B------:R-:W-:Y:S01]  /*e160*/  FMUL.FTZ R78, R0.reuse, R78 ;  /* 0x0000004e004e7220 */ /* 0x040fe20000410000 */
[----:B-1----:R-:W-:Y:S03]  /*e170*/  LDSM.16.MT88.4 R144, [R188+0xf800] ;  /* 0x00f80000bc90783b */ /* 0x002fe60000004200 */
[----:B------:R-:W-:Y:S02]  /*e180*/  FMUL.FTZ R79, R0, R79 ;  /* 0x0000004f004f7220 */ /* 0x000fe40000410000 */
[C---:B------:R-:W-:Y:S02]  /*e190*/  FMUL.FTZ R88, R2.reuse, R88 ;  /* 0x0000005802587220 */ /* 0x040fe40000410000 */
[----:B------:R-:W-:Y:S01]  /*e1a0*/  FMUL.FTZ R89, R2, R89 ;  /* 0x0000005902597220 */ /* 0x000fe20000410000 */
[----:B------:R1:W1:Y:S01]  /*e1b0*/  MUFU.EX2 R239, R151 ;  /* 0x0000009700ef7308 */ /* 0x0002620000000800 */
[----:B------:R-:W-:Y:S01]  /*e1c0*/  FMUL.FTZ R90, R0, R90 ;  /* 0x0000005a005a7220 */ /* 0x000fe20000410000 */
[C---:B----4-:R-:W-:Y:S03]  /*e1d0*/  HMMA.16816.F32.BF16 R76, R136.reuse, R100, R76 ;  /* 0x00000064884c723c */ /* 0x050fe6000004184c */
[C---:B------:R-:W-:Y:S02]  /*e1e0*/  FMUL.FTZ R80, R2.reuse, R80 ;  /* 0x0000005002507220 */ /* 0x040fe40000410000 */
[----:B------:R-:W-:Y:S02]  /*e1f0*/  FMUL.FTZ R81, R2, R81 ;  /* 0x0000005102517220 */ /* 0x000fe40000410000 */
[C---:B------:R-:W-:Y:S01]  /*e200*/  FMUL.FTZ R82, R0.reuse, R82 ;  /* 0x0000005200527220 */ /* 0x040fe20000410000 */
[----:B---3--:R-:W-:Y:S01]  /*e210*/  F2FP.BF16.PACK_AB R101, R225, R218 ;  /* 0x000000dae165723e */ /* 0x008fe200000010ff */
[C---:B------:R-:W-:Y:S01]  /*e220*/  FMUL.FTZ R83, R0.reuse, R83 ;  /* 0x0000005300537220 */ /* 0x040fe20000410000 */
[----:B------:R-:W-:Y:S02]  /*e230*/  MUFU.EX2 R236, R236 ;  /* 0x000000ec00ec7308 */ /* 0x000fe40000000800 */
[----:B------:R-:W-:Y:S01]  /*e240*/  FMUL.FTZ R91, R0, R91 ;  /* 0x0000005b005b7220 */ /* 0x000fe20000410000 */
[----:B-----5:R-:W-:Y:S01]  /*e250*/  F2FP.BF16.PACK_AB R100, R171, R170 ;  /* 0x000000aaab64723e */ /* 0x020fe200000010ff */
[C---:B------:R-:W-:Y:S02]  /*e260*/  FMUL.FTZ R92, R2.reuse, R92 ;  /* 0x0000005c025c7220 */ /* 0x040fe40000410000 */
[C---:B------:R-:W-:Y:S03]  /*e270*/  HMMA.16816.F32.BF16 R80, R136.reuse, R102, R80 ;  /* 0x000000668850723c */ /* 0x040fe60000041850 */
[----:B------:R-:W-:Y:S01]  /*e280*/  FMUL.FTZ R93, R2, R93 ;  /* 0x0000005d025d7220 */ /* 0x000fe20000410000 */
[----:B------:R-:W3:Y:S01]  /*e290*/  MUFU.EX2 R241, R241 ;  /* 0x000000f100f17308 */ /* 0x000ee20000000800 */
[C---:B------:R-:W-:Y:S01]  /*e2a0*/  FMUL.FTZ R94, R0.reuse, R94 ;  /* 0x0000005e005e7220 */ /* 0x040fe20000410000 */
[----:B-1----:R-:W-:Y:S01]  /*e2b0*/  LDSM.16.MT88.4 R148, [R186+0xf800] ;  /* 0x00f80000ba94783b */ /* 0x002fe20000004200 */
[----:B------:R-:W-:Y:S01]  /*e2c0*/  FMUL.FTZ R95, R0, R95 ;  /* 0x0000005f005f7220 */ /* 0x000fe20000410000 */
[C---:B------:R-:W-:Y:S04]  /*e2d0*/  HMMA.16816.F32.BF16 R84, R136.reuse, R108, R84 ;  /* 0x0000006c8854723c */ /* 0x040fe80000041854 */
[C---:B------:R-:W-:Y:S01]  /*e2e0*/  FMUL.FTZ R96, R2.reuse, R96 ;  /* 0x0000006002607220 */ /* 0x040fe20000410000 */
[----:B------:R-:W-:Y:S01]  /*e2f0*/  F2FP.BF16.PACK_AB R102, R223, R216 ;  /* 0x000000d8df66723e */ /* 0x000fe200000010ff */
[----:B------:R-:W-:Y:S01]  /*e300*/  FMUL.FTZ R97, R2, R97 ;  /* 0x0000006102617220 */ /* 0x000fe20000410000 */
[----:B------:R-:W-:Y:S01]  /*e310*/  F2FP.BF16.PACK_AB R103, R227, R222 ;  /* 0x000000dee367723e */ /* 0x000fe200000010ff */
[C---:B------:R-:W-:Y:S01]  /*e320*/  HMMA.16816.F32.BF16 R88, R136.reuse, R110, R88 ;  /* 0x0000006e8858723c */ /* 0x040fe20000041858 */
[----:B------:R-:W1:Y:S01]  /*e330*/  LDSM.16.MT88.4 R108, [R186+0xc800] ;  /* 0x00c80000ba6c783b */ /* 0x000e620000004200 */
[----:B------:R-:W4:Y:S02]  /*e340*/  MUFU.EX2 R238, R238 ;  /* 0x000000ee00ee7308 */ /* 0x000f240000000800 */
[C---:B------:R-:W-:Y:S02]  /*e350*/  FMUL.FTZ R98, R0.reuse, R98 ;  /* 0x0000006200627220 */ /* 0x040fe40000410000 */
[----:B------:R-:W-:Y:S02]  /*e360*/  FMUL.FTZ R99, R0, R99 ;  /* 0x0000006300637220 */ /* 0x000fe40000410000 */
[C---:B--2---:R-:W-:Y:S04]  /*e370*/  HMMA.16816.F32.BF16 R92, R136.reuse, R104, R92 ;  /* 0x00000068885c723c */ /* 0x044fe8000004185c */
[----:B------:R-:W-:Y:S02]  /*e380*/  FFMA.FTZ R135, R2, R219, R135 ;  /* 0x000000db02877223 */ /* 0x000fe40000010087 */
[----:B------:R-:W-:Y:S02]  /*e390*/  FFMA.FTZ R167, R0, R217, R167 ;  /* 0x000000d900a77223 */ /* 0x000fe400000100a7 */
[----:B------:R-:W-:Y:S01]  /*e3a0*/  HMMA.16816.F32.BF16 R96, R136, R106, R96 ;  /* 0x0000006a8860723c */ /* 0x000fe20000041860 */
[----:B------:R-:W2:Y:S03]  /*e3b0*/  LDSM.16.MT88.4 R104, [R184+0xe800] ;  /* 0x00e80000b868783b */ /* 0x000ea60000004200 */
[----:B------:R-:W-:Y:S02]  /*e3c0*/  FADD.FTZ R134, R134, R135 ;  /* 0x0000008786867221 */ /* 0x000fe40000010000 */
[----:B------:R-:W-:Y:S01]  /*e3d0*/  FADD.FTZ R166, R166, R167 ;  /* 0x000000a7a6a67221 */ /* 0x000fe20000010000 */
[----:B------:R-:W-:Y:S01]  /*e3e0*/  F2FP.BF16.PACK_AB R136, R237, R232 ;  /* 0x000000e8ed88723e */ /* 0x000fe200000010ff */
[C---:B------:R-:W-:Y:S05]  /*e3f0*/  HMMA.16816.F32.BF16 R4, R100.reuse, R112, R4 ;  /* 0x000000706404723c */ /* 0x040fea0000041804 */
[----:B------:R-:W-:Y:S01]  /*e400*/  F2FP.BF16.PACK_AB R138, R239, R234 ;  /* 0x000000eaef8a723e */ /* 0x000fe200000010ff */
[----:B------:R-:W-:Y:S01]  /*e410*/  IMAD.MOV.U32 R0, RZ, RZ, R3 ;  /* 0x000000ffff007224 */ /* 0x000fe200078e0003 */
[----:B---3--:R-:W-:Y:S01]  /*e420*/  F2FP.BF16.PACK_AB R137, R241, R236 ;  /* 0x000000ecf189723e */ /* 0x008fe200000010ff */
[C---:B------:R-:W-:Y:S01]  /*e430*/  HMMA.16816.F32.BF16 R8, R100.reuse, R114, R8 ;  /* 0x000000726408723c */ /* 0x040fe20000041808 */
[----:B------:R-:W-:Y:S03]  /*e440*/  LDSM.16.MT88.4 R112, [R186+0x10800] ;  /* 0x01080000ba70783b */ /* 0x000fe60000004200 */
[----:B----4-:R-:W-:Y:S01]  /*e450*/  F2FP.BF16.PACK_AB R139, R133, R238 ;  /* 0x000000ee858b723e */ /* 0x010fe200000010ff */
[----:B------:R-:W-:Y:S03]  /*e460*/  IMAD.MOV.U32 R2, RZ, RZ, R132 ;  /* 0x000000ffff027224 */ /* 0x000fe600078e0084 */
        /* <DEDUP_REMOVED lines=25> */
[----:B------:R-:W3:Y:S07]  /*e600*/  LDSM.16.MT88.4 R112, [R185+0xd000] ;  /* 0x00d00000b970783b */ /* 0x000eee0000004200 */
[C---:B--2---:R-:W-:Y:S08]  /*e610*/  HMMA.16816.F32.BF16 R84, R100.reuse, R104, R84 ;  /* 0x000000686454723c */ /* 0x044ff00000041854 */
[C---:B------:R-:W-:Y:S01]  /*e620*/  HMMA.16816.F32.BF16 R88, R100.reuse, R106, R88 ;  /* 0x0000006a6458723c */ /* 0x040fe20000041858 */
[----:B------:R-:W2:Y:S07]  /*e630*/  LDSM.16.MT88.4 R104, [R188+0xf000] ;  /* 0x00f00000bc68783b */ /* 0x000eae0000004200 */
[C---:B------:R-:W-:Y:S08]  /*e640*/  HMMA.16816.F32.BF16 R92, R100.reuse, R116, R92 ;  /* 0x00000074645c723c */ /* 0x040ff0000004185c */
[----:B------:R-:W-:Y:S01]  /*e650*/  HMMA.16816.F32.BF16 R96, R100, R118, R96 ;  /* 0x000000766460723c */ /* 0x000fe20000041860 */
[----:B------:R-:W4:Y:S06]  /*e660*/  LDSM.16.MT88.4 R116, [R186+0xf000] ;  /* 0x00f00000ba74783b */ /* 0x000f2c0000004200 */
[----:B------:R-:W-:Y:S02]  /*e670*/  F2FP.BF16.PACK_AB R100, R229, R224 ;  /* 0x000000e0e564723e */ /* 0x000fe400000010ff */
[----:B------:R-:W-:Y:S03]  /*e680*/  F2FP.BF16.PACK_AB R102, R231, R226 ;  /* 0x000000e2e766723e */ /* 0x000fe600000010ff */
[----:B------:R-:W-:Y:S02]  /*e690*/  F2FP.BF16.PACK_AB R101, R233, R228 ;  /* 0x000000e4e965723e */ /* 0x000fe400000010ff */
[----:B------:R-:W-:Y:S07]  /*e6a0*/  F2FP.BF16.PACK_AB R103, R235, R230 ;  /* 0x000000e6eb67723e */ /* 0x000fee00000010ff */
[C---:B-1----:R-:W-:Y:S08]  /*e6b0*/  HMMA.16816.F32.BF16 R4, R100.reuse, R108, R4 ;  /* 0x0000006c6404723c */ /* 0x042ff00000041804 */
[C---:B------:R-:W-:Y:S01]  /*e6c0*/  HMMA.16816.F32.BF16 R8, R100.reuse, R110, R8 ;  /* 0x0000006e6408723c */ /* 0x040fe20000041808 */
[----:B------:R-:W1:Y:S07]  /*e6d0*/  LDSM.16.MT88.4 R108, [R185+0xf000] ;  /* 0x00f00000b96c783b */ /* 0x000e6e0000004200 */
        /* <DEDUP_REMOVED lines=8> */
[C---:B--2---:R-:W-:Y:S08]  /*e760*/  HMMA.16816.F32.BF16 R36, R100.reuse, R104, R36 ;  /* 0x000000686424723c */ /* 0x044ff00000041824 */
[C---:B------:R-:W-:Y:S01]  /*e770*/  HMMA.16816.F32.BF16 R40, R100.reuse, R106, R40 ;  /* 0x0000006a6428723c */ /* 0x040fe20000041828 */
[----:B------:R-:W2:Y:S07]  /*e780*/  LDSM.16.MT88.4 R104, [R188+0x11000] ;  /* 0x01100000bc68783b */ /* 0x000eae0000004200 */
[C---:B----4-:R-:W-:Y:S08]  /*e790*/  HMMA.16816.F32.BF16 R44, R100.reuse, R116, R44 ;  /* 0x00000074642c723c */ /* 0x050ff0000004182c */
[C---:B------:R-:W-:Y:S01]  /*e7a0*/  HMMA.16816.F32.BF16 R48, R100.reuse, R118, R48 ;  /* 0x000000766430723c */ /* 0x040fe20000041830 */
[----:B------:R-:W4:Y:S07]  /*e7b0*/  LDSM.16.MT88.4 R116, [R186+0x11000] ;  /* 0x01100000ba74783b */ /* 0x000f2e0000004200 */
        /* <DEDUP_REMOVED lines=9> */
[C---:B----4-:R-:W-:Y:S08]  /*e850*/  HMMA.16816.F32.BF16 R76, R100.reuse, R116, R76 ;  /* 0x00000074644c723c */ /* 0x050ff0000004184c */
[C---:B------:R-:W-:Y:S01]  /*e860*/  HMMA.16816.F32.BF16 R80, R100.reuse, R118, R80 ;  /* 0x000000766450723c */ /* 0x040fe20000041850 */
[----:B------:R-:W2:Y:S07]  /*e870*/  LDSM.16.MT88.4 R116, [R186+0xd800] ;  /* 0x00d80000ba74783b */ /* 0x000eae0000004200 */
[C---:B-1----:R-:W-:Y:S08]  /*e880*/  HMMA.16816.F32.BF16 R84, R100.reuse, R108, R84 ;  /* 0x0000006c6454723c */ /* 0x042ff00000041854 */
[C---:B------:R-:W-:Y:S08]  /*e890*/  HMMA.16816.F32.BF16 R88, R100.reuse, R110, R88 ;  /* 0x0000006e6458723c */ /* 0x040ff00000041858 */
[C---:B---3--:R-:W-:Y:S08]  /*e8a0*/  HMMA.16816.F32.BF16 R92, R100.reuse, R112, R92 ;  /* 0x00000070645c723c */ /* 0x048ff0000004185c */
[----:B------:R-:W-:Y:S08]  /*e8b0*/  HMMA.16816.F32.BF16 R96, R100, R114, R96 ;  /* 0x000000726460723c */ /* 0x000ff00000041860 */
[C---:B------:R-:W-:Y:S01]  /*e8c0*/  HMMA.16816.F32.BF16 R128, R136.reuse, R124, R4 ;  /* 0x0000007c8880723c */ /* 0x040fe20000041804 */
[----:B------:R-:W1:Y:S07]  /*e8d0*/  LDSM.16.MT88.4 R4, [R186+0x11800] ;  /* 0x01180000ba04783b */ /* 0x000e6e0000004200 */
[C---:B------:R-:W-:Y:S01]  /*e8e0*/  HMMA.16816.F32.BF16 R124, R136.reuse, R126, R8 ;  /* 0x0000007e887c723c */ /* 0x040fe20000041808 */
[----:B------:R-:W3:Y:S07]  /*e8f0*/  LDSM.16.MT88.4 R8, [R185+0x11800] ;  /* 0x01180000b908783b */ /* 0x000eee0000004200 */
[C---:B--2---:R-:W-:Y:S01]  /*e900*/  HMMA.16816.F32.BF16 R120, R136.reuse, R116, R12 ;  /* 0x000000748878723c */ /* 0x044fe2000004180c */
[----:B------:R-:W2:Y:S07]  /*e910*/  LDSM.16.MT88.4 R12, [R184+0x11800] ;  /* 0x01180000b80c783b */ /* 0x000eae0000004200 */
        /* <DEDUP_REMOVED lines=50> */
.L_x_2807:
[----:B------:R-:W1:Y:S01]  /*ec40*/  SHFL.BFLY PT, R0, R217, 0x2, 0x1f ;  /* 0x0c401f00d9007f89 */ /* 0x000e6200000e0000 */
[----:B------:R-:W-:Y:S01]  /*ec50*/  MOV R7, 0x3f800000 ;  /* 0x3f80000000077802 */ /* 0x000fe20000000f00 */
[----:B------:R-:W-:Y:S01]  /*ec60*/  ULDC.64 UR4, c[0x0][0x118] ;  /* 0x0000460000047ab9 */ /* 0x000fe20000000a00 */
[----:B------:R-:W-:Y:S01]  /*ec70*/  MOV R6, 0x3f800000 ;  /* 0x3f80000000067802 */ /* 0x000fe20000000f00 */
[----:B------:R-:W2:Y:S01]  /*ec80*/  SHFL.BFLY PT, R2, R219, 0x2, 0x1f ;  /* 0x0c401f00db027f89 */ /* 0x000ea200000e0000 */
[----:B------:R-:W-:Y:S03]  /*ec90*/  BSSY B0, `(.L_x_2812) ;  /* 0x0000113000007945 */ /* 0x000fe60003800000 */
[----:B------:R-:W-:Y:S01]  /*eca0*/  BAR.SYNC.DEFER_BLOCKING 0x0 ;  /* 0x0000000000007b1d */ /* 0x000fe20000010000 */
[----:B-1----:R-:W-:-:S05]  /*ecb0*/  FADD.FTZ R5, R0, R217 ;  /* 0x000000d900057221 */ /* 0x002fca0000010000 */
[----:B------:R-:W1:Y:S01]  /*ecc0*/  S2R R0, SR_TID.X ;  /* 0x0000000000007919 */ /* 0x000e620000002100 */
[----:B--2---:R-:W-:-:S03]  /*ecd0*/  FADD.FTZ R11, R2, R219 ;  /* 0x000000db020b7221 */ /* 0x004fc60000010000 */
[----:B------:R-:W2:Y:S04]  /*ece0*/  SHFL.BFLY PT, R2, R5, 0x1, 0x1f ;  /* 0x0c201f0005027f89 */ /* 0x000ea800000e0000 */
[----:B------:R-:W3:Y:S01]  /*ecf0*/  SHFL.BFLY PT, R4, R11, 0x1, 0x1f ;  /* 0x0c201f000b047f89 */ /* 0x000ee200000e0000 */
[----:B-1----:R-:W-:-:S04]  /*ed00*/  SHF.R.S32.HI R9, RZ, 0x1f, R0 ;  /* 0x0000001fff097819 */ /* 0x002fc80000011400 */
[-C--:B------:R-:W-:Y:S01]  /*ed10*/  LEA.HI R8, R9, R0.reuse, RZ, 0x2 ;  /* 0x0000000009087211 */ /* 0x080fe200078f10ff */
[----:B--2---:R-:W-:Y:S01]  /*ed20*/  FADD.FTZ R2, R5, R2 ;  /* 0x0000000205027221 */ /* 0x004fe20000010000 */
[----:B------:R-:W-:Y:S02]  /*ed30*/  LEA.HI R12, R9, R0, RZ, 0x4 ;  /* 0x00000000090c7211 */ /* 0x000fe400078f20ff */
[----:B------:R-:W-:Y:S01]  /*ed40*/  SHF.R.S32.HI R10, RZ, 0x2, R8 ;  /* 0x00000002ff0a7819 */ /* 0x000fe20000011408 */
[----:B---3--:R-:W-:Y:S01]  /*ed50*/  FADD.FTZ R4, R11, R4 ;  /* 0x000000040b047221 */ /* 0x008fe20000010000 */
[----:B------:R-:W-:Y:S02]  /*ed60*/  SHF.R.S32.HI R5, RZ, 0x1f, R8 ;  /* 0x0000001fff057819 */ /* 0x000fe40000011408 */
[----:B------:R-:W-:Y:S02]  /*ed70*/  FSETP.NE.FTZ.AND P3, PT, R2, RZ, PT ;  /* 0x000000ff0200720b */ /* 0x000fe40003f75000 */
[----:B------:R-:W-:-:S02]  /*ed80*/  LEA.HI R5, R5, R10, RZ, 0x3 ;  /* 0x0000000a05057211 */ /* 0x000fc400078f18ff */
[----:B------:R-:W-:Y:S02]  /*ed90*/  FSETP.NE.FTZ.AND P4, PT, R4, RZ, PT ;  /* 0x000000ff0400720b */ /* 0x000fe40003f95000 */
[----:B------:R-:W-:Y:S02]  /*eda0*/  LOP3.LUT R5, R5, 0xfffffff8, RZ, 0xc0, !PT ;  /* 0xfffffff805057812 */ /* 0x000fe400078ec0ff */
[----:B------:R-:W-:Y:S02]  /*edb0*/  LEA.HI R9, R9, R0, RZ, 0x5 ;  /* 0x0000000009097211 */ /* 0x000fe400078f28ff */
[----:B------:R-:W-:Y:S02]  /*edc0*/  IADD3 R5, R10, -R5, RZ ;  /* 0x800000050a057210 */ /* 0x000fe40007ffe0ff */
[----:B------:R-:W1:Y:S01]  /*edd0*/  S2R R10, SR_TID.X ;  /* 0x00000000000a7919 */ /* 0x000e620000002100 */
[----:B------:R-:W-:Y:S01]  /*ede0*/  LOP3.LUT R17, R8, 0x1ffffffc, RZ, 0xc0, !PT ;  /* 0x1ffffffc08117812 */ /* 0x000fe200078ec0ff */
[----:B------:R-:W2:Y:S01]  /*edf0*/  @P3 MUFU.RCP R6, R2 ;  /* 0x0000000200063308 */ /* 0x000ea20000001000 */
[----:B------:R-:W-:-:S02]  /*ee00*/  LOP3.LUT R13, R12, 0xfffffff0, RZ, 0xc0, !PT ;  /* 0xfffffff00c0d7812 */ /* 0x000fc400078ec0ff */
[----:B------:R-:W-:Y:S02]  /*ee10*/  SHF.R.S32.HI R12, RZ, 0x5, R9 ;  /* 0x00000005ff0c7819 */ /* 0x000fe40000011409 */
[-C--:B------:R-:W-:Y:S02]  /*ee20*/  IADD3 R17, -R17, R0.reuse, RZ ;  /* 0x0000000011117210 */ /* 0x080fe40007ffe1ff */
[----:B------:R-:W-:Y:S01]  /*ee30*/  IADD3 R13, -R13, R0, RZ ;  /* 0x000000000d0d7210 */ /* 0x000fe20007ffe1ff */
[----:B------:R-:W3:Y:S01]  /*ee40*/  @P4 MUFU.RCP R7, R4 ;  /* 0x0000000400074308 */ /* 0x000ee20000001000 */
[C---:B------:R-:W-:Y:S02]  /*ee50*/  LOP3.LUT R16, R5.reuse, 0x1, RZ, 0xc0, !PT ;  /* 0x0000000105107812 */ /* 0x040fe400078ec0ff */
[----:B------:R-:W-:Y:S02]  /*ee60*/  SHF.L.U32 R19, R5, 0x6, RZ ;  /* 0x0000000605137819 */ /* 0x000fe400000006ff */
[----:B------:R-:W-:-:S02]  /*ee70*/  ISETP.NE.U32.AND P0, PT, R16, 0x1, PT ;  /* 0x000000011000780c */ /* 0x000fc40003f05070 */
[----:B------:R-:W-:Y:S01]  /*ee80*/  LOP3.LUT R19, R19, 0x1c0, RZ, 0xc0, !PT ;  /* 0x000001c013137812 */ /* 0x000fe200078ec0ff */
[C---:B--2---:R-:W-:Y:S01]  /*ee90*/  FMUL.FTZ R131, R6.reuse, R131 ;  /* 0x0000008306837220 */ /* 0x044fe20000410000 */
[----:B------:R-:W-:Y:S01]  /*eea0*/  R2P PR, R5, 0x6 ;  /* 0x0000000605007804 */ /* 0x000fe20000000000 */
[C---:B------:R-:W-:Y:S01]  /*eeb0*/  FMUL.FTZ R130, R6.reuse, R130 ;  /* 0x0000008206827220 */ /* 0x040fe20000410000 */
[----:B------:R-:W-:Y:S01]  /*eec0*/  LEA.HI R19, R19, R19, RZ, 0x1d ;  /* 0x0000001313137211 */ /* 0x000fe200078fe8ff */
[C---:B------:R-:W-:Y:S01]  /*eed0*/  FMUL.FTZ R127, R6.reuse, R127 ;  /* 0x0000007f067f7220 */ /* 0x040fe20000410000 */
[----:B------:R-:W-:Y:S01]  /*eee0*/  LOP3.LUT R9, R9, 0xffffffe0, RZ, 0xc0, !PT ;  /* 0xffffffe009097812 */ /* 0x000fe200078ec0ff */
[----:B------:R-:W-:Y:S01]  /*eef0*/  FMUL.FTZ R126, R6, R126 ;  /* 0x0000007e067e7220 */ /* 0x000fe20000410000 */
[----:B-1----:R-:W-:Y:S01]  /*ef00*/  SHF.R.S32.HI R11, RZ, 0x1f, R10 ;  /* 0x0000001fff0b7819 */ /* 0x002fe2000001140a */
[C---:B---3--:R-:W-:Y:S01]  /*ef10*/  FMUL.FTZ R128, R7.reuse, R128 ;  /* 0x0000008007807220 */ /* 0x048fe20000410000 */
[----:B------:R-:W-:Y:S01]  /*ef20*/  @P4 MUFU.LG2 R4, R4 ;  /* 0x0000000400044308 */ /* 0x000fe20000000c00 */
[----:B------:R-:W-:Y:S01]  /*ef30*/  FMUL.FTZ R129, R7, R129 ;  /* 0x0000008107817220 */ /* 0x000fe20000410000 */
[----:B------:R-:W-:Y:S01]  /*ef40*/  LEA.HI R14, R11, R10, RZ, 0x4 ;  /* 0x0000000a0b0e7211 */ /* 0x000fe200078f20ff */
[----:B------:R-:W-:Y:S01]  /*ef50*/  FMUL.FTZ R124, R7, R124 ;  /* 0x0000007c077c7220 */ /* 0x000fe20000410000 */
[----:B------:R-:W-:Y:S01]  /*ef60*/  LEA.HI R11, R11, R10, RZ, 0x5 ;  /* 0x0000000a0b0b7211 */ /* 0x000fe200078f28ff */
[C---:B------:R-:W-:Y:S01]  /*ef70*/  FMUL.FTZ R125, R7.reuse, R125 ;  /* 0x0000007d077d7220 */ /* 0x040fe20000410000 */
[----:B------:R-:W-:Y:S01]  /*ef80*/  SHF.R.S32.HI R8, RZ, 0x4, R14 ;  /* 0x00000004ff087819 */ /* 0x000fe2000001140e */
[C---:B------:R-:W-:Y:S01]  /*ef90*/  FMUL.FTZ R120, R7.reuse, R120 ;  /* 0x0000007807787220 */ /* 0x040fe20000410000 */
[----:B------:R-:W-:Y:S01]  /*efa0*/  LEA R14, R12, R17, 0x9 ;  /* 0x000000110c0e7211 */ /* 0x000fe200078e48ff */
[----:B------:R-:W-:Y:S01]  /*efb0*/  FMUL.FTZ R121, R7, R121 ;  /* 0x0000007907797220 */ /* 0x000fe20000410000 */
[----:B------:R-:W-:Y:S01]  /*efc0*/  SHF.L.U32 R15, R8, 0x6, RZ ;  /* 0x00000006080f7819 */ /* 0x000fe200000006ff */
[C---:B------:R-:W-:Y:S01]  /*efd0*/  FMUL.FTZ R123, R6.reuse, R123 ;  /* 0x0000007b067b7220 */ /* 0x040fe20000410000 */
[----:B------:R-:W-:Y:S01]  /*efe0*/  LEA.HI R17, R13, R13, RZ, 0x1 ;  /* 0x0000000d0d117211 */ /* 0x000fe200078f08ff */
[C---:B------:R-:W-:Y:S01]  /*eff0*/  FMUL.FTZ R122, R6.reuse, R122 ;  /* 0x0000007a067a7220 */ /* 0x040fe20000410000 */
[----:B------:R-:W-:Y:S01]  /*f000*/  LOP3.LUT R15, R15, 0x1c0, RZ, 0xc0, !PT ;  /* 0x000001c00f0f7812 */ /* 0x000fe200078ec0ff */
[----:B------:R-:W-:Y:S01]  /*f010*/  FMUL.FTZ R116, R7, R116 ;  /* 0x0000007407747220 */ /* 0x000fe20000410000 */
[----:B------:R-:W-:Y:S01]  /*f020*/  SHF.L.U32 R16, R17, 0x2, RZ ;  /* 0x0000000211107819 */ /* 0x000fe200000006ff */
[----:B------:R-:W-:Y:S01]  /*f030*/  FMUL.FTZ R117, R7, R117 ;  /* 0x0000007507757220 */ /* 0x000fe20000410000 */
[----:B------:R-:W-:Y:S01]  /*f040*/  LOP3.LUT R18, R17, 0xffffffe, RZ, 0xc0, !PT ;  /* 0x0ffffffe11127812 */ /* 0x000fe200078ec0ff */
[C---:B------:R-:W-:Y:S01]  /*f050*/  FMUL.FTZ R119, R6.reuse, R119 ;  /* 0x0000007706777220 */ /* 0x040fe20000410000 */
[----:B------:R-:W-:Y:S01]  /*f060*/  LOP3.LUT R16, R15, 0x38, R16, 0xf8, !PT ;  /* 0x000000380f107812 */ /* 0x000fe200078ef810 */
[----:B------:R-:W-:Y:S01]  /*f070*/  FMUL.FTZ R118, R6, R118 ;  /* 0x0000007606767220 */ /* 0x000fe20000410000 */
[----:B------:R-:W-:Y:S01]  /*f080*/  SHF.R.U32.HI R15, RZ, 0x3, R15 ;  /* 0x00000003ff0f7819 */ /* 0x000fe2000001160f */
[C---:B------:R-:W-:Y:S01]  /*f090*/  FMUL.FTZ R112, R7.reuse, R112 ;  /* 0x0000007007707220 */ /* 0x040fe20000410000 */
[----:B------:R-:W-:Y:S01]  /*f0a0*/  LEA R14, R14, R19, 0x1 ;  /* 0x000000130e0e7211 */ /* 0x000fe200078e08ff */
[----:B------:R-:W-:Y:S01]  /*f0b0*/  FMUL.FTZ R113, R7, R113 ;  /* 0x0000007107717220 */ /* 0x000fe20000410000 */
[----:B------:R-:W-:Y:S01]  /*f0c0*/  LOP3.LUT R15, R16, R15, RZ, 0x3c, !PT ;  /* 0x0000000f100f7212 */ /* 0x000fe200078e3cff */
[C---:B------:R-:W-:Y:S01]  /*f0d0*/  FMUL.FTZ R115, R6.reuse, R115 ;  /* 0x0000007306737220 */ /* 0x040fe20000410000 */
[----:B------:R-:W-:Y:S01]  /*f0e0*/  IADD3 R18, R13, -R18, RZ ;  /* 0x800000120d127210 */ /* 0x000fe20007ffe0ff */
[----:B------:R-:W-:Y:S01]  /*f0f0*/  FMUL.FTZ R114, R6, R114 ;  /* 0x0000007206727220 */ /* 0x000fe20000410000 */
[----:B------:R-:W-:Y:S01]  /*f100*/  STS.64 [R14.X4], R128 ;  /* 0x000000800e007388 */ /* 0x000fe20000004a00 */
[C---:B------:R-:W-:Y:S01]  /*f110*/  FMUL.FTZ R108, R7.reuse, R108 ;  /* 0x0000006c076c7220 */ /* 0x040fe20000410000 */
[----:B------:R-:W-:Y:S01]  /*f120*/  LEA R5, R18, R15, 0x2 ;  /* 0x0000000f12057211 */ /* 0x000fe200078e10ff */
[----:B------:R-:W-:Y:S01]  /*f130*/  FMUL.FTZ R109, R7, R109 ;  /* 0x0000006d076d7220 */ /* 0x000fe20000410000 */
[----:B------:R-:W-:Y:S01]  /*f140*/  MOV R15, 0x80 ;  /* 0x00000080000f7802 */ /* 0x000fe20000000f00 */
[C---:B------:R-:W-:Y:S01]  /*f150*/  FMUL.FTZ R111, R6.reuse, R111 ;  /* 0x0000006f066f7220 */ /* 0x040fe20000410000 */
[----:B------:R-:W-:Y:S01]  /*f160*/  STS.64 [R14.X4+0x800], R130 ;  /* 0x000800820e007388 */ /* 0x000fe20000004a00 */
[C---:B------:R-:W-:Y:S01]  /*f170*/  FMUL.FTZ R110, R6.reuse, R110 ;  /* 0x0000006e066e7220 */ /* 0x040fe20000410000 */
[----:B------:R-:W-:Y:S01]  /*f180*/  SEL R15, R15, 0xffffff80, !P2 ;  /* 0xffffff800f0f7807 */ /* 0x000fe20005000000 */
[----:B------:R-:W-:Y:S01]  /*f190*/  FMUL.FTZ R104, R7, R104 ;  /* 0x0000006807687220 */ /* 0x000fe20000410000 */
[----:B------:R-:W-:Y:S01]  /*f1a0*/  LOP3.LUT R11, R11, 0xffffffe0, RZ, 0xc0, !PT ;  /* 0xffffffe00b0b7812 */ /* 0x000fe200078ec0ff */
[----:B------:R-:W-:Y:S01]  /*f1b0*/  FMUL.FTZ R105, R7, R105 ;  /* 0x0000006907697220 */ /* 0x000fe20000410000 */
[----:B------:R-:W1:Y:S01]  /*f1c0*/  @P3 MUFU.LG2 R2, R2 ;  /* 0x0000000200023308 */ /* 0x000e620000000c00 */
[C---:B------:R-:W-:Y:S01]  /*f1d0*/  FMUL.FTZ R107, R6.reuse, R107 ;  /* 0x0000006b066b7220 */ /* 0x040fe20000410000 */
[----:B------:R-:W-:Y:S01]  /*f1e0*/  IADD3 R9, -R9, R0, RZ ;  /* 0x0000000009097210 */ /* 0x000fe20007ffe1ff */
[----:B------:R-:W-:Y:S01]  /*f1f0*/  FMUL.FTZ R106, R6, R106 ;  /* 0x0000006a066a7220 */ /* 0x000fe20000410000 */
[----:B------:R-:W-:Y:S01]  /*f200*/  IADD3 R11, -R11, R10, RZ ;  /* 0x0000000a0b0b7210 */ /* 0x000fe20007ffe1ff */
[----:B------:R-:W-:-:S02]  /*f210*/  FMUL.FTZ R100, R7, R100 ;  /* 0x0000006407647220 */ /* 0x000fc40000410000 */
[C---:B------:R-:W-:Y:S01]  /*f220*/  FMUL.FTZ R101, R7.reuse, R101 ;  /* 0x0000006507657220 */ /* 0x040fe20000410000 */
[----:B------:R-:W-:Y:S01]  /*f230*/  SHF.R.S32.HI R0, RZ, 0x1f, R11 ;  /* 0x0000001fff007819 */ /* 0x000fe2000001140b */
[C---:B------:R-:W-:Y:S02]  /*f240*/  FMUL.FTZ R103, R6.reuse, R103 ;  /* 0x0000006706677220 */ /* 0x040fe40000410000 */
[----:B------:R-:W-:Y:S01]  /*f250*/  FMUL.FTZ R102, R6, R102 ;  /* 0x0000006606667220 */ /* 0x000fe20000410000 */
[----:B------:R-:W-:Y:S01]  /*f260*/  LEA.HI R0, R0, R11, RZ, 0x2 ;  /* 0x0000000b00007211 */ /* 0x000fe200078f10ff */
[C---:B------:R-:W-:Y:S02]  /*f270*/  FMUL.FTZ R36, R7.reuse, R36 ;  /* 0x0000002407247220 */ /* 0x040fe40000410000 */
[----:B------:R-:W-:Y:S01]  /*f280*/  FMUL.FTZ R37, R7, R37 ;  /* 0x0000002507257220 */ /* 0x000fe20000410000 */
[----:B------:R-:W-:Y:S01]  /*f290*/  SHF.R.S32.HI R0, RZ, 0x2, R0 ;  /* 0x00000002ff007819 */ /* 0x000fe20000011400 */
[----:B------:R-:W-:-:S02]  /*f2a0*/  FMUL.FTZ R39, R6, R39 ;  /* 0x0000002706277220 */ /* 0x000fc40000410000 */
[C---:B------:R-:W-:Y:S02]  /*f2b0*/  FMUL.FTZ R38, R6.reuse, R38 ;  /* 0x0000002606267220 */ /* 0x040fe40000410000 */
[C---:B------:R-:W-:Y:S02]  /*f2c0*/  FMUL.FTZ R40, R7.reuse, R40 ;  /* 0x0000002807287220 */ /* 0x040fe40000410000 */
[C---:B------:R-:W-:Y:S02]  /*f2d0*/  FMUL.FTZ R41, R7.reuse, R41 ;  /* 0x0000002907297220 */ /* 0x040fe40000410000 */
[C---:B------:R-:W-:Y:S02]  /*f2e0*/  FMUL.FTZ R43, R6.reuse, R43 ;  /* 0x0000002b062b7220 */ /* 0x040fe40000410000 */
[----:B------:R-:W-:Y:S02]  /*f2f0*/  FMUL.FTZ R42, R6, R42 ;  /* 0x0000002a062a7220 */ /* 0x000fe40000410000 */
        /* <DEDUP_REMOVED lines=101> */
[----:B------:R1:W-:Y:S04]  /*f950*/  STS.64 [R14.X4+0x8800], R70 ;  /* 0x008800460e007388 */ /* 0x0003e80000004a00 */
[----:B------:R-:W-:Y:S04]  /*f960*/  STS.64 [R16+0x8000], R72 ;  /* 0x0080004810007388 */ /* 0x000fe80000000a00 */
[----:B------:R-:W-:Y:S04]  /*f970*/  STS.64 [R16+0x8800], R74 ;  /* 0x0088004a10007388 */ /* 0x000fe80000000a00 */
[----:B------:R-:W-:Y:S04]  /*f980*/  STS.64 [R17+0x8000], R76 ;  /* 0x0080004c11007388 */ /* 0x000fe80000000a00 */
[----:B------:R-:W-:Y:S04]  /*f990*/  STS.64 [R17+0x8800], R78 ;  /* 0x0088004e11007388 */ /* 0x000fe80000000a00 */
[----:B------:R-:W2:Y:S04]  /*f9a0*/  S2R R6, SR_CTAID.Y ;  /* 0x0000000000067919 */ /* 0x000ea80000002600 */
[----:B------:R-:W-:Y:S04]  /*f9b0*/  STS.64 [R18+0x8000], R80 ;  /* 0x0080005012007388 */ /* 0x000fe80000000a00 */
[----:B-1----:R-:W1:Y:S04]  /*f9c0*/  S2R R14, SR_CTAID.Z ;  /* 0x00000000000e7919 */ /* 0x002e680000002700 */
[----:B------:R-:W-:Y:S04]  /*f9d0*/  STS.64 [R18+0x8800], R82 ;  /* 0x0088005212007388 */ /* 0x000fe80000000a00 */
[----:B------:R-:W-:Y:S04]  /*f9e0*/  STS.64 [R19+0x8000], R84 ;  /* 0x0080005413007388 */ /* 0x000fe80000000a00 */
[----:B------:R-:W-:Y:S04]  /*f9f0*/  STS.64 [R19+0x8800], R86 ;  /* 0x0088005613007388 */ /* 0x000fe80000000a00 */
[----:B------:R-:W-:Y:S04]  /*fa00*/  STS.64 [R20+0x8000], R88 ;  /* 0x0080005814007388 */ /* 0x000fe80000000a00 */
[----:B------:R-:W-:Y:S04]  /*fa10*/  STS.64 [R20+0x8800], R90 ;  /* 0x0088005a14007388 */ /* 0x000fe80000000a00 */
[----:B------:R-:W3:Y:S04]  /*fa20*/  S2R R7, SR_CTAID.X ;  /* 0x0000000000077919 */ /* 0x000ee80000002500 */
[----:B------:R-:W-:Y:S04]  /*fa30*/  STS.64 [R21+0x8000], R92 ;  /* 0x0080005c15007388 */ /* 0x000fe80000000a00 */
[----:B------:R-:W-:Y:S04]  /*fa40*/  STS.64 [R21+0x8800], R94 ;  /* 0x0088005e15007388 */ /* 0x000fe80000000a00 */
[----:B------:R-:W-:Y:S04]  /*fa50*/  STS.64 [R15+0x8000], R96 ;  /* 0x008000600f007388 */ /* 0x000fe80000000a00 */
[----:B------:R4:W-:Y:S04]  /*fa60*/  STS.64 [R15+0x8800], R98 ;  /* 0x008800620f007388 */ /* 0x0009e80000000a00 */
[----:B------:R-:W-:Y:S01]  /*fa70*/  BAR.SYNC.DEFER_BLOCKING 0x0 ;  /* 0x0000000000007b1d */ /* 0x000fe20000010000 */
[----:B---3--:R-:W-:-:S02]  /*fa80*/  SHF.L.U32 R7, R7, 0x6, RZ ;  /* 0x0000000607077819 */ /* 0x008fc400000006ff */
[----:B----4-:R-:W-:Y:S01]  /*fa90*/  IADD3 R15, -R205, RZ, RZ ;  /* 0x000000ffcd0f7210 */ /* 0x010fe20007ffe1ff */
[----:B--2---:R-:W-:Y:S02]  /*faa0*/  IMAD R205, R6, c[0x0][0x210], R205 ;  /* 0x0000840006cd7a24 */ /* 0x004fe400078e02cd */
[----:B------:R-:W2:Y:S01]  /*fab0*/  LDS.128 R112, [R5.X4] ;  /* 0x0000000005707984 */ /* 0x000ea20000004c00 */
[----:B------:R-:W-:Y:S01]  /*fac0*/  MOV R6, 0xff800000 ;  /* 0xff80000000067802 */ /* 0x000fe20000000f00 */
[----:B------:R-:W-:Y:S02]  /*fad0*/  @P3 FFMA.FTZ R6, R3, c[0x0][0x238], R2 ;  /* 0x00008e0003063a23 */ /* 0x000fe40000010002 */
[----:B-1----:R-:W-:Y:S01]  /*fae0*/  IMAD R14, R15, c[0x0][0x1c0], R14 ;  /* 0x000070000f0e7a24 */ /* 0x002fe200078e020e */
[----:B------:R-:W-:Y:S01]  /*faf0*/  SHF.R.S32.HI R15, RZ, 0x1f, R12 ;  /* 0x0000001fff0f7819 */ /* 0x000fe2000001140c */
[----:B------:R-:W1:Y:S02]  /*fb00*/  LDS.128 R108, [R5.X4+0x800] ;  /* 0x00080000056c7984 */ /* 0x000e640000004c00 */
[----:B------:R-:W-:Y:S01]  /*fb10*/  IMAD R14, R205, c[0x0][0x1c0], R14 ;  /* 0x00007000cd0e7a24 */ /* 0x000fe200078e020e */
[----:B------:R-:W-:Y:S01]  /*fb20*/  LEA.HI R15, R15, R12, RZ, 0x2 ;  /* 0x0000000c0f0f7211 */ /* 0x000fe200078f10ff */
[----:B------:R-:W3:Y:S02]  /*fb30*/  LDS.128 R104, [R5.X4+0x1000] ;  /* 0x0010000005687984 */ /* 0x000ee40000004c00 */
[----:B------:R-:W-:Y:S01]  /*fb40*/  IMAD R7, R14, c[0x0][0x214], R7 ;  /* 0x000085000e077a24 */ /* 0x000fe200078e0207 */
[----:B------:R-:W-:Y:S01]  /*fb50*/  LOP3.LUT R15, R15, 0xffffffc, RZ, 0xc0, !PT ;  /* 0x0ffffffc0f0f7812 */ /* 0x000fe200078ec0ff */
[----:B------:R-:W4:Y:S03]  /*fb60*/  LDS.128 R100, [R5.X4+0x1800] ;  /* 0x0018000005647984 */ /* 0x000f260000004c00 */
[----:B------:R-:W-:Y:S01]  /*fb70*/  IADD3 R15, R12, -R15, RZ ;  /* 0x8000000f0c0f7210 */ /* 0x000fe20007ffe0ff */
[----:B------:R-:W1:Y:S01]  /*fb80*/  LDS.128 R88, [R5.X4+0x2000] ;  /* 0x0020000005587984 */ /* 0x000e620000004c00 */
[----:B------:R-:W-:-:S02]  /*fb90*/  SHF.L.U32 R12, R13, 0x2, RZ ;  /* 0x000000020d0c7819 */ /* 0x000fc400000006ff */
[----:B------:R-:W-:Y:S01]  /*fba0*/  LEA R10, R15, R0, 0x4 ;  /* 0x000000000f0a7211 */ /* 0x000fe200078e20ff */
[----:B------:R-:W1:Y:S01]  /*fbb0*/  LDS.128 R84, [R5.X4+0x2800] ;  /* 0x0028000005547984 */ /* 0x000e620000004c00 */
[----:B------:R-:W-:-:S03]  /*fbc0*/  SHF.R.S32.HI R13, RZ, 0x1f, R12 ;  /* 0x0000001fff0d7819 */ /* 0x000fc6000001140c */
        /* <DEDUP_REMOVED lines=31> */
.L_x_2813:
[----:B--234-:R-:W-:Y:S05]  /*fdc0*/  BSYNC B0 ;  /* 0x0000000000007941 */ /* 0x01cfea0003800000 */
.L_x_2812:
        /* <DEDUP_REMOVED lines=18> */
.L_x_2815:
[----:B------:R-:W-:Y:S05]  /*fef0*/  BSYNC B0 ;  /* 0x0000000000007941 */ /* 0x000fea0003800000 */
.L_x_2814:
        /* <DEDUP_REMOVED lines=11> */
.L_x_2817:
[----:B------:R-:W-:Y:S05]  /*ffb0*/  BSYNC B0 ;  /* 0x0000000000007941 */ /* 0x000fea0003800000 */
.L_x_2816:
        /* <DEDUP_REMOVED lines=11> */
.L_x_2819:
[----:B------:R-:W-:Y:S05]  /*10070*/  BSYNC B0 ;  /* 0x0000000000007941 */ /* 0x000fea0003800000 */
.L_x_2818:
        /* <DEDUP_REMOVED lines=11> */
.L_x_2821:
[----:B------:R-:W-:Y:S05]  /*10130*/  BSYNC B0 ;  /* 0x0000000000007941 */ /* 0x000fea0003800000 */
.L_x_2820:
        /* <DEDUP_REMOVED lines=11> */
.L_x_2823:
[----:B------:R-:W-:Y:S05]  /*101f0*/  BSYNC B0 ;  /* 0x0000000000007941 */ /* 0x000fea0003800000 */
.L_x_2822:
        /* <DEDUP_REMOVED lines=11> */
.L_x_2825:
[----:B------:R-:W-:Y:S05]  /*102b0*/  BSYNC B0 ;  /* 0x0000000000007941 */ /* 0x000fea0003800000 */
.L_x_2824:
        /* <DEDUP_REMOVED lines=11> */
.L_x_2827:
[----:B------:R-:W-:Y:S05]  /*10370*/  BSYNC B0 ;  /* 0x0000000000007941 */ /* 0x000fea0003800000 */
.L_x_2826:
        /* <DEDUP_REMOVED lines=12> */
.L_x_2828:
        /* <DEDUP_REMOVED lines=12> */
.L_x_7848:


//--------------------- .text._ZN5flash24flash_fwd_splitkv_kernelI23Flash_fwd_kernel_traitsILi192ELi64ELi64ELi4ELb0ELb0EN7cutlass10bfloat16_tE19Flash_kernel_traitsILi192ELi64ELi64ELi4ES3_EELb0ELb1ELb0ELb0ELb0ELb1ELb1ELb0EEEvNS_16Flash_fwd_paramsE --------------------------
	.section	.text._ZN5flash24flash_fwd_splitkv_kernelI23Flash_fwd_kernel_traitsILi192ELi64ELi64ELi4ELb0ELb0EN7cutlass10bfloat16_tE19Flash_kernel_traitsILi192ELi64ELi64ELi4ES3_EELb0ELb1ELb0ELb0ELb0ELb1ELb1ELb0EEEvNS_16Flash_fwd_paramsE,"ax",@progbits
	.sectioninfo	@"SHI_REGISTERS=255"
	.align	128
        .global         _ZN5flash24flash_fwd_splitkv_kernelI23Flash_fwd_kernel_traitsILi192ELi64ELi64ELi4ELb0ELb0EN7cutlass10bfloat16_tE19Flash_kernel_traitsILi192ELi64ELi64ELi4ES3_EELb0ELb1ELb0ELb0ELb0ELb1ELb1ELb0EEEvNS_16Flash_fwd_paramsE
        .type           _ZN5flash24flash_fwd_splitkv_kernelI23Flash_fwd_kernel_traitsILi192ELi64ELi64ELi4ELb0ELb0EN7cutlass10bfloat16_tE19Flash_kernel_traitsILi192ELi64ELi64ELi4ES3_EELb0ELb1ELb0ELb0ELb0ELb1ELb1ELb0EEEvNS_16Flash_fwd_paramsE,@function
        .size           _ZN5flash24flash_fwd_splitkv_kernelI23Flash_fwd_kernel_traitsILi192ELi64ELi64ELi4ELb0ELb0EN7cutlass10bfloat16_tE19Flash_kernel_traitsILi192ELi64ELi64ELi4ES3_EELb0ELb1ELb0ELb0ELb0ELb1ELb1ELb0EEEvNS_16Flash_fwd_paramsE,(.L_x_7849 - _ZN5flash24flash_fwd_splitkv_kernelI23Flash_fwd_kernel_traitsILi192ELi64ELi64ELi4ELb0ELb0EN7cutlass10bfloat16_tE19Flash_kernel_traitsILi192ELi64ELi64ELi4ES3_EELb0ELb1ELb0ELb0ELb0ELb1ELb1ELb0EEEvNS_16Flash_fwd_paramsE)
        .other          _ZN5flash24flash_fwd_splitkv_kernelI23Flash_fwd_kernel_traitsILi192ELi64ELi64ELi4ELb0ELb0EN7cutlass10bfloat16_tE19Flash_kernel_traitsILi192ELi64ELi64ELi4ES3_EELb0ELb1ELb0ELb0ELb0ELb1ELb1ELb0EEEvNS_16Flash_fwd_paramsE,@"STO_CUDA_ENTRY STV_DEFAULT"
_ZN5flash24flash_fwd_splitkv_kernelI23Flash_fwd_kernel_traitsILi192ELi64ELi64ELi4ELb0ELb0EN7cutlass10bfloat16_tE19Flash_kernel_traitsILi192ELi64ELi64ELi4ES3_EELb0ELb1ELb0ELb0ELb0ELb1ELb1ELb0EEEvNS_16Flash_fwd_paramsE:
.text._ZN5flash24flash_fwd_splitkv_kernelI23Flash_fwd_kernel_traitsILi192ELi64ELi64ELi4ELb0ELb0EN7cutlass10bfloat16_tE19Flash_kernel_traitsILi192ELi64ELi64ELi4ES3_EELb0ELb1ELb0ELb0ELb0ELb1ELb1ELb0EEEvNS_16Flash_fwd_paramsE:
        /* <DEDUP_REMOVED lines=53> */
.L_x_2829:
[----:B-1-34-:R-:W-:Y:S02]  /*0350*/  MOV R4, c[0x0][0x218] ;  /* 0x0000860000047a02 */ /* 0x01afe40000000f00 */
.L_x_2830:
        /* <DEDUP_REMOVED lines=92> */
.L_x_2833:
[----:B------:R-:W-:Y:S05]  /*0920*/  BSYNC B0 ;  /* 0x0000000000007941 */ /* 0x000fea0003800000 */
.L_x_2832:
        /* <DEDUP_REMOVED lines=10> */
.L_x_2835:
[----:B------:R-:W-:Y:S05]  /*09d0*/  BSYNC B0 ;  /* 0x0000000000007941 */ /* 0x000fea0003800000 */
.L_x_2834:
        /* <DEDUP_REMOVED lines=10> */
.L_x_2837:
[----:B------:R-:W-:Y:S05]  /*0a80*/  BSYNC B0 ;  /* 0x0000000000007941 */ /* 0x000fea0003800000 */
.L_x_2836:
        /* <DEDUP_REMOVED lines=10> */
.L_x_2839:
[----:B------:R-:W-:Y:S05]  /*0b30*/  BSYNC B0 ;  /* 0x0000000000007941 */ /* 0x000fea0003800000 */
.L_x_2838:
        /* <DEDUP_REMOVED lines=10> */
.L_x_2841:
[----:B------:R-:W-:Y:S05]  /*0be0*/  BSYNC B0 ;  /* 0x0000000000007941 */ /* 0x000fea0003800000 */
.L_x_2840:
        /* <DEDUP_REMOVED lines=10> */
.L_x_2843:
[----:B------:R-:W-:Y:S05]  /*0c90*/  BSYNC B0 ;  /* 0x0000000000007941 */ /* 0x000fea0003800000 */
.L_x_2842:
        /* <DEDUP_REMOVED lines=10> */
.L_x_2845:
[----:B------:R-:W-:Y:S05]  /*0d40*/  BSYNC B0 ;  /* 0x0000000000007941 */ /* 0x000fea0003800000 */
.L_x_2844:
        /* <DEDUP_REMOVED lines=10> */
.L_x_2847:
[----:B------:R-:W-:Y:S05]  /*0df0*/  BSYNC B0 ;  /* 0x0000000000007941 */ /* 0x000fea0003800000 */
.L_x_2846:
        /* <DEDUP_REMOVED lines=32> */
.L_x_2831:
        /* <DEDUP_REMOVED lines=92> */
.L_x_2848:
        /* <DEDUP_REMOVED lines=17> */
.L_x_2850:
        /* <DEDUP_REMOVED lines=51> */
.L_x_2849:
        /* <DEDUP_REMOVED lines=117> */
.L_x_2852:
[----:B------:R-:W-:Y:S05]  /*2150*/  BSYNC B0 ;  /* 0x0000000000007941 */ /* 0x000fea0003800000 */
.L_x_2851:
        /* <DEDUP_REMOVED lines=37> */
.L_x_2854:
[----:B------:R-:W-:Y:S05]  /*23b0*/  BSYNC B0 ;  /* 0x0000000000007941 */ /* 0x000fea0003800000 */
.L_x_2853:
        /* <DEDUP_REMOVED lines=37> */
.L_x_2856:
[----:B------:R-:W-:Y:S05]  /*2610*/  BSYNC B0 ;  /* 0x0000000000007941 */ /* 0x000fea0003800000 */
.L_x_2855:
        /* <DEDUP_REMOVED lines=36> */
.L_x_2858:
[----:B------:R-:W-:Y:S05]  /*2860*/  BSYNC B0 ;  /* 0x0000000000007941 */ /* 0x000fea0003800000 */
.L_x_2857:
        /* <DEDUP_REMOVED lines=31> */
.L_x_2860:
[----:B------:R-:W-:Y:S05]  /*2a60*/  BSYNC B0 ;  /* 0x0000000000007941 */ /* 0x000fea0003800000 */
.L_x_2859:
        /* <DEDUP_REMOVED lines=33> */
.L_x_2862:
[----:B------:R-:W-:Y:S05]  /*2c80*/  BSYNC B0 ;  /* 0x0000000000007941 */ /* 0x000fea0003800000 */
.L_x_2861:
        /* <DEDUP_REMOVED lines=31> */
.L_x_2864:
[----:B------:R-:W-:Y:S05]  /*2e80*/  BSYNC B0 ;  /* 0x0000000000007941 */ /* 0x000fea0003800000 */
.L_x_2863:
        /* <DEDUP_REMOVED lines=34> */
.L_x_2866:
[----:B------:R-:W-:Y:S05]  /*30b0*/  BSYNC B0 ;  /* 0x0000000000007941 */ /* 0x000fea0003800000 */
.L_x_2865:
        /* <DEDUP_REMOVED lines=37> */
.L_x_2868:
[----:B------:R-:W-:Y:S05]  /*3310*/  BSYNC B0 ;  /* 0x0000000000007941 */ /* 0x000fea0003800000 */
.L_x_2867:
        /* <DEDUP_REMOVED lines=34> */
.L_x_2870:
[----:B------:R-:W-:Y:S05]  /*3540*/  BSYNC B0 ;  /* 0x0000000000007941 */ /* 0x000fea0003800000 */
.L_x_2869:
        /* <DEDUP_REMOVED lines=34> */
.L_x_2872:
[----:B------:R-:W-:Y:S05]  /*3770*/  BSYNC B0 ;  /* 0x0000000000007941 */ /* 0x000fea0003800000 */
.L_x_2871:
        /* <DEDUP_REMOVED lines=39> */
.L_x_2874:
[----:B------:R-:W-:Y:S05]  /*39f0*/  BSYNC B0 ;  /* 0x0000000000007941 */ /* 0x000fea0003800000 */
.L_x_2873:
[----:B--2---:R-:W-:Y:S01]  /*3a00*/  SHF.L.U32 R8, R2, 0x6, RZ ;  /* 0x0000000602087819 */ /* 0x004fe200000006ff */
[----:B------:R-:W-:Y:S01]  /*3a10*/  IMAD.SHL.U32 R14, R14, 0x8, RZ ;  /* 0x000000080e0e7824 */ /* 0x000fe200078e00ff */
[C---:B------:R-:W-:Y:S01]  /*3a20*/  LEA R202, R97.reuse, R0, 0xa ;  /* 0x0000000061ca7211 */ /* 0x040fe200078e50ff */
[----:B------:R-:W0:Y:S01]  /*3a30*/  LDGDEPBAR ;  /* 0x00000000000079af */ /* 0x000e220000000000 */
[----:B------:R-:W-:Y:S01]  /*3a40*/  LOP3.LUT R9, R8, 0x1c0, RZ, 0xc0, !PT ;  /* 0x000001c008097812 */ /* 0x000fe200078ec0ff */
[----:B------:R-:W-:Y:S01]  /*3a50*/  IMAD R97, R97, 0x10, R96 ;  /* 0x0000001061617824 */ /* 0x000fe200078e0260 */
[----:B------:R-:W-:Y:S02]  /*3a60*/  SHF.L.U32 R202, R202, 0x1, RZ ;  /* 0x00000001caca7819 */ /* 0x000fe400000006ff */
[----:B------:R-:W-:Y:S02]  /*3a70*/  LOP3.LUT R8, R9, 0x8, R14, 0xf8, !PT ;  /* 0x0000000809087812 */ /* 0x000fe400078ef80e */
[----:B------:R-:W-:Y:S01]  /*3a80*/  SHF.R.U32.HI R9, RZ, 0x3, R9 ;  /* 0x00000003ff097819 */ /* 0x000fe20000011609 */
[----:B------:R-:W-:Y:S01]  /*3a90*/  LDSM.16.M88.4 R56, [R202] ;  /* 0x00000000ca38783b */ /* 0x000fe20000000200 */
[----:B------:R-:W-:-:S02]  /*3aa0*/  R2P PR, R2, 0x6 ;  /* 0x0000000602007804 */ /* 0x000fc40000000000 */
[----:B------:R-:W-:Y:S02]  /*3ab0*/  LOP3.LUT R8, R8, R9, RZ, 0x3c, !PT ;  /* 0x0000000908087212 */ /* 0x000fe400078e3cff */
[-C--:B------:R-:W-:Y:S02]  /*3ac0*/  LEA R200, R7, R202.reuse, 0x1 ;  /* 0x000000ca07c87211 */ /* 0x080fe400078e08ff */
[----:B------:R-:W-:Y:S01]  /*3ad0*/  LEA R198, R5, R202, 0x1 ;  /* 0x000000ca05c67211 */ /* 0x000fe200078e08ff */
[----:B------:R-:W-:Y:S01]  /*3ae0*/  IMAD R201, R201, 0x200, R8 ;  /* 0x00000200c9c97824 */ /* 0x000fe200078e0208 */
[----:B------:R-:W-:Y:S01]  /*3af0*/  LEA R197, R5, R200, 0x1 ;  /* 0x000000c805c57211 */ /* 0x000fe200078e08ff */
[----:B------:R-:W-:Y:S01]  /*3b00*/  LDSM.16.M88.4 R36, [R200] ;  /* 0x00000000c824783b */ /* 0x000fe20000000200 */
[----:B------:R-:W-:Y:S01]  /*3b10*/  ISETP.GT.AND P6, PT, R211, R204, PT ;  /* 0x000000ccd300720c */ /* 0x000fe20003fc4270 */
[----:B------:R-:W-:Y:S01]  /*3b20*/  IMAD.SHL.U32 R201, R201, 0x2, RZ ;  /* 0x00000002c9c97824 */ /* 0x000fe200078e00ff */
[----:B------:R-:W-:Y:S01]  /*3b30*/  IADD3 R94, R94, R97, RZ ;  /* 0x000000615e5e7210 */ /* 0x000fe20007ffe0ff */
[----:B------:R-:W-:Y:S03]  /*3b40*/  LDSM.16.M88.4 R8, [R198] ;  /* 0x00000000c608783b */ /* 0x000fe60000000200 */
[C---:B------:R-:W-:Y:S01]  /*3b50*/  IADD3 R2, R201.reuse, 0x6000, RZ ;  /* 0x00006000c9027810 */ /* 0x040fe20007ffe0ff */
[----:B-1-3--:R-:W1:Y:S01]  /*3b60*/  LDSM.16.M88.4 R16, [R201+0x6000] ;  /* 0x00600000c910783b */ /* 0x00ae620000000200 */
[----:B------:R-:W-:-:S02]  /*3b70*/  IADD3 R199, R201, 0x6020, RZ ;  /* 0x00006020c9c77810 */ /* 0x000fc40007ffe0ff */
[----:B------:R-:W-:Y:S01]  /*3b80*/  @P1 IADD3 R199, R2, -0x20, RZ ;  /* 0xffffffe002c71810 */ /* 0x000fe20007ffe0ff */
[----:B------:R-:W2:Y:S01]  /*3b90*/  LDSM.16.M88.4 R44, [R201+0x6800] ;  /* 0x00680000c92c783b */ /* 0x000ea20000000200 */
[----:B------:R-:W-:Y:S01]  /*3ba0*/  IMAD.MOV.U32 R2, RZ, RZ, 0x40 ;  /* 0x00000040ff027424 */ /* 0x000fe200078e00ff */
[----:B------:R-:W-:Y:S02]  /*3bb0*/  IADD3 R216, R94, 0x8, RZ ;  /* 0x000000085ed87810 */ /* 0x000fe40007ffe0ff */
[----:B------:R-:W3:Y:S01]  /*3bc0*/  LDSM.16.M88.4 R64, [R201+0x7000] ;  /* 0x00700000c940783b */ /* 0x000ee20000000200 */
[C---:B------:R-:W-:Y:S02]  /*3bd0*/  IADD3 R191, R199.reuse, 0x800, RZ ;  /* 0x00000800c7bf7810 */ /* 0x040fe40007ffe0ff */
[----:B------:R-:W-:Y:S01]  /*3be0*/  SEL R2, R2, 0xffffffc0, !P2 ;  /* 0xffffffc002027807 */ /* 0x000fe20005000000 */
[----:B------:R-:W5:Y:S01]  /*3bf0*/  LDSM.16.M88.4 R52, [R199] ;  /* 0x00000000c734783b */ /* 0x000f620000000200 */
[----:B------:R-:W-:-:S02]  /*3c00*/  IADD3 R190, R199, 0x1000, RZ ;  /* 0x00001000c7be7810 */ /* 0x000fc40007ffe0ff */
[----:B------:R-:W-:Y:S01]  /*3c10*/  IADD3 R188, R2, R199, RZ ;  /* 0x000000c702bc7210 */ /* 0x000fe20007ffe0ff */
[----:B------:R-:W4:Y:S01]  /*3c20*/  LDSM.16.M88.4 R72, [R201+0x7800] ;  /* 0x00780000c948783b */ /* 0x000f220000000200 */
[----:B------:R-:W-:Y:S01]  /*3c30*/  IMAD.IADD R195, R201, 0x1, R2 ;  /* 0x00000001c9c37824 */ /* 0x000fe200078e0202 */
[C---:B------:R-:W-:Y:S02]  /*3c40*/  IADD3 R189, R199.reuse, 0x1800, RZ ;  /* 0x00001800c7bd7810 */ /* 0x040fe40007ffe0ff */
        /* <DEDUP_REMOVED lines=11> */
[----:B------:R-:W-:Y:S01]  /*3d00*/  IADD3 R180, R199, 0x5800, RZ ;  /* 0x00005800c7b47810 */ /* 0x000fe20007ffe0ff */
[----:B------:R-:W4:Y:S01]  /*3d10*/  LDSM.16.M88.4 R28, [R195+0x6800] ;  /* 0x00680000c31c783b */ /* 0x000f220000000200 */
[C---:B-1----:R-:W-:Y:S03]  /*3d20*/  HMMA.16816.F32.BF16 R20, R56.reuse, R16, RZ ;  /* 0x000000103814723c */ /* 0x042fe600000418ff */
[----:B------:R-:W-:Y:S04]  /*3d30*/  LDSM.16.M88.4 R76, [R199+0x2000] ;  /* 0x00200000c74c783b */ /* 0x000fe80000000200 */
[----:B------:R-:W-:Y:S01]  /*3d40*/  LDSM.16.M88.4 R80, [R197+0x2000] ;  /* 0x00200000c550783b */ /* 0x000fe20000000200 */
[C---:B------:R-:W-:Y:S03]  /*3d50*/  HMMA.16816.F32.BF16 R16, R56.reuse, R18, RZ ;  /* 0x000000123810723c */ /* 0x040fe600000418ff */
[----:B------:R-:W-:Y:S04]  /*3d60*/  LDSM.16.M88.4 R88, [R188+0x2800] ;  /* 0x00280000bc58783b */ /* 0x000fe80000000200 */
[----:B------:R-:W-:Y:S01]  /*3d70*/  LDSM.16.M88.4 R84, [R201+0xa800] ;  /* 0x00a80000c954783b */ /* 0x000fe20000000200 */
[C---:B--2---:R-:W-:Y:S08]  /*3d80*/  HMMA.16816.F32.BF16 R32, R56.reuse, R44, RZ ;  /* 0x0000002c3820723c */ /* 0x044ff000000418ff */
[C---:B------:R-:W-:Y:S08]  /*3d90*/  HMMA.16816.F32.BF16 R44, R56.reuse, R46, RZ ;  /* 0x0000002e382c723c */ /* 0x040ff000000418ff */
[C---:B---3--:R-:W-:Y:S08]  /*3da0*/  HMMA.16816.F32.BF16 R68, R56.reuse, R64, RZ ;  /* 0x000000403844723c */ /* 0x048ff000000418ff */
[----:B------:R-:W-:Y:S08]  /*3db0*/  HMMA.16816.F32.BF16 R64, R56, R66, RZ ;  /* 0x000000423840723c */ /* 0x000ff000000418ff */
[C---:B-----5:R-:W-:Y:S08]  /*3dc0*/  HMMA.16816.F32.BF16 R20, R36.reuse, R52, R20 ;  /* 0x000000342414723c */ /* 0x060ff00000041814 */
        /* <DEDUP_REMOVED lines=106> */
[----:B------:R-:W-:-:S04]  /*4470*/  FMUL.FTZ R48, R21, c[0x0][0x2ec] ;  /* 0x0000bb0015307a20 */ /* 0x000fc80000410000 */
[----:B------:R-:W2:Y:S01]  /*4480*/  MUFU.TANH R2, R2 ;  /* 0x0000000200027308 */ /* 0x000ea20000002400 */
[----:B------:R-:W-:Y:S07]  /*4490*/  HMMA.16816.F32.BF16 R64, R52, R50, R64 ;  /* 0x000000323440723c */ /* 0x000fee0000041840 */
[----:B------:R-:W3:Y:S01]  /*44a0*/  MUFU.TANH R48, R48 ;  /* 0x0000003000307308 */ /* 0x000ee20000002400 */
[----:B-1----:R-:W-:Y:S07]  /*44b0*/  HMMA.16816.F32.BF16 R88, R40, R24, R88 ;  /* 0x000000182858723c */ /* 0x002fee0000041858 */
[----:B------:R-:W-:Y:S01]  /*44c0*/  FMUL.FTZ R24, R22, c[0x0][0x2ec] ;  /* 0x0000bb0016187a20 */ /* 0x000fe20000410000 */
[----:B------:R-:W-:Y:S01]  /*44d0*/  HMMA.16816.F32.BF16 R32, R52, R84, R32 ;  /* 0x000000543420723c */ /* 0x000fe20000041820 */
[----:B------:R-:W-:-:S02]  /*44e0*/  FMUL.FTZ R25, R23, c[0x0][0x2ec] ;  /* 0x0000bb0017197a20 */ /* 0x000fc40000410000 */
[----:B------:R-:W1:Y:S01]  /*44f0*/  LDSM.16.M88.4 R20, [R199+0x5800] ;  /* 0x00580000c714783b */ /* 0x000e620000000200 */
[----:B------:R-:W-:Y:S01]  /*4500*/  FMUL.FTZ R16, R16, c[0x0][0x2ec] ;  /* 0x0000bb0010107a20 */ /* 0x000fe20000410000 */
[----:B------:R-:W1:Y:S01]  /*4510*/  MUFU.TANH R24, R24 ;  /* 0x0000001800187308 */ /* 0x000e620000002400 */
[----:B------:R-:W-:Y:S02]  /*4520*/  FMUL.FTZ R50, R17, c[0x0][0x2ec] ;  /* 0x0000bb0011327a20 */ /* 0x000fe40000410000 */
[C---:B------:R-:W-:Y:S05]  /*4530*/  HMMA.16816.F32.BF16 R44, R52.reuse, R86, R44 ;  /* 0x00000056342c723c */ /* 0x040fea000004182c */
[----:B------:R5:W1:Y:S03]  /*4540*/  MUFU.TANH R49, R16 ;  /* 0x0000001000317308 */ /* 0x000a660000002400 */
[C---:B----4-:R-:W-:Y:S05]  /*4550*/  HMMA.16816.F32.BF16 R60, R52.reuse, R76, R60 ;  /* 0x0000004c343c723c */ /* 0x050fea000004183c */
[----:B------:R-:W4:Y:S03]  /*4560*/  MUFU.TANH R25, R25 ;  /* 0x0000001900197308 */ /* 0x000f260000002400 */
[----:B------:R-:W-:Y:S05]  /*4570*/  HMMA.16816.F32.BF16 R72, R52, R78, R72 ;  /* 0x0000004e3448723c */ /* 0x000fea0000041848 */
[----:B------:R-:W1:Y:S03]  /*4580*/  MUFU.TANH R50, R50 ;  /* 0x0000003200327308 */ /* 0x000e660000002400 */
        /* <DEDUP_REMOVED lines=32> */
[----:B------:R-:W-:Y:S01]  /*4790*/  FMUL.FTZ R16, R47, c[0x0][0x2ec] ;  /* 0x0000bb002f107a20 */ /* 0x000fe20000410000 */
[----:B------:R-:W-:Y:S01]  /*47a0*/  HMMA.16816.F32.BF16 R72, R12, R10, R72 ;  /* 0x0000000a0c48723c */ /* 0x000fe20000041848 */
[----:B------:R-:W-:Y:S01]  /*47b0*/  FMUL.FTZ R88, R88, c[0x0][0x2ec] ;  /* 0x0000bb0058587a20 */ /* 0x000fe20000410000 */
[--C-:B------:R-:W-:Y:S01]  /*47c0*/  IADD3 R9, R95, 0x1, -R99.reuse ;  /* 0x000000015f097810 */ /* 0x100fe20007ffe863 */
[----:B------:R-:W-:Y:S01]  /*47d0*/  FMUL.FTZ R89, R89, c[0x0][0x2ec] ;  /* 0x0000bb0059597a20 */ /* 0x000fe20000410000 */
[----:B------:R-:W2:Y:S01]  /*47e0*/  MUFU.TANH R32, R32 ;  /* 0x0000002000207308 */ /* 0x000ea20000002400 */
[----:B------:R-:W-:Y:S01]  /*47f0*/  FMUL.FTZ R90, R90, c[0x0][0x2ec] ;  /* 0x0000bb005a5a7a20 */ /* 0x000fe20000410000 */
[----:B------:R-:W-:Y:S01]  /*4800*/  IADD3 R9, R9, c[0x0][0x2e8], RZ ;  /* 0x0000ba0009097a10 */ /* 0x000fe20007ffe0ff */
[----:B------:R-:W-:Y:S01]  /*4810*/  FMUL.FTZ R91, R91, c[0x0][0x2ec] ;  /* 0x0000bb005b5b7a20 */ /* 0x000fe20000410000 */
[----:B------:R-:W-:Y:S01]  /*4820*/  IADD3 R99, R95, -c[0x0][0x2e4], -R99 ;  /* 0x8000b9005f637a10 */ /* 0x000fe20007ffe863 */
[----:B------:R-:W-:-:S02]  /*4830*/  FMUL.FTZ R64, R64, c[0x0][0x2ec] ;  /* 0x0000bb0040407a20 */ /* 0x000fc40000410000 */
[----:B------:R-:W-:Y:S01]  /*4840*/  FMUL.FTZ R65, R65, c[0x0][0x2ec] ;  /* 0x0000bb0041417a20 */ /* 0x000fe20000410000 */
[----:B------:R-:W1:Y:S01]  /*4850*/  MUFU.TANH R33, R33 ;  /* 0x0000002100217308 */ /* 0x000e620000002400 */
[----:B------:R-:W-:Y:S01]  /*4860*/  FMUL.FTZ R66, R66, c[0x0][0x2ec] ;  /* 0x0000bb0042427a20 */ /* 0x000fe20000410000 */
[-C--:B------:R-:W-:Y:S01]  /*4870*/  IADD3 R217, R99, R216.reuse, RZ ;  /* 0x000000d863d97210 */ /* 0x080fe20007ffe0ff */
[----:B------:R-:W-:Y:S01]  /*4880*/  FMUL.FTZ R67, R67, c[0x0][0x2ec] ;  /* 0x0000bb0043437a20 */ /* 0x000fe20000410000 */
[----:B------:R-:W-:Y:S01]  /*4890*/  IADD3 R219, R94, R99, RZ ;  /* 0x000000635edb7210 */ /* 0x000fe20007ffe0ff */
[----:B------:R-:W-:Y:S01]  /*48a0*/  FMUL.FTZ R60, R60, c[0x0][0x2ec] ;  /* 0x0000bb003c3c7a20 */ /* 0x000fe20000410000 */
[----:B------:R-:W-:Y:S01]  /*48b0*/  IADD3 R216, R9, R216, RZ ;  /* 0x000000d809d87210 */ /* 0x000fe20007ffe0ff */
[----:B------:R-:W-:Y:S01]  /*48c0*/  FMUL.FTZ R61, R61, c[0x0][0x2ec] ;  /* 0x0000bb003d3d7a20 */ /* 0x000fe20000410000 */
[----:B------:R-:W1:Y:S01]  /*48d0*/  MUFU.TANH R34, R34 ;  /* 0x0000002200227308 */ /* 0x000e620000002400 */
[----:B------:R-:W-:Y:S01]  /*48e0*/  FMUL.FTZ R62, R62, c[0x0][0x2ec] ;  /* 0x0000bb003e3e7a20 */ /* 0x000fe20000410000 */
[----:B------:R-:W-:Y:S01]  /*48f0*/  IMNMX R216, R216, R95, PT ;  /* 0x0000005fd8d87217 */ /* 0x000fe20003800200 */
[----:B------:R-:W-:Y:S01]  /*4900*/  FMUL.FTZ R63, R63, c[0x0][0x2ec] ;  /* 0x0000bb003f3f7a20 */ /* 0x000fe20000410000 */
[----:B------:R-:W-:Y:S01]  /*4910*/  IMNMX R219, RZ, R219, !PT ;  /* 0x000000dbffdb7217 */ /* 0x000fe20007800200 */
[----:B------:R-:W-:Y:S01]  /*4920*/  FMUL.FTZ R72, R72, c[0x0][0x2ec] ;  /* 0x0000bb0048487a20 */ /* 0x000fe20000410000 */
[----:B------:R-:W-:Y:S01]  /*4930*/  IMNMX R217, RZ, R217, !PT ;  /* 0x000000d9ffd97217 */ /* 0x000fe20007800200 */
[----:B------:R-:W-:Y:S01]  /*4940*/  FMUL.FTZ R73, R73, c[0x0][0x2ec] ;  /* 0x0000bb0049497a20 */ /* 0x000fe20000410000 */
[----:B------:R-:W1:Y:S01]  /*4950*/  MUFU.TANH R36, R36 ;  /* 0x0000002400247308 */ /* 0x000e620000002400 */
[----:B------:R-:W-:-:S02]  /*4960*/  FMUL.FTZ R74, R74, c[0x0][0x2ec] ;  /* 0x0000bb004a4a7a20 */ /* 0x000fc40000410000 */
[----:B------:R-:W-:Y:S02]  /*4970*/  FMUL.FTZ R75, R75, c[0x0][0x2ec] ;  /* 0x0000bb004b4b7a20 */ /* 0x000fe40000410000 */
[----:B------:R-:W-:-:S03]  /*4980*/  IMAD.IADD R218, R94, 0x1, R9 ;  /* 0x000000015eda7824 */ /* 0x000fc600078e0209 */
[----:B------:R-:W1:Y:S02]  /*4990*/  MUFU.TANH R35, R35 ;  /* 0x0000002300237308 */ /* 0x000e640000002400 */
[----:B------:R-:W-:-:S06]  /*49a0*/  IMNMX R218, R218, R95, PT ;  /* 0x0000005fdada7217 */ /* 0x000fcc0003800200 */
        /* <DEDUP_REMOVED lines=20> */
[----:B--234-:R-:W-:Y:S05]  /*4af0*/  @!P3 BRA `(.L_x_2876) ;  /* 0x000003900000b947 */ /* 0x01cfea0003800000 */
[----:B------:R-:W2:Y:S01]  /*4b00*/  I2F.RP R3, R6 ;  /* 0x0000000600037306 */ /* 0x000ea20000209400 */
[----:B------:R-:W-:-:S02]  /*4b10*/  IADD3 R12, R4, -0x40, RZ ;  /* 0xffffffc0040c7810 */ /* 0x000fc40007ffe0ff */
[----:B------:R-:W-:Y:S02]  /*4b20*/  IABS R10, R4 ;  /* 0x00000004000a7213 */ /* 0x000fe40000000000 */
[----:B------:R-:W-:Y:S02]  /*4b30*/  IABS R8, R12 ;  /* 0x0000000c00087213 */ /* 0x000fe40000000000 */
[----:B------:R-:W-:Y:S01]  /*4b40*/  LOP3.LUT R12, R12, c[0x0][0x2d0], RZ, 0x3c, !PT ;  /* 0x0000b4000c0c7a12 */ /* 0x000fe200078e3cff */
[----:B--2---:R-:W2:Y:S02]  /*4b50*/  MUFU.RCP R14, R3 ;  /* 0x00000003000e7308 */ /* 0x004ea40000001000 */
[----:B--2---:R-:W-:-:S06]  /*4b60*/  IADD3 R14, R14, 0xffffffe, RZ ;  /* 0x0ffffffe0e0e7810 */ /* 0x004fcc0007ffe0ff */
[----:B------:R-:W2:Y:S02]  /*4b70*/  F2I.FTZ.U32.TRUNC.NTZ R15, R14 ;  /* 0x0000000e000f7305 */ /* 0x000ea4000021f000 */
[----:B--2---:R-:W-:Y:S02]  /*4b80*/  IMAD.MOV R11, RZ, RZ, -R15 ;  /* 0x000000ffff0b7224 */ /* 0x004fe400078e0a0f */
        /* <DEDUP_REMOVED lines=17> */
[----:B------:R-:W-:Y:S02]  /*4ca0*/  LOP3.LUT R3, R4, c[0x0][0x2d0], RZ, 0x3c, !PT ;  /* 0x0000b40004037a12 */ /* 0x000fe400078e3cff */
[----:B------:R-:W-:-:S02]  /*4cb0*/  ISETP.GE.AND P0, PT, R12, RZ, PT ;  /* 0x000000ff0c00720c */ /* 0x000fc40003f06270 */
[----:B------:R-:W-:Y:S02]  /*4cc0*/  ISETP.GE.AND P2, PT, R3, RZ, PT ;  /* 0x000000ff0300720c */ /* 0x000fe40003f46270 */
[----:B------:R-:W-:Y:S02]  /*4cd0*/  @!P1 IADD3 R11, R11, 0x1, RZ ;  /* 0x000000010b0b9810 */ /* 0x000fe40007ffe0ff */
[----:B------:R-:W-:Y:S02]  /*4ce0*/  ISETP.NE.AND P1, PT, RZ, c[0x0][0x2d0], PT ;  /* 0x0000b400ff007a0c */ /* 0x000fe40003f25270 */
[----:B------:R-:W-:Y:S02]  /*4cf0*/  @P5 IADD3 R13, R13, 0x1, RZ ;  /* 0x000000010d0d5810 */ /* 0x000fe40007ffe0ff */
[----:B------:R-:W-:-:S05]  /*4d00*/  @P4 IADD3 R11, R11, 0x1, RZ ;  /* 0x000000010b0b4810 */ /* 0x000fca0007ffe0ff */
        /* <DEDUP_REMOVED lines=24> */
.L_x_2876:
[----:B------:R-:W-:-:S04]  /*4e90*/  LEA R6, -R3, RZ, 0x6 ;  /* 0x000000ff03067211 */ /* 0x000fc800078e31ff */
[----:B------:R-:W-:Y:S02]  /*4ea0*/  SHF.R.S32.HI R3, RZ, 0x1f, R6 ;  /* 0x0000001fff037819 */ /* 0x000fe40000011406 */
.L_x_2877:
        /* <DEDUP_REMOVED lines=119> */
.L_x_2879:
[----:B------:R-:W-:Y:S05]  /*5620*/  BSYNC B0 ;  /* 0x0000000000007941 */ /* 0x000fea0003800000 */
.L_x_2878:
[----:B------:R-:W0:Y:S01]  /*5630*/  LDGDEPBAR ;  /* 0x00000000000079af */ /* 0x000e220000000000 */
[----:B------:R-:W-:-:S04]  /*5640*/  IADD3 R133, P0, R6, R133, RZ ;  /* 0x0000008506857210 */ /* 0x000fc80007f1e0ff */
[----:B------:R-:W-:Y:S02]  /*5650*/  IADD3.X R134, R3, R134, RZ, P0, !PT ;  /* 0x0000008603867210 */ /* 0x000fe400007fe4ff */
.L_x_2875:
[----:B--234-:R-:W-:Y:S02]  /*5660*/  IMAD.IADD R4, R4, 0x1, R209 ;  /* 0x0000000104047824 */ /* 0x01cfe400078e02d1 */
[----:B------:R-:W-:-:S03]  /*5670*/  IMAD.SHL.U32 R196, R0, 0x2, RZ ;  /* 0x0000000200c47824 */ /* 0x000fc600078e00ff */
[CC--:B------:R-:W-:Y:S01]  /*5680*/  ISETP.GE.AND P0, PT, R4.reuse, R218.reuse, PT ;  /* 0x000000da0400720c */ /* 0x0c0fe20003f06270 */
[--C-:B------:R-:W-:Y:S01]  /*5690*/  IMAD R194, R7, 0x2, R196.reuse ;  /* 0x0000000207c27824 */ /* 0x100fe200078e02c4 */
[C---:B------:R-:W-:Y:S01]  /*56a0*/  IADD3 R6, R4.reuse, 0x1, RZ ;  /* 0x0000000104067810 */ /* 0x040fe20007ffe0ff */
[----:B------:R-:W-:Y:S01]  /*56b0*/  LDSM.16.MT88.4 R40, [R196+0xe000] ;  /* 0x00e00000c428783b */ /* 0x000fe20000004200 */
[----:B------:R-:W-:Y:S01]  /*56c0*/  ISETP.LT.OR P0, PT, R4, R219, P0 ;  /* 0x000000db0400720c */ /* 0x000fe20000701670 */
[C---:B------:R-:W-:Y:S01]  /*56d0*/  IMAD R193, R5.reuse, 0x2, R196 ;  /* 0x0000000205c17824 */ /* 0x040fe200078e02c4 */
[C---:B------:R-:W-:Y:S01]  /*56e0*/  ISETP.GE.AND P5, PT, R6.reuse, R218, PT ;  /* 0x000000da0600720c */ /* 0x040fe20003fa6270 */
[----:B------:R-:W-:Y:S01]  /*56f0*/  IMAD R192, R5, 0x2, R194 ;  /* 0x0000000205c07824 */ /* 0x000fe200078e02c2 */
[----:B------:R-:W-:Y:S01]  /*5700*/  ISETP.GE.AND P1, PT, R6, R216, PT ;  /* 0x000000d80600720c */ /* 0x000fe20003f26270 */
[----:B------:R-:W-:Y:S01]  /*5710*/  LDSM.16.MT88.4 R124, [R196+0xc000] ;  /* 0x00c00000c47c783b */ /* 0x000fe20000004200 */
[----:B------:R-:W-:-:S02]  /*5720*/  IADD3 R3, R4, 0x8, RZ ;  /* 0x0000000804037810 */ /* 0x000fc40007ffe0ff */
[----:B------:R-:W-:Y:S01]  /*5730*/  ISETP.GE.AND P2, PT, R4, R216, PT ;  /* 0x000000d80400720c */ /* 0x000fe20003f46270 */
[----:B------:R-:W-:Y:S01]  /*5740*/  LDSM.16.MT88.4 R116, [R194+0xc000] ;  /* 0x00c00000c274783b */ /* 0x000fe20000004200 */
[----:B------:R-:W-:Y:S02]  /*5750*/  FSEL R2, R2, -INF , !P0 ;  /* 0xff80000002027808 */ /* 0x000fe40004000000 */
[C---:B------:R-:W-:Y:S01]  /*5760*/  ISETP.LT.OR P5, PT, R6.reuse, R219, P5 ;  /* 0x000000db0600720c */ /* 0x040fe20002fa1670 */
[----:B------:R-:W-:Y:S01]  /*5770*/  LDSM.16.MT88.4 R108, [R193+0xc000] ;  /* 0x00c00000c16c783b */ /* 0x000fe20000004200 */
[----:B------:R-:W-:Y:S02]  /*5780*/  ISETP.LT.OR P1, PT, R6, R217, P1 ;  /* 0x000000d90600720c */ /* 0x000fe40000f21670 */
[C---:B------:R-:W-:Y:S01]  /*5790*/  ISETP.GE.AND P4, PT, R3.reuse, R218, PT ;  /* 0x000000da0300720c */ /* 0x040fe20003f86270 */
[----:B------:R-:W-:Y:S01]  /*57a0*/  LDSM.16.MT88.4 R100, [R192+0xc000] ;  /* 0x00c00000c064783b */ /* 0x000fe20000004200 */
[----:B------:R-:W-:-:S02]  /*57b0*/  ISETP.GE.AND P0, PT, R3, R216, PT ;  /* 0x000000d80300720c */ /* 0x000fc40003f06270 */
[C---:B------:R-:W-:Y:S01]  /*57c0*/  ISETP.LT.OR P2, PT, R4.reuse, R217, P2 ;  /* 0x000000d90400720c */ /* 0x040fe20001741670 */
[----:B------:R-:W-:Y:S01]  /*57d0*/  LDSM.16.MT88.4 R56, [R193+0xe000] ;  /* 0x00e00000c138783b */ /* 0x000fe20000004200 */
[----:B------:R-:W-:Y:S02]  /*57e0*/  IADD3 R6, R4, 0x9, RZ ;  /* 0x0000000904067810 */ /* 0x000fe40007ffe0ff */
[C---:B------:R-:W-:Y:S01]  /*57f0*/  ISETP.LT.OR P4, PT, R3.reuse, R219, P4 ;  /* 0x000000db0300720c */ /* 0x040fe20002781670 */
[----:B-1----:R-:W-:Y:S01]  /*5800*/  LDSM.16.MT88.4 R64, [R192+0xe000] ;  /* 0x00e00000c040783b */ /* 0x002fe20000004200 */
[----:B------:R-:W-:Y:S02]  /*5810*/  ISETP.LT.OR P0, PT, R3, R217, P0 ;  /* 0x000000d90300720c */ /* 0x000fe40000701670 */
[----:B------:R-:W-:Y:S01]  /*5820*/  FSEL R24, R24, -INF , !P2 ;  /* 0xff80000018187808 */ /* 0x000fe20005000000 */
[----:B------:R-:W-:Y:S01]  /*5830*/  LDSM.16.MT88.4 R72, [R196+0x10000] ;  /* 0x01000000c448783b */ /* 0x000fe20000004200 */
[----:B------:R-:W-:-:S02]  /*5840*/  FSEL R31, R48, -INF , !P5 ;  /* 0xff800000301f7808 */ /* 0x000fc40006800000 */
[----:B------:R-:W-:Y:S01]  /*5850*/  IADD3 R3, R4, 0x10, RZ ;  /* 0x0000001004037810 */ /* 0x000fe20007ffe0ff */
[----:B------:R-:W-:Y:S01]  /*5860*/  LDSM.16.MT88.4 R80, [R194+0x10000] ;  /* 0x01000000c250783b */ /* 0x000fe20000004200 */
[C---:B------:R-:W-:Y:S02]  /*5870*/  ISETP.GE.AND P2, PT, R6.reuse, R218, PT ;  /* 0x000000da0600720c */ /* 0x040fe40003f46270 */
[----:B------:R-:W-:Y:S01]  /*5880*/  ISETP.GE.AND P5, PT, R6, R216, PT ;  /* 0x000000d80600720c */ /* 0x000fe20003fa6270 */
[----:B------:R-:W-:Y:S01]  /*5890*/  LDSM.16.MT88.4 R88, [R193+0x10000] ;  /* 0x01000000c158783b */ /* 0x000fe20000004200 */
[----:B------:R-:W-:Y:S02]  /*58a0*/  FSEL R29, R25, -INF , !P1 ;  /* 0xff800000191d7808 */ /* 0x000fe40004800000 */
[----:B------:R-:W-:Y:S01]  /*58b0*/  FSEL R49, R49, -INF , !P4 ;  /* 0xff80000031317808 */ /* 0x000fe20006000000 */
[----:B------:R-:W-:Y:S01]  /*58c0*/  LDSM.16.MT88.4 R136, [R194+0xc800] ;  /* 0x00c80000c288783b */ /* 0x000fe20000004200 */
[----:B------:R-:W-:-:S02]  /*58d0*/  ISETP.GE.AND P1, PT, R3, R218, PT ;  /* 0x000000da0300720c */ /* 0x000fc40003f26270 */
[C---:B------:R-:W-:Y:S02]  /*58e0*/  ISETP.GE.AND P4, PT, R3.reuse, R216, PT ;  /* 0x000000d80300720c */ /* 0x040fe40003f86270 */
[C---:B------:R-:W-:Y:S02]  /*58f0*/  ISETP.LT.OR P2, PT, R6.reuse, R219, P2 ;  /* 0x000000db0600720c */ /* 0x040fe40001741670 */
[----:B------:R-:W-:Y:S02]  /*5900*/  ISETP.LT.OR P5, PT, R6, R217, P5 ;  /* 0x000000d90600720c */ /* 0x000fe40002fa1670 */
[----:B------:R-:W-:Y:S02]  /*5910*/  IADD3 R6, R4, 0x11, RZ ;  /* 0x0000001104067810 */ /* 0x000fe40007ffe0ff */
[----:B------:R-:W-:Y:S02]  /*5920*/  FMNMX.FTZ R8, R2, R31, !PT ;  /* 0x0000001f02087209 */ /* 0x000fe40007810000 */
[----:B------:R-:W-:-:S02]  /*5930*/  ISETP.LT.OR P1, PT, R3, R219, P1 ;  /* 0x000000db0300720c */ /* 0x000fc40000f21670 */
[----:B------:R-:W-:Y:S02]  /*5940*/  ISETP.LT.OR P4, PT, R3, R217, P4 ;  /* 0x000000d90300720c */ /* 0x000fe40002781670 */
[----:B------:R-:W-:Y:S02]  /*5950*/  FSEL R25, R26, -INF , !P0 ;  /* 0xff8000001a197808 */ /* 0x000fe40004000000 */
[----:B------:R-:W-:Y:S02]  /*5960*/  FSEL R37, R50, -INF , !P2 ;  /* 0xff80000032257808 */ /* 0x000fe40005000000 */
[----:B------:R-:W-:Y:S02]  /*5970*/  IADD3 R3, R4, 0x18, RZ ;  /* 0x0000001804037810 */ /* 0x000fe40007ffe0ff */
[C---:B------:R-:W-:Y:S02]  /*5980*/  ISETP.GE.AND P0, PT, R6.reuse, R218, PT ;  /* 0x000000da0600720c */ /* 0x040fe40003f06270 */
[----:B------:R-:W-:-:S02]  /*5990*/  ISETP.GE.AND P2, PT, R6, R216, PT ;  /* 0x000000d80600720c */ /* 0x000fc40003f46270 */
[----:B------:R-:W-:Y:S02]  /*59a0*/  FMNMX.FTZ R8, R49, R8, !PT ;  /* 0x0000000831087209 */ /* 0x000fe40007810000 */
[----:B------:R-:W-:Y:S02]  /*59b0*/  FSEL R27, R27, -INF , !P5 ;  /* 0xff8000001b1b7808 */ /* 0x000fe40006800000 */
[----:B------:R-:W-:Y:S02]  /*59c0*/  FSEL R23, R32, -INF , !P1 ;  /* 0xff80000020177808 */ /* 0x000fe40004800000 */
[C---:B------:R-:W-:Y:S02]  /*59d0*/  ISETP.GE.AND P5, PT, R3.reuse, R218, PT ;  /* 0x000000da0300720c */ /* 0x040fe40003fa6270 */
[----:B------:R-:W-:Y:S02]  /*59e0*/  ISETP.GE.AND P1, PT, R3, R216, PT ;  /* 0x000000d80300720c */ /* 0x000fe40003f26270 */
[----:B------:R-:W-:-:S02]  /*59f0*/  ISETP.LT.OR P0, PT, R6, R219, P0 ;  /* 0x000000db0600720c */ /* 0x000fc40000701670 */
[----:B------:R-:W-:Y:S02]  /*5a00*/  ISETP.LT.OR P2, PT, R6, R217, P2 ;  /* 0x000000d90600720c */ /* 0x000fe40001741670 */
[----:B------:R-:W-:Y:S02]  /*5a10*/  IADD3 R6, R4, 0x19, RZ ;  /* 0x0000001904067810 */ /* 0x000fe40007ffe0ff */
[----:B------:R-:W-:Y:S02]  /*5a20*/  FMNMX.FTZ R8, R37, R8, !PT ;  /* 0x0000000825087209 */ /* 0x000fe40007810000 */
[C---:B------:R-:W-:Y:S02]  /*5a30*/  ISETP.LT.OR P5, PT, R3.reuse, R219, P5 ;  /* 0x000000db0300720c */ /* 0x040fe40002fa1670 */
[----:B------:R-:W-:Y:S02]  /*5a40*/  ISETP.LT.OR P1, PT, R3, R217, P1 ;  /* 0x000000d90300720c */ /* 0x000fe40000f21670 */
[----:B------:R-:W-:-:S02]  /*5a50*/  FSEL R15, R20, -INF , !P4 ;  /* 0xff800000140f7808 */ /* 0x000fc40006000000 */
[----:B------:R-:W-:Y:S02]  /*5a60*/  FSEL R21, R33, -INF , !P0 ;  /* 0xff80000021157808 */ /* 0x000fe40004000000 */
[----:B------:R-:W-:Y:S02]  /*5a70*/  IADD3 R3, R4, 0x20, RZ ;  /* 0x0000002004037810 */ /* 0x000fe40007ffe0ff */
[C---:B------:R-:W-:Y:S02]  /*5a80*/  ISETP.GE.AND P4, PT, R6.reuse, R218, PT ;  /* 0x000000da0600720c */ /* 0x040fe40003f86270 */
[----:B------:R-:W-:Y:S02]  /*5a90*/  ISETP.GE.AND P0, PT, R6, R216, PT ;  /* 0x000000d80600720c */ /* 0x000fe40003f06270 */
[----:B------:R-:W-:Y:S02]  /*5aa0*/  FMNMX.FTZ R8, R23, R8, !PT ;  /* 0x0000000817087209 */ /* 0x000fe40007810000 */
[----:B------:R-:W-:-:S02]  /*5ab0*/  FSEL R13, R34, -INF , !P2 ;  /* 0xff800000220d7808 */ /* 0x000fc40005000000 */
[----:B------:R-:W-:Y:S02]  /*5ac0*/  FSEL R19, R36, -INF , !P5 ;  /* 0xff80000024137808 */ /* 0x000fe40006800000 */
[C---:B------:R-:W-:Y:S02]  /*5ad0*/  ISETP.GE.AND P2, PT, R3.reuse, R218, PT ;  /* 0x000000da0300720c */ /* 0x040fe40003f46270 */
[----:B------:R-:W-:Y:S02]  /*5ae0*/  ISETP.GE.AND P5, PT, R3, R216, PT ;  /* 0x000000d80300720c */ /* 0x000fe40003fa6270 */
[C---:B------:R-:W-:Y:S02]  /*5af0*/  ISETP.LT.OR P4, PT, R6.reuse, R219, P4 ;  /* 0x000000db0600720c */ /* 0x040fe40002781670 */
[----:B------:R-:W-:Y:S02]  /*5b00*/  ISETP.LT.OR P0, PT, R6, R217, P0 ;  /* 0x000000d90600720c */ /* 0x000fe40000701670 */
[----:B------:R-:W-:-:S02]  /*5b10*/  IADD3 R6, R4, 0x21, RZ ;  /* 0x0000002104067810 */ /* 0x000fc40007ffe0ff */
[----:B------:R-:W-:Y:S02]  /*5b20*/  FMNMX.FTZ R10, R21, R8, !PT ;  /* 0x00000008150a7209 */ /* 0x000fe40007810000 */
[----:B------:R-:W-:Y:S02]  /*5b30*/  FMNMX.FTZ R8, R24, R29, !PT ;  /* 0x0000001d18087209 */ /* 0x000fe40007810000 */
[C---:B------:R-:W-:Y:S02]  /*5b40*/  ISETP.LT.OR P2, PT, R3.reuse, R219, P2 ;  /* 0x000000db0300720c */ /* 0x040fe40001741670 */
[----:B------:R-:W-:Y:S02]  /*5b50*/  ISETP.LT.OR P5, PT, R3, R217, P5 ;  /* 0x000000d90300720c */ /* 0x000fe40002fa1670 */
[----:B------:R-:W-:Y:S02]  /*5b60*/  FSEL R11, R22, -INF , !P1 ;  /* 0xff800000160b7808 */ /* 0x000fe40004800000 */
[----:B------:R-:W-:-:S02]  /*5b70*/  IADD3 R3, R4, 0x28, RZ ;  /* 0x0000002804037810 */ /* 0x000fc40007ffe0ff */
[----:B------:R-:W-:Y:S02]  /*5b80*/  ISETP.GE.AND P1, PT, R6, R218, PT ;  /* 0x000000da0600720c */ /* 0x000fe40003f26270 */
[----:B------:R-:W-:Y:S02]  /*5b90*/  FSEL R17, R35, -INF , !P4 ;  /* 0xff80000023117808 */ /* 0x000fe40006000000 */
[----:B------:R-:W-:Y:S02]  /*5ba0*/  FMNMX.FTZ R10, R19, R10, !PT ;  /* 0x0000000a130a7209 */ /* 0x000fe40007810000 */
[----:B------:R-:W-:Y:S02]  /*5bb0*/  FMNMX.FTZ R8, R25, R8, !PT ;  /* 0x0000000819087209 */ /* 0x000fe40007810000 */
[----:B------:R-:W-:Y:S02]  /*5bc0*/  FSEL R9, R16, -INF , !P0 ;  /* 0xff80000010097808 */ /* 0x000fe40004000000 */
[----:B------:R-:W-:-:S02]  /*5bd0*/  ISETP.GE.AND P0, PT, R3, R218, PT ;  /* 0x000000da0300720c */ /* 0x000fc40003f06270 */
[----:B------:R-:W-:Y:S02]  /*5be0*/  FSEL R233, R233, -INF , !P2 ;  /* 0xff800000e9e97808 */ /* 0x000fe40005000000 */
[CC--:B------:R-:W-:Y:S02]  /*5bf0*/  ISETP.LT.OR P1, PT, R6.reuse, R219.reuse, P1 ;  /* 0x000000db0600720c */ /* 0x0c0fe40000f21670 */
[----:B------:R-:W-:Y:S02]  /*5c00*/  FMNMX.FTZ R10, R17, R10, !PT ;  /* 0x0000000a110a7209 */ /* 0x000fe40007810000 */
[----:B------:R-:W-:Y:S02]  /*5c10*/  ISETP.GE.AND P4, PT, R6, R216, PT ;  /* 0x000000d80600720c */ /* 0x000fe40003f86270 */
[----:B------:R-:W-:Y:S02]  /*5c20*/  FMNMX.FTZ R8, R27, R8, !PT ;  /* 0x000000081b087209 */ /* 0x000fe40007810000 */
[----:B------:R-:W-:-:S02]  /*5c30*/  ISETP.LT.OR P0, PT, R3, R219, P0 ;  /* 0x000000db0300720c */ /* 0x000fc40000701670 */
[----:B------:R-:W-:Y:S02]  /*5c40*/  FSEL R165, R165, -INF , !P1 ;  /* 0xff800000a5a57808 */ /* 0x000fe40004800000 */
[----:B------:R-:W-:Y:S02]  /*5c50*/  FMNMX.FTZ R10, R233, R10, !PT ;  /* 0x0000000ae90a7209 */ /* 0x000fe40007810000 */
[----:B------:R-:W-:Y:S02]  /*5c60*/  ISETP.GE.AND P2, PT, R3, R216, PT ;  /* 0x000000d80300720c */ /* 0x000fe40003f46270 */
[----:B------:R-:W-:Y:S02]  /*5c70*/  ISETP.LT.OR P4, PT, R6, R217, P4 ;  /* 0x000000d90600720c */ /* 0x000fe40002781670 */
[----:B------:R-:W-:Y:S02]  /*5c80*/  FMNMX.FTZ R8, R15, R8, !PT ;  /* 0x000000080f087209 */ /* 0x000fe40007810000 */
[----:B------:R-:W-:-:S02]  /*5c90*/  IADD3 R6, R4, 0x29, RZ ;  /* 0x0000002904067810 */ /* 0x000fc40007ffe0ff */
[----:B------:R-:W-:Y:S02]  /*5ca0*/  FSEL R231, R231, -INF , !P0 ;  /* 0xff800000e7e77808 */ /* 0x000fe40004000000 */
[----:B------:R-:W-:Y:S02]  /*5cb0*/  FMNMX.FTZ R10, R165, R10, !PT ;  /* 0x0000000aa50a7209 */ /* 0x000fe40007810000 */
[----:B------:R-:W-:Y:S02]  /*5cc0*/  ISETP.LT.OR P2, PT, R3, R217, P2 ;  /* 0x000000d90300720c */ /* 0x000fe40001741670 */
[----:B------:R-:W-:Y:S02]  /*5cd0*/  FSEL R227, R227, -INF , !P5 ;  /* 0xff800000e3e37808 */ /* 0x000fe40006800000 */
[----:B------:R-:W-:Y:S02]  /*5ce0*/  FMNMX.FTZ R8, R13, R8, !PT ;  /* 0x000000080d087209 */ /* 0x000fe40007810000 */
[----:B------:R-:W-:-:S02]  /*5cf0*/  IADD3 R3, R4, 0x30, RZ ;  /* 0x0000003004037810 */ /* 0x000fc40007ffe0ff */
[C---:B------:R-:W-:Y:S02]  /*5d00*/  ISETP.GE.AND P5, PT, R6.reuse, R218, PT ;  /* 0x000000da0600720c */ /* 0x040fe40003fa6270 */
[----:B------:R-:W-:Y:S02]  /*5d10*/  ISETP.GE.AND P1, PT, R6, R216, PT ;  /* 0x000000d80600720c */ /* 0x000fe40003f26270 */
[----:B------:R-:W-:Y:S02]  /*5d20*/  FMNMX.FTZ R12, R231, R10, !PT ;  /* 0x0000000ae70c7209 */ /* 0x000fe40007810000 */
[----:B------:R-:W-:Y:S02]  /*5d30*/  FSEL R171, R171, -INF , !P4 ;  /* 0xff800000abab7808 */ /* 0x000fe40006000000 */
[----:B------:R-:W-:Y:S02]  /*5d40*/  FMNMX.FTZ R10, R11, R8, !PT ;  /* 0x000000080b0a7209 */ /* 0x000fe40007810000 */
[----:B------:R-:W-:-:S02]  /*5d50*/  ISETP.GE.AND P4, PT, R3, R218, PT ;  /* 0x000000da0300720c */ /* 0x000fc40003f86270 */
[----:B------:R-:W-:Y:S02]  /*5d60*/  ISETP.GE.AND P0, PT, R3, R216, PT ;  /* 0x000000d80300720c */ /* 0x000fe40003f06270 */
[C---:B------:R-:W-:Y:S02]  /*5d70*/  ISETP.LT.OR P5, PT, R6.reuse, R219, P5 ;  /* 0x000000db0600720c */ /* 0x040fe40002fa1670 */
[----:B------:R-:W-:Y:S02]  /*5d80*/  ISETP.LT.OR P1, PT, R6, R217, P1 ;  /* 0x000000d90600720c */ /* 0x000fe40000f21670 */
[----:B------:R-:W-:Y:S02]  /*5d90*/  IADD3 R6, R4, 0x31, RZ ;  /* 0x0000003104067810 */ /* 0x000fe40007ffe0ff */
[----:B------:R-:W-:Y:S02]  /*5da0*/  FMNMX.FTZ R10, R9, R10, !PT ;  /* 0x0000000a090a7209 */ /* 0x000fe40007810000 */
[----:B------:R-:W-:-:S02]  /*5db0*/  ISETP.LT.OR P4, PT, R3, R219, P4 ;  /* 0x000000db0300720c */ /* 0x000fc40002781670 */
[----:B------:R-:W-:Y:S02]  /*5dc0*/  ISETP.LT.OR P0, PT, R3, R217, P0 ;  /* 0x000000d90300720c */ /* 0x000fe40000701670 */
[----:B------:R-:W-:Y:S02]  /*5dd0*/  FSEL R225, R225, -INF , !P2 ;  /* 0xff800000e1e17808 */ /* 0x000fe40005000000 */
[----:B------:R-:W-:Y:S02]  /*5de0*/  IADD3 R3, R4, 0x38, RZ ;  /* 0x0000003804037810 */ /* 0x000fe40007ffe0ff */
[----:B------:R-:W-:Y:S02]  /*5df0*/  ISETP.GE.AND P2, PT, R6, R218, PT ;  /* 0x000000da0600720c */ /* 0x000fe40003f46270 */
[----:B------:R-:W-:Y:S02]  /*5e00*/  IADD3 R4, R4, 0x39, RZ ;  /* 0x0000003904047810 */ /* 0x000fe40007ffe0ff */
[----:B------:R-:W-:-:S02]  /*5e10*/  FMNMX.FTZ R10, R227, R10, !PT ;  /* 0x0000000ae30a7209 */ /* 0x000fc40007810000 */
[----:B------:R-:W-:Y:S02]  /*5e20*/  FSEL R223, R223, -INF , !P4 ;  /* 0xff800000dfdf7808 */ /* 0x000fe40006000000 */
[----:B------:R-:W-:Y:S02]  /*5e30*/  ISETP.LT.OR P2, PT, R6, R219, P2 ;  /* 0x000000db0600720c */ /* 0x000fe40001741670 */
[----:B------:R-:W-:Y:S02]  /*5e40*/  FSEL R167, R167, -INF , !P5 ;  /* 0xff800000a7a77808 */ /* 0x000fe40006800000 */
[----:B------:R-:W-:Y:S02]  /*5e50*/  ISETP.GE.AND P4, PT, R4, R218, PT ;  /* 0x000000da0400720c */ /* 0x000fe40003f86270 */
[----:B------:R-:W-:Y:S02]  /*5e60*/  FMNMX.FTZ R10, R171, R10, !PT ;  /* 0x0000000aab0a7209 */ /* 0x000fe40007810000 */
[----:B------:R-:W-:-:S02]  /*5e70*/  FSEL R221, R221, -INF , !P2 ;  /* 0xff800000dddd7808 */ /* 0x000fc40005000000 */
[----:B------:R-:W-:Y:S02]  /*5e80*/  ISETP.GE.AND P5, PT, R3, R218, PT ;  /* 0x000000da0300720c */ /* 0x000fe40003fa6270 */
[----:B------:R-:W-:Y:S02]  /*5e90*/  FMNMX.FTZ R8, R167, R12, !PT ;  /* 0x0000000ca7087209 */ /* 0x000fe40007810000 */
[----:B------:R-:W-:Y:S02]  /*5ea0*/  ISETP.LT.OR P4, PT, R4, R219, P4 ;  /* 0x000000db0400720c */ /* 0x000fe40002781670 */
[----:B------:R-:W-:Y:S02]  /*5eb0*/  ISETP.GE.AND P2, PT, R6, R216, PT ;  /* 0x000000d80600720c */ /* 0x000fe40003f46270 */
[----:B------:R-:W-:Y:S02]  /*5ec0*/  FSEL R177, R177, -INF , !P1 ;  /* 0xff800000b1b17808 */ /* 0x000fe40004800000 */
[----:B------:R-:W-:-:S02]  /*5ed0*/  FMNMX.FTZ R10, R225, R10, !PT ;  /* 0x0000000ae10a7209 */ /* 0x000fc40007810000 */
[----:B------:R-:W-:Y:S02]  /*5ee0*/  ISETP.LT.OR P5, PT, R3, R219, P5 ;  /* 0x000000db0300720c */ /* 0x000fe40002fa1670 */
[----:B------:R-:W-:Y:S02]  /*5ef0*/  FMNMX.FTZ R8, R223, R8, !PT ;  /* 0x00000008df087209 */ /* 0x000fe40007810000 */
[----:B------:R-:W-:Y:S02]  /*5f00*/  FSEL R175, R175, -INF , !P4 ;  /* 0xff800000afaf7808 */ /* 0x000fe40006000000 */
[----:B------:R-:W-:Y:S02]  /*5f10*/  ISETP.LT.OR P2, PT, R6, R217, P2 ;  /* 0x000000d90600720c */ /* 0x000fe40001741670 */
[----:B------:R-:W-:Y:S02]  /*5f20*/  ISETP.GE.AND P4, PT, R3, R216, PT ;  /* 0x000000d80300720c */ /* 0x000fe40003f86270 */
[----:B------:R-:W-:-:S02]  /*5f30*/  FSEL R173, R173, -INF , !P0 ;  /* 0xff800000adad7808 */ /* 0x000fc40004000000 */
[----:B------:R-:W-:Y:S02]  /*5f40*/  FMNMX.FTZ R6, R177, R10, !PT ;  /* 0x0000000ab1067209 */ /* 0x000fe40007810000 */
[----:B------:R-:W-:Y:S02]  /*5f50*/  FSEL R179, R179, -INF , !P5 ;  /* 0xff800000b3b37808 */ /* 0x000fe40006800000 */
[----:B------:R-:W-:Y:S02]  /*5f60*/  FMNMX.FTZ R8, R221, R8, !PT ;  /* 0x00000008dd087209 */ /* 0x000fe40007810000 */
[----:B------:R-:W-:Y:S02]  /*5f70*/  ISETP.LT.OR P4, PT, R3, R217, P4 ;  /* 0x000000d90300720c */ /* 0x000fe40002781670 */
[----:B------:R-:W-:Y:S02]  /*5f80*/  ISETP.GE.AND P0, PT, R4, R216, PT ;  /* 0x000000d80400720c */ /* 0x000fe40003f06270 */
[----:B------:R-:W-:-:S02]  /*5f90*/  FSEL R143, R143, -INF , !P2 ;  /* 0xff8000008f8f7808 */ /* 0x000fc40005000000 */
[----:B------:R-:W-:Y:S02]  /*5fa0*/  FMNMX.FTZ R6, R173, R6, !PT ;  /* 0x00000006ad067209 */ /* 0x000fe40007810000 */
[----:B------:R-:W-:Y:S02]  /*5fb0*/  FMNMX.FTZ R8, R179, R8, !PT ;  /* 0x00000008b3087209 */ /* 0x000fe40007810000 */
        /* <DEDUP_REMOVED lines=18> */
[----:B------:R-:W-:Y:S01]  /*60e0*/  FSEL R140, R140, RZ, P0 ;  /* 0x000000ff8c8c7208 */ /* 0x000fe20000000000 */
[----:B------:R-:W-:Y:S01]  /*60f0*/  LDSM.16.MT88.4 R4, [R192+0x10000] ;  /* 0x01000000c004783b */ /* 0x000fe20000004200 */
        /* <DEDUP_REMOVED lines=8> */
[----:B------:R-:W1:Y:S01]  /*6180*/  LDSM.16.MT88.4 R48, [R194+0xe000] ;  /* 0x00e00000c230783b */ /* 0x000e620000004200 */
[--C-:B------:R-:W-:Y:S01]  /*6190*/  FFMA.FTZ R154, R24, c[0x0][0x23c], -R162.reuse ;  /* 0x00008f00189a7a23 */ /* 0x100fe200000108a2 */
[----:B------:R-:W-:Y:S01]  /*61a0*/  MUFU.EX2 R163, R163 ;  /* 0x000000a300a37308 */ /* 0x000fe20000000800 */
[----:B------:R-:W-:-:S02]  /*61b0*/  FFMA.FTZ R159, R29, c[0x0][0x23c], -R162 ;  /* 0x00008f001d9f7a23 */ /* 0x000fc400000108a2 */
[--C-:B------:R-:W-:Y:S01]  /*61c0*/  FFMA.FTZ R161, R25, c[0x0][0x23c], -R162.reuse ;  /* 0x00008f0019a17a23 */ /* 0x100fe200000108a2 */
[----:B------:R-:W-:Y:S01]  /*61d0*/  LDSM.16.MT88.4 R28, [R192+0xc800] ;  /* 0x00c80000c01c783b */ /* 0x000fe20000004200 */
[--C-:B------:R-:W-:Y:S02]  /*61e0*/  FFMA.FTZ R148, R27, c[0x0][0x23c], -R162.reuse ;  /* 0x00008f001b947a23 */ /* 0x100fe400000108a2 */
[--C-:B------:R-:W-:Y:S01]  /*61f0*/  FFMA.FTZ R151, R11, c[0x0][0x23c], -R162.reuse ;  /* 0x00008f000b977a23 */ /* 0x100fe200000108a2 */
[----:B------:R-:W2:Y:S01]  /*6200*/  MUFU.EX2 R156, R156 ;  /* 0x0000009c009c7308 */ /* 0x000ea20000000800 */
[----:B------:R-:W-:Y:S01]  /*6210*/  FFMA.FTZ R0, R9, c[0x0][0x23c], -R162 ;  /* 0x00008f0009007a23 */ /* 0x000fe200000108a2 */
[----:B------:R-:W-:Y:S01]  /*6220*/  LDSM.16.MT88.4 R24, [R194+0xe800] ;  /* 0x00e80000c218783b */ /* 0x000fe20000004200 */
[--C-:B------:R-:W-:Y:S02]  /*6230*/  FFMA.FTZ R155, R23, c[0x0][0x23c], -R140.reuse ;  /* 0x00008f00179b7a23 */ /* 0x100fe4000001088c */
[--C-:B------:R-:W-:Y:S01]  /*6240*/  FFMA.FTZ R150, R21, c[0x0][0x23c], -R140.reuse ;  /* 0x00008f0015967a23 */ /* 0x100fe2000001088c */
[----:B------:R-:W3:Y:S01]  /*6250*/  LDSM.16.MT88.4 R8, [R196+0xe800] ;  /* 0x00e80000c408783b */ /* 0x000ee20000004200 */
[--C-:B------:R-:W-:Y:S01]  /*6260*/  FFMA.FTZ R149, R19, c[0x0][0x23c], -R140.reuse ;  /* 0x00008f0013957a23 */ /* 0x100fe2000001088c */
[----:B------:R-:W-:Y:S01]  /*6270*/  MUFU.EX2 R157, R157 ;  /* 0x0000009d009d7308 */ /* 0x000fe20000000800 */
[----:B------:R-:W-:Y:S01]  /*6280*/  FFMA.FTZ R146, R17, c[0x0][0x23c], -R140 ;  /* 0x00008f0011927a23 */ /* 0x000fe2000001088c */
[----:B------:R-:W4:Y:S01]  /*6290*/  LDSM.16.MT88.4 R20, [R196+0xc800] ;  /* 0x00c80000c414783b */ /* 0x000f220000004200 */
[----:B------:R-:W-:-:S02]  /*62a0*/  FFMA.FTZ R153, R15, c[0x0][0x23c], -R162 ;  /* 0x00008f000f997a23 */ /* 0x000fc400000108a2 */
[----:B------:R-:W-:Y:S01]  /*62b0*/  FFMA.FTZ R2, R13, c[0x0][0x23c], -R162 ;  /* 0x00008f000d027a23 */ /* 0x000fe200000108a2 */
[----:B------:R-:W5:Y:S01]  /*62c0*/  LDSM.16.MT88.4 R16, [R193+0xe800] ;  /* 0x00e80000c110783b */ /* 0x000f620000004200 */
[--C-:B------:R-:W-:Y:S01]  /*62d0*/  FFMA.FTZ R158, R233, c[0x0][0x23c], -R140.reuse ;  /* 0x00008f00e99e7a23 */ /* 0x100fe2000001088c */
[----:B------:R-:W1:Y:S01]  /*62e0*/  MUFU.EX2 R152, R152 ;  /* 0x0000009800987308 */ /* 0x000e620000000800 */
[----:B--2---:R-:W-:Y:S01]  /*62f0*/  F2FP.BF16.PACK_AB R96, R156, R163 ;  /* 0x000000a39c60723e */ /* 0x004fe200000010ff */
[----:B------:R-:W2:Y:S01]  /*6300*/  LDSM.16.MT88.4 R12, [R192+0xe800] ;  /* 0x00e80000c00c783b */ /* 0x000ea20000004200 */
[--C-:B------:R-:W-:Y:S02]  /*6310*/  FFMA.FTZ R165, R165, c[0x0][0x23c], -R140.reuse ;  /* 0x00008f00a5a57a23 */ /* 0x100fe4000001088c */
[--C-:B------:R-:W-:Y:S02]  /*6320*/  FFMA.FTZ R160, R231, c[0x0][0x23c], -R140.reuse ;  /* 0x00008f00e7a07a23 */ /* 0x100fe4000001088c */
[----:B------:R-:W-:Y:S01]  /*6330*/  FFMA.FTZ R167, R167, c[0x0][0x23c], -R140 ;  /* 0x00008f00a7a77a23 */ /* 0x000fe2000001088c */
[----:B------:R-:W-:Y:S01]  /*6340*/  MUFU.EX2 R154, R154 ;  /* 0x0000009a009a7308 */ /* 0x000fe20000000800 */
[----:B------:R-:W-:-:S02]  /*6350*/  FFMA.FTZ R164, R227, c[0x0][0x23c], -R162 ;  /* 0x00008f00e3a47a23 */ /* 0x000fc400000108a2 */
[--C-:B------:R-:W-:Y:S02]  /*6360*/  FFMA.FTZ R171, R171, c[0x0][0x23c], -R162.reuse ;  /* 0x00008f00abab7a23 */ /* 0x100fe400000108a2 */
[--C-:B------:R-:W-:Y:S02]  /*6370*/  FFMA.FTZ R166, R225, c[0x0][0x23c], -R162.reuse ;  /* 0x00008f00e1a67a23 */ /* 0x100fe400000108a2 */
[--C-:B------:R-:W-:Y:S01]  /*6380*/  FFMA.FTZ R177, R177, c[0x0][0x23c], -R162.reuse ;  /* 0x00008f00b1b17a23 */ /* 0x100fe200000108a2 */
[----:B------:R-:W3:Y:S01]  /*6390*/  MUFU.EX2 R159, R159 ;  /* 0x0000009f009f7308 */ /* 0x000ee20000000800 */
[----:B-1----:R-:W-:Y:S01]  /*63a0*/  F2FP.BF16.PACK_AB R98, R152, R157 ;  /* 0x0000009d9862723e */ /* 0x002fe200000010ff */
[----:B------:R-:W-:Y:S02]  /*63b0*/  FFMA.FTZ R172, R173, c[0x0][0x23c], -R162 ;  /* 0x00008f00adac7a23 */ /* 0x000fe400000108a2 */
[----:B------:R-:W-:Y:S01]  /*63c0*/  FFMA.FTZ R168, R223, c[0x0][0x23c], -R140 ;  /* 0x00008f00dfa87a23 */ /* 0x000fe2000001088c */
[----:B------:R-:W-:Y:S01]  /*63d0*/  LEA.HI.X R223, R133, c[0x0][0x16c], R134, 0x1, P0 ;  /* 0x00005b0085df7a11 */ /* 0x000fe200000f0c86 */
[----:B------:R-:W-:-:S02]  /*63e0*/  FFMA.FTZ R221, R221, c[0x0][0x23c], -R140 ;  /* 0x00008f00dddd7a23 */ /* 0x000fc4000001088c */
[----:B------:R-:W-:Y:S01]  /*63f0*/  MUFU.EX2 R161, R161 ;  /* 0x000000a100a17308 */ /* 0x000fe20000000800 */
[--C-:B------:R-:W-:Y:S02]  /*6400*/  FFMA.FTZ R170, R179, c[0x0][0x23c], -R140.reuse ;  /* 0x00008f00b3aa7a23 */ /* 0x100fe4000001088c */
[----:B------:R-:W-:Y:S02]  /*6410*/  FFMA.FTZ R227, R175, c[0x0][0x23c], -R140 ;  /* 0x00008f00afe37a23 */ /* 0x000fe4000001088c */
[--C-:B------:R-:W-:Y:S02]  /*6420*/  FFMA.FTZ R173, R143, c[0x0][0x23c], -R162.reuse ;  /* 0x00008f008fad7a23 */ /* 0x100fe400000108a2 */
[--C-:B------:R-:W-:Y:S01]  /*6430*/  FFMA.FTZ R174, R141, c[0x0][0x23c], -R162.reuse ;  /* 0x00008f008dae7a23 */ /* 0x100fe200000108a2 */
[----:B------:R-:W1:Y:S01]  /*6440*/  MUFU.EX2 R148, R148 ;  /* 0x0000009400947308 */ /* 0x000e620000000800 */
[----:B---3--:R-:W-:Y:S01]  /*6450*/  F2FP.BF16.PACK_AB R97, R159, R154 ;  /* 0x0000009a9f61723e */ /* 0x008fe200000010ff */
[----:B------:R-:W-:Y:S01]  /*6460*/  FFMA.FTZ R225, R169, c[0x0][0x23c], -R162 ;  /* 0x00008f00a9e17a23 */ /* 0x000fe200000108a2 */
[----:B------:R-:W-:Y:S01]  /*6470*/  LDSM.16.MT88.4 R140, [R194+0xd800] ;  /* 0x00d80000c28c783b */ /* 0x000fe20000004200 */
[----:B------:R-:W-:-:S02]  /*6480*/  FADD.FTZ R156, R163, R156 ;  /* 0x0000009ca39c7221 */ /* 0x000fc40000010000 */
[----:B------:R-:W-:Y:S02]  /*6490*/  FADD.FTZ R154, R154, R159 ;  /* 0x0000009f9a9a7221 */ /* 0x000fe40000010000 */
[----:B------:R-:W-:Y:S01]  /*64a0*/  MUFU.EX2 R155, R155 ;  /* 0x0000009b009b7308 */ /* 0x000fe20000000800 */
[----:B------:R-:W-:-:S04]  /*64b0*/  FADD.FTZ R157, R157, R156 ;  /* 0x0000009c9d9d7221 */ /* 0x000fc80000010000 */
[----:B------:R-:W-:Y:S01]  /*64c0*/  FADD.FTZ R152, R152, R157 ;  /* 0x0000009d98987221 */ /* 0x000fe20000010000 */
[----:B-1----:R-:W-:Y:S02]  /*64d0*/  F2FP.BF16.PACK_AB R99, R148, R161 ;  /* 0x000000a19463723e */ /* 0x002fe400000010ff */
        /* <DEDUP_REMOVED lines=250> */
.L_x_2881:
[----:B------:R-:W-:-:S05]  /*7480*/  IMAD.MOV.U32 R9, RZ, RZ, c[0x0][0x1a0] ;  /* 0x00006800ff097624 */ /* 0x000fca00078e00ff */
[----:B------:R-:W-:-:S04]  /*7490*/  LEA R9, -R9, RZ, 0x6 ;  /* 0x000000ff09097211 */ /* 0x000fc800078e31ff */
[----:B------:R-:W-:Y:S02]  /*74a0*/  SHF.R.S32.HI R4, RZ, 0x1f, R9 ;  /* 0x0000001fff047819 */ /* 0x000fe40000011409 */
.L_x_2882:
        /* <DEDUP_REMOVED lines=84> */
[----:B------:R-:W-:-:S02]  /*79f0*/  @!P4 LEA.HI.X R25, R2, c[0x0][0x174], R5, 0x1, P1 ;  /* 0x00005d000219ca11 */ /* 0x000fc400008f0c05 */
[----:B------:R-:W-:Y:S01]  /*7a00*/  @!P2 LEA.HI.X R5, R144, c[0x0][0x174], R135, 0x1, P0 ;  /* 0x00005d009005aa11 */ /* 0x000fe200000f0c87 */
        /* <DEDUP_REMOVED lines=26> */
[----:B---3--:R-:W2:Y:S04]  /*7bb0*/  LDSM.16.M88.4 R12, [R201+0x6000] ;  /* 0x00600000c90c783b */ /* 0x008ea80000000200 */
[----:B------:R-:W3:Y:S04]  /*7bc0*/  LDSM.16.M88.4 R140, [R201+0x6800] ;  /* 0x00680000c98c783b */ /* 0x000ee80000000200 */
[----:B------:R-:W3:Y:S04]  /*7bd0*/  LDSM.16.M88.4 R160, [R201+0x7000] ;  /* 0x00700000c9a0783b */ /* 0x000ee80000000200 */
[----:B------:R-:W-:Y:S04]  /*7be0*/  LDSM.16.M88.4 R32, [R200] ;  /* 0x00000000c820783b */ /* 0x000fe80000000200 */
[----:B----4-:R-:W4:Y:S04]  /*7bf0*/  LDSM.16.M88.4 R8, [R199] ;  /* 0x00000000c708783b */ /* 0x010f280000000200 */
[----:B------:R-:W4:Y:S04]  /*7c00*/  LDSM.16.M88.4 R168, [R201+0x7800] ;  /* 0x00780000c9a8783b */ /* 0x000f280000000200 */
[----:B------:R-:W4:Y:S04]  /*7c10*/  LDSM.16.M88.4 R144, [R191] ;  /* 0x00000000bf90783b */ /* 0x000f280000000200 */
[----:B------:R-:W4:Y:S04]  /*7c20*/  LDSM.16.M88.4 R148, [R190] ;  /* 0x00000000be94783b */ /* 0x000f280000000200 */
[----:B-----5:R-:W-:Y:S04]  /*7c30*/  LDSM.16.M88.4 R4, [R198] ;  /* 0x00000000c604783b */ /* 0x020fe80000000200 */
[----:B-1----:R-:W1:Y:S01]  /*7c40*/  LDSM.16.M88.4 R20, [R195+0x6000] ;  /* 0x00600000c314783b */ /* 0x002e620000000200 */
[C---:B--2---:R-:W-:Y:S03]  /*7c50*/  HMMA.16816.F32.BF16 R16, R152.reuse, R12, RZ ;  /* 0x0000000c9810723c */ /* 0x044fe600000418ff */
[----:B------:R-:W2:Y:S04]  /*7c60*/  LDSM.16.M88.4 R136, [R189] ;  /* 0x00000000bd88783b */ /* 0x000ea80000000200 */
[----:B------:R-:W5:Y:S01]  /*7c70*/  LDSM.16.M88.4 R24, [R195+0x6800] ;  /* 0x00680000c318783b */ /* 0x000f620000000200 */
[C---:B------:R-:W-:Y:S03]  /*7c80*/  HMMA.16816.F32.BF16 R12, R152.reuse, R14, RZ ;  /* 0x0000000e980c723c */ /* 0x040fe600000418ff */
[----:B------:R-:W-:Y:S04]  /*7c90*/  LDSM.16.M88.4 R172, [R187] ;  /* 0x00000000bbac783b */ /* 0x000fe80000000200 */
[----:B------:R-:W-:Y:S01]  /*7ca0*/  LDSM.16.M88.4 R176, [R197+0x2000] ;  /* 0x00200000c5b0783b */ /* 0x000fe20000000200 */
[C---:B---3--:R-:W-:Y:S03]  /*7cb0*/  HMMA.16816.F32.BF16 R28, R152.reuse, R140, RZ ;  /* 0x0000008c981c723c */ /* 0x048fe600000418ff */
[----:B------:R-:W-:Y:S04]  /*7cc0*/  LDSM.16.M88.4 R232, [R188+0x2800] ;  /* 0x00280000bce8783b */ /* 0x000fe80000000200 */
[----:B------:R-:W-:Y:S01]  /*7cd0*/  LDSM.16.M88.4 R228, [R201+0xa800] ;  /* 0x00a80000c9e4783b */ /* 0x000fe20000000200 */
[C---:B------:R-:W-:Y:S03]  /*7ce0*/  HMMA.16816.F32.BF16 R140, R152.reuse, R142, RZ ;  /* 0x0000008e988c723c */ /* 0x040fe600000418ff */
[----:B------:R-:W0:Y:S05]  /*7cf0*/  LDGDEPBAR ;  /* 0x00000000000079af */ /* 0x000e2a0000000000 */
[C---:B------:R-:W-:Y:S08]  /*7d00*/  HMMA.16816.F32.BF16 R164, R152.reuse, R160, RZ ;  /* 0x000000a098a4723c */ /* 0x040ff000000418ff */
[----:B------:R-:W-:Y:S08]  /*7d10*/  HMMA.16816.F32.BF16 R160, R152, R162, RZ ;  /* 0x000000a298a0723c */ /* 0x000ff000000418ff */
[C---:B----4-:R-:W-:Y:S08]  /*7d20*/  HMMA.16816.F32.BF16 R16, R32.reuse, R8, R16 ;  /* 0x000000082010723c */ /* 0x050ff00000041810 */
[----:B------:R-:W-:Y:S01]  /*7d30*/  HMMA.16816.F32.BF16 R12, R32, R10, R12 ;  /* 0x0000000a200c723c */ /* 0x000fe2000004180c */
[----:B------:R-:W3:Y:S07]  /*7d40*/  LDSM.16.M88.4 R8, [R195+0x7000] ;  /* 0x00700000c308783b */ /* 0x000eee0000000200 */
[C---:B------:R-:W-:Y:S08]  /*7d50*/  HMMA.16816.F32.BF16 R156, R152.reuse, R168, RZ ;  /* 0x000000a8989c723c */ /* 0x040ff000000418ff */
[----:B------:R-:W-:Y:S01]  /*7d60*/  HMMA.16816.F32.BF16 R152, R152, R170, RZ ;  /* 0x000000aa9898723c */ /* 0x000fe200000418ff */
[----:B------:R-:W-:Y:S07]  /*7d70*/  LDSM.16.M88.4 R168, [R188] ;  /* 0x00000000bca8783b */ /* 0x000fee0000000200 */
[C---:B------:R-:W-:Y:S08]  /*7d80*/  HMMA.16816.F32.BF16 R28, R32.reuse, R144, R28 ;  /* 0x00000090201c723c */ /* 0x040ff0000004181c */
[C---:B------:R-:W-:Y:S01]  /*7d90*/  HMMA.16816.F32.BF16 R140, R32.reuse, R146, R140 ;  /* 0x00000092208c723c */ /* 0x040fe2000004188c */
[----:B------:R-:W4:Y:S07]  /*7da0*/  LDSM.16.M88.4 R144, [R195+0x7800] ;  /* 0x00780000c390783b */ /* 0x000f2e0000000200 */
[C---:B------:R-:W-:Y:S08]  /*7db0*/  HMMA.16816.F32.BF16 R164, R32.reuse, R148, R164 ;  /* 0x0000009420a4723c */ /* 0x040ff000000418a4 */
[----:B------:R-:W-:Y:S01]  /*7dc0*/  HMMA.16816.F32.BF16 R160, R32, R150, R160 ;  /* 0x0000009620a0723c */ /* 0x000fe200000418a0 */
[----:B------:R-:W-:Y:S07]  /*7dd0*/  LDSM.16.M88.4 R148, [R188+0x800] ;  /* 0x00080000bc94783b */ /* 0x000fee0000000200 */
[C---:B-1----:R-:W-:Y:S08]  /*7de0*/  HMMA.16816.F32.BF16 R16, R4.reuse, R20, R16 ;  /* 0x000000140410723c */ /* 0x042ff00000041810 */
[----:B------:R-:W-:Y:S01]  /*7df0*/  HMMA.16816.F32.BF16 R12, R4, R22, R12 ;  /* 0x00000016040c723c */ /* 0x000fe2000004180c */
[----:B------:R-:W1:Y:S07]  /*7e00*/  LDSM.16.M88.4 R20, [R197] ;  /* 0x00000000c514783b */ /* 0x000e6e0000000200 */
[C---:B--2---:R-:W-:Y:S08]  /*7e10*/  HMMA.16816.F32.BF16 R156, R32.reuse, R136, R156 ;  /* 0x00000088209c723c */ /* 0x044ff0000004189c */
[----:B------:R-:W-:Y:S01]  /*7e20*/  HMMA.16816.F32.BF16 R152, R32, R138, R152 ;  /* 0x0000008a2098723c */ /* 0x000fe20000041898 */
[----:B------:R-:W2:Y:S04]  /*7e30*/  LDSM.16.M88.4 R136, [R188+0x1000] ;  /* 0x00100000bc88783b */ /* 0x000ea80000000200 */
[----:B------:R-:W-:Y:S03]  /*7e40*/  LDSM.16.M88.4 R32, [R202+0x2000] ;  /* 0x00200000ca20783b */ /* 0x000fe60000000200 */
[C---:B-----5:R-:W-:Y:S08]  /*7e50*/  HMMA.16816.F32.BF16 R28, R4.reuse, R24, R28 ;  /* 0x00000018041c723c */ /* 0x060ff0000004181c */
[C---:B------:R-:W-:Y:S01]  /*7e60*/  HMMA.16816.F32.BF16 R140, R4.reuse, R26, R140 ;  /* 0x0000001a048c723c */ /* 0x040fe2000004188c */
[----:B------:R-:W-:Y:S07]  /*7e70*/  LDSM.16.M88.4 R24, [R188+0x1800] ;  /* 0x00180000bc18783b */ /* 0x000fee0000000200 */
[C---:B---3--:R-:W-:Y:S08]  /*7e80*/  HMMA.16816.F32.BF16 R164, R4.reuse, R8, R164 ;  /* 0x0000000804a4723c */ /* 0x048ff000000418a4 */
[C---:B------:R-:W-:Y:S01]  /*7e90*/  HMMA.16816.F32.BF16 R160, R4.reuse, R10, R160 ;  /* 0x0000000a04a0723c */ /* 0x040fe200000418a0 */
[----:B------:R-:W3:Y:S07]  /*7ea0*/  LDSM.16.M88.4 R8, [R201+0x8000] ;  /* 0x00800000c908783b */ /* 0x000eee0000000200 */
[C---:B----4-:R-:W-:Y:S08]  /*7eb0*/  HMMA.16816.F32.BF16 R156, R4.reuse, R144, R156 ;  /* 0x00000090049c723c */ /* 0x050ff0000004189c */
[----:B------:R-:W-:Y:S01]  /*7ec0*/  HMMA.16816.F32.BF16 R152, R4, R146, R152 ;  /* 0x000000920498723c */ /* 0x000fe20000041898 */
[----:B------:R-:W4:Y:S04]  /*7ed0*/  LDSM.16.M88.4 R4, [R201+0x8800] ;  /* 0x00880000c904783b */ /* 0x000f280000000200 */
[----:B------:R-:W-:Y:S03]  /*7ee0*/  LDSM.16.M88.4 R144, [R201+0x9000] ;  /* 0x00900000c990783b */ /* 0x000fe60000000200 */
[C---:B-1----:R-:W-:Y:S08]  /*7ef0*/  HMMA.16816.F32.BF16 R16, R20.reuse, R168, R16 ;  /* 0x000000a81410723c */ /* 0x042ff00000041810 */
[C---:B------:R-:W-:Y:S01]  /*7f00*/  HMMA.16816.F32.BF16 R12, R20.reuse, R170, R12 ;  /* 0x000000aa140c723c */ /* 0x040fe2000004180c */
[----:B------:R-:W-:Y:S07]  /*7f10*/  LDSM.16.M88.4 R168, [R188+0x2000] ;  /* 0x00200000bca8783b */ /* 0x000fee0000000200 */
[C---:B------:R-:W-:Y:S08]  /*7f20*/  HMMA.16816.F32.BF16 R28, R20.reuse, R148, R28 ;  /* 0x00000094141c723c */ /* 0x040ff0000004181c */
[C---:B------:R-:W-:Y:S01]  /*7f30*/  HMMA.16816.F32.BF16 R140, R20.reuse, R150, R140 ;  /* 0x00000096148c723c */ /* 0x040fe2000004188c */
[----:B------:R-:W-:Y:S07]  /*7f40*/  LDSM.16.M88.4 R148, [R201+0x9800] ;  /* 0x00980000c994783b */ /* 0x000fee0000000200 */
[C---:B--2---:R-:W-:Y:S08]  /*7f50*/  HMMA.16816.F32.BF16 R164, R20.reuse, R136, R164 ;  /* 0x0000008814a4723c */ /* 0x044ff000000418a4 */
[----:B------:R-:W-:Y:S01]  /*7f60*/  HMMA.16816.F32.BF16 R160, R20, R138, R160 ;  /* 0x0000008a14a0723c */ /* 0x000fe200000418a0 */
[----:B------:R-:W1:Y:S07]  /*7f70*/  LDSM.16.M88.4 R136, [R200+0x2000] ;  /* 0x00200000c888783b */ /* 0x000e6e0000000200 */
[C---:B---3--:R-:W-:Y:S08]  /*7f80*/  HMMA.16816.F32.BF16 R16, R32.reuse, R8, R16 ;  /* 0x000000082010723c */ /* 0x048ff00000041810 */
[C---:B------:R-:W-:Y:S01]  /*7f90*/  HMMA.16816.F32.BF16 R12, R32.reuse, R10, R12 ;  /* 0x0000000a200c723c */ /* 0x040fe2000004180c */
[----:B------:R-:W-:Y:S07]  /*7fa0*/  LDSM.16.M88.4 R8, [R195+0x8000] ;  /* 0x00800000c308783b */ /* 0x000fee0000000200 */
[C---:B----4-:R-:W-:Y:S08]  /*7fb0*/  HMMA.16816.F32.BF16 R28, R32.reuse, R4, R28 ;  /* 0x00000004201c723c */ /* 0x050ff0000004181c */
[----:B------:R-:W-:Y:S01]  /*7fc0*/  HMMA.16816.F32.BF16 R140, R32, R6, R140 ;  /* 0x00000006208c723c */ /* 0x000fe2000004188c */
[----:B------:R-:W2:Y:S07]  /*7fd0*/  LDSM.16.M88.4 R4, [R198+0x2000] ;  /* 0x00200000c604783b */ /* 0x000eae0000000200 */
[C---:B------:R-:W-:Y:S08]  /*7fe0*/  HMMA.16816.F32.BF16 R156, R20.reuse, R24, R156 ;  /* 0x00000018149c723c */ /* 0x040ff0000004189c */
[----:B------:R-:W-:Y:S01]  /*7ff0*/  HMMA.16816.F32.BF16 R152, R20, R26, R152 ;  /* 0x0000001a1498723c */ /* 0x000fe20000041898 */
[----:B------:R-:W3:Y:S04]  /*8000*/  LDSM.16.M88.4 R24, [R186] ;  /* 0x00000000ba18783b */ /* 0x000ee80000000200 */
[----:B------:R-:W4:Y:S03]  /*8010*/  LDSM.16.M88.4 R20, [R185] ;  /* 0x00000000b914783b */ /* 0x000f260000000200 */
[----:B-1----:R-:W-:Y:S08]  /*8020*/  HMMA.16816.F32.BF16 R16, R136, R172, R16 ;  /* 0x000000ac8810723c */ /* 0x002ff00000041810 */
[C---:B------:R-:W-:Y:S08]  /*8030*/  HMMA.16816.F32.BF16 R164, R32.reuse, R144, R164 ;  /* 0x0000009020a4723c */ /* 0x040ff000000418a4 */
[----:B------:R-:W-:Y:S01]  /*8040*/  HMMA.16816.F32.BF16 R160, R32, R146, R160 ;  /* 0x0000009220a0723c */ /* 0x000fe200000418a0 */
[----:B------:R-:W1:Y:S07]  /*8050*/  LDSM.16.M88.4 R144, [R184] ;  /* 0x00000000b890783b */ /* 0x000e6e0000000200 */
[----:B------:R-:W-:Y:S01]  /*8060*/  HMMA.16816.F32.BF16 R12, R136, R174, R12 ;  /* 0x000000ae880c723c */ /* 0x000fe2000004180c */
[----:B------:R-:W-:Y:S07]  /*8070*/  LDSM.16.M88.4 R172, [R188+0x3000] ;  /* 0x00300000bcac783b */ /* 0x000fee0000000200 */
[----:B--2---:R-:W-:Y:S08]  /*8080*/  HMMA.16816.F32.BF16 R16, R4, R8, R16 ;  /* 0x000000080410723c */ /* 0x004ff00000041810 */
[C---:B------:R-:W-:Y:S08]  /*8090*/  HMMA.16816.F32.BF16 R156, R32.reuse, R148, R156 ;  /* 0x00000094209c723c */ /* 0x040ff0000004189c */
[----:B------:R-:W-:Y:S01]  /*80a0*/  HMMA.16816.F32.BF16 R152, R32, R150, R152 ;  /* 0x000000962098723c */ /* 0x000fe20000041898 */
[----:B------:R-:W-:Y:S04]  /*80b0*/  LDSM.16.M88.4 R148, [R202+0x4000] ;  /* 0x00400000ca94783b */ /* 0x000fe80000000200 */
[----:B------:R-:W2:Y:S03]  /*80c0*/  LDSM.16.M88.4 R32, [R201+0xa000] ;  /* 0x00a00000c920783b */ /* 0x000ea60000000200 */
[C---:B---3--:R-:W-:Y:S08]  /*80d0*/  HMMA.16816.F32.BF16 R28, R136.reuse, R24, R28 ;  /* 0x00000018881c723c */ /* 0x048ff0000004181c */
[C---:B------:R-:W-:Y:S01]  /*80e0*/  HMMA.16816.F32.BF16 R140, R136.reuse, R26, R140 ;  /* 0x0000001a888c723c */ /* 0x040fe2000004188c */
[----:B------:R-:W3:Y:S07]  /*80f0*/  LDSM.16.M88.4 R24, [R195+0x8800] ;  /* 0x00880000c318783b */ /* 0x000eee0000000200 */
[C---:B----4-:R-:W-:Y:S08]  /*8100*/  HMMA.16816.F32.BF16 R164, R136.reuse, R20, R164 ;  /* 0x0000001488a4723c */ /* 0x050ff000000418a4 */
[----:B------:R-:W-:Y:S01]  /*8110*/  HMMA.16816.F32.BF16 R160, R136, R22, R160 ;  /* 0x0000001688a0723c */ /* 0x000fe200000418a0 */
[----:B------:R-:W4:Y:S07]  /*8120*/  LDSM.16.M88.4 R20, [R195+0x9000] ;  /* 0x00900000c314783b */ /* 0x000f2e0000000200 */
[----:B------:R-:W-:Y:S01]  /*8130*/  HMMA.16816.F32.BF16 R12, R4, R10, R12 ;  /* 0x0000000a040c723c */ /* 0x000fe2000004180c */
[----:B------:R-:W-:Y:S07]  /*8140*/  LDSM.16.M88.4 R8, [R195+0x9800] ;  /* 0x00980000c308783b */ /* 0x000fee0000000200 */
[----:B------:R-:W-:Y:S08]  /*8150*/  HMMA.16816.F32.BF16 R16, R176, R168, R16 ;  /* 0x000000a8b010723c */ /* 0x000ff00000041810 */
[C---:B-1----:R-:W-:Y:S08]  /*8160*/  HMMA.16816.F32.BF16 R156, R136.reuse, R144, R156 ;  /* 0x00000090889c723c */ /* 0x042ff0000004189c */
[----:B------:R-:W-:Y:S01]  /*8170*/  HMMA.16816.F32.BF16 R152, R136, R146, R152 ;  /* 0x000000928898723c */ /* 0x000fe20000041898 */
[----:B------:R-:W-:Y:S04]  /*8180*/  LDSM.16.M88.4 R136, [R200+0x4000] ;  /* 0x00400000c888783b */ /* 0x000fe80000000200 */
[----:B------:R-:W1:Y:S03]  /*8190*/  LDSM.16.M88.4 R144, [R183] ;  /* 0x00000000b790783b */ /* 0x000e660000000200 */
[----:B------:R-:W-:Y:S01]  /*81a0*/  HMMA.16816.F32.BF16 R12, R176, R170, R12 ;  /* 0x000000aab00c723c */ /* 0x000fe2000004180c */
[----:B------:R-:W-:Y:S07]  /*81b0*/  LDSM.16.M88.4 R168, [R188+0x3800] ;  /* 0x00380000bca8783b */ /* 0x000fee0000000200 */
[----:B--2---:R-:W-:Y:S08]  /*81c0*/  HMMA.16816.F32.BF16 R16, R148, R32, R16 ;  /* 0x000000209410723c */ /* 0x004ff00000041810 */
[C---:B---3--:R-:W-:Y:S08]  /*81d0*/  HMMA.16816.F32.BF16 R28, R4.reuse, R24, R28 ;  /* 0x00000018041c723c */ /* 0x048ff0000004181c */
[C---:B------:R-:W-:Y:S01]  /*81e0*/  HMMA.16816.F32.BF16 R140, R4.reuse, R26, R140 ;  /* 0x0000001a048c723c */ /* 0x040fe2000004188c */
[----:B------:R-:W-:Y:S07]  /*81f0*/  LDSM.16.M88.4 R24, [R198+0x4000] ;  /* 0x00400000c618783b */ /* 0x000fee0000000200 */
[C---:B----4-:R-:W-:Y:S08]  /*8200*/  HMMA.16816.F32.BF16 R164, R4.reuse, R20, R164 ;  /* 0x0000001404a4723c */ /* 0x050ff000000418a4 */
[----:B------:R-:W-:Y:S01]  /*8210*/  HMMA.16816.F32.BF16 R160, R4, R22, R160 ;  /* 0x0000001604a0723c */ /* 0x000fe200000418a0 */
[----:B------:R-:W2:Y:S07]  /*8220*/  LDSM.16.M88.4 R20, [R195+0xa000] ;  /* 0x00a00000c314783b */ /* 0x000eae0000000200 */
[----:B------:R-:W-:Y:S01]  /*8230*/  HMMA.16816.F32.BF16 R12, R148, R34, R12 ;  /* 0x00000022940c723c */ /* 0x000fe2000004180c */
[----:B------:R-:W-:Y:S07]  /*8240*/  LDSM.16.M88.4 R32, [R182] ;  /* 0x00000000b620783b */ /* 0x000fee0000000200 */
[----:B-1----:R-:W-:Y:S08]  /*8250*/  HMMA.16816.F32.BF16 R16, R136, R144, R16 ;  /* 0x000000908810723c */ /* 0x002ff00000041810 */
[C---:B------:R-:W-:Y:S08]  /*8260*/  HMMA.16816.F32.BF16 R156, R4.reuse, R8, R156 ;  /* 0x00000008049c723c */ /* 0x040ff0000004189c */
[----:B------:R-:W-:Y:S01]  /*8270*/  HMMA.16816.F32.BF16 R152, R4, R10, R152 ;  /* 0x0000000a0498723c */ /* 0x000fe20000041898 */
[----:B------:R-:W-:Y:S04]  /*8280*/  LDSM.16.M88.4 R8, [R197+0x4000] ;  /* 0x00400000c508783b */ /* 0x000fe80000000200 */
[----:B------:R-:W1:Y:S03]  /*8290*/  LDSM.16.M88.4 R4, [R188+0x4000] ;  /* 0x00400000bc04783b */ /* 0x000e660000000200 */
[C---:B------:R-:W-:Y:S08]  /*82a0*/  HMMA.16816.F32.BF16 R28, R176.reuse, R232, R28 ;  /* 0x000000e8b01c723c */ /* 0x040ff0000004181c */
[----:B------:R-:W-:Y:S08]  /*82b0*/  HMMA.16816.F32.BF16 R140, R176, R234, R140 ;  /* 0x000000eab08c723c */ /* 0x000ff0000004188c */
[----:B------:R-:W-:Y:S01]  /*82c0*/  HMMA.16816.F32.BF16 R12, R136, R146, R12 ;  /* 0x00000092880c723c */ /* 0x000fe2000004180c */
[----:B------:R-:W3:Y:S07]  /*82d0*/  LDSM.16.M88.4 R144, [R201+0xb000] ;  /* 0x00b00000c990783b */ /* 0x000eee0000000200 */
[----:B--2---:R-:W-:Y:S08]  /*82e0*/  HMMA.16816.F32.BF16 R16, R24, R20, R16 ;  /* 0x000000141810723c */ /* 0x004ff00000041810 */
[----:B------:R-:W-:Y:S01]  /*82f0*/  HMMA.16816.F32.BF16 R232, R176, R172, R164 ;  /* 0x000000acb0e8723c */ /* 0x000fe200000418a4 */
[----:B------:R-:W-:Y:S07]  /*8300*/  LDSM.16.M88.4 R164, [R195+0xa800] ;  /* 0x00a80000c3a4783b */ /* 0x000fee0000000200 */
[C---:B------:R-:W-:Y:S07]  /*8310*/  HMMA.16816.F32.BF16 R28, R148.reuse, R228, R28 ;  /* 0x000000e4941c723c */ /* 0x040fee000004181c */
[----:B------:R-:W-:Y:S01]  /*8320*/  IMAD.MOV.U32 R228, RZ, RZ, R220 ;  /* 0x000000ffffe47224 */ /* 0x000fe200078e00dc */
[----:B------:R-:W-:Y:S01]  /*8330*/  HMMA.16816.F32.BF16 R140, R148, R230, R140 ;  /* 0x000000e6948c723c */ /* 0x000fe2000004188c */
[----:B------:R-:W-:-:S07]  /*8340*/  IMAD.MOV.U32 R229, RZ, RZ, R221 ;  /* 0x000000ffffe57224 */ /* 0x000fce00078e00dd */
[----:B------:R-:W-:Y:S01]  /*8350*/  HMMA.16816.F32.BF16 R12, R24, R22, R12 ;  /* 0x00000016180c723c */ /* 0x000fe2000004180c */
[----:B------:R-:W2:Y:S07]  /*8360*/  LDSM.16.M88.4 R20, [R201+0xb800] ;  /* 0x00b80000c914783b */ /* 0x000eae0000000200 */
[----:B-1----:R-:W-:Y:S08]  /*8370*/  HMMA.16816.F32.BF16 R16, R8, R4, R16 ;  /* 0x000000040810723c */ /* 0x002ff00000041810 */
[C---:B------:R-:W-:Y:S01]  /*8380*/  HMMA.16816.F32.BF16 R160, R176.reuse, R174, R160 ;  /* 0x000000aeb0a0723c */ /* 0x040fe200000418a0 */
[----:B------:R-:W1:Y:S07]  /*8390*/  LDSM.16.M88.4 R172, [R181] ;  /* 0x00000000b5ac783b */ /* 0x000e6e0000000200 */
[----:B------:R-:W-:Y:S08]  /*83a0*/  HMMA.16816.F32.BF16 R156, R176, R168, R156 ;  /* 0x000000a8b09c723c */ /* 0x000ff0000004189c */
[----:B---3--:R-:W-:Y:S01]  /*83b0*/  HMMA.16816.F32.BF16 R232, R148, R144, R232 ;  /* 0x0000009094e8723c */ /* 0x008fe200000418e8 */
[----:B------:R-:W-:-:S06]  /*83c0*/  FMUL.FTZ R2, R17, c[0x0][0x2ec] ;  /* 0x0000bb0011027a20 */ /* 0x000fcc0000410000 */
[----:B------:R-:W-:Y:S01]  /*83d0*/  MUFU.TANH R2, R2 ;  /* 0x0000000200027308 */ /* 0x000fe20000002400 */
[C---:B------:R-:W-:Y:S07]  /*83e0*/  HMMA.16816.F32.BF16 R28, R136.reuse, R32, R28 ;  /* 0x00000020881c723c */ /* 0x040fee000004181c */
[----:B------:R-:W-:Y:S01]  /*83f0*/  FMUL.FTZ R32, R16, c[0x0][0x2ec] ;  /* 0x0000bb0010207a20 */ /* 0x000fe20000410000 */
[----:B------:R-:W-:Y:S01]  /*8400*/  HMMA.16816.F32.BF16 R140, R136, R34, R140 ;  /* 0x00000022888c723c */ /* 0x000fe2000004188c */
[----:B------:R-:W-:-:S04]  /*8410*/  FMUL.FTZ R33, R18, c[0x0][0x2ec] ;  /* 0x0000bb0012217a20 */ /* 0x000fc80000410000 */
[----:B------:R-:W3:Y:S02]  /*8420*/  MUFU.TANH R32, R32 ;  /* 0x0000002000207308 */ /* 0x000ee40000002400 */
[----:B------:R-:W-:Y:S01]  /*8430*/  FMUL.FTZ R34, R19, c[0x0][0x2ec] ;  /* 0x0000bb0013227a20 */ /* 0x000fe20000410000 */
[----:B------:R-:W-:Y:S01]  /*8440*/  HMMA.16816.F32.BF16 R12, R8, R6, R12 ;  /* 0x00000006080c723c */ /* 0x000fe2000004180c */
[----:B------:R-:W4:Y:S04]  /*8450*/  LDSM.16.M88.4 R16, [R180] ;  /* 0x00000000b410783b */ /* 0x000f280000000200 */
[----:B------:R-:W5:Y:S01]  /*8460*/  LDSM.16.M88.4 R4, [R195+0xb000] ;  /* 0x00b00000c304783b */ /* 0x000f620000000200 */
[----:B------:R-:W1:Y:S02]  /*8470*/  MUFU.TANH R33, R33 ;  /* 0x0000002100217308 */ /* 0x000e640000002400 */
[----:B------:R-:W-:Y:S06]  /*8480*/  HMMA.16816.F32.BF16 R160, R148, R146, R160 ;  /* 0x0000009294a0723c */ /* 0x000fec00000418a0 */
[----:B------:R-:W1:Y:S02]  /*8490*/  MUFU.TANH R34, R34 ;  /* 0x0000002200227308 */ /* 0x000e640000002400 */
[----:B------:R-:W-:Y:S01]  /*84a0*/  HMMA.16816.F32.BF16 R168, R176, R170, R152 ;  /* 0x000000aab0a8723c */ /* 0x000fe20000041898 */
[----:B------:R-:W3:Y:S07]  /*84b0*/  LDSM.16.M88.4 R152, [R188+0x4800] ;  /* 0x00480000bc98783b */ /* 0x000eee0000000200 */
[----:B--2---:R-:W-:Y:S01]  /*84c0*/  HMMA.16816.F32.BF16 R156, R148, R20, R156 ;  /* 0x00000014949c723c */ /* 0x004fe2000004189c */
[----:B------:R-:W-:-:S02]  /*84d0*/  FMUL.FTZ R35, R12, c[0x0][0x2ec] ;  /* 0x0000bb000c237a20 */ /* 0x000fc40000410000 */
[----:B------:R-:W-:Y:S02]  /*84e0*/  FMUL.FTZ R135, R13, c[0x0][0x2ec] ;  /* 0x0000bb000d877a20 */ /* 0x000fe40000410000 */
[----:B------:R-:W-:Y:S02]  /*84f0*/  FMUL.FTZ R144, R14, c[0x0][0x2ec] ;  /* 0x0000bb000e907a20 */ /* 0x000fe40000410000 */
[----:B------:R-:W-:Y:S01]  /*8500*/  FMUL.FTZ R145, R15, c[0x0][0x2ec] ;  /* 0x0000bb000f917a20 */ /* 0x000fe20000410000 */
[----:B-1----:R-:W-:Y:S01]  /*8510*/  HMMA.16816.F32.BF16 R232, R136, R172, R232 ;  /* 0x000000ac88e8723c */ /* 0x002fe200000418e8 */
[----:B------:R-:W1:Y:S01]  /*8520*/  LDSM.16.M88.4 R12, [R195+0xb800] ;  /* 0x00b80000c30c783b */ /* 0x000e620000000200 */
[----:B------:R-:W2:Y:S06]  /*8530*/  MUFU.TANH R35, R35 ;  /* 0x0000002300237308 */ /* 0x000eac0000002400 */
[----:B------:R-:W-:Y:S02]  /*8540*/  HMMA.16816.F32.BF16 R28, R24, R164, R28 ;  /* 0x000000a4181c723c */ /* 0x000fe4000004181c */
[----:B------:R-:W-:Y:S06]  /*8550*/  MUFU.TANH R135, R135 ;  /* 0x0000008700877308 */ /* 0x000fec0000002400 */
[----:B------:R-:W-:Y:S02]  /*8560*/  HMMA.16816.F32.BF16 R160, R136, R174, R160 ;  /* 0x000000ae88a0723c */ /* 0x000fe400000418a0 */
[----:B------:R-:W1:Y:S06]  /*8570*/  MUFU.TANH R144, R144 ;  /* 0x0000009000907308 */ /* 0x000e6c0000002400 */
[----:B------:R-:W-:Y:S01]  /*8580*/  HMMA.16816.F32.BF16 R168, R148, R22, R168 ;  /* 0x0000001694a8723c */ /* 0x000fe200000418a8 */
[----:B------:R-:W1:Y:S01]  /*8590*/  LDSM.16.M88.4 R20, [R188+0x5000] ;  /* 0x00500000bc14783b */ /* 0x000e620000000200 */
[----:B------:R-:W1:Y:S06]  /*85a0*/  MUFU.TANH R145, R145 ;  /* 0x0000009100917308 */ /* 0x000e6c0000002400 */
[----:B------:R-:W-:Y:S08]  /*85b0*/  HMMA.16816.F32.BF16 R140, R24, R166, R140 ;  /* 0x000000a6188c723c */ /* 0x000ff0000004188c */
[----:B----4-:R-:W-:Y:S07]  /*85c0*/  HMMA.16816.F32.BF16 R156, R136, R16, R156 ;  /* 0x00000010889c723c */ /* 0x010fee000004189c */
[----:B------:R-:W-:Y:S01]  /*85d0*/  IMAD R17, R211, 0x40, R209 ;  /* 0x00000040d3117824 */ /* 0x000fe200078e02d1 */
[----:B-----5:R-:W-:Y:S04]  /*85e0*/  HMMA.16816.F32.BF16 R232, R24, R4, R232 ;  /* 0x0000000418e8723c */ /* 0x020fe800000418e8 */
[----:B------:R-:W-:-:S03]  /*85f0*/  ISETP.GE.AND P0, PT, R17, R218, PT ;  /* 0x000000da1100720c */ /* 0x000fc60003f06270 */
[C---:B------:R-:W-:Y:S01]  /*8600*/  IADD3 R4, R17.reuse, 0x1, RZ ;  /* 0x0000000111047810 */ /* 0x040fe20007ffe0ff */
[----:B---3--:R-:W-:Y:S01]  /*8610*/  HMMA.16816.F32.BF16 R28, R8, R152, R28 ;  /* 0x00000098081c723c */ /* 0x008fe2000004181c */
[-C--:B------:R-:W-:Y:S02]  /*8620*/  ISETP.LT.OR P0, PT, R17, R219.reuse, P0 ;  /* 0x000000db1100720c */ /* 0x080fe40000701670 */
[C---:B------:R-:W-:Y:S02]  /*8630*/  ISETP.GE.AND P6, PT, R4.reuse, R218, PT ;  /* 0x000000da0400720c */ /* 0x040fe40003fc6270 */
[C---:B------:R-:W-:Y:S02]  /*8640*/  ISETP.GE.AND P1, PT, R4.reuse, R216, PT ;  /* 0x000000d80400720c */ /* 0x040fe40003f26270 */
[C---:B------:R-:W-:Y:S01]  /*8650*/  ISETP.LT.OR P6, PT, R4.reuse, R219, P6 ;  /* 0x000000db0400720c */ /* 0x040fe200037c1670 */
[----:B------:R-:W-:Y:S01]  /*8660*/  HMMA.16816.F32.BF16 R160, R24, R6, R160 ;  /* 0x0000000618a0723c */ /* 0x000fe200000418a0 */
[----:B------:R-:W-:-:S02]  /*8670*/  ISETP.LT.OR P1, PT, R4, R217, P1 ;  /* 0x000000d90400720c */ /* 0x000fc40000f21670 */
[----:B------:R-:W3:Y:S01]  /*8680*/  LDSM.16.M88.4 R4, [R188+0x5800] ;  /* 0x00580000bc04783b */ /* 0x000ee20000000200 */
[----:B------:R-:W-:Y:S01]  /*8690*/  FSEL R32, R32, -INF , !P0 ;  /* 0xff80000020207808 */ /* 0x000fe20004000000 */
[----:B------:R-:W-:-:S04]  /*86a0*/  DEPBAR.LE SB0, 0x0 ;  /* 0x000080000000791a */ /* 0x000fc80000000000 */
[----:B------:R-:W-:Y:S01]  /*86b0*/  HMMA.16816.F32.BF16 R140, R8, R154, R140 ;  /* 0x0000009a088c723c */ /* 0x000fe2000004188c */
[C---:B------:R-:W-:Y:S02]  /*86c0*/  ISETP.GE.AND P0, PT, R17.reuse, R216, PT ;  /* 0x000000d81100720c */ /* 0x040fe40003f06270 */
[----:B------:R-:W-:Y:S02]  /*86d0*/  FSEL R2, R2, -INF , !P6 ;  /* 0xff80000002027808 */ /* 0x000fe40007000000 */
[----:B------:R-:W-:Y:S02]  /*86e0*/  ISETP.LT.OR P0, PT, R17, R217, P0 ;  /* 0x000000d91100720c */ /* 0x000fe40000701670 */
[----:B------:R-:W-:Y:S01]  /*86f0*/  FMUL.FTZ R28, R28, c[0x0][0x2ec] ;  /* 0x0000bb001c1c7a20 */ /* 0x000fe20000410000 */
[----:B------:R-:W-:Y:S01]  /*8700*/  HMMA.16816.F32.BF16 R168, R136, R18, R168 ;  /* 0x0000001288a8723c */ /* 0x000fe200000418a8 */
[----:B------:R-:W-:Y:S01]  /*8710*/  FMUL.FTZ R16, R30, c[0x0][0x2ec] ;  /* 0x0000bb001e107a20 */ /* 0x000fe20000410000 */
[----:B------:R-:W-:Y:S01]  /*8720*/  FSEL R33, R33, -INF , !P0 ;  /* 0xff80000021217808 */ /* 0x000fe20004000000 */
[----:B------:R-:W-:-:S02]  /*8730*/  FMUL.FTZ R29, R29, c[0x0][0x2ec] ;  /* 0x0000bb001d1d7a20 */ /* 0x000fc40000410000 */
[----:B------:R-:W4:Y:S02]  /*8740*/  MUFU.TANH R28, R28 ;  /* 0x0000001c001c7308 */ /* 0x000f240000002400 */
[----:B------:R-:W-:Y:S01]  /*8750*/  FMUL.FTZ R18, R31, c[0x0][0x2ec] ;  /* 0x0000bb001f127a20 */ /* 0x000fe20000410000 */
[----:B-1----:R-:W-:Y:S05]  /*8760*/  HMMA.16816.F32.BF16 R156, R24, R12, R156 ;  /* 0x0000000c189c723c */ /* 0x002fea000004189c */
[----:B------:R-:W1:Y:S02]  /*8770*/  MUFU.TANH R16, R16 ;  /* 0x0000001000107308 */ /* 0x000e640000002400 */
[----:B------:R-:W-:Y:S01]  /*8780*/  FSEL R13, R34, -INF , !P1 ;  /* 0xff800000220d7808 */ /* 0x000fe20004800000 */
[----:B------:R-:W-:Y:S01]  /*8790*/  HMMA.16816.F32.BF16 R160, R8, R22, R160 ;  /* 0x0000001608a0723c */ /* 0x000fe200000418a0 */
[----:B------:R-:W-:-:S02]  /*87a0*/  FMUL.FTZ R19, R140, c[0x0][0x2ec] ;  /* 0x0000bb008c137a20 */ /* 0x000fc40000410000 */
[----:B------:R-:W-:Y:S02]  /*87b0*/  FMUL.FTZ R30, R143, c[0x0][0x2ec] ;  /* 0x0000bb008f1e7a20 */ /* 0x000fe40000410000 */
[----:B------:R-:W5:Y:S02]  /*87c0*/  MUFU.TANH R29, R29 ;  /* 0x0000001d001d7308 */ /* 0x000f640000002400 */
[C---:B------:R-:W-:Y:S01]  /*87d0*/  IADD3 R22, R17.reuse, 0x8, RZ ;  /* 0x0000000811167810 */ /* 0x040fe20007ffe0ff */
[----:B------:R-:W-:Y:S01]  /*87e0*/  HMMA.16816.F32.BF16 R232, R8, R20, R232 ;  /* 0x0000001408e8723c */ /* 0x000fe200000418e8 */
[----:B------:R-:W-:Y:S02]  /*87f0*/  IADD3 R23, R17, 0x9, RZ ;  /* 0x0000000911177810 */ /* 0x000fe40007ffe0ff */
[C---:B------:R-:W-:Y:S02]  /*8800*/  ISETP.GE.AND P0, PT, R22.reuse, R218, PT ;  /* 0x000000da1600720c */ /* 0x040fe40003f06270 */
[C---:B------:R-:W-:Y:S01]  /*8810*/  ISETP.GE.AND P6, PT, R22.reuse, R216, PT ;  /* 0x000000d81600720c */ /* 0x040fe20003fc6270 */
[----:B------:R-:W1:Y:S01]  /*8820*/  MUFU.TANH R18, R18 ;  /* 0x0000001200127308 */ /* 0x000e620000002400 */
[----:B------:R-:W-:Y:S01]  /*8830*/  ISETP.GE.AND P1, PT, R23, R218, PT ;  /* 0x000000da1700720c */ /* 0x000fe20003f26270 */
[----:B------:R-:W-:Y:S01]  /*8840*/  HMMA.16816.F32.BF16 R168, R24, R14, R168 ;  /* 0x0000000e18a8723c */ /* 0x000fe200000418a8 */
[----:B------:R-:W-:Y:S01]  /*8850*/  ISETP.LT.OR P0, PT, R22, R219, P0 ;  /* 0x000000db1600720c */ /* 0x000fe20000701670 */
[----:B------:R-:W-:Y:S01]  /*8860*/  FMUL.FTZ R21, R142, c[0x0][0x2ec] ;  /* 0x0000bb008e157a20 */ /* 0x000fe20000410000 */
[----:B------:R-:W-:Y:S01]  /*8870*/  ISETP.LT.OR P6, PT, R22, R217, P6 ;  /* 0x000000d91600720c */ /* 0x000fe200037c1670 */
[----:B------:R-:W-:Y:S01]  /*8880*/  FMUL.FTZ R20, R141, c[0x0][0x2ec] ;  /* 0x0000bb008d147a20 */ /* 0x000fe20000410000 */
[----:B------:R-:W-:Y:S01]  /*8890*/  ISETP.LT.OR P1, PT, R23, R219, P1 ;  /* 0x000000db1700720c */ /* 0x000fe20000f21670 */
[----:B------:R-:W1:Y:S01]  /*88a0*/  MUFU.TANH R19, R19 ;  /* 0x0000001300137308 */ /* 0x000e620000002400 */
[----:B------:R-:W-:Y:S01]  /*88b0*/  IADD3 R22, R17, 0x10, RZ ;  /* 0x0000001011167810 */ /* 0x000fe20007ffe0ff */
[C---:B---3--:R-:W-:Y:S01]  /*88c0*/  HMMA.16816.F32.BF16 R156, R8.reuse, R4, R156 ;  /* 0x00000004089c723c */ /* 0x048fe2000004189c */
[----:B--2---:R-:W-:Y:S01]  /*88d0*/  FSEL R12, R35, -INF , !P0 ;  /* 0xff800000230c7808 */ /* 0x004fe20004000000 */
[----:B------:R-:W-:Y:S01]  /*88e0*/  FMUL.FTZ R160, R160, c[0x0][0x2ec] ;  /* 0x0000bb00a0a07a20 */ /* 0x000fe20000410000 */
[----:B------:R-:W-:Y:S01]  /*88f0*/  FSEL R31, R144, -INF , !P6 ;  /* 0xff800000901f7808 */ /* 0x000fe20007000000 */
[----:B------:R-:W-:Y:S01]  /*8900*/  FMUL.FTZ R162, R162, c[0x0][0x2ec] ;  /* 0x0000bb00a2a27a20 */ /* 0x000fe20000410000 */
[----:B------:R-:W-:Y:S01]  /*8910*/  FSEL R14, R135, -INF , !P1 ;  /* 0xff800000870e7808 */ /* 0x000fe20004800000 */
[----:B------:R-:W2:Y:S01]  /*8920*/  MUFU.TANH R21, R21 ;  /* 0x0000001500157308 */ /* 0x000ea20000002400 */
[----:B------:R-:W-:Y:S01]  /*8930*/  ISETP.GE.AND P0, PT, R23, R216, PT ;  /* 0x000000d81700720c */ /* 0x000fe20003f06270 */
[----:B------:R-:W-:Y:S01]  /*8940*/  FMUL.FTZ R164, R232, c[0x0][0x2ec] ;  /* 0x0000bb00e8a47a20 */ /* 0x000fe20000410000 */
[C---:B------:R-:W-:Y:S01]  /*8950*/  ISETP.GE.AND P6, PT, R22.reuse, R218, PT ;  /* 0x000000da1600720c */ /* 0x040fe20003fc6270 */
[----:B------:R-:W-:Y:S01]  /*8960*/  FMUL.FTZ R174, R233, c[0x0][0x2ec] ;  /* 0x0000bb00e9ae7a20 */ /* 0x000fe20000410000 */
[----:B------:R-:W-:Y:S01]  /*8970*/  ISETP.GE.AND P1, PT, R22, R216, PT ;  /* 0x000000d81600720c */ /* 0x000fe20003f26270 */
[----:B------:R-:W-:Y:S01]  /*8980*/  FMUL.FTZ R173, R234, c[0x0][0x2ec] ;  /* 0x0000bb00eaad7a20 */ /* 0x000fe20000410000 */
[----:B------:R-:W-:Y:S01]  /*8990*/  ISETP.LT.OR P0, PT, R23, R217, P0 ;  /* 0x000000d91700720c */ /* 0x000fe20000701670 */
[----:B------:R-:W3:Y:S01]  /*89a0*/  MUFU.TANH R20, R20 ;  /* 0x0000001400147308 */ /* 0x000ee20000002400 */
[C---:B------:R-:W-:Y:S01]  /*89b0*/  ISETP.LT.OR P6, PT, R22.reuse, R219, P6 ;  /* 0x000000db1600720c */ /* 0x040fe200037c1670 */
[----:B------:R-:W-:Y:S01]  /*89c0*/  FMUL.FTZ R167, R235, c[0x0][0x2ec] ;  /* 0x0000bb00eba77a20 */ /* 0x000fe20000410000 */
[----:B------:R-:W-:Y:S01]  /*89d0*/  ISETP.LT.OR P1, PT, R22, R217, P1 ;  /* 0x000000d91600720c */ /* 0x000fe20000f21670 */
[----:B------:R-:W-:Y:S01]  /*89e0*/  HMMA.16816.F32.BF16 R168, R8, R6, R168 ;  /* 0x0000000608a8723c */ /* 0x000fe200000418a8 */
[----:B------:R-:W-:Y:S01]  /*89f0*/  IADD3 R23, R17, 0x11, RZ ;  /* 0x0000001111177810 */ /* 0x000fe20007ffe0ff */
[----:B------:R-:W-:Y:S01]  /*8a00*/  FMUL.FTZ R163, R163, c[0x0][0x2ec] ;  /* 0x0000bb00a3a37a20 */ /* 0x000fe20000410000 */
[----:B------:R-:W-:Y:S01]  /*8a10*/  IADD3 R5, R17, 0x18, RZ ;  /* 0x0000001811057810 */ /* 0x000fe20007ffe0ff */
[----:B------:R-:W2:Y:S01]  /*8a20*/  MUFU.TANH R30, R30 ;  /* 0x0000001e001e7308 */ /* 0x000ea20000002400 */
[----:B------:R-:W-:Y:S01]  /*8a30*/  FSEL R15, R145, -INF , !P0 ;  /* 0xff800000910f7808 */ /* 0x000fe20004000000 */
[----:B------:R-:W-:Y:S01]  /*8a40*/  FMUL.FTZ R154, R156, c[0x0][0x2ec] ;  /* 0x0000bb009c9a7a20 */ /* 0x000fe20000410000 */
[----:B----4-:R-:W-:Y:S01]  /*8a50*/  FSEL R26, R28, -INF , !P6 ;  /* 0xff8000001c1a7808 */ /* 0x010fe20007000000 */
[----:B------:R-:W-:Y:S01]  /*8a60*/  FMUL.FTZ R161, R161, c[0x0][0x2ec] ;  /* 0x0000bb00a1a17a20 */ /* 0x000fe20000410000 */
[----:B-1----:R-:W-:Y:S01]  /*8a70*/  FSEL R27, R16, -INF , !P1 ;  /* 0xff800000101b7808 */ /* 0x002fe20004800000 */
[----:B------:R-:W-:Y:S01]  /*8a80*/  FMUL.FTZ R157, R157, c[0x0][0x2ec] ;  /* 0x0000bb009d9d7a20 */ /* 0x000fe20000410000 */
[C---:B------:R-:W-:Y:S01]  /*8a90*/  ISETP.GE.AND P0, PT, R23.reuse, R218, PT ;  /* 0x000000da1700720c */ /* 0x040fe20003f06270 */
[----:B------:R-:W1:Y:S01]  /*8aa0*/  MUFU.TANH R164, R164 ;  /* 0x000000a400a47308 */ /* 0x000e620000002400 */
[----:B------:R-:W-:Y:S01]  /*8ab0*/  ISETP.GE.AND P6, PT, R23, R216, PT ;  /* 0x000000d81700720c */ /* 0x000fe20003fc6270 */
[----:B------:R-:W-:Y:S01]  /*8ac0*/  FMUL.FTZ R151, R158, c[0x0][0x2ec] ;  /* 0x0000bb009e977a20 */ /* 0x000fe20000410000 */
[----:B------:R-:W-:Y:S01]  /*8ad0*/  ISETP.GE.AND P1, PT, R5, R218, PT ;  /* 0x000000da0500720c */ /* 0x000fe20003f26270 */
[----:B------:R-:W-:Y:S01]  /*8ae0*/  FMUL.FTZ R139, R159, c[0x0][0x2ec] ;  /* 0x0000bb009f8b7a20 */ /* 0x000fe20000410000 */
[----:B------:R-:W-:-:S02]  /*8af0*/  ISETP.LT.OR P0, PT, R23, R219, P0 ;  /* 0x000000db1700720c */ /* 0x000fc40000701670 */
[----:B------:R-:W-:Y:S01]  /*8b00*/  ISETP.LT.OR P6, PT, R23, R217, P6 ;  /* 0x000000d91700720c */ /* 0x000fe200037c1670 */
[----:B------:R-:W-:Y:S01]  /*8b10*/  MUFU.TANH R174, R174 ;  /* 0x000000ae00ae7308 */ /* 0x000fe20000002400 */
[----:B------:R-:W-:Y:S02]  /*8b20*/  ISETP.LT.OR P1, PT, R5, R219, P1 ;  /* 0x000000db0500720c */ /* 0x000fe40000f21670 */
[----:B------:R-:W-:Y:S01]  /*8b30*/  IADD3 R4, R17, 0x19, RZ ;  /* 0x0000001911047810 */ /* 0x000fe20007ffe0ff */
[----:B------:R-:W-:Y:S01]  /*8b40*/  FMUL.FTZ R137, R170, c[0x0][0x2ec] ;  /* 0x0000bb00aa897a20 */ /* 0x000fe20000410000 */
[----:B-----5:R-:W-:Y:S01]  /*8b50*/  FSEL R24, R29, -INF , !P0 ;  /* 0xff8000001d187808 */ /* 0x020fe20004000000 */
[----:B------:R-:W-:Y:S01]  /*8b60*/  FMUL.FTZ R138, R168, c[0x0][0x2ec] ;  /* 0x0000bb00a88a7a20 */ /* 0x000fe20000410000 */
[----:B------:R-:W-:Y:S01]  /*8b70*/  FSEL R25, R18, -INF , !P6 ;  /* 0xff80000012197808 */ /* 0x000fe20007000000 */
[----:B------:R-:W4:Y:S01]  /*8b80*/  MUFU.TANH R173, R173 ;  /* 0x000000ad00ad7308 */ /* 0x000f220000002400 */
[----:B------:R-:W-:Y:S01]  /*8b90*/  FSEL R22, R19, -INF , !P1 ;  /* 0xff80000013167808 */ /* 0x000fe20004800000 */
[----:B------:R-:W-:Y:S01]  /*8ba0*/  FMUL.FTZ R136, R169, c[0x0][0x2ec] ;  /* 0x0000bb00a9887a20 */ /* 0x000fe20000410000 */
[----:B------:R-:W-:Y:S01]  /*8bb0*/  ISETP.GE.AND P0, PT, R5, R216, PT ;  /* 0x000000d80500720c */ /* 0x000fe20003f06270 */
[----:B------:R-:W-:Y:S01]  /*8bc0*/  FMUL.FTZ R149, R171, c[0x0][0x2ec] ;  /* 0x0000bb00ab957a20 */ /* 0x000fe20000410000 */
[----:B------:R-:W-:-:S02]  /*8bd0*/  ISETP.GE.AND P6, PT, R4, R218, PT ;  /* 0x000000da0400720c */ /* 0x000fc40003fc6270 */
[C---:B------:R-:W-:Y:S01]  /*8be0*/  ISETP.GE.AND P1, PT, R4.reuse, R216, PT ;  /* 0x000000d80400720c */ /* 0x040fe20003f26270 */
[----:B------:R-:W5:Y:S01]  /*8bf0*/  MUFU.TANH R167, R167 ;  /* 0x000000a700a77308 */ /* 0x000f620000002400 */
[----:B------:R-:W-:Y:S02]  /*8c00*/  ISETP.LT.OR P0, PT, R5, R217, P0 ;  /* 0x000000d90500720c */ /* 0x000fe40000701670 */
[C---:B------:R-:W-:Y:S02]  /*8c10*/  ISETP.LT.OR P6, PT, R4.reuse, R219, P6 ;  /* 0x000000db0400720c */ /* 0x040fe400037c1670 */
[----:B------:R-:W-:Y:S02]  /*8c20*/  ISETP.LT.OR P1, PT, R4, R217, P1 ;  /* 0x000000d90400720c */ /* 0x000fe40000f21670 */
[----:B------:R-:W-:Y:S01]  /*8c30*/  IADD3 R4, R17, 0x20, RZ ;  /* 0x0000002011047810 */ /* 0x000fe20007ffe0ff */
[----:B------:R-:W4:Y:S01]  /*8c40*/  MUFU.TANH R172, R160 ;  /* 0x000000a000ac7308 */ /* 0x000f220000002400 */
[----:B--2---:R-:W-:-:S02]  /*8c50*/  FSEL R23, R21, -INF , !P0 ;  /* 0xff80000015177808 */ /* 0x004fc40004000000 */
[C---:B------:R-:W-:Y:S02]  /*8c60*/  ISETP.GE.AND P0, PT, R4.reuse, R218, PT ;  /* 0x000000da0400720c */ /* 0x040fe40003f06270 */
[----:B------:R-:W-:Y:S02]  /*8c70*/  IADD3 R5, R17, 0x21, RZ ;  /* 0x0000002111057810 */ /* 0x000fe40007ffe0ff */
[----:B------:R-:W-:Y:S01]  /*8c80*/  ISETP.LT.OR P0, PT, R4, R219, P0 ;  /* 0x000000db0400720c */ /* 0x000fe20000701670 */
[----:B------:R-:W2:Y:S01]  /*8c90*/  MUFU.TANH R165, R162 ;  /* 0x000000a200a57308 */ /* 0x000ea20000002400 */
[----:B---3--:R-:W-:Y:S02]  /*8ca0*/  FSEL R20, R20, -INF , !P6 ;  /* 0xff80000014147808 */ /* 0x008fe40007000000 */
[----:B------:R-:W-:Y:S02]  /*8cb0*/  FSEL R21, R30, -INF , !P1 ;  /* 0xff8000001e157808 */ /* 0x000fe40004800000 */
[----:B-1----:R-:W-:-:S02]  /*8cc0*/  FSEL R164, R164, -INF , !P0 ;  /* 0xff800000a4a47808 */ /* 0x002fc40004000000 */
[C---:B------:R-:W-:Y:S01]  /*8cd0*/  ISETP.GE.AND P6, PT, R4.reuse, R216, PT ;  /* 0x000000d80400720c */ /* 0x040fe20003fc6270 */
[----:B------:R-:W1:Y:S01]  /*8ce0*/  MUFU.TANH R163, R163 ;  /* 0x000000a300a37308 */ /* 0x000e620000002400 */
[C---:B------:R-:W-:Y:S02]  /*8cf0*/  ISETP.GE.AND P1, PT, R5.reuse, R218, PT ;  /* 0x000000da0500720c */ /* 0x040fe40003f26270 */
[C---:B------:R-:W-:Y:S02]  /*8d00*/  ISETP.GE.AND P0, PT, R5.reuse, R216, PT ;  /* 0x000000d80500720c */ /* 0x040fe40003f06270 */
[----:B------:R-:W-:Y:S02]  /*8d10*/  ISETP.LT.OR P6, PT, R4, R217, P6 ;  /* 0x000000d90400720c */ /* 0x000fe400037c1670 */
[C---:B------:R-:W-:Y:S01]  /*8d20*/  ISETP.LT.OR P1, PT, R5.reuse, R219, P1 ;  /* 0x000000db0500720c */ /* 0x040fe20000f21670 */
[----:B------:R-:W3:Y:S01]  /*8d30*/  MUFU.TANH R154, R154 ;  /* 0x0000009a009a7308 */ /* 0x000ee20000002400 */
[----:B------:R-:W-:-:S02]  /*8d40*/  ISETP.LT.OR P0, PT, R5, R217, P0 ;  /* 0x000000d90500720c */ /* 0x000fc40000701670 */
[----:B------:R-:W-:Y:S02]  /*8d50*/  IADD3 R5, R17, 0x28, RZ ;  /* 0x0000002811057810 */ /* 0x000fe40007ffe0ff */
[----:B----4-:R-:W-:Y:S02]  /*8d60*/  FSEL R173, R173, -INF , !P6 ;  /* 0xff800000adad7808 */ /* 0x010fe40007000000 */
[----:B------:R-:W-:Y:S01]  /*8d70*/  FSEL R174, R174, -INF , !P1 ;  /* 0xff800000aeae7808 */ /* 0x000fe20004800000 */
[----:B------:R-:W4:Y:S01]  /*8d80*/  MUFU.TANH R166, R161 ;  /* 0x000000a100a67308 */ /* 0x000f220000002400 */
[C---:B------:R-:W-:Y:S02]  /*8d90*/  ISETP.GE.AND P6, PT, R5.reuse, R218, PT ;  /* 0x000000da0500720c */ /* 0x040fe40003fc6270 */
[C---:B------:R-:W-:Y:S02]  /*8da0*/  ISETP.GE.AND P1, PT, R5.reuse, R216, PT ;  /* 0x000000d80500720c */ /* 0x040fe40003f26270 */
[----:B------:R-:W-:-:S02]  /*8db0*/  ISETP.LT.OR P6, PT, R5, R219, P6 ;  /* 0x000000db0500720c */ /* 0x000fc400037c1670 */
[----:B------:R-:W-:Y:S01]  /*8dc0*/  ISETP.LT.OR P1, PT, R5, R217, P1 ;  /* 0x000000d90500720c */ /* 0x000fe20000f21670 */
[----:B------:R-:W1:Y:S01]  /*8dd0*/  MUFU.TANH R152, R157 ;  /* 0x0000009d00987308 */ /* 0x000e620000002400 */
[C---:B------:R-:W-:Y:S02]  /*8de0*/  IADD3 R4, R17.reuse, 0x29, RZ ;  /* 0x0000002911047810 */ /* 0x040fe40007ffe0ff */
[----:B------:R-:W-:Y:S02]  /*8df0*/  IADD3 R5, R17, 0x30, RZ ;  /* 0x0000003011057810 */ /* 0x000fe40007ffe0ff */
[----:B-----5:R-:W-:Y:S02]  /*8e00*/  FSEL R167, R167, -INF , !P0 ;  /* 0xff800000a7a77808 */ /* 0x020fe40004000000 */
[----:B------:R-:W-:Y:S01]  /*8e10*/  FSEL R172, R172, -INF , !P6 ;  /* 0xff800000acac7808 */ /* 0x000fe20007000000 */
[----:B------:R-:W5:Y:S01]  /*8e20*/  MUFU.TANH R151, R151 ;  /* 0x0000009700977308 */ /* 0x000f620000002400 */
[----:B--2---:R-:W-:-:S02]  /*8e30*/  FSEL R165, R165, -INF , !P1 ;  /* 0xff800000a5a57808 */ /* 0x004fc40004800000 */
[C---:B------:R-:W-:Y:S02]  /*8e40*/  ISETP.GE.AND P0, PT, R4.reuse, R218, PT ;  /* 0x000000da0400720c */ /* 0x040fe40003f06270 */
[C---:B------:R-:W-:Y:S02]  /*8e50*/  ISETP.GE.AND P6, PT, R4.reuse, R216, PT ;  /* 0x000000d80400720c */ /* 0x040fe40003fc6270 */
[C---:B------:R-:W-:Y:S01]  /*8e60*/  ISETP.GE.AND P1, PT, R5.reuse, R218, PT ;  /* 0x000000da0500720c */ /* 0x040fe20003f26270 */
[----:B------:R-:W2:Y:S01]  /*8e70*/  MUFU.TANH R137, R137 ;  /* 0x0000008900897308 */ /* 0x000ea20000002400 */
[----:B------:R-:W-:Y:S01]  /*8e80*/  BAR.SYNC.DEFER_BLOCKING 0x0 ;  /* 0x0000000000007b1d */ /* 0x000fe20000010000 */
[C---:B------:R-:W-:Y:S02]  /*8e90*/  ISETP.LT.OR P0, PT, R4.reuse, R219, P0 ;  /* 0x000000db0400720c */ /* 0x040fe40000701670 */
[----:B------:R-:W-:Y:S02]  /*8ea0*/  ISETP.LT.OR P6, PT, R4, R217, P6 ;  /* 0x000000d90400720c */ /* 0x000fe400037c1670 */
[----:B------:R-:W-:-:S02]  /*8eb0*/  ISETP.LT.OR P1, PT, R5, R219, P1 ;  /* 0x000000db0500720c */ /* 0x000fc40000f21670 */
[----:B------:R-:W-:Y:S01]  /*8ec0*/  IADD3 R4, R17, 0x31, RZ ;  /* 0x0000003111047810 */ /* 0x000fe20007ffe0ff */
[----:B------:R-:W2:Y:S01]  /*8ed0*/  MUFU.TANH R139, R139 ;  /* 0x0000008b008b7308 */ /* 0x000ea20000002400 */
[----:B-1----:R-:W-:Y:S02]  /*8ee0*/  FSEL R163, R163, -INF , !P6 ;  /* 0xff800000a3a37808 */ /* 0x002fe40007000000 */
[----:B---3--:R-:W-:Y:S02]  /*8ef0*/  FSEL R154, R154, -INF , !P1 ;  /* 0xff8000009a9a7808 */ /* 0x008fe40004800000 */
[C---:B------:R-:W-:Y:S02]  /*8f00*/  ISETP.GE.AND P6, PT, R4.reuse, R218, PT ;  /* 0x000000da0400720c */ /* 0x040fe40003fc6270 */
[C---:B------:R-:W-:Y:S01]  /*8f10*/  ISETP.GE.AND P1, PT, R4.reuse, R216, PT ;  /* 0x000000d80400720c */ /* 0x040fe20003f26270 */
[----:B------:R-:W1:Y:S01]  /*8f20*/  MUFU.TANH R138, R138 ;  /* 0x0000008a008a7308 */ /* 0x000e620000002400 */
[----:B------:R-:W-:-:S02]  /*8f30*/  ISETP.LT.OR P6, PT, R4, R219, P6 ;  /* 0x000000db0400720c */ /* 0x000fc400037c1670 */
[----:B------:R-:W-:Y:S02]  /*8f40*/  ISETP.LT.OR P1, PT, R4, R217, P1 ;  /* 0x000000d90400720c */ /* 0x000fe40000f21670 */
[----:B------:R-:W-:Y:S02]  /*8f50*/  IADD3 R4, R17, 0x38, RZ ;  /* 0x0000003811047810 */ /* 0x000fe40007ffe0ff */
[----:B----4-:R-:W-:Y:S01]  /*8f60*/  FSEL R166, R166, -INF , !P0 ;  /* 0xff800000a6a67808 */ /* 0x010fe20004000000 */
[----:B------:R-:W3:Y:S01]  /*8f70*/  MUFU.TANH R136, R136 ;  /* 0x0000008800887308 */ /* 0x000ee20000002400 */
[-C--:B------:R-:W-:Y:S02]  /*8f80*/  ISETP.GE.AND P0, PT, R5, R216.reuse, PT ;  /* 0x000000d80500720c */ /* 0x080fe40003f06270 */
[----:B------:R-:W-:Y:S02]  /*8f90*/  FSEL R152, R152, -INF , !P6 ;  /* 0xff80000098987808 */ /* 0x000fe40007000000 */
[----:B------:R-:W-:-:S02]  /*8fa0*/  ISETP.GE.AND P6, PT, R4, R216, PT ;  /* 0x000000d80400720c */ /* 0x000fc40003fc6270 */
[-C--:B------:R-:W-:Y:S01]  /*8fb0*/  ISETP.LT.OR P0, PT, R5, R217.reuse, P0 ;  /* 0x000000d90500720c */ /* 0x080fe20000701670 */
[----:B------:R-:W4:Y:S01]  /*8fc0*/  MUFU.TANH R149, R149 ;  /* 0x0000009500957308 */ /* 0x000f220000002400 */
[C---:B------:R-:W-:Y:S02]  /*8fd0*/  ISETP.LT.OR P6, PT, R4.reuse, R217, P6 ;  /* 0x000000d90400720c */ /* 0x040fe400037c1670 */
[----:B-----5:R-:W-:Y:S02]  /*8fe0*/  FSEL R151, R151, -INF , !P0 ;  /* 0xff80000097977808 */ /* 0x020fe40004000000 */
[----:B------:R-:W-:Y:S02]  /*8ff0*/  ISETP.GE.AND P0, PT, R4, R218, PT ;  /* 0x000000da0400720c */ /* 0x000fe40003f06270 */
[----:B--2---:R-:W-:Y:S02]  /*9000*/  FSEL R137, R137, -INF , !P6 ;  /* 0xff80000089897808 */ /* 0x004fe40007000000 */
[----:B------:R-:W-:-:S02]  /*9010*/  ISETP.GT.AND P6, PT, R211, R204, PT ;  /* 0x000000ccd300720c */ /* 0x000fc40003fc4270 */
[----:B------:R-:W-:Y:S02]  /*9020*/  ISETP.LT.OR P0, PT, R4, R219, P0 ;  /* 0x000000db0400720c */ /* 0x000fe40000701670 */
[----:B------:R-:W-:Y:S02]  /*9030*/  IADD3 R17, R17, 0x39, RZ ;  /* 0x0000003911117810 */ /* 0x000fe40007ffe0ff */
[----:B------:R-:W-:Y:S02]  /*9040*/  FSEL R139, R139, -INF , !P1 ;  /* 0xff8000008b8b7808 */ /* 0x000fe40004800000 */
[----:B-1----:R-:W-:Y:S02]  /*9050*/  FSEL R138, R138, -INF , !P0 ;  /* 0xff8000008a8a7808 */ /* 0x002fe40004000000 */
[C---:B------:R-:W-:Y:S02]  /*9060*/  ISETP.GE.AND P1, PT, R17.reuse, R218, PT ;  /* 0x000000da1100720c */ /* 0x040fe40003f26270 */
[----:B------:R-:W-:-:S02]  /*9070*/  ISETP.GE.AND P0, PT, R17, R216, PT ;  /* 0x000000d81100720c */ /* 0x000fc40003f06270 */
[C---:B------:R-:W-:Y:S02]  /*9080*/  ISETP.LT.OR P1, PT, R17.reuse, R219, P1 ;  /* 0x000000db1100720c */ /* 0x040fe40000f21670 */
[----:B------:R-:W-:Y:S02]  /*9090*/  ISETP.LT.OR P0, PT, R17, R217, P0 ;  /* 0x000000d91100720c */ /* 0x000fe40000701670 */
[----:B---3--:R-:W-:Y:S02]  /*90a0*/  FSEL R136, R136, -INF , !P1 ;  /* 0xff80000088887808 */ /* 0x008fe40004800000 */
[----:B----4-:R-:W-:Y:S01]  /*90b0*/  FSEL R149, R149, -INF , !P0 ;  /* 0xff80000095957808 */ /* 0x010fe20004000000 */
[----:B------:R-:W-:Y:S05]  /*90c0*/  @!P6 BRA `(.L_x_2883) ;  /* 0x00000ae00000e947 */ /* 0x000fea0003800000 */
[----:B------:R-:W-:Y:S05]  /*90d0*/  @!P3 BRA `(.L_x_2884) ;  /* 0x000003a00000b947 */ /* 0x000fea0003800000 */
[----:B------:R-:W1:Y:S01]  /*90e0*/  I2F.RP R4, R0 ;  /* 0x0000000000047306 */ /* 0x000e620000209400 */
[----:B------:R-:W-:Y:S02]  /*90f0*/  IMAD.SHL.U32 R6, R211, 0x40, RZ ;  /* 0x00000040d3067824 */ /* 0x000fe400078e00ff */
[----:B------:R-:W-:-:S03]  /*9100*/  IMAD.MOV.U32 R10, RZ, RZ, RZ ;  /* 0x000000ffff0a7224 */ /* 0x000fc600078e00ff */
[----:B------:R-:W-:Y:S02]  /*9110*/  IABS R8, R6 ;  /* 0x0000000600087213 */ /* 0x000fe40000000000 */
[C---:B------:R-:W-:Y:S02]  /*9120*/  IADD3 R9, R6.reuse, -0x40, RZ ;  /* 0xffffffc006097810 */ /* 0x040fe40007ffe0ff */
[----:B------:R-:W-:Y:S01]  /*9130*/  LOP3.LUT R6, R6, c[0x0][0x2d0], RZ, 0x3c, !PT ;  /* 0x0000b40006067a12 */ /* 0x000fe200078e3cff */
[----:B-1----:R-:W1:Y:S02]  /*9140*/  MUFU.RCP R11, R4 ;  /* 0x00000004000b7308 */ /* 0x002e640000001000 */
[----:B-1----:R-:W-:Y:S02]  /*9150*/  IADD3 R11, R11, 0xffffffe, RZ ;  /* 0x0ffffffe0b0b7810 */ /* 0x002fe40007ffe0ff */
[----:B------:R-:W-:Y:S02]  /*9160*/  IABS R4, R9 ;  /* 0x0000000900047213 */ /* 0x000fe40000000000 */
[----:B------:R-:W-:-:S02]  /*9170*/  LOP3.LUT R9, R9, c[0x0][0x2d0], RZ, 0x3c, !PT ;  /* 0x0000b40009097a12 */ /* 0x000fc400078e3cff */
[----:B------:R-:W1:Y:S02]  /*9180*/  F2I.FTZ.U32.TRUNC.NTZ R11, R11 ;  /* 0x0000000b000b7305 */ /* 0x000e64000021f000 */
[----:B-1----:R-:W-:-:S04]  /*9190*/  IMAD.MOV R5, RZ, RZ, -R11 ;  /* 0x000000ffff057224 */ /* 0x002fc800078e0a0b */
[----:B------:R-:W-:-:S04]  /*91a0*/  IMAD R5, R5, R0, RZ ;  /* 0x0000000005057224 */ /* 0x000fc800078e02ff */
[----:B------:R-:W-:-:S06]  /*91b0*/  IMAD.HI.U32 R5, R11, R5, R10 ;  /* 0x000000050b057227 */ /* 0x000fcc00078e000a */
[----:B------:R-:W-:-:S05]  /*91c0*/  IMAD.HI.U32 R10, R5, R8, RZ ;  /* 0x00000008050a7227 */ /* 0x000fca00078e00ff */
[----:B------:R-:W-:-:S05]  /*91d0*/  IADD3 R7, -R10, RZ, RZ ;  /* 0x000000ff0a077210 */ /* 0x000fca0007ffe1ff */
[----:B------:R-:W-:Y:S02]  /*91e0*/  IMAD R7, R0, R7, R8 ;  /* 0x0000000700077224 */ /* 0x000fe400078e0208 */
[----:B------:R-:W-:-:S03]  /*91f0*/  IMAD.HI.U32 R8, R5, R4, RZ ;  /* 0x0000000405087227 */ /* 0x000fc600078e00ff */
[----:B------:R-:W-:Y:S01]  /*9200*/  ISETP.GT.U32.AND P1, PT, R0, R7, PT ;  /* 0x000000070000720c */ /* 0x000fe20003f24070 */
[----:B------:R-:W-:-:S04]  /*9210*/  IMAD.MOV R5, RZ, RZ, -R8 ;  /* 0x000000ffff057224 */ /* 0x000fc800078e0a08 */
[----:B------:R-:W-:-:S05]  /*9220*/  IMAD R5, R0, R5, R4 ;  /* 0x0000000500057224 */ /* 0x000fca00078e0204 */
[----:B------:R-:W-:-:S03]  /*9230*/  ISETP.GT.U32.AND P0, PT, R0, R5, PT ;  /* 0x000000050000720c */ /* 0x000fc60003f04070 */
[----:B------:R-:W-:Y:S01]  /*9240*/  @!P1 IMAD.IADD R7, R7, 0x1, -R0 ;  /* 0x0000000107079824 */ /* 0x000fe200078e0a00 */
[----:B------:R-:W-:-:S04]  /*9250*/  @!P1 IADD3 R10, R10, 0x1, RZ ;  /* 0x000000010a0a9810 */ /* 0x000fc80007ffe0ff */
[----:B------:R-:W-:-:S05]  /*9260*/  ISETP.GE.U32.AND P1, PT, R7, R0, PT ;  /* 0x000000000700720c */ /* 0x000fca0003f26070 */
[----:B------:R-:W-:Y:S02]  /*9270*/  @!P0 IADD3 R5, R5, -R0, RZ ;  /* 0x8000000005058210 */ /* 0x000fe40007ffe0ff */
[----:B------:R-:W-:Y:S02]  /*9280*/  @!P0 IADD3 R8, R8, 0x1, RZ ;  /* 0x0000000108088810 */ /* 0x000fe40007ffe0ff */
[----:B------:R-:W-:-:S04]  /*9290*/  ISETP.GE.AND P0, PT, R6, RZ, PT ;  /* 0x000000ff0600720c */ /* 0x000fc80003f06270 */
[----:B------:R-:W-:Y:S02]  /*92a0*/  @P1 IADD3 R10, R10, 0x1, RZ ;  /* 0x000000010a0a1810 */ /* 0x000fe40007ffe0ff */
[----:B------:R-:W-:Y:S02]  /*92b0*/  ISETP.GE.U32.AND P1, PT, R5, R0, PT ;  /* 0x000000000500720c */ /* 0x000fe40003f26070 */
[----:B------:R-:W-:-:S05]  /*92c0*/  LOP3.LUT R0, RZ, c[0x0][0x2d0], RZ, 0x33, !PT ;  /* 0x0000b400ff007a12 */ /* 0x000fca00078e33ff */
[----:B------:R-:W-:Y:S01]  /*92d0*/  @!P0 IMAD.MOV R10, RZ, RZ, -R10 ;  /* 0x000000ffff0a8224 */ /* 0x000fe200078e0a0a */
[----:B------:R-:W-:-:S04]  /*92e0*/  ISETP.NE.AND P0, PT, RZ, c[0x0][0x2d0], PT ;  /* 0x0000b400ff007a0c */ /* 0x000fc80003f05270 */
[----:B------:R-:W-:Y:S02]  /*92f0*/  SEL R5, R0, R10, !P0 ;  /* 0x0000000a00057207 */ /* 0x000fe40004000000 */
[----:B------:R-:W-:Y:S02]  /*9300*/  @P1 IADD3 R8, R8, 0x1, RZ ;  /* 0x0000000108081810 */ /* 0x000fe40007ffe0ff */
[----:B------:R-:W-:Y:S01]  /*9310*/  ISETP.GE.AND P1, PT, R9, RZ, PT ;  /* 0x000000ff0900720c */ /* 0x000fe20003f26270 */
[----:B------:R-:W-:-:S05]  /*9320*/  IMAD.WIDE R16, R5, 0x4, R214 ;  /* 0x0000000405107825 */ /* 0x000fca00078e02d6 */
[----:B------:R-:W2:Y:S07]  /*9330*/  LDG.E R7, [R16.64] ;  /* 0x0000000410077981 */ /* 0x000eae000c1e1900 */
[----:B------:R-:W-:-:S05]  /*9340*/  @!P1 IMAD.MOV R8, RZ, RZ, -R8 ;  /* 0x000000ffff089224 */ /* 0x000fca00078e0a08 */
[----:B------:R-:W-:-:S05]  /*9350*/  SEL R0, R0, R8, !P0 ;  /* 0x0000000800007207 */ /* 0x000fca0004000000 */
[----:B------:R-:W-:-:S05]  /*9360*/  IMAD.WIDE R10, R0, 0x4, R214 ;  /* 0x00000004000a7825 */ /* 0x000fca00078e02d6 */
[----:B------:R-:W2:Y:S01]  /*9370*/  LDG.E R6, [R10.64] ;  /* 0x000000040a067981 */ /* 0x000ea2000c1e1900 */
[----:B------:R-:W-:Y:S01]  /*9380*/  IADD3 R0, R5, -R0, RZ ;  /* 0x8000000005007210 */ /* 0x000fe20007ffe0ff */
[----:B------:R-:W-:-:S04]  /*9390*/  IMAD.MOV.U32 R5, RZ, RZ, 0x40 ;  /* 0x00000040ff057424 */ /* 0x000fc800078e00ff */
[----:B------:R-:W-:-:S05]  /*93a0*/  IMAD R5, R0, c[0x0][0x2d0], -R5 ;  /* 0x0000b40000057a24 */ /* 0x000fca00078e0a05 */
[----:B------:R-:W-:Y:S01]  /*93b0*/  SHF.R.S32.HI R0, RZ, 0x1f, R5 ;  /* 0x0000001fff007819 */ /* 0x000fe20000011405 */
[----:B------:R-:W-:-:S04]  /*93c0*/  IMAD.WIDE.U32 R8, R5, c[0x0][0x198], RZ ;  /* 0x0000660005087a25 */ /* 0x000fc800078e00ff */
[----:B------:R-:W-:-:S04]  /*93d0*/  IMAD R0, R0, c[0x0][0x198], RZ ;  /* 0x0000660000007a24 */ /* 0x000fc800078e02ff */
[----:B------:R-:W-:-:S05]  /*93e0*/  IMAD R0, R5, c[0x0][0x19c], R0 ;  /* 0x0000670005007a24 */ /* 0x000fca00078e0200 */
[----:B------:R-:W-:Y:S01]  /*93f0*/  IADD3 R9, R9, R0, RZ ;  /* 0x0000000009097210 */ /* 0x000fe20007ffe0ff */
[----:B--2---:R-:W-:-:S05]  /*9400*/  IMAD.IADD R6, R6, 0x1, -R7 ;  /* 0x0000000106067824 */ /* 0x004fca00078e0a07 */
[----:B------:R-:W-:Y:S01]  /*9410*/  SHF.R.S32.HI R4, RZ, 0x1f, R6 ;  /* 0x0000001fff047819 */ /* 0x000fe20000011406 */
[----:B------:R-:W-:-:S04]  /*9420*/  IMAD.WIDE.U32 R8, R6, c[0x0][0x180], R8 ;  /* 0x0000600006087a25 */ /* 0x000fc800078e0008 */
[----:B------:R-:W-:-:S04]  /*9430*/  IMAD R5, R4, c[0x0][0x180], RZ ;  /* 0x0000600004057a24 */ /* 0x000fc800078e02ff */
[----:B------:R-:W-:Y:S01]  /*9440*/  IMAD R5, R6, c[0x0][0x184], R5 ;  /* 0x0000610006057a24 */ /* 0x000fe200078e0205 */
[----:B------:R-:W-:-:S03]  /*9450*/  MOV R7, R8 ;  /* 0x0000000800077202 */ /* 0x000fc60000000f00 */
[----:B------:R-:W-:Y:S01]  /*9460*/  IMAD.IADD R6, R9, 0x1, R5 ;  /* 0x0000000109067824 */ /* 0x000fe200078e0205 */
[----:B------:R-:W-:Y:S05]  /*9470*/  BRA `(.L_x_2885) ;  /* 0x0000003000007947 */ /* 0x000fea0003800000 */
.L_x_2884:
[----:B------:R-:W-:-:S05]  /*9480*/  IMAD.MOV.U32 R7, RZ, RZ, c[0x0][0x198] ;  /* 0x00006600ff077624 */ /* 0x000fca00078e00ff */
[----:B------:R-:W-:-:S04]  /*9490*/  LEA R7, -R7, RZ, 0x6 ;  /* 0x000000ff07077211 */ /* 0x000fc800078e31ff */
[----:B------:R-:W-:Y:S02]  /*94a0*/  SHF.R.S32.HI R6, RZ, 0x1f, R7 ;  /* 0x0000001fff067819 */ /* 0x000fe40000011407 */
.L_x_2885:
        /* <DEDUP_REMOVED lines=34> */
[----:B------:R-:W-:Y:S01]  /*96d0*/  @!P5 LEA.HI.X R29, R5, R223, R4, 0x1, P1 ;  /* 0x000000df051dd211 */ /* 0x000fe200008f0c04 */
[----:B------:R-:W-:Y:S01]  /*96e0*/  @!PT LDS RZ, [RZ] ;  /* 0x00000000fffff984 */ /* 0x000fe20000000800 */
[----:B------:R-:W-:Y:S01]  /*96f0*/  @!PT LDS RZ, [RZ] ;  /* 0x00000000fffff984 */ /* 0x000fe20000000800 */
[----:B------:R-:W-:Y:S01]  /*9700*/  @!PT LDS RZ, [RZ] ;  /* 0x00000000fffff984 */ /* 0x000fe20000000800 */
[----:B------:R1:W-:Y:S01]  /*9710*/  @!P4 LDGSTS.E.BYPASS.LTC128B.128 [R210+0x8000], [R142.64+0x80] ;  /* 0x080000808ed2cfae */ /* 0x0003e2000b901d44 */
[----:B------:R-:W-:Y:S02]  /*9720*/  @!P4 LEA R18, P1, R9, c[0x0][0x168], 0x1 ;  /* 0x00005a000912ca11 */ /* 0x000fe400078208ff */
        /* <DEDUP_REMOVED lines=9> */
[----:B------:R1:W-:Y:S02]  /*97c0*/  @!P2 LDGSTS.E.BYPASS.LTC128B.128 [R210+0xa000], [R16.64+0x100] ;  /* 0x0a00010010d2afae */ /* 0x0003e4000b901d44 */
[----:B------:R-:W-:Y:S01]  /*97d0*/  IMAD.X R5, R205, 0x1, R4, P1 ;  /* 0x00000001cd057824 */ /* 0x000fe200008e0604 */
[----:B------:R-:W-:Y:S01]  /*97e0*/  @!P2 LEA.HI.X R147, R0, c[0x0][0x16c], R9, 0x1, P0 ;  /* 0x00005b000093aa11 */ /* 0x000fe200000f0c09 */
[----:B------:R1:W-:Y:S01]  /*97f0*/  @P5 STS.128 [R210+0x6800], RZ ;  /* 0x006800ffd2005388 */ /* 0x0003e20000000c00 */
[----:B------:R-:W-:-:S03]  /*9800*/  @!P4 IADD3 R9, P0, R133, R8, RZ ;  /* 0x000000088509c210 */ /* 0x000fc60007f1e0ff */
[----:B------:R-:W-:Y:S01]  /*9810*/  @!PT LDS RZ, [RZ] ;  /* 0x00000000fffff984 */ /* 0x000fe20000000800 */
[----:B------:R-:W-:Y:S01]  /*9820*/  @!PT LDS RZ, [RZ] ;  /* 0x00000000fffff984 */ /* 0x000fe20000000800 */
[----:B------:R-:W-:Y:S01]  /*9830*/  @!PT LDS RZ, [RZ] ;  /* 0x00000000fffff984 */ /* 0x000fe20000000800 */
[----:B------:R1:W-:Y:S02]  /*9840*/  @!P5 LDGSTS.E.BYPASS.LTC128B.128 [R210+0x6800], [R140.64] ;  /* 0x068000008cd2dfae */ /* 0x0003e4000b901d44 */
[----:B------:R-:W-:Y:S01]  /*9850*/  @!P4 IMAD.X R0, R134, 0x1, R5, P0 ;  /* 0x000000018600c824 */ /* 0x000fe200000e0605 */
[C---:B------:R-:W-:Y:S01]  /*9860*/  @!P4 LEA R156, P0, R9.reuse, c[0x0][0x168], 0x1 ;  /* 0x00005a00099cca11 */ /* 0x040fe200078008ff */
[----:B------:R1:W-:Y:S03]  /*9870*/  @P4 STS.128 [R210+0x8800], RZ ;  /* 0x008800ffd2004388 */ /* 0x0003e60000000c00 */
[----:B------:R-:W-:Y:S01]  /*9880*/  @!P4 LEA.HI.X R157, R9, c[0x0][0x16c], R0, 0x1, P0 ;  /* 0x00005b00099dca11 */ /* 0x000fe200000f0c00 */
[----:B------:R-:W-:Y:S01]  /*9890*/  @!PT LDS RZ, [RZ] ;  /* 0x00000000fffff984 */ /* 0x000fe20000000800 */
[----:B------:R-:W-:Y:S01]  /*98a0*/  @!PT LDS RZ, [RZ] ;  /* 0x00000000fffff984 */ /* 0x000fe20000000800 */
[----:B------:R-:W-:Y:S01]  /*98b0*/  @!PT LDS RZ, [RZ] ;  /* 0x00000000fffff984 */ /* 0x000fe20000000800 */
[----:B------:R1:W-:Y:S01]  /*98c0*/  @!P4 LDGSTS.E.BYPASS.LTC128B.128 [R210+0x8800], [R34.64+0x80] ;  /* 0x0880008022d2cfae */ /* 0x0003e2000b901d44 */
[----:B--2---:R-:W-:-:S03]  /*98d0*/  @!P5 LEA R144, P0, R8, R222, 0x1 ;  /* 0x000000de0890d211 */ /* 0x004fc600078008ff */
[----:B------:R1:W-:Y:S01]  /*98e0*/  @P2 STS.128 [R210+0xa800], RZ ;  /* 0x00a800ffd2002388 */ /* 0x0003e20000000c00 */
[----:B------:R-:W-:-:S03]  /*98f0*/  @!P5 LEA.HI.X R145, R8, R223, R5, 0x1, P0 ;  /* 0x000000df0891d211 */ /* 0x000fc600000f0c05 */
        /* <DEDUP_REMOVED lines=39> */
.L_x_2887:
[----:B------:R-:W-:Y:S05]  /*9b70*/  BSYNC B0 ;  /* 0x0000000000007941 */ /* 0x000fea0003800000 */
.L_x_2886:
[----:B------:R-:W0:Y:S01]  /*9b80*/  LDGDEPBAR ;  /* 0x00000000000079af */ /* 0x000e220000000000 */
[----:B------:R-:W-:-:S04]  /*9b90*/  LEA R222, P0, R7, R222, 0x1 ;  /* 0x000000de07de7211 */ /* 0x000fc800078008ff */
[----:B------:R-:W-:Y:S02]  /*9ba0*/  LEA.HI.X R223, R7, R223, R6, 0x1, P0 ;  /* 0x000000df07df7211 */ /* 0x000fe400000f0c06 */
.L_x_2883:
[----:B--2---:R-:W-:Y:S01]  /*9bb0*/  FMNMX.FTZ R5, R132, R32, !PT ;  /* 0x0000002084057209 */ /* 0x004fe20007810000 */
        /* <DEDUP_REMOVED lines=57> */
[----:B------:R-:W-:Y:S01]  /*9f50*/  FADD.FTZ R6, R3, -R6 ;  /* 0x8000000603067221 */ /* 0x000fe20000010000 */
[----:B------:R-:W-:Y:S01]  /*9f60*/  LDSM.16.MT88.4 R132, [R194+0xc800] ;  /* 0x00c80000c284783b */ /* 0x000fe20000004200 */
        /* <DEDUP_REMOVED lines=8> */
[--C-:B------:R-:W-:Y:S01]  /*9ff0*/  FFMA.FTZ R155, R26, c[0x0][0x23c], -R153.reuse ;  /* 0x00008f001a9b7a23 */ /* 0x100fe20000010899 */
[----:B------:R-:W-:Y:S01]  /*a000*/  LDSM.16.MT88.4 R28, [R192+0xc800] ;  /* 0x00c80000c01c783b */ /* 0x000fe20000004200 */
[--C-:B------:R-:W-:Y:S02]  /*a010*/  FFMA.FTZ R156, R24, c[0x0][0x23c], -R153.reuse ;  /* 0x00008f00189c7a23 */ /* 0x100fe40000010899 */
[----:B------:R-:W-:-:S02]  /*a020*/  FFMA.FTZ R157, R22, c[0x0][0x23c], -R153 ;  /* 0x00008f00169d7a23 */ /* 0x000fc40000010899 */
[--C-:B------:R-:W-:Y:S01]  /*a030*/  FFMA.FTZ R158, R20, c[0x0][0x23c], -R153.reuse ;  /* 0x00008f00149e7a23 */ /* 0x100fe20000010899 */
[----:B------:R-:W3:Y:S01]  /*a040*/  MUFU.EX2 R141, R141 ;  /* 0x0000008d008d7308 */ /* 0x000ee20000000800 */
[--C-:B------:R-:W-:Y:S02]  /*a050*/  FFMA.FTZ R159, R27, c[0x0][0x23c], -R150.reuse ;  /* 0x00008f001b9f7a23 */ /* 0x100fe40000010896 */
[--C-:B------:R-:W-:Y:S02]  /*a060*/  FFMA.FTZ R162, R25, c[0x0][0x23c], -R150.reuse ;  /* 0x00008f0019a27a23 */ /* 0x100fe40000010896 */
[--C-:B------:R-:W-:Y:S01]  /*a070*/  FFMA.FTZ R160, R23, c[0x0][0x23c], -R150.reuse ;  /* 0x00008f0017a07a23 */ /* 0x100fe20000010896 */
[----:B------:R-:W-:Y:S01]  /*a080*/  LDSM.16.MT88.4 R24, [R196+0xe800] ;  /* 0x00e80000c418783b */ /* 0x000fe20000004200 */
[----:B------:R-:W-:Y:S01]  /*a090*/  FFMA.FTZ R161, R21, c[0x0][0x23c], -R150 ;  /* 0x00008f0015a17a23 */ /* 0x000fe20000010896 */
[----:B------:R-:W-:Y:S01]  /*a0a0*/  MUFU.EX2 R140, R140 ;  /* 0x0000008c008c7308 */ /* 0x000fe20000000800 */
[----:B--2---:R-:W-:Y:S01]  /*a0b0*/  F2FP.BF16.PACK_AB R4, R143, R144 ;  /* 0x000000908f04723e */ /* 0x004fe200000010ff */
[----:B------:R-:W-:Y:S01]  /*a0c0*/  LDSM.16.MT88.4 R20, [R194+0xe800] ;  /* 0x00e80000c214783b */ /* 0x000fe20000004200 */
[----:B------:R-:W-:-:S02]  /*a0d0*/  FFMA.FTZ R171, R166, c[0x0][0x23c], -R153 ;  /* 0x00008f00a6ab7a23 */ /* 0x000fc40000010899 */
[--C-:B------:R-:W-:Y:S02]  /*a0e0*/  FFMA.FTZ R164, R164, c[0x0][0x23c], -R153.reuse ;  /* 0x00008f00a4a47a23 */ /* 0x100fe40000010899 */
[--C-:B------:R-:W-:Y:S01]  /*a0f0*/  FFMA.FTZ R169, R174, c[0x0][0x23c], -R153.reuse ;  /* 0x00008f00aea97a23 */ /* 0x100fe20000010899 */
[----:B------:R-:W2:Y:S01]  /*a100*/  MUFU.EX2 R2, R2 ;  /* 0x0000000200027308 */ /* 0x000ea20000000800 */
[----:B---3--:R-:W-:Y:S01]  /*a110*/  F2FP.BF16.PACK_AB R6, R141, R142 ;  /* 0x0000008e8d06723e */ /* 0x008fe200000010ff */
[----:B------:R-:W-:Y:S02]  /*a120*/  FFMA.FTZ R168, R172, c[0x0][0x23c], -R153 ;  /* 0x00008f00aca87a23 */ /* 0x000fe40000010899 */
[--C-:B------:R-:W-:Y:S02]  /*a130*/  FFMA.FTZ R166, R173, c[0x0][0x23c], -R150.reuse ;  /* 0x00008f00ada67a23 */ /* 0x100fe40000010896 */
[--C-:B------:R-:W-:Y:S02]  /*a140*/  FFMA.FTZ R167, R167, c[0x0][0x23c], -R150.reuse ;  /* 0x00008f00a7a77a23 */ /* 0x100fe40000010896 */
[----:B------:R-:W-:Y:S01]  /*a150*/  MUFU.EX2 R0, R0 ;  /* 0x0000000000007308 */ /* 0x000fe20000000800 */
[----:B------:R-:W-:-:S02]  /*a160*/  FFMA.FTZ R165, R165, c[0x0][0x23c], -R150 ;  /* 0x00008f00a5a57a23 */ /* 0x000fc40000010896 */
[--C-:B------:R-:W-:Y:S02]  /*a170*/  FFMA.FTZ R170, R163, c[0x0][0x23c], -R150.reuse ;  /* 0x00008f00a3aa7a23 */ /* 0x100fe40000010896 */
[--C-:B------:R-:W-:Y:S02]  /*a180*/  FFMA.FTZ R163, R152, c[0x0][0x23c], -R153.reuse ;  /* 0x00008f0098a37a23 */ /* 0x100fe40000010899 */
[--C-:B------:R-:W-:Y:S01]  /*a190*/  FFMA.FTZ R154, R154, c[0x0][0x23c], -R153.reuse ;  /* 0x00008f009a9a7a23 */ /* 0x100fe20000010899 */
[----:B------:R-:W3:Y:S01]  /*a1a0*/  MUFU.EX2 R147, R147 ;  /* 0x0000009300937308 */ /* 0x000ee20000000800 */
[----:B--2---:R-:W-:Y:S01]  /*a1b0*/  F2FP.BF16.PACK_AB R5, R2, R140 ;  /* 0x0000008c0205723e */ /* 0x004fe200000010ff */
[----:B------:R-:W-:Y:S02]  /*a1c0*/  FFMA.FTZ R152, R138, c[0x0][0x23c], -R153 ;  /* 0x00008f008a987a23 */ /* 0x000fe40000010899 */
[--C-:B------:R-:W-:Y:S02]  /*a1d0*/  FFMA.FTZ R151, R151, c[0x0][0x23c], -R150.reuse ;  /* 0x00008f0097977a23 */ /* 0x100fe40000010896 */
[----:B------:R-:W-:-:S02]  /*a1e0*/  FFMA.FTZ R172, R139, c[0x0][0x23c], -R150 ;  /* 0x00008f008bac7a23 */ /* 0x000fc40000010896 */
[----:B------:R-:W2:Y:S01]  /*a1f0*/  MUFU.EX2 R148, R148 ;  /* 0x0000009400947308 */ /* 0x000ea20000000800 */
[--C-:B------:R-:W-:Y:S02]  /*a200*/  FFMA.FTZ R173, R137, c[0x0][0x23c], -R150.reuse ;  /* 0x00008f0089ad7a23 */ /* 0x100fe40000010896 */
[----:B------:R-:W-:Y:S02]  /*a210*/  FFMA.FTZ R153, R136, c[0x0][0x23c], -R153 ;  /* 0x00008f0088997a23 */ /* 0x000fe40000010899 */
[----:B------:R-:W-:Y:S01]  /*a220*/  FFMA.FTZ R150, R149, c[0x0][0x23c], -R150 ;  /* 0x00008f0095967a23 */ /* 0x000fe20000010896 */
[----:B------:R-:W-:Y:S02]  /*a230*/  LDSM.16.MT88.4 R136, [R194+0xd800] ;  /* 0x00d80000c288783b */ /* 0x000fe40000004200 */
[----:B------:R-:W4:Y:S01]  /*a240*/  MUFU.EX2 R3, R3 ;  /* 0x0000000300037308 */ /* 0x000f220000000800 */
[----:B---3--:R-:W-:Y:S01]  /*a250*/  F2FP.BF16.PACK_AB R7, R147, R0 ;  /* 0x000000009307723e */ /* 0x008fe200000010ff */
[----:B--2---:R-:W-:-:S06]  /*a260*/  FMUL.FTZ R120, R120, R148 ;  /* 0x0000009478787220 */ /* 0x004fcc0000410000 */
        /* <DEDUP_REMOVED lines=62> */
[----:B---3--:R-:W-:Y:S01]  /*a650*/  HMMA.16816.F32.BF16 R104, R4, R16, R104 ;  /* 0x000000100468723c */ /* 0x008fe20000041868 */
[----:B------:R-:W-:Y:S02]  /*a660*/  FMUL.FTZ R45, R45, R148 ;  /* 0x000000942d2d7220 */ /* 0x000fe40000410000 */
[-C--:B------:R-:W-:Y:S01]  /*a670*/  FMUL.FTZ R46, R46, R3.reuse ;  /* 0x000000032e2e7220 */ /* 0x080fe20000410000 */
[----:B------:R-:W-:Y:S01]  /*a680*/  MUFU.EX2 R168, R168 ;  /* 0x000000a800a87308 */ /* 0x000fe20000000800 */
[----:B------:R-:W-:-:S02]  /*a690*/  FMUL.FTZ R47, R47, R3 ;  /* 0x000000032f2f7220 */ /* 0x000fc40000410000 */
[-C--:B------:R-:W-:Y:S01]  /*a6a0*/  FMUL.FTZ R48, R48, R148.reuse ;  /* 0x0000009430307220 */ /* 0x080fe20000410000 */
[C---:B------:R-:W-:Y:S01]  /*a6b0*/  HMMA.16816.F32.BF16 R100, R4.reuse, R18, R100 ;  /* 0x000000120464723c */ /* 0x040fe20000041864 */
[-C--:B------:R-:W-:Y:S01]  /*a6c0*/  FMUL.FTZ R49, R49, R148.reuse ;  /* 0x0000009431317220 */ /* 0x080fe20000410000 */
[----:B------:R-:W3:Y:S01]  /*a6d0*/  LDSM.16.MT88.4 R16, [R193+0xe000] ;  /* 0x00e00000c110783b */ /* 0x000ee20000004200 */
[-C--:B------:R-:W-:Y:S01]  /*a6e0*/  FMUL.FTZ R50, R50, R3.reuse ;  /* 0x0000000332327220 */ /* 0x080fe20000410000 */
[----:B------:R-:W-:Y:S01]  /*a6f0*/  MUFU.EX2 R171, R171 ;  /* 0x000000ab00ab7308 */ /* 0x000fe20000000800 */
[----:B------:R-:W-:Y:S02]  /*a700*/  FMUL.FTZ R51, R51, R3 ;  /* 0x0000000333337220 */ /* 0x000fe40000410000 */
[-C--:B------:R-:W-:Y:S01]  /*a710*/  FMUL.FTZ R60, R60, R148.reuse ;  /* 0x000000943c3c7220 */ /* 0x080fe20000410000 */
[----:B-----5:R-:W-:Y:S01]  /*a720*/  HMMA.16816.F32.BF16 R44, R4, R8, R44 ;  /* 0x00000008042c723c */ /* 0x020fe2000004182c */
[----:B------:R-:W-:-:S02]  /*a730*/  FMUL.FTZ R61, R61, R148 ;  /* 0x000000943d3d7220 */ /* 0x000fc40000410000 */
[-C--:B------:R-:W-:Y:S01]  /*a740*/  FMUL.FTZ R62, R62, R3.reuse ;  /* 0x000000033e3e7220 */ /* 0x080fe20000410000 */
[----:B------:R-:W5:Y:S01]  /*a750*/  MUFU.EX2 R166, R166 ;  /* 0x000000a600a67308 */ /* 0x000f620000000800 */
        /* <DEDUP_REMOVED lines=97> */
[----:B-----5:R-:W-:Y:S01]  /*ad70*/  FADD.FTZ R0, R166, R161 ;  /* 0x000000a1a6007221 */ /* 0x020fe20000010000 */
        /* <DEDUP_REMOVED lines=30> */
[C---:B----4-:R-:W-:Y:S08]  /*af60*/  HMMA.16816.F32.BF16 R84, R4.reuse, R20, R84 ;  /* 0x000000140454723c */ /* 0x050ff00000041854 */
[C---:B------:R-:W-:Y:S01]  /*af70*/  HMMA.16816.F32.BF16 R88, R4.reuse, R22, R88 ;  /* 0x000000160458723c */ /* 0x040fe20000041858 */
[----:B------:R-:W-:Y:S07]  /*af80*/  LDSM.16.MT88.4 R20, [R194+0xf000] ;  /* 0x00f00000c214783b */ /* 0x000fee0000004200 */
[C---:B---3--:R-:W-:Y:S08]  /*af90*/  HMMA.16816.F32.BF16 R92, R4.reuse, R16, R92 ;  /* 0x00000010045c723c */ /* 0x048ff0000004185c */
        /* <DEDUP_REMOVED lines=90> */
.L_x_2880:
        /* <DEDUP_REMOVED lines=12> */
.L_x_2892:
        /* <DEDUP_REMOVED lines=66> */
.L_x_2889:
[C---:B------:R-:W-:Y:S02]  /*ba20*/  ISETP.GE.AND P5, PT, R212.reuse, c[0x0][0x220], PT ;  /* 0x00008800d4007a0c */ /* 0x040fe40003fa6270 */
[C---:B------:R-:W-:Y:S02]  /*ba30*/  IADD3 R224, R212.reuse, 0x40, RZ ;  /* 0x00000040d4e07810 */ /* 0x040fe40007ffe0ff */
[-C--:B------:R-:W-:Y:S02]  /*ba40*/  LEA R230, P0, R231, R228.reuse, 0x1 ;  /* 0x000000e4e7e67211 */ /* 0x080fe400078008ff */
[----:B------:R-:W-:Y:S02]  /*ba50*/  IADD3 R3, R212, 0x80, RZ ;  /* 0x00000080d4037810 */ /* 0x000fe40007ffe0ff */
[----:B------:R-:W-:Y:S02]  /*ba60*/  ISETP.GE.AND P4, PT, R224, c[0x0][0x220], PT ;  /* 0x00008800e0007a0c */ /* 0x000fe40003f86270 */
[----:B------:R-:W-:Y:S02]  /*ba70*/  ISETP.GE.AND P2, PT, R3, c[0x0][0x220], PT ;  /* 0x0000880003007a0c */ /* 0x000fe40003f46270 */
[C---:B------:R-:W-:Y:S01]  /*ba80*/  IADD3 R3, P1, R208.reuse, R231, RZ ;  /* 0x000000e7d0037210 */ /* 0x040fe20007f3e0ff */
[----:B------:R-:W-:Y:S01]  /*ba90*/  @P5 STS.128 [R210+0xc000], RZ ;  /* 0x00c000ffd2005388 */ /* 0x000fe20000000c00 */
[-C--:B------:R-:W-:Y:S02]  /*baa0*/  LEA.HI.X R231, R231, R229.reuse, R226, 0x1, P0 ;  /* 0x000000e5e7e77211 */ /* 0x080fe400000f0ce2 */
[----:B------:R-:W-:Y:S02]  /*bab0*/  @!P5 LEA R238, P6, R3, R228, 0x1 ;  /* 0x000000e403eed211 */ /* 0x000fe400078c08ff */
[----:B------:R-:W-:Y:S01]  /*bac0*/  IADD3.X R224, R207, R226, RZ, P1, !PT ;  /* 0x000000e2cfe07210 */ /* 0x000fe20000ffe4ff */
[----:B------:R-:W-:Y:S01]  /*bad0*/  @!PT LDS RZ, [RZ] ;  /* 0x00000000fffff984 */ /* 0x000fe20000000800 */
[----:B------:R-:W-:Y:S01]  /*bae0*/  @!PT LDS RZ, [RZ] ;  /* 0x00000000fffff984 */ /* 0x000fe20000000800 */
[----:B------:R-:W-:Y:S01]  /*baf0*/  @!PT LDS RZ, [RZ] ;  /* 0x00000000fffff984 */ /* 0x000fe20000000800 */
[----:B------:R1:W-:Y:S02]  /*bb00*/  @!P5 LDGSTS.E.BYPASS.LTC128B.128 [R210+0xc000], [R230.64] ;  /* 0x0c000000e6d2dfae */ /* 0x0003e4000b901d48 */
[CC--:B------:R-:W-:Y:S02]  /*bb10*/  @!P4 LEA R236, P1, R3.reuse, R228.reuse, 0x1 ;  /* 0x000000e403ecc211 */ /* 0x0c0fe400078208ff */
[CCC-:B------:R-:W-:Y:S02]  /*bb20*/  @!P5 LEA.HI.X R239, R3.reuse, R229.reuse, R224.reuse, 0x1, P6 ;  /* 0x000000e503efd211 */ /* 0x1c0fe400030f0ce0 */
        /* <DEDUP_REMOVED lines=14> */
[C-C-:B------:R-:W-:Y:S01]  /*bc10*/  @!P4 LEA.HI.X R241, R233.reuse, R229, R224.reuse, 0x1, P1 ;  /* 0x000000e5e9f1c211 */ /* 0x140fe200008f0ce0 */
[----:B------:R-:W-:Y:S01]  /*bc20*/  @!PT LDS RZ, [RZ] ;  /* 0x00000000fffff984 */ /* 0x000fe20000000800 */
[----:B------:R-:W-:Y:S01]  /*bc30*/  @!PT LDS RZ, [RZ] ;  /* 0x00000000fffff984 */ /* 0x000fe20000000800 */
[----:B------:R-:W-:Y:S01]  /*bc40*/  @!PT LDS RZ, [RZ] ;  /* 0x00000000fffff984 */ /* 0x000fe20000000800 */
[----:B------:R1:W-:Y:S01]  /*bc50*/  @!P2 LDGSTS.E.BYPASS.LTC128B.128 [R210+0x10000], [R230.64+0x100] ;  /* 0x10000100e6d2afae */ /* 0x0003e2000b901d48 */
[C---:B------:R-:W-:Y:S02]  /*bc60*/  @!P2 LEA R232, P0, R233.reuse, R228, 0x1 ;  /* 0x000000e4e9e8a211 */ /* 0x040fe400078008ff */
[----:B------:R-:W-:Y:S02]  /*bc70*/  IADD3 R3, P6, R208, R233, RZ ;  /* 0x000000e9d0037210 */ /* 0x000fe40007fde0ff */
[-C--:B------:R-:W-:Y:S01]  /*bc80*/  @!P2 LEA.HI.X R233, R233, R229.reuse, R224, 0x1, P0 ;  /* 0x000000e5e9e9a211 */ /* 0x080fe200000f0ce0 */
[----:B------:R-:W-:Y:S01]  /*bc90*/  @P5 STS.128 [R210+0xc800], RZ ;  /* 0x00c800ffd2005388 */ /* 0x000fe20000000c00 */
[----:B------:R-:W-:Y:S02]  /*bca0*/  IADD3.X R224, R207, R224, RZ, P6, !PT ;  /* 0x000000e0cfe07210 */ /* 0x000fe400037fe4ff */
[CC--:B------:R-:W-:Y:S02]  /*bcb0*/  @!P5 LEA R246, P6, R3.reuse, R228.reuse, 0x1 ;  /* 0x000000e403f6d211 */ /* 0x0c0fe400078c08ff */
[CC--:B------:R-:W-:Y:S01]  /*bcc0*/  @!P4 LEA R244, P1, R3.reuse, R228.reuse, 0x1 ;  /* 0x000000e403f4c211 */ /* 0x0c0fe200078208ff */
[----:B------:R-:W-:Y:S01]  /*bcd0*/  @!PT LDS RZ, [RZ] ;  /* 0x00000000fffff984 */ /* 0x000fe20000000800 */
[----:B------:R-:W-:Y:S01]  /*bce0*/  @!PT LDS RZ, [RZ] ;  /* 0x00000000fffff984 */ /* 0x000fe20000000800 */
[----:B------:R-:W-:Y:S01]  /*bcf0*/  @!PT LDS RZ, [RZ] ;  /* 0x00000000fffff984 */ /* 0x000fe20000000800 */
[----:B------:R2:W-:Y:S01]  /*bd00*/  @!P5 LDGSTS.E.BYPASS.LTC128B.128 [R210+0xc800], [R238.64] ;  /* 0x0c800000eed2dfae */ /* 0x0005e2000b901d48 */
[CCC-:B------:R-:W-:Y:S02]  /*bd10*/  @!P5 LEA.HI.X R247, R3.reuse, R229.reuse, R224.reuse, 0x1, P6 ;  /* 0x000000e503f7d211 */ /* 0x1c0fe400030f0ce0 */
[CCC-:B------:R-:W-:Y:S02]  /*bd20*/  @!P4 LEA.HI.X R245, R3.reuse, R229.reuse, R224.reuse, 0x1, P1 ;  /* 0x000000e503f5c211 */ /* 0x1c0fe400008f0ce0 */
[C---:B------:R-:W-:Y:S01]  /*bd30*/  @!P2 LEA R228, P0, R3.reuse, R228, 0x1 ;  /* 0x000000e403e4a211 */ /* 0x040fe200078008ff */
[----:B------:R-:W-:Y:S03]  /*bd40*/  @P4 STS.128 [R210+0xe800], RZ ;  /* 0x00e800ffd2004388 */ /* 0x000fe60000000c00 */
[----:B------:R-:W-:Y:S02]  /*bd50*/  @!P2 LEA.HI.X R229, R3, R229, R224, 0x1, P0 ;  /* 0x000000e503e5a211 */ /* 0x000fe400000f0ce0 */
[----:B------:R-:W-:Y:S01]  /*bd60*/  ISETP.GT.AND P0, PT, R211, R204, PT ;  /* 0x000000ccd300720c */ /* 0x000fe20003f04270 */
        /* <DEDUP_REMOVED lines=40> */
[----:B------:R-:W1:Y:S06]  /*bff0*/  LDSM.16.M88.4 R136, [R201+0x6000] ;  /* 0x00600000c988783b */ /* 0x000e6c0000000200 */
[----:B------:R-:W2:Y:S06]  /*c000*/  LDSM.16.M88.4 R140, [R201+0x6800] ;  /* 0x00680000c98c783b */ /* 0x000eac0000000200 */
[----:B------:R-:W2:Y:S06]  /*c010*/  LDSM.16.M88.4 R144, [R201+0x7000] ;  /* 0x00700000c990783b */ /* 0x000eac0000000200 */
[----:B------:R-:W0:Y:S06]  /*c020*/  LDGDEPBAR ;  /* 0x00000000000079af */ /* 0x000e2c0000000000 */
[----:B------:R-:W3:Y:S06]  /*c030*/  LDSM.16.M88.4 R148, [R201+0x7800] ;  /* 0x00780000c994783b */ /* 0x000eec0000000200 */
[----:B------:R-:W-:Y:S06]  /*c040*/  LDSM.16.M88.4 R152, [R200] ;  /* 0x00000000c898783b */ /* 0x000fec0000000200 */
[----:B------:R-:W3:Y:S01]  /*c050*/  LDSM.16.M88.4 R156, [R199] ;  /* 0x00000000c79c783b */ /* 0x000ee20000000200 */
[C---:B-1----:R-:W-:Y:S05]  /*c060*/  HMMA.16816.F32.BF16 R4, R132.reuse, R136, RZ ;  /* 0x000000888404723c */ /* 0x042fea00000418ff */
[----:B------:R-:W1:Y:S03]  /*c070*/  LDSM.16.M88.4 R160, [R191] ;  /* 0x00000000bfa0783b */ /* 0x000e660000000200 */
[C---:B------:R-:W-:Y:S03]  /*c080*/  HMMA.16816.F32.BF16 R8, R132.reuse, R138, RZ ;  /* 0x0000008a8408723c */ /* 0x040fe600000418ff */
[----:B------:R-:W1:Y:S06]  /*c090*/  LDSM.16.M88.4 R164, [R190] ;  /* 0x00000000bea4783b */ /* 0x000e6c0000000200 */
[----:B------:R-:W1:Y:S01]  /*c0a0*/  LDSM.16.M88.4 R168, [R189] ;  /* 0x00000000bda8783b */ /* 0x000e620000000200 */
[C---:B--2---:R-:W-:Y:S05]  /*c0b0*/  HMMA.16816.F32.BF16 R12, R132.reuse, R140, RZ ;  /* 0x0000008c840c723c */ /* 0x044fea00000418ff */
[----:B------:R-:W-:Y:S03]  /*c0c0*/  LDSM.16.M88.4 R172, [R198] ;  /* 0x00000000c6ac783b */ /* 0x000fe60000000200 */
[C---:B------:R-:W-:Y:S03]  /*c0d0*/  HMMA.16816.F32.BF16 R16, R132.reuse, R142, RZ ;  /* 0x0000008e8410723c */ /* 0x040fe600000418ff */
[----:B------:R-:W2:Y:S05]  /*c0e0*/  LDSM.16.M88.4 R176, [R195+0x6000] ;  /* 0x00600000c3b0783b */ /* 0x000eaa0000000200 */
[C---:B------:R-:W-:Y:S01]  /*c0f0*/  HMMA.16816.F32.BF16 R20, R132.reuse, R144, RZ ;  /* 0x000000908414723c */ /* 0x040fe200000418ff */
[----:B------:R-:W-:Y:S06]  /*c100*/  LDSM.16.M88.4 R136, [R195+0x7000] ;  /* 0x00700000c388783b */ /* 0x000fec0000000200 */
[----:B------:R-:W-:Y:S01]  /*c110*/  LDSM.16.M88.4 R140, [R195+0x7800] ;  /* 0x00780000c38c783b */ /* 0x000fe20000000200 */
[C---:B------:R-:W-:Y:S05]  /*c120*/  HMMA.16816.F32.BF16 R24, R132.reuse, R146, RZ ;  /* 0x000000928418723c */ /* 0x040fea00000418ff */
[----:B------:R-:W-:Y:S03]  /*c130*/  LDSM.16.M88.4 R144, [R197] ;  /* 0x00000000c590783b */ /* 0x000fe60000000200 */
[C---:B---3--:R-:W-:Y:S08]  /*c140*/  HMMA.16816.F32.BF16 R28, R132.reuse, R148, RZ ;  /* 0x00000094841c723c */ /* 0x048ff000000418ff */
[----:B------:R-:W-:Y:S01]  /*c150*/  HMMA.16816.F32.BF16 R32, R132, R150, RZ ;  /* 0x000000968420723c */ /* 0x000fe200000418ff */
[----:B------:R-:W3:Y:S06]  /*c160*/  LDSM.16.M88.4 R132, [R195+0x6800] ;  /* 0x00680000c384783b */ /* 0x000eec0000000200 */
[----:B------:R-:W2:Y:S01]  /*c170*/  LDSM.16.M88.4 R148, [R188] ;  /* 0x00000000bc94783b */ /* 0x000ea20000000200 */
[C---:B------:R-:W-:Y:S08]  /*c180*/  HMMA.16816.F32.BF16 R4, R152.reuse, R156, R4 ;  /* 0x0000009c9804723c */ /* 0x040ff00000041804 */
[C---:B------:R-:W-:Y:S01]  /*c190*/  HMMA.16816.F32.BF16 R8, R152.reuse, R158, R8 ;  /* 0x0000009e9808723c */ /* 0x040fe20000041808 */
[----:B------:R-:W-:Y:S07]  /*c1a0*/  LDSM.16.M88.4 R156, [R188+0x1000] ;  /* 0x00100000bc9c783b */ /* 0x000fee0000000200 */
        /* <DEDUP_REMOVED lines=8> */
[----:B------:R-:W1:Y:S06]  /*c230*/  LDSM.16.M88.4 R152, [R188+0x800] ;  /* 0x00080000bc98783b */ /* 0x000e6c0000000200 */
[----:B------:R-:W1:Y:S01]  /*c240*/  LDSM.16.M88.4 R168, [R201+0x8000] ;  /* 0x00800000c9a8783b */ /* 0x000e620000000200 */
[C---:B--2---:R-:W-:Y:S08]  /*c250*/  HMMA.16816.F32.BF16 R4, R172.reuse, R176, R4 ;  /* 0x000000b0ac04723c */ /* 0x044ff00000041804 */
[C---:B------:R-:W-:Y:S01]  /*c260*/  HMMA.16816.F32.BF16 R8, R172.reuse, R178, R8 ;  /* 0x000000b2ac08723c */ /* 0x040fe20000041808 */
[----:B------:R-:W-:Y:S07]  /*c270*/  LDSM.16.M88.4 R176, [R187] ;  /* 0x00000000bbb0783b */ /* 0x000fee0000000200 */
[C---:B---3--:R-:W-:Y:S08]  /*c280*/  HMMA.16816.F32.BF16 R12, R172.reuse, R132, R12 ;  /* 0x00000084ac0c723c */ /* 0x048ff0000004180c */
[C---:B------:R-:W-:Y:S01]  /*c290*/  HMMA.16816.F32.BF16 R16, R172.reuse, R134, R16 ;  /* 0x00000086ac10723c */ /* 0x040fe20000041810 */
[----:B------:R-:W2:Y:S07]  /*c2a0*/  LDSM.16.M88.4 R132, [R201+0x8800] ;  /* 0x00880000c984783b */ /* 0x000eae0000000200 */
[C---:B------:R-:W-:Y:S08]  /*c2b0*/  HMMA.16816.F32.BF16 R20, R172.reuse, R136, R20 ;  /* 0x00000088ac14723c */ /* 0x040ff00000041814 */
[C---:B------:R-:W-:Y:S01]  /*c2c0*/  HMMA.16816.F32.BF16 R24, R172.reuse, R138, R24 ;  /* 0x0000008aac18723c */ /* 0x040fe20000041818 */
[----:B------:R-:W3:Y:S07]  /*c2d0*/  LDSM.16.M88.4 R136, [R201+0x9000] ;  /* 0x00900000c988783b */ /* 0x000eee0000000200 */
        /* <DEDUP_REMOVED lines=15> */
[----:B------:R-:W1:Y:S06]  /*c3d0*/  LDSM.16.M88.4 R144, [R186] ;  /* 0x00000000ba90783b */ /* 0x000e6c0000000200 */
[----:B------:R-:W1:Y:S01]  /*c3e0*/  LDSM.16.M88.4 R160, [R195+0x8000] ;  /* 0x00800000c3a0783b */ /* 0x000e620000000200 */
[C---:B------:R-:W-:Y:S08]  /*c3f0*/  HMMA.16816.F32.BF16 R4, R164.reuse, R168, R4 ;  /* 0x000000a8a404723c */ /* 0x040ff00000041804 */
[C---:B------:R-:W-:Y:S01]  /*c400*/  HMMA.16816.F32.BF16 R8, R164.reuse, R170, R8 ;  /* 0x000000aaa408723c */ /* 0x040fe20000041808 */
[----:B------:R-:W-:Y:S07]  /*c410*/  LDSM.16.M88.4 R168, [R188+0x2000] ;  /* 0x00200000bca8783b */ /* 0x000fee0000000200 */
        /* <DEDUP_REMOVED lines=63> */
[C---:B------:R-:W-:Y:S08]  /*c810*/  HMMA.16816.F32.BF16 R8, R156.reuse, R162, R8 ;  /* 0x000000a29c08723c */ /* 0x040ff00000041808 */
        /* <DEDUP_REMOVED lines=8> */
[C---:B--2---:R-:W-:Y:S08]  /*c8a0*/  HMMA.16816.F32.BF16 R12, R164.reuse, R132, R12 ;  /* 0x00000084a40c723c */ /* 0x044ff0000004180c */
        /* <DEDUP_REMOVED lines=26> */
[----:B----4-:R-:W-:Y:S02]  /*ca50*/  FMUL.FTZ R235, R10, c[0x0][0x2ec] ;  /* 0x0000bb000aeb7a20 */ /* 0x010fe40000410000 */
[----:B------:R-:W-:Y:S02]  /*ca60*/  FMUL.FTZ R234, R11, c[0x0][0x2ec] ;  /* 0x0000bb000bea7a20 */ /* 0x000fe40000410000 */
        /* <DEDUP_REMOVED lines=8> */
[----:B------:R4:W1:Y:S01]  /*caf0*/  MUFU.TANH R13, R228 ;  /* 0x000000e4000d7308 */ /* 0x0008620000002400 */
        /* <DEDUP_REMOVED lines=13> */
[----:B----4-:R-:W-:Y:S02]  /*cbd0*/  FMUL.FTZ R228, R31, c[0x0][0x2ec] ;  /* 0x0000bb001fe47a20 */ /* 0x010fe40000410000 */
[----:B------:R-:W-:Y:S02]  /*cbe0*/  FMUL.FTZ R252, R28, c[0x0][0x2ec] ;  /* 0x0000bb001cfc7a20 */ /* 0x000fe40000410000 */
[----:B------:R-:W-:Y:S01]  /*cbf0*/  FMUL.FTZ R21, R29, c[0x0][0x2ec] ;  /* 0x0000bb001d157a20 */ /* 0x000fe20000410000 */
[----:B------:R4:W1:Y:S01]  /*cc00*/  MUFU.TANH R14, R228 ;  /* 0x000000e4000e7308 */ /* 0x0008620000002400 */
[----:B------:R-:W-:Y:S02]  /*cc10*/  FMUL.FTZ R15, R30, c[0x0][0x2ec] ;  /* 0x0000bb001e0f7a20 */ /* 0x000fe40000410000 */
[----:B------:R-:W-:Y:S02]  /*cc20*/  FMUL.FTZ R19, R33, c[0x0][0x2ec] ;  /* 0x0000bb0021137a20 */ /* 0x000fe40000410000 */
[----:B------:R-:W-:Y:S02]  /*cc30*/  FMUL.FTZ R18, R34, c[0x0][0x2ec] ;  /* 0x0000bb0022127a20 */ /* 0x000fe40000410000 */
[----:B------:R-:W-:Y:S03]  /*cc40*/  FMUL.FTZ R17, R35, c[0x0][0x2ec] ;  /* 0x0000bb0023117a20 */ /* 0x000fe60000410000 */
[----:B------:R5:W1:Y:S10]  /*cc50*/  MUFU.TANH R22, R229 ;  /* 0x000000e500167308 */ /* 0x000a740000002400 */
[----:B------:R-:W1:Y:S01]  /*cc60*/  MUFU.TANH R235, R235 ;  /* 0x000000eb00eb7308 */ /* 0x000e620000002400 */
[----:B----4-:R-:W-:Y:S09]  /*cc70*/  MOV R228, R230 ;  /* 0x000000e600e47202 */ /* 0x010ff20000000f00 */
[----:B------:R-:W4:Y:S01]  /*cc80*/  MUFU.TANH R234, R234 ;  /* 0x000000ea00ea7308 */ /* 0x000f220000002400 */
        /* <DEDUP_REMOVED lines=23> */
[----:B--234-:R-:W-:Y:S02]  /*ce00*/  MOV R5, UR6 ;  /* 0x0000000600057c02 */ /* 0x01cfe40008000f00 */
        /* <DEDUP_REMOVED lines=62> */
.L_x_2891:
        /* <DEDUP_REMOVED lines=89> */
.L_x_2890:
[----:B--234-:R-:W-:Y:S01]  /*d780*/  IMAD R4, R211, 0x40, R209 ;  /* 0x00000040d3047824 */ /* 0x01cfe200078e02d1 */
[----:B------:R-:W-:Y:S04]  /*d790*/  LDSM.16.MT88.4 R28, [R193+0xc000] ;  /* 0x00c00000c11c783b */ /* 0x000fe80000004200 */
[CC--:B------:R-:W-:Y:S02]  /*d7a0*/  ISETP.GE.AND P6, PT, R4.reuse, R219.reuse, PT ;  /* 0x000000db0400720c */ /* 0x0c0fe40003fc6270 */
[C---:B------:R-:W-:Y:S02]  /*d7b0*/  IADD3 R7, R4.reuse, 0x9, RZ ;  /* 0x0000000904077810 */ /* 0x040fe40007ffe0ff */
[CC--:B------:R-:W-:Y:S02]  /*d7c0*/  ISETP.GE.OR P6, PT, R4.reuse, R218.reuse, !P6 ;  /* 0x000000da0400720c */ /* 0x0c0fe400077c6670 */
[----:B------:R-:W-:Y:S02]  /*d7d0*/  IADD3 R11, R4, 0x11, RZ ;  /* 0x00000011040b7810 */ /* 0x000fe40007ffe0ff */
[----:B------:R-:W-:Y:S02]  /*d7e0*/  FSEL R224, R224, -INF , !P6 ;  /* 0xff800000e0e07808 */ /* 0x000fe40007000000 */
[CC--:B------:R-:W-:Y:S02]  /*d7f0*/  ISETP.GE.AND P6, PT, R7.reuse, R219.reuse, PT ;  /* 0x000000db0700720c */ /* 0x0c0fe40003fc6270 */
[C---:B------:R-:W-:Y:S02]  /*d800*/  IADD3 R6, R4.reuse, 0x1, RZ ;  /* 0x0000000104067810 */ /* 0x040fe40007ffe0ff */
[-C--:B------:R-:W-:Y:S02]  /*d810*/  ISETP.GE.OR P6, PT, R7, R218.reuse, !P6 ;  /* 0x000000da0700720c */ /* 0x080fe400077c6670 */
[----:B------:R-:W-:Y:S02]  /*d820*/  IADD3 R5, R4, 0x8, RZ ;  /* 0x0000000804057810 */ /* 0x000fe40007ffe0ff */
[----:B-1----:R-:W-:Y:S02]  /*d830*/  FSEL R236, R236, -INF , !P6 ;  /* 0xff800000ecec7808 */ /* 0x002fe40007000000 */
[CC--:B------:R-:W-:Y:S02]  /*d840*/  ISETP.GE.AND P6, PT, R11.reuse, R219.reuse, PT ;  /* 0x000000db0b00720c */ /* 0x0c0fe40003fc6270 */
[C---:B------:R-:W-:Y:S02]  /*d850*/  ISETP.GE.AND P1, PT, R6.reuse, R219, PT ;  /* 0x000000db0600720c */ /* 0x040fe40003f26270 */
[C---:B------:R-:W-:Y:S02]  /*d860*/  ISETP.GE.AND P4, PT, R6.reuse, R217, PT ;  /* 0x000000d90600720c */ /* 0x040fe40003f86270 */
[-C--:B------:R-:W-:Y:S02]  /*d870*/  ISETP.GE.OR P6, PT, R11, R218.reuse, !P6 ;  /* 0x000000da0b00720c */ /* 0x080fe400077c6670 */
[----:B------:R-:W-:Y:S02]  /*d880*/  ISETP.GE.AND P2, PT, R5, R219, PT ;  /* 0x000000db0500720c */ /* 0x000fe40003f46270 */
[C---:B------:R-:W-:Y:S02]  /*d890*/  ISETP.GE.OR P1, PT, R6.reuse, R218, !P1 ;  /* 0x000000da0600720c */ /* 0x040fe40004f26670 */
[----:B------:R-:W-:Y:S02]  /*d8a0*/  ISETP.GE.OR P4, PT, R6, R216, !P4 ;  /* 0x000000d80600720c */ /* 0x000fe40006786670 */
[C---:B------:R-:W-:Y:S02]  /*d8b0*/  IADD3 R6, R4.reuse, 0x10, RZ ;  /* 0x0000001004067810 */ /* 0x040fe40007ffe0ff */
[C---:B------:R-:W-:Y:S02]  /*d8c0*/  IADD3 R9, R4.reuse, 0x19, RZ ;  /* 0x0000001904097810 */ /* 0x040fe40007ffe0ff */
[----:B------:R-:W-:Y:S02]  /*d8d0*/  ISETP.GE.AND P0, PT, R4, R217, PT ;  /* 0x000000d90400720c */ /* 0x000fe40003f06270 */
[----:B------:R-:W-:Y:S02]  /*d8e0*/  FSEL R162, R239, -INF , !P6 ;  /* 0xff800000efa27808 */ /* 0x000fe40007000000 */
[----:B------:R-:W-:Y:S02]  /*d8f0*/  FSEL R226, R226, -INF , !P1 ;  /* 0xff800000e2e27808 */ /* 0x000fe40004800000 */
[----:B------:R-:W-:Y:S02]  /*d900*/  ISETP.GE.OR P2, PT, R5, R218, !P2 ;  /* 0x000000da0500720c */ /* 0x000fe40005746670 */
[-C--:B------:R-:W-:Y:S02]  /*d910*/  ISETP.GE.AND P6, PT, R9, R219.reuse, PT ;  /* 0x000000db0900720c */ /* 0x080fe40003fc6270 */
[----:B------:R-:W-:Y:S02]  /*d920*/  ISETP.GE.AND P1, PT, R6, R219, PT ;  /* 0x000000db0600720c */ /* 0x000fe40003f26270 */
[-C--:B------:R-:W-:Y:S02]  /*d930*/  ISETP.GE.AND P5, PT, R5, R217.reuse, PT ;  /* 0x000000d90500720c */ /* 0x080fe40003fa6270 */
[C---:B------:R-:W-:Y:S02]  /*d940*/  ISETP.GE.OR P0, PT, R4.reuse, R216, !P0 ;  /* 0x000000d80400720c */ /* 0x040fe40004706670 */
[----:B------:R-:W-:Y:S02]  /*d950*/  FSEL R10, R233, -INF , !P2 ;  /* 0xff800000e90a7808 */ /* 0x000fe40005000000 */
[-C--:B------:R-:W-:Y:S02]  /*d960*/  ISETP.GE.OR P6, PT, R9, R218.reuse, !P6 ;  /* 0x000000da0900720c */ /* 0x080fe400077c6670 */
[----:B------:R-:W-:Y:S02]  /*d970*/  IADD3 R8, R4, 0x18, RZ ;  /* 0x0000001804087810 */ /* 0x000fe40007ffe0ff */
[CC--:B------:R-:W-:Y:S02]  /*d980*/  ISETP.GE.AND P2, PT, R6.reuse, R217.reuse, PT ;  /* 0x000000d90600720c */ /* 0x0c0fe40003f46270 */
[----:B------:R-:W-:Y:S02]  /*d990*/  ISETP.GE.OR P1, PT, R6, R218, !P1 ;  /* 0x000000da0600720c */ /* 0x000fe40004f26670 */
[-C--:B------:R-:W-:Y:S02]  /*d9a0*/  ISETP.GE.OR P5, PT, R5, R216.reuse, !P5 ;  /* 0x000000d80500720c */ /* 0x080fe40006fa6670 */
[----:B------:R-:W-:Y:S02]  /*d9b0*/  FSEL R5, R232, -INF , !P0 ;  /* 0xff800000e8057808 */ /* 0x000fe40004000000 */
[C---:B------:R-:W-:Y:S02]  /*d9c0*/  ISETP.GE.AND P0, PT, R7.reuse, R217, PT ;  /* 0x000000d90700720c */ /* 0x040fe40003f06270 */
[----:B------:R-:W-:Y:S02]  /*d9d0*/  FSEL R140, R246, -INF , !P6 ;  /* 0xff800000f68c7808 */ /* 0x000fe40007000000 */
[-C--:B------:R-:W-:Y:S02]  /*d9e0*/  ISETP.GE.OR P2, PT, R6, R216.reuse, !P2 ;  /* 0x000000d80600720c */ /* 0x080fe40005746670 */
[----:B------:R-:W-:Y:S02]  /*d9f0*/  FSEL R170, R240, -INF , !P1 ;  /* 0xff800000f0aa7808 */ /* 0x000fe40004800000 */
[----:B------:R-:W-:Y:S02]  /*da00*/  ISETP.GE.AND P1, PT, R8, R219, PT ;  /* 0x000000db0800720c */ /* 0x000fe40003f26270 */
[----:B------:R-:W-:Y:S02]  /*da10*/  IADD3 R6, R4, 0x20, RZ ;  /* 0x0000002004067810 */ /* 0x000fe40007ffe0ff */
[C---:B------:R-:W-:Y:S02]  /*da20*/  ISETP.GE.AND P6, PT, R8.reuse, R217, PT ;  /* 0x000000d90800720c */ /* 0x040fe40003fc6270 */
[----:B------:R-:W-:Y:S02]  /*da30*/  ISETP.GE.OR P0, PT, R7, R216, !P0 ;  /* 0x000000d80700720c */ /* 0x000fe40004706670 */
[----:B------:R-:W-:Y:S02]  /*da40*/  FSEL R7, R3, -INF , !P4 ;  /* 0xff80000003077808 */ /* 0x000fe40006000000 */
[----:B------:R-:W-:Y:S02]  /*da50*/  FMNMX.FTZ R12, R5, R0, !PT ;  /* 0x00000000050c7209 */ /* 0x000fe40007810000 */
[C---:B------:R-:W-:Y:S02]  /*da60*/  ISETP.GE.OR P1, PT, R8.reuse, R218, !P1 ;  /* 0x000000da0800720c */ /* 0x040fe40004f26670 */
[----:B------:R-:W-:Y:S02]  /*da70*/  FSEL R235, R235, -INF , !P5 ;  /* 0xff800000ebeb7808 */ /* 0x000fe40006800000 */
[----:B------:R-:W-:Y:S02]  /*da80*/  ISETP.GE.OR P6, PT, R8, R216, !P6 ;  /* 0x000000d80800720c */ /* 0x000fe400077c6670 */
[----:B------:R-:W-:Y:S02]  /*da90*/  ISETP.GE.AND P4, PT, R6, R219, PT ;  /* 0x000000db0600720c */ /* 0x000fe40003f86270 */
[-C--:B------:R-:W-:Y:S02]  /*daa0*/  ISETP.GE.AND P5, PT, R9, R217.reuse, PT ;  /* 0x000000d90900720c */ /* 0x080fe40003fa6270 */
[C---:B------:R-:W-:Y:S02]  /*dab0*/  IADD3 R8, R4.reuse, 0x28, RZ ;  /* 0x0000002804087810 */ /* 0x040fe40007ffe0ff */
[----:B------:R-:W-:Y:S02]  /*dac0*/  FMNMX.FTZ R12, R7, R12, !PT ;  /* 0x0000000c070c7209 */ /* 0x000fe40007810000 */
[----:B------:R-:W-:Y:S02]  /*dad0*/  FSEL R142, R243, -INF , !P1 ;  /* 0xff800000f38e7808 */ /* 0x000fe40004800000 */
[----:B------:R-:W-:Y:S02]  /*dae0*/  IADD3 R3, R4, 0x21, RZ ;  /* 0x0000002104037810 */ /* 0x000fe40007ffe0ff */
[----:B------:R-:W-:Y:S02]  /*daf0*/  ISETP.GE.OR P4, PT, R6, R218, !P4 ;  /* 0x000000da0600720c */ /* 0x000fe40006786670 */
[----:B------:R-:W-:Y:S02]  /*db00*/  ISETP.GE.OR P5, PT, R9, R216, !P5 ;  /* 0x000000d80900720c */ /* 0x000fe40006fa6670 */
[----:B------:R-:W-:Y:S02]  /*db10*/  FSEL R9, R234, -INF , !P0 ;  /* 0xff800000ea097808 */ /* 0x000fe40004000000 */
[----:B------:R-:W-:Y:S02]  /*db20*/  FMNMX.FTZ R23, R224, R2, !PT ;  /* 0x00000002e0177209 */ /* 0x000fe40007810000 */
[----:B------:R-:W-:Y:S02]  /*db30*/  ISETP.GE.AND P1, PT, R11, R217, PT ;  /* 0x000000d90b00720c */ /* 0x000fe40003f26270 */
[----:B------:R-:W-:Y:S02]  /*db40*/  ISETP.GE.AND P0, PT, R8, R219, PT ;  /* 0x000000db0800720c */ /* 0x000fe40003f06270 */
[----:B------:R-:W-:Y:S02]  /*db50*/  FMNMX.FTZ R12, R235, R12, !PT ;  /* 0x0000000ceb0c7209 */ /* 0x000fe40007810000 */
[----:B------:R-:W-:Y:S02]  /*db60*/  FSEL R160, R247, -INF , !P4 ;  /* 0xff800000f7a07808 */ /* 0x000fe40006000000 */
[----:B------:R-:W-:Y:S02]  /*db70*/  FSEL R163, R238, -INF , !P2 ;  /* 0xff800000eea37808 */ /* 0x000fe40005000000 */
[----:B------:R-:W-:Y:S02]  /*db80*/  FMNMX.FTZ R23, R226, R23, !PT ;  /* 0x00000017e2177209 */ /* 0x000fe40007810000 */
[----:B------:R-:W-:Y:S02]  /*db90*/  ISETP.GE.OR P1, PT, R11, R216, !P1 ;  /* 0x000000d80b00720c */ /* 0x000fe40004f26670 */
[C---:B------:R-:W-:Y:S02]  /*dba0*/  ISETP.GE.AND P4, PT, R3.reuse, R219, PT ;  /* 0x000000db0300720c */ /* 0x040fe40003f86270 */
[----:B------:R-:W-:Y:S02]  /*dbb0*/  IADD3 R11, R4, 0x29, RZ ;  /* 0x00000029040b7810 */ /* 0x000fe40007ffe0ff */
[----:B------:R-:W-:Y:S02]  /*dbc0*/  ISETP.GE.OR P0, PT, R8, R218, !P0 ;  /* 0x000000da0800720c */ /* 0x000fe40004706670 */
[----:B------:R-:W-:Y:S02]  /*dbd0*/  ISETP.GE.AND P2, PT, R3, R217, PT ;  /* 0x000000d90300720c */ /* 0x000fe40003f46270 */
[----:B------:R-:W-:Y:S02]  /*dbe0*/  FMNMX.FTZ R12, R9, R12, !PT ;  /* 0x0000000c090c7209 */ /* 0x000fe40007810000 */
[----:B------:R-:W-:Y:S02]  /*dbf0*/  FSEL R156, R13, -INF , !P0 ;  /* 0xff8000000d9c7808 */ /* 0x000fe40004000000 */
[----:B------:R-:W-:Y:S02]  /*dc00*/  ISETP.GE.OR P4, PT, R3, R218, !P4 ;  /* 0x000000da0300720c */ /* 0x000fe40006786670 */
[----:B------:R-:W-:Y:S02]  /*dc10*/  ISETP.GE.AND P0, PT, R11, R219, PT ;  /* 0x000000db0b00720c */ /* 0x000fe40003f06270 */
[----:B------:R-:W-:Y:S02]  /*dc20*/  ISETP.GE.OR P2, PT, R3, R216, !P2 ;  /* 0x000000d80300720c */ /* 0x000fe40005746670 */
[----:B------:R-:W-:Y:S02]  /*dc30*/  FMNMX.FTZ R3, R10, R23, !PT ;  /* 0x000000170a037209 */ /* 0x000fe40007810000 */
[----:B------:R-:W-:Y:S02]  /*dc40*/  FSEL R161, R237, -INF , !P1 ;  /* 0xff800000eda17808 */ /* 0x000fe40004800000 */
[----:B------:R-:W-:Y:S02]  /*dc50*/  FMNMX.FTZ R12, R163, R12, !PT ;  /* 0x0000000ca30c7209 */ /* 0x000fe40007810000 */
[----:B------:R-:W-:Y:S02]  /*dc60*/  ISETP.GE.OR P0, PT, R11, R218, !P0 ;  /* 0x000000da0b00720c */ /* 0x000fe40004706670 */
[----:B------:R-:W-:Y:S02]  /*dc70*/  FMNMX.FTZ R3, R236, R3, !PT ;  /* 0x00000003ec037209 */ /* 0x000fe40007810000 */
[----:B------:R-:W-:Y:S02]  /*dc80*/  FSEL R158, R250, -INF , !P4 ;  /* 0xff800000fa9e7808 */ /* 0x000fe40006000000 */
[----:B------:R-:W-:Y:S02]  /*dc90*/  FSEL R143, R242, -INF , !P6 ;  /* 0xff800000f28f7808 */ /* 0x000fe40007000000 */
[----:B------:R-:W-:Y:S02]  /*dca0*/  FMNMX.FTZ R12, R161, R12, !PT ;  /* 0x0000000ca10c7209 */ /* 0x000fe40007810000 */
[-C--:B------:R-:W-:Y:S02]  /*dcb0*/  ISETP.GE.AND P4, PT, R6, R217.reuse, PT ;  /* 0x000000d90600720c */ /* 0x080fe40003f86270 */
[----:B------:R-:W-:Y:S02]  /*dcc0*/  FSEL R154, R251, -INF , !P0 ;  /* 0xff800000fb9a7808 */ /* 0x000fe40004000000 */
[----:B------:R-:W-:Y:S02]  /*dcd0*/  ISETP.GE.AND P0, PT, R11, R217, PT ;  /* 0x000000d90b00720c */ /* 0x000fe40003f06270 */
[----:B------:R-:W-:Y:S02]  /*dce0*/  FMNMX.FTZ R3, R170, R3, !PT ;  /* 0x00000003aa037209 */ /* 0x000fe40007810000 */
[----:B------:R-:W-:Y:S02]  /*dcf0*/  FSEL R141, R241, -INF , !P5 ;  /* 0xff800000f18d7808 */ /* 0x000fe40006800000 */
[----:B------:R-:W-:Y:S02]  /*dd00*/  FMNMX.FTZ R12, R143, R12, !PT ;  /* 0x0000000c8f0c7209 */ /* 0x000fe40007810000 */
[-C--:B------:R-:W-:Y:S02]  /*dd10*/  ISETP.GE.OR P4, PT, R6, R216.reuse, !P4 ;  /* 0x000000d80600720c */ /* 0x080fe40006786670 */
[----:B------:R-:W-:Y:S02]  /*dd20*/  ISETP.GE.OR P0, PT, R11, R216, !P0 ;  /* 0x000000d80b00720c */ /* 0x000fe40004706670 */
[----:B------:R-:W-:Y:S02]  /*dd30*/  FMNMX.FTZ R11, R162, R3, !PT ;  /* 0x00000003a20b7209 */ /* 0x000fe40007810000 */
[----:B------:R-:W-:Y:S02]  /*dd40*/  FSEL R159, R245, -INF , !P4 ;  /* 0xff800000f59f7808 */ /* 0x000fe40006000000 */
[----:B------:R-:W-:Y:S02]  /*dd50*/  FMNMX.FTZ R12, R141, R12, !PT ;  /* 0x0000000c8d0c7209 */ /* 0x000fe40007810000 */
[----:B------:R-:W-:Y:S02]  /*dd60*/  ISETP.GE.AND P1, PT, R8, R217, PT ;  /* 0x000000d90800720c */ /* 0x000fe40003f26270 */
[----:B------:R-:W-:Y:S02]  /*dd70*/  FMNMX.FTZ R11, R142, R11, !PT ;  /* 0x0000000b8e0b7209 */ /* 0x000fe40007810000 */
[----:B------:R-:W-:Y:S02]  /*dd80*/  FSEL R157, R244, -INF , !P2 ;  /* 0xff800000f49d7808 */ /* 0x000fe40005000000 */
[----:B------:R-:W-:Y:S02]  /*dd90*/  FMNMX.FTZ R12, R159, R12, !PT ;  /* 0x0000000c9f0c7209 */ /* 0x000fe40007810000 */
[----:B------:R-:W-:Y:S02]  /*dda0*/  ISETP.GE.OR P1, PT, R8, R216, !P1 ;  /* 0x000000d80800720c */ /* 0x000fe40004f26670 */
[----:B------:R-:W-:Y:S02]  /*ddb0*/  IADD3 R8, R4, 0x30, RZ ;  /* 0x0000003004087810 */ /* 0x000fe40007ffe0ff */
[----:B------:R-:W-:Y:S02]  /*ddc0*/  FMNMX.FTZ R11, R140, R11, !PT ;  /* 0x0000000b8c0b7209 */ /* 0x000fe40007810000 */
[----:B------:R-:W-:Y:S02]  /*ddd0*/  FSEL R155, R249, -INF , !P1 ;  /* 0xff800000f99b7808 */ /* 0x000fe40004800000 */
[----:B------:R-:W-:Y:S02]  /*dde0*/  FMNMX.FTZ R12, R157, R12, !PT ;  /* 0x0000000c9d0c7209 */ /* 0x000fe40007810000 */
[C---:B------:R-:W-:Y:S02]  /*ddf0*/  ISETP.GE.AND P6, PT, R8.reuse, R219, PT ;  /* 0x000000db0800720c */ /* 0x040fe40003fc6270 */
[----:B------:R-:W-:Y:S02]  /*de00*/  ISETP.GE.AND P2, PT, R8, R217, PT ;  /* 0x000000d90800720c */ /* 0x000fe40003f46270 */
[----:B------:R-:W-:Y:S02]  /*de10*/  IADD3 R6, R4, 0x31, RZ ;  /* 0x0000003104067810 */ /* 0x000fe40007ffe0ff */
[----:B------:R-:W-:Y:S02]  /*de20*/  FMNMX.FTZ R11, R160, R11, !PT ;  /* 0x0000000ba00b7209 */ /* 0x000fe40007810000 */
[----:B------:R-:W-:Y:S02]  /*de30*/  FSEL R153, R248, -INF , !P0 ;  /* 0xff800000f8997808 */ /* 0x000fe40004000000 */
[C---:B------:R-:W-:Y:S02]  /*de40*/  ISETP.GE.OR P6, PT, R8.reuse, R218, !P6 ;  /* 0x000000da0800720c */ /* 0x040fe400077c6670 */
[----:B------:R-:W-:Y:S02]  /*de50*/  ISETP.GE.OR P2, PT, R8, R216, !P2 ;  /* 0x000000d80800720c */ /* 0x000fe40005746670 */
[----:B------:R-:W-:Y:S02]  /*de60*/  FMNMX.FTZ R8, R155, R12, !PT ;  /* 0x0000000c9b087209 */ /* 0x000fe40007810000 */
[----:B------:R-:W-:Y:S02]  /*de70*/  IADD3 R3, R4, 0x38, RZ ;  /* 0x0000003804037810 */ /* 0x000fe40007ffe0ff */
[----:B------:R-:W-:Y:S02]  /*de80*/  ISETP.GE.AND P1, PT, R6, R217, PT ;  /* 0x000000d90600720c */ /* 0x000fe40003f26270 */
[----:B------:R-:W-:Y:S02]  /*de90*/  FMNMX.FTZ R11, R158, R11, !PT ;  /* 0x0000000b9e0b7209 */ /* 0x000fe40007810000 */
[----:B------:R-:W-:Y:S02]  /*dea0*/  FSEL R149, R15, -INF , !P2 ;  /* 0xff8000000f957808 */ /* 0x000fe40005000000 */
[----:B------:R-:W-:Y:S02]  /*deb0*/  FMNMX.FTZ R8, R153, R8, !PT ;  /* 0x0000000899087209 */ /* 0x000fe40007810000 */
[----:B------:R-:W-:Y:S02]  /*dec0*/  ISETP.GE.OR P1, PT, R6, R216, !P1 ;  /* 0x000000d80600720c */ /* 0x000fe40004f26670 */
[----:B------:R-:W-:Y:S02]  /*ded0*/  IADD3 R4, R4, 0x39, RZ ;  /* 0x0000003904047810 */ /* 0x000fe40007ffe0ff */
[----:B------:R-:W-:Y:S02]  /*dee0*/  ISETP.GE.AND P0, PT, R3, R217, PT ;  /* 0x000000d90300720c */ /* 0x000fe40003f06270 */
[----:B------:R-:W-:Y:S02]  /*def0*/  FSEL R152, R252, -INF , !P6 ;  /* 0xff800000fc987808 */ /* 0x000fe40007000000 */
[----:B------:R-:W-:Y:S02]  /*df00*/  FMNMX.FTZ R11, R156, R11, !PT ;  /* 0x0000000b9c0b7209 */ /* 0x000fe40007810000 */
[----:B------:R-:W-:Y:S02]  /*df10*/  ISETP.GE.AND P6, PT, R6, R219, PT ;  /* 0x000000db0600720c */ /* 0x000fe40003fc6270 */
[----:B------:R-:W-:Y:S02]  /*df20*/  FSEL R147, R14, -INF , !P1 ;  /* 0xff8000000e937808 */ /* 0x000fe40004800000 */
[----:B------:R-:W-:Y:S02]  /*df30*/  FMNMX.FTZ R8, R149, R8, !PT ;  /* 0x0000000895087209 */ /* 0x000fe40007810000 */
[C---:B------:R-:W-:Y:S02]  /*df40*/  ISETP.GE.OR P2, PT, R3.reuse, R216, !P0 ;  /* 0x000000d80300720c */ /* 0x040fe40004746670 */
[----:B------:R-:W-:Y:S02]  /*df50*/  ISETP.GE.AND P0, PT, R4, R217, PT ;  /* 0x000000d90400720c */ /* 0x000fe40003f06270 */
[----:B------:R-:W-:Y:S02]  /*df60*/  FMNMX.FTZ R11, R154, R11, !PT ;  /* 0x0000000b9a0b7209 */ /* 0x000fe40007810000 */
[----:B------:R-:W-:Y:S02]  /*df70*/  ISETP.GE.OR P6, PT, R6, R218, !P6 ;  /* 0x000000da0600720c */ /* 0x000fe400077c6670 */
[----:B------:R-:W-:Y:S02]  /*df80*/  ISETP.GE.AND P5, PT, R3, R219, PT ;  /* 0x000000db0300720c */ /* 0x000fe40003fa6270 */
[----:B------:R-:W-:Y:S02]  /*df90*/  FSEL R145, R18, -INF , !P2 ;  /* 0xff80000012917808 */ /* 0x000fe40005000000 */
[----:B------:R-:W-:Y:S02]  /*dfa0*/  FMNMX.FTZ R8, R147, R8, !PT ;  /* 0x0000000893087209 */ /* 0x000fe40007810000 */
[----:B------:R-:W-:Y:S02]  /*dfb0*/  ISETP.GE.OR P0, PT, R4, R216, !P0 ;  /* 0x000000d80400720c */ /* 0x000fe40004706670 */
[----:B------:R-:W-:Y:S02]  /*dfc0*/  FSEL R150, R21, -INF , !P6 ;  /* 0xff80000015967808 */ /* 0x000fe40007000000 */
[----:B------:R-:W-:Y:S02]  /*dfd0*/  FMNMX.FTZ R11, R152, R11, !PT ;  /* 0x0000000b980b7209 */ /* 0x000fe40007810000 */
[----:B------:R-:W-:Y:S02]  /*dfe0*/  ISETP.GE.OR P5, PT, R3, R218, !P5 ;  /* 0x000000da0300720c */ /* 0x000fe40006fa6670 */
[----:B------:R-:W-:Y:S02]  /*dff0*/  ISETP.GE.AND P6, PT, R4, R219, PT ;  /* 0x000000db0400720c */ /* 0x000fe40003fc6270 */
[----:B------:R-:W-:Y:S02]  /*e000*/  FMNMX.FTZ R8, R145, R8, !PT ;  /* 0x0000000891087209 */ /* 0x000fe40007810000 */
[----:B------:R-:W-:Y:S02]  /*e010*/  FSEL R133, R17, -INF , !P0 ;  /* 0xff80000011857808 */ /* 0x000fe40004000000 */
[----:B------:R-:W-:Y:S02]  /*e020*/  FSEL R148, R22, -INF , !P5 ;  /* 0xff80000016947808 */ /* 0x000fe40006800000 */
[----:B------:R-:W-:Y:S01]  /*e030*/  FMNMX.FTZ R11, R150, R11, !PT ;  /* 0x0000000b960b7209 */ /* 0x000fe20007810000 */
[----:B------:R-:W-:Y:S01]  /*e040*/  LDSM.16.MT88.4 R20, [R194+0xc000] ;  /* 0x00c00000c214783b */ /* 0x000fe20000004200 */
        /* <DEDUP_REMOVED lines=29> */
[----:B------:R-:W-:Y:S01]  /*e220*/  ISETP.GT.AND P0, PT, R211, R204, PT ;  /* 0x000000ccd300720c */ /* 0x000fe20003f04270 */
        /* <DEDUP_REMOVED lines=8> */
[--C-:B------:R-:W-:Y:S02]  /*e2b0*/  FFMA.FTZ R172, R142, c[0x0][0x23c], -R151.reuse ;  /* 0x00008f008eac7a23 */ /* 0x100fe40000010897 */
[--C-:B------:R-:W-:Y:S01]  /*e2c0*/  FFMA.FTZ R173, R140, c[0x0][0x23c], -R151.reuse ;  /* 0x00008f008cad7a23 */ /* 0x100fe20000010897 */
[----:B------:R-:W1:Y:S01]  /*e2d0*/  MUFU.EX2 R2, R2 ;  /* 0x0000000200027308 */ /* 0x000e620000000800 */
[--C-:B------:R-:W-:Y:S02]  /*e2e0*/  FFMA.FTZ R174, R163, c[0x0][0x23c], -R144.reuse ;  /* 0x00008f00a3ae7a23 */ /* 0x100fe40000010890 */
[--C-:B------:R-:W-:Y:S02]  /*e2f0*/  FFMA.FTZ R175, R161, c[0x0][0x23c], -R144.reuse ;  /* 0x00008f00a1af7a23 */ /* 0x100fe40000010890 */
[--C-:B------:R-:W-:Y:S02]  /*e300*/  FFMA.FTZ R176, R143, c[0x0][0x23c], -R144.reuse ;  /* 0x00008f008fb07a23 */ /* 0x100fe40000010890 */
[--C-:B------:R-:W-:Y:S02]  /*e310*/  FFMA.FTZ R177, R141, c[0x0][0x23c], -R144.reuse ;  /* 0x00008f008db17a23 */ /* 0x100fe40000010890 */
[----:B------:R-:W-:Y:S01]  /*e320*/  LDSM.16.MT88.4 R140, [R193+0xe800] ;  /* 0x00e80000c18c783b */ /* 0x000fe20000004200 */
[----:B------:R-:W2:Y:S01]  /*e330*/  MUFU.EX2 R0, R0 ;  /* 0x0000000000007308 */ /* 0x000ea20000000800 */
[--C-:B------:R-:W-:Y:S02]  /*e340*/  FFMA.FTZ R178, R160, c[0x0][0x23c], -R151.reuse ;  /* 0x00008f00a0b27a23 */ /* 0x100fe40000010897 */
[--C-:B------:R-:W-:Y:S02]  /*e350*/  FFMA.FTZ R179, R158, c[0x0][0x23c], -R151.reuse ;  /* 0x00008f009eb37a23 */ /* 0x100fe40000010897 */
[--C-:B------:R-:W-:Y:S02]  /*e360*/  FFMA.FTZ R224, R156, c[0x0][0x23c], -R151.reuse ;  /* 0x00008f009ce07a23 */ /* 0x100fe40000010897 */
[----:B------:R-:W-:Y:S01]  /*e370*/  LDSM.16.MT88.4 R160, [R196+0x11800] ;  /* 0x01180000c4a0783b */ /* 0x000fe20000004200 */
[--C-:B------:R-:W-:Y:S02]  /*e380*/  FFMA.FTZ R231, R154, c[0x0][0x23c], -R151.reuse ;  /* 0x00008f009ae77a23 */ /* 0x100fe40000010897 */
[----:B------:R-:W3:Y:S01]  /*e390*/  MUFU.EX2 R134, R134 ;  /* 0x0000008600867308 */ /* 0x000ee20000000800 */
[--C-:B------:R-:W-:Y:S02]  /*e3a0*/  FFMA.FTZ R226, R159, c[0x0][0x23c], -R144.reuse ;  /* 0x00008f009fe27a23 */ /* 0x100fe40000010890 */
[--C-:B------:R-:W-:Y:S02]  /*e3b0*/  FFMA.FTZ R233, R157, c[0x0][0x23c], -R144.reuse ;  /* 0x00008f009de97a23 */ /* 0x100fe40000010890 */
[C---:B-1----:R-:W-:Y:S01]  /*e3c0*/  FMUL.FTZ R4, R2.reuse, R128 ;  /* 0x0000008002047220 */ /* 0x042fe20000410000 */
[----:B------:R-:W-:Y:S01]  /*e3d0*/  LDSM.16.MT88.4 R156, [R192+0xf800] ;  /* 0x00f80000c09c783b */ /* 0x000fe20000004200 */
[C---:B------:R-:W-:Y:S02]  /*e3e0*/  FMUL.FTZ R5, R2.reuse, R129 ;  /* 0x0000008102057220 */ /* 0x040fe40000410000 */
[C---:B------:R-:W-:Y:S01]  /*e3f0*/  FMUL.FTZ R8, R2.reuse, R124 ;  /* 0x0000007c02087220 */ /* 0x040fe20000410000 */
[----:B------:R-:W-:Y:S01]  /*e400*/  MUFU.EX2 R169, R169 ;  /* 0x000000a900a97308 */ /* 0x000fe20000000800 */
[C---:B------:R-:W-:Y:S02]  /*e410*/  FMUL.FTZ R9, R2.reuse, R125 ;  /* 0x0000007d02097220 */ /* 0x040fe40000410000 */
[----:B------:R-:W-:Y:S02]  /*e420*/  FMUL.FTZ R16, R2, R116 ;  /* 0x0000007402107220 */ /* 0x000fe40000410000 */
[C---:B--2---:R-:W-:Y:S02]  /*e430*/  FMUL.FTZ R6, R0.reuse, R130 ;  /* 0x0000008200067220 */ /* 0x044fe40000410000 */
        /* <DEDUP_REMOVED lines=10> */
[----:B------:R-:W2:Y:S01]  /*e4e0*/  MUFU.EX2 R166, R166 ;  /* 0x000000a600a67308 */ /* 0x000ea20000000800 */
[----:B------:R-:W-:Y:S01]  /*e4f0*/  LDSM.16.MT88.4 R116, [R193+0xc800] ;  /* 0x00c80000c174783b */ /* 0x000fe20000004200 */
[----:B------:R-:W-:Y:S02]  /*e500*/  FMUL.FTZ R25, R2, R109 ;  /* 0x0000006d02197220 */ /* 0x000fe40000410000 */
[C---:B------:R-:W-:Y:S02]  /*e510*/  FMUL.FTZ R26, R0.reuse, R110 ;  /* 0x0000006e001a7220 */ /* 0x040fe40000410000 */
[----:B------:R-:W-:Y:S02]  /*e520*/  FMUL.FTZ R27, R0, R111 ;  /* 0x0000006f001b7220 */ /* 0x000fe40000410000 */
[C---:B------:R-:W-:Y:S01]  /*e530*/  FMUL.FTZ R32, R2.reuse, R100 ;  /* 0x0000006402207220 */ /* 0x040fe20000410000 */
[----:B------:R-:W-:Y:S01]  /*e540*/  LDSM.16.MT88.4 R108, [R192+0xe000] ;  /* 0x00e00000c06c783b */ /* 0x000fe20000004200 */
[----:B------:R-:W-:Y:S01]  /*e550*/  MUFU.EX2 R165, R165 ;  /* 0x000000a500a57308 */ /* 0x000fe20000000800 */
[----:B------:R-:W-:Y:S02]  /*e560*/  FMUL.FTZ R33, R2, R101 ;  /* 0x0000006502217220 */ /* 0x000fe40000410000 */
[----:B------:R-:W-:Y:S01]  /*e570*/  FMUL.FTZ R34, R0, R102 ;  /* 0x0000006600227220 */ /* 0x000fe20000410000 */
[----:B-1----:R-:W-:Y:S01]  /*e580*/  F2FP.BF16.PACK_AB R138, R168, R169 ;  /* 0x000000a9a88a723e */ /* 0x002fe200000010ff */
[----:B------:R-:W-:Y:S02]  /*e590*/  FMUL.FTZ R35, R0, R103 ;  /* 0x0000006700237220 */ /* 0x000fe40000410000 */
[----:B------:R-:W-:Y:S01]  /*e5a0*/  LDSM.16.MT88.4 R100, [R193+0xe000] ;  /* 0x00e00000c164783b */ /* 0x000fe20000004200 */
[--C-:B------:R-:W-:Y:S02]  /*e5b0*/  FFMA.FTZ R230, R155, c[0x0][0x23c], -R144.reuse ;  /* 0x00008f009be67a23 */ /* 0x100fe40000010890 */
[----:B------:R-:W1:Y:S01]  /*e5c0*/  MUFU.EX2 R164, R164 ;  /* 0x000000a400a47308 */ /* 0x000e620000000800 */
[--C-:B------:R-:W-:Y:S02]  /*e5d0*/  FFMA.FTZ R235, R153, c[0x0][0x23c], -R144.reuse ;  /* 0x00008f0099eb7a23 */ /* 0x100fe40000010890 */
[--C-:B------:R-:W-:Y:S01]  /*e5e0*/  FFMA.FTZ R232, R152, c[0x0][0x23c], -R151.reuse ;  /* 0x00008f0098e87a23 */ /* 0x100fe20000010897 */
[----:B--2---:R-:W-:Y:S01]  /*e5f0*/  F2FP.BF16.PACK_AB R137, R166, R167 ;  /* 0x000000a7a689723e */ /* 0x004fe200000010ff */
[----:B------:R-:W-:Y:S01]  /*e600*/  LDSM.16.MT88.4 R124, [R196+0xe800] ;  /* 0x00e80000c47c783b */ /* 0x000fe20000004200 */
[--C-:B------:R-:W-:Y:S02]  /*e610*/  FFMA.FTZ R237, R150, c[0x0][0x23c], -R151.reuse ;  /* 0x00008f0096ed7a23 */ /* 0x100fe40000010897 */
[--C-:B------:R-:W-:Y:S02]  /*e620*/  FFMA.FTZ R234, R148, c[0x0][0x23c], -R151.reuse ;  /* 0x00008f0094ea7a23 */ /* 0x100fe40000010897 */
[--C-:B------:R-:W-:Y:S01]  /*e630*/  FFMA.FTZ R236, R149, c[0x0][0x23c], -R144.reuse ;  /* 0x00008f0095ec7a23 */ /* 0x100fe20000010890 */
[----:B------:R-:W-:Y:S01]  /*e640*/  MUFU.EX2 R171, R171 ;  /* 0x000000ab00ab7308 */ /* 0x000fe20000000800 */
[--C-:B------:R-:W-:Y:S01]  /*e650*/  FFMA.FTZ R241, R147, c[0x0][0x23c], -R144.reuse ;  /* 0x00008f0093f17a23 */ /* 0x100fe20000010890 */
[----:B------:R-:W-:Y:S01]  /*e660*/  LDSM.16.MT88.4 R152, [R193+0xf800] ;  /* 0x00f80000c198783b */ /* 0x000fe20000004200 */
[--C-:B------:R-:W-:Y:S02]  /*e670*/  FFMA.FTZ R238, R145, c[0x0][0x23c], -R144.reuse ;  /* 0x00008f0091ee7a23 */ /* 0x100fe40000010890 */
[----:B------:R-:W-:Y:S02]  /*e680*/  FFMA.FTZ R144, R133, c[0x0][0x23c], -R144 ;  /* 0x00008f0085907a23 */ /* 0x000fe40000010890 */
[C---:B------:R-:W-:Y:S02]  /*e690*/  FMUL.FTZ R36, R2.reuse, R36 ;  /* 0x0000002402247220 */ /* 0x040fe40000410000 */
[----:B------:R-:W-:Y:S01]  /*e6a0*/  FMUL.FTZ R37, R2, R37 ;  /* 0x0000002502257220 */ /* 0x000fe20000410000 */
[----:B------:R2:W-:Y:S01]  /*e6b0*/  MUFU.EX2 R133, R144 ;  /* 0x0000009000857308 */ /* 0x0005e20000000800 */
[----:B------:R-:W-:Y:S01]  /*e6c0*/  FMUL.FTZ R38, R0, R38 ;  /* 0x0000002600267220 */ /* 0x000fe20000410000 */
[----:B-1----:R-:W-:Y:S01]  /*e6d0*/  F2FP.BF16.PACK_AB R139, R164, R165 ;  /* 0x000000a5a48b723e */ /* 0x002fe200000010ff */
[----:B------:R-:W-:Y:S02]  /*e6e0*/  FMUL.FTZ R39, R0, R39 ;  /* 0x0000002700277220 */ /* 0x000fe40000410000 */
[C---:B------:R-:W-:Y:S02]  /*e6f0*/  FMUL.FTZ R40, R2.reuse, R40 ;  /* 0x0000002802287220 */ /* 0x040fe40000410000 */
[----:B------:R-:W-:Y:S02]  /*e700*/  FMUL.FTZ R41, R2, R41 ;  /* 0x0000002902297220 */ /* 0x000fe40000410000 */
[C---:B------:R-:W-:Y:S01]  /*e710*/  HMMA.16816.F32.BF16 R4, R136.reuse, R12, R4 ;  /* 0x0000000c8804723c */ /* 0x040fe20000041804 */
[----:B------:R-:W-:Y:S04]  /*e720*/  MUFU.EX2 R172, R172 ;  /* 0x000000ac00ac7308 */ /* 0x000fe80000000800 */
[----:B------:R-:W-:Y:S02]  /*e730*/  FMUL.FTZ R42, R0, R42 ;  /* 0x0000002a002a7220 */ /* 0x000fe40000410000 */
[C---:B------:R-:W-:Y:S01]  /*e740*/  FMUL.FTZ R12, R2.reuse, R120 ;  /* 0x00000078020c7220 */ /* 0x040fe20000410000 */
[C---:B------:R-:W-:Y:S03]  /*e750*/  HMMA.16816.F32.BF16 R8, R136.reuse, R14, R8 ;  /* 0x0000000e8808723c */ /* 0x040fe60000041808 */
[----:B------:R-:W-:Y:S01]  /*e760*/  MUFU.EX2 R173, R173 ;  /* 0x000000ad00ad7308 */ /* 0x000fe20000000800 */
[----:B------:R-:W-:Y:S02]  /*e770*/  FMUL.FTZ R13, R2, R121 ;  /* 0x00000079020d7220 */ /* 0x000fe40000410000 */
[C---:B------:R-:W-:Y:S02]  /*e780*/  FMUL.FTZ R43, R0.reuse, R43 ;  /* 0x0000002b002b7220 */ /* 0x040fe40000410000 */
[C---:B------:R-:W-:Y:S04]  /*e790*/  FMUL.FTZ R14, R0.reuse, R122 ;  /* 0x0000007a000e7220 */ /* 0x040fe80000410000 */
[----:B------:R-:W-:Y:S01]  /*e7a0*/  FMUL.FTZ R15, R0, R123 ;  /* 0x0000007b000f7220 */ /* 0x000fe20000410000 */
[----:B------:R-:W-:Y:S01]  /*e7b0*/  MUFU.EX2 R174, R174 ;  /* 0x000000ae00ae7308 */ /* 0x000fe20000000800 */
[----:B------:R-:W1:Y:S01]  /*e7c0*/  LDSM.16.MT88.4 R120, [R192+0xc000] ;  /* 0x00c00000c078783b */ /* 0x000e620000004200 */
[C---:B------:R-:W-:Y:S02]  /*e7d0*/  FMUL.FTZ R44, R2.reuse, R44 ;  /* 0x0000002c022c7220 */ /* 0x040fe40000410000 */
[----:B------:R-:W-:Y:S02]  /*e7e0*/  FMUL.FTZ R45, R2, R45 ;  /* 0x0000002d022d7220 */ /* 0x000fe40000410000 */
[C---:B------:R-:W-:Y:S03]  /*e7f0*/  HMMA.16816.F32.BF16 R12, R136.reuse, R20, R12 ;  /* 0x00000014880c723c */ /* 0x040fe6000004180c */
[C---:B------:R-:W-:Y:S01]  /*e800*/  FMUL.FTZ R46, R0.reuse, R46 ;  /* 0x0000002e002e7220 */ /* 0x040fe20000410000 */
[----:B------:R-:W3:Y:S01]  /*e810*/  MUFU.EX2 R175, R175 ;  /* 0x000000af00af7308 */ /* 0x000ee20000000800 */
[----:B------:R-:W-:Y:S02]  /*e820*/  FMUL.FTZ R47, R0, R47 ;  /* 0x0000002f002f7220 */ /* 0x000fe40000410000 */
[C---:B------:R-:W-:Y:S01]  /*e830*/  FMUL.FTZ R20, R2.reuse, R112 ;  /* 0x0000007002147220 */ /* 0x040fe20000410000 */
[C---:B------:R-:W-:Y:S04]  /*e840*/  HMMA.16816.F32.BF16 R16, R136.reuse, R22, R16 ;  /* 0x000000168810723c */ /* 0x040fe80000041810 */
[C---:B------:R-:W-:Y:S02]  /*e850*/  FMUL.FTZ R21, R2.reuse, R113 ;  /* 0x0000007102157220 */ /* 0x040fe40000410000 */
[----:B------:R-:W-:Y:S01]  /*e860*/  FMUL.FTZ R48, R2, R48 ;  /* 0x0000003002307220 */ /* 0x000fe20000410000 */
[----:B------:R-:W-:Y:S01]  /*e870*/  MUFU.EX2 R176, R176 ;  /* 0x000000b000b07308 */ /* 0x000fe20000000800 */
[C---:B------:R-:W-:Y:S04]  /*e880*/  FMUL.FTZ R22, R0.reuse, R114 ;  /* 0x0000007200167220 */ /* 0x040fe80000410000 */
[----:B------:R-:W-:Y:S02]  /*e890*/  FMUL.FTZ R23, R0, R115 ;  /* 0x0000007300177220 */ /* 0x000fe40000410000 */
[----:B------:R-:W4:Y:S01]  /*e8a0*/  LDSM.16.MT88.4 R112, [R196+0xe000] ;  /* 0x00e00000c470783b */ /* 0x000f220000004200 */
[----:B------:R-:W-:Y:S02]  /*e8b0*/  FMUL.FTZ R49, R2, R49 ;  /* 0x0000003102317220 */ /* 0x000fe40000410000 */
[C---:B------:R-:W-:Y:S01]  /*e8c0*/  FMUL.FTZ R50, R0.reuse, R50 ;  /* 0x0000003200327220 */ /* 0x040fe20000410000 */
[----:B------:R-:W-:Y:S01]  /*e8d0*/  MUFU.EX2 R177, R177 ;  /* 0x000000b100b17308 */ /* 0x000fe20000000800 */
        /* <DEDUP_REMOVED lines=11> */
[----:B------:R-:W5:Y:S01]  /*e990*/  LDSM.16.MT88.4 R104, [R194+0xe000] ;  /* 0x00e00000c268783b */ /* 0x000f620000004200 */
        /* <DEDUP_REMOVED lines=12> */
[C---:B----4-:R-:W-:Y:S04]  /*ea60*/  HMMA.16816.F32.BF16 R36, R136.reuse, R112, R36 ;  /* 0x000000708824723c */ /* 0x050fe80000041824 */
        /* <DEDUP_REMOVED lines=9> */
[C---:B-----5:R-:W-:Y:S03]  /*eb00*/  HMMA.16816.F32.BF16 R44, R136.reuse, R104, R44 ;  /* 0x00000068882c723c */ /* 0x060fe6000004182c */
        /* <DEDUP_REMOVED lines=13> */
[----:B------:R-:W4:Y:S03]  /*ebe0*/  LDSM.16.MT88.4 R100, [R194+0x10000] ;  /* 0x01000000c264783b */ /* 0x000f260000004200 */
[----:B------:R-:W-:Y:S02]  /*ebf0*/  FMUL.FTZ R73, R2, R73 ;  /* 0x0000004902497220 */ /* 0x000fe40000410000 */
[C---:B------:R-:W-:Y:S01]  /*ec00*/  FMUL.FTZ R74, R0.reuse, R74 ;  /* 0x0000004a004a7220 */ /* 0x040fe20000410000 */
[----:B------:R-:W-:Y:S01]  /*ec10*/  MUFU.EX2 R232, R232 ;  /* 0x000000e800e87308 */ /* 0x000fe20000000800 */
        /* <DEDUP_REMOVED lines=9> */
[C---:B-1----:R-:W-:Y:S03]  /*ecb0*/  HMMA.16816.F32.BF16 R68, R136.reuse, R104, R68 ;  /* 0x000000688844723c */ /* 0x042fe60000041844 */
[--C-:B------:R-:W-:Y:S01]  /*ecc0*/  FFMA.FTZ R170, R170, c[0x0][0x23c], -R151.reuse ;  /* 0x00008f00aaaa7a23 */ /* 0x100fe20000010897 */
[----:B------:R-:W-:Y:S01]  /*ecd0*/  MUFU.EX2 R234, R234 ;  /* 0x000000ea00ea7308 */ /* 0x000fe20000000800 */
[----:B------:R-:W-:Y:S02]  /*ece0*/  FFMA.FTZ R151, R146, c[0x0][0x23c], -R151 ;  /* 0x00008f0092977a23 */ /* 0x000fe40000010897 */
[----:B--2---:R-:W-:Y:S01]  /*ecf0*/  LDSM.16.MT88.4 R144, [R196+0xf800] ;  /* 0x00f80000c490783b */ /* 0x004fe20000004200 */
[C---:B------:R-:W-:Y:S04]  /*ed00*/  HMMA.16816.F32.BF16 R72, R136.reuse, R106, R72 ;  /* 0x0000006a8848723c */ /* 0x040fe80000041848 */
[C---:B------:R-:W-:Y:S02]  /*ed10*/  FMUL.FTZ R76, R2.reuse, R76 ;  /* 0x0000004c024c7220 */ /* 0x040fe40000410000 */
[----:B------:R-:W-:Y:S01]  /*ed20*/  FMUL.FTZ R77, R2, R77 ;  /* 0x0000004d024d7220 */ /* 0x000fe20000410000 */
[----:B------:R-:W1:Y:S01]  /*ed30*/  LDSM.16.MT88.4 R104, [R192+0x10000] ;  /* 0x01000000c068783b */ /* 0x000e620000004200 */
[C---:B------:R-:W-:Y:S01]  /*ed40*/  FMUL.FTZ R78, R0.reuse, R78 ;  /* 0x0000004e004e7220 */ /* 0x040fe20000410000 */
[----:B------:R-:W2:Y:S03]  /*ed50*/  MUFU.EX2 R170, R170 ;  /* 0x000000aa00aa7308 */ /* 0x000ea60000000800 */
[----:B------:R-:W-:Y:S02]  /*ed60*/  FMUL.FTZ R79, R0, R79 ;  /* 0x0000004f004f7220 */ /* 0x000fe40000410000 */
[C---:B------:R-:W-:Y:S02]  /*ed70*/  FMUL.FTZ R88, R2.reuse, R88 ;  /* 0x0000005802587220 */ /* 0x040fe40000410000 */
[----:B------:R-:W-:Y:S02]  /*ed80*/  FMUL.FTZ R89, R2, R89 ;  /* 0x0000005902597220 */ /* 0x000fe40000410000 */
[----:B------:R-:W-:Y:S01]  /*ed90*/  FMUL.FTZ R90, R0, R90 ;  /* 0x0000005a005a7220 */ /* 0x000fe20000410000 */
[C---:B----4-:R-:W-:Y:S01]  /*eda0*/  HMMA.16816.F32.BF16 R76, R136.reuse, R100, R76 ;  /* 0x00000064884c723c */ /* 0x050fe2000004184c */
[----:B------:R4:W1:Y:S02]  /*edb0*/  MUFU.EX2 R239, R151 ;  /* 0x0000009700ef7308 */ /* 0x0008640000000800 */
[C---:B------:R-:W-:Y:S02]  /*edc0*/  FMUL.FTZ R80, R2.reuse, R80 ;  /* 0x0000005002507220 */ /* 0x040fe40000410000 */
[----:B------:R-:W-:Y:S02]  /*edd0*/  FMUL.FTZ R81, R2, R81 ;  /* 0x0000005102517220 */ /* 0x000fe40000410000 */
[C---:B------:R-:W-:Y:S01]  /*ede0*/  FMUL.FTZ R82, R0.reuse, R82 ;  /* 0x0000005200527220 */ /* 0x040fe20000410000 */
[----:B---3--:R-:W-:Y:S01]  /*edf0*/  F2FP.BF16.PACK_AB R101, R175, R174 ;  /* 0x000000aeaf65723e */ /* 0x008fe200000010ff */
[C---:B------:R-:W-:Y:S02]  /*ee00*/  FMUL.FTZ R83, R0.reuse, R83 ;  /* 0x0000005300537220 */ /* 0x040fe40000410000 */
[----:B------:R-:W-:Y:S01]  /*ee10*/  MUFU.EX2 R236, R236 ;  /* 0x000000ec00ec7308 */ /* 0x000fe20000000800 */
[----:B------:R-:W-:Y:S02]  /*ee20*/  FMUL.FTZ R91, R0, R91 ;  /* 0x0000005b005b7220 */ /* 0x000fe40000410000 */
[C---:B------:R-:W-:Y:S01]  /*ee30*/  FMUL.FTZ R92, R2.reuse, R92 ;  /* 0x0000005c025c7220 */ /* 0x040fe20000410000 */
[----:B--2---:R-:W-:Y:S01]  /*ee40*/  F2FP.BF16.PACK_AB R100, R171, R170 ;  /* 0x000000aaab64723e */ /* 0x004fe200000010ff */
[C---:B------:R-:W-:Y:S03]  /*ee50*/  HMMA.16816.F32.BF16 R80, R136.reuse, R102, R80 ;  /* 0x000000668850723c */ /* 0x040fe60000041850 */
[----:B------:R-:W-:Y:S02]  /*ee60*/  FMUL.FTZ R93, R2, R93 ;  /* 0x0000005d025d7220 */ /* 0x000fe40000410000 */
[C---:B------:R-:W-:Y:S01]  /*ee70*/  FMUL.FTZ R94, R0.reuse, R94 ;  /* 0x0000005e005e7220 */ /* 0x040fe20000410000 */
[----:B------:R-:W2:Y:S01]  /*ee80*/  MUFU.EX2 R241, R241 ;  /* 0x000000f100f17308 */ /* 0x000ea20000000800 */
[----:B------:R-:W-:Y:S01]  /*ee90*/  FMUL.FTZ R95, R0, R95 ;  /* 0x0000005f005f7220 */ /* 0x000fe20000410000 */
[C---:B-----5:R-:W-:Y:S01]  /*eea0*/  HMMA.16816.F32.BF16 R84, R136.reuse, R108, R84 ;  /* 0x0000006c8854723c */ /* 0x060fe20000041854 */
[----:B----4-:R-:W-:Y:S03]  /*eeb0*/  LDSM.16.MT88.4 R148, [R194+0xf800] ;  /* 0x00f80000c294783b */ /* 0x010fe60000004200 */
[C---:B------:R-:W-:Y:S01]  /*eec0*/  FMUL.FTZ R96, R2.reuse, R96 ;  /* 0x0000006002607220 */ /* 0x040fe20000410000 */
[----:B------:R-:W-:Y:S01]  /*eed0*/  F2FP.BF16.PACK_AB R102, R173, R172 ;  /* 0x000000acad66723e */ /* 0x000fe200000010ff */
[----:B------:R-:W-:Y:S01]  /*eee0*/  FMUL.FTZ R97, R2, R97 ;  /* 0x0000006102617220 */ /* 0x000fe20000410000 */
[----:B------:R-:W-:Y:S01]  /*eef0*/  F2FP.BF16.PACK_AB R103, R177, R176 ;  /* 0x000000b0b167723e */ /* 0x000fe200000010ff */
[C---:B------:R-:W-:Y:S01]  /*ef00*/  HMMA.16816.F32.BF16 R88, R136.reuse, R110, R88 ;  /* 0x0000006e8858723c */ /* 0x040fe20000041858 */
[----:B------:R-:W3:Y:S01]  /*ef10*/  LDSM.16.MT88.4 R108, [R194+0xc800] ;  /* 0x00c80000c26c783b */ /* 0x000ee20000004200 */
[----:B------:R-:W4:Y:S02]  /*ef20*/  MUFU.EX2 R238, R238 ;  /* 0x000000ee00ee7308 */ /* 0x000f240000000800 */
[C---:B------:R-:W-:Y:S02]  /*ef30*/  FMUL.FTZ R98, R0.reuse, R98 ;  /* 0x0000006200627220 */ /* 0x040fe40000410000 */
[----:B------:R-:W-:Y:S02]  /*ef40*/  FMUL.FTZ R99, R0, R99 ;  /* 0x0000006300637220 */ /* 0x000fe40000410000 */
[C---:B-1----:R-:W-:Y:S04]  /*ef50*/  HMMA.16816.F32.BF16 R92, R136.reuse, R104, R92 ;  /* 0x00000068885c723c */ /* 0x042fe8000004185c */
[----:B------:R-:W-:Y:S02]  /*ef60*/  FFMA.FTZ R135, R2, R227, R135 ;  /* 0x000000e302877223 */ /* 0x000fe40000010087 */
[----:B------:R-:W-:Y:S02]  /*ef70*/  FFMA.FTZ R167, R0, R225, R167 ;  /* 0x000000e100a77223 */ /* 0x000fe400000100a7 */
[----:B------:R-:W-:Y:S01]  /*ef80*/  HMMA.16816.F32.BF16 R96, R136, R106, R96 ;  /* 0x0000006a8860723c */ /* 0x000fe20000041860 */
[----:B------:R-:W1:Y:S03]  /*ef90*/  LDSM.16.MT88.4 R104, [R192+0xe800] ;  /* 0x00e80000c068783b */ /* 0x000e660000004200 */
[----:B------:R-:W-:Y:S02]  /*efa0*/  FADD.FTZ R134, R134, R135 ;  /* 0x0000008786867221 */ /* 0x000fe40000010000 */
[----:B------:R-:W-:Y:S01]  /*efb0*/  FADD.FTZ R166, R166, R167 ;  /* 0x000000a7a6a67221 */ /* 0x000fe20000010000 */
[----:B------:R-:W-:Y:S01]  /*efc0*/  F2FP.BF16.PACK_AB R136, R237, R232 ;  /* 0x000000e8ed88723e */ /* 0x000fe200000010ff */
[C---:B------:R-:W-:Y:S05]  /*efd0*/  HMMA.16816.F32.BF16 R4, R100.reuse, R112, R4 ;  /* 0x000000706404723c */ /* 0x040fea0000041804 */
[----:B------:R-:W-:Y:S01]  /*efe0*/  F2FP.BF16.PACK_AB R138, R239, R234 ;  /* 0x000000eaef8a723e */ /* 0x000fe200000010ff */
[----:B------:R-:W-:Y:S01]  /*eff0*/  IMAD.MOV.U32 R0, RZ, RZ, R3 ;  /* 0x000000ffff007224 */ /* 0x000fe200078e0003 */
[----:B--2---:R-:W-:Y:S01]  /*f000*/  F2FP.BF16.PACK_AB R137, R241, R236 ;  /* 0x000000ecf189723e */ /* 0x004fe200000010ff */
[C---:B------:R-:W-:Y:S01]  /*f010*/  HMMA.16816.F32.BF16 R8, R100.reuse, R114, R8 ;  /* 0x000000726408723c */ /* 0x040fe20000041808 */
[----:B------:R-:W-:Y:S03]  /*f020*/  LDSM.16.MT88.4 R112, [R194+0x10800] ;  /* 0x01080000c270783b */ /* 0x000fe60000004200 */
[----:B----4-:R-:W-:Y:S01]  /*f030*/  F2FP.BF16.PACK_AB R139, R133, R238 ;  /* 0x000000ee858b723e */ /* 0x010fe200000010ff */
        /* <DEDUP_REMOVED lines=126> */
.L_x_2888:
        /* <DEDUP_REMOVED lines=280> */
.L_x_2894:
[----:B--234-:R-:W-:Y:S05]  /*109a0*/  BSYNC B0 ;  /* 0x0000000000007941 */ /* 0x01cfea0003800000 */
.L_x_2893:
        /* <DEDUP_REMOVED lines=18> */
.L_x_2896:
[----:B------:R-:W-:Y:S05]  /*10ad0*/  BSYNC B0 ;  /* 0x0000000000007941 */ /* 0x000fea0003800000 */
.L_x_2895:
        /* <DEDUP_REMOVED lines=11> */
.L_x_2898:
[----:B------:R-:W-:Y:S05]  /*10b90*/  BSYNC B0 ;  /* 0x0000000000007941 */ /* 0x000fea0003800000 */
.L_x_2897:
        /* <DEDUP_REMOVED lines=11> */
.L_x_2900:
[----:B------:R-:W-:Y:S05]  /*10c50*/  BSYNC B0 ;  /* 0x0000000000007941 */ /* 0x000fea0003800000 */
.L_x_2899:
        /* <DEDUP_REMOVED lines=11> */
.L_x_2902:
[----:B------:R-:W-:Y:S05]  /*10d10*/  BSYNC B0 ;  /* 0x0000000000007941 */ /* 0x000fea0003800000 */
.L_x_2901:
        /* <DEDUP_REMOVED lines=11> */
.L_x_2904:
[----:B------:R-:W-:Y:S05]  /*10dd0*/  BSYNC B0 ;  /* 0x0000000000007941 */ /* 0x000fea0003800000 */
.L_x_2903:
        /* <DEDUP_REMOVED lines=11> */
.L_x_2906:
[----:B------:R-:W-:Y:S05]  /*10e90*/  BSYNC B0 ;  /* 0x0000000000007941 */ /* 0x000fea0003800000 */
.L_x_2905:
        /* <DEDUP_REMOVED lines=11> */
.L_x_2908:
[----:B------:R-:W-:Y:S05]  /*10f50*/  BSYNC B0 ;  /* 0x0000000000007941 */ /* 0x000fea0003800000 */
.L_x_2907:
        /* <DEDUP_REMOVED lines=12> */
.L_x_2909:
        /* <DEDUP_REMOVED lines=14> */
.L_x_7849:


//--------------------- .text._ZN5flash24flash_fwd_splitkv_kernelI23Flash_fwd_kernel_traitsILi192ELi64ELi64ELi4ELb0ELb0EN7cutlass10bfloat16_tE19Flash_kernel_traitsILi192ELi64ELi64ELi4ES3_EELb0ELb1ELb0ELb0ELb0ELb0ELb1ELb1EEEvNS_16Flash_fwd_paramsE --------------------------
	.section	.text._ZN5flash24flash_fwd_splitkv_kernelI23Flash_fwd_kernel_traitsILi192ELi64ELi64ELi4ELb0ELb0EN7cutlass10bfloat16_tE19Flash_kernel_traitsILi192ELi64ELi64ELi4ES3_EELb0ELb1ELb0ELb0ELb0ELb0ELb1ELb1EEEvNS_16Flash_fwd_paramsE,"ax",@progbits
	.sectioninfo	@"SHI_REGISTERS=244"
	.align	128
        .global         _ZN5flash24flash_fwd_splitkv_kernelI23Flash_fwd_kernel_traitsILi192ELi64ELi64ELi4ELb0ELb0EN7cutlass10bfloat16_tE19Flash_kernel_traitsILi192ELi64ELi64ELi4ES3_EELb0ELb1ELb0ELb0ELb0ELb0ELb1ELb1EEEvNS_16Flash_fwd_paramsE
        .type           _ZN5flash24flash_fwd_splitkv_kernelI23Flash_fwd_kernel_traitsILi192ELi64ELi64ELi4ELb0ELb0EN7cutlass10bfloat16_tE19Flash_kernel_traitsILi192ELi64ELi64ELi4ES3_EELb0ELb1ELb0ELb0ELb0ELb0ELb1ELb1EEEvNS_16Flash_fwd_paramsE,@function
        .size           _ZN5flash24flash_fwd_splitkv_kernelI23Flash_fwd_kernel_traitsILi192ELi64ELi64ELi4ELb0ELb0EN7cutlass10bfloat16_tE19Flash_kernel_traitsILi192ELi64ELi64ELi4ES3_EELb0ELb1ELb0ELb0ELb0ELb0ELb1ELb1EEEvNS_16Flash_fwd_paramsE,(.L_x_7795 - _ZN5flash24flash_fwd_splitkv_kernelI23Flash_fwd_kernel_traitsILi192ELi64ELi64ELi4ELb0ELb0EN7cutlass10bfloat16_tE19Flash_kernel_traitsILi192ELi64ELi64ELi4ES3_EELb0ELb1ELb0ELb0ELb0ELb0ELb1ELb1EEEvNS_16Flash_fwd_paramsE)
        .other          _ZN5flash24flash_fwd_splitkv_kernelI23Flash_fwd_kernel_traitsILi192ELi64ELi64ELi4ELb0ELb0EN7cutlass10bfloat16_tE19Flash_kernel_traitsILi192ELi64ELi64ELi4ES3_EELb0ELb1ELb0ELb0ELb0ELb0ELb1ELb1EEEvNS_16Flash_fwd_paramsE,@"STO_CUDA_ENTRY STV_DEFAULT"
_ZN5flash24flash_fwd_splitkv_kernelI23Flash_fwd_kernel_traitsILi192ELi64ELi64ELi4ELb0ELb0EN7cutlass10bfloat16_tE19Flash_kernel_traitsILi192ELi64ELi64ELi4ES3_EELb0ELb1ELb0ELb0ELb0ELb0ELb1ELb1EEEvNS_16Flash_fwd_paramsE:
.text._ZN5flash24flash_fwd_splitkv_kernelI23Flash_fwd_kernel_traitsILi192ELi64ELi64ELi4ELb0ELb0EN7cutlass10bfloat16_tE19Flash_kernel_traitsILi192ELi64ELi64ELi4ES3_EELb0ELb1ELb0ELb0ELb0ELb0ELb1ELb1EEEvNS_16Flash_fwd_paramsE:
        /* <DEDUP_REMOVED lines=29> */
[----:B---34-:R-:W-:Y:S05]  /*01d0*/  CALL.REL.NOINC `($_ZN5flash24flash_fwd_splitkv_kernelI23Flash_fwd_kernel_traitsILi192ELi64ELi64ELi4ELb0ELb0EN7cutlass10bfloat16_tE19Flash_kernel_traitsILi192ELi64ELi64ELi4ES3_EELb0ELb1ELb0ELb0ELb0ELb0ELb1ELb1EEEvNS_16Flash_fwd_paramsE$_ZN5flash30compute_attn_1rowblock_splitkvI23Flash_fwd_kernel_traitsILi192ELi64ELi64ELi4ELb0ELb0EN7cutlass10bfloat16_tE19Flash_kernel_traitsILi192ELi64ELi64ELi4ES3_EELb0ELb1ELb0ELb0ELb0ELb0ELb1ELb1ENS_16Flash_fwd_paramsEEEvRKT8_iiiii) ;  /* 0x0000002000007944 */ /* 0x018fea0003c00000 */
[----:B------:R-:W-:Y:S05]  /*01e0*/  BSYNC B4 ;  /* 0x0000000000047941 */ /* 0x000fea0003800000 */
.L_x_2910:
[----:B------:R-:W-:Y:S05]  /*01f0*/  EXIT ;  /* 0x000000000000794d */ /* 0x000fea0003800000 */
        .type           $_ZN5flash24flash_fwd_splitkv_kernelI23Flash_fwd_kernel_traitsILi192ELi64ELi64ELi4ELb0ELb0EN7cutlass10bfloat16_tE19Flash_kernel_traitsILi192ELi64ELi64ELi4ES3_EELb0ELb1ELb0ELb0ELb0ELb0ELb1ELb1EEEvNS_16Flash_fwd_paramsE$_ZN5flash30compute_attn_1rowblock_splitkvI23Flash_fwd_kernel_traitsILi192ELi64ELi64ELi4ELb0ELb0EN7cutlass10bfloat16_tE19Flash_kernel_traitsILi192ELi64ELi64ELi4ES3_EELb0ELb1ELb0ELb0ELb0ELb0ELb1ELb1ENS_16Flash_fwd_paramsEEEvRKT8_iiiii,@function
        .size           $_ZN5flash24flash_fwd_splitkv_kernelI23Flash_fwd_kernel_traitsILi192ELi64ELi64ELi4ELb0ELb0EN7cutlass10bfloat16_tE19Flash_kernel_traitsILi192ELi64ELi64ELi4ES3_EELb0ELb1ELb0ELb0ELb0ELb0ELb1ELb1EEEvNS_16Flash_fwd_paramsE$_ZN5flash30compute_attn_1rowblock_splitkvI23Flash_fwd_kernel_traitsILi192ELi64ELi64ELi4ELb0ELb0EN7cutlass10bfloat16_tE19Flash_kernel_traitsILi192ELi64ELi64ELi4ES3_EELb0ELb1ELb0ELb0ELb0ELb0ELb1ELb1ENS_16Flash_fwd_paramsEEEvRKT8_iiiii,($__internal_20_$__cuda_sm70_shflsync_bfly_p - $_ZN5flash24flash_fwd_splitkv_kernelI23Flash_fwd_kernel_traitsILi192ELi64ELi64ELi4ELb0ELb0EN7cutlass10bfloat16_tE19Flash_kernel_traitsILi192ELi64ELi64ELi4ES3_EELb0ELb1ELb0ELb0ELb0ELb0ELb1ELb1EEEvNS_16Flash_fwd_paramsE$_ZN5flash30compute_attn_1rowblock_splitkvI23Flash_fwd_kernel_traitsILi192ELi64ELi64ELi4ELb0ELb0EN7cutlass10bfloat16_tE19Flash_kernel_traitsILi192ELi64ELi64ELi4ES3_EELb0ELb1ELb0ELb0ELb0ELb0ELb1ELb1ENS_16Flash_fwd_paramsEEEvRKT8_iiiii)
$_ZN5flash24flash_fwd_splitkv_kernelI23Flash_fwd_kernel_traitsILi192ELi64ELi64ELi4ELb0ELb0EN7cutlass10bfloat16_tE19Flash_kernel_traitsILi192ELi64ELi64ELi4ES3_EELb0ELb1ELb0ELb0ELb0ELb0ELb1ELb1EEEvNS_16Flash_fwd_paramsE$_ZN5flash30compute_attn_1rowblock_splitkvI23Flash_fwd_kernel_traitsILi192ELi64ELi64ELi4ELb0ELb0EN7cutlass10bfloat16_tE19Flash_kernel_traitsILi192ELi64ELi64ELi4ES3_EELb0ELb1ELb0ELb0ELb0ELb0ELb1ELb1ENS_16Flash_fwd_paramsEEEvRKT8_iiiii:
        /* <DEDUP_REMOVED lines=20> */
.L_x_2912:
[----:B------:R-:W-:Y:S05]  /*0340*/  BSYNC B0 ;  /* 0x0000000000007941 */ /* 0x000fea0003800000 */
.L_x_2911:
[----:B------:R-:W3:Y:S04]  /*0350*/  LD.E.64 R30, [R18.64+0xf0] ;  /* 0x0000f006121e7980 */ /* 0x000ee8000c101b00 */
[----:B------:R-:W4:Y:S01]  /*0360*/  @P1 LD.E R208, [R2.64+0x4] ;  /* 0x0000040602d01980 */ /* 0x000f22000c101900 */
[----:B------:R-:W-:Y:S01]  /*0370*/  IMAD.MOV.U32 R11, RZ, RZ, RZ ;  /* 0x000000ffff0b7224 */ /* 0x000fe200078e00ff */
[----:B---3--:R-:W-:-:S04]  /*0380*/  ISETP.NE.U32.AND P4, PT, R30, RZ, PT ;  /* 0x000000ff1e00720c */ /* 0x008fc80003f85070 */
[----:B------:R-:W-:Y:S01]  /*0390*/  ISETP.NE.AND.EX P4, PT, R31, RZ, PT, P4 ;  /* 0x000000ff1f00720c */ /* 0x000fe20003f85340 */
[----:B------:R-:W-:Y:S01]  /*03a0*/  IMAD.WIDE R30, R209, 0x4, R30 ;  /* 0x00000004d11e7825 */ /* 0x000fe200078e021e */
[----:B----45:R-:W-:-:S06]  /*03b0*/  @P1 IADD3 R208, R208, -R21, RZ ;  /* 0x80000015d0d01210 */ /* 0x030fcc0007ffe0ff */
        /* <DEDUP_REMOVED lines=10> */
.L_x_2914:
[----:B------:R4:W5:Y:S02]  /*0460*/  LD.E R0, [R18.64+0xb8] ;  /* 0x0000b80612007980 */ /* 0x000964000c101900 */
.L_x_2915:
[----:B------:R-:W-:Y:S05]  /*0470*/  BSYNC B0 ;  /* 0x0000000000007941 */ /* 0x000fea0003800000 */
.L_x_2913:
[----:B-12---:R-:W2:Y:S01]  /*0480*/  LD.E.64 R2, [R18.64+0xf8] ;  /* 0x0000f80612027980 */ /* 0x006ea2000c101b00 */
[----:B------:R-:W-:Y:S01]  /*0490*/  BSSY B1, `(.L_x_2916) ;  /* 0x0000012000017945 */ /* 0x000fe20003800000 */
[----:B-----5:R-:W-:Y:S01]  /*04a0*/  IMAD.IADD R75, R0, 0x1, -R11 ;  /* 0x00000001004b7824 */ /* 0x020fe200078e0a0b */
[----:B--2---:R-:W-:-:S04]  /*04b0*/  ISETP.NE.U32.AND P0, PT, R2, RZ, PT ;  /* 0x000000ff0200720c */ /* 0x004fc80003f05070 */
[----:B------:R-:W-:-:S13]  /*04c0*/  ISETP.NE.AND.EX P0, PT, R3, RZ, PT, P0 ;  /* 0x000000ff0300720c */ /* 0x000fda0003f05300 */
[----:B------:R-:W-:Y:S05]  /*04d0*/  @!P0 BRA `(.L_x_2917) ;  /* 0x0000004000008947 */ /* 0x000fea0003800000 */
[----:B------:R-:W-:-:S05]  /*04e0*/  IMAD.WIDE R2, R209, 0x4, R2 ;  /* 0x00000004d1027825 */ /* 0x000fca00078e0202 */
[----:B------:R-:W2:Y:S02]  /*04f0*/  LD.E R0, [R2.64] ;  /* 0x0000000602007980 */ /* 0x000ea4000c101900 */
[----:B--2---:R-:W-:Y:S01]  /*0500*/  IADD3 R57, R0, -R11, RZ ;  /* 0x8000000b00397210 */ /* 0x004fe20007ffe0ff */
[----:B------:R-:W-:Y:S05]  /*0510*/  BRA `(.L_x_2918) ;  /* 0x0000009000007947 */ /* 0x000fea0003800000 */
.L_x_2917:
[----:B------:R-:W2:Y:S01]  /*0520*/  LD.E.64 R2, [R18.64+0x108] ;  /* 0x0001080612027980 */ /* 0x000ea2000c101b00 */
[----:B------:R-:W-:Y:S01]  /*0530*/  BSSY B0, `(.L_x_2919) ;  /* 0x0000006000007945 */ /* 0x000fe20003800000 */
[----:B------:R-:W-:Y:S01]  /*0540*/  IMAD.MOV.U32 R0, RZ, RZ, RZ ;  /* 0x000000ffff007224 */ /* 0x000fe200078e00ff */
[----:B--2---:R-:W-:-:S04]  /*0550*/  ISETP.NE.U32.AND P0, PT, R2, RZ, PT ;  /* 0x000000ff0200720c */ /* 0x004fc80003f05070 */
[----:B------:R-:W-:-:S13]  /*0560*/  ISETP.NE.AND.EX P0, PT, R3, RZ, PT, P0 ;  /* 0x000000ff0300720c */ /* 0x000fda0003f05300 */
[----:B------:R-:W-:Y:S05]  /*0570*/  @!P0 BRA `(.L_x_2920) ;  /* 0x0000001000008947 */ /* 0x000fea0003800000 */
[----:B------:R1:W5:Y:S02]  /*0580*/  LD.E R0, [R18.64+0xbc] ;  /* 0x0000bc0612007980 */ /* 0x000364000c101900 */
.L_x_2920:
[----:B------:R-:W-:Y:S05]  /*0590*/  BSYNC B0 ;  /* 0x0000000000007941 */ /* 0x000fea0003800000 */
.L_x_2919:
[----:B-----5:R-:W-:Y:S02]  /*05a0*/  IADD3 R57, R75, R0, RZ ;  /* 0x000000004b397210 */ /* 0x020fe40007ffe0ff */
.L_x_2918:
[----:B------:R-:W-:Y:S05]  /*05b0*/  BSYNC B1 ;  /* 0x0000000000017941 */ /* 0x000fea0003800000 */
.L_x_2916:
[----:B------:R-:W-:Y:S01]  /*05c0*/  IMAD.SHL.U32 R69, R205, 0x40, RZ ;  /* 0x00000040cd457824 */ /* 0x000fe200078e00ff */
[----:B------:R-:W-:Y:S01]  /*05d0*/  MOV R2, R206 ;  /* 0x000000ce00027202 */ /* 0x000fe20000000f00 */
[----:B------:R-:W-:-:S03]  /*05e0*/  IMAD.MOV.U32 R3, RZ, RZ, 0x0 ;  /* 0x00000000ff037424 */ /* 0x000fc600078e00ff */
[----:B------:R-:W-:-:S13]  /*05f0*/  ISETP.GT.AND P0, PT, R208, R69, PT ;  /* 0x00000045d000720c */ /* 0x000fda0003f04270 */
[----:B------:R-:W-:Y:S05]  /*0600*/  @!P0 RET.REL.NODEC R2 `(_ZN5flash24flash_fwd_splitkv_kernelI23Flash_fwd_kernel_traitsILi192ELi64ELi64ELi4ELb0ELb0EN7cutlass10bfloat16_tE19Flash_kernel_traitsILi192ELi64ELi64ELi4ES3_EELb0ELb1ELb0ELb0ELb0ELb0ELb1ELb1EEEvNS_16Flash_fwd_paramsE) ;  /* 0xfffff9f002008950 */ /* 0x000fea0003c3ffff */
[----:B------:R-:W2:Y:S04]  /*0610*/  LD.E R3, [R18.64+0xb8] ;  /* 0x0000b80612037980 */ /* 0x000ea8000c101900 */
[----:B------:R-:W5:Y:S04]  /*0620*/  LD.E R7, [R18.64+0x184] ;  /* 0x0001840612077980 */ /* 0x000f68000c101900 */
[----:B---3--:R-:W3:Y:S01]  /*0630*/  LD.E R0, [R18.64+0x188] ;  /* 0x0001880612007980 */ /* 0x008ee2000c101900 */
[----:B------:R-:W-:-:S03]  /*0640*/  IABS R4, c[0x0][0x10] ;  /* 0x0000040000047a13 */ /* 0x000fc60000000000 */
[----:B------:R-:W1:Y:S01]  /*0650*/  S2R R72, SR_TID.X ;  /* 0x0000000000487919 */ /* 0x000e620000002100 */
[----:B------:R-:W4:Y:S08]  /*0660*/  I2F.RP R2, R4 ;  /* 0x0000000400027306 */ /* 0x000f300000209400 */
[----:B----4-:R-:W4:Y:S02]  /*0670*/  MUFU.RCP R8, R2 ;  /* 0x0000000200087308 */ /* 0x010f240000001000 */
[----:B----4-:R-:W-:-:S02]  /*0680*/  IADD3 R8, R8, 0xffffffe, RZ ;  /* 0x0ffffffe08087810 */ /* 0x010fc40007ffe0ff */
[----:B------:R-:W-:-:S04]  /*0690*/  IABS R2, c[0x0][0x10] ;  /* 0x0000040000027a13 */ /* 0x000fc80000000000 */
[----:B------:R-:W4:Y:S01]  /*06a0*/  F2I.FTZ.U32.TRUNC.NTZ R9, R8 ;  /* 0x0000000800097305 */ /* 0x000f22000021f000 */
[----:B------:R-:W-:Y:S02]  /*06b0*/  IMAD.MOV R2, RZ, RZ, -R2 ;  /* 0x000000ffff027224 */ /* 0x000fe400078e0a02 */
[----:B----4-:R-:W-:Y:S02]  /*06c0*/  IMAD.MOV R5, RZ, RZ, -R9 ;  /* 0x000000ffff057224 */ /* 0x010fe400078e0a09 */
[----:B------:R-:W-:Y:S02]  /*06d0*/  IMAD.MOV.U32 R8, RZ, RZ, RZ ;  /* 0x000000ffff087224 */ /* 0x000fe400078e00ff */
[----:B------:R-:W-:-:S04]  /*06e0*/  IMAD R5, R5, R4, RZ ;  /* 0x0000000405057224 */ /* 0x000fc800078e02ff */
[----:B------:R-:W-:Y:S01]  /*06f0*/  IMAD.HI.U32 R5, R9, R5, R8 ;  /* 0x0000000509057227 */ /* 0x000fe200078e0008 */
[----:B--2---:R-:W-:-:S04]  /*0700*/  IADD3 R3, R3, 0x3f, RZ ;  /* 0x0000003f03037810 */ /* 0x004fc80007ffe0ff */
[----:B------:R-:W-:-:S04]  /*0710*/  SHF.R.S32.HI R6, RZ, 0x1f, R3 ;  /* 0x0000001fff067819 */ /* 0x000fc80000011403 */
[----:B------:R-:W-:-:S04]  /*0720*/  LEA.HI R6, R6, R3, RZ, 0x6 ;  /* 0x0000000306067211 */ /* 0x000fc800078f30ff */
[----:B------:R-:W-:-:S04]  /*0730*/  LEA.HI.SX32 R6, R6, c[0x0][0x10], 0x1a ;  /* 0x0000040006067a11 */ /* 0x000fc800078fd2ff */
[----:B------:R-:W-:-:S04]  /*0740*/  IADD3 R6, R6, -0x1, RZ ;  /* 0xffffffff06067810 */ /* 0x000fc80007ffe0ff */
[----:B------:R-:W-:Y:S02]  /*0750*/  IABS R3, R6 ;  /* 0x0000000600037213 */ /* 0x000fe40000000000 */
[----:B------:R-:W-:-:S03]  /*0760*/  LOP3.LUT R6, R6, c[0x0][0x10], RZ, 0x3c, !PT ;  /* 0x0000040006067a12 */ /* 0x000fc600078e3cff */
[----:B------:R-:W-:Y:S01]  /*0770*/  IMAD.HI.U32 R9, R5, R3, RZ ;  /* 0x0000000305097227 */ /* 0x000fe200078e00ff */
[----:B------:R-:W-:Y:S02]  /*0780*/  ISETP.GE.AND P0, PT, R6, RZ, PT ;  /* 0x000000ff0600720c */ /* 0x000fe40003f06270 */
[----:B------:R-:W-:Y:S01]  /*0790*/  IADD3 R5, -R208, 0x7f, R69 ;  /* 0x0000007fd0057810 */ /* 0x000fe20007ffe145 */
[----:B------:R-:W-:Y:S01]  /*07a0*/  IMAD R3, R9, R2, R3 ;  /* 0x0000000209037224 */ /* 0x000fe200078e0203 */
[----:B------:R-:W-:Y:S02]  /*07b0*/  IADD3 R2, R57, R69, -R208 ;  /* 0x0000004539027210 */ /* 0x000fe40007ffe8d0 */
[----:B---3--:R-:W-:Y:S02]  /*07c0*/  IADD3 R5, R0, R5, R57 ;  /* 0x0000000500057210 */ /* 0x008fe40007ffe039 */
[----:B------:R-:W-:Y:S01]  /*07d0*/  ISETP.GT.U32.AND P1, PT, R4, R3, PT ;  /* 0x000000030400720c */ /* 0x000fe20003f24070 */
[----:B-----5:R-:W-:Y:S01]  /*07e0*/  IMAD.IADD R7, R2, 0x1, -R7 ;  /* 0x0000000102077824 */ /* 0x020fe200078e0a07 */
[----:B------:R-:W-:-:S04]  /*07f0*/  SHF.R.S32.HI R2, RZ, 0x1f, R5 ;  /* 0x0000001fff027819 */ /* 0x000fc80000011405 */
[----:B------:R-:W-:-:S04]  /*0800*/  LEA.HI R2, R2, R5, RZ, 0x6 ;  /* 0x0000000502027211 */ /* 0x000fc800078f30ff */
[----:B------:R-:W-:-:S03]  /*0810*/  SHF.R.S32.HI R133, RZ, 0x6, R2 ;  /* 0x00000006ff857819 */ /* 0x000fc60000011402 */
        /* <DEDUP_REMOVED lines=11> */
[----:B------:R-:W-:Y:S01]  /*08d0*/  @!P0 IMAD.MOV R9, RZ, RZ, -R9 ;  /* 0x000000ffff098224 */ /* 0x000fe200078e0a09 */
[----:B------:R-:W-:-:S05]  /*08e0*/  @!P1 LOP3.LUT R9, RZ, c[0x0][0x10], RZ, 0x33, !PT ;  /* 0x00000400ff099a12 */ /* 0x000fca00078e33ff */
[----:B------:R-:W-:-:S04]  /*08f0*/  IMAD R202, R9, UR8, RZ ;  /* 0x0000000809ca7c24 */ /* 0x000fc8000f8e02ff */
[----:B------:R-:W-:-:S05]  /*0900*/  IMAD.IADD R0, R9, 0x1, R202 ;  /* 0x0000000109007824 */ /* 0x000fca00078e02ca */
[----:B------:R-:W-:Y:S02]  /*0910*/  IMNMX R0, R3, R0, PT ;  /* 0x0000000003007217 */ /* 0x000fe40003800200 */
[----:B------:R-:W-:Y:S02]  /*0920*/  SHF.R.S32.HI R3, RZ, 0x6, R4 ;  /* 0x00000006ff037819 */ /* 0x000fe40000011404 */
[----:B------:R-:W-:Y:S02]  /*0930*/  IMNMX R133, R0, R133, PT ;  /* 0x0000008500857217 */ /* 0x000fe40003800200 */
[----:B------:R-:W-:-:S04]  /*0940*/  IMNMX R202, R202, R3, !PT ;  /* 0x00000003caca7217 */ /* 0x000fc80007800200 */
[----:B------:R-:W-:-:S13]  /*0950*/  ISETP.GE.AND P0, PT, R202, R133, PT ;  /* 0x00000085ca00720c */ /* 0x000fda0003f06270 */
[----:B------:R-:W-:Y:S05]  /*0960*/  @!P0 BRA `(.L_x_2921) ;  /* 0x0000092000008947 */ /* 0x000fea0003800000 */
[----:B-1----:R-:W2:Y:S04]  /*0970*/  LD.E.64 R2, [R18.64+0xb0] ;  /* 0x0000b00612027980 */ /* 0x002ea8000c101b00 */
[----:B------:R-:W3:Y:S04]  /*0980*/  LD.E R6, [R18.64+0x60] ;  /* 0x0000600612067980 */ /* 0x000ee8000c101900 */
[----:B------:R-:W4:Y:S04]  /*0990*/  LD.E R8, [R18.64+0xcc] ;  /* 0x0000cc0612087980 */ /* 0x000f28000c101900 */
[----:B------:R-:W4:Y:S04]  /*09a0*/  LD.E.64 R10, [R18.64+0x78] ;  /* 0x00007806120a7980 */ /* 0x000f28000c101b00 */
[----:B------:R1:W5:Y:S04]  /*09b0*/  LD.E R0, [R18.64+0xc0] ;  /* 0x0000c00612007980 */ /* 0x000368000c101900 */
[----:B------:R1:W5:Y:S01]  /*09c0*/  LD.E.64 R4, [R18.64+0xa8] ;  /* 0x0000a80612047980 */ /* 0x000362000c101b00 */
[----:B------:R-:W-:Y:S01]  /*09d0*/  SHF.R.S32.HI R9, RZ, 0x1f, R72 ;  /* 0x0000001fff097819 */ /* 0x000fe20000011448 */
[----:B------:R-:W-:Y:S03]  /*09e0*/  BSSY B0, `(.L_x_2922) ;  /* 0x000001b000007945 */ /* 0x000fe60003800000 */
[----:B------:R-:W-:-:S04]  /*09f0*/  LEA.HI R9, R9, R72, RZ, 0x4 ;  /* 0x0000004809097211 */ /* 0x000fc800078f20ff */
[----:B------:R-:W-:-:S05]  /*0a00*/  LOP3.LUT R7, R9, 0xfffffff0, RZ, 0xc0, !PT ;  /* 0xfffffff009077812 */ /* 0x000fca00078ec0ff */
[----:B------:R-:W-:Y:S02]  /*0a10*/  IMAD.IADD R72, R72, 0x1, -R7 ;  /* 0x0000000148487824 */ /* 0x000fe400078e0a07 */
[----:B--2---:R-:W-:-:S04]  /*0a20*/  IMAD R2, R2, UR8, R209 ;  /* 0x0000000802027c24 */ /* 0x004fc8000f8e02d1 */
[----:B---3--:R-:W-:Y:S02]  /*0a30*/  IMAD R2, R2, R6, R207 ;  /* 0x0000000602027224 */ /* 0x008fe400078e02cf */
[----:B------:R-:W-:Y:S02]  /*0a40*/  IMAD.SHL.U32 R6, R72, 0x4, RZ ;  /* 0x0000000448067824 */ /* 0x000fe400078e00ff */
[----:B------:R-:W-:Y:S01]  /*0a50*/  IMAD R3, R3, R2, R69 ;  /* 0x0000000203037224 */ /* 0x000fe200078e0245 */
[----:B------:R-:W-:Y:S01]  /*0a60*/  SHF.R.S32.HI R2, RZ, 0x4, R9 ;  /* 0x00000004ff027819 */ /* 0x000fe20000011409 */
[----:B------:R-:W-:Y:S01]  /*0a70*/  IMAD.IADD R69, R208, 0x1, -R69 ;  /* 0x00000001d0457824 */ /* 0x000fe200078e0a45 */
[----:B------:R-:W-:Y:S01]  /*0a80*/  SHF.R.S32.HI R7, RZ, 0x1f, R6 ;  /* 0x0000001fff077819 */ /* 0x000fe20000011406 */
[----:B----4-:R-:W-:-:S03]  /*0a90*/  IMAD R8, R3, R8, RZ ;  /* 0x0000000803087224 */ /* 0x010fc600078e02ff */
        /* <DEDUP_REMOVED lines=15> */
.L_x_2923:
[----:B-1----:R-:W-:Y:S05]  /*0b90*/  BSYNC B0 ;  /* 0x0000000000007941 */ /* 0x002fea0003800000 */
.L_x_2922:
        /* <DEDUP_REMOVED lines=10> */
.L_x_2925:
[----:B------:R-:W-:Y:S05]  /*0c40*/  BSYNC B0 ;  /* 0x0000000000007941 */ /* 0x000fea0003800000 */
.L_x_2924:
        /* <DEDUP_REMOVED lines=10> */
.L_x_2927:
[----:B------:R-:W-:Y:S05]  /*0cf0*/  BSYNC B0 ;  /* 0x0000000000007941 */ /* 0x000fea0003800000 */
.L_x_2926:
        /* <DEDUP_REMOVED lines=10> */
.L_x_2929:
[----:B------:R-:W-:Y:S05]  /*0da0*/  BSYNC B0 ;  /* 0x0000000000007941 */ /* 0x000fea0003800000 */
.L_x_2928:
        /* <DEDUP_REMOVED lines=10> */
.L_x_2931:
[----:B------:R-:W-:Y:S05]  /*0e50*/  BSYNC B0 ;  /* 0x0000000000007941 */ /* 0x000fea0003800000 */
.L_x_2930:
        /* <DEDUP_REMOVED lines=10> */
.L_x_2933:
[----:B------:R-:W-:Y:S05]  /*0f00*/  BSYNC B0 ;  /* 0x0000000000007941 */ /* 0x000fea0003800000 */
.L_x_2932:
        /* <DEDUP_REMOVED lines=10> */
.L_x_2935:
[----:B------:R-:W-:Y:S05]  /*0fb0*/  BSYNC B0 ;  /* 0x0000000000007941 */ /* 0x000fea0003800000 */
.L_x_2934:
        /* <DEDUP_REMOVED lines=10> */
.L_x_2937:
[----:B------:R-:W-:Y:S05]  /*1060*/  BSYNC B0 ;  /* 0x0000000000007941 */ /* 0x000fea0003800000 */
.L_x_2936:
        /* <DEDUP_REMOVED lines=29> */
[----:B------:R-:W-:Y:S05]  /*1240*/  @P6 RET.REL.NODEC R206 `(_ZN5flash24flash_fwd_splitkv_kernelI23Flash_fwd_kernel_traitsILi192ELi64ELi64ELi4ELb0ELb0EN7cutlass10bfloat16_tE19Flash_kernel_traitsILi192ELi64ELi64ELi4ES3_EELb0ELb1ELb0ELb0ELb0ELb0ELb1ELb1EEEvNS_16Flash_fwd_paramsE) ;  /* 0xffffedb0ce006950 */ /* 0x000fea0003c3ffff */
[----:B-1----:R-:W-:Y:S02]  /*1250*/  MOV R5, 0xff800000 ;  /* 0xff80000000057802 */ /* 0x002fe40000000f00 */
[----:B------:R-:W-:-:S03]  /*1260*/  MOV R207, 0x0 ;  /* 0x0000000000cf7802 */ /* 0x000fc60000000f00 */
[----:B------:R1:W-:Y:S01]  /*1270*/  ST.E [R2.64+0xe0], R5 ;  /* 0x0000e00502007985 */ /* 0x0003e2000c101906 */
[----:B------:R-:W-:Y:S05]  /*1280*/  RET.REL.NODEC R206 `(_ZN5flash24flash_fwd_splitkv_kernelI23Flash_fwd_kernel_traitsILi192ELi64ELi64ELi4ELb0ELb0EN7cutlass10bfloat16_tE19Flash_kernel_traitsILi192ELi64ELi64ELi4ES3_EELb0ELb1ELb0ELb0ELb0ELb0ELb1ELb1EEEvNS_16Flash_fwd_paramsE) ;  /* 0xffffed70ce007950 */ /* 0x000fea0003c3ffff */
.L_x_2921:
[----:B-1----:R-:W2:Y:S04]  /*1290*/  LD.E.64 R6, [R18.64+0x160] ;  /* 0x0001600612067980 */ /* 0x002ea8000c101b00 */
[----:B------:R-:W3:Y:S01]  /*12a0*/  LD.E.64 R14, [R18.64+0x158] ;  /* 0x00015806120e7980 */ /* 0x000ee2000c101b00 */
[----:B--2---:R-:W-:-:S04]  /*12b0*/  ISETP.NE.U32.AND P1, PT, R6, RZ, PT ;  /* 0x000000ff0600720c */ /* 0x004fc80003f25070 */
[----:B------:R-:W-:-:S13]  /*12c0*/  ISETP.NE.AND.EX P1, PT, R7, RZ, PT, P1 ;  /* 0x000000ff0700720c */ /* 0x000fda0003f25310 */
[----:B------:R-:W2:Y:S01]  /*12d0*/  @P1 LD.E.64 R8, [R18.64+0x168] ;  /* 0x0001680612081980 */ /* 0x000ea2000c101b00 */
[----:B---3--:R-:W-:Y:S01]  /*12e0*/  ISETP.NE.U32.AND P0, PT, R14, RZ, PT ;  /* 0x000000ff0e00720c */ /* 0x008fe20003f05070 */
        /* <DEDUP_REMOVED lines=17> */
[----:B------:R-:W3:Y:S01]  /*1400*/  LD.E R4, [R18.64+0x68] ;  /* 0x0000680612047980 */ /* 0x000ee2000c101900 */
[----:B------:R-:W-:-:S03]  /*1410*/  LEA R5, R133, 0xffffffc0, 0x6 ;  /* 0xffffffc085057811 */ /* 0x000fc600078e30ff */
[----:B------:R-:W4:Y:S01]  /*1420*/  LD.E.64 R16, [R18.64+0x20] ;  /* 0x0000200612107980 */ /* 0x000f22000c101b00 */
[----:B------:R-:W-:-:S03]  /*1430*/  IABS R2, R5 ;  /* 0x0000000500027213 */ /* 0x000fc60000000000 */
[----:B------:R-:W3:Y:S04]  /*1440*/  LD.E.64 R64, [R18.64+0x38] ;  /* 0x0000380612407980 */ /* 0x000ee8000c101b00 */
[----:B------:R-:W3:Y:S04]  /*1450*/  LD.E.64 R14, [R18.64+0x50] ;  /* 0x00005006120e7980 */ /* 0x000ee8000c101b00 */
[----:B------:R1:W5:Y:S04]  /*1460*/  LD.E.64 R26, [R18.64+0x58] ;  /* 0x00005806121a7980 */ /* 0x000368000c101b00 */
[----:B------:R1:W5:Y:S01]  /*1470*/  LD.E.64 R66, [R18.64+0x40] ;  /* 0x0000400612427980 */ /* 0x000362000c101b00 */
[----:B--2---:R-:W-:-:S04]  /*1480*/  IABS R3, R6 ;  /* 0x0000000600037213 */ /* 0x004fc80000000000 */
[----:B-----5:R-:W2:Y:S08]  /*1490*/  I2F.RP R10, R3 ;  /* 0x00000003000a7306 */ /* 0x020eb00000209400 */
        /* <DEDUP_REMOVED lines=8> */
[----:B------:R-:W-:Y:S01]  /*1520*/  IADD3 R0, RZ, -R0, RZ ;  /* 0x80000000ff007210 */ /* 0x000fe20007ffe0ff */
[----:B------:R-:W2:Y:S04]  /*1530*/  LD.E.64 R8, [R18.64+0x28] ;  /* 0x0000280612087980 */ /* 0x000ea8000c101b00 */
        /* <DEDUP_REMOVED lines=14> */
[----:B---3--:R-:W-:-:S04]  /*1620*/  IABS R7, R4 ;  /* 0x0000000400077213 */ /* 0x008fc80000000000 */
[----:B------:R-:W3:Y:S08]  /*1630*/  I2F.RP R13, R7 ;  /* 0x00000007000d7306 */ /* 0x000ef00000209400 */
[----:B---3--:R-:W3:Y:S02]  /*1640*/  MUFU.RCP R12, R13 ;  /* 0x0000000d000c7308 */ /* 0x008ee40000001000 */
[----:B---3--:R-:W-:-:S06]  /*1650*/  IADD3 R12, R12, 0xffffffe, RZ ;  /* 0x0ffffffe0c0c7810 */ /* 0x008fcc0007ffe0ff */
[----:B------:R-:W3:Y:S01]  /*1660*/  F2I.FTZ.U32.TRUNC.NTZ R23, R12 ;  /* 0x0000000c00177305 */ /* 0x000ee2000021f000 */
[----:B------:R-:W-:Y:S01]  /*1670*/  IMAD.MOV.U32 R22, RZ, RZ, RZ ;  /* 0x000000ffff167224 */ /* 0x000fe200078e00ff */
[----:B-1----:R-:W-:Y:S02]  /*1680*/  IABS R3, R207 ;  /* 0x000000cf00037213 */ /* 0x002fe40000000000 */
[----:B---3--:R-:W-:-:S05]  /*1690*/  IADD3 R0, RZ, -R23, RZ ;  /* 0x80000017ff007210 */ /* 0x008fca0007ffe0ff */
        /* <DEDUP_REMOVED lines=15> */
[----:B------:R-:W-:Y:S01]  /*1790*/  IMAD R7, R65, R6, RZ ;  /* 0x0000000641077224 */ /* 0x000fe200078e02ff */
[----:B------:R-:W-:Y:S02]  /*17a0*/  SHF.R.S32.HI R29, RZ, 0x1f, R6 ;  /* 0x0000001fff1d7819 */ /* 0x000fe40000011406 */
[----:B------:R-:W-:-:S03]  /*17b0*/  @P2 IADD3 R13, R13, 0x1, RZ ;  /* 0x000000010d0d2810 */ /* 0x000fc60007ffe0ff */
[----:B------:R-:W-:Y:S02]  /*17c0*/  IMAD R7, R64, R29, R7 ;  /* 0x0000001d40077224 */ /* 0x000fe400078e0207 */
[----:B------:R-:W-:Y:S02]  /*17d0*/  @!P0 IMAD.MOV R13, RZ, RZ, -R13 ;  /* 0x000000ffff0d8224 */ /* 0x000fe400078e0a0d */
[----:B------:R-:W-:-:S04]  /*17e0*/  @!P1 LOP3.LUT R13, RZ, R4, RZ, 0x33, !PT ;  /* 0x00000004ff0d9212 */ /* 0x000fc800078e33ff */
[----:B------:R-:W-:Y:S02]  /*17f0*/  SHF.R.S32.HI R12, RZ, 0x1f, R13 ;  /* 0x0000001fff0c7819 */ /* 0x000fe4000001140d */
[----:B--2---:R-:W-:Y:S01]  /*1800*/  SHF.R.S32.HI R0, RZ, 0x1f, R2 ;  /* 0x0000001fff007819 */ /* 0x004fe20000011402 */
[-C--:B----4-:R-:W-:Y:S02]  /*1810*/  IMAD R3, R17, R2.reuse, RZ ;  /* 0x0000000211037224 */ /* 0x090fe400078e02ff */
[----:B------:R-:W-:-:S04]  /*1820*/  IMAD.WIDE.U32 R10, R16, R2, RZ ;  /* 0x00000002100a7225 */ /* 0x000fc800078e00ff */
[----:B------:R-:W-:-:S05]  /*1830*/  IMAD R3, R16, R0, R3 ;  /* 0x0000000010037224 */ /* 0x000fca00078e0203 */
[----:B------:R-:W-:-:S05]  /*1840*/  IADD3 R11, R11, R3, RZ ;  /* 0x000000030b0b7210 */ /* 0x000fca0007ffe0ff */
[----:B------:R-:W-:-:S05]  /*1850*/  IMAD.WIDE.U32 R10, R6, R64, R10 ;  /* 0x00000040060a7225 */ /* 0x000fca00078e000a */
[----:B------:R-:W-:Y:S01]  /*1860*/  IADD3 R11, R11, R7, RZ ;  /* 0x000000070b0b7210 */ /* 0x000fe20007ffe0ff */
[----:B------:R-:W-:Y:S02]  /*1870*/  IMAD R7, R15, R13, RZ ;  /* 0x0000000d0f077224 */ /* 0x000fe400078e02ff */
[----:B------:R-:W-:Y:S02]  /*1880*/  IMAD R3, R9, R2, RZ ;  /* 0x0000000209037224 */ /* 0x000fe400078e02ff */
        /* <DEDUP_REMOVED lines=9> */
.L_x_2939:
[----:B-1----:R-:W2:Y:S01]  /*1920*/  LD.E R4, [R18.64+0x68] ;  /* 0x0000680612047980 */ /* 0x002ea2000c101900 */
[----:B------:R-:W-:-:S03]  /*1930*/  ISETP.NE.AND P3, PT, R12, -0x1, PT ;  /* 0xffffffff0c00780c */ /* 0x000fc60003f65270 */
[----:B------:R-:W3:Y:S04]  /*1940*/  LD.E.64 R64, [R18.64+0x38] ;  /* 0x0000380612407980 */ /* 0x000ee8000c101b00 */
[----:B------:R-:W4:Y:S04]  /*1950*/  LD.E.64 R66, [R18.64+0x40] ;  /* 0x0000400612427980 */ /* 0x000f28000c101b00 */
        /* <DEDUP_REMOVED lines=19> */
[-C--:B---3--:R-:W-:Y:S01]  /*1a90*/  @!P3 IMAD R5, R65, R11.reuse, RZ ;  /* 0x0000000b4105b224 */ /* 0x088fe200078e02ff */
[----:B------:R-:W-:Y:S01]  /*1aa0*/  @!P3 SHF.R.S32.HI R6, RZ, 0x1f, R11 ;  /* 0x0000001fff06b819 */ /* 0x000fe2000001140b */
[----:B------:R-:W-:-:S04]  /*1ab0*/  @!P3 IMAD.WIDE.U32 R24, R64, R11, RZ ;  /* 0x0000000b4018b225 */ /* 0x000fc800078e00ff */
[----:B------:R-:W-:Y:S01]  /*1ac0*/  @!P3 IMAD R5, R6, R64, R5 ;  /* 0x000000400605b224 */ /* 0x000fe200078e0205 */
[----:B-----5:R-:W-:Y:S01]  /*1ad0*/  @!P3 SHF.R.S32.HI R6, RZ, 0x1f, R10 ;  /* 0x0000001fff06b819 */ /* 0x020fe2000001140a */
[----:B------:R-:W-:-:S04]  /*1ae0*/  @P3 IMAD.IADD R7, R11, 0x1, R12 ;  /* 0x000000010b073824 */ /* 0x000fc800078e020c */
[----:B------:R-:W-:Y:S02]  /*1af0*/  @!P0 IADD3 R0, R0, -R3, RZ ;  /* 0x8000000300008210 */ /* 0x000fe40007ffe0ff */
[----:B------:R-:W-:Y:S01]  /*1b00*/  @!P3 IADD3 R25, R25, R5, RZ ;  /* 0x000000051919b210 */ /* 0x000fe20007ffe0ff */
[----:B------:R-:W-:Y:S01]  /*1b10*/  @!P3 IMAD R5, R23, R10, RZ ;  /* 0x0000000a1705b224 */ /* 0x000fe200078e02ff */
[----:B------:R-:W-:Y:S01]  /*1b20*/  ISETP.GE.U32.AND P2, PT, R0, R3, PT ;  /* 0x000000030000720c */ /* 0x000fe20003f46070 */
[-C--:B------:R-:W-:Y:S01]  /*1b30*/  @P3 IMAD R9, R65, R7.reuse, RZ ;  /* 0x0000000741093224 */ /* 0x080fe200078e02ff */
[----:B------:R-:W-:Y:S01]  /*1b40*/  LOP3.LUT R0, R207, R4, RZ, 0x3c, !PT ;  /* 0x00000004cf007212 */ /* 0x000fe200078e3cff */
[----:B------:R-:W-:-:S04]  /*1b50*/  @P3 IMAD.WIDE.U32 R28, R64, R7, RZ ;  /* 0x00000007401c3225 */ /* 0x000fc800078e00ff */
[C---:B------:R-:W-:Y:S02]  /*1b60*/  @!P3 IMAD R5, R22.reuse, R6, R5 ;  /* 0x000000061605b224 */ /* 0x040fe400078e0205 */
[----:B------:R-:W-:Y:S01]  /*1b70*/  @!P3 IMAD.WIDE.U32 R22, R22, R10, R24 ;  /* 0x0000000a1616b225 */ /* 0x000fe200078e0018 */
[----:B------:R-:W-:Y:S02]  /*1b80*/  ISETP.GE.AND P1, PT, R0, RZ, PT ;  /* 0x000000ff0000720c */ /* 0x000fe40003f26270 */
[----:B------:R-:W-:Y:S01]  /*1b90*/  @!P0 IADD3 R2, R2, 0x1, RZ ;  /* 0x0000000102028810 */ /* 0x000fe20007ffe0ff */
[----:B------:R-:W-:Y:S01]  /*1ba0*/  @P3 IMAD.IADD R9, R29, 0x1, R9 ;  /* 0x000000011d093824 */ /* 0x000fe200078e0209 */
[----:B------:R-:W-:Y:S01]  /*1bb0*/  @P3 MOV R8, R28 ;  /* 0x0000001c00083202 */ /* 0x000fe20000000f00 */
[----:B------:R-:W-:Y:S01]  /*1bc0*/  @!P3 IMAD.IADD R9, R23, 0x1, R5 ;  /* 0x000000011709b824 */ /* 0x000fe200078e0205 */
[----:B------:R-:W-:Y:S02]  /*1bd0*/  ISETP.NE.AND P0, PT, R4, RZ, PT ;  /* 0x000000ff0400720c */ /* 0x000fe40003f05270 */
[----:B------:R-:W-:-:S02]  /*1be0*/  LEA R5, R133, 0xffffffc0, 0x6 ;  /* 0xffffffc085057811 */ /* 0x000fc400078e30ff */
[----:B------:R-:W-:Y:S01]  /*1bf0*/  @!P3 MOV R8, R22 ;  /* 0x000000160008b202 */ /* 0x000fe20000000f00 */
[----:B----4-:R-:W-:Y:S01]  /*1c00*/  @!P3 IMAD R6, R67, R11, RZ ;  /* 0x0000000b4306b224 */ /* 0x010fe200078e02ff */
[----:B------:R-:W-:Y:S02]  /*1c10*/  @!P3 SHF.R.S32.HI R3, RZ, 0x1f, R11 ;  /* 0x0000001fff03b819 */ /* 0x000fe4000001140b */
[----:B------:R-:W-:Y:S01]  /*1c20*/  @P2 IADD3 R2, R2, 0x1, RZ ;  /* 0x0000000102022810 */ /* 0x000fe20007ffe0ff */
[-C--:B------:R-:W-:Y:S01]  /*1c30*/  IMAD R7, R65, R5.reuse, RZ ;  /* 0x0000000541077224 */ /* 0x080fe200078e02ff */
[----:B------:R-:W-:Y:S01]  /*1c40*/  SHF.R.S32.HI R29, RZ, 0x1f, R5 ;  /* 0x0000001fff1d7819 */ /* 0x000fe20000011405 */
[----:B------:R-:W-:Y:S01]  /*1c50*/  IMAD.WIDE.U32 R22, R64, R5, R8 ;  /* 0x0000000540167225 */ /* 0x000fe200078e0008 */
[----:B------:R-:W-:-:S03]  /*1c60*/  MOV R13, R2 ;  /* 0x00000002000d7202 */ /* 0x000fc60000000f00 */
[----:B------:R-:W-:Y:S02]  /*1c70*/  @!P3 IMAD R3, R3, R66, R6 ;  /* 0x000000420303b224 */ /* 0x000fe400078e0206 */
[----:B------:R-:W-:Y:S01]  /*1c80*/  @!P3 IMAD.WIDE.U32 R8, R66, R11, RZ ;  /* 0x0000000b4208b225 */ /* 0x000fe200078e00ff */
[----:B------:R-:W-:-:S03]  /*1c90*/  @P3 IADD3 R12, R11, R12, RZ ;  /* 0x0000000c0b0c3210 */ /* 0x000fc60007ffe0ff */
[----:B------:R-:W-:Y:S01]  /*1ca0*/  IMAD R7, R29, R64, R7 ;  /* 0x000000401d077224 */ /* 0x000fe200078e0207 */
[----:B------:R-:W-:Y:S01]  /*1cb0*/  @!P1 IADD3 R13, -R13, RZ, RZ ;  /* 0x000000ff0d0d9210 */ /* 0x000fe20007ffe1ff */
[----:B------:R-:W-:Y:S01]  /*1cc0*/  @!P3 IMAD.IADD R9, R9, 0x1, R3 ;  /* 0x000000010909b824 */ /* 0x000fe200078e0203 */
[----:B------:R-:W-:Y:S01]  /*1cd0*/  @!P3 SHF.R.S32.HI R3, RZ, 0x1f, R10 ;  /* 0x0000001fff03b819 */ /* 0x000fe2000001140a */
[----:B------:R-:W-:Y:S01]  /*1ce0*/  @!P3 IMAD R0, R17, R10, RZ ;  /* 0x0000000a1100b224 */ /* 0x000fe200078e02ff */
[----:B------:R-:W-:Y:S01]  /*1cf0*/  @!P0 LOP3.LUT R13, RZ, R4, RZ, 0x33, !PT ;  /* 0x00000004ff0d8212 */ /* 0x000fe200078e33ff */
[----:B------:R-:W-:Y:S01]  /*1d00*/  IMAD.MOV.U32 R6, RZ, RZ, R22 ;  /* 0x000000ffff067224 */ /* 0x000fe200078e0016 */
[----:B------:R-:W-:Y:S01]  /*1d10*/  IADD3 R7, R23, R7, RZ ;  /* 0x0000000717077210 */ /* 0x000fe20007ffe0ff */
[-C--:B------:R-:W-:Y:S02]  /*1d20*/  @P3 IMAD R11, R67, R12.reuse, RZ ;  /* 0x0000000c430b3224 */ /* 0x080fe400078e02ff */
[----:B------:R-:W-:Y:S01]  /*1d30*/  @P3 IMAD.WIDE.U32 R22, R66, R12, RZ ;  /* 0x0000000c42163225 */ /* 0x000fe200078e00ff */
[----:B------:R-:W-:-:S03]  /*1d40*/  SHF.R.S32.HI R12, RZ, 0x1f, R13 ;  /* 0x0000001fff0c7819 */ /* 0x000fc6000001140d */
[C---:B------:R-:W-:Y:S02]  /*1d50*/  @!P3 IMAD R0, R16.reuse, R3, R0 ;  /* 0x000000031000b224 */ /* 0x040fe400078e0200 */
[----:B------:R-:W-:Y:S02]  /*1d60*/  IMAD R3, R15, R13, RZ ;  /* 0x0000000d0f037224 */ /* 0x000fe400078e02ff */
[----:B------:R-:W-:Y:S01]  /*1d70*/  @!P3 IMAD.WIDE.U32 R8, R16, R10, R8 ;  /* 0x0000000a1008b225 */ /* 0x000fe200078e0008 */
[----:B------:R-:W-:-:S03]  /*1d80*/  @P3 IADD3 R11, R23, R11, RZ ;  /* 0x0000000b170b3210 */ /* 0x000fc60007ffe0ff */
[----:B------:R-:W-:Y:S01]  /*1d90*/  IMAD.WIDE.U32 R6, R14, R13, R6 ;  /* 0x0000000d0e067225 */ /* 0x000fe200078e0006 */
[----:B------:R-:W-:-:S03]  /*1da0*/  @!P3 IADD3 R11, R9, R0, RZ ;  /* 0x00000000090bb210 */ /* 0x000fc60007ffe0ff */
[----:B------:R-:W-:Y:S02]  /*1db0*/  IMAD R3, R14, R12, R3 ;  /* 0x0000000c0e037224 */ /* 0x000fe400078e0203 */
[----:B------:R-:W-:Y:S01]  /*1dc0*/  @P3 IMAD.MOV.U32 R2, RZ, RZ, R22 ;  /* 0x000000ffff023224 */ /* 0x000fe200078e0016 */
[----:B------:R-:W-:Y:S01]  /*1dd0*/  @!P3 MOV R2, R8 ;  /* 0x000000080002b202 */ /* 0x000fe20000000f00 */
[----:B------:R-:W-:Y:S01]  /*1de0*/  IMAD.MOV.U32 R0, RZ, RZ, R6 ;  /* 0x000000ffff007224 */ /* 0x000fe200078e0006 */
[----:B------:R-:W-:Y:S02]  /*1df0*/  IADD3 R7, R7, R3, RZ ;  /* 0x0000000307077210 */ /* 0x000fe40007ffe0ff */
[----:B------:R-:W-:Y:S02]  /*1e00*/  MOV R6, R5 ;  /* 0x0000000500067202 */ /* 0x000fe40000000f00 */
.L_x_2940:
[----:B-1----:R-:W-:Y:S05]  /*1e10*/  BSYNC B0 ;  /* 0x0000000000007941 */ /* 0x002fea0003800000 */
.L_x_2938:
        /* <DEDUP_REMOVED lines=11> */
[----:B------:R-:W-:Y:S02]  /*1ed0*/  LOP3.LUT R3, R162, 0xfffffff8, RZ, 0xc0, !PT ;  /* 0xfffffff8a2037812 */ /* 0x000fe400078ec0ff */
[----:B------:R-:W-:-:S03]  /*1ee0*/  LEA.HI R4, R9, R72, RZ, 0x4 ;  /* 0x0000004809047211 */ /* 0x000fc600078f20ff */
[----:B------:R-:W-:Y:S01]  /*1ef0*/  IMAD.IADD R70, R72, 0x1, -R3 ;  /* 0x0000000148467824 */ /* 0x000fe200078e0a03 */
[----:B------:R-:W-:-:S03]  /*1f00*/  LOP3.LUT R3, R4, 0xfffffff0, RZ, 0xc0, !PT ;  /* 0xfffffff004037812 */ /* 0x000fc600078ec0ff */
[----:B------:R-:W-:Y:S01]  /*1f10*/  IMAD.SHL.U32 R14, R70, 0x8, RZ ;  /* 0x00000008460e7824 */ /* 0x000fe200078e00ff */
[----:B------:R-:W-:Y:S01]  /*1f20*/  SHF.R.S32.HI R162, RZ, 0x3, R162 ;  /* 0x00000003ffa27819 */ /* 0x000fe200000114a2 */
[----:B------:R-:W-:-:S03]  /*1f30*/  IMAD.IADD R8, R72, 0x1, -R3 ;  /* 0x0000000148087824 */ /* 0x000fc600078e0a03 */
[----:B-1----:R-:W-:Y:S02]  /*1f40*/  IADD3 R30, P0, R14, R2, RZ ;  /* 0x000000020e1e7210 */ /* 0x002fe40007f1e0ff */
[----:B------:R-:W-:Y:S01]  /*1f50*/  SHF.R.S32.HI R15, RZ, 0x1f, R14 ;  /* 0x0000001fff0f7819 */ /* 0x000fe2000001140e */
[----:B------:R-:W-:-:S04]  /*1f60*/  IMAD.SHL.U32 R3, R162, 0x40, RZ ;  /* 0x00000040a2037824 */ /* 0x000fc800078e00ff */
[----:B------:R-:W-:Y:S01]  /*1f70*/  IMAD.X R31, R15, 0x1, R11, P0 ;  /* 0x000000010f1f7824 */ /* 0x000fe200000e060b */
[----:B------:R-:W-:Y:S02]  /*1f80*/  SHF.R.S32.HI R11, RZ, 0x1f, R8 ;  /* 0x0000001fff0b7819 */ /* 0x000fe40000011408 */
[----:B------:R-:W-:Y:S02]  /*1f90*/  LOP3.LUT R3, R3, 0x1c0, RZ, 0xc0, !PT ;  /* 0x000001c003037812 */ /* 0x000fe400078ec0ff */
[----:B------:R-:W-:Y:S01]  /*1fa0*/  SHF.R.S32.HI R71, RZ, 0x4, R4 ;  /* 0x00000004ff477819 */ /* 0x000fe20000011404 */
[----:B------:R-:W-:Y:S01]  /*1fb0*/  IMAD R2, R29, R66, RZ ;  /* 0x000000421d027224 */ /* 0x000fe200078e02ff */
[----:B------:R-:W-:Y:S02]  /*1fc0*/  LEA.HI R10, R11, R8, RZ, 0x3 ;  /* 0x000000080b0a7211 */ /* 0x000fe400078f18ff */
[----:B------:R-:W-:Y:S02]  /*1fd0*/  LOP3.LUT R29, R3, 0x38, R14, 0xf8, !PT ;  /* 0x00000038031d7812 */ /* 0x000fe400078ef80e */
[----:B------:R-:W-:-:S02]  /*1fe0*/  SHF.R.U32.HI R154, RZ, 0x3, R3 ;  /* 0x00000003ff9a7819 */ /* 0x000fc40000011603 */
[----:B------:R-:W-:Y:S02]  /*1ff0*/  LEA.HI R3, R4, R71, RZ, 0x1 ;  /* 0x0000004704037211 */ /* 0x000fe400078f08ff */
[----:B------:R-:W-:Y:S01]  /*2000*/  LOP3.LUT R11, R10, 0xfffffff8, RZ, 0xc0, !PT ;  /* 0xfffffff80a0b7812 */ /* 0x000fe200078ec0ff */
[C---:B------:R-:W-:Y:S01]  /*2010*/  IMAD R2, R6.reuse, R67, R2 ;  /* 0x0000004306027224 */ /* 0x040fe200078e0202 */
        /* <DEDUP_REMOVED lines=15> */
[----:B------:R-:W-:Y:S01]  /*2110*/  LOP3.LUT R11, R6, 0x8, R11, 0xf8, !PT ;  /* 0x00000008060b7812 */ /* 0x000fe200078ef80b */
[----:B------:R-:W-:Y:S01]  /*2120*/  IMAD.MOV.U32 R28, RZ, RZ, R30 ;  /* 0x000000ffff1c7224 */ /* 0x000fe200078e001e */
[----:B------:R-:W-:-:S04]  /*2130*/  SHF.R.U32.HI R6, RZ, 0x3, R6 ;  /* 0x00000003ff067819 */ /* 0x000fc80000011606 */
[----:B------:R-:W-:Y:S01]  /*2140*/  LOP3.LUT R6, R11, R6, RZ, 0x3c, !PT ;  /* 0x000000060b067212 */ /* 0x000fe200078e3cff */
[----:B------:R-:W-:-:S04]  /*2150*/  IMAD.WIDE.U32 R26, R13, R26, R28 ;  /* 0x0000001a0d1a7225 */ /* 0x000fc800078e001c */
[----:B------:R-:W-:Y:S02]  /*2160*/  IMAD.IADD R27, R27, 0x1, R2 ;  /* 0x000000011b1b7824 */ /* 0x000fe400078e0202 */
[----:B------:R-:W-:Y:S01]  /*2170*/  IMAD.SHL.U32 R55, R10, 0x40, RZ ;  /* 0x000000400a377824 */ /* 0x000fe200078e00ff */
[----:B------:R-:W-:Y:S01]  /*2180*/  IADD3 R10, R14, 0x80, RZ ;  /* 0x000000800e0a7810 */ /* 0x000fe20007ffe0ff */
[----:B------:R-:W-:Y:S01]  /*2190*/  IMAD R165, R67, R162, RZ ;  /* 0x000000a243a57224 */ /* 0x000fe200078e02ff */
[----:B------:R-:W-:Y:S01]  /*21a0*/  SHF.R.S32.HI R163, RZ, 0x1f, R162 ;  /* 0x0000001fffa37819 */ /* 0x000fe200000114a2 */
[----:B------:R-:W-:-:S04]  /*21b0*/  IMAD.WIDE.U32 R26, R162, R66, R26 ;  /* 0x00000042a21a7225 */ /* 0x000fc800078e001a */
[----:B------:R-:W-:-:S04]  /*21c0*/  IMAD R165, R163, R66, R165 ;  /* 0x00000042a3a57224 */ /* 0x000fc800078e02a5 */
[----:B------:R-:W-:Y:S02]  /*21d0*/  IMAD.IADD R165, R27, 0x1, R165 ;  /* 0x000000011ba57824 */ /* 0x000fe400078e02a5 */
[----:B------:R-:W-:-:S04]  /*21e0*/  IMAD.WIDE R168, R205, 0x40, R162 ;  /* 0x00000040cda87825 */ /* 0x000fc800078e02a2 */
[----:B------:R-:W-:Y:S01]  /*21f0*/  IMAD R161, R65, R162, RZ ;  /* 0x000000a241a17224 */ /* 0x000fe200078e02ff */
[----:B------:R-:W-:-:S03]  /*2200*/  LEA.HI R68, R9, R72, RZ, 0x5 ;  /* 0x0000004809447211 */ /* 0x000fc600078f28ff */
[----:B------:R-:W-:Y:S01]  /*2210*/  IMAD R161, R163, R64, R161 ;  /* 0x00000040a3a17224 */ /* 0x000fe200078e02a1 */
[----:B------:R-:W-:Y:S01]  /*2220*/  LOP3.LUT R73, R68, 0xffffffe0, RZ, 0xc0, !PT ;  /* 0xffffffe044497812 */ /* 0x000fe200078ec0ff */
[----:B------:R-:W-:Y:S01]  /*2230*/  IMAD.MOV.U32 R56, RZ, RZ, 0x10 ;  /* 0x00000010ff387424 */ /* 0x000fe200078e00ff */
[C---:B------:R-:W-:Y:S01]  /*2240*/  LOP3.LUT P3, RZ, R8.reuse, 0x4, RZ, 0xc0, !PT ;  /* 0x0000000408ff7812 */ /* 0x040fe2000786c0ff */
[----:B------:R-:W-:Y:S01]  /*2250*/  IMAD.MOV.U32 R54, RZ, RZ, 0x20 ;  /* 0x00000020ff367424 */ /* 0x000fe200078e00ff */
[----:B------:R-:W-:Y:S01]  /*2260*/  LOP3.LUT P2, RZ, R8, 0x2, RZ, 0xc0, !PT ;  /* 0x0000000208ff7812 */ /* 0x000fe2000784c0ff */
[----:B------:R-:W-:Y:S01]  /*2270*/  IMAD.SHL.U32 R200, R64, 0x10, RZ ;  /* 0x0000001040c87824 */ /* 0x000fe200078e00ff */
[----:B------:R-:W-:Y:S01]  /*2280*/  LOP3.LUT R55, R6, 0xfffffe00, R55, 0xf8, !PT ;  /* 0xfffffe0006377812 */ /* 0x000fe200078ef837 */
[----:B------:R-:W-:Y:S01]  /*2290*/  IMAD.SHL.U32 R198, R66, 0x10, RZ ;  /* 0x0000001042c67824 */ /* 0x000fe200078e00ff */
[----:B------:R-:W-:Y:S01]  /*22a0*/  SHF.L.U64.HI R201, R64, 0x4, R65 ;  /* 0x0000000440c97819 */ /* 0x000fe20000010241 */
[----:B------:R-:W-:Y:S01]  /*22b0*/  IMAD.IADD R73, R72, 0x1, -R73 ;  /* 0x0000000148497824 */ /* 0x000fe200078e0a49 */
[----:B------:R-:W-:Y:S01]  /*22c0*/  SHF.L.U64.HI R199, R66, 0x4, R67 ;  /* 0x0000000442c77819 */ /* 0x000fe20000010243 */
[----:B------:R-:W-:Y:S01]  /*22d0*/  IMAD.SHL.U32 R77, R70, 0x4, RZ ;  /* 0x00000004464d7824 */ /* 0x000fe200078e00ff */
[----:B------:R-:W-:-:S02]  /*22e0*/  SHF.R.S32.HI R68, RZ, 0x5, R68 ;  /* 0x00000005ff447819 */ /* 0x000fc40000011444 */
[----:B------:R-:W-:Y:S02]  /*22f0*/  SEL R56, R56, 0xfffffff0, !P2 ;  /* 0xfffffff038387807 */ /* 0x000fe40005000000 */
        /* <DEDUP_REMOVED lines=12> */
[----:B------:R-:W-:-:S03]  /*23c0*/  SHF.R.S32.HI R3, RZ, 0x1f, R207 ;  /* 0x0000001fff037819 */ /* 0x000fc600000114cf */
[----:B------:R-:W-:Y:S01]  /*23d0*/  IMAD.X R25, R15, 0x1, R11, P0 ;  /* 0x000000010f197824 */ /* 0x000fe200000e060b */
[----:B------:R-:W-:Y:S01]  /*23e0*/  IADD3 R11, R14, 0x40, RZ ;  /* 0x000000400e0b7810 */ /* 0x000fe20007ffe0ff */
[----:B------:R-:W-:-:S03]  /*23f0*/  IMAD R2, R22, R3, R2 ;  /* 0x0000000316027224 */ /* 0x000fc600078e0202 */
[-C--:B----4-:R-:W-:Y:S01]  /*2400*/  ISETP.GE.AND P0, PT, R11, R79.reuse, PT ;  /* 0x0000004f0b00720c */ /* 0x090fe20003f06270 */
[----:B------:R-:W-:Y:S01]  /*2410*/  IMAD.WIDE.U32 R22, R207, R22, R24 ;  /* 0x00000016cf167225 */ /* 0x000fe200078e0018 */
[-C--:B------:R-:W-:Y:S02]  /*2420*/  ISETP.GE.AND P1, PT, R14, R79.reuse, PT ;  /* 0x0000004f0e00720c */ /* 0x080fe40003f26270 */
[----:B------:R-:W-:Y:S01]  /*2430*/  SEL R3, RZ, 0xffffffff, P0 ;  /* 0xffffffffff037807 */ /* 0x000fe20000000000 */
[----:B------:R-:W-:Y:S01]  /*2440*/  IMAD.IADD R23, R23, 0x1, R2 ;  /* 0x0000000117177824 */ /* 0x000fe200078e0202 */
[----:B------:R-:W-:Y:S02]  /*2450*/  SEL R2, RZ, 0x1, P1 ;  /* 0x00000001ff027807 */ /* 0x000fe40000800000 */
[----:B------:R-:W-:Y:S01]  /*2460*/  ISETP.GE.AND P1, PT, R10, R79, PT ;  /* 0x0000004f0a00720c */ /* 0x000fe20003f26270 */
[----:B------:R-:W-:-:S03]  /*2470*/  IMAD.SHL.U32 R3, R3, 0x2, RZ ;  /* 0x0000000203037824 */ /* 0x000fc600078e00ff */
[----:B------:R-:W-:Y:S02]  /*2480*/  SEL R74, RZ, 0x4, P1 ;  /* 0x00000004ff4a7807 */ /* 0x000fe40000800000 */
[----:B------:R-:W-:Y:S02]  /*2490*/  LOP3.LUT R3, R3, 0x2, R2, 0xe2, !PT ;  /* 0x0000000203037812 */ /* 0x000fe400078ee202 */
        /* <DEDUP_REMOVED lines=11> */
[----:B------:R-:W-:-:S04]  /*2550*/  IMAD.WIDE.U32 R158, R162, R64, R158 ;  /* 0x00000040a29e7225 */ /* 0x000fc800078e009e */
[----:B------:R-:W-:Y:S01]  /*2560*/  IMAD R171, R168, R173, R171 ;  /* 0x000000ada8ab7224 */ /* 0x000fe200078e02ab */
[----:B------:R-:W-:Y:S01]  /*2570*/  LEA R204, P0, R158, R166, 0x1 ;  /* 0x000000a69ecc7211 */ /* 0x000fe200078008ff */
[----:B------:R-:W-:Y:S02]  /*2580*/  IMAD.IADD R161, R159, 0x1, R161 ;  /* 0x000000019fa17824 */ /* 0x000fe400078e02a1 */
[----:B------:R-:W-:-:S03]  /*2590*/  IMAD.WIDE.U32 R168, R168, R172, R22 ;  /* 0x000000aca8a87225 */ /* 0x000fc600078e0016 */
[----:B------:R-:W-:Y:S01]  /*25a0*/  LEA.HI.X R203, R158, R167, R161, 0x1, P0 ;  /* 0x000000a79ecb7211 */ /* 0x000fe200000f0ca1 */
[----:B------:R-:W-:Y:S02]  /*25b0*/  @!P4 IMAD.MOV.U32 R20, RZ, RZ, RZ ;  /* 0x000000ffff14c224 */ /* 0x000fe400078e00ff */
        /* <DEDUP_REMOVED lines=154> */
.L_x_3035:
        /* <DEDUP_REMOVED lines=18> */
.L_x_2943:
[----:B------:R-:W-:Y:S05]  /*3080*/  BSYNC B0 ;  /* 0x0000000000007941 */ /* 0x000fea0003800000 */
.L_x_2942:
        /* <DEDUP_REMOVED lines=18> */
.L_x_2945:
[----:B------:R-:W-:Y:S05]  /*31b0*/  BSYNC B0 ;  /* 0x0000000000007941 */ /* 0x000fea0003800000 */
.L_x_2944:
        /* <DEDUP_REMOVED lines=18> */
.L_x_2947:
[----:B------:R-:W-:Y:S05]  /*32e0*/  BSYNC B0 ;  /* 0x0000000000007941 */ /* 0x000fea0003800000 */
.L_x_2946:
        /* <DEDUP_REMOVED lines=18> */
.L_x_2949:
[----:B------:R-:W-:Y:S05]  /*3410*/  BSYNC B0 ;  /* 0x0000000000007941 */ /* 0x000fea0003800000 */
.L_x_2948:
        /* <DEDUP_REMOVED lines=65> */
.L_x_2956:
[----:B------:R-:W-:Y:S05]  /*3830*/  BSYNC B0 ;  /* 0x0000000000007941 */ /* 0x000fea0003800000 */
.L_x_2955:
        /* <DEDUP_REMOVED lines=50> */
.L_x_2958:
[----:B------:R-:W-:Y:S05]  /*3b60*/  BSYNC B0 ;  /* 0x0000000000007941 */ /* 0x000fea0003800000 */
.L_x_2957:
        /* <DEDUP_REMOVED lines=49> */
.L_x_2954:
[----:B------:R-:W-:Y:S05]  /*3e80*/  BSYNC B1 ;  /* 0x0000000000017941 */ /* 0x000fea0003800000 */
.L_x_2953:
        /* <DEDUP_REMOVED lines=63> */
.L_x_2962:
[----:B------:R-:W-:Y:S05]  /*4280*/  BSYNC B0 ;  /* 0x0000000000007941 */ /* 0x000fea0003800000 */
.L_x_2961:
        /* <DEDUP_REMOVED lines=53> */
.L_x_2964:
[----:B------:R-:W-:Y:S05]  /*45e0*/  BSYNC B0 ;  /* 0x0000000000007941 */ /* 0x000fea0003800000 */
.L_x_2963:
        /* <DEDUP_REMOVED lines=52> */
.L_x_2960:
[----:B------:R-:W-:Y:S05]  /*4930*/  BSYNC B1 ;  /* 0x0000000000017941 */ /* 0x000fea0003800000 */
.L_x_2959:
        /* <DEDUP_REMOVED lines=63> */
.L_x_2968:
[----:B------:R-:W-:Y:S05]  /*4d30*/  BSYNC B0 ;  /* 0x0000000000007941 */ /* 0x000fea0003800000 */
.L_x_2967:
        /* <DEDUP_REMOVED lines=53> */
.L_x_2970:
[----:B------:R-:W-:Y:S05]  /*5090*/  BSYNC B0 ;  /* 0x0000000000007941 */ /* 0x000fea0003800000 */
.L_x_2969:
        /* <DEDUP_REMOVED lines=52> */
.L_x_2966:
[----:B------:R-:W-:Y:S05]  /*53e0*/  BSYNC B1 ;  /* 0x0000000000017941 */ /* 0x000fea0003800000 */
.L_x_2965:
        /* <DEDUP_REMOVED lines=65> */
.L_x_2974:
[----:B------:R-:W-:Y:S05]  /*5800*/  BSYNC B0 ;  /* 0x0000000000007941 */ /* 0x000fea0003800000 */
.L_x_2973:
        /* <DEDUP_REMOVED lines=53> */
.L_x_2976:
[----:B------:R-:W-:Y:S05]  /*5b60*/  BSYNC B0 ;  /* 0x0000000000007941 */ /* 0x000fea0003800000 */
.L_x_2975:
        /* <DEDUP_REMOVED lines=52> */
.L_x_2972:
[----:B------:R-:W-:Y:S05]  /*5eb0*/  BSYNC B1 ;  /* 0x0000000000017941 */ /* 0x000fea0003800000 */
.L_x_2971:
[----:B------:R-:W2:Y:S02]  /*5ec0*/  LD.E R3, [R18.64+0xd0] ;  /* 0x0000d00612037980 */ /* 0x000ea4000c101900 */
[----:B--2---:R-:W-:Y:S05]  /*5ed0*/  IMAD.U32 R3, R3, -0x20, RZ ;  /* 0xffffffe003037824 */ /* 0x004fea00078e00ff */
[C---:B------:R-:W-:Y:S02]  /*5ee0*/  LEA R16, P1, R3.reuse, R16, 0x1 ;  /* 0x0000001003107211 */ /* 0x040fe400078208ff */
[C---:B------:R-:W-:Y:S02]  /*5ef0*/  LEA R58, P0, R3.reuse, R58, 0x1 ;  /* 0x0000003a033a7211 */ /* 0x040fe400078008ff */
[C---:B------:R-:W-:Y:S02]  /*5f00*/  LEA.HI.X.SX32 R17, R3.reuse, R17, 0x1, P1 ;  /* 0x0000001103117211 */ /* 0x040fe400008f0eff */
[----:B------:R-:W-:Y:S01]  /*5f10*/  LEA.HI.X.SX32 R59, R3, R59, 0x1, P0 ;  /* 0x0000003b033b7211 */ /* 0x000fe200000f0eff */
[----:B------:R-:W-:-:S05]  /*5f20*/  BRA `(.L_x_2977) ;  /* 0x00004ec000007947 */ /* 0x000fca0003800000 */
.L_x_2952:
        /* <DEDUP_REMOVED lines=89> */
.L_x_2983:
[----:B------:R-:W-:Y:S05]  /*64c0*/  BSYNC B0 ;  /* 0x0000000000007941 */ /* 0x000fea0003800000 */
.L_x_2982:
[----:B-----5:R2:W-:Y:S02]  /*64d0*/  ST.E.128 [R126.64], R48 ;  /* 0x000000307e007985 */ /* 0x0205e4000c101d06 */
.L_x_2981:
[----:B------:R-:W-:Y:S05]  /*64e0*/  BSYNC B1 ;  /* 0x0000000000017941 */ /* 0x000fea0003800000 */
.L_x_2980:
        /* <DEDUP_REMOVED lines=87> */
.L_x_2987:
[----:B------:R-:W-:Y:S05]  /*6a60*/  BSYNC B0 ;  /* 0x0000000000007941 */ /* 0x000fea0003800000 */
.L_x_2986:
[----:B-----5:R3:W-:Y:S02]  /*6a70*/  ST.E.128 [R126.64+0x80], R48 ;  /* 0x000080307e007985 */ /* 0x0207e4000c101d06 */
.L_x_2985:
[----:B------:R-:W-:Y:S05]  /*6a80*/  BSYNC B1 ;  /* 0x0000000000017941 */ /* 0x000fea0003800000 */
.L_x_2984:
        /* <DEDUP_REMOVED lines=86> */
.L_x_2989:
[----:B------:R-:W-:Y:S05]  /*6ff0*/  BSYNC B0 ;  /* 0x0000000000007941 */ /* 0x000fea0003800000 */
.L_x_2988:
[----:B-----5:R3:W-:Y:S02]  /*7000*/  ST.E.128 [R126.64+0x100], R48 ;  /* 0x000100307e007985 */ /* 0x0207e4000c101d06 */
.L_x_2979:
[----:B------:R-:W-:Y:S05]  /*7010*/  BSYNC B2 ;  /* 0x0000000000027941 */ /* 0x000fea0003800000 */
.L_x_2978:
        /* <DEDUP_REMOVED lines=97> */
.L_x_2995:
[----:B------:R-:W-:Y:S05]  /*7630*/  BSYNC B0 ;  /* 0x0000000000007941 */ /* 0x000fea0003800000 */
.L_x_2994:
[C---:B------:R-:W-:Y:S04]  /*7640*/  LEA R2, P0, R200.reuse, R126, 0x1 ;  /* 0x0000007ec8027211 */ /* 0x040fe800078008ff */
[----:B------:R-:W-:Y:S05]  /*7650*/  LEA.HI.X R3, R200, R127, R201, 0x1, P0 ;  /* 0x0000007fc8037211 */ /* 0x000fea00000f0cc9 */
[----:B-----5:R3:W-:Y:S04]  /*7660*/  ST.E.128 [R2.64], R48 ;  /* 0x0000003002007985 */ /* 0x0207e8000c101d06 */
.L_x_2993:
[----:B------:R-:W-:Y:S05]  /*7670*/  BSYNC B1 ;  /* 0x0000000000017941 */ /* 0x000fea0003800000 */
.L_x_2992:
        /* <DEDUP_REMOVED lines=92> */
.L_x_2999:
[----:B------:R-:W-:Y:S05]  /*7c40*/  BSYNC B0 ;  /* 0x0000000000007941 */ /* 0x000fea0003800000 */
.L_x_2998:
[C---:B------:R-:W-:Y:S04]  /*7c50*/  LEA R2, P0, R93.reuse, R126, 0x1 ;  /* 0x0000007e5d027211 */ /* 0x040fe800078008ff */
[----:B------:R-:W-:Y:S05]  /*7c60*/  LEA.HI.X R3, R93, R127, R92, 0x1, P0 ;  /* 0x0000007f5d037211 */ /* 0x000fea00000f0c5c */
[----:B-----5:R3:W-:Y:S04]  /*7c70*/  ST.E.128 [R2.64], R48 ;  /* 0x0000003002007985 */ /* 0x0207e8000c101d06 */
.L_x_2997:
[----:B------:R-:W-:Y:S05]  /*7c80*/  BSYNC B1 ;  /* 0x0000000000017941 */ /* 0x000fea0003800000 */
.L_x_2996:
        /* <DEDUP_REMOVED lines=91> */
.L_x_3001:
[----:B------:R-:W-:Y:S05]  /*8240*/  BSYNC B0 ;  /* 0x0000000000007941 */ /* 0x000fea0003800000 */
.L_x_3000:
[C---:B------:R-:W-:Y:S04]  /*8250*/  LEA R2, P0, R89.reuse, R126, 0x1 ;  /* 0x0000007e59027211 */ /* 0x040fe800078008ff */
[----:B------:R-:W-:Y:S05]  /*8260*/  LEA.HI.X R3, R89, R127, R88, 0x1, P0 ;  /* 0x0000007f59037211 */ /* 0x000fea00000f0c58 */
[----:B-----5:R3:W-:Y:S04]  /*8270*/  ST.E.128 [R2.64], R48 ;  /* 0x0000003002007985 */ /* 0x0207e8000c101d06 */
.L_x_2991:
[----:B------:R-:W-:Y:S05]  /*8280*/  BSYNC B2 ;  /* 0x0000000000027941 */ /* 0x000fea0003800000 */
.L_x_2990:
        /* <DEDUP_REMOVED lines=97> */
.L_x_3007:
[----:B------:R-:W-:Y:S05]  /*88a0*/  BSYNC B0 ;  /* 0x0000000000007941 */ /* 0x000fea0003800000 */
.L_x_3006:
[C---:B------:R-:W-:Y:S04]  /*88b0*/  LEA R2, P0, R94.reuse, R126, 0x1 ;  /* 0x0000007e5e027211 */ /* 0x040fe800078008ff */
[----:B------:R-:W-:Y:S05]  /*88c0*/  LEA.HI.X R3, R94, R127, R95, 0x1, P0 ;  /* 0x0000007f5e037211 */ /* 0x000fea00000f0c5f */
[----:B-----5:R3:W-:Y:S04]  /*88d0*/  ST.E.128 [R2.64], R48 ;  /* 0x0000003002007985 */ /* 0x0207e8000c101d06 */
.L_x_3005:
[----:B------:R-:W-:Y:S05]  /*88e0*/  BSYNC B1 ;  /* 0x0000000000017941 */ /* 0x000fea0003800000 */
.L_x_3004:
        /* <DEDUP_REMOVED lines=92> */
.L_x_3011:
[----:B------:R-:W-:Y:S05]  /*8eb0*/  BSYNC B0 ;  /* 0x0000000000007941 */ /* 0x000fea0003800000 */
.L_x_3010:
[C---:B------:R-:W-:Y:S04]  /*8ec0*/  LEA R2, P0, R91.reuse, R126, 0x1 ;  /* 0x0000007e5b027211 */ /* 0x040fe800078008ff */
[----:B------:R-:W-:Y:S05]  /*8ed0*/  LEA.HI.X R3, R91, R127, R90, 0x1, P0 ;  /* 0x0000007f5b037211 */ /* 0x000fea00000f0c5a */
[----:B-----5:R3:W-:Y:S04]  /*8ee0*/  ST.E.128 [R2.64], R48 ;  /* 0x0000003002007985 */ /* 0x0207e8000c101d06 */
.L_x_3009:
[----:B------:R-:W-:Y:S05]  /*8ef0*/  BSYNC B1 ;  /* 0x0000000000017941 */ /* 0x000fea0003800000 */
.L_x_3008:
        /* <DEDUP_REMOVED lines=91> */
.L_x_3013:
[----:B------:R-:W-:Y:S05]  /*94b0*/  BSYNC B0 ;  /* 0x0000000000007941 */ /* 0x000fea0003800000 */
.L_x_3012:
[C---:B------:R-:W-:Y:S04]  /*94c0*/  LEA R2, P0, R87.reuse, R126, 0x1 ;  /* 0x0000007e57027211 */ /* 0x040fe800078008ff */
[----:B------:R-:W-:Y:S05]  /*94d0*/  LEA.HI.X R3, R87, R127, R86, 0x1, P0 ;  /* 0x0000007f57037211 */ /* 0x000fea00000f0c56 */
[----:B-----5:R3:W-:Y:S04]  /*94e0*/  ST.E.128 [R2.64], R48 ;  /* 0x0000003002007985 */ /* 0x0207e8000c101d06 */
.L_x_3003:
[----:B------:R-:W-:Y:S05]  /*94f0*/  BSYNC B2 ;  /* 0x0000000000027941 */ /* 0x000fea0003800000 */
.L_x_3002:
        /* <DEDUP_REMOVED lines=98> */
.L_x_3019:
[----:B------:R-:W-:Y:S05]  /*9b20*/  BSYNC B0 ;  /* 0x0000000000007941 */ /* 0x000fea0003800000 */
.L_x_3018:
[----:B------:R-:W-:Y:S02]  /*9b30*/  IMAD R0, R65, 0x60, RZ ;  /* 0x0000006041007824 */ /* 0x000fe400078e02ff */
[----:B------:R-:W-:Y:S05]  /*9b40*/  IMAD.WIDE.U32 R2, R64, 0x60, R126 ;  /* 0x0000006040027825 */ /* 0x000fea00078e007e */
[----:B------:R-:W-:Y:S05]  /*9b50*/  IADD3 R3, R3, R0, RZ ;  /* 0x0000000003037210 */ /* 0x000fea0007ffe0ff */
[----:B-----5:R3:W-:Y:S02]  /*9b60*/  ST.E.128 [R2.64], R48 ;  /* 0x0000003002007985 */ /* 0x0207e4000c101d06 */
.L_x_3017:
[----:B------:R-:W-:Y:S05]  /*9b70*/  BSYNC B1 ;  /* 0x0000000000017941 */ /* 0x000fea0003800000 */
.L_x_3016:
        /* <DEDUP_REMOVED lines=92> */
.L_x_3023:
[----:B------:R-:W-:Y:S05]  /*a140*/  BSYNC B0 ;  /* 0x0000000000007941 */ /* 0x000fea0003800000 */
.L_x_3022:
[C---:B------:R-:W-:Y:S04]  /*a150*/  LEA R2, P0, R85.reuse, R126, 0x1 ;  /* 0x0000007e55027211 */ /* 0x040fe800078008ff */
[----:B------:R-:W-:Y:S05]  /*a160*/  LEA.HI.X R3, R85, R127, R84, 0x1, P0 ;  /* 0x0000007f55037211 */ /* 0x000fea00000f0c54 */
[----:B-----5:R3:W-:Y:S04]  /*a170*/  ST.E.128 [R2.64], R48 ;  /* 0x0000003002007985 */ /* 0x0207e8000c101d06 */
.L_x_3021:
[----:B------:R-:W-:Y:S05]  /*a180*/  BSYNC B1 ;  /* 0x0000000000017941 */ /* 0x000fea0003800000 */
.L_x_3020:
        /* <DEDUP_REMOVED lines=91> */
.L_x_3025:
[----:B------:R-:W-:Y:S05]  /*a740*/  BSYNC B0 ;  /* 0x0000000000007941 */ /* 0x000fea0003800000 */
.L_x_3024:
[C---:B------:R-:W-:Y:S04]  /*a750*/  LEA R2, P0, R83.reuse, R126, 0x1 ;  /* 0x0000007e53027211 */ /* 0x040fe800078008ff */
[----:B------:R-:W-:Y:S05]  /*a760*/  LEA.HI.X R3, R83, R127, R82, 0x1, P0 ;  /* 0x0000007f53037211 */ /* 0x000fea00000f0c52 */
[----:B-----5:R3:W-:Y:S04]  /*a770*/  ST.E.128 [R2.64], R48 ;  /* 0x0000003002007985 */ /* 0x0207e8000c101d06 */
.L_x_3015:
[----:B------:R-:W-:Y:S05]  /*a780*/  BSYNC B2 ;  /* 0x0000000000027941 */ /* 0x000fea0003800000 */
.L_x_3014:
[----:B---3--:R-:W3:Y:S02]  /*a790*/  LD.E R3, [R18.64+0xd0] ;  /* 0x0000d00612037980 */ /* 0x008ee4000c101900 */
[----:B---3--:R-:W-:Y:S05]  /*a7a0*/  IMAD.U32 R3, R3, -0x20, RZ ;  /* 0xffffffe003037824 */ /* 0x008fea00078e00ff */
[C---:B------:R-:W-:Y:S02]  /*a7b0*/  LEA R124, P1, R3.reuse, R124, 0x1 ;  /* 0x0000007c037c7211 */ /* 0x040fe400078208ff */
[C---:B------:R-:W-:Y:S02]  /*a7c0*/  LEA R122, P0, R3.reuse, R122, 0x1 ;  /* 0x0000007a037a7211 */ /* 0x040fe400078008ff */
[C---:B------:R-:W-:Y:S02]  /*a7d0*/  LEA.HI.X.SX32 R125, R3.reuse, R125, 0x1, P1 ;  /* 0x0000007d037d7211 */ /* 0x040fe400008f0eff */
[----:B------:R-:W-:Y:S01]  /*a7e0*/  LEA.HI.X.SX32 R123, R3, R123, 0x1, P0 ;  /* 0x0000007b037b7211 */ /* 0x000fe200000f0eff */
[----:B------:R-:W-:-:S05]  /*a7f0*/  BRA `(.L_x_2977) ;  /* 0x000005f000007947 */ /* 0x000fca0003800000 */
.L_x_2951:
        /* <DEDUP_REMOVED lines=11> */
.L_x_3027:
[----:B------:R-:W-:Y:S05]  /*a8b0*/  BSYNC B0 ;  /* 0x0000000000007941 */ /* 0x000fea0003800000 */
.L_x_3026:
        /* <DEDUP_REMOVED lines=27> */
.L_x_3029:
[----:B------:R-:W-:Y:S05]  /*aa70*/  BSYNC B0 ;  /* 0x0000000000007941 */ /* 0x000fea0003800000 */
.L_x_3028:
        /* <DEDUP_REMOVED lines=27> */
.L_x_3031:
[----:B------:R-:W-:Y:S05]  /*ac30*/  BSYNC B0 ;  /* 0x0000000000007941 */ /* 0x000fea0003800000 */
.L_x_3030:
        /* <DEDUP_REMOVED lines=27> */
.L_x_2977:
[----:B------:R-:W-:Y:S05]  /*adf0*/  BSYNC B3 ;  /* 0x0000000000037941 */ /* 0x000fea0003800000 */
.L_x_2950:
        /* <DEDUP_REMOVED lines=89> */
.L_x_3033:
        /* <DEDUP_REMOVED lines=8> */
.L_x_3034:
[----:B------:R-:W-:Y:S05]  /*b410*/  BSYNC B0 ;  /* 0x0000000000007941 */ /* 0x000fea0003800000 */
.L_x_3032:
[----:B------:R-:W-:Y:S04]  /*b420*/  IADD3 R9, R9, -0x1, RZ ;  /* 0xffffffff09097810 */ /* 0x000fe80007ffe0ff */
[----:B------:R-:W-:Y:S11]  /*b430*/  ISETP.GT.AND P0, PT, R9, R96, PT ;  /* 0x000000600900720c */ /* 0x000ff60003f04270 */
[----:B------:R-:W-:Y:S02]  /*b440*/  @!UPT UIADD3 URZ, URZ, URZ, URZ ;  /* 0x0000003f3f3ff290 */ /* 0x000fe4000fffe03f */
[----:B------:R-:W-:-:S05]  /*b450*/  @P0 BRA `(.L_x_3035) ;  /* 0xffff7b0000000947 */ /* 0x000fca000383ffff */
.L_x_2941:
        /* <DEDUP_REMOVED lines=108> */
.L_x_3044:
[----:B------:R-:W-:Y:S05]  /*bb20*/  BSYNC B0 ;  /* 0x0000000000007941 */ /* 0x000fea0003800000 */
.L_x_3043:
[----:B-----5:R3:W-:Y:S02]  /*bb30*/  STS.128 [R212], R20 ;  /* 0x00000014d4007388 */ /* 0x0207e40000000c00 */
.L_x_3042:
[----:B------:R-:W-:Y:S05]  /*bb40*/  BSYNC B1 ;  /* 0x0000000000017941 */ /* 0x000fea0003800000 */
.L_x_3041:
        /* <DEDUP_REMOVED lines=47> */
.L_x_3048:
[----:B------:R-:W-:Y:S05]  /*be40*/  BSYNC B0 ;  /* 0x0000000000007941 */ /* 0x000fea0003800000 */
.L_x_3047:
[----:B-----5:R1:W-:Y:S02]  /*be50*/  STS.128 [R212+0x2000], R20 ;  /* 0x00200014d4007388 */ /* 0x0203e40000000c00 */
.L_x_3046:
[----:B------:R-:W-:Y:S05]  /*be60*/  BSYNC B1 ;  /* 0x0000000000017941 */ /* 0x000fea0003800000 */
.L_x_3045:
        /* <DEDUP_REMOVED lines=46> */
.L_x_3050:
[----:B------:R-:W-:Y:S05]  /*c150*/  BSYNC B0 ;  /* 0x0000000000007941 */ /* 0x000fea0003800000 */
.L_x_3049:
[----:B-----5:R3:W-:Y:S02]  /*c160*/  STS.128 [R212+0x4000], R20 ;  /* 0x00400014d4007388 */ /* 0x0207e40000000c00 */
.L_x_3040:
[----:B------:R-:W-:Y:S05]  /*c170*/  BSYNC B2 ;  /* 0x0000000000027941 */ /* 0x000fea0003800000 */
.L_x_3039:
        /* <DEDUP_REMOVED lines=61> */
.L_x_3056:
[----:B------:R-:W-:Y:S05]  /*c550*/  BSYNC B0 ;  /* 0x0000000000007941 */ /* 0x000fea0003800000 */
.L_x_3055:
[----:B-----5:R3:W-:Y:S02]  /*c560*/  STS.128 [R212+0x800], R20 ;  /* 0x00080014d4007388 */ /* 0x0207e40000000c00 */
.L_x_3054:
[----:B------:R-:W-:Y:S05]  /*c570*/  BSYNC B1 ;  /* 0x0000000000017941 */ /* 0x000fea0003800000 */
.L_x_3053:
        /* <DEDUP_REMOVED lines=48> */
.L_x_3060:
[----:B------:R-:W-:Y:S05]  /*c880*/  BSYNC B0 ;  /* 0x0000000000007941 */ /* 0x000fea0003800000 */
.L_x_3059:
[----:B-----5:R3:W-:Y:S02]  /*c890*/  STS.128 [R212+0x2800], R20 ;  /* 0x00280014d4007388 */ /* 0x0207e40000000c00 */
.L_x_3058:
[----:B------:R-:W-:Y:S05]  /*c8a0*/  BSYNC B1 ;  /* 0x0000000000017941 */ /* 0x000fea0003800000 */
.L_x_3057:
        /* <DEDUP_REMOVED lines=45> */
.L_x_3062:
[----:B------:R-:W-:Y:S05]  /*cb80*/  BSYNC B0 ;  /* 0x0000000000007941 */ /* 0x000fea0003800000 */
.L_x_3061:
[----:B-----5:R1:W-:Y:S02]  /*cb90*/  STS.128 [R212+0x4800], R44 ;  /* 0x0048002cd4007388 */ /* 0x0203e40000000c00 */
.L_x_3052:
[----:B------:R-:W-:Y:S05]  /*cba0*/  BSYNC B2 ;  /* 0x0000000000027941 */ /* 0x000fea0003800000 */
.L_x_3051:
        /* <DEDUP_REMOVED lines=61> */
.L_x_3068:
[----:B------:R-:W-:Y:S05]  /*cf80*/  BSYNC B0 ;  /* 0x0000000000007941 */ /* 0x000fea0003800000 */
.L_x_3067:
[----:B-----5:R1:W-:Y:S02]  /*cf90*/  STS.128 [R212+0x1000], R20 ;  /* 0x00100014d4007388 */ /* 0x0203e40000000c00 */
.L_x_3066:
[----:B------:R-:W-:Y:S05]  /*cfa0*/  BSYNC B1 ;  /* 0x0000000000017941 */ /* 0x000fea0003800000 */
.L_x_3065:
        /* <DEDUP_REMOVED lines=47> */
.L_x_3072:
[----:B------:R-:W-:Y:S05]  /*d2a0*/  BSYNC B0 ;  /* 0x0000000000007941 */ /* 0x000fea0003800000 */
.L_x_3071:
[----:B-----5:R3:W-:Y:S02]  /*d2b0*/  STS.128 [R212+0x3000], R20 ;  /* 0x00300014d4007388 */ /* 0x0207e40000000c00 */
.L_x_3070:
[----:B------:R-:W-:Y:S05]  /*d2c0*/  BSYNC B1 ;  /* 0x0000000000017941 */ /* 0x000fea0003800000 */
.L_x_3069:
        /* <DEDUP_REMOVED lines=46> */
.L_x_3074:
[----:B------:R-:W-:Y:S05]  /*d5b0*/  BSYNC B0 ;  /* 0x0000000000007941 */ /* 0x000fea0003800000 */
.L_x_3073:
[----:B-----5:R3:W-:Y:S02]  /*d5c0*/  STS.128 [R212+0x5000], R20 ;  /* 0x00500014d4007388 */ /* 0x0207e40000000c00 */
.L_x_3064:
[----:B------:R-:W-:Y:S05]  /*d5d0*/  BSYNC B2 ;  /* 0x0000000000027941 */ /* 0x000fea0003800000 */
.L_x_3063:
        /* <DEDUP_REMOVED lines=59> */
.L_x_3079:
[----:B------:R-:W-:Y:S05]  /*d990*/  BSYNC B0 ;  /* 0x0000000000007941 */ /* 0x000fea0003800000 */
.L_x_3078:
[----:B-----5:R3:W-:Y:S02]  /*d9a0*/  STS.128 [R212+0x1800], R20 ;  /* 0x00180014d4007388 */ /* 0x0207e40000000c00 */
.L_x_3077:
[----:B------:R-:W-:Y:S05]  /*d9b0*/  BSYNC B1 ;  /* 0x0000000000017941 */ /* 0x000fea0003800000 */
.L_x_3076:
        /* <DEDUP_REMOVED lines=18> */
[C---:B---3--:R-:W-:Y:S02]  /*dae0*/  LOP3.LUT R20, R2.reuse, 0xffff0000, RZ, 0xc0, !PT ;  /* 0xffff000002147812 */ /* 0x048fe400078ec0ff */
[----:B------:R-:W-:Y:S02]  /*daf0*/  SHF.L.U32 R2, R2, 0x10, RZ ;  /* 0x0000001002027819 */ /* 0x000fe400000006ff */
[----:B--2---:R-:W-:Y:S01]  /*db00*/  LOP3.LUT R23, R12, 0xffff0000, RZ, 0xc0, !PT ;  /* 0xffff00000c177812 */ /* 0x004fe200078ec0ff */
[----:B------:R-:W-:Y:S01]  /*db10*/  FMUL.FTZ R14, R0, R20 ;  /* 0x00000014000e7220 */ /* 0x000fe20000410000 */
[----:B------:R-:W-:-:S02]  /*db20*/  SHF.L.U32 R12, R12, 0x10, RZ ;  /* 0x000000100c0c7819 */ /* 0x000fc400000006ff */
[----:B------:R-:W-:Y:S01]  /*db30*/  LOP3.LUT R15, R3, 0xffff0000, RZ, 0xc0, !PT ;  /* 0xffff0000030f7812 */ /* 0x000fe200078ec0ff */
[-C--:B------:R-:W-:Y:S01]  /*db40*/  FMUL.FTZ R0, R0, R23.reuse ;  /* 0x0000001700007220 */ /* 0x080fe20000410000 */
[----:B------:R-:W-:Y:S01]  /*db50*/  LOP3.LUT R21, R13, 0xffff0000, RZ, 0xc0, !PT ;  /* 0xffff00000d157812 */ /* 0x000fe200078ec0ff */
[----:B------:R-:W-:Y:S01]  /*db60*/  FFMA.FTZ R14, R5, R23, -R14 ;  /* 0x00000017050e7223 */ /* 0x000fe2000001080e */
[----:B------:R-:W-:Y:S01]  /*db70*/  SHF.L.U32 R13, R13, 0x10, RZ ;  /* 0x000000100d0d7819 */ /* 0x000fe200000006ff */
[----:B------:R-:W-:Y:S02]  /*db80*/  FFMA.FTZ R5, R5, R20, R0 ;  /* 0x0000001405057223 */ /* 0x000fe40000010000 */
[----:B------:R-:W-:Y:S02]  /*db90*/  IMAD.U32 R3, R3, 0x10000, RZ ;  /* 0x0001000003037824 */ /* 0x000fe400078e00ff */
[C---:B------:R-:W-:Y:S02]  /*dba0*/  FMUL.FTZ R0, R29.reuse, R2 ;  /* 0x000000021d007220 */ /* 0x040fe40000410000 */
[----:B------:R-:W-:-:S02]  /*dbb0*/  FMUL.FTZ R29, R29, R12 ;  /* 0x0000000c1d1d7220 */ /* 0x000fc40000410000 */
[C---:B------:R-:W-:Y:S02]  /*dbc0*/  FMUL.FTZ R22, R26.reuse, R15 ;  /* 0x0000000f1a167220 */ /* 0x040fe40000410000 */
[----:B------:R-:W-:Y:S02]  /*dbd0*/  FMUL.FTZ R26, R26, R21 ;  /* 0x000000151a1a7220 */ /* 0x000fe40000410000 */
[C---:B------:R-:W-:Y:S02]  /*dbe0*/  FMUL.FTZ R20, R30.reuse, R3 ;  /* 0x000000031e147220 */ /* 0x040fe40000410000 */
[----:B------:R-:W-:Y:S02]  /*dbf0*/  FMUL.FTZ R30, R30, R13 ;  /* 0x0000000d1e1e7220 */ /* 0x000fe40000410000 */
[C---:B------:R-:W-:Y:S02]  /*dc00*/  FFMA.FTZ R0, R11.reuse, R12, -R0 ;  /* 0x0000000c0b007223 */ /* 0x040fe40000010800 */
[----:B------:R-:W-:-:S02]  /*dc10*/  FFMA.FTZ R29, R11, R2, R29 ;  /* 0x000000020b1d7223 */ /* 0x000fc4000001001d */
[C---:B------:R-:W-:Y:S01]  /*dc20*/  FFMA.FTZ R22, R28.reuse, R21, -R22 ;  /* 0x000000151c167223 */ /* 0x040fe20000010816 */
[----:B------:R-:W-:Y:S01]  /*dc30*/  F2FP.BF16.PACK_AB R21, R5, R14 ;  /* 0x0000000e0515723e */ /* 0x000fe200000010ff */
[----:B------:R-:W-:Y:S01]  /*dc40*/  FFMA.FTZ R15, R28, R15, R26 ;  /* 0x0000000f1c0f7223 */ /* 0x000fe2000001001a */
[----:B------:R-:W-:Y:S01]  /*dc50*/  F2FP.BF16.PACK_AB R0, R29, R0 ;  /* 0x000000001d00723e */ /* 0x000fe200000010ff */
[C---:B------:R-:W-:Y:S02]  /*dc60*/  FFMA.FTZ R20, R27.reuse, R13, -R20 ;  /* 0x0000000d1b147223 */ /* 0x040fe40000010814 */
[----:B------:R-:W-:Y:S01]  /*dc70*/  FFMA.FTZ R3, R27, R3, R30 ;  /* 0x000000031b037223 */ /* 0x000fe2000001001e */
[----:B------:R-:W-:-:S04]  /*dc80*/  F2FP.BF16.PACK_AB R23, R15, R22 ;  /* 0x000000160f17723e */ /* 0x000fc800000010ff */
[----:B------:R-:W-:Y:S02]  /*dc90*/  F2FP.BF16.PACK_AB R22, R3, R20 ;  /* 0x000000140316723e */ /* 0x000fe400000010ff */
[----:B------:R-:W-:Y:S02]  /*dca0*/  MOV R20, R0 ;  /* 0x0000000000147202 */ /* 0x000fe40000000f00 */
.L_x_3083:
[----:B------:R-:W-:Y:S05]  /*dcb0*/  BSYNC B0 ;  /* 0x0000000000007941 */ /* 0x000fea0003800000 */
.L_x_3082:
[----:B-----5:R3:W-:Y:S02]  /*dcc0*/  STS.128 [R212+0x3800], R20 ;  /* 0x00380014d4007388 */ /* 0x0207e40000000c00 */
.L_x_3081:
[----:B------:R-:W-:Y:S05]  /*dcd0*/  BSYNC B1 ;  /* 0x0000000000017941 */ /* 0x000fea0003800000 */
.L_x_3080:
        /* <DEDUP_REMOVED lines=17> */
[----:B---3--:R-:W-:Y:S02]  /*ddf0*/  LOP3.LUT R13, R2, 0xffff0000, RZ, 0xc0, !PT ;  /* 0xffff0000020d7812 */ /* 0x008fe400078ec0ff */
[----:B------:R-:W-:Y:S02]  /*de00*/  LOP3.LUT R9, R3, 0xffff0000, RZ, 0xc0, !PT ;  /* 0xffff000003097812 */ /* 0x000fe400078ec0ff */
[----:B--2---:R-:W-:Y:S01]  /*de10*/  LOP3.LUT R15, R10, 0xffff0000, RZ, 0xc0, !PT ;  /* 0xffff00000a0f7812 */ /* 0x004fe200078ec0ff */
[----:B------:R-:W-:Y:S01]  /*de20*/  FMUL.FTZ R12, R0, R13 ;  /* 0x0000000d000c7220 */ /* 0x000fe20000410000 */
[----:B------:R-:W-:Y:S01]  /*de30*/  LOP3.LUT R14, R11, 0xffff0000, RZ, 0xc0, !PT ;  /* 0xffff00000b0e7812 */ /* 0x000fe200078ec0ff */
[----:B------:R-:W-:Y:S01]  /*de40*/  IMAD.U32 R10, R10, 0x10000, RZ ;  /* 0x000100000a0a7824 */ /* 0x000fe200078e00ff */
[----:B------:R-:W-:Y:S01]  /*de50*/  SHF.L.U32 R2, R2, 0x10, RZ ;  /* 0x0000001002027819 */ /* 0x000fe200000006ff */
[-C--:B------:R-:W-:Y:S01]  /*de60*/  FMUL.FTZ R0, R0, R15.reuse ;  /* 0x0000000f00007220 */ /* 0x080fe20000410000 */
[----:B------:R-:W-:Y:S01]  /*de70*/  SHF.L.U32 R3, R3, 0x10, RZ ;  /* 0x0000001003037819 */ /* 0x000fe200000006ff */
[----:B------:R-:W-:Y:S01]  /*de80*/  FFMA.FTZ R12, R5, R15, -R12 ;  /* 0x0000000f050c7223 */ /* 0x000fe2000001080c */
[----:B------:R-:W-:Y:S01]  /*de90*/  SHF.L.U32 R11, R11, 0x10, RZ ;  /* 0x000000100b0b7819 */ /* 0x000fe200000006ff */
[----:B------:R-:W-:-:S02]  /*dea0*/  FFMA.FTZ R5, R5, R13, R0 ;  /* 0x0000000d05057223 */ /* 0x000fc40000010000 */
[----:B------:R-:W-:Y:S02]  /*deb0*/  FMUL.FTZ R16, R20, R9 ;  /* 0x0000000914107220 */ /* 0x000fe40000410000 */
[----:B------:R-:W-:Y:S01]  /*dec0*/  FMUL.FTZ R0, R40, R2 ;  /* 0x0000000228007220 */ /* 0x000fe20000410000 */
[----:B------:R-:W-:Y:S01]  /*ded0*/  F2FP.BF16.PACK_AB R41, R5, R12 ;  /* 0x0000000c0529723e */ /* 0x000fe200000010ff */
[----:B------:R-:W-:Y:S02]  /*dee0*/  FMUL.FTZ R13, R42, R3 ;  /* 0x000000032a0d7220 */ /* 0x000fe40000410000 */
[----:B------:R-:W-:Y:S02]  /*def0*/  FMUL.FTZ R20, R20, R14 ;  /* 0x0000000e14147220 */ /* 0x000fe40000410000 */
[----:B------:R-:W-:Y:S02]  /*df00*/  FMUL.FTZ R40, R40, R10 ;  /* 0x0000000a28287220 */ /* 0x000fe40000410000 */
[----:B------:R-:W-:-:S02]  /*df10*/  FMUL.FTZ R42, R42, R11 ;  /* 0x0000000b2a2a7220 */ /* 0x000fc40000410000 */
[----:B------:R-:W-:Y:S02]  /*df20*/  FFMA.FTZ R0, R7, R10, -R0 ;  /* 0x0000000a07007223 */ /* 0x000fe40000010800 */
        /* <DEDUP_REMOVED lines=8> */
.L_x_3085:
[----:B------:R-:W-:Y:S05]  /*dfb0*/  BSYNC B0 ;  /* 0x0000000000007941 */ /* 0x000fea0003800000 */
.L_x_3084:
[----:B-----5:R1:W-:Y:S01]  /*dfc0*/  STS.128 [R212+0x5800], R40 ;  /* 0x00580028d4007388 */ /* 0x0203e20000000c00 */
[----:B------:R-:W-:Y:S05]  /*dfd0*/  BRA `(.L_x_3075) ;  /* 0x00004dd000007947 */ /* 0x000fea0003800000 */
.L_x_3038:
        /* <DEDUP_REMOVED lines=89> */
.L_x_3091:
[----:B------:R-:W-:Y:S05]  /*e570*/  BSYNC B0 ;  /* 0x0000000000007941 */ /* 0x000fea0003800000 */
.L_x_3090:
[----:B-----5:R3:W-:Y:S02]  /*e580*/  STS.128 [R212], R32 ;  /* 0x00000020d4007388 */ /* 0x0207e40000000c00 */
.L_x_3089:
[----:B------:R-:W-:Y:S05]  /*e590*/  BSYNC B1 ;  /* 0x0000000000017941 */ /* 0x000fea0003800000 */
.L_x_3088:
        /* <DEDUP_REMOVED lines=87> */
.L_x_3095:
[----:B------:R-:W-:Y:S05]  /*eb10*/  BSYNC B0 ;  /* 0x0000000000007941 */ /* 0x000fea0003800000 */
.L_x_3094:
[----:B-----5:R1:W-:Y:S02]  /*eb20*/  STS.128 [R212+0x2000], R32 ;  /* 0x00200020d4007388 */ /* 0x0203e40000000c00 */
.L_x_3093:
[----:B------:R-:W-:Y:S05]  /*eb30*/  BSYNC B1 ;  /* 0x0000000000017941 */ /* 0x000fea0003800000 */
.L_x_3092:
        /* <DEDUP_REMOVED lines=86> */
.L_x_3097:
[----:B------:R-:W-:Y:S05]  /*f0a0*/  BSYNC B0 ;  /* 0x0000000000007941 */ /* 0x000fea0003800000 */
.L_x_3096:
[----:B-----5:R3:W-:Y:S02]  /*f0b0*/  STS.128 [R212+0x4000], R32 ;  /* 0x00400020d4007388 */ /* 0x0207e40000000c00 */
.L_x_3087:
[----:B------:R-:W-:Y:S05]  /*f0c0*/  BSYNC B2 ;  /* 0x0000000000027941 */ /* 0x000fea0003800000 */
.L_x_3086:
        /* <DEDUP_REMOVED lines=94> */
.L_x_3103:
[----:B------:R-:W-:Y:S05]  /*f6b0*/  BSYNC B0 ;  /* 0x0000000000007941 */ /* 0x000fea0003800000 */
.L_x_3102:
[----:B-----5:R3:W-:Y:S02]  /*f6c0*/  STS.128 [R212+0x800], R32 ;  /* 0x00080020d4007388 */ /* 0x0207e40000000c00 */
.L_x_3101:
[----:B------:R-:W-:Y:S05]  /*f6d0*/  BSYNC B1 ;  /* 0x0000000000017941 */ /* 0x000fea0003800000 */
.L_x_3100:
        /* <DEDUP_REMOVED lines=90> */
.L_x_3107:
[----:B------:R-:W-:Y:S05]  /*fc80*/  BSYNC B0 ;  /* 0x0000000000007941 */ /* 0x000fea0003800000 */
.L_x_3106:
[----:B-----5:R3:W-:Y:S02]  /*fc90*/  STS.128 [R212+0x2800], R32 ;  /* 0x00280020d4007388 */ /* 0x0207e40000000c00 */
.L_x_3105:
[----:B------:R-:W-:Y:S05]  /*fca0*/  BSYNC B1 ;  /* 0x0000000000017941 */ /* 0x000fea0003800000 */
.L_x_3104:
        /* <DEDUP_REMOVED lines=90> */
.L_x_3109:
[----:B------:R-:W-:Y:S05]  /*10250*/  BSYNC B0 ;  /* 0x0000000000007941 */ /* 0x000fea0003800000 */
.L_x_3108:
[----:B-----5:R1:W-:Y:S02]  /*10260*/  STS.128 [R212+0x4800], R20 ;  /* 0x00480014d4007388 */ /* 0x0203e40000000c00 */
.L_x_3099:
[----:B------:R-:W-:Y:S05]  /*10270*/  BSYNC B2 ;  /* 0x0000000000027941 */ /* 0x000fea0003800000 */
.L_x_3098:
        /* <DEDUP_REMOVED lines=95> */
.L_x_3115:
[----:B------:R-:W-:Y:S05]  /*10870*/  BSYNC B0 ;  /* 0x0000000000007941 */ /* 0x000fea0003800000 */
.L_x_3114:
[----:B-----5:R3:W-:Y:S02]  /*10880*/  STS.128 [R212+0x1000], R32 ;  /* 0x00100020d4007388 */ /* 0x0207e40000000c00 */
.L_x_3113:
[----:B------:R-:W-:Y:S05]  /*10890*/  BSYNC B1 ;  /* 0x0000000000017941 */ /* 0x000fea0003800000 */
.L_x_3112:
        /* <DEDUP_REMOVED lines=90> */
.L_x_3119:
[----:B------:R-:W-:Y:S05]  /*10e40*/  BSYNC B0 ;  /* 0x0000000000007941 */ /* 0x000fea0003800000 */
.L_x_3118:
[----:B-----5:R3:W-:Y:S02]  /*10e50*/  STS.128 [R212+0x3000], R32 ;  /* 0x00300020d4007388 */ /* 0x0207e40000000c00 */
.L_x_3117:
[----:B------:R-:W-:Y:S05]  /*10e60*/  BSYNC B1 ;  /* 0x0000000000017941 */ /* 0x000fea0003800000 */
.L_x_3116:
        /* <DEDUP_REMOVED lines=8> */
[----:B-1----:R-:W-:Y:S01]  /*10ef0*/  IMAD.MOV.U32 R21, RZ, RZ, RZ ;  /* 0x000000ffff157224 */ /* 0x002fe200078e00ff */
[----:B------:R-:W-:Y:S02]  /*10f00*/  LEA R3, R13, 0x80, 0x5 ;  /* 0x000000800d037811 */ /* 0x000fe400078e28ff */
        /* <DEDUP_REMOVED lines=13> */
[----:B---3--:R-:W-:-:S04]  /*10fe0*/  IADD3 R33, P1, R5, R4, RZ ;  /* 0x0000000405217210 */ /* 0x008fc80007f3e0ff */
        /* <DEDUP_REMOVED lines=12> */
[----:B------:R-:W-:Y:S01]  /*110b0*/  IMAD.U32 R25, R25, 0x10000, RZ ;  /* 0x0001000019197824 */ /* 0x000fe200078e00ff */
[C---:B--2---:R-:W-:Y:S01]  /*110c0*/  SHF.L.U32 R46, R28.reuse, 0x10, RZ ;  /* 0x000000101c2e7819 */ /* 0x044fe200000006ff */
[----:B------:R-:W-:Y:S01]  /*110d0*/  IMAD.U32 R45, R29, 0x10000, RZ ;  /* 0x000100001d2d7824 */ /* 0x000fe200078e00ff */
[----:B------:R-:W-:-:S02]  /*110e0*/  LOP3.LUT R47, R28, 0xffff0000, RZ, 0xc0, !PT ;  /* 0xffff00001c2f7812 */ /* 0x000fc400078ec0ff */
[----:B------:R-:W-:Y:S01]  /*110f0*/  LOP3.LUT R49, R29, 0xffff0000, RZ, 0xc0, !PT ;  /* 0xffff00001d317812 */ /* 0x000fe200078ec0ff */
[C---:B---3--:R-:W-:Y:S01]  /*11100*/  IMAD.U32 R27, R20.reuse, 0x10000, RZ ;  /* 0x00010000141b7824 */ /* 0x048fe200078e00ff */
[----:B------:R-:W-:Y:S02]  /*11110*/  LOP3.LUT R26, R20, 0xffff0000, RZ, 0xc0, !PT ;  /* 0xffff0000141a7812 */ /* 0x000fe400078ec0ff */
[C---:B------:R-:W-:Y:S02]  /*11120*/  SHF.L.U32 R20, R21.reuse, 0x10, RZ ;  /* 0x0000001015147819 */ /* 0x040fe400000006ff */
[----:B------:R-:W-:Y:S01]  /*11130*/  LOP3.LUT R44, R21, 0xffff0000, RZ, 0xc0, !PT ;  /* 0xffff0000152c7812 */ /* 0x000fe200078ec0ff */
[C---:B------:R-:W-:Y:S01]  /*11140*/  IMAD.U32 R21, R23.reuse, 0x10000, RZ ;  /* 0x0001000017157824 */ /* 0x040fe200078e00ff */
        /* <DEDUP_REMOVED lines=9> */
[----:B------:R-:W-:Y:S01]  /*111e0*/  FMUL.FTZ R46, R46, R27 ;  /* 0x0000001b2e2e7220 */ /* 0x000fe20000410000 */
[C---:B----4-:R-:W-:Y:S01]  /*111f0*/  SHF.L.U32 R27, R32.reuse, 0x10, RZ ;  /* 0x00000010201b7819 */ /* 0x050fe200000006ff */
[----:B------:R-:W-:Y:S01]  /*11200*/  FMUL.FTZ R47, R47, R26 ;  /* 0x0000001a2f2f7220 */ /* 0x000fe20000410000 */
[----:B------:R-:W-:Y:S01]  /*11210*/  LOP3.LUT R26, R32, 0xffff0000, RZ, 0xc0, !PT ;  /* 0xffff0000201a7812 */ /* 0x000fe200078ec0ff */
[----:B------:R-:W-:-:S02]  /*11220*/  IMAD.U32 R28, R31, 0x10000, RZ ;  /* 0x000100001f1c7824 */ /* 0x000fc400078e00ff */
[----:B------:R-:W-:Y:S02]  /*11230*/  @!P0 FADD.FTZ R43, -R43, -RZ ;  /* 0x800000ff2b2b8221 */ /* 0x000fe40000010100 */
[----:B------:R-:W-:Y:S02]  /*11240*/  @!P0 FADD.FTZ R22, -R22, -RZ ;  /* 0x800000ff16168221 */ /* 0x000fe40000010100 */
[----:B------:R-:W-:Y:S02]  /*11250*/  @!P0 FADD.FTZ R21, -R21, -RZ ;  /* 0x800000ff15158221 */ /* 0x000fe40000010100 */
[----:B------:R-:W-:Y:S02]  /*11260*/  @!P0 FADD.FTZ R20, -R20, -RZ ;  /* 0x800000ff14148221 */ /* 0x000fe40000010100 */
[----:B------:R-:W-:Y:S01]  /*11270*/  @!P0 FADD.FTZ R44, -R44, -RZ ;  /* 0x800000ff2c2c8221 */ /* 0x000fe20000010100 */
[----:B------:R-:W-:Y:S01]  /*11280*/  SHF.L.U32 R31, R34, 0x10, RZ ;  /* 0x00000010221f7819 */ /* 0x000fe200000006ff */
[----:B------:R-:W-:Y:S01]  /*11290*/  FMUL.FTZ R23, R30, R23 ;  /* 0x000000171e177220 */ /* 0x000fe20000410000 */
[----:B------:R-:W-:Y:S01]  /*112a0*/  LOP3.LUT R30, R34, 0xffff0000, RZ, 0xc0, !PT ;  /* 0xffff0000221e7812 */ /* 0x000fe200078ec0ff */
[----:B------:R-:W-:Y:S01]  /*112b0*/  FMUL.FTZ R43, R48, R43 ;  /* 0x0000002b302b7220 */ /* 0x000fe20000410000 */
[----:B------:R-:W-:Y:S01]  /*112c0*/  LOP3.LUT R32, R33, 0xffff0000, RZ, 0xc0, !PT ;  /* 0xffff000021207812 */ /* 0x000fe200078ec0ff */
[----:B------:R-:W-:Y:S01]  /*112d0*/  FMUL.FTZ R29, R29, R22 ;  /* 0x000000161d1d7220 */ /* 0x000fe20000410000 */
[----:B------:R-:W-:Y:S01]  /*112e0*/  LOP3.LUT R34, R35, 0xffff0000, RZ, 0xc0, !PT ;  /* 0xffff000023227812 */ /* 0x000fe200078ec0ff */
[----:B------:R-:W-:-:S02]  /*112f0*/  FMUL.FTZ R21, R28, R21 ;  /* 0x000000151c157220 */ /* 0x000fc40000410000 */
[----:B------:R-:W-:Y:S02]  /*11300*/  FMUL.FTZ R20, R45, R20 ;  /* 0x000000142d147220 */ /* 0x000fe40000410000 */
[----:B------:R-:W-:Y:S02]  /*11310*/  FMUL.FTZ R44, R49, R44 ;  /* 0x0000002c312c7220 */ /* 0x000fe40000410000 */
[----:B------:R-:W-:Y:S02]  /*11320*/  IMAD.U32 R22, R33, 0x10000, RZ ;  /* 0x0001000021167824 */ /* 0x000fe400078e00ff */
[----:B------:R-:W-:Y:S02]  /*11330*/  IMAD.U32 R28, R35, 0x10000, RZ ;  /* 0x00010000231c7824 */ /* 0x000fe400078e00ff */
[----:B------:R-:W-:Y:S02]  /*11340*/  FFMA.FTZ R5, R5, R27, R46 ;  /* 0x0000001b05057223 */ /* 0x000fe4000001002e */
[----:B------:R-:W-:-:S02]  /*11350*/  FFMA.FTZ R4, R4, R26, R47 ;  /* 0x0000001a04047223 */ /* 0x000fc4000001002f */
[----:B------:R-:W-:Y:S02]  /*11360*/  FFMA.FTZ R24, R24, R31, R43 ;  /* 0x0000001f18187223 */ /* 0x000fe4000001002b */
[----:B------:R-:W-:Y:S01]  /*11370*/  FFMA.FTZ R29, R16, R30, R29 ;  /* 0x0000001e101d7223 */ /* 0x000fe2000001001d */
[----:B------:R-:W-:Y:S01]  /*11380*/  F2FP.BF16.PACK_AB R4, R4, R5 ;  /* 0x000000050404723e */ /* 0x000fe200000010ff */
[----:B------:R-:W-:Y:S02]  /*11390*/  FFMA.FTZ R20, R25, R22, R20 ;  /* 0x0000001619147223 */ /* 0x000fe40000010014 */
[----:B------:R-:W-:Y:S02]  /*113a0*/  FFMA.FTZ R3, R3, R32, R44 ;  /* 0x0000002003037223 */ /* 0x000fe4000001002c */
[----:B------:R-:W-:Y:S02]  /*113b0*/  FFMA.FTZ R21, R42, R28, R21 ;  /* 0x0000001c2a157223 */ /* 0x000fe40000010015 */
[----:B------:R-:W-:Y:S01]  /*113c0*/  FFMA.FTZ R12, R12, R34, R23 ;  /* 0x000000220c0c7223 */ /* 0x000fe20000010017 */
[----:B------:R-:W-:-:S02]  /*113d0*/  F2FP.BF16.PACK_AB R26, R29, R24 ;  /* 0x000000181d1a723e */ /* 0x000fc400000010ff */
[----:B------:R-:W-:Y:S02]  /*113e0*/  F2FP.BF16.PACK_AB R25, R3, R20 ;  /* 0x000000140319723e */ /* 0x000fe400000010ff */
[----:B------:R-:W-:Y:S02]  /*113f0*/  F2FP.BF16.PACK_AB R27, R12, R21 ;  /* 0x000000150c1b723e */ /* 0x000fe400000010ff */
[----:B------:R-:W-:Y:S02]  /*11400*/  MOV R24, R4 ;  /* 0x0000000400187202 */ /* 0x000fe40000000f00 */
.L_x_3121:
[----:B------:R-:W-:Y:S05]  /*11410*/  BSYNC B0 ;  /* 0x0000000000007941 */ /* 0x000fea0003800000 */
.L_x_3120:
[----:B-----5:R1:W-:Y:S02]  /*11420*/  STS.128 [R212+0x5000], R24 ;  /* 0x00500018d4007388 */ /* 0x0203e40000000c00 */
.L_x_3111:
[----:B------:R-:W-:Y:S05]  /*11430*/  BSYNC B2 ;  /* 0x0000000000027941 */ /* 0x000fea0003800000 */
.L_x_3110:
        /* <DEDUP_REMOVED lines=94> */
.L_x_3125:
[----:B------:R-:W-:Y:S05]  /*11a20*/  BSYNC B0 ;  /* 0x0000000000007941 */ /* 0x000fea0003800000 */
.L_x_3124:
[----:B-----5:R1:W-:Y:S02]  /*11a30*/  STS.128 [R212+0x1800], R20 ;  /* 0x00180014d4007388 */ /* 0x0203e40000000c00 */
.L_x_3123:
[----:B------:R-:W-:Y:S05]  /*11a40*/  BSYNC B1 ;  /* 0x0000000000017941 */ /* 0x000fea0003800000 */
.L_x_3122:
        /* <DEDUP_REMOVED lines=55> */
[----:B------:R-:W-:Y:S01]  /*11dc0*/  LOP3.LUT R25, R26, 0xffff0000, RZ, 0xc0, !PT ;  /* 0xffff00001a197812 */ /* 0x000fe200078ec0ff */
[----:B------:R-:W-:Y:S01]  /*11dd0*/  IMAD.U32 R26, R27, 0x10000, RZ ;  /* 0x000100001b1a7824 */ /* 0x000fe200078e00ff */
[----:B------:R-:W-:Y:S01]  /*11de0*/  SHF.L.U32 R44, R24, 0x10, RZ ;  /* 0x00000010182c7819 */ /* 0x000fe200000006ff */
[----:B------:R-:W-:Y:S01]  /*11df0*/  FMUL.FTZ R46, R46, R29 ;  /* 0x0000001d2e2e7220 */ /* 0x000fe20000410000 */
[----:B------:R-:W-:Y:S01]  /*11e00*/  LOP3.LUT R24, R24, 0xffff0000, RZ, 0xc0, !PT ;  /* 0xffff000018187812 */ /* 0x000fe200078ec0ff */
[----:B------:R-:W-:Y:S01]  /*11e10*/  FMUL.FTZ R25, R25, R28 ;  /* 0x0000001c19197220 */ /* 0x000fe20000410000 */
[----:B------:R-:W-:Y:S01]  /*11e20*/  LOP3.LUT R27, R27, 0xffff0000, RZ, 0xc0, !PT ;  /* 0xffff00001b1b7812 */ /* 0x000fe200078ec0ff */
[----:B------:R-:W-:Y:S01]  /*11e30*/  @!P0 FADD.FTZ R16, -R16, -RZ ;  /* 0x800000ff10108221 */ /* 0x000fe20000010100 */
[----:B----4-:R-:W-:Y:S01]  /*11e40*/  SHF.L.U32 R29, R34, 0x10, RZ ;  /* 0x00000010221d7819 */ /* 0x010fe200000006ff */
[----:B------:R-:W-:Y:S01]  /*11e50*/  @!P0 FADD.FTZ R30, -R30, -RZ ;  /* 0x800000ff1e1e8221 */ /* 0x000fe20000010100 */
[----:B------:R-:W-:Y:S01]  /*11e60*/  LOP3.LUT R28, R34, 0xffff0000, RZ, 0xc0, !PT ;  /* 0xffff0000221c7812 */ /* 0x000fe200078ec0ff */
[----:B------:R-:W-:Y:S01]  /*11e70*/  @!P0 FADD.FTZ R42, -R42, -RZ ;  /* 0x800000ff2a2a8221 */ /* 0x000fe20000010100 */
[----:B------:R-:W-:Y:S01]  /*11e80*/  LOP3.LUT R34, R35, 0xffff0000, RZ, 0xc0, !PT ;  /* 0xffff000023227812 */ /* 0x000fe200078ec0ff */
[----:B------:R-:W-:Y:S01]  /*11e90*/  FMUL.FTZ R44, R44, R21 ;  /* 0x000000152c2c7220 */ /* 0x000fe20000410000 */
[----:B------:R-:W-:Y:S01]  /*11ea0*/  SHF.L.U32 R21, R32, 0x10, RZ ;  /* 0x0000001020157819 */ /* 0x000fe200000006ff */
[----:B------:R-:W-:Y:S01]  /*11eb0*/  FMUL.FTZ R24, R24, R17 ;  /* 0x0000001118187220 */ /* 0x000fe20000410000 */
[----:B------:R-:W-:Y:S01]  /*11ec0*/  LOP3.LUT R17, R32, 0xffff0000, RZ, 0xc0, !PT ;  /* 0xffff000020117812 */ /* 0x000fe200078ec0ff */
[----:B------:R-:W-:Y:S01]  /*11ed0*/  FMUL.FTZ R23, R26, R23 ;  /* 0x000000171a177220 */ /* 0x000fe20000410000 */
[----:B------:R-:W-:Y:S01]  /*11ee0*/  LOP3.LUT R32, R33, 0xffff0000, RZ, 0xc0, !PT ;  /* 0xffff000021207812 */ /* 0x000fe200078ec0ff */
[----:B------:R-:W-:-:S02]  /*11ef0*/  FMUL.FTZ R31, R31, R16 ;  /* 0x000000101f1f7220 */ /* 0x000fc40000410000 */
[----:B------:R-:W-:Y:S02]  /*11f00*/  FMUL.FTZ R27, R27, R30 ;  /* 0x0000001e1b1b7220 */ /* 0x000fe40000410000 */
[----:B------:R-:W-:Y:S02]  /*11f10*/  IMAD.U32 R26, R35, 0x10000, RZ ;  /* 0x00010000231a7824 */ /* 0x000fe400078e00ff */
[----:B------:R-:W-:Y:S02]  /*11f20*/  FMUL.FTZ R42, R43, R42 ;  /* 0x0000002a2b2a7220 */ /* 0x000fe40000410000 */
[----:B------:R-:W-:Y:S02]  /*11f30*/  IMAD.U32 R16, R33, 0x10000, RZ ;  /* 0x0001000021107824 */ /* 0x000fe400078e00ff */
[----:B------:R-:W-:Y:S02]  /*11f40*/  FFMA.FTZ R15, R15, R29, R46 ;  /* 0x0000001d0f0f7223 */ /* 0x000fe4000001002e */
[----:B------:R-:W-:-:S02]  /*11f50*/  FFMA.FTZ R14, R14, R28, R25 ;  /* 0x0000001c0e0e7223 */ /* 0x000fc40000010019 */
        /* <DEDUP_REMOVED lines=11> */
.L_x_3129:
[----:B------:R-:W-:Y:S05]  /*12010*/  BSYNC B0 ;  /* 0x0000000000007941 */ /* 0x000fea0003800000 */
.L_x_3128:
[----:B-----5:R1:W-:Y:S02]  /*12020*/  STS.128 [R212+0x3800], R20 ;  /* 0x00380014d4007388 */ /* 0x0203e40000000c00 */
.L_x_3127:
[----:B------:R-:W-:Y:S05]  /*12030*/  BSYNC B1 ;  /* 0x0000000000017941 */ /* 0x000fea0003800000 */
.L_x_3126:
        /* <DEDUP_REMOVED lines=92> */
.L_x_3131:
[----:B------:R-:W-:Y:S05]  /*12600*/  BSYNC B0 ;  /* 0x0000000000007941 */ /* 0x000fea0003800000 */
.L_x_3130:
[----:B-----5:R1:W-:Y:S01]  /*12610*/  STS.128 [R212+0x5800], R20 ;  /* 0x00580014d4007388 */ /* 0x0203e20000000c00 */
[----:B------:R-:W-:Y:S05]  /*12620*/  BRA `(.L_x_3075) ;  /* 0x0000078000007947 */ /* 0x000fea0003800000 */
.L_x_3037:
        /* <DEDUP_REMOVED lines=29> */
.L_x_3133:
[----:B------:R-:W-:Y:S05]  /*12800*/  BSYNC B0 ;  /* 0x0000000000007941 */ /* 0x000fea0003800000 */
.L_x_3132:
        /* <DEDUP_REMOVED lines=29> */
.L_x_3135:
[----:B------:R-:W-:Y:S05]  /*129e0*/  BSYNC B0 ;  /* 0x0000000000007941 */ /* 0x000fea0003800000 */
.L_x_3134:
        /* <DEDUP_REMOVED lines=29> */
.L_x_3137:
[----:B------:R-:W-:Y:S05]  /*12bc0*/  BSYNC B0 ;  /* 0x0000000000007941 */ /* 0x000fea0003800000 */
.L_x_3136:
        /* <DEDUP_REMOVED lines=30> */
.L_x_3075:
[----:B------:R-:W-:Y:S05]  /*12db0*/  BSYNC B3 ;  /* 0x0000000000037941 */ /* 0x000fea0003800000 */
.L_x_3036:
[----:B------:R-:W-:Y:S01]  /*12dc0*/  IADD3 R213, R133, -0x1, RZ ;  /* 0xffffffff85d57810 */ /* 0x000fe20007ffe0ff */
        /* <DEDUP_REMOVED lines=31> */
.L_x_3140:
[----:B------:R2:W-:Y:S02]  /*12fc0*/  STS.128 [R212+0xa000], RZ ;  /* 0x00a000ffd4007388 */ /* 0x0005e40000000c00 */
.L_x_3139:
[----:B------:R-:W-:Y:S05]  /*12fd0*/  BSYNC B0 ;  /* 0x0000000000007941 */ /* 0x000fea0003800000 */
.L_x_3138:
        /* <DEDUP_REMOVED lines=31> */
.L_x_3143:
[----:B------:R1:W-:Y:S02]  /*131d0*/  STS.128 [R212+0xa800], RZ ;  /* 0x00a800ffd4007388 */ /* 0x0003e40000000c00 */
.L_x_3142:
[----:B------:R-:W-:Y:S05]  /*131e0*/  BSYNC B0 ;  /* 0x0000000000007941 */ /* 0x000fea0003800000 */
.L_x_3141:
        /* <DEDUP_REMOVED lines=33> */
.L_x_3146:
[----:B------:R1:W-:Y:S02]  /*13400*/  STS.128 [R212+0xb000], RZ ;  /* 0x00b000ffd4007388 */ /* 0x0003e40000000c00 */
.L_x_3145:
[----:B------:R-:W-:Y:S05]  /*13410*/  BSYNC B0 ;  /* 0x0000000000007941 */ /* 0x000fea0003800000 */
.L_x_3144:
        /* <DEDUP_REMOVED lines=35> */
.L_x_3148:
[----:B------:R-:W-:Y:S05]  /*13650*/  BSYNC B0 ;  /* 0x0000000000007941 */ /* 0x000fea0003800000 */
.L_x_3147:
        /* <DEDUP_REMOVED lines=37> */
.L_x_3151:
[----:B------:R1:W-:Y:S02]  /*138b0*/  STS.128 [R212+0x10000], RZ ;  /* 0x010000ffd4007388 */ /* 0x0003e40000000c00 */
.L_x_3150:
[----:B------:R-:W-:Y:S05]  /*138c0*/  BSYNC B0 ;  /* 0x0000000000007941 */ /* 0x000fea0003800000 */
.L_x_3149:
        /* <DEDUP_REMOVED lines=32> */
.L_x_3154:
[----:B------:R1:W-:Y:S02]  /*13ad0*/  STS.128 [R212+0x10800], RZ ;  /* 0x010800ffd4007388 */ /* 0x0003e40000000c00 */
.L_x_3153:
[----:B------:R-:W-:Y:S05]  /*13ae0*/  BSYNC B0 ;  /* 0x0000000000007941 */ /* 0x000fea0003800000 */
.L_x_3152:
        /* <DEDUP_REMOVED lines=34> */
.L_x_3157:
[----:B------:R1:W-:Y:S02]  /*13d10*/  STS.128 [R212+0x11000], RZ ;  /* 0x011000ffd4007388 */ /* 0x0003e40000000c00 */
.L_x_3156:
[----:B------:R-:W-:Y:S05]  /*13d20*/  BSYNC B0 ;  /* 0x0000000000007941 */ /* 0x000fea0003800000 */
.L_x_3155:
        /* <DEDUP_REMOVED lines=35> */
.L_x_3160:
[----:B------:R1:W-:Y:S02]  /*13f60*/  STS.128 [R212+0x11800], RZ ;  /* 0x011800ffd4007388 */ /* 0x0003e40000000c00 */
.L_x_3159:
[----:B------:R-:W-:Y:S05]  /*13f70*/  BSYNC B0 ;  /* 0x0000000000007941 */ /* 0x000fea0003800000 */
.L_x_3158:
        /* <DEDUP_REMOVED lines=52> */
[----:B------:R-:W-:Y:S01]  /*142c0*/  IADD3 R178, R190, 0x4000, RZ ;  /* 0x00004000beb27810 */ /* 0x000fe20007ffe0ff */
        /* <DEDUP_REMOVED lines=131> */
[----:B------:R-:W4:Y:S04]  /*14b00*/  LDSM.16.M88.4 R8, [R183+0x4800] ;  /* 0x00480000b708783b */ /* 0x000f280000000200 */
        /* <DEDUP_REMOVED lines=11> */
[C---:B----4-:R-:W-:Y:S07]  /*14bc0*/  HMMA.16816.F32.BF16 R28, R72.reuse, R8, R28 ;  /* 0x00000008481c723c */ /* 0x050fee000004181c */
[----:B------:R-:W-:Y:S01]  /*14bd0*/  IMAD.IADD R8, R69, 0x1, R16 ;  /* 0x0000000145087824 */ /* 0x000fe200078e0210 */
[----:B-1----:R-:W-:Y:S04]  /*14be0*/  HMMA.16816.F32.BF16 R76, R72, R4, R76 ;  /* 0x00000004484c723c */ /* 0x002fe8000004184c */
[----:B------:R-:W-:-:S03]  /*14bf0*/  IMNMX R217, R8, R57, PT ;  /* 0x0000003908d97217 */ /* 0x000fc60003800200 */
[----:B------:R-:W-:Y:S01]  /*14c00*/  IMAD.IADD R4, R16, 0x1, R3 ;  /* 0x0000000110047824 */ /* 0x000fe200078e0203 */
[----:B------:R-:W-:Y:S04]  /*14c10*/  HMMA.16816.F32.BF16 R36, R72, R60, R36 ;  /* 0x0000003c4824723c */ /* 0x000fe80000041824 */
[----:B------:R-:W-:-:S04]  /*14c20*/  IMNMX R215, R4, R57, PT ;  /* 0x0000003904d77217 */ /* 0x000fc80003800200 */
        /* <DEDUP_REMOVED lines=26> */
[----:B------:R-:W-:Y:S02]  /*14dd0*/  ISETP.GE.AND P1, PT, R10, RZ, PT ;  /* 0x000000ff0a00720c */ /* 0x000fe40003f26270 */
[----:B------:R-:W2:Y:S01]  /*14de0*/  LD.E.64 R10, [R18.64+0x20] ;  /* 0x00002006120a7980 */ /* 0x000ea2000c101b00 */
        /* <DEDUP_REMOVED lines=36> */
[----:B------:R-:W-:-:S05]  /*15030*/  SHF.R.S32.HI R5, RZ, 0x1f, R7 ;  /* 0x0000001fff057819 */ /* 0x000fca0000011407 */
[----:B------:R-:W-:Y:S02]  /*15040*/  IMAD R3, R10, R5, R3 ;  /* 0x000000050a037224 */ /* 0x000fe400078e0203 */
[----:B------:R-:W-:-:S04]  /*15050*/  IMAD.WIDE.U32 R10, R7, R10, R16 ;  /* 0x0000000a070a7225 */ /* 0x000fc800078e0010 */
[----:B------:R-:W-:Y:S01]  /*15060*/  IMAD.MOV.U32 R5, RZ, RZ, R10 ;  /* 0x000000ffff057224 */ /* 0x000fe200078e000a */
[----:B------:R-:W-:Y:S01]  /*15070*/  IADD3 R4, R11, R3, RZ ;  /* 0x000000030b047210 */ /* 0x000fe20007ffe0ff */
[----:B------:R-:W-:Y:S05]  /*15080*/  BRA `(.L_x_3165) ;  /* 0x0000003000007947 */ /* 0x000fea0003800000 */
.L_x_3164:
[----:B------:R-:W2:Y:S02]  /*15090*/  LD.E R5, [R18.64+0x38] ;  /* 0x0000380612057980 */ /* 0x000ea4000c101900 */
[----:B--2---:R-:W-:-:S04]  /*150a0*/  LEA R5, -R5, RZ, 0x6 ;  /* 0x000000ff05057211 */ /* 0x004fc800078e31ff */
[----:B------:R-:W-:Y:S02]  /*150b0*/  SHF.R.S32.HI R4, RZ, 0x1f, R5 ;  /* 0x0000001fff047819 */ /* 0x000fe40000011405 */
.L_x_3165:
[----:B------:R-:W-:Y:S05]  /*150c0*/  BSYNC B0 ;  /* 0x0000000000007941 */ /* 0x000fea0003800000 */
.L_x_3163:
        /* <DEDUP_REMOVED lines=28> */
[CC--:B------:R-:W-:Y:S01]  /*15290*/  @P6 LEA R48, P1, R3.reuse, R204.reuse, 0x1 ;  /* 0x000000cc03306211 */ /* 0x0c0fe200078208ff */
        /* <DEDUP_REMOVED lines=67> */
.L_x_3162:
[----:B------:R-:W-:Y:S05]  /*156d0*/  BSYNC B1 ;  /* 0x0000000000017941 */ /* 0x000fea0003800000 */
.L_x_3161:
[----:B------:R2:W3:Y:S01]  /*156e0*/  LD.E R167, [R18.64+0xdc] ;  /* 0x0000dc0612a77980 */ /* 0x0004e2000c101900 */
[----:B------:R-:W-:-:S02]  /*156f0*/  IMAD.IADD R2, R2, 0x1, R0 ;  /* 0x0000000102027824 */ /* 0x000fc400078e0200 */
[----:B------:R-:W-:-:S03]  /*15700*/  IMAD.SHL.U32 R197, R55, 0x2, RZ ;  /* 0x0000000237c57824 */ /* 0x000fc600078e00ff */
[----:B------:R-:W-:Y:S01]  /*15710*/  ISETP.GE.AND P3, PT, R2, R218, PT ;  /* 0x000000da0200720c */ /* 0x000fe20003f66270 */
[--C-:B------:R-:W-:Y:S01]  /*15720*/  IMAD R195, R54, 0x2, R197.reuse ;  /* 0x0000000236c37824 */ /* 0x100fe200078e02c5 */
[----:B-1----:R-:W-:Y:S01]  /*15730*/  IADD3 R4, R2, 0x1, RZ ;  /* 0x0000000102047810 */ /* 0x002fe20007ffe0ff */
        /* <DEDUP_REMOVED lines=8> */
[C---:B------:R-:W-:Y:S01]  /*157c0*/  ISETP.GE.AND P6, PT, R4.reuse, R218, PT ;  /* 0x000000da0400720c */ /* 0x040fe20003fc6270 */
[----:B------:R-:W-:Y:S01]  /*157d0*/  LDSM.16.MT88.4 R124, [R197+0xc000] ;  /* 0x00c00000c57c783b */ /* 0x000fe20000004200 */
[C---:B------:R-:W-:Y:S02]  /*157e0*/  ISETP.GE.AND P1, PT, R4.reuse, R216, PT ;  /* 0x000000d80400720c */ /* 0x040fe40003f26270 */
        /* <DEDUP_REMOVED lines=22> */
[----:B--2---:R-:W-:Y:S01]  /*15950*/  LDSM.16.MT88.4 R16, [R195+0xe800] ;  /* 0x00e80000c310783b */ /* 0x004fe20000004200 */
[----:B------:R-:W-:-:S02]  /*15960*/  ISETP.GE.AND P2, PT, R3, R218, PT ;  /* 0x000000da0300720c */ /* 0x000fc40003f46270 */
[C---:B------:R-:W-:Y:S01]  /*15970*/  ISETP.GE.AND P4, PT, R3.reuse, R216, PT ;  /* 0x000000d80300720c */ /* 0x040fe20003f86270 */
        /* <DEDUP_REMOVED lines=10> */
[----:B------:R-:W-:Y:S02]  /*15a20*/  FSEL R28, R28, -INF , !P2 ;  /* 0xff8000001c1c7808 */ /* 0x000fe40005000000 */
[----:B------:R-:W-:-:S02]  /*15a30*/  ISETP.GE.AND P6, PT, R4, R218, PT ;  /* 0x000000da0400720c */ /* 0x000fc40003fc6270 */
[C---:B------:R-:W-:Y:S02]  /*15a40*/  ISETP.GE.AND P1, PT, R4.reuse, R216, PT ;  /* 0x000000d80400720c */ /* 0x040fe40003f26270 */
[C---:B------:R-:W-:Y:S02]  /*15a50*/  ISETP.GE.AND P3, PT, R3.reuse, R218, PT ;  /* 0x000000da0300720c */ /* 0x040fe40003f66270 */
[C---:B------:R-:W-:Y:S02]  /*15a60*/  ISETP.GE.AND P2, PT, R3.reuse, R216, PT ;  /* 0x000000d80300720c */ /* 0x040fe40003f46270 */
[C---:B------:R-:W-:Y:S02]  /*15a70*/  ISETP.GE.OR P6, PT, R4.reuse, R217, !P6 ;  /* 0x000000d90400720c */ /* 0x040fe400077c6670 */
[----:B------:R-:W-:Y:S02]  /*15a80*/  ISETP.GE.OR P1, PT, R4, R215, !P1 ;  /* 0x000000d70400720c */ /* 0x000fe40004f26670 */
[----:B------:R-:W-:-:S02]  /*15a90*/  ISETP.GE.OR P3, PT, R3, R217, !P3 ;  /* 0x000000d90300720c */ /* 0x000fc40005f66670 */
[----:B------:R-:W-:Y:S02]  /*15aa0*/  ISETP.GE.OR P2, PT, R3, R215, !P2 ;  /* 0x000000d70300720c */ /* 0x000fe40005746670 */
[C---:B------:R-:W-:Y:S02]  /*15ab0*/  IADD3 R4, R2.reuse, 0x19, RZ ;  /* 0x0000001902047810 */ /* 0x040fe40007ffe0ff */
[----:B------:R-:W-:Y:S02]  /*15ac0*/  IADD3 R3, R2, 0x20, RZ ;  /* 0x0000002002037810 */ /* 0x000fe40007ffe0ff */
[----:B------:R-:W-:Y:S02]  /*15ad0*/  FSEL R30, R30, -INF , !P4 ;  /* 0xff8000001e1e7808 */ /* 0x000fe40006000000 */
[----:B------:R-:W-:Y:S02]  /*15ae0*/  FSEL R29, R29, -INF , !P6 ;  /* 0xff8000001d1d7808 */ /* 0x000fe40007000000 */
[----:B------:R-:W-:-:S02]  /*15af0*/  FSEL R31, R31, -INF , !P1 ;  /* 0xff8000001f1f7808 */ /* 0x000fc40004800000 */
[----:B------:R-:W-:Y:S02]  /*15b00*/  FSEL R24, R24, -INF , !P3 ;  /* 0xff80000018187808 */ /* 0x000fe40005800000 */
[C---:B------:R-:W-:Y:S02]  /*15b10*/  ISETP.GE.AND P4, PT, R4.reuse, R218, PT ;  /* 0x000000da0400720c */ /* 0x040fe40003f86270 */
[C---:B------:R-:W-:Y:S02]  /*15b20*/  ISETP.GE.AND P1, PT, R4.reuse, R216, PT ;  /* 0x000000d80400720c */ /* 0x040fe40003f26270 */
[C---:B------:R-:W-:Y:S02]  /*15b30*/  ISETP.GE.AND P6, PT, R3.reuse, R218, PT ;  /* 0x000000da0300720c */ /* 0x040fe40003fc6270 */
[----:B------:R-:W-:Y:S02]  /*15b40*/  ISETP.GE.AND P3, PT, R3, R216, PT ;  /* 0x000000d80300720c */ /* 0x000fe40003f66270 */
[----:B------:R-:W-:-:S02]  /*15b50*/  ISETP.GE.OR P4, PT, R4, R217, !P4 ;  /* 0x000000d90400720c */ /* 0x000fc40006786670 */
[----:B------:R-:W-:Y:S02]  /*15b60*/  ISETP.GE.OR P1, PT, R4, R215, !P1 ;  /* 0x000000d70400720c */ /* 0x000fe40004f26670 */
[C---:B------:R-:W-:Y:S02]  /*15b70*/  ISETP.GE.OR P6, PT, R3.reuse, R217, !P6 ;  /* 0x000000d90300720c */ /* 0x040fe400077c6670 */
[----:B------:R-:W-:Y:S02]  /*15b80*/  ISETP.GE.OR P3, PT, R3, R215, !P3 ;  /* 0x000000d70300720c */ /* 0x000fe40005f66670 */
[C---:B------:R-:W-:Y:S02]  /*15b90*/  IADD3 R4, R2.reuse, 0x21, RZ ;  /* 0x0000002102047810 */ /* 0x040fe40007ffe0ff */
[----:B------:R-:W-:Y:S02]  /*15ba0*/  IADD3 R3, R2, 0x28, RZ ;  /* 0x0000002802037810 */ /* 0x000fe40007ffe0ff */
[----:B------:R-:W-:-:S02]  /*15bb0*/  FMNMX.FTZ R5, R36, R37, !PT ;  /* 0x0000002524057209 */ /* 0x000fc40007810000 */
        /* <DEDUP_REMOVED lines=8> */
[----:B------:R-:W-:Y:S02]  /*15c40*/  FMNMX.FTZ R6, R32, R5, !PT ;  /* 0x0000000520067209 */ /* 0x000fe40007810000 */
[C---:B------:R-:W-:Y:S02]  /*15c50*/  ISETP.GE.OR P4, PT, R4.reuse, R217, !P4 ;  /* 0x000000d90400720c */ /* 0x040fe40006786670 */
[----:B------:R-:W-:Y:S02]  /*15c60*/  ISETP.GE.OR P2, PT, R4, R215, !P2 ;  /* 0x000000d70400720c */ /* 0x000fe40005746670 */
[----:B------:R-:W-:-:S02]  /*15c70*/  ISETP.GE.OR P1, PT, R3, R217, !P1 ;  /* 0x000000d90300720c */ /* 0x000fc40004f26670 */
[----:B------:R-:W-:Y:S02]  /*15c80*/  ISETP.GE.OR P6, PT, R3, R215, !P6 ;  /* 0x000000d70300720c */ /* 0x000fe400077c6670 */
[----:B------:R-:W-:Y:S02]  /*15c90*/  IADD3 R3, R2, 0x29, RZ ;  /* 0x0000002902037810 */ /* 0x000fe40007ffe0ff */
[----:B------:R-:W-:Y:S02]  /*15ca0*/  FMNMX.FTZ R5, R33, R6, !PT ;  /* 0x0000000621057209 */ /* 0x000fe40007810000 */
[----:B------:R-:W-:Y:S02]  /*15cb0*/  FSEL R161, R21, -INF , !P4 ;  /* 0xff80000015a17808 */ /* 0x000fe40006000000 */
[----:B------:R-:W-:Y:S02]  /*15cc0*/  FSEL R169, R23, -INF , !P2 ;  /* 0xff80000017a97808 */ /* 0x000fe40005000000 */
[----:B------:R-:W-:-:S02]  /*15cd0*/  ISETP.GE.AND P4, PT, R3, R218, PT ;  /* 0x000000da0300720c */ /* 0x000fc40003f86270 */
[C---:B------:R-:W-:Y:S02]  /*15ce0*/  ISETP.GE.AND P2, PT, R3.reuse, R216, PT ;  /* 0x000000d80300720c */ /* 0x040fe40003f46270 */
[----:B------:R-:W-:Y:S02]  /*15cf0*/  FMNMX.FTZ R6, R28, R5, !PT ;  /* 0x000000051c067209 */ /* 0x000fe40007810000 */
[----:B------:R-:W-:Y:S02]  /*15d00*/  FMNMX.FTZ R5, R38, R39, !PT ;  /* 0x0000002726057209 */ /* 0x000fe40007810000 */
[C---:B------:R-:W-:Y:S02]  /*15d10*/  ISETP.GE.OR P4, PT, R3.reuse, R217, !P4 ;  /* 0x000000d90300720c */ /* 0x040fe40006786670 */
[----:B------:R-:W-:Y:S02]  /*15d20*/  ISETP.GE.OR P2, PT, R3, R215, !P2 ;  /* 0x000000d70300720c */ /* 0x000fe40005746670 */
[----:B------:R-:W-:-:S02]  /*15d30*/  FMNMX.FTZ R3, R29, R6, !PT ;  /* 0x000000061d037209 */ /* 0x000fc40007810000 */
[----:B------:R-:W-:Y:S02]  /*15d40*/  FMNMX.FTZ R6, R34, R5, !PT ;  /* 0x0000000522067209 */ /* 0x000fe40007810000 */
[----:B------:R-:W-:Y:S02]  /*15d50*/  FMNMX.FTZ R8, R24, R3, !PT ;  /* 0x0000000318087209 */ /* 0x000fe40007810000 */
[----:B------:R-:W-:Y:S02]  /*15d60*/  FMNMX.FTZ R7, R35, R6, !PT ;  /* 0x0000000623077209 */ /* 0x000fe40007810000 */
[----:B------:R-:W-:Y:S02]  /*15d70*/  FMNMX.FTZ R5, R25, R8, !PT ;  /* 0x0000000819057209 */ /* 0x000fe40007810000 */
[----:B------:R-:W-:Y:S02]  /*15d80*/  FMNMX.FTZ R8, R30, R7, !PT ;  /* 0x000000071e087209 */ /* 0x000fe40007810000 */
[----:B------:R-:W-:-:S02]  /*15d90*/  IADD3 R4, R2, 0x30, RZ ;  /* 0x0000003002047810 */ /* 0x000fc40007ffe0ff */
[----:B------:R-:W-:Y:S02]  /*15da0*/  FMNMX.FTZ R6, R156, R5, !PT ;  /* 0x000000059c067209 */ /* 0x000fe40007810000 */
[----:B------:R-:W-:Y:S02]  /*15db0*/  FSEL R166, R22, -INF , !P3 ;  /* 0xff80000016a67808 */ /* 0x000fe40005800000 */
[----:B------:R-:W-:Y:S01]  /*15dc0*/  FSEL R158, R12, -INF , !P1 ;  /* 0xff8000000c9e7808 */ /* 0x000fe20004800000 */
[----:B------:R-:W-:Y:S01]  /*15dd0*/  LDSM.16.MT88.4 R20, [R197+0xc800] ;  /* 0x00c80000c514783b */ /* 0x000fe20000004200 */
[----:B------:R-:W-:Y:S02]  /*15de0*/  FMNMX.FTZ R7, R31, R8, !PT ;  /* 0x000000081f077209 */ /* 0x000fe40007810000 */
[C---:B------:R-:W-:Y:S02]  /*15df0*/  ISETP.GE.AND P3, PT, R4.reuse, R218, PT ;  /* 0x000000da0400720c */ /* 0x040fe40003f66270 */
[----:B------:R-:W-:-:S02]  /*15e00*/  ISETP.GE.AND P1, PT, R4, R216, PT ;  /* 0x000000d80400720c */ /* 0x000fc40003f26270 */
[----:B------:R-:W-:Y:S02]  /*15e10*/  FMNMX.FTZ R5, R161, R6, !PT ;  /* 0x00000006a1057209 */ /* 0x000fe40007810000 */
[----:B------:R-:W-:Y:S02]  /*15e20*/  FMNMX.FTZ R6, R26, R7, !PT ;  /* 0x000000071a067209 */ /* 0x000fe40007810000 */
[C---:B------:R-:W-:Y:S02]  /*15e30*/  ISETP.GE.OR P3, PT, R4.reuse, R217, !P3 ;  /* 0x000000d90400720c */ /* 0x040fe40005f66670 */
[----:B------:R-:W-:Y:S02]  /*15e40*/  ISETP.GE.OR P1, PT, R4, R215, !P1 ;  /* 0x000000d70400720c */ /* 0x000fe40004f26670 */
[C---:B------:R-:W-:Y:S02]  /*15e50*/  IADD3 R4, R2.reuse, 0x31, RZ ;  /* 0x0000003102047810 */ /* 0x040fe40007ffe0ff */
[----:B------:R-:W-:-:S02]  /*15e60*/  IADD3 R3, R2, 0x38, RZ ;  /* 0x0000003802037810 */ /* 0x000fc40007ffe0ff */
[----:B------:R-:W-:Y:S02]  /*15e70*/  IADD3 R2, R2, 0x39, RZ ;  /* 0x0000003902027810 */ /* 0x000fe40007ffe0ff */
[----:B------:R-:W-:Y:S02]  /*15e80*/  FSEL R163, R13, -INF , !P4 ;  /* 0xff8000000da37808 */ /* 0x000fe40006000000 */
[----:B------:R-:W-:Y:S02]  /*15e90*/  FMNMX.FTZ R8, R158, R5, !PT ;  /* 0x000000059e087209 */ /* 0x000fe40007810000 */
[----:B------:R-:W-:Y:S02]  /*15ea0*/  FMNMX.FTZ R5, R27, R6, !PT ;  /* 0x000000061b057209 */ /* 0x000fe40007810000 */
[----:B------:R-:W-:Y:S02]  /*15eb0*/  FSEL R174, R76, -INF , !P3 ;  /* 0xff8000004cae7808 */ /* 0x000fe40005800000 */
[----:B------:R-:W-:-:S02]  /*15ec0*/  ISETP.GE.AND P3, PT, R2, R218, PT ;  /* 0x000000da0200720c */ /* 0x000fc40003f66270 */
[----:B------:R-:W-:Y:S02]  /*15ed0*/  FMNMX.FTZ R7, R163, R8, !PT ;  /* 0x00000008a3077209 */ /* 0x000fe40007810000 */
[----:B------:R-:W-:Y:S02]  /*15ee0*/  FMNMX.FTZ R6, R166, R5, !PT ;  /* 0x00000005a6067209 */ /* 0x000fe40007810000 */
[----:B------:R-:W-:Y:S02]  /*15ef0*/  FSEL R170, R14, -INF , !P6 ;  /* 0xff8000000eaa7808 */ /* 0x000fe40007000000 */
[----:B------:R-:W-:Y:S02]  /*15f00*/  ISETP.GE.AND P6, PT, R4, R218, PT ;  /* 0x000000da0400720c */ /* 0x000fe40003fc6270 */
[----:B------:R-:W-:Y:S02]  /*15f10*/  FMNMX.FTZ R8, R174, R7, !PT ;  /* 0x00000007ae087209 */ /* 0x000fe40007810000 */
[----:B------:R-:W-:-:S02]  /*15f20*/  ISETP.GE.OR P3, PT, R2, R217, !P3 ;  /* 0x000000d90200720c */ /* 0x000fc40005f66670 */
[----:B------:R-:W-:Y:S02]  /*15f30*/  FMNMX.FTZ R7, R169, R6, !PT ;  /* 0x00000006a9077209 */ /* 0x000fe40007810000 */
[----:B------:R-:W-:Y:S02]  /*15f40*/  FSEL R171, R15, -INF , !P2 ;  /* 0xff8000000fab7808 */ /* 0x000fe40005000000 */
[----:B------:R-:W-:Y:S01]  /*15f50*/  ISETP.GE.AND P4, PT, R3, R218, PT ;  /* 0x000000da0300720c */ /* 0x000fe20003f86270 */
[----:B------:R-:W-:Y:S01]  /*15f60*/  LDSM.16.MT88.4 R12, [R194+0xe800] ;  /* 0x00e80000c20c783b */ /* 0x000fe20000004200 */
[----:B------:R-:W-:Y:S02]  /*15f70*/  ISETP.GE.OR P6, PT, R4, R217, !P6 ;  /* 0x000000d90400720c */ /* 0x000fe400077c6670 */
[----:B------:R-:W-:Y:S02]  /*15f80*/  FSEL R143, R81, -INF , !P3 ;  /* 0xff800000518f7808 */ /* 0x000fe40005800000 */
[----:B------:R-:W-:-:S02]  /*15f90*/  ISETP.GE.AND P2, PT, R3, R216, PT ;  /* 0x000000d80300720c */ /* 0x000fc40003f46270 */
[----:B------:R-:W-:Y:S02]  /*15fa0*/  ISETP.GE.AND P3, PT, R4, R216, PT ;  /* 0x000000d80400720c */ /* 0x000fe40003f66270 */
[----:B------:R-:W-:Y:S02]  /*15fb0*/  FMNMX.FTZ R6, R170, R7, !PT ;  /* 0x00000007aa067209 */ /* 0x000fe40007810000 */
[----:B------:R-:W-:Y:S02]  /*15fc0*/  ISETP.GE.OR P4, PT, R3, R217, !P4 ;  /* 0x000000d90300720c */ /* 0x000fe40006786670 */
[----:B------:R-:W-:Y:S02]  /*15fd0*/  FSEL R173, R77, -INF , !P6 ;  /* 0xff8000004dad7808 */ /* 0x000fe40007000000 */
[-C--:B------:R-:W-:Y:S02]  /*15fe0*/  ISETP.GE.OR P2, PT, R3, R215.reuse, !P2 ;  /* 0x000000d70300720c */ /* 0x080fe40005746670 */
[----:B------:R-:W-:-:S02]  /*15ff0*/  ISETP.GE.OR P3, PT, R4, R215, !P3 ;  /* 0x000000d70400720c */ /* 0x000fc40005f66670 */
[----:B------:R-:W-:Y:S02]  /*16000*/  FSEL R142, R78, -INF , !P1 ;  /* 0xff8000004e8e7808 */ /* 0x000fe40004800000 */
[----:B------:R-:W-:Y:S02]  /*16010*/  FMNMX.FTZ R3, R171, R6, !PT ;  /* 0x00000006ab037209 */ /* 0x000fe40007810000 */
[----:B------:R-:W-:Y:S02]  /*16020*/  FSEL R172, R80, -INF , !P4 ;  /* 0xff80000050ac7808 */ /* 0x000fe40006000000 */
[----:B------:R-:W-:Y:S02]  /*16030*/  FMNMX.FTZ R5, R173, R8, !PT ;  /* 0x00000008ad057209 */ /* 0x000fe40007810000 */
[----:B------:R-:W-:Y:S02]  /*16040*/  ISETP.GE.AND P1, PT, R2, R216, PT ;  /* 0x000000d80200720c */ /* 0x000fe40003f26270 */
[----:B------:R-:W-:-:S02]  /*16050*/  FSEL R141, R79, -INF , !P3 ;  /* 0xff8000004f8d7808 */ /* 0x000fc40005800000 */
[----:B------:R-:W-:Y:S02]  /*16060*/  FMNMX.FTZ R6, R142, R3, !PT ;  /* 0x000000038e067209 */ /* 0x000fe40007810000 */
[----:B------:R-:W-:Y:S02]  /*16070*/  FMNMX.FTZ R8, R172, R5, !PT ;  /* 0x00000005ac087209 */ /* 0x000fe40007810000 */
[----:B------:R-:W-:Y:S02]  /*16080*/  ISETP.GE.OR P1, PT, R2, R215, !P1 ;  /* 0x000000d70200720c */ /* 0x000fe40004f26670 */
[----:B------:R-:W-:Y:S02]  /*16090*/  FSEL R140, R82, -INF , !P2 ;  /* 0xff800000528c7808 */ /* 0x000fe40005000000 */
[----:B------:R-:W-:Y:S02]  /*160a0*/  FMNMX.FTZ R3, R141, R6, !PT ;  /* 0x000000068d037209 */ /* 0x000fe40007810000 */
[----:B------:R-:W-:-:S02]  /*160b0*/  FMNMX.FTZ R5, R143, R8, !PT ;  /* 0x000000088f057209 */ /* 0x000fc40007810000 */
[----:B------:R-:W-:Y:S01]  /*160c0*/  FSEL R162, R83, -INF , !P1 ;  /* 0xff80000053a27808 */ /* 0x000fe20004800000 */
[----:B------:R-:W-:Y:S01]  /*160d0*/  LDSM.16.MT88.4 R8, [R197+0xe800] ;  /* 0x00e80000c508783b */ /* 0x000fe20000004200 */
[----:B------:R-:W-:-:S03]  /*160e0*/  FMNMX.FTZ R3, R140, R3, !PT ;  /* 0x000000038c037209 */ /* 0x000fc60007810000 */
[----:B------:R-:W1:Y:S01]  /*160f0*/  SHFL.BFLY PT, R4, R5, 0x2, 0x1f ;  /* 0x0c401f0005047f89 */ /* 0x000e6200000e0000 */
[----:B------:R-:W-:-:S03]  /*16100*/  FMNMX.FTZ R7, R162, R3, !PT ;  /* 0x00000003a2077209 */ /* 0x000fc60007810000 */
[----:B------:R-:W-:Y:S04]  /*16110*/  LDSM.16.MT88.4 R80, [R196+0x10000] ;  /* 0x01000000c450783b */ /* 0x000fe80000004200 */
        /* <DEDUP_REMOVED lines=326> */
.L_x_3168:
[----:B------:R-:W-:Y:S02]  /*17580*/  ULDC.64 UR4, c[0x0][0x118] ;  /* 0x0000460000047ab9 */ /* 0x000fe40000000a00 */
[----:B------:R-:W2:Y:S02]  /*17590*/  LD.E R5, [R222.64+0x40] ;  /* 0x00004004de057980 */ /* 0x000ea4000c101900 */
[----:B--2---:R-:W-:-:S04]  /*175a0*/  LEA R5, -R5, RZ, 0x6 ;  /* 0x000000ff05057211 */ /* 0x004fc800078e31ff */
[----:B------:R-:W-:Y:S02]  /*175b0*/  SHF.R.S32.HI R2, RZ, 0x1f, R5 ;  /* 0x0000001fff027819 */ /* 0x000fe40000011405 */
.L_x_3169:
[----:B------:R-:W-:Y:S05]  /*175c0*/  BSYNC B0 ;  /* 0x0000000000007941 */ /* 0x000fea0003800000 */
.L_x_3167:
        /* <DEDUP_REMOVED lines=434> */
.L_x_3173:
[----:B------:R-:W-:Y:S02]  /*190f0*/  ULDC.64 UR4, c[0x0][0x118] ;  /* 0x0000460000047ab9 */ /* 0x000fe40000000a00 */
[----:B------:R-:W2:Y:S02]  /*19100*/  LD.E R7, [R222.64+0x38] ;  /* 0x00003804de077980 */ /* 0x000ea4000c101900 */
[----:B--2---:R-:W-:-:S04]  /*19110*/  LEA R7, -R7, RZ, 0x6 ;  /* 0x000000ff07077211 */ /* 0x004fc800078e31ff */
[----:B------:R-:W-:Y:S02]  /*19120*/  SHF.R.S32.HI R4, RZ, 0x1f, R7 ;  /* 0x0000001fff047819 */ /* 0x000fe40000011407 */
.L_x_3174:
[----:B------:R-:W-:Y:S05]  /*19130*/  BSYNC B0 ;  /* 0x0000000000007941 */ /* 0x000fea0003800000 */
.L_x_3172:
        /* <DEDUP_REMOVED lines=100> */
.L_x_3171:
[----:B------:R-:W-:Y:S05]  /*19780*/  BSYNC B1 ;  /* 0x0000000000017941 */ /* 0x000fea0003800000 */
.L_x_3170:
        /* <DEDUP_REMOVED lines=411> */
.L_x_3166:
[----:B------:R-:W-:Y:S05]  /*1b140*/  @!P5 BRA `(.L_x_3175) ;  /* 0x000040500000d947 */ /* 0x000fea0003800000 */
[----:B------:R-:W-:Y:S02]  /*1b150*/  MOV R0, R3 ;  /* 0x0000000300007202 */ /* 0x000fe40000000f00 */
[----:B------:R-:W-:-:S02]  /*1b160*/  MOV R2, R132 ;  /* 0x0000008400027202 */ /* 0x000fc40000000f00 */
.L_x_3184:
        /* <DEDUP_REMOVED lines=76> */
.L_x_3177:
[----:B------:R-:W-:Y:S02]  /*1b630*/  ULDC.64 UR4, c[0x0][0x118] ;  /* 0x0000460000047ab9 */ /* 0x000fe40000000a00 */
[----:B------:R-:W2:Y:S02]  /*1b640*/  LD.E R10, [R132.64+0x40] ;  /* 0x00004004840a7980 */ /* 0x000ea4000c101900 */
[----:B--2---:R-:W-:Y:S04]  /*1b650*/  LEA R10, -R10, RZ, 0x6 ;  /* 0x000000ff0a0a7211 */ /* 0x004fe800078e31ff */
[----:B------:R-:W-:Y:S02]  /*1b660*/  SHF.R.S32.HI R6, RZ, 0x1f, R10 ;  /* 0x0000001fff067819 */ /* 0x000fe4000001140a */
.L_x_3178:
[----:B------:R-:W-:Y:S05]  /*1b670*/  BSYNC B0 ;  /* 0x0000000000007941 */ /* 0x000fea0003800000 */
.L_x_3176:
        /* <DEDUP_REMOVED lines=323> */
.L_x_3182:
[----:B------:R-:W-:Y:S02]  /*1cab0*/  ULDC.64 UR4, c[0x0][0x118] ;  /* 0x0000460000047ab9 */ /* 0x000fe40000000a00 */
[----:B------:R-:W2:Y:S02]  /*1cac0*/  LD.E R142, [R132.64+0x38] ;  /* 0x00003804848e7980 */ /* 0x000ea4000c101900 */
[----:B--2---:R-:W-:Y:S04]  /*1cad0*/  LEA R142, -R142, RZ, 0x6 ;  /* 0x000000ff8e8e7211 */ /* 0x004fe800078e31ff */
[----:B------:R-:W-:Y:S02]  /*1cae0*/  SHF.R.S32.HI R136, RZ, 0x1f, R142 ;  /* 0x0000001fff887819 */ /* 0x000fe4000001148e */
.L_x_3183:
[----:B------:R-:W-:Y:S05]  /*1caf0*/  BSYNC B0 ;  /* 0x0000000000007941 */ /* 0x000fea0003800000 */
.L_x_3181:
        /* <DEDUP_REMOVED lines=90> */
.L_x_3180:
[----:B------:R-:W-:Y:S05]  /*1d0a0*/  BSYNC B1 ;  /* 0x0000000000017941 */ /* 0x000fea0003800000 */
.L_x_3179:
        /* <DEDUP_REMOVED lines=132> */
[-C--:B------:R-:W-:Y:S02]  /*1d8f0*/  ISETP.GE.OR P1, PT, R12, R215.reuse, !P2 ;  /* 0x000000d70c00720c */ /* 0x080fe40005726670 */
[----:B------:R-:W-:Y:S02]  /*1d900*/  ISETP.GE.AND P2, PT, R6, R216, PT ;  /* 0x000000d80600720c */ /* 0x000fe40003f46270 */
        /* <DEDUP_REMOVED lines=9> */
[----:B------:R-:W-:Y:S02]  /*1d9a0*/  ISETP.GE.OR P1, PT, R4, R215, !P0 ;  /* 0x000000d70400720c */ /* 0x000fe40004726670 */
        /* <DEDUP_REMOVED lines=383> */
.L_x_3175:
        /* <DEDUP_REMOVED lines=11> */
.L_x_3203:
[----:B--23--:R-:W-:Y:S01]  /*1f250*/  FADD.FTZ R221, R10, R221 ;  /* 0x000000dd0add7221 */ /* 0x00cfe20000010000 */
[----:B------:R-:W-:Y:S05]  /*1f260*/  BRA.DIV ~URZ, `(.L_x_3186) ;  /* 0x000019327f007947 */ /* 0x000fea000b800000 */
[----:B------:R-:W2:Y:S04]  /*1f270*/  SHFL.BFLY PT, R6, R219, 0x2, 0x1f ;  /* 0x0c401f00db067f89 */ /* 0x000ea800000e0000 */
[----:B------:R-:W3:Y:S01]  /*1f280*/  SHFL.BFLY PT, R2, R221, 0x1, 0x1f ;  /* 0x0c201f00dd027f89 */ /* 0x000ee200000e0000 */
[----:B--2---:R-:W-:Y:S02]  /*1f290*/  FADD.FTZ R11, R6, R219 ;  /* 0x000000db060b7221 */ /* 0x004fe40000010000 */
[----:B---3--:R-:W-:-:S03]  /*1f2a0*/  FADD.FTZ R2, R221, R2 ;  /* 0x00000002dd027221 */ /* 0x008fc60000010000 */
[----:B------:R2:W3:Y:S04]  /*1f2b0*/  SHFL.BFLY PT, R10, R11, 0x1, 0x1f ;  /* 0x0c201f000b0a7f89 */ /* 0x0004e800000e0000 */
.L_x_3204:
        /* <DEDUP_REMOVED lines=188> */
[----:B---3--:R-:W3:Y:S01]  /*1fe80*/  S2R R8, SR_TID.X ;  /* 0x0000000000087919 */ /* 0x008ee20000002100 */
[----:B------:R-:W-:-:S03]  /*1fe90*/  LEA.HI R16, R10, R9, RZ, 0x4 ;  /* 0x000000090a107211 */ /* 0x000fc600078f20ff */
[----:B------:R1:W5:Y:S01]  /*1fea0*/  LD.E R13, [R4.64+0xcc] ;  /* 0x0000cc04040d7980 */ /* 0x000362000c101900 */
[----:B------:R-:W-:-:S03]  /*1feb0*/  LOP3.LUT R16, R16, 0xfffffff0, RZ, 0xc0, !PT ;  /* 0xfffffff010107812 */ /* 0x000fc600078ec0ff */
[----:B------:R1:W5:Y:S01]  /*1fec0*/  LD.E.64 R116, [R4.64+0x78] ;  /* 0x0000780404747980 */ /* 0x000362000c101b00 */
[----:B------:R-:W-:-:S03]  /*1fed0*/  IADD3 R113, -R16, R9, RZ ;  /* 0x0000000910717210 */ /* 0x000fc60007ffe1ff */
[----:B------:R1:W5:Y:S01]  /*1fee0*/  LD.E.64 R118, [R4.64+0xa8] ;  /* 0x0000a80404767980 */ /* 0x000362000c101b00 */
[----:B------:R-:W-:Y:S01]  /*1fef0*/  LOP3.LUT R12, R12, 0xffffffe0, RZ, 0xc0, !PT ;  /* 0xffffffe00c0c7812 */ /* 0x000fe200078ec0ff */
[----:B------:R-:W-:Y:S01]  /*1ff00*/  @P4 MUFU.LG2 R2, R2 ;  /* 0x0000000200024308 */ /* 0x000fe20000000c00 */
[----:B----4-:R-:W-:Y:S01]  /*1ff10*/  LEA.HI R18, R113, R113, RZ, 0x1 ;  /* 0x0000007171127211 */ /* 0x010fe200078f08ff */
[----:B------:R-:W-:Y:S01]  /*1ff20*/  BSSY B0, `(.L_x_3187) ;  /* 0x000004d000007945 */ /* 0x000fe20003800000 */
[----:B------:R-:W-:Y:S02]  /*1ff30*/  IADD3 R12, -R12, R9, RZ ;  /* 0x000000090c0c7210 */ /* 0x000fe40007ffe1ff */
[C---:B------:R-:W-:Y:S02]  /*1ff40*/  SHF.L.U32 R17, R18.reuse, 0x2, RZ ;  /* 0x0000000212117819 */ /* 0x040fe400000006ff */
[----:B------:R-:W-:Y:S01]  /*1ff50*/  LOP3.LUT R18, R18, 0xffffffe, RZ, 0xc0, !PT ;  /* 0x0ffffffe12127812 */ /* 0x000fe200078ec0ff */
[----:B------:R-:W4:Y:S01]  /*1ff60*/  @P3 MUFU.LG2 R6, R6 ;  /* 0x0000000600063308 */ /* 0x000f220000000c00 */
[----:B------:R-:W-:-:S02]  /*1ff70*/  SHF.R.S32.HI R114, RZ, 0x1f, R11 ;  /* 0x0000001fff727819 */ /* 0x000fc4000001140b */
[----:B---3--:R-:W-:Y:S02]  /*1ff80*/  SHF.R.S32.HI R7, RZ, 0x1f, R8 ;  /* 0x0000001fff077819 */ /* 0x008fe40000011408 */
[----:B------:R-:W-:Y:S02]  /*1ff90*/  LOP3.LUT P0, RZ, R12, 0x3, RZ, 0xc0, !PT ;  /* 0x000000030cff7812 */ /* 0x000fe4000780c0ff */
[CC--:B------:R-:W-:Y:S02]  /*1ffa0*/  LEA.HI R10, R7.reuse, R8.reuse, RZ, 0x4 ;  /* 0x00000008070a7211 */ /* 0x0c0fe400078f20ff */
[----:B------:R-:W-:Y:S02]  /*1ffb0*/  LEA.HI R7, R7, R8, RZ, 0x5 ;  /* 0x0000000807077211 */ /* 0x000fe400078f28ff */
[----:B------:R-:W-:Y:S02]  /*1ffc0*/  SHF.R.S32.HI R10, RZ, 0x4, R10 ;  /* 0x00000004ff0a7819 */ /* 0x000fe4000001140a */
[----:B------:R-:W-:-:S02]  /*1ffd0*/  LOP3.LUT R7, R7, 0xffffffe0, RZ, 0xc0, !PT ;  /* 0xffffffe007077812 */ /* 0x000fc400078ec0ff */
[----:B------:R-:W-:Y:S01]  /*1ffe0*/  SHF.L.U32 R16, R10, 0x6, RZ ;  /* 0x000000060a107819 */ /* 0x000fe200000006ff */
[----:B----4-:R-:W-:Y:S01]  /*1fff0*/  @P3 FMUL.FTZ R6, R6, 0.69314718246459960938 ;  /* 0x3f31721806063820 */ /* 0x010fe20000410000 */
[----:B------:R-:W-:Y:S02]  /*20000*/  IADD3 R7, -R7, R8, RZ ;  /* 0x0000000807077210 */ /* 0x000fe40007ffe1ff */
[----:B------:R-:W-:Y:S02]  /*20010*/  LOP3.LUT R16, R16, 0x1c0, RZ, 0xc0, !PT ;  /* 0x000001c010107812 */ /* 0x000fe400078ec0ff */
[----:B------:R-:W-:Y:S02]  /*20020*/  IADD3 R115, R113, -R18, RZ ;  /* 0x8000001271737210 */ /* 0x000fe40007ffe0ff */
[----:B------:R-:W-:Y:S02]  /*20030*/  LOP3.LUT R17, R16, 0x38, R17, 0xf8, !PT ;  /* 0x0000003810117812 */ /* 0x000fe400078ef811 */
[----:B------:R-:W-:-:S02]  /*20040*/  SHF.R.U32.HI R16, RZ, 0x3, R16 ;  /* 0x00000003ff107819 */ /* 0x000fc40000011610 */
[----:B------:R-:W-:Y:S02]  /*20050*/  LEA.HI R114, R114, R11, RZ, 0x2 ;  /* 0x0000000b72727211 */ /* 0x000fe400078f10ff */
[----:B------:R-:W-:Y:S02]  /*20060*/  LOP3.LUT R16, R17, R16, RZ, 0x3c, !PT ;  /* 0x0000001011107212 */ /* 0x000fe400078e3cff */
[----:B------:R-:W-:Y:S02]  /*20070*/  SHF.R.S32.HI R8, RZ, 0x1f, R7 ;  /* 0x0000001fff087819 */ /* 0x000fe40000011407 */
[----:B------:R-:W-:Y:S01]  /*20080*/  LEA R115, R115, R16, 0x2 ;  /* 0x0000001073737211 */ /* 0x000fe200078e10ff */
[----:B------:R-:W-:Y:S01]  /*20090*/  BAR.SYNC.DEFER_BLOCKING 0x0 ;  /* 0x0000000000007b1d */ /* 0x000fe20000010000 */
[----:B------:R-:W-:Y:S02]  /*200a0*/  LOP3.LUT R114, R114, 0xffffffc, RZ, 0xc0, !PT ;  /* 0x0ffffffc72727812 */ /* 0x000fe400078ec0ff */
[----:B------:R-:W-:-:S02]  /*200b0*/  LEA.HI R8, R8, R7, RZ, 0x2 ;  /* 0x0000000708087211 */ /* 0x000fc400078f10ff */
[----:B------:R-:W-:Y:S02]  /*200c0*/  SHF.L.U32 R7, R205, 0x6, RZ ;  /* 0x00000006cd077819 */ /* 0x000fe400000006ff */
[----:B------:R-:W-:Y:S01]  /*200d0*/  SHF.L.U32 R120, R113, 0x2, RZ ;  /* 0x0000000271787819 */ /* 0x000fe200000006ff */
[----:B------:R-:W-:Y:S01]  /*200e0*/  @P4 FMUL.FTZ R113, R2, 0.69314718246459960938 ;  /* 0x3f31721802714820 */ /* 0x000fe20000410000 */
[----:B------:R-:W-:Y:S02]  /*200f0*/  IADD3 R114, R11, -R114, RZ ;  /* 0x800000720b727210 */ /* 0x000fe40007ffe0ff */
[----:B------:R-:W-:Y:S01]  /*20100*/  MOV R9, 0xff800000 ;  /* 0xff80000000097802 */ /* 0x000fe20000000f00 */
[-C--:B-----5:R-:W-:Y:S01]  /*20110*/  @P4 FFMA.FTZ R9, R132, R0.reuse, R113 ;  /* 0x0000000084094223 */ /* 0x0a0fe20000010071 */
[----:B------:R-:W-:Y:S01]  /*20120*/  MOV R11, 0xff800000 ;  /* 0xff800000000b7802 */ /* 0x000fe20000000f00 */
[----:B------:R-:W-:Y:S01]  /*20130*/  @P3 FFMA.FTZ R11, R3, R0, R6 ;  /* 0x00000000030b3223 */ /* 0x000fe20000010006 */
[----:B------:R-:W-:Y:S01]  /*20140*/  SHF.R.S32.HI R121, RZ, 0x1f, R120 ;  /* 0x0000001fff797819 */ /* 0x000fe20000011478 */
[----:B------:R-:W3:Y:S04]  /*20150*/  LDS.128 R108, [R115.X4] ;  /* 0x00000000736c7984 */ /* 0x000ee80000004c00 */
        /* <DEDUP_REMOVED lines=26> */
[----:B------:R-:W-:-:S04]  /*20300*/  IMAD R14, R14, R112, R207 ;  /* 0x000000700e0e7224 */ /* 0x000fc800078e02cf */
[----:B------:R-:W-:Y:S01]  /*20310*/  IMAD R14, R15, R14, R7 ;  /* 0x0000000e0f0e7224 */ /* 0x000fe200078e0207 */
[----:B------:R-:W-:Y:S05]  /*20320*/  @P0 BRA `(.L_x_3188) ;  /* 0x000000c000000947 */ /* 0x000fea0003800000 */
[----:B-1--4-:R-:W-:Y:S01]  /*20330*/  IMAD R3, R205, -0x40, R208 ;  /* 0xffffffc0cd037824 */ /* 0x012fe200078e02d0 */
[----:B------:R-:W-:Y:S01]  /*20340*/  IADD3 R2, R114, 0x8, RZ ;  /* 0x0000000872027810 */ /* 0x000fe20007ffe0ff */
[----:B------:R-:W-:Y:S01]  /*20350*/  ULDC.64 UR4, c[0x0][0x118] ;  /* 0x0000460000047ab9 */ /* 0x000fe20000000a00 */
[----:B------:R-:W-:Y:S02]  /*20360*/  SHF.R.S32.HI R7, RZ, 0x1f, R14 ;  /* 0x0000001fff077819 */ /* 0x000fe4000001140e */
[----:B------:R-:W-:Y:S02]  /*20370*/  IADD3 R0, P0, R14, R114, RZ ;  /* 0x000000720e007210 */ /* 0x000fe40007f1e0ff */
[-C--:B------:R-:W-:Y:S02]  /*20380*/  ISETP.GE.AND P2, PT, R114, R3.reuse, PT ;  /* 0x000000037200720c */ /* 0x080fe40003f46270 */
[----:B------:R-:W-:-:S02]  /*20390*/  ISETP.GE.AND P1, PT, R2, R3, PT ;  /* 0x000000030200720c */ /* 0x000fc40003f26270 */
[----:B------:R-:W-:Y:S02]  /*203a0*/  LEA.HI.X.SX32 R7, R114, R7, 0x1, P0 ;  /* 0x0000000772077211 */ /* 0x000fe400000f0eff */
[----:B------:R-:W-:-:S04]  /*203b0*/  LEA R2, P0, R0, R118, 0x2 ;  /* 0x0000007600027211 */ /* 0x000fc800078010ff */
[----:B------:R-:W-:-:S05]  /*203c0*/  LEA.HI.X R3, R0, R119, R7, 0x2, P0 ;  /* 0x0000007700037211 */ /* 0x000fca00000f1407 */
[----:B------:R1:W-:Y:S04]  /*203d0*/  @!P2 ST.E [R2.64], R9 ;  /* 0x000000090200a985 */ /* 0x0003e8000c101904 */
[----:B------:R1:W-:Y:S02]  /*203e0*/  @!P1 ST.E [R2.64+0x20], R11 ;  /* 0x0000200b02009985 */ /* 0x0003e4000c101904 */
.L_x_3188:
[----:B-1--4-:R-:W-:Y:S05]  /*203f0*/  BSYNC B0 ;  /* 0x0000000000007941 */ /* 0x012fea0003800000 */
.L_x_3187:
        /* <DEDUP_REMOVED lines=22> */
.L_x_3190:
[----:B------:R-:W-:Y:S05]  /*20560*/  BSYNC B0 ;  /* 0x0000000000007941 */ /* 0x000fea0003800000 */
.L_x_3189:
        /* <DEDUP_REMOVED lines=12> */
.L_x_3192:
[----:B------:R-:W-:Y:S05]  /*20630*/  BSYNC B0 ;  /* 0x0000000000007941 */ /* 0x000fea0003800000 */
.L_x_3191:
        /* <DEDUP_REMOVED lines=12> */
.L_x_3194:
[----:B------:R-:W-:Y:S05]  /*20700*/  BSYNC B0 ;  /* 0x0000000000007941 */ /* 0x000fea0003800000 */
.L_x_3193:
        /* <DEDUP_REMOVED lines=12> */
.L_x_3196:
[----:B------:R-:W-:Y:S05]  /*207d0*/  BSYNC B0 ;  /* 0x0000000000007941 */ /* 0x000fea0003800000 */
.L_x_3195:
        /* <DEDUP_REMOVED lines=12> */
.L_x_3198:
[----:B------:R-:W-:Y:S05]  /*208a0*/  BSYNC B0 ;  /* 0x0000000000007941 */ /* 0x000fea0003800000 */
.L_x_3197:
        /* <DEDUP_REMOVED lines=12> */
.L_x_3200:
[----:B------:R-:W-:Y:S05]  /*20970*/  BSYNC B0 ;  /* 0x0000000000007941 */ /* 0x000fea0003800000 */
.L_x_3199:
        /* <DEDUP_REMOVED lines=12> */
.L_x_3202:
[----:B------:R-:W-:Y:S05]  /*20a40*/  BSYNC B0 ;  /* 0x0000000000007941 */ /* 0x000fea0003800000 */
.L_x_3201:
[----:B------:R-:W-:Y:S01]  /*20a50*/  IADD3 R10, R10, 0x38, RZ ;  /* 0x000000380a0a7810 */ /* 0x000fe20007ffe0ff */
[----:B------:R-:W-:-:S03]  /*20a60*/  IMAD.MOV.U32 R207, RZ, RZ, 0x0 ;  /* 0x00000000ffcf7424 */ /* 0x000fc600078e00ff */
[----:B------:R-:W-:-:S13]  /*20a70*/  ISETP.GE.AND P0, PT, R10, R205, PT ;  /* 0x000000cd0a00720c */ /* 0x000fda0003f06270 */
[----:B------:R-:W-:Y:S05]  /*20a80*/  @P0 RET.REL.NODEC R206 `(_ZN5flash24flash_fwd_splitkv_kernelI23Flash_fwd_kernel_traitsILi192ELi64ELi64ELi4ELb0ELb0EN7cutlass10bfloat16_tE19Flash_kernel_traitsILi192ELi64ELi64ELi4ES3_EELb0ELb1ELb0ELb0ELb0ELb0ELb1ELb1EEEvNS_16Flash_fwd_paramsE) ;  /* 0xfffdf570ce000950 */ /* 0x000fea0003c3ffff */
        /* <DEDUP_REMOVED lines=8> */
[----:B------:R-:W-:Y:S05]  /*20b10*/  @P0 RET.REL.NODEC R206 `(_ZN5flash24flash_fwd_splitkv_kernelI23Flash_fwd_kernel_traitsILi192ELi64ELi64ELi4ELb0ELb0EN7cutlass10bfloat16_tE19Flash_kernel_traitsILi192ELi64ELi64ELi4ES3_EELb0ELb1ELb0ELb0ELb0ELb0ELb1ELb1EEEvNS_16Flash_fwd_paramsE) ;  /* 0xfffdf4e0ce000950 */ /* 0x000fea0003c3ffff */
[----:B------:R-:W-:Y:S01]  /*20b20*/  MOV R207, 0x0 ;  /* 0x0000000000cf7802 */ /* 0x000fe20000000f00 */
[----:B------:R-:W-:-:S02]  /*20b30*/  ULDC.64 UR4, c[0x0][0x118] ;  /* 0x0000460000047ab9 */ /* 0x000fc40000000a00 */
[----:B------:R3:W-:Y:S01]  /*20b40*/  ST.E.128 [R6.64+0xaa00], R16 ;  /* 0x00aa001006007985 */ /* 0x0007e2000c101d04 */
[----:B------:R-:W-:Y:S05]  /*20b50*/  RET.REL.NODEC R206 `(_ZN5flash24flash_fwd_splitkv_kernelI23Flash_fwd_kernel_traitsILi192ELi64ELi64ELi4ELb0ELb0EN7cutlass10bfloat16_tE19Flash_kernel_traitsILi192ELi64ELi64ELi4ES3_EELb0ELb1ELb0ELb0ELb0ELb0ELb1ELb1EEEvNS_16Flash_fwd_paramsE) ;  /* 0xfffdf4a0ce007950 */ /* 0x000fea0003c3ffff */
.L_x_3185:
[----:B------:R-:W-:Y:S02]  /*20b60*/  MOV R9, 0x2 ;  /* 0x0000000200097802 */ /* 0x000fe40000000f00 */
[----:B------:R-:W-:Y:S02]  /*20b70*/  MOV R8, 0x20b90 ;  /* 0x00020b9000087802 */ /* 0x000fe40000000f00 */
[----:B-1---5:R-:W-:Y:S05]  /*20b80*/  CALL.REL.NOINC `($__internal_20_$__cuda_sm70_shflsync_bfly_p) ;  /* 0x000000f000007944 */ /* 0x022fea0003c00000 */
[----:B-12---:R-:W-:Y:S05]  /*20b90*/  BRA `(.L_x_3203) ;  /* 0xffffe6b000007947 */ /* 0x006fea000383ffff */
.L_x_3186:
[----:B------:R-:W-:Y:S02]  /*20ba0*/  MOV R9, 0x1 ;  /* 0x0000000100097802 */ /* 0x000fe40000000f00 */
[----:B------:R-:W-:Y:S02]  /*20bb0*/  MOV R8, 0x20bd0 ;  /* 0x00020bd000087802 */ /* 0x000fe40000000f00 */
[----:B-1---5:R-:W-:Y:S05]  /*20bc0*/  CALL.REL.NOINC `($__internal_20_$__cuda_sm70_shflsync_bfly_p) ;  /* 0x000000b000007944 */ /* 0x022fea0003c00000 */
[----:B--2---:R-:W-:Y:S01]  /*20bd0*/  FADD.FTZ R2, R221, R10 ;  /* 0x0000000add027221 */ /* 0x004fe20000010000 */
[----:B-1----:R-:W-:Y:S02]  /*20be0*/  MOV R221, R219 ;  /* 0x000000db00dd7202 */ /* 0x002fe40000000f00 */
[----:B------:R-:W-:Y:S02]  /*20bf0*/  MOV R9, 0x2 ;  /* 0x0000000200097802 */ /* 0x000fe40000000f00 */
[----:B------:R-:W-:-:S02]  /*20c00*/  MOV R8, 0x20c20 ;  /* 0x00020c2000087802 */ /* 0x000fc40000000f00 */
[----:B------:R-:W-:Y:S05]  /*20c10*/  CALL.REL.NOINC `($__internal_20_$__cuda_sm70_shflsync_bfly_p) ;  /* 0x0000006000007944 */ /* 0x000fea0003c00000 */
[----:B--2---:R-:W-:Y:S01]  /*20c20*/  FADD.FTZ R11, R219, R10 ;  /* 0x0000000adb0b7221 */ /* 0x004fe20000010000 */
[----:B-1----:R-:W-:-:S02]  /*20c30*/  MOV R9, 0x1 ;  /* 0x0000000100097802 */ /* 0x002fc40000000f00 */
[----:B------:R-:W-:Y:S02]  /*20c40*/  MOV R8, 0x20c70 ;  /* 0x00020c7000087802 */ /* 0x000fe40000000f00 */
[----:B------:R-:W-:Y:S02]  /*20c50*/  MOV R221, R11 ;  /* 0x0000000b00dd7202 */ /* 0x000fe40000000f00 */
[----:B------:R-:W-:Y:S05]  /*20c60*/  CALL.REL.NOINC `($__internal_20_$__cuda_sm70_shflsync_bfly_p) ;  /* 0x0000001000007944 */ /* 0x000fea0003c00000 */
[----:B-12---:R-:W-:Y:S05]  /*20c70*/  BRA `(.L_x_3204) ;  /* 0xffffe64000007947 */ /* 0x006fea000383ffff */
        .weak           $__internal_20_$__cuda_sm70_shflsync_bfly_p
        .type           $__internal_20_$__cuda_sm70_shflsync_bfly_p,@function
        .size           $__internal_20_$__cuda_sm70_shflsync_bfly_p,(.L_x_7795 - $__internal_20_$__cuda_sm70_shflsync_bfly_p)
$__internal_20_$__cuda_sm70_shflsync_bfly_p:
[----:B------:R-:W-:Y:S01]  /*20c80*/  MOV R12, R8 ;  /* 0x00000008000c7202 */ /* 0x000fe20000000f00 */
[----:B------:R-:W-:Y:S04]  /*20c90*/  WARPSYNC R6 ;  /* 0x0000000600007348 */ /* 0x000fe80003800000 */
[----:B------:R-:W-:Y:S01]  /*20ca0*/  MOV R13, 0x0 ;  /* 0x00000000000d7802 */ /* 0x000fe20000000f00 */
[----:B------:R1:W2:Y:S03]  /*20cb0*/  SHFL.BFLY PT, R10, R221, R9, R7 ;  /* 0x0c000009dd0a7389 */ /* 0x0002a600000e0007 */
[----:B------:R-:W-:Y:S05]  /*20cc0*/  RET.REL.NODEC R12 `(_ZN5flash24flash_fwd_splitkv_kernelI23Flash_fwd_kernel_traitsILi192ELi64ELi64ELi4ELb0ELb0EN7cutlass10bfloat16_tE19Flash_kernel_traitsILi192ELi64ELi64ELi4ES3_EELb0ELb1ELb0ELb0ELb0ELb0ELb1ELb1EEEvNS_16Flash_fwd_paramsE) ;  /* 0xfffdf3300c007950 */ /* 0x000fea0003c3ffff */
.L_x_3205:
        /* <DEDUP_REMOVED lines=11> */
.L_x_7795:


//--------------------- .text._ZN5flash24flash_fwd_splitkv_kernelI23Flash_fwd_kernel_traitsILi192ELi64ELi64ELi4ELb0ELb0EN7cutlass10bfloat16_tE19Flash_kernel_traitsILi192ELi64ELi64ELi4ES3_EELb0ELb1ELb0ELb0ELb0ELb1ELb1ELb1EEEvNS_16Flash_fwd_paramsE --------------------------
	.section	.text._ZN5flash24flash_fwd_splitkv_kernelI23Flash_fwd_kernel_traitsILi192ELi64ELi64ELi4ELb0ELb0EN7cutlass10bfloat16_tE19Flash_kernel_traitsILi192ELi64ELi64ELi4ES3_EELb0ELb1ELb0ELb0ELb0ELb1ELb1ELb1EEEvNS_16Flash_fwd_paramsE,"ax",@progbits
	.sectioninfo	@"SHI_REGISTERS=244"
	.align	128
        .global         _ZN5flash24flash_fwd_splitkv_kernelI23Flash_fwd_kernel_traitsILi192ELi64ELi64ELi4ELb0ELb0EN7cutlass10bfloat16_tE19Flash_kernel_traitsILi192ELi64ELi64ELi4ES3_EELb0ELb1ELb0ELb0ELb0ELb1ELb1ELb1EEEvNS_16Flash_fwd_paramsE
        .type           _ZN5flash24flash_fwd_splitkv_kernelI23Flash_fwd_kernel_traitsILi192ELi64ELi64ELi4ELb0ELb0EN7cutlass10bfloat16_tE19Flash_kernel_traitsILi192ELi64ELi64ELi4ES3_EELb0ELb1ELb0ELb0ELb0ELb1ELb1ELb1EEEvNS_16Flash_fwd_paramsE,@function
        .size           _ZN5flash24flash_fwd_splitkv_kernelI23Flash_fwd_kernel_traitsILi192ELi64ELi64ELi4ELb0ELb0EN7cutlass10bfloat16_tE19Flash_kernel_traitsILi192ELi64ELi64ELi4ES3_EELb0ELb1ELb0ELb0ELb0ELb1ELb1ELb1EEEvNS_16Flash_fwd_paramsE,(.L_x_7797 - _ZN5flash24flash_fwd_splitkv_kernelI23Flash_fwd_kernel_traitsILi192ELi64ELi64ELi4ELb0ELb0EN7cutlass10bfloat16_tE19Flash_kernel_traitsILi192ELi64ELi64ELi4ES3_EELb0ELb1ELb0ELb0ELb0ELb1ELb1ELb1EEEvNS_16Flash_fwd_paramsE)
        .other          _ZN5flash24flash_fwd_splitkv_kernelI23Flash_fwd_kernel_traitsILi192ELi64ELi64ELi4ELb0ELb0EN7cutlass10bfloat16_tE19Flash_kernel_traitsILi192ELi64ELi64ELi4ES3_EELb0ELb1ELb0ELb0ELb0ELb1ELb1ELb1EEEvNS_16Flash_fwd_paramsE,@"STO_CUDA_ENTRY STV_DEFAULT"
_ZN5flash24flash_fwd_splitkv_kernelI23Flash_fwd_kernel_traitsILi192ELi64ELi64ELi4ELb0ELb0EN7cutlass10bfloat16_tE19Flash_kernel_traitsILi192ELi64ELi64ELi4ES3_EELb0ELb1ELb0ELb0ELb0ELb1ELb1ELb1EEEvNS_16Flash_fwd_paramsE:
.text._ZN5flash24flash_fwd_splitkv_kernelI23Flash_fwd_kernel_traitsILi192ELi64ELi64ELi4ELb0ELb0EN7cutlass10bfloat16_tE19Flash_kernel_traitsILi192ELi64ELi64ELi4ES3_EELb0ELb1ELb0ELb0ELb0ELb1ELb1ELb1EEEvNS_16Flash_fwd_paramsE:
        /* <DEDUP_REMOVED lines=29> */
[----:B---34-:R-:W-:Y:S05]  /*01d0*/  CALL.REL.NOINC `($_ZN5flash24flash_fwd_splitkv_kernelI23Flash_fwd_kernel_traitsILi192ELi64ELi64ELi4ELb0ELb0EN7cutlass10bfloat16_tE19Flash_kernel_traitsILi192ELi64ELi64ELi4ES3_EELb0ELb1ELb0ELb0ELb0ELb1ELb1ELb1EEEvNS_16Flash_fwd_paramsE$_ZN5flash30compute_attn_1rowblock_splitkvI23Flash_fwd_kernel_traitsILi192ELi64ELi64ELi4ELb0ELb0EN7cutlass10bfloat16_tE19Flash_kernel_traitsILi192ELi64ELi64ELi4ES3_EELb0ELb1ELb0ELb0ELb0ELb1ELb1ELb1ENS_16Flash_fwd_paramsEEEvRKT8_iiiii) ;  /* 0x0000002000007944 */ /* 0x018fea0003c00000 */
[----:B------:R-:W-:Y:S05]  /*01e0*/  BSYNC B4 ;  /* 0x0000000000047941 */ /* 0x000fea0003800000 */
.L_x_3206:
[----:B------:R-:W-:Y:S05]  /*01f0*/  EXIT ;  /* 0x000000000000794d */ /* 0x000fea0003800000 */
        .type           $_ZN5flash24flash_fwd_splitkv_kernelI23Flash_fwd_kernel_traitsILi192ELi64ELi64ELi4ELb0ELb0EN7cutlass10bfloat16_tE19Flash_kernel_traitsILi192ELi64ELi64ELi4ES3_EELb0ELb1ELb0ELb0ELb0ELb1ELb1ELb1EEEvNS_16Flash_fwd_paramsE$_ZN5flash30compute_attn_1rowblock_splitkvI23Flash_fwd_kernel_traitsILi192ELi64ELi64ELi4ELb0ELb0EN7cutlass10bfloat16_tE19Flash_kernel_traitsILi192ELi64ELi64ELi4ES3_EELb0ELb1ELb0ELb0ELb0ELb1ELb1ELb1ENS_16Flash_fwd_paramsEEEvRKT8_iiiii,@function
        .size           $_ZN5flash24flash_fwd_splitkv_kernelI23Flash_fwd_kernel_traitsILi192ELi64ELi64ELi4ELb0ELb0EN7cutlass10bfloat16_tE19Flash_kernel_traitsILi192ELi64ELi64ELi4ES3_EELb0ELb1ELb0ELb0ELb0ELb1ELb1ELb1EEEvNS_16Flash_fwd_paramsE$_ZN5flash30compute_attn_1rowblock_splitkvI23Flash_fwd_kernel_traitsILi192ELi64ELi64ELi4ELb0ELb0EN7cutlass10bfloat16_tE19Flash_kernel_traitsILi192ELi64ELi64ELi4ES3_EELb0ELb1ELb0ELb0ELb0ELb1ELb1ELb1ENS_16Flash_fwd_paramsEEEvRKT8_iiiii,($__internal_21_$__cuda_sm70_shflsync_bfly_p - $_ZN5flash24flash_fwd_splitkv_kernelI23Flash_fwd_kernel_traitsILi192ELi64ELi64ELi4ELb0ELb0EN7cutlass10bfloat16_tE19Flash_kernel_traitsILi192ELi64ELi64ELi4ES3_EELb0ELb1ELb0ELb0ELb0ELb1ELb1ELb1EEEvNS_16Flash_fwd_paramsE$_ZN5flash30compute_attn_1rowblock_splitkvI23Flash_fwd_kernel_traitsILi192ELi64ELi64ELi4ELb0ELb0EN7cutlass10bfloat16_tE19Flash_kernel_traitsILi192ELi64ELi64ELi4ES3_EELb0ELb1ELb0ELb0ELb0ELb1ELb1ELb1ENS_16Flash_fwd_paramsEEEvRKT8_iiiii)
$_ZN5flash24flash_fwd_splitkv_kernelI23Flash_fwd_kernel_traitsILi192ELi64ELi64ELi4ELb0ELb0EN7cutlass10bfloat16_tE19Flash_kernel_traitsILi192ELi64ELi64ELi4ES3_EELb0ELb1ELb0ELb0ELb0ELb1ELb1ELb1EEEvNS_16Flash_fwd_paramsE$_ZN5flash30compute_attn_1rowblock_splitkvI23Flash_fwd_kernel_traitsILi192ELi64ELi64ELi4ELb0ELb0EN7cutlass10bfloat16_tE19Flash_kernel_traitsILi192ELi64ELi64ELi4ES3_EELb0ELb1ELb0ELb0ELb0ELb1ELb1ELb1ENS_16Flash_fwd_paramsEEEvRKT8_iiiii:
        /* <DEDUP_REMOVED lines=20> */
.L_x_3208:
[----:B------:R-:W-:Y:S05]  /*0340*/  BSYNC B0 ;  /* 0x0000000000007941 */ /* 0x000fea0003800000 */
.L_x_3207:
        /* <DEDUP_REMOVED lines=17> */
.L_x_3210:
[----:B------:R4:W5:Y:S02]  /*0460*/  LD.E R0, [R18.64+0xb8] ;  /* 0x0000b80612007980 */ /* 0x000964000c101900 */
.L_x_3211:
[----:B------:R-:W-:Y:S05]  /*0470*/  BSYNC B0 ;  /* 0x0000000000007941 */ /* 0x000fea0003800000 */
.L_x_3209:
        /* <DEDUP_REMOVED lines=10> */
.L_x_3213:
[----:B------:R-:W2:Y:S01]  /*0520*/  LD.E.64 R2, [R18.64+0x108] ;  /* 0x0001080612027980 */ /* 0x000ea2000c101b00 */
[----:B------:R-:W-:Y:S01]  /*0530*/  BSSY B0, `(.L_x_3215) ;  /* 0x0000006000007945 */ /* 0x000fe20003800000 */
[----:B------:R-:W-:Y:S01]  /*0540*/  IMAD.MOV.U32 R0, RZ, RZ, RZ ;  /* 0x000000ffff007224 */ /* 0x000fe200078e00ff */
[----:B--2---:R-:W-:-:S04]  /*0550*/  ISETP.NE.U32.AND P0, PT, R2, RZ, PT ;  /* 0x000000ff0200720c */ /* 0x004fc80003f05070 */
[----:B------:R-:W-:-:S13]  /*0560*/  ISETP.NE.AND.EX P0, PT, R3, RZ, PT, P0 ;  /* 0x000000ff0300720c */ /* 0x000fda0003f05300 */
[----:B------:R-:W-:Y:S05]  /*0570*/  @!P0 BRA `(.L_x_3216) ;  /* 0x0000001000008947 */ /* 0x000fea0003800000 */
[----:B------:R1:W5:Y:S02]  /*0580*/  LD.E R0, [R18.64+0xbc] ;  /* 0x0000bc0612007980 */ /* 0x000364000c101900 */
.L_x_3216:
[----:B------:R-:W-:Y:S05]  /*0590*/  BSYNC B0 ;  /* 0x0000000000007941 */ /* 0x000fea0003800000 */
.L_x_3215:
[----:B-----5:R-:W-:Y:S02]  /*05a0*/  IADD3 R57, R75, R0, RZ ;  /* 0x000000004b397210 */ /* 0x020fe40007ffe0ff */
.L_x_3214:
[----:B------:R-:W-:Y:S05]  /*05b0*/  BSYNC B1 ;  /* 0x0000000000017941 */ /* 0x000fea0003800000 */
.L_x_3212:
[----:B------:R-:W-:Y:S01]  /*05c0*/  IMAD.SHL.U32 R69, R213, 0x40, RZ ;  /* 0x00000040d5457824 */ /* 0x000fe200078e00ff */
[----:B------:R-:W-:Y:S01]  /*05d0*/  MOV R2, R214 ;  /* 0x000000d600027202 */ /* 0x000fe20000000f00 */
[----:B------:R-:W-:-:S03]  /*05e0*/  IMAD.MOV.U32 R3, RZ, RZ, 0x0 ;  /* 0x00000000ff037424 */ /* 0x000fc600078e00ff */
[----:B------:R-:W-:-:S13]  /*05f0*/  ISETP.GT.AND P0, PT, R216, R69, PT ;  /* 0x00000045d800720c */ /* 0x000fda0003f04270 */
[----:B------:R-:W-:Y:S05]  /*0600*/  @!P0 RET.REL.NODEC R2 `(_ZN5flash24flash_fwd_splitkv_kernelI23Flash_fwd_kernel_traitsILi192ELi64ELi64ELi4ELb0ELb0EN7cutlass10bfloat16_tE19Flash_kernel_traitsILi192ELi64ELi64ELi4ES3_EELb0ELb1ELb0ELb0ELb0ELb1ELb1ELb1EEEvNS_16Flash_fwd_paramsE) ;  /* 0xfffff9f002008950 */ /* 0x000fea0003c3ffff */
        /* <DEDUP_REMOVED lines=88> */
.L_x_3219:
[----:B-1----:R-:W-:Y:S05]  /*0b90*/  BSYNC B0 ;  /* 0x0000000000007941 */ /* 0x002fea0003800000 */
.L_x_3218:
        /* <DEDUP_REMOVED lines=10> */
.L_x_3221:
[----:B------:R-:W-:Y:S05]  /*0c40*/  BSYNC B0 ;  /* 0x0000000000007941 */ /* 0x000fea0003800000 */
.L_x_3220:
        /* <DEDUP_REMOVED lines=10> */
.L_x_3223:
[----:B------:R-:W-:Y:S05]  /*0cf0*/  BSYNC B0 ;  /* 0x0000000000007941 */ /* 0x000fea0003800000 */
.L_x_3222:
        /* <DEDUP_REMOVED lines=10> */
.L_x_3225:
[----:B------:R-:W-:Y:S05]  /*0da0*/  BSYNC B0 ;  /* 0x0000000000007941 */ /* 0x000fea0003800000 */
.L_x_3224:
        /* <DEDUP_REMOVED lines=10> */
.L_x_3227:
[----:B------:R-:W-:Y:S05]  /*0e50*/  BSYNC B0 ;  /* 0x0000000000007941 */ /* 0x000fea0003800000 */
.L_x_3226:
        /* <DEDUP_REMOVED lines=10> */
.L_x_3229:
[----:B------:R-:W-:Y:S05]  /*0f00*/  BSYNC B0 ;  /* 0x0000000000007941 */ /* 0x000fea0003800000 */
.L_x_3228:
        /* <DEDUP_REMOVED lines=10> */
.L_x_3231:
[----:B------:R-:W-:Y:S05]  /*0fb0*/  BSYNC B0 ;  /* 0x0000000000007941 */ /* 0x000fea0003800000 */
.L_x_3230:
        /* <DEDUP_REMOVED lines=10> */
.L_x_3233:
[----:B------:R-:W-:Y:S05]  /*1060*/  BSYNC B0 ;  /* 0x0000000000007941 */ /* 0x000fea0003800000 */
.L_x_3232:
        /* <DEDUP_REMOVED lines=29> */
[----:B------:R-:W-:Y:S05]  /*1240*/  @P6 RET.REL.NODEC R214 `(_ZN5flash24flash_fwd_splitkv_kernelI23Flash_fwd_kernel_traitsILi192ELi64ELi64ELi4ELb0ELb0EN7cutlass10bfloat16_tE19Flash_kernel_traitsILi192ELi64ELi64ELi4ES3_EELb0ELb1ELb0ELb0ELb0ELb1ELb1ELb1EEEvNS_16Flash_fwd_paramsE) ;  /* 0xffffedb0d6006950 */ /* 0x000fea0003c3ffff */
[----:B-1----:R-:W-:Y:S02]  /*1250*/  MOV R5, 0xff800000 ;  /* 0xff80000000057802 */ /* 0x002fe40000000f00 */
[----:B------:R-:W-:-:S03]  /*1260*/  MOV R215, 0x0 ;  /* 0x0000000000d77802 */ /* 0x000fc60000000f00 */
[----:B------:R1:W-:Y:S01]  /*1270*/  ST.E [R2.64+0xe0], R5 ;  /* 0x0000e00502007985 */ /* 0x0003e2000c101906 */
[----:B------:R-:W-:Y:S05]  /*1280*/  RET.REL.NODEC R214 `(_ZN5flash24flash_fwd_splitkv_kernelI23Flash_fwd_kernel_traitsILi192ELi64ELi64ELi4ELb0ELb0EN7cutlass10bfloat16_tE19Flash_kernel_traitsILi192ELi64ELi64ELi4ES3_EELb0ELb1ELb0ELb0ELb0ELb1ELb1ELb1EEEvNS_16Flash_fwd_paramsE) ;  /* 0xffffed70d6007950 */ /* 0x000fea0003c3ffff */
.L_x_3217:
        /* <DEDUP_REMOVED lines=105> */
.L_x_3235:
        /* <DEDUP_REMOVED lines=79> */
.L_x_3236:
[----:B-1----:R-:W-:Y:S05]  /*1e10*/  BSYNC B0 ;  /* 0x0000000000007941 */ /* 0x002fea0003800000 */
.L_x_3234:
        /* <DEDUP_REMOVED lines=276> */
.L_x_3331:
        /* <DEDUP_REMOVED lines=18> */
.L_x_3239:
[----:B------:R-:W-:Y:S05]  /*3080*/  BSYNC B0 ;  /* 0x0000000000007941 */ /* 0x000fea0003800000 */
.L_x_3238:
        /* <DEDUP_REMOVED lines=18> */
.L_x_3241:
[----:B------:R-:W-:Y:S05]  /*31b0*/  BSYNC B0 ;  /* 0x0000000000007941 */ /* 0x000fea0003800000 */
.L_x_3240:
        /* <DEDUP_REMOVED lines=18> */
.L_x_3243:
[----:B------:R-:W-:Y:S05]  /*32e0*/  BSYNC B0 ;  /* 0x0000000000007941 */ /* 0x000fea0003800000 */
.L_x_3242:
        /* <DEDUP_REMOVED lines=18> */
.L_x_3245:
[----:B------:R-:W-:Y:S05]  /*3410*/  BSYNC B0 ;  /* 0x0000000000007941 */ /* 0x000fea0003800000 */
.L_x_3244:
        /* <DEDUP_REMOVED lines=65> */
.L_x_3252:
[----:B------:R-:W-:Y:S05]  /*3830*/  BSYNC B0 ;  /* 0x0000000000007941 */ /* 0x000fea0003800000 */
.L_x_3251:
        /* <DEDUP_REMOVED lines=50> */
.L_x_3254:
[----:B------:R-:W-:Y:S05]  /*3b60*/  BSYNC B0 ;  /* 0x0000000000007941 */ /* 0x000fea0003800000 */
.L_x_3253:
        /* <DEDUP_REMOVED lines=49> */
.L_x_3250:
[----:B------:R-:W-:Y:S05]  /*3e80*/  BSYNC B1 ;  /* 0x0000000000017941 */ /* 0x000fea0003800000 */
.L_x_3249:
        /* <DEDUP_REMOVED lines=63> */
.L_x_3258:
[----:B------:R-:W-:Y:S05]  /*4280*/  BSYNC B0 ;  /* 0x0000000000007941 */ /* 0x000fea0003800000 */
.L_x_3257:
        /* <DEDUP_REMOVED lines=53> */
.L_x_3260:
[----:B------:R-:W-:Y:S05]  /*45e0*/  BSYNC B0 ;  /* 0x0000000000007941 */ /* 0x000fea0003800000 */
.L_x_3259:
        /* <DEDUP_REMOVED lines=52> */
.L_x_3256:
[----:B------:R-:W-:Y:S05]  /*4930*/  BSYNC B1 ;  /* 0x0000000000017941 */ /* 0x000fea0003800000 */
.L_x_3255:
        /* <DEDUP_REMOVED lines=63> */
.L_x_3264:
[----:B------:R-:W-:Y:S05]  /*4d30*/  BSYNC B0 ;  /* 0x0000000000007941 */ /* 0x000fea0003800000 */
.L_x_3263:
        /* <DEDUP_REMOVED lines=53> */
.L_x_3266:
[----:B------:R-:W-:Y:S05]  /*5090*/  BSYNC B0 ;  /* 0x0000000000007941 */ /* 0x000fea0003800000 */
.L_x_3265:
        /* <DEDUP_REMOVED lines=52> */
.L_x_3262:
[----:B------:R-:W-:Y:S05]  /*53e0*/  BSYNC B1 ;  /* 0x0000000000017941 */ /* 0x000fea0003800000 */
.L_x_3261:
        /* <DEDUP_REMOVED lines=65> */
.L_x_3270:
[----:B------:R-:W-:Y:S05]  /*5800*/  BSYNC B0 ;  /* 0x0000000000007941 */ /* 0x000fea0003800000 */
.L_x_3269:
        /* <DEDUP_REMOVED lines=53> */
.L_x_3272:
[----:B------:R-:W-:Y:S05]  /*5b60*/  BSYNC B0 ;  /* 0x0000000000007941 */ /* 0x000fea0003800000 */
.L_x_3271:
        /* <DEDUP_REMOVED lines=52> */
.L_x_3268:
[----:B------:R-:W-:Y:S05]  /*5eb0*/  BSYNC B1 ;  /* 0x0000000000017941 */ /* 0x000fea0003800000 */
.L_x_3267:
[----:B------:R-:W2:Y:S02]  /*5ec0*/  LD.E R3, [R18.64+0xd0] ;  /* 0x0000d00612037980 */ /* 0x000ea4000c101900 */
[----:B--2---:R-:W-:Y:S05]  /*5ed0*/  IMAD.U32 R3, R3, -0x20, RZ ;  /* 0xffffffe003037824 */ /* 0x004fea00078e00ff */
[C---:B------:R-:W-:Y:S02]  /*5ee0*/  LEA R16, P1, R3.reuse, R16, 0x1 ;  /* 0x0000001003107211 */ /* 0x040fe400078208ff */
[C---:B------:R-:W-:Y:S02]  /*5ef0*/  LEA R58, P0, R3.reuse, R58, 0x1 ;  /* 0x0000003a033a7211 */ /* 0x040fe400078008ff */
[C---:B------:R-:W-:Y:S02]  /*5f00*/  LEA.HI.X.SX32 R17, R3.reuse, R17, 0x1, P1 ;  /* 0x0000001103117211 */ /* 0x040fe400008f0eff */
[----:B------:R-:W-:Y:S01]  /*5f10*/  LEA.HI.X.SX32 R59, R3, R59, 0x1, P0 ;  /* 0x0000003b033b7211 */ /* 0x000fe200000f0eff */
[----:B------:R-:W-:-:S05]  /*5f20*/  BRA `(.L_x_3273) ;  /* 0x00004ec000007947 */ /* 0x000fca0003800000 */
.L_x_3248:
        /* <DEDUP_REMOVED lines=89> */
.L_x_3279:
[----:B------:R-:W-:Y:S05]  /*64c0*/  BSYNC B0 ;  /* 0x0000000000007941 */ /* 0x000fea0003800000 */
.L_x_3278:
[----:B-----5:R2:W-:Y:S02]  /*64d0*/  ST.E.128 [R126.64], R48 ;  /* 0x000000307e007985 */ /* 0x0205e4000c101d06 */
.L_x_3277:
[----:B------:R-:W-:Y:S05]  /*64e0*/  BSYNC B1 ;  /* 0x0000000000017941 */ /* 0x000fea0003800000 */
.L_x_3276:
        /* <DEDUP_REMOVED lines=87> */
.L_x_3283:
[----:B------:R-:W-:Y:S05]  /*6a60*/  BSYNC B0 ;  /* 0x0000000000007941 */ /* 0x000fea0003800000 */
.L_x_3282:
[----:B-----5:R3:W-:Y:S02]  /*6a70*/  ST.E.128 [R126.64+0x80], R48 ;  /* 0x000080307e007985 */ /* 0x0207e4000c101d06 */
.L_x_3281:
[----:B------:R-:W-:Y:S05]  /*6a80*/  BSYNC B1 ;  /* 0x0000000000017941 */ /* 0x000fea0003800000 */
.L_x_3280:
        /* <DEDUP_REMOVED lines=86> */
.L_x_3285:
[----:B------:R-:W-:Y:S05]  /*6ff0*/  BSYNC B0 ;  /* 0x0000000000007941 */ /* 0x000fea0003800000 */
.L_x_3284:
[----:B-----5:R3:W-:Y:S02]  /*7000*/  ST.E.128 [R126.64+0x100], R48 ;  /* 0x000100307e007985 */ /* 0x0207e4000c101d06 */
.L_x_3275:
[----:B------:R-:W-:Y:S05]  /*7010*/  BSYNC B2 ;  /* 0x0000000000027941 */ /* 0x000fea0003800000 */
.L_x_3274:
        /* <DEDUP_REMOVED lines=97> */
.L_x_3291:
[----:B------:R-:W-:Y:S05]  /*7630*/  BSYNC B0 ;  /* 0x0000000000007941 */ /* 0x000fea0003800000 */
.L_x_3290:
[C---:B------:R-:W-:Y:S04]  /*7640*/  LEA R2, P0, R208.reuse, R126, 0x1 ;  /* 0x0000007ed0027211 */ /* 0x040fe800078008ff */
[----:B------:R-:W-:Y:S05]  /*7650*/  LEA.HI.X R3, R208, R127, R209, 0x1, P0 ;  /* 0x0000007fd0037211 */ /* 0x000fea00000f0cd1 */
[----:B-----5:R3:W-:Y:S04]  /*7660*/  ST.E.128 [R2.64], R48 ;  /* 0x0000003002007985 */ /* 0x0207e8000c101d06 */
.L_x_3289:
[----:B------:R-:W-:Y:S05]  /*7670*/  BSYNC B1 ;  /* 0x0000000000017941 */ /* 0x000fea0003800000 */
.L_x_3288:
        /* <DEDUP_REMOVED lines=92> */
.L_x_3295:
[----:B------:R-:W-:Y:S05]  /*7c40*/  BSYNC B0 ;  /* 0x0000000000007941 */ /* 0x000fea0003800000 */
.L_x_3294:
[C---:B------:R-:W-:Y:S04]  /*7c50*/  LEA R2, P0, R93.reuse, R126, 0x1 ;  /* 0x0000007e5d027211 */ /* 0x040fe800078008ff */
[----:B------:R-:W-:Y:S05]  /*7c60*/  LEA.HI.X R3, R93, R127, R92, 0x1, P0 ;  /* 0x0000007f5d037211 */ /* 0x000fea00000f0c5c */
[----:B-----5:R3:W-:Y:S04]  /*7c70*/  ST.E.128 [R2.64], R48 ;  /* 0x0000003002007985 */ /* 0x0207e8000c101d06 */
.L_x_3293:
[----:B------:R-:W-:Y:S05]  /*7c80*/  BSYNC B1 ;  /* 0x0000000000017941 */ /* 0x000fea0003800000 */
.L_x_3292:
        /* <DEDUP_REMOVED lines=91> */
.L_x_3297:
[----:B------:R-:W-:Y:S05]  /*8240*/  BSYNC B0 ;  /* 0x0000000000007941 */ /* 0x000fea0003800000 */
.L_x_3296:
[C---:B------:R-:W-:Y:S04]  /*8250*/  LEA R2, P0, R89.reuse, R126, 0x1 ;  /* 0x0000007e59027211 */ /* 0x040fe800078008ff */
[----:B------:R-:W-:Y:S05]  /*8260*/  LEA.HI.X R3, R89, R127, R88, 0x1, P0 ;  /* 0x0000007f59037211 */ /* 0x000fea00000f0c58 */
[----:B-----5:R3:W-:Y:S04]  /*8270*/  ST.E.128 [R2.64], R48 ;  /* 0x0000003002007985 */ /* 0x0207e8000c101d06 */
.L_x_3287:
[----:B------:R-:W-:Y:S05]  /*8280*/  BSYNC B2 ;  /* 0x0000000000027941 */ /* 0x000fea0003800000 */
.L_x_3286:
        /* <DEDUP_REMOVED lines=97> */
.L_x_3303:
[----:B------:R-:W-:Y:S05]  /*88a0*/  BSYNC B0 ;  /* 0x0000000000007941 */ /* 0x000fea0003800000 */
.L_x_3302:
[C---:B------:R-:W-:Y:S04]  /*88b0*/  LEA R2, P0, R94.reuse, R126, 0x1 ;  /* 0x0000007e5e027211 */ /* 0x040fe800078008ff */
[----:B------:R-:W-:Y:S05]  /*88c0*/  LEA.HI.X R3, R94, R127, R95, 0x1, P0 ;  /* 0x0000007f5e037211 */ /* 0x000fea00000f0c5f */
[----:B-----5:R3:W-:Y:S04]  /*88d0*/  ST.E.128 [R2.64], R48 ;  /* 0x0000003002007985 */ /* 0x0207e8000c101d06 */
.L_x_3301:
[----:B------:R-:W-:Y:S05]  /*88e0*/  BSYNC B1 ;  /* 0x0000000000017941 */ /* 0x000fea0003800000 */
.L_x_3300:
        /* <DEDUP_REMOVED lines=92> */
.L_x_3307:
[----:B------:R-:W-:Y:S05]  /*8eb0*/  BSYNC B0 ;  /* 0x0000000000007941 */ /* 0x000fea0003800000 */
.L_x_3306:
[C---:B------:R-:W-:Y:S04]  /*8ec0*/  LEA R2, P0, R91.reuse, R126, 0x1 ;  /* 0x0000007e5b027211 */ /* 0x040fe800078008ff */
[----:B------:R-:W-:Y:S05]  /*8ed0*/  LEA.HI.X R3, R91, R127, R90, 0x1, P0 ;  /* 0x0000007f5b037211 */ /* 0x000fea00000f0c5a */
[----:B-----5:R3:W-:Y:S04]  /*8ee0*/  ST.E.128 [R2.64], R48 ;  /* 0x0000003002007985 */ /* 0x0207e8000c101d06 */
.L_x_3305:
[----:B------:R-:W-:Y:S05]  /*8ef0*/  BSYNC B1 ;  /* 0x0000000000017941 */ /* 0x000fea0003800000 */
.L_x_3304:
        /* <DEDUP_REMOVED lines=91> */
.L_x_3309:
[----:B------:R-:W-:Y:S05]  /*94b0*/  BSYNC B0 ;  /* 0x0000000000007941 */ /* 0x000fea0003800000 */
.L_x_3308:
[C---:B------:R-:W-:Y:S04]  /*94c0*/  LEA R2, P0, R87.reuse, R126, 0x1 ;  /* 0x0000007e57027211 */ /* 0x040fe800078008ff */
[----:B------:R-:W-:Y:S05]  /*94d0*/  LEA.HI.X R3, R87, R127, R86, 0x1, P0 ;  /* 0x0000007f57037211 */ /* 0x000fea00000f0c56 */
[----:B-----5:R3:W-:Y:S04]  /*94e0*/  ST.E.128 [R2.64], R48 ;  /* 0x0000003002007985 */ /* 0x0207e8000c101d06 */
.L_x_3299:
[----:B------:R-:W-:Y:S05]  /*94f0*/  BSYNC B2 ;  /* 0x0000000000027941 */ /* 0x000fea0003800000 */
.L_x_3298:
        /* <DEDUP_REMOVED lines=98> */
.L_x_3315:
[----:B------:R-:W-:Y:S05]  /*9b20*/  BSYNC B0 ;  /* 0x0000000000007941 */ /* 0x000fea0003800000 */
.L_x_3314:
[----:B------:R-:W-:Y:S02]  /*9b30*/  IMAD R0, R65, 0x60, RZ ;  /* 0x0000006041007824 */ /* 0x000fe400078e02ff */
[----:B------:R-:W-:Y:S05]  /*9b40*/  IMAD.WIDE.U32 R2, R64, 0x60, R126 ;  /* 0x0000006040027825 */ /* 0x000fea00078e007e */
[----:B------:R-:W-:Y:S05]  /*9b50*/  IADD3 R3, R3, R0, RZ ;  /* 0x0000000003037210 */ /* 0x000fea0007ffe0ff */
[----:B-----5:R3:W-:Y:S02]  /*9b60*/  ST.E.128 [R2.64], R48 ;  /* 0x0000003002007985 */ /* 0x0207e4000c101d06 */
.L_x_3313:
[----:B------:R-:W-:Y:S05]  /*9b70*/  BSYNC B1 ;  /* 0x0000000000017941 */ /* 0x000fea0003800000 */
.L_x_3312:
        /* <DEDUP_REMOVED lines=92> */
.L_x_3319:
[----:B------:R-:W-:Y:S05]  /*a140*/  BSYNC B0 ;  /* 0x0000000000007941 */ /* 0x000fea0003800000 */
.L_x_3318:
[C---:B------:R-:W-:Y:S04]  /*a150*/  LEA R2, P0, R85.reuse, R126, 0x1 ;  /* 0x0000007e55027211 */ /* 0x040fe800078008ff */
[----:B------:R-:W-:Y:S05]  /*a160*/  LEA.HI.X R3, R85, R127, R84, 0x1, P0 ;  /* 0x0000007f55037211 */ /* 0x000fea00000f0c54 */
[----:B-----5:R3:W-:Y:S04]  /*a170*/  ST.E.128 [R2.64], R48 ;  /* 0x0000003002007985 */ /* 0x0207e8000c101d06 */
.L_x_3317:
[----:B------:R-:W-:Y:S05]  /*a180*/  BSYNC B1 ;  /* 0x0000000000017941 */ /* 0x000fea0003800000 */
.L_x_3316:
        /* <DEDUP_REMOVED lines=91> */
.L_x_3321:
[----:B------:R-:W-:Y:S05]  /*a740*/  BSYNC B0 ;  /* 0x0000000000007941 */ /* 0x000fea0003800000 */
.L_x_3320:
[C---:B------:R-:W-:Y:S04]  /*a750*/  LEA R2, P0, R83.reuse, R126, 0x1 ;  /* 0x0000007e53027211 */ /* 0x040fe800078008ff */
[----:B------:R-:W-:Y:S05]  /*a760*/  LEA.HI.X R3, R83, R127, R82, 0x1, P0 ;  /* 0x0000007f53037211 */ /* 0x000fea00000f0c52 */
[----:B-----5:R3:W-:Y:S04]  /*a770*/  ST.E.128 [R2.64], R48 ;  /* 0x0000003002007985 */ /* 0x0207e8000c101d06 */
.L_x_3311:
[----:B------:R-:W-:Y:S05]  /*a780*/  BSYNC B2 ;  /* 0x0000000000027941 */ /* 0x000fea0003800000 */
.L_x_3310:
[----:B---3--:R-:W3:Y:S02]  /*a790*/  LD.E R3, [R18.64+0xd0] ;  /* 0x0000d00612037980 */ /* 0x008ee4000c101900 */
[----:B---3--:R-:W-:Y:S05]  /*a7a0*/  IMAD.U32 R3, R3, -0x20, RZ ;  /* 0xffffffe003037824 */ /* 0x008fea00078e00ff */
[C---:B------:R-:W-:Y:S02]  /*a7b0*/  LEA R124, P1, R3.reuse, R124, 0x1 ;  /* 0x0000007c037c7211 */ /* 0x040fe400078208ff */
[C---:B------:R-:W-:Y:S02]  /*a7c0*/  LEA R122, P0, R3.reuse, R122, 0x1 ;  /* 0x0000007a037a7211 */ /* 0x040fe400078008ff */
[C---:B------:R-:W-:Y:S02]  /*a7d0*/  LEA.HI.X.SX32 R125, R3.reuse, R125, 0x1, P1 ;  /* 0x0000007d037d7211 */ /* 0x040fe400008f0eff */
[----:B------:R-:W-:Y:S01]  /*a7e0*/  LEA.HI.X.SX32 R123, R3, R123, 0x1, P0 ;  /* 0x0000007b037b7211 */ /* 0x000fe200000f0eff */
[----:B------:R-:W-:-:S05]  /*a7f0*/  BRA `(.L_x_3273) ;  /* 0x000005f000007947 */ /* 0x000fca0003800000 */
.L_x_3247:
        /* <DEDUP_REMOVED lines=11> */
.L_x_3323:
[----:B------:R-:W-:Y:S05]  /*a8b0*/  BSYNC B0 ;  /* 0x0000000000007941 */ /* 0x000fea0003800000 */
.L_x_3322:
        /* <DEDUP_REMOVED lines=27> */
.L_x_3325:
[----:B------:R-:W-:Y:S05]  /*aa70*/  BSYNC B0 ;  /* 0x0000000000007941 */ /* 0x000fea0003800000 */
.L_x_3324:
        /* <DEDUP_REMOVED lines=27> */
.L_x_3327:
[----:B------:R-:W-:Y:S05]  /*ac30*/  BSYNC B0 ;  /* 0x0000000000007941 */ /* 0x000fea0003800000 */
.L_x_3326:
        /* <DEDUP_REMOVED lines=27> */
.L_x_3273:
[----:B------:R-:W-:Y:S05]  /*adf0*/  BSYNC B3 ;  /* 0x0000000000037941 */ /* 0x000fea0003800000 */
.L_x_3246:
        /* <DEDUP_REMOVED lines=89> */
.L_x_3329:
        /* <DEDUP_REMOVED lines=8> */
.L_x_3330:
[----:B------:R-:W-:Y:S05]  /*b410*/  BSYNC B0 ;  /* 0x0000000000007941 */ /* 0x000fea0003800000 */
.L_x_3328:
[----:B------:R-:W-:Y:S04]  /*b420*/  IADD3 R9, R9, -0x1, RZ ;  /* 0xffffffff09097810 */ /* 0x000fe80007ffe0ff */
[----:B------:R-:W-:Y:S11]  /*b430*/  ISETP.GT.AND P0, PT, R9, R96, PT ;  /* 0x000000600900720c */ /* 0x000ff60003f04270 */
[----:B------:R-:W-:Y:S02]  /*b440*/  @!UPT UIADD3 URZ, URZ, URZ, URZ ;  /* 0x0000003f3f3ff290 */ /* 0x000fe4000fffe03f */
[----:B------:R-:W-:-:S05]  /*b450*/  @P0 BRA `(.L_x_3331) ;  /* 0xffff7b0000000947 */ /* 0x000fca000383ffff */
.L_x_3237:
        /* <DEDUP_REMOVED lines=108> */
.L_x_3340:
[----:B------:R-:W-:Y:S05]  /*bb20*/  BSYNC B0 ;  /* 0x0000000000007941 */ /* 0x000fea0003800000 */
.L_x_3339:
[----:B-----5:R3:W-:Y:S02]  /*bb30*/  STS.128 [R220], R20 ;  /* 0x00000014dc007388 */ /* 0x0207e40000000c00 */
.L_x_3338:
[----:B------:R-:W-:Y:S05]  /*bb40*/  BSYNC B1 ;  /* 0x0000000000017941 */ /* 0x000fea0003800000 */
.L_x_3337:
        /* <DEDUP_REMOVED lines=47> */
.L_x_3344:
[----:B------:R-:W-:Y:S05]  /*be40*/  BSYNC B0 ;  /* 0x0000000000007941 */ /* 0x000fea0003800000 */
.L_x_3343:
[----:B-----5:R1:W-:Y:S02]  /*be50*/  STS.128 [R220+0x2000], R20 ;  /* 0x00200014dc007388 */ /* 0x0203e40000000c00 */
.L_x_3342:
[----:B------:R-:W-:Y:S05]  /*be60*/  BSYNC B1 ;  /* 0x0000000000017941 */ /* 0x000fea0003800000 */
.L_x_3341:
        /* <DEDUP_REMOVED lines=46> */
.L_x_3346:
[----:B------:R-:W-:Y:S05]  /*c150*/  BSYNC B0 ;  /* 0x0000000000007941 */ /* 0x000fea0003800000 */
.L_x_3345:
[----:B-----5:R3:W-:Y:S02]  /*c160*/  STS.128 [R220+0x4000], R20 ;  /* 0x00400014dc007388 */ /* 0x0207e40000000c00 */
.L_x_3336:
[----:B------:R-:W-:Y:S05]  /*c170*/  BSYNC B2 ;  /* 0x0000000000027941 */ /* 0x000fea0003800000 */
.L_x_3335:
        /* <DEDUP_REMOVED lines=61> */
.L_x_3352:
[----:B------:R-:W-:Y:S05]  /*c550*/  BSYNC B0 ;  /* 0x0000000000007941 */ /* 0x000fea0003800000 */
.L_x_3351:
[----:B-----5:R3:W-:Y:S02]  /*c560*/  STS.128 [R220+0x800], R20 ;  /* 0x00080014dc007388 */ /* 0x0207e40000000c00 */
.L_x_3350:
[----:B------:R-:W-:Y:S05]  /*c570*/  BSYNC B1 ;  /* 0x0000000000017941 */ /* 0x000fea0003800000 */
.L_x_3349:
        /* <DEDUP_REMOVED lines=48> */
.L_x_3356:
[----:B------:R-:W-:Y:S05]  /*c880*/  BSYNC B0 ;  /* 0x0000000000007941 */ /* 0x000fea0003800000 */
.L_x_3355:
[----:B-----5:R3:W-:Y:S02]  /*c890*/  STS.128 [R220+0x2800], R20 ;  /* 0x00280014dc007388 */ /* 0x0207e40000000c00 */
.L_x_3354:
[----:B------:R-:W-:Y:S05]  /*c8a0*/  BSYNC B1 ;  /* 0x0000000000017941 */ /* 0x000fea0003800000 */
.L_x_3353:
        /* <DEDUP_REMOVED lines=45> */
.L_x_3358:
[----:B------:R-:W-:Y:S05]  /*cb80*/  BSYNC B0 ;  /* 0x0000000000007941 */ /* 0x000fea0003800000 */
.L_x_3357:
[----:B-----5:R1:W-:Y:S02]  /*cb90*/  STS.128 [R220+0x4800], R44 ;  /* 0x0048002cdc007388 */ /* 0x0203e40000000c00 */
.L_x_3348:
[----:B------:R-:W-:Y:S05]  /*cba0*/  BSYNC B2 ;  /* 0x0000000000027941 */ /* 0x000fea0003800000 */
.L_x_3347:
        /* <DEDUP_REMOVED lines=61> */
.L_x_3364:
[----:B------:R-:W-:Y:S05]  /*cf80*/  BSYNC B0 ;  /* 0x0000000000007941 */ /* 0x000fea0003800000 */
.L_x_3363:
[----:B-----5:R1:W-:Y:S02]  /*cf90*/  STS.128 [R220+0x1000], R20 ;  /* 0x00100014dc007388 */ /* 0x0203e40000000c00 */
.L_x_3362:
[----:B------:R-:W-:Y:S05]  /*cfa0*/  BSYNC B1 ;  /* 0x0000000000017941 */ /* 0x000fea0003800000 */
.L_x_3361:
        /* <DEDUP_REMOVED lines=47> */
.L_x_3368:
[----:B------:R-:W-:Y:S05]  /*d2a0*/  BSYNC B0 ;  /* 0x0000000000007941 */ /* 0x000fea0003800000 */
.L_x_3367:
[----:B-----5:R3:W-:Y:S02]  /*d2b0*/  STS.128 [R220+0x3000], R20 ;  /* 0x00300014dc007388 */ /* 0x0207e40000000c00 */
.L_x_3366:
[----:B------:R-:W-:Y:S05]  /*d2c0*/  BSYNC B1 ;  /* 0x0000000000017941 */ /* 0x000fea0003800000 */
.L_x_3365:
        /* <DEDUP_REMOVED lines=46> */
.L_x_3370:
[----:B------:R-:W-:Y:S05]  /*d5b0*/  BSYNC B0 ;  /* 0x0000000000007941 */ /* 0x000fea0003800000 */
.L_x_3369:
[----:B-----5:R3:W-:Y:S02]  /*d5c0*/  STS.128 [R220+0x5000], R20 ;  /* 0x00500014dc007388 */ /* 0x0207e40000000c00 */
.L_x_3360:
[----:B------:R-:W-:Y:S05]  /*d5d0*/  BSYNC B2 ;  /* 0x0000000000027941 */ /* 0x000fea0003800000 */
.L_x_3359:
        /* <DEDUP_REMOVED lines=59> */
.L_x_3375:
[----:B------:R-:W-:Y:S05]  /*d990*/  BSYNC B0 ;  /* 0x0000000000007941 */ /* 0x000fea0003800000 */
.L_x_3374:
[----:B-----5:R3:W-:Y:S02]  /*d9a0*/  STS.128 [R220+0x1800], R20 ;  /* 0x00180014dc007388 */ /* 0x0207e40000000c00 */
.L_x_3373:
[----:B------:R-:W-:Y:S05]  /*d9b0*/  BSYNC B1 ;  /* 0x0000000000017941 */ /* 0x000fea0003800000 */
.L_x_3372:
        /* <DEDUP_REMOVED lines=47> */
.L_x_3379:
[----:B------:R-:W-:Y:S05]  /*dcb0*/  BSYNC B0 ;  /* 0x0000000000007941 */ /* 0x000fea0003800000 */
.L_x_3378:
[----:B-----5:R3:W-:Y:S02]  /*dcc0*/  STS.128 [R220+0x3800], R20 ;  /* 0x00380014dc007388 */ /* 0x0207e40000000c00 */
.L_x_3377:
[----:B------:R-:W-:Y:S05]  /*dcd0*/  BSYNC B1 ;  /* 0x0000000000017941 */ /* 0x000fea0003800000 */
.L_x_3376:
        /* <DEDUP_REMOVED lines=45> */
.L_x_3381:
[----:B------:R-:W-:Y:S05]  /*dfb0*/  BSYNC B0 ;  /* 0x0000000000007941 */ /* 0x000fea0003800000 */
.L_x_3380:
[----:B-----5:R1:W-:Y:S01]  /*dfc0*/  STS.128 [R220+0x5800], R40 ;  /* 0x00580028dc007388 */ /* 0x0203e20000000c00 */
[----:B------:R-:W-:Y:S05]  /*dfd0*/  BRA `(.L_x_3371) ;  /* 0x00004dd000007947 */ /* 0x000fea0003800000 */
.L_x_3334:
        /* <DEDUP_REMOVED lines=89> */
.L_x_3387:
[----:B------:R-:W-:Y:S05]  /*e570*/  BSYNC B0 ;  /* 0x0000000000007941 */ /* 0x000fea0003800000 */
.L_x_3386:
[----:B-----5:R3:W-:Y:S02]  /*e580*/  STS.128 [R220], R32 ;  /* 0x00000020dc007388 */ /* 0x0207e40000000c00 */
.L_x_3385:
[----:B------:R-:W-:Y:S05]  /*e590*/  BSYNC B1 ;  /* 0x0000000000017941 */ /* 0x000fea0003800000 */
.L_x_3384:
        /* <DEDUP_REMOVED lines=87> */
.L_x_3391:
[----:B------:R-:W-:Y:S05]  /*eb10*/  BSYNC B0 ;  /* 0x0000000000007941 */ /* 0x000fea0003800000 */
.L_x_3390:
[----:B-----5:R1:W-:Y:S02]  /*eb20*/  STS.128 [R220+0x2000], R32 ;  /* 0x00200020dc007388 */ /* 0x0203e40000000c00 */
.L_x_3389:
[----:B------:R-:W-:Y:S05]  /*eb30*/  BSYNC B1 ;  /* 0x0000000000017941 */ /* 0x000fea0003800000 */
.L_x_3388:
        /* <DEDUP_REMOVED lines=86> */
.L_x_3393:
[----:B------:R-:W-:Y:S05]  /*f0a0*/  BSYNC B0 ;  /* 0x0000000000007941 */ /* 0x000fea0003800000 */
.L_x_3392:
[----:B-----5:R3:W-:Y:S02]  /*f0b0*/  STS.128 [R220+0x4000], R32 ;  /* 0x00400020dc007388 */ /* 0x0207e40000000c00 */
.L_x_3383:
[----:B------:R-:W-:Y:S05]  /*f0c0*/  BSYNC B2 ;  /* 0x0000000000027941 */ /* 0x000fea0003800000 */
.L_x_3382:
        /* <DEDUP_REMOVED lines=94> */
.L_x_3399:
[----:B------:R-:W-:Y:S05]  /*f6b0*/  BSYNC B0 ;  /* 0x0000000000007941 */ /* 0x000fea0003800000 */
.L_x_3398:
[----:B-----5:R3:W-:Y:S02]  /*f6c0*/  STS.128 [R220+0x800], R32 ;  /* 0x00080020dc007388 */ /* 0x0207e40000000c00 */
.L_x_3397:
[----:B------:R-:W-:Y:S05]  /*f6d0*/  BSYNC B1 ;  /* 0x0000000000017941 */ /* 0x000fea0003800000 */
.L_x_3396:
        /* <DEDUP_REMOVED lines=90> */
.L_x_3403:
[----:B------:R-:W-:Y:S05]  /*fc80*/  BSYNC B0 ;  /* 0x0000000000007941 */ /* 0x000fea0003800000 */
.L_x_3402:
[----:B-----5:R3:W-:Y:S02]  /*fc90*/  STS.128 [R220+0x2800], R32 ;  /* 0x00280020dc007388 */ /* 0x0207e40000000c00 */
.L_x_3401:
[----:B------:R-:W-:Y:S05]  /*fca0*/  BSYNC B1 ;  /* 0x0000000000017941 */ /* 0x000fea0003800000 */
.L_x_3400:
        /* <DEDUP_REMOVED lines=90> */
.L_x_3405:
[----:B------:R-:W-:Y:S05]  /*10250*/  BSYNC B0 ;  /* 0x0000000000007941 */ /* 0x000fea0003800000 */
.L_x_3404:
[----:B-----5:R1:W-:Y:S02]  /*10260*/  STS.128 [R220+0x4800], R20 ;  /* 0x00480014dc007388 */ /* 0x0203e40000000c00 */
.L_x_3395:
[----:B------:R-:W-:Y:S05]  /*10270*/  BSYNC B2 ;  /* 0x0000000000027941 */ /* 0x000fea0003800000 */
.L_x_3394:
        /* <DEDUP_REMOVED lines=95> */
.L_x_3411:
[----:B------:R-:W-:Y:S05]  /*10870*/  BSYNC B0 ;  /* 0x0000000000007941 */ /* 0x000fea0003800000 */
.L_x_3410:
[----:B-----5:R3:W-:Y:S02]  /*10880*/  STS.128 [R220+0x1000], R32 ;  /* 0x00100020dc007388 */ /* 0x0207e40000000c00 */
.L_x_3409:
[----:B------:R-:W-:Y:S05]  /*10890*/  BSYNC B1 ;  /* 0x0000000000017941 */ /* 0x000fea0003800000 */
.L_x_3408:
        /* <DEDUP_REMOVED lines=90> */
.L_x_3415:
[----:B------:R-:W-:Y:S05]  /*10e40*/  BSYNC B0 ;  /* 0x0000000000007941 */ /* 0x000fea0003800000 */
.L_x_3414:
[----:B-----5:R3:W-:Y:S02]  /*10e50*/  STS.128 [R220+0x3000], R32 ;  /* 0x00300020dc007388 */ /* 0x0207e40000000c00 */
.L_x_3413:
[----:B------:R-:W-:Y:S05]  /*10e60*/  BSYNC B1 ;  /* 0x0000000000017941 */ /* 0x000fea0003800000 */
.L_x_3412:
        /* <DEDUP_REMOVED lines=90> */
.L_x_3417:
[----:B------:R-:W-:Y:S05]  /*11410*/  BSYNC B0 ;  /* 0x0000000000007941 */ /* 0x000fea0003800000 */
.L_x_3416:
[----:B-----5:R1:W-:Y:S02]  /*11420*/  STS.128 [R220+0x5000], R24 ;  /* 0x00500018dc007388 */ /* 0x0203e40000000c00 */
.L_x_3407:
[----:B------:R-:W-:Y:S05]  /*11430*/  BSYNC B2 ;  /* 0x0000000000027941 */ /* 0x000fea0003800000 */
.L_x_3406:
        /* <DEDUP_REMOVED lines=94> */
.L_x_3421:
[----:B------:R-:W-:Y:S05]  /*11a20*/  BSYNC B0 ;  /* 0x0000000000007941 */ /* 0x000fea0003800000 */
.L_x_3420:
[----:B-----5:R1:W-:Y:S02]  /*11a30*/  STS.128 [R220+0x1800], R20 ;  /* 0x00180014dc007388 */ /* 0x0203e40000000c00 */
.L_x_3419:
[----:B------:R-:W-:Y:S05]  /*11a40*/  BSYNC B1 ;  /* 0x0000000000017941 */ /* 0x000fea0003800000 */
.L_x_3418:
        /* <DEDUP_REMOVED lines=92> */
.L_x_3425:
[----:B------:R-:W-:Y:S05]  /*12010*/  BSYNC B0 ;  /* 0x0000000000007941 */ /* 0x000fea0003800000 */
.L_x_3424:
[----:B-----5:R1:W-:Y:S02]  /*12020*/  STS.128 [R220+0x3800], R20 ;  /* 0x00380014dc007388 */ /* 0x0203e40000000c00 */
.L_x_3423:
[----:B------:R-:W-:Y:S05]  /*12030*/  BSYNC B1 ;  /* 0x0000000000017941 */ /* 0x000fea0003800000 */
.L_x_3422:
        /* <DEDUP_REMOVED lines=92> */
.L_x_3427:
[----:B------:R-:W-:Y:S05]  /*12600*/  BSYNC B0 ;  /* 0x0000000000007941 */ /* 0x000fea0003800000 */
.L_x_3426:
[----:B-----5:R1:W-:Y:S01]  /*12610*/  STS.128 [R220+0x5800], R20 ;  /* 0x00580014dc007388 */ /* 0x0203e20000000c00 */
[----:B------:R-:W-:Y:S05]  /*12620*/  BRA `(.L_x_3371) ;  /* 0x0000078000007947 */ /* 0x000fea0003800000 */
.L_x_3333:
        /* <DEDUP_REMOVED lines=29> */
.L_x_3429:
[----:B------:R-:W-:Y:S05]  /*12800*/  BSYNC B0 ;  /* 0x0000000000007941 */ /* 0x000fea0003800000 */
.L_x_3428:
        /* <DEDUP_REMOVED lines=29> */
.L_x_3431:
[----:B------:R-:W-:Y:S05]  /*129e0*/  BSYNC B0 ;  /* 0x0000000000007941 */ /* 0x000fea0003800000 */
.L_x_3430:
        /* <DEDUP_REMOVED lines=29> */
.L_x_3433:
[----:B------:R-:W-:Y:S05]  /*12bc0*/  BSYNC B0 ;  /* 0x0000000000007941 */ /* 0x000fea0003800000 */
.L_x_3432:
        /* <DEDUP_REMOVED lines=30> */
.L_x_3371:
[----:B------:R-:W-:Y:S05]  /*12db0*/  BSYNC B3 ;  /* 0x0000000000037941 */ /* 0x000fea0003800000 */
.L_x_3332:
        /* <DEDUP_REMOVED lines=32> */
.L_x_3436:
[----:B------:R2:W-:Y:S02]  /*12fc0*/  STS.128 [R220+0xa000], RZ ;  /* 0x00a000ffdc007388 */ /* 0x0005e40000000c00 */
.L_x_3435:
[----:B------:R-:W-:Y:S05]  /*12fd0*/  BSYNC B0 ;  /* 0x0000000000007941 */ /* 0x000fea0003800000 */
.L_x_3434:
        /* <DEDUP_REMOVED lines=31> */
.L_x_3439:
[----:B------:R1:W-:Y:S02]  /*131d0*/  STS.128 [R220+0xa800], RZ ;  /* 0x00a800ffdc007388 */ /* 0x0003e40000000c00 */
.L_x_3438:
[----:B------:R-:W-:Y:S05]  /*131e0*/  BSYNC B0 ;  /* 0x0000000000007941 */ /* 0x000fea0003800000 */
.L_x_3437:
        /* <DEDUP_REMOVED lines=33> */
.L_x_3442:
[----:B------:R1:W-:Y:S02]  /*13400*/  STS.128 [R220+0xb000], RZ ;  /* 0x00b000ffdc007388 */ /* 0x0003e40000000c00 */
.L_x_3441:
[----:B------:R-:W-:Y:S05]  /*13410*/  BSYNC B0 ;  /* 0x0000000000007941 */ /* 0x000fea0003800000 */
.L_x_3440:
        /* <DEDUP_REMOVED lines=35> */
.L_x_3444:
[----:B------:R-:W-:Y:S05]  /*13650*/  BSYNC B0 ;  /* 0x0000000000007941 */ /* 0x000fea0003800000 */
.L_x_3443:
        /* <DEDUP_REMOVED lines=37> */
.L_x_3447:
[----:B------:R1:W-:Y:S02]  /*138b0*/  STS.128 [R220+0x10000], RZ ;  /* 0x010000ffdc007388 */ /* 0x0003e40000000c00 */
.L_x_3446:
[----:B------:R-:W-:Y:S05]  /*138c0*/  BSYNC B0 ;  /* 0x0000000000007941 */ /* 0x000fea0003800000 */
.L_x_3445:
        /* <DEDUP_REMOVED lines=32> */
.L_x_3450:
[----:B------:R1:W-:Y:S02]  /*13ad0*/  STS.128 [R220+0x10800], RZ ;  /* 0x010800ffdc007388 */ /* 0x0003e40000000c00 */
.L_x_3449:
[----:B------:R-:W-:Y:S05]  /*13ae0*/  BSYNC B0 ;  /* 0x0000000000007941 */ /* 0x000fea0003800000 */
.L_x_3448:
        /* <DEDUP_REMOVED lines=34> */
.L_x_3453:
[----:B------:R1:W-:Y:S02]  /*13d10*/  STS.128 [R220+0x11000], RZ ;  /* 0x011000ffdc007388 */ /* 0x0003e40000000c00 */
.L_x_3452:
[----:B------:R-:W-:Y:S05]  /*13d20*/  BSYNC B0 ;  /* 0x0000000000007941 */ /* 0x000fea0003800000 */
.L_x_3451:
        /* <DEDUP_REMOVED lines=35> */
.L_x_3456:
[----:B------:R1:W-:Y:S02]  /*13f60*/  STS.128 [R220+0x11800], RZ ;  /* 0x011800ffdc007388 */ /* 0x0003e40000000c00 */
.L_x_3455:
[----:B------:R-:W-:Y:S05]  /*13f70*/  BSYNC B0 ;  /* 0x0000000000007941 */ /* 0x000fea0003800000 */
.L_x_3454:
        /* <DEDUP_REMOVED lines=315> */
[----:B------:R-:W-:-:S03]  /*15330*/  SEL R4, R5, R8, !P2 ;  /* 0x0000000805047207 */ /* 0x000fc60005000000 */
        /* <DEDUP_REMOVED lines=21> */
.L_x_3460:
[----:B------:R-:W2:Y:S02]  /*15490*/  LD.E R5, [R18.64+0x38] ;  /* 0x0000380612057980 */ /* 0x000ea4000c101900 */
[----:B--2---:R-:W-:-:S04]  /*154a0*/  LEA R5, -R5, RZ, 0x6 ;  /* 0x000000ff05057211 */ /* 0x004fc800078e31ff */
[----:B------:R-:W-:Y:S02]  /*154b0*/  SHF.R.S32.HI R6, RZ, 0x1f, R5 ;  /* 0x0000001fff067819 */ /* 0x000fe40000011405 */
.L_x_3461:
[----:B------:R-:W-:Y:S05]  /*154c0*/  BSYNC B0 ;  /* 0x0000000000007941 */ /* 0x000fea0003800000 */
.L_x_3459:
        /* <DEDUP_REMOVED lines=96> */
.L_x_3458:
[----:B-1234-:R-:W-:Y:S05]  /*15ad0*/  BSYNC B1 ;  /* 0x0000000000017941 */ /* 0x01efea0003800000 */
.L_x_3457:
        /* <DEDUP_REMOVED lines=68> */
[----:B------:R-:W-:Y:S02]  /*15f20*/  ISETP.GE.AND P4, PT, R2, R224, PT ;  /* 0x000000e00200720c */ /* 0x000fe40003f86270 */
        /* <DEDUP_REMOVED lines=8> */
[C---:B------:R-:W-:Y:S02]  /*15fb0*/  ISETP.GE.AND P3, PT, R14.reuse, R224, PT ;  /* 0x000000e00e00720c */ /* 0x040fe40003f66270 */
[----:B------:R-:W-:-:S02]  /*15fc0*/  ISETP.GE.OR P2, PT, R14, R225, !P2 ;  /* 0x000000e10e00720c */ /* 0x000fc40005746670 */
[----:B------:R-:W-:Y:S02]  /*15fd0*/  ISETP.GE.OR P3, PT, R14, R223, !P3 ;  /* 0x000000df0e00720c */ /* 0x000fe40005f66670 */
[----:B------:R-:W-:Y:S02]  /*15fe0*/  FMNMX.FTZ R14, R3, R48, !PT ;  /* 0x00000030030e7209 */ /* 0x000fe40007810000 */
[----:B------:R-:W-:Y:S02]  /*15ff0*/  FSEL R5, R33, -INF , !P1 ;  /* 0xff80000021057808 */ /* 0x000fe40004800000 */
[----:B------:R-:W-:Y:S01]  /*16000*/  FMNMX.FTZ R15, R49, R14, !PT ;  /* 0x0000000e310f7209 */ /* 0x000fe20007810000 */
[----:B------:R-:W-:Y:S01]  /*16010*/  LDSM.16.MT88.4 R32, [R203+0xc800] ;  /* 0x00c80000cb20783b */ /* 0x000fe20000004200 */
[----:B------:R-:W-:Y:S02]  /*16020*/  ISETP.GE.AND P1, PT, R8, R224, PT ;  /* 0x000000e00800720c */ /* 0x000fe40003f26270 */
[----:B------:R-:W-:-:S02]  /*16030*/  FMNMX.FTZ R15, R50, R15, !PT ;  /* 0x0000000f320f7209 */ /* 0x000fc40007810000 */
[----:B------:R-:W-:Y:S02]  /*16040*/  ISETP.GE.OR P1, PT, R8, R223, !P1 ;  /* 0x000000df0800720c */ /* 0x000fe40004f26670 */
[----:B------:R-:W-:Y:S02]  /*16050*/  FMNMX.FTZ R14, R6, R15, !PT ;  /* 0x0000000f060e7209 */ /* 0x000fe40007810000 */
[----:B------:R-:W-:Y:S02]  /*16060*/  IADD3 R13, R7, 0x28, RZ ;  /* 0x00000028070d7810 */ /* 0x000fe40007ffe0ff */
[----:B------:R-:W-:Y:S02]  /*16070*/  FMNMX.FTZ R15, R5, R14, !PT ;  /* 0x0000000e050f7209 */ /* 0x000fe40007810000 */
[----:B------:R-:W-:Y:S02]  /*16080*/  FMNMX.FTZ R17, R24, R25, !PT ;  /* 0x0000001918117209 */ /* 0x000fe40007810000 */
[----:B------:R-:W-:-:S02]  /*16090*/  FSEL R8, R12, -INF , !P1 ;  /* 0xff8000000c087808 */ /* 0x000fc40004800000 */
[----:B------:R-:W-:Y:S02]  /*160a0*/  FSEL R156, R156, -INF , !P6 ;  /* 0xff8000009c9c7808 */ /* 0x000fe40007000000 */
[C---:B------:R-:W-:Y:S02]  /*160b0*/  ISETP.GE.AND P1, PT, R13.reuse, R226, PT ;  /* 0x000000e20d00720c */ /* 0x040fe40003f26270 */
[C---:B------:R-:W-:Y:S02]  /*160c0*/  ISETP.GE.AND P6, PT, R13.reuse, R224, PT ;  /* 0x000000e00d00720c */ /* 0x040fe40003fc6270 */
[----:B------:R-:W-:Y:S02]  /*160d0*/  FMNMX.FTZ R15, R4, R15, !PT ;  /* 0x0000000f040f7209 */ /* 0x000fe40007810000 */
[----:B------:R-:W-:Y:S02]  /*160e0*/  FMNMX.FTZ R14, R26, R17, !PT ;  /* 0x000000111a0e7209 */ /* 0x000fe40007810000 */
[----:B------:R-:W-:-:S02]  /*160f0*/  ISETP.GE.OR P1, PT, R13, R225, !P1 ;  /* 0x000000e10d00720c */ /* 0x000fc40004f26670 */
[----:B------:R-:W-:Y:S02]  /*16100*/  ISETP.GE.OR P6, PT, R13, R223, !P6 ;  /* 0x000000df0d00720c */ /* 0x000fe400077c6670 */
[----:B------:R-:W-:Y:S02]  /*16110*/  IADD3 R13, R7, 0x29, RZ ;  /* 0x00000029070d7810 */ /* 0x000fe40007ffe0ff */
[----:B------:R-:W-:Y:S02]  /*16120*/  FMNMX.FTZ R15, R2, R15, !PT ;  /* 0x0000000f020f7209 */ /* 0x000fe40007810000 */
[----:B------:R-:W-:Y:S02]  /*16130*/  FMNMX.FTZ R14, R27, R14, !PT ;  /* 0x0000000e1b0e7209 */ /* 0x000fe40007810000 */
        /* <DEDUP_REMOVED lines=39> */
[----:B------:R-:W-:Y:S02]  /*163b0*/  ISETP.GE.AND P4, PT, R13, R224, PT ;  /* 0x000000e00d00720c */ /* 0x000fe40003f86270 */
[----:B------:R-:W-:Y:S02]  /*163c0*/  FSEL R143, R143, -INF , !P3 ;  /* 0xff8000008f8f7808 */ /* 0x000fe40005800000 */
[----:B------:R-:W-:Y:S02]  /*163d0*/  FMNMX.FTZ R14, R172, R17, !PT ;  /* 0x00000011ac0e7209 */ /* 0x000fe40007810000 */
[----:B------:R-:W-:Y:S02]  /*163e0*/  FSEL R171, R171, -INF , !P2 ;  /* 0xff800000abab7808 */ /* 0x000fe40005000000 */
[----:B------:R-:W-:-:S02]  /*163f0*/  FMNMX.FTZ R16, R170, R15, !PT ;  /* 0x0000000faa107209 */ /* 0x000fc40007810000 */
[----:B------:R-:W-:Y:S02]  /*16400*/  ISETP.GE.AND P3, PT, R12, R224, PT ;  /* 0x000000e00c00720c */ /* 0x000fe40003f66270 */
[----:B------:R-:W-:Y:S02]  /*16410*/  FMNMX.FTZ R14, R143, R14, !PT ;  /* 0x0000000e8f0e7209 */ /* 0x000fe40007810000 */
[-C--:B------:R-:W-:Y:S02]  /*16420*/  ISETP.GE.OR P4, PT, R13, R223.reuse, !P4 ;  /* 0x000000df0d00720c */ /* 0x080fe40006786670 */
[----:B------:R-:W-:Y:S01]  /*16430*/  FSEL R142, R142, -INF , !P1 ;  /* 0xff8000008e8e7808 */ /* 0x000fe20004800000 */
[----:B------:R-:W3:Y:S01]  /*16440*/  SHFL.BFLY PT, R13, R14, 0x2, 0x1f ;  /* 0x0c401f000e0d7f89 */ /* 0x000ee200000e0000 */
[----:B------:R-:W-:Y:S02]  /*16450*/  FMNMX.FTZ R15, R171, R16, !PT ;  /* 0x00000010ab0f7209 */ /* 0x000fe40007810000 */
[----:B------:R-:W-:Y:S01]  /*16460*/  ISETP.GE.OR P3, PT, R12, R223, !P3 ;  /* 0x000000df0c00720c */ /* 0x000fe20005f66670 */
[----:B-1----:R-:W-:Y:S01]  /*16470*/  LDSM.16.MT88.4 R16, [R203+0xe800] ;  /* 0x00e80000cb10783b */ /* 0x002fe20000004200 */
[----:B------:R-:W-:-:S02]  /*16480*/  ISETP.GE.AND P1, PT, R7, R224, PT ;  /* 0x000000e00700720c */ /* 0x000fc40003f26270 */
[----:B------:R-:W-:Y:S02]  /*16490*/  FSEL R141, R141, -INF , !P4 ;  /* 0xff8000008d8d7808 */ /* 0x000fe40006000000 */
[----:B------:R-:W-:Y:S02]  /*164a0*/  FMNMX.FTZ R12, R142, R15, !PT ;  /* 0x0000000f8e0c7209 */ /* 0x000fe40007810000 */
[----:B------:R-:W-:Y:S02]  /*164b0*/  ISETP.GE.OR P1, PT, R7, R223, !P1 ;  /* 0x000000df0700720c */ /* 0x000fe40004f26670 */
[----:B------:R-:W-:Y:S02]  /*164c0*/  FSEL R140, R140, -INF , !P3 ;  /* 0xff8000008c8c7808 */ /* 0x000fe40005800000 */
[----:B------:R-:W-:Y:S02]  /*164d0*/  FMNMX.FTZ R7, R141, R12, !PT ;  /* 0x0000000c8d077209 */ /* 0x000fe40007810000 */
[----:B------:R-:W-:-:S02]  /*164e0*/  FSEL R162, R162, -INF , !P1 ;  /* 0xff800000a2a27808 */ /* 0x000fc40004800000 */
        /* <DEDUP_REMOVED lines=329> */
.L_x_3464:
[----:B------:R-:W-:Y:S02]  /*17980*/  ULDC.64 UR4, c[0x0][0x118] ;  /* 0x0000460000047ab9 */ /* 0x000fe40000000a00 */
[----:B------:R-:W2:Y:S02]  /*17990*/  LD.E R5, [R230.64+0x40] ;  /* 0x00004004e6057980 */ /* 0x000ea4000c101900 */
[----:B--2---:R-:W-:-:S04]  /*179a0*/  LEA R5, -R5, RZ, 0x6 ;  /* 0x000000ff05057211 */ /* 0x004fc800078e31ff */
[----:B------:R-:W-:Y:S02]  /*179b0*/  SHF.R.S32.HI R2, RZ, 0x1f, R5 ;  /* 0x0000001fff027819 */ /* 0x000fe40000011405 */
.L_x_3465:
[----:B------:R-:W-:Y:S05]  /*179c0*/  BSYNC B0 ;  /* 0x0000000000007941 */ /* 0x000fea0003800000 */
.L_x_3463:
        /* <DEDUP_REMOVED lines=96> */
[----:B--2---:R-:W-:Y:S04]  /*17fd0*/  LDSM.16.M88.4 R4, [R199] ;  /* 0x00000000c704783b */ /* 0x004fe80000000200 */
[----:B------:R-:W-:Y:S04]  /*17fe0*/  LDSM.16.M88.4 R152, [R198] ;  /* 0x00000000c698783b */ /* 0x000fe80000000200 */
[----:B------:R-:W2:Y:S04]  /*17ff0*/  LD.E R2, [R230.64+0x18c] ;  /* 0x00018c04e6027980 */ /* 0x000ea8000c101900 */
[----:B------:R-:W4:Y:S04]  /*18000*/  LDSM.16.M88.4 R136, [R200+0x6800] ;  /* 0x00680000c888783b */ /* 0x000f280000000200 */
[----:B------:R-:W4:Y:S04]  /*18010*/  LDSM.16.M88.4 R156, [R200+0x7000] ;  /* 0x00700000c89c783b */ /* 0x000f280000000200 */
[----:B------:R-:W4:Y:S04]  /*18020*/  LDSM.16.M88.4 R28, [R200+0x7800] ;  /* 0x00780000c81c783b */ /* 0x000f280000000200 */
[----:B-1----:R-:W-:Y:S04]  /*18030*/  LDSM.16.M88.4 R20, [R197] ;  /* 0x00000000c514783b */ /* 0x002fe80000000200 */
[----:B------:R-:W1:Y:S04]  /*18040*/  LDSM.16.M88.4 R148, [R195+0x6000] ;  /* 0x00600000c394783b */ /* 0x000e680000000200 */
[----:B---3--:R-:W3:Y:S01]  /*18050*/  LDSM.16.M88.4 R8, [R194] ;  /* 0x00000000c208783b */ /* 0x008ee20000000200 */
[C---:B-----5:R-:W-:Y:S03]  /*18060*/  HMMA.16816.F32.BF16 R16, R176.reuse, R12, RZ ;  /* 0x0000000cb010723c */ /* 0x060fe600000418ff */
[----:B------:R-:W5:Y:S04]  /*18070*/  LDSM.16.M88.4 R32, [R193] ;  /* 0x00000000c120783b */ /* 0x000f680000000200 */
[----:B------:R-:W1:Y:S01]  /*18080*/  LDSM.16.M88.4 R24, [R192] ;  /* 0x00000000c018783b */ /* 0x000e620000000200 */
[C---:B------:R-:W-:Y:S03]  /*18090*/  HMMA.16816.F32.BF16 R12, R176.reuse, R14, RZ ;  /* 0x0000000eb00c723c */ /* 0x040fe600000418ff */
[----:B------:R-:W-:Y:S04]  /*180a0*/  LDSM.16.M88.4 R144, [R196] ;  /* 0x00000000c490783b */ /* 0x000fe80000000200 */
[----:B------:R-:W1:Y:S01]  /*180b0*/  LDSM.16.M88.4 R180, [R191] ;  /* 0x00000000bfb4783b */ /* 0x000e620000000200 */
[----:B----4-:R-:W-:Y:S03]  /*180c0*/  HMMA.16816.F32.BF16 R140, R176, R136, RZ ;  /* 0x00000088b08c723c */ /* 0x010fe600000418ff */
[----:B------:R-:W4:Y:S04]  /*180d0*/  LDSM.16.M88.4 R172, [R195+0x6800] ;  /* 0x00680000c3ac783b */ /* 0x000f280000000200 */
[----:B------:R-:W1:Y:S01]  /*180e0*/  LDSM.16.M88.4 R168, [R195+0x7000] ;  /* 0x00700000c3a8783b */ /* 0x000e620000000200 */
[C---:B------:R-:W-:Y:S03]  /*180f0*/  HMMA.16816.F32.BF16 R16, R4.reuse, R152, R16 ;  /* 0x000000980410723c */ /* 0x040fe60000041810 */
[----:B------:R-:W-:Y:S04]  /*18100*/  LDSM.16.M88.4 R164, [R200+0x8000] ;  /* 0x00800000c8a4783b */ /* 0x000fe80000000200 */
[----:B------:R-:W-:Y:S01]  /*18110*/  LDSM.16.M88.4 R236, [R190] ;  /* 0x00000000beec783b */ /* 0x000fe20000000200 */
[----:B------:R-:W-:Y:S03]  /*18120*/  HMMA.16816.F32.BF16 R12, R4, R154, R12 ;  /* 0x0000009a040c723c */ /* 0x000fe6000004180c */
[----:B------:R-:W-:Y:S01]  /*18130*/  LDSM.16.M88.4 R232, [R195+0x8000] ;  /* 0x00800000c3e8783b */ /* 0x000fe20000000200 */
[----:B------:R-:W-:-:S03]  /*18140*/  IMAD R0, R221, 0x40, R0 ;  /* 0x00000040dd007824 */ /* 0x000fc600078e0200 */
[----:B------:R-:W0:Y:S01]  /*18150*/  LDGDEPBAR ;  /* 0x00000000000079af */ /* 0x000e220000000000 */
[C---:B------:R-:W-:Y:S08]  /*18160*/  HMMA.16816.F32.BF16 R136, R176.reuse, R138, RZ ;  /* 0x0000008ab088723c */ /* 0x040ff000000418ff */
[C---:B------:R-:W-:Y:S08]  /*18170*/  HMMA.16816.F32.BF16 R160, R176.reuse, R156, RZ ;  /* 0x0000009cb0a0723c */ /* 0x040ff000000418ff */
[C---:B------:R-:W-:Y:S08]  /*18180*/  HMMA.16816.F32.BF16 R156, R176.reuse, R158, RZ ;  /* 0x0000009eb09c723c */ /* 0x040ff000000418ff */
[C---:B------:R-:W-:Y:S08]  /*18190*/  HMMA.16816.F32.BF16 R152, R176.reuse, R28, RZ ;  /* 0x0000001cb098723c */ /* 0x040ff000000418ff */
[----:B------:R-:W-:Y:S01]  /*181a0*/  HMMA.16816.F32.BF16 R176, R176, R30, RZ ;  /* 0x0000001eb0b0723c */ /* 0x000fe200000418ff */
[----:B------:R-:W4:Y:S07]  /*181b0*/  LDSM.16.M88.4 R28, [R195+0x7800] ;  /* 0x00780000c31c783b */ /* 0x000f2e0000000200 */
[C---:B-1----:R-:W-:Y:S08]  /*181c0*/  HMMA.16816.F32.BF16 R16, R20.reuse, R148, R16 ;  /* 0x000000941410723c */ /* 0x042ff00000041810 */
[----:B------:R-:W-:Y:S01]  /*181d0*/  HMMA.16816.F32.BF16 R12, R20, R150, R12 ;  /* 0x00000096140c723c */ /* 0x000fe2000004180c */
[----:B------:R-:W-:Y:S07]  /*181e0*/  LDSM.16.M88.4 R148, [R191+0x1800] ;  /* 0x00180000bf94783b */ /* 0x000fee0000000200 */
[C---:B---3--:R-:W-:Y:S08]  /*181f0*/  HMMA.16816.F32.BF16 R140, R4.reuse, R8, R140 ;  /* 0x00000008048c723c */ /* 0x048ff0000004188c */
[C---:B------:R-:W-:Y:S01]  /*18200*/  HMMA.16816.F32.BF16 R136, R4.reuse, R10, R136 ;  /* 0x0000000a0488723c */ /* 0x040fe20000041888 */
[----:B------:R-:W1:Y:S07]  /*18210*/  LDSM.16.M88.4 R8, [R201+0x2000] ;  /* 0x00200000c908783b */ /* 0x000e6e0000000200 */
[C---:B-----5:R-:W-:Y:S08]  /*18220*/  HMMA.16816.F32.BF16 R160, R4.reuse, R32, R160 ;  /* 0x0000002004a0723c */ /* 0x060ff000000418a0 */
[C---:B------:R-:W-:Y:S01]  /*18230*/  HMMA.16816.F32.BF16 R156, R4.reuse, R34, R156 ;  /* 0x00000022049c723c */ /* 0x040fe2000004189c */
[----:B------:R-:W3:Y:S07]  /*18240*/  LDSM.16.M88.4 R32, [R191+0x800] ;  /* 0x00080000bf20783b */ /* 0x000eee0000000200 */
[C---:B------:R-:W-:Y:S08]  /*18250*/  HMMA.16816.F32.BF16 R152, R4.reuse, R24, R152 ;  /* 0x000000180498723c */ /* 0x040ff00000041898 */
[----:B------:R-:W-:Y:S01]  /*18260*/  HMMA.16816.F32.BF16 R176, R4, R26, R176 ;  /* 0x0000001a04b0723c */ /* 0x000fe200000418b0 */
[----:B------:R-:W5:Y:S04]  /*18270*/  LDSM.16.M88.4 R4, [R191+0x1000] ;  /* 0x00100000bf04783b */ /* 0x000f680000000200 */
[----:B------:R-:W1:Y:S03]  /*18280*/  LDSM.16.M88.4 R24, [R199+0x2000] ;  /* 0x00200000c718783b */ /* 0x000e660000000200 */
[C---:B------:R-:W-:Y:S08]  /*18290*/  HMMA.16816.F32.BF16 R16, R144.reuse, R180, R16 ;  /* 0x000000b49010723c */ /* 0x040ff00000041810 */
[----:B------:R-:W-:Y:S01]  /*182a0*/  HMMA.16816.F32.BF16 R12, R144, R182, R12 ;  /* 0x000000b6900c723c */ /* 0x000fe2000004180c */
[----:B------:R-:W-:Y:S07]  /*182b0*/  LDSM.16.M88.4 R180, [R197+0x2000] ;  /* 0x00200000c5b4783b */ /* 0x000fee0000000200 */
[C---:B----4-:R-:W-:Y:S08]  /*182c0*/  HMMA.16816.F32.BF16 R140, R20.reuse, R172, R140 ;  /* 0x000000ac148c723c */ /* 0x050ff0000004188c */
[C---:B------:R-:W-:Y:S01]  /*182d0*/  HMMA.16816.F32.BF16 R136, R20.reuse, R174, R136 ;  /* 0x000000ae1488723c */ /* 0x040fe20000041888 */
[----:B------:R-:W-:Y:S07]  /*182e0*/  LDSM.16.M88.4 R172, [R196+0x2000] ;  /* 0x00200000c4ac783b */ /* 0x000fee0000000200 */
[C---:B------:R-:W-:Y:S08]  /*182f0*/  HMMA.16816.F32.BF16 R160, R20.reuse, R168, R160 ;  /* 0x000000a814a0723c */ /* 0x040ff000000418a0 */
[C---:B------:R-:W-:Y:S01]  /*18300*/  HMMA.16816.F32.BF16 R156, R20.reuse, R170, R156 ;  /* 0x000000aa149c723c */ /* 0x040fe2000004189c */
[----:B------:R-:W-:Y:S07]  /*18310*/  LDSM.16.M88.4 R168, [R191+0x2000] ;  /* 0x00200000bfa8783b */ /* 0x000fee0000000200 */
[C---:B------:R-:W-:Y:S08]  /*18320*/  HMMA.16816.F32.BF16 R152, R20.reuse, R28, R152 ;  /* 0x0000001c1498723c */ /* 0x040ff00000041898 */
[----:B------:R-:W-:Y:S01]  /*18330*/  HMMA.16816.F32.BF16 R176, R20, R30, R176 ;  /* 0x0000001e14b0723c */ /* 0x000fe200000418b0 */
[----:B------:R-:W4:Y:S04]  /*18340*/  LDSM.16.M88.4 R28, [R200+0x8800] ;  /* 0x00880000c81c783b */ /* 0x000f280000000200 */
[----:B------:R-:W2:Y:S03]  /*18350*/  LDSM.16.M88.4 R20, [R200+0x9000] ;  /* 0x00900000c814783b */ /* 0x000ea60000000200 */
[C---:B-1----:R-:W-:Y:S08]  /*18360*/  HMMA.16816.F32.BF16 R16, R8.reuse, R164, R16 ;  /* 0x000000a40810723c */ /* 0x042ff00000041810 */
[----:B------:R-:W-:Y:S01]  /*18370*/  HMMA.16816.F32.BF16 R12, R8, R166, R12 ;  /* 0x000000a6080c723c */ /* 0x000fe2000004180c */
[----:B------:R-:W-:Y:S07]  /*18380*/  LDSM.16.M88.4 R164, [R188] ;  /* 0x00000000bca4783b */ /* 0x000fee0000000200 */
[C---:B---3--:R-:W-:Y:S08]  /*18390*/  HMMA.16816.F32.BF16 R140, R144.reuse, R32, R140 ;  /* 0x00000020908c723c */ /* 0x048ff0000004188c */
[C---:B------:R-:W-:Y:S01]  /*183a0*/  HMMA.16816.F32.BF16 R136, R144.reuse, R34, R136 ;  /* 0x000000229088723c */ /* 0x040fe20000041888 */
[----:B------:R-:W-:Y:S07]  /*183b0*/  LDSM.16.M88.4 R32, [R200+0x9800] ;  /* 0x00980000c820783b */ /* 0x000fee0000000200 */
[C---:B-----5:R-:W-:Y:S08]  /*183c0*/  HMMA.16816.F32.BF16 R160, R144.reuse, R4, R160 ;  /* 0x0000000490a0723c */ /* 0x060ff000000418a0 */
[----:B------:R-:W-:Y:S01]  /*183d0*/  HMMA.16816.F32.BF16 R156, R144, R6, R156 ;  /* 0x00000006909c723c */ /* 0x000fe2000004189c */
[----:B------:R-:W1:Y:S07]  /*183e0*/  LDSM.16.M88.4 R4, [R189] ;  /* 0x00000000bd04783b */ /* 0x000e6e0000000200 */
[C---:B------:R-:W-:Y:S08]  /*183f0*/  HMMA.16816.F32.BF16 R16, R24.reuse, R236, R16 ;  /* 0x000000ec1810723c */ /* 0x040ff00000041810 */
[----:B------:R-:W-:Y:S01]  /*18400*/  HMMA.16816.F32.BF16 R12, R24, R238, R12 ;  /* 0x000000ee180c723c */ /* 0x000fe2000004180c */
[----:B------:R-:W-:Y:S07]  /*18410*/  LDSM.16.M88.4 R236, [R195+0x9800] ;  /* 0x00980000c3ec783b */ /* 0x000fee0000000200 */
[C---:B----4-:R-:W-:Y:S08]  /*18420*/  HMMA.16816.F32.BF16 R140, R8.reuse, R28, R140 ;  /* 0x0000001c088c723c */ /* 0x050ff0000004188c */
[----:B------:R-:W-:Y:S01]  /*18430*/  HMMA.16816.F32.BF16 R136, R8, R30, R136 ;  /* 0x0000001e0888723c */ /* 0x000fe20000041888 */
[----:B------:R-:W-:Y:S07]  /*18440*/  LDSM.16.M88.4 R28, [R200+0xa000] ;  /* 0x00a00000c81c783b */ /* 0x000fee0000000200 */
[C---:B------:R-:W-:Y:S08]  /*18450*/  HMMA.16816.F32.BF16 R152, R144.reuse, R148, R152 ;  /* 0x000000949098723c */ /* 0x040ff00000041898 */
[----:B------:R-:W-:Y:S01]  /*18460*/  HMMA.16816.F32.BF16 R176, R144, R150, R176 ;  /* 0x0000009690b0723c */ /* 0x000fe200000418b0 */
[----:B------:R-:W-:Y:S04]  /*18470*/  LDSM.16.M88.4 R144, [R187] ;  /* 0x00000000bb90783b */ /* 0x000fe80000000200 */
[----:B------:R-:W-:Y:S03]  /*18480*/  LDSM.16.M88.4 R148, [R201+0x4000] ;  /* 0x00400000c994783b */ /* 0x000fe60000000200 */
[C---:B--2---:R-:W-:Y:S08]  /*18490*/  HMMA.16816.F32.BF16 R160, R8.reuse, R20, R160 ;  /* 0x0000001408a0723c */ /* 0x044ff000000418a0 */
[----:B------:R-:W-:Y:S01]  /*184a0*/  HMMA.16816.F32.BF16 R156, R8, R22, R156 ;  /* 0x00000016089c723c */ /* 0x000fe2000004189c */
[----:B------:R-:W2:Y:S07]  /*184b0*/  LDSM.16.M88.4 R20, [R195+0x8800] ;  /* 0x00880000c314783b */ /* 0x000eae0000000200 */
[C---:B------:R-:W-:Y:S08]  /*184c0*/  HMMA.16816.F32.BF16 R16, R180.reuse, R232, R16 ;  /* 0x000000e8b410723c */ /* 0x040ff00000041810 */
[----:B------:R-:W-:Y:S01]  /*184d0*/  HMMA.16816.F32.BF16 R12, R180, R234, R12 ;  /* 0x000000eab40c723c */ /* 0x000fe2000004180c */
[----:B------:R-:W-:Y:S07]  /*184e0*/  LDSM.16.M88.4 R232, [R186] ;  /* 0x00000000bae8783b */ /* 0x000fee0000000200 */
[C---:B-1----:R-:W-:Y:S08]  /*184f0*/  HMMA.16816.F32.BF16 R140, R24.reuse, R4, R140 ;  /* 0x00000004188c723c */ /* 0x042ff0000004188c */
[----:B------:R-:W-:Y:S01]  /*18500*/  HMMA.16816.F32.BF16 R136, R24, R6, R136 ;  /* 0x000000061888723c */ /* 0x000fe20000041888 */
[----:B------:R-:W1:Y:S07]  /*18510*/  LDSM.16.M88.4 R4, [R191+0x2800] ;  /* 0x00280000bf04783b */ /* 0x000e6e0000000200 */
[C---:B------:R-:W-:Y:S08]  /*18520*/  HMMA.16816.F32.BF16 R152, R8.reuse, R32, R152 ;  /* 0x000000200898723c */ /* 0x040ff00000041898 */
[----:B------:R-:W-:Y:S01]  /*18530*/  HMMA.16816.F32.BF16 R176, R8, R34, R176 ;  /* 0x0000002208b0723c */ /* 0x000fe200000418b0 */
[----:B------:R-:W3:Y:S04]  /*18540*/  LDSM.16.M88.4 R8, [R195+0x9000] ;  /* 0x00900000c308783b */ /* 0x000ee80000000200 */
[----:B------:R-:W4:Y:S03]  /*18550*/  LDSM.16.M88.4 R32, [R199+0x4000] ;  /* 0x00400000c720783b */ /* 0x000f260000000200 */
[C---:B------:R-:W-:Y:S08]  /*18560*/  HMMA.16816.F32.BF16 R16, R172.reuse, R168, R16 ;  /* 0x000000a8ac10723c */ /* 0x040ff00000041810 */
[----:B------:R-:W-:Y:S01]  /*18570*/  HMMA.16816.F32.BF16 R12, R172, R170, R12 ;  /* 0x000000aaac0c723c */ /* 0x000fe2000004180c */
[----:B------:R-:W-:Y:S07]  /*18580*/  LDSM.16.M88.4 R168, [R191+0x3000] ;  /* 0x00300000bfa8783b */ /* 0x000fee0000000200 */
[----:B--2---:R-:W-:Y:S08]  /*18590*/  HMMA.16816.F32.BF16 R140, R180, R20, R140 ;  /* 0x00000014b48c723c */ /* 0x004ff0000004188c */
[C---:B------:R-:W-:Y:S08]  /*185a0*/  HMMA.16816.F32.BF16 R160, R24.reuse, R164, R160 ;  /* 0x000000a418a0723c */ /* 0x040ff000000418a0 */
[----:B------:R-:W-:Y:S01]  /*185b0*/  HMMA.16816.F32.BF16 R156, R24, R166, R156 ;  /* 0x000000a6189c723c */ /* 0x000fe2000004189c */
[----:B------:R-:W-:Y:S07]  /*185c0*/  LDSM.16.M88.4 R164, [R191+0x3800] ;  /* 0x00380000bfa4783b */ /* 0x000fee0000000200 */
[----:B------:R-:W-:Y:S01]  /*185d0*/  HMMA.16816.F32.BF16 R136, R180, R22, R136 ;  /* 0x00000016b488723c */ /* 0x000fe20000041888 */
[----:B------:R-:W-:Y:S07]  /*185e0*/  LDSM.16.M88.4 R20, [R195+0xa000] ;  /* 0x00a00000c314783b */ /* 0x000fee0000000200 */
[C---:B------:R-:W-:Y:S08]  /*185f0*/  HMMA.16816.F32.BF16 R152, R24.reuse, R144, R152 ;  /* 0x000000901898723c */ /* 0x040ff00000041898 */
[----:B------:R-:W-:Y:S01]  /*18600*/  HMMA.16816.F32.BF16 R176, R24, R146, R176 ;  /* 0x0000009218b0723c */ /* 0x000fe200000418b0 */
[----:B------:R-:W2:Y:S04]  /*18610*/  LDSM.16.M88.4 R144, [R200+0xa800] ;  /* 0x00a80000c890783b */ /* 0x000ea80000000200 */
[----:B------:R-:W5:Y:S03]  /*18620*/  LDSM.16.M88.4 R24, [R197+0x4000] ;  /* 0x00400000c518783b */ /* 0x000f660000000200 */
[C---:B------:R-:W-:Y:S08]  /*18630*/  HMMA.16816.F32.BF16 R16, R148.reuse, R28, R16 ;  /* 0x0000001c9410723c */ /* 0x040ff00000041810 */
[----:B------:R-:W-:Y:S01]  /*18640*/  HMMA.16816.F32.BF16 R12, R148, R30, R12 ;  /* 0x0000001e940c723c */ /* 0x000fe2000004180c */
[----:B------:R-:W2:Y:S07]  /*18650*/  LDSM.16.M88.4 R28, [R185] ;  /* 0x00000000b91c783b */ /* 0x000eae0000000200 */
[----:B-1----:R-:W-:Y:S08]  /*18660*/  HMMA.16816.F32.BF16 R140, R172, R4, R140 ;  /* 0x00000004ac8c723c */ /* 0x002ff0000004188c */
[C---:B---3--:R-:W-:Y:S08]  /*18670*/  HMMA.16816.F32.BF16 R160, R180.reuse, R8, R160 ;  /* 0x00000008b4a0723c */ /* 0x048ff000000418a0 */
[----:B------:R-:W-:Y:S01]  /*18680*/  HMMA.16816.F32.BF16 R156, R180, R10, R156 ;  /* 0x0000000ab49c723c */ /* 0x000fe2000004189c */
[----:B------:R-:W-:Y:S07]  /*18690*/  LDSM.16.M88.4 R8, [R196+0x4000] ;  /* 0x00400000c408783b */ /* 0x000fee0000000200 */
[----:B------:R-:W-:Y:S01]  /*186a0*/  HMMA.16816.F32.BF16 R136, R172, R6, R136 ;  /* 0x00000006ac88723c */ /* 0x000fe20000041888 */
[----:B------:R-:W1:Y:S07]  /*186b0*/  LDSM.16.M88.4 R4, [R191+0x4000] ;  /* 0x00400000bf04783b */ /* 0x000e6e0000000200 */
[C---:B----4-:R-:W-:Y:S08]  /*186c0*/  HMMA.16816.F32.BF16 R16, R32.reuse, R232, R16 ;  /* 0x000000e82010723c */ /* 0x050ff00000041810 */
[----:B------:R-:W-:Y:S08]  /*186d0*/  HMMA.16816.F32.BF16 R12, R32, R234, R12 ;  /* 0x000000ea200c723c */ /* 0x000ff0000004180c */
[----:B--2---:R-:W-:Y:S08]  /*186e0*/  HMMA.16816.F32.BF16 R140, R148, R144, R140 ;  /* 0x00000090948c723c */ /* 0x004ff0000004188c */
[C---:B------:R-:W-:Y:S08]  /*186f0*/  HMMA.16816.F32.BF16 R152, R180.reuse, R236, R152 ;  /* 0x000000ecb498723c */ /* 0x040ff00000041898 */
[----:B------:R-:W-:Y:S08]  /*18700*/  HMMA.16816.F32.BF16 R176, R180, R238, R176 ;  /* 0x000000eeb4b0723c */ /* 0x000ff000000418b0 */
[C---:B------:R-:W-:Y:S08]  /*18710*/  HMMA.16816.F32.BF16 R160, R172.reuse, R168, R160 ;  /* 0x000000a8aca0723c */ /* 0x040ff000000418a0 */
[----:B------:R-:W-:Y:S01]  /*18720*/  HMMA.16816.F32.BF16 R156, R172, R170, R156 ;  /* 0x000000aaac9c723c */ /* 0x000fe2000004189c */
[----:B------:R-:W2:Y:S07]  /*18730*/  LDSM.16.M88.4 R168, [R200+0xb000] ;  /* 0x00b00000c8a8783b */ /* 0x000eae0000000200 */
[----:B------:R-:W-:Y:S01]  /*18740*/  HMMA.16816.F32.BF16 R144, R148, R146, R136 ;  /* 0x000000929490723c */ /* 0x000fe20000041888 */
[----:B------:R-:W3:Y:S07]  /*18750*/  LDSM.16.M88.4 R136, [R195+0xa800] ;  /* 0x00a80000c388783b */ /* 0x000eee0000000200 */
[C---:B-----5:R-:W-:Y:S08]  /*18760*/  HMMA.16816.F32.BF16 R16, R24.reuse, R20, R16 ;  /* 0x000000141810723c */ /* 0x060ff00000041810 */
[----:B------:R-:W-:Y:S01]  /*18770*/  HMMA.16816.F32.BF16 R12, R24, R22, R12 ;  /* 0x00000016180c723c */ /* 0x000fe2000004180c */
[----:B------:R-:W4:Y:S07]  /*18780*/  LDSM.16.M88.4 R20, [R200+0xb800] ;  /* 0x00b80000c814783b */ /* 0x000f2e0000000200 */
[C---:B------:R-:W-:Y:S08]  /*18790*/  HMMA.16816.F32.BF16 R152, R172.reuse, R164, R152 ;  /* 0x000000a4ac98723c */ /* 0x040ff00000041898 */
[----:B------:R-:W-:Y:S01]  /*187a0*/  HMMA.16816.F32.BF16 R176, R172, R166, R176 ;  /* 0x000000a6acb0723c */ /* 0x000fe200000418b0 */
[----:B------:R-:W5:Y:S07]  /*187b0*/  LDSM.16.M88.4 R164, [R184] ;  /* 0x00000000b8a4783b */ /* 0x000f6e0000000200 */
[C---:B------:R-:W-:Y:S08]  /*187c0*/  HMMA.16816.F32.BF16 R140, R32.reuse, R28, R140 ;  /* 0x0000001c208c723c */ /* 0x040ff0000004188c */
[----:B------:R-:W-:Y:S01]  /*187d0*/  HMMA.16816.F32.BF16 R144, R32, R30, R144 ;  /* 0x0000001e2090723c */ /* 0x000fe20000041890 */
[----:B------:R-:W4:Y:S07]  /*187e0*/  LDSM.16.M88.4 R28, [R191+0x4800] ;  /* 0x00480000bf1c783b */ /* 0x000f2e0000000200 */
[C---:B-1----:R-:W-:Y:S08]  /*187f0*/  HMMA.16816.F32.BF16 R16, R8.reuse, R4, R16 ;  /* 0x000000040810723c */ /* 0x042ff00000041810 */
[----:B------:R-:W-:Y:S01]  /*18800*/  HMMA.16816.F32.BF16 R12, R8, R6, R12 ;  /* 0x00000006080c723c */ /* 0x000fe2000004180c */
[----:B------:R-:W1:Y:S07]  /*18810*/  LDSM.16.M88.4 R4, [R135] ;  /* 0x000000008704783b */ /* 0x000e6e0000000200 */
[C---:B--2---:R-:W-:Y:S08]  /*18820*/  HMMA.16816.F32.BF16 R156, R148.reuse, R170, R156 ;  /* 0x000000aa949c723c */ /* 0x044ff0000004189c */
[----:B------:R-:W-:Y:S08]  /*18830*/  HMMA.16816.F32.BF16 R160, R148, R168, R160 ;  /* 0x000000a894a0723c */ /* 0x000ff000000418a0 */
[C---:B---3--:R-:W-:Y:S08]  /*18840*/  HMMA.16816.F32.BF16 R140, R24.reuse, R136, R140 ;  /* 0x00000088188c723c */ /* 0x048ff0000004188c */
[----:B------:R-:W-:Y:S01]  /*18850*/  HMMA.16816.F32.BF16 R144, R24, R138, R144 ;  /* 0x0000008a1890723c */ /* 0x000fe20000041890 */
[----:B------:R-:W2:Y:S01]  /*18860*/  LDSM.16.M88.4 R136, [R195+0xb000] ;  /* 0x00b00000c388783b */ /* 0x000ea20000000200 */
[----:B------:R-:W-:-:S02]  /*18870*/  FMUL.FTZ R16, R16, R2 ;  /* 0x0000000210107220 */ /* 0x000fc40000410000 */
[----:B------:R-:W-:-:S04]  /*18880*/  FMUL.FTZ R17, R17, R2 ;  /* 0x0000000211117220 */ /* 0x000fc80000410000 */
[----:B----4-:R-:W-:Y:S01]  /*18890*/  HMMA.16816.F32.BF16 R152, R148, R20, R152 ;  /* 0x000000149498723c */ /* 0x010fe20000041898 */
[----:B------:R-:W3:Y:S01]  /*188a0*/  MUFU.TANH R133, R16 ;  /* 0x0000001000857308 */ /* 0x000ee20000002400 */
[----:B------:R-:W-:-:S05]  /*188b0*/  FMUL.FTZ R134, R19, R2 ;  /* 0x0000000213867220 */ /* 0x000fca0000410000 */
[-C--:B------:R-:W-:Y:S02]  /*188c0*/  FMUL.FTZ R21, R18, R2.reuse ;  /* 0x0000000212157220 */ /* 0x080fe40000410000 */
[----:B------:R4:W1:Y:S01]  /*188d0*/  MUFU.TANH R20, R17 ;  /* 0x0000001100147308 */ /* 0x0008620000002400 */
[----:B-----5:R-:W-:Y:S08]  /*188e0*/  HMMA.16816.F32.BF16 R156, R32, R166, R156 ;  /* 0x000000a6209c723c */ /* 0x020ff0000004189c */
[----:B------:R-:W-:Y:S01]  /*188f0*/  HMMA.16816.F32.BF16 R176, R148, R22, R176 ;  /* 0x0000001694b0723c */ /* 0x000fe200000418b0 */
[----:B----4-:R-:W4:Y:S07]  /*18900*/  LDSM.16.M88.4 R16, [R195+0xb800] ;  /* 0x00b80000c310783b */ /* 0x010f2e0000000200 */
[----:B------:R-:W-:Y:S08]  /*18910*/  HMMA.16816.F32.BF16 R160, R32, R164, R160 ;  /* 0x000000a420a0723c */ /* 0x000ff000000418a0 */
[C---:B------:R-:W-:Y:S08]  /*18920*/  HMMA.16816.F32.BF16 R140, R8.reuse, R28, R140 ;  /* 0x0000001c088c723c */ /* 0x040ff0000004188c */
[----:B------:R-:W-:Y:S01]  /*18930*/  HMMA.16816.F32.BF16 R144, R8, R30, R144 ;  /* 0x0000001e0890723c */ /* 0x000fe20000041890 */
[----:B------:R-:W5:Y:S07]  /*18940*/  LDSM.16.M88.4 R28, [R191+0x5000] ;  /* 0x00500000bf1c783b */ /* 0x000f6e0000000200 */
[----:B-1----:R-:W-:Y:S01]  /*18950*/  HMMA.16816.F32.BF16 R152, R32, R4, R152 ;  /* 0x000000042098723c */ /* 0x002fe20000041898 */
[----:B------:R-:W-:-:S07]  /*18960*/  FMUL.FTZ R12, R12, R2 ;  /* 0x000000020c0c7220 */ /* 0x000fce0000410000 */
[----:B--2---:R-:W-:Y:S08]  /*18970*/  HMMA.16816.F32.BF16 R156, R24, R138, R156 ;  /* 0x0000008a189c723c */ /* 0x004ff0000004189c */
[----:B------:R-:W-:Y:S01]  /*18980*/  HMMA.16816.F32.BF16 R176, R32, R6, R176 ;  /* 0x0000000620b0723c */ /* 0x000fe200000418b0 */
[----:B------:R-:W1:Y:S07]  /*18990*/  LDSM.16.M88.4 R4, [R191+0x5800] ;  /* 0x00580000bf04783b */ /* 0x000e6e0000000200 */
[----:B------:R-:W-:Y:S01]  /*189a0*/  HMMA.16816.F32.BF16 R160, R24, R136, R160 ;  /* 0x0000008818a0723c */ /* 0x000fe200000418a0 */
[----:B------:R-:W2:Y:S01]  /*189b0*/  MUFU.TANH R12, R12 ;  /* 0x0000000c000c7308 */ /* 0x000ea20000002400 */
[----:B------:R-:W-:Y:S01]  /*189c0*/  ISETP.GE.AND P6, PT, R0, R226, PT ;  /* 0x000000e20000720c */ /* 0x000fe20003fc6270 */
[----:B------:R-:W-:Y:S01]  /*189d0*/  FMUL.FTZ R13, R13, R2 ;  /* 0x000000020d0d7220 */ /* 0x000fe20000410000 */
[----:B------:R-:W-:-:S04]  /*189e0*/  DEPBAR.LE SB0, 0x0 ;  /* 0x000080000000791a */ /* 0x000fc80000000000 */
[----:B----4-:R-:W-:Y:S01]  /*189f0*/  HMMA.16816.F32.BF16 R152, R24, R16, R152 ;  /* 0x000000101898723c */ /* 0x010fe20000041898 */
[C---:B------:R-:W-:Y:S01]  /*18a00*/  ISETP.GE.OR P6, PT, R0.reuse, R225, !P6 ;  /* 0x000000e10000720c */ /* 0x040fe200077c6670 */
[----:B------:R-:W4:Y:S05]  /*18a10*/  MUFU.TANH R13, R13 ;  /* 0x0000000d000d7308 */ /* 0x000f2a0000002400 */
[C---:B------:R-:W-:Y:S02]  /*18a20*/  IADD3 R16, R0.reuse, 0x1, RZ ;  /* 0x0000000100107810 */ /* 0x040fe40007ffe0ff */
[----:B------:R-:W-:Y:S01]  /*18a30*/  IADD3 R17, R0, 0x8, RZ ;  /* 0x0000000800117810 */ /* 0x000fe20007ffe0ff */
[----:B------:R-:W1:Y:S01]  /*18a40*/  MUFU.TANH R21, R21 ;  /* 0x0000001500157308 */ /* 0x000e620000002400 */
[----:B------:R-:W-:-:S02]  /*18a50*/  ISETP.GE.AND P2, PT, R16, R226, PT ;  /* 0x000000e21000720c */ /* 0x000fc40003f46270 */
[----:B------:R-:W-:Y:S02]  /*18a60*/  ISETP.GE.AND P5, PT, R17, R226, PT ;  /* 0x000000e21100720c */ /* 0x000fe40003fa6270 */
[----:B---3--:R-:W-:-:S03]  /*18a70*/  FSEL R133, R133, -INF , !P6 ;  /* 0xff80000085857808 */ /* 0x008fc60007000000 */
[----:B------:R-:W3:Y:S01]  /*18a80*/  MUFU.TANH R134, R134 ;  /* 0x0000008600867308 */ /* 0x000ee20000002400 */
[----:B------:R-:W-:Y:S01]  /*18a90*/  ISETP.GE.AND P1, PT, R16, R224, PT ;  /* 0x000000e01000720c */ /* 0x000fe20003f26270 */
[----:B------:R-:W-:Y:S01]  /*18aa0*/  FMUL.FTZ R14, R14, R2 ;  /* 0x000000020e0e7220 */ /* 0x000fe20000410000 */
[----:B------:R-:W-:Y:S01]  /*18ab0*/  ISETP.GE.AND P6, PT, R17, R224, PT ;  /* 0x000000e01100720c */ /* 0x000fe20003fc6270 */
[----:B------:R-:W-:Y:S01]  /*18ac0*/  FMUL.FTZ R15, R15, R2 ;  /* 0x000000020f0f7220 */ /* 0x000fe20000410000 */
[----:B-----5:R-:W-:Y:S01]  /*18ad0*/  HMMA.16816.F32.BF16 R156, R8, R30, R156 ;  /* 0x0000001e089c723c */ /* 0x020fe2000004189c */
[CC--:B------:R-:W-:Y:S02]  /*18ae0*/  ISETP.GE.OR P2, PT, R16.reuse, R225.reuse, !P2 ;  /* 0x000000e11000720c */ /* 0x0c0fe40005746670 */
[----:B------:R-:W-:Y:S02]  /*18af0*/  ISETP.GE.OR P5, PT, R17, R225, !P5 ;  /* 0x000000e11100720c */ /* 0x000fe40006fa6670 */
[----:B------:R-:W-:-:S02]  /*18b00*/  ISETP.GE.OR P1, PT, R16, R223, !P1 ;  /* 0x000000df1000720c */ /* 0x000fc40004f26670 */
[----:B------:R-:W-:Y:S02]  /*18b10*/  IADD3 R31, R0, 0x9, RZ ;  /* 0x00000009001f7810 */ /* 0x000fe40007ffe0ff */
[----:B------:R-:W-:Y:S01]  /*18b20*/  ISETP.GE.OR P6, PT, R17, R223, !P6 ;  /* 0x000000df1100720c */ /* 0x000fe200077c6670 */
[----:B------:R-:W-:Y:S01]  /*18b30*/  HMMA.16816.F32.BF16 R160, R8, R28, R160 ;  /* 0x0000001c08a0723c */ /* 0x000fe200000418a0 */
[----:B------:R-:W-:Y:S02]  /*18b40*/  FSEL R16, R20, -INF , !P2 ;  /* 0xff80000014107808 */ /* 0x000fe40005000000 */
[----:B--2---:R-:W-:Y:S01]  /*18b50*/  FSEL R17, R12, -INF , !P5 ;  /* 0xff8000000c117808 */ /* 0x004fe20006800000 */
[----:B------:R-:W2:Y:S01]  /*18b60*/  MUFU.TANH R14, R14 ;  /* 0x0000000e000e7308 */ /* 0x000ea20000002400 */
[----:B------:R-:W-:Y:S02]  /*18b70*/  ISETP.GE.AND P2, PT, R31, R226, PT ;  /* 0x000000e21f00720c */ /* 0x000fe40003f46270 */
[----:B------:R-:W-:Y:S01]  /*18b80*/  ISETP.GE.AND P5, PT, R0, R224, PT ;  /* 0x000000e00000720c */ /* 0x000fe20003fa6270 */
[-C--:B------:R-:W-:Y:S01]  /*18b90*/  FMUL.FTZ R22, R140, R2.reuse ;  /* 0x000000028c167220 */ /* 0x080fe20000410000 */
[----:B------:R-:W-:Y:S03]  /*18ba0*/  HMMA.16816.F32.BF16 R176, R24, R18, R176 ;  /* 0x0000001218b0723c */ /* 0x000fe600000418b0 */
[----:B------:R-:W5:Y:S01]  /*18bb0*/  MUFU.TANH R15, R15 ;  /* 0x0000000f000f7308 */ /* 0x000f620000002400 */
[-C--:B------:R-:W-:Y:S01]  /*18bc0*/  FMUL.FTZ R23, R141, R2.reuse ;  /* 0x000000028d177220 */ /* 0x080fe20000410000 */
[----:B------:R-:W-:Y:S01]  /*18bd0*/  ISETP.GE.OR P2, PT, R31, R225, !P2 ;  /* 0x000000e11f00720c */ /* 0x000fe20005746670 */
[----:B------:R-:W-:Y:S01]  /*18be0*/  FMUL.FTZ R136, R144, R2 ;  /* 0x0000000290887220 */ /* 0x000fe20000410000 */
[----:B------:R-:W-:-:S02]  /*18bf0*/  ISETP.GE.OR P5, PT, R0, R223, !P5 ;  /* 0x000000df0000720c */ /* 0x000fc40006fa6670 */
[----:B------:R-:W-:Y:S02]  /*18c00*/  IADD3 R19, R0, 0x10, RZ ;  /* 0x0000001000137810 */ /* 0x000fe40007ffe0ff */
[----:B----4-:R-:W-:Y:S02]  /*18c10*/  FSEL R13, R13, -INF , !P2 ;  /* 0xff8000000d0d7808 */ /* 0x010fe40005000000 */
[----:B-1----:R-:W-:Y:S02]  /*18c20*/  FSEL R18, R21, -INF , !P5 ;  /* 0xff80000015127808 */ /* 0x002fe40006800000 */
[----:B---3--:R-:W-:Y:S01]  /*18c30*/  FSEL R12, R134, -INF , !P1 ;  /* 0xff800000860c7808 */ /* 0x008fe20004800000 */
[----:B------:R-:W1:Y:S01]  /*18c40*/  MUFU.TANH R22, R22 ;  /* 0x0000001600167308 */ /* 0x000e620000002400 */
[----:B------:R-:W-:Y:S02]  /*18c50*/  ISETP.GE.AND P2, PT, R31, R224, PT ;  /* 0x000000e01f00720c */ /* 0x000fe40003f46270 */
[----:B------:R-:W-:-:S02]  /*18c60*/  ISETP.GE.AND P5, PT, R19, R226, PT ;  /* 0x000000e21300720c */ /* 0x000fc40003fa6270 */
[----:B------:R-:W-:-:S03]  /*18c70*/  ISETP.GE.AND P1, PT, R19, R224, PT ;  /* 0x000000e01300720c */ /* 0x000fc60003f26270 */
[----:B------:R-:W3:Y:S01]  /*18c80*/  MUFU.TANH R23, R23 ;  /* 0x0000001700177308 */ /* 0x000ee20000002400 */
[-C--:B------:R-:W-:Y:S01]  /*18c90*/  FMUL.FTZ R32, R145, R2.reuse ;  /* 0x0000000291207220 */ /* 0x080fe20000410000 */
[----:B------:R-:W-:Y:S01]  /*18ca0*/  ISETP.GE.OR P2, PT, R31, R223, !P2 ;  /* 0x000000df1f00720c */ /* 0x000fe20005746670 */
[-C--:B------:R-:W-:Y:S01]  /*18cb0*/  FMUL.FTZ R33, R142, R2.reuse ;  /* 0x000000028e217220 */ /* 0x080fe20000410000 */
[----:B------:R-:W-:Y:S01]  /*18cc0*/  ISETP.GE.OR P5, PT, R19, R225, !P5 ;  /* 0x000000e11300720c */ /* 0x000fe20006fa6670 */
[----:B------:R-:W-:-:S03]  /*18cd0*/  FMUL.FTZ R28, R143, R2 ;  /* 0x000000028f1c7220 */ /* 0x000fc60000410000 */
[----:B------:R-:W4:Y:S01]  /*18ce0*/  MUFU.TANH R136, R136 ;  /* 0x0000008800887308 */ /* 0x000f220000002400 */
[----:B------:R-:W-:Y:S01]  /*18cf0*/  ISETP.GE.OR P1, PT, R19, R223, !P1 ;  /* 0x000000df1300720c */ /* 0x000fe20004f26670 */
[----:B------:R-:W-:Y:S01]  /*18d00*/  HMMA.16816.F32.BF16 R152, R8, R4, R152 ;  /* 0x000000040898723c */ /* 0x000fe20000041898 */
[----:B------:R-:W-:Y:S02]  /*18d10*/  IADD3 R19, R0, 0x11, RZ ;  /* 0x0000001100137810 */ /* 0x000fe40007ffe0ff */
[----:B--2---:R-:W-:-:S04]  /*18d20*/  FSEL R14, R14, -INF , !P6 ;  /* 0xff8000000e0e7808 */ /* 0x004fc80007000000 */
[----:B------:R-:W-:Y:S02]  /*18d30*/  IADD3 R5, R0, 0x18, RZ ;  /* 0x0000001800057810 */ /* 0x000fe40007ffe0ff */
[----:B-----5:R-:W-:Y:S01]  /*18d40*/  FSEL R15, R15, -INF , !P2 ;  /* 0xff8000000f0f7808 */ /* 0x020fe20005000000 */
[----:B------:R-:W2:Y:S01]  /*18d50*/  MUFU.TANH R32, R32 ;  /* 0x0000002000207308 */ /* 0x000ea20000002400 */
[-C--:B------:R-:W-:Y:S02]  /*18d60*/  ISETP.GE.AND P6, PT, R19, R226.reuse, PT ;  /* 0x000000e21300720c */ /* 0x080fe40003fc6270 */
[----:B------:R-:W-:Y:S01]  /*18d70*/  ISETP.GE.AND P2, PT, R5, R226, PT ;  /* 0x000000e20500720c */ /* 0x000fe20003f46270 */
[----:B------:R-:W-:Y:S01]  /*18d80*/  FMUL.FTZ R29, R147, R2 ;  /* 0x00000002931d7220 */ /* 0x000fe20000410000 */
[----:B------:R-:W-:-:S03]  /*18d90*/  ISETP.GE.OR P6, PT, R19, R225, !P6 ;  /* 0x000000e11300720c */ /* 0x000fc600077c6670 */
[----:B------:R-:W5:Y:S01]  /*18da0*/  MUFU.TANH R33, R33 ;  /* 0x0000002100217308 */ /* 0x000f620000002400 */
[----:B------:R-:W-:Y:S01]  /*18db0*/  ISETP.GE.OR P2, PT, R5, R225, !P2 ;  /* 0x000000e10500720c */ /* 0x000fe20005746670 */
[----:B------:R-:W-:Y:S01]  /*18dc0*/  FMUL.FTZ R160, R160, R2 ;  /* 0x00000002a0a07220 */ /* 0x000fe20000410000 */
[----:B------:R-:W-:-:S05]  /*18dd0*/  IADD3 R4, R0, 0x19, RZ ;  /* 0x0000001900047810 */ /* 0x000fca0007ffe0ff */
[----:B------:R-:W2:Y:S01]  /*18de0*/  MUFU.TANH R28, R28 ;  /* 0x0000001c001c7308 */ /* 0x000ea20000002400 */
[----:B-1----:R-:W-:Y:S02]  /*18df0*/  FSEL R27, R22, -INF , !P5 ;  /* 0xff800000161b7808 */ /* 0x002fe40006800000 */
[----:B---3--:R-:W-:Y:S02]  /*18e00*/  FSEL R26, R23, -INF , !P6 ;  /* 0xff800000171a7808 */ /* 0x008fe40007000000 */
[----:B----4-:R-:W-:Y:S02]  /*18e10*/  FSEL R25, R136, -INF , !P2 ;  /* 0xff80000088197808 */ /* 0x010fe40005000000 */
[-C--:B------:R-:W-:Y:S01]  /*18e20*/  ISETP.GE.AND P5, PT, R19, R224.reuse, PT ;  /* 0x000000e01300720c */ /* 0x080fe20003fa6270 */
[----:B------:R-:W1:Y:S01]  /*18e30*/  MUFU.TANH R29, R29 ;  /* 0x0000001d001d7308 */ /* 0x000e620000002400 */
[----:B------:R-:W-:Y:S02]  /*18e40*/  ISETP.GE.AND P6, PT, R5, R224, PT ;  /* 0x000000e00500720c */ /* 0x000fe40003fc6270 */
[----:B------:R-:W-:-:S02]  /*18e50*/  ISETP.GE.AND P2, PT, R4, R226, PT ;  /* 0x000000e20400720c */ /* 0x000fc40003f46270 */
[----:B------:R-:W-:-:S03]  /*18e60*/  ISETP.GE.OR P5, PT, R19, R223, !P5 ;  /* 0x000000df1300720c */ /* 0x000fc60006fa6670 */
[----:B------:R-:W3:Y:S01]  /*18e70*/  MUFU.TANH R174, R160 ;  /* 0x000000a000ae7308 */ /* 0x000ee20000002400 */
[----:B------:R-:W-:Y:S02]  /*18e80*/  ISETP.GE.OR P6, PT, R5, R223, !P6 ;  /* 0x000000df0500720c */ /* 0x000fe400077c6670 */
[----:B------:R-:W-:Y:S01]  /*18e90*/  ISETP.GE.OR P2, PT, R4, R225, !P2 ;  /* 0x000000e10400720c */ /* 0x000fe20005746670 */
[-C--:B------:R-:W-:Y:S01]  /*18ea0*/  FMUL.FTZ R156, R156, R2.reuse ;  /* 0x000000029c9c7220 */ /* 0x080fe20000410000 */
[----:B------:R-:W-:Y:S01]  /*18eb0*/  IADD3 R5, R0, 0x20, RZ ;  /* 0x0000002000057810 */ /* 0x000fe20007ffe0ff */
[----:B------:R-:W-:Y:S01]  /*18ec0*/  FMUL.FTZ R157, R157, R2 ;  /* 0x000000029d9d7220 */ /* 0x000fe20000410000 */
[----:B------:R-:W-:Y:S01]  /*18ed0*/  HMMA.16816.F32.BF16 R176, R8, R6, R176 ;  /* 0x0000000608b0723c */ /* 0x000fe200000418b0 */
[----:B--2---:R-:W-:Y:S02]  /*18ee0*/  FSEL R24, R32, -INF , !P2 ;  /* 0xff80000020187808 */ /* 0x004fe40005000000 */
[----:B-----5:R-:W-:-:S02]  /*18ef0*/  FSEL R23, R33, -INF , !P1 ;  /* 0xff80000021177808 */ /* 0x020fc40004800000 */
[----:B------:R-:W-:Y:S01]  /*18f00*/  FSEL R22, R28, -INF , !P5 ;  /* 0xff8000001c167808 */ /* 0x000fe20006800000 */
[----:B------:R-:W2:Y:S01]  /*18f10*/  MUFU.TANH R172, R156 ;  /* 0x0000009c00ac7308 */ /* 0x000ea20000002400 */
[----:B------:R-:W-:Y:S02]  /*18f20*/  ISETP.GE.AND P2, PT, R4, R224, PT ;  /* 0x000000e00400720c */ /* 0x000fe40003f46270 */
[C---:B------:R-:W-:Y:S02]  /*18f30*/  ISETP.GE.AND P1, PT, R5.reuse, R226, PT ;  /* 0x000000e20500720c */ /* 0x040fe40003f26270 */
[----:B------:R-:W-:-:S03]  /*18f40*/  ISETP.GE.AND P5, PT, R5, R224, PT ;  /* 0x000000e00500720c */ /* 0x000fc60003fa6270 */
[----:B------:R-:W4:Y:S01]  /*18f50*/  MUFU.TANH R171, R157 ;  /* 0x0000009d00ab7308 */ /* 0x000f220000002400 */
[-C--:B------:R-:W-:Y:S01]  /*18f60*/  FMUL.FTZ R146, R146, R2.reuse ;  /* 0x0000000292927220 */ /* 0x080fe20000410000 */
[----:B------:R-:W-:Y:S02]  /*18f70*/  ISETP.GE.OR P2, PT, R4, R223, !P2 ;  /* 0x000000df0400720c */ /* 0x000fe40005746670 */
[C---:B------:R-:W-:Y:S02]  /*18f80*/  ISETP.GE.OR P1, PT, R5.reuse, R225, !P1 ;  /* 0x000000e10500720c */ /* 0x040fe40004f26670 */
[----:B------:R-:W-:Y:S01]  /*18f90*/  ISETP.GE.OR P5, PT, R5, R223, !P5 ;  /* 0x000000df0500720c */ /* 0x000fe20006fa6670 */
[-C--:B------:R-:W-:Y:S01]  /*18fa0*/  FMUL.FTZ R162, R162, R2.reuse ;  /* 0x00000002a2a27220 */ /* 0x080fe20000410000 */
[----:B------:R-:W-:Y:S01]  /*18fb0*/  IADD3 R6, R0, 0x28, RZ ;  /* 0x0000002800067810 */ /* 0x000fe20007ffe0ff */
[-C--:B------:R-:W-:Y:S01]  /*18fc0*/  FMUL.FTZ R158, R158, R2.reuse ;  /* 0x000000029e9e7220 */ /* 0x080fe20000410000 */
[----:B------:R-:W-:Y:S01]  /*18fd0*/  IADD3 R5, R0, 0x29, RZ ;  /* 0x0000002900057810 */ /* 0x000fe20007ffe0ff */
[----:B------:R-:W-:Y:S01]  /*18fe0*/  FMUL.FTZ R159, R159, R2 ;  /* 0x000000029f9f7220 */ /* 0x000fe20000410000 */
[----:B------:R-:W5:Y:S01]  /*18ff0*/  MUFU.TANH R30, R146 ;  /* 0x00000092001e7308 */ /* 0x000f620000002400 */
[----:B-1----:R-:W-:-:S02]  /*19000*/  FSEL R20, R29, -INF , !P2 ;  /* 0xff8000001d147808 */ /* 0x002fc40005000000 */
[----:B---3--:R-:W-:Y:S02]  /*19010*/  FSEL R174, R174, -INF , !P1 ;  /* 0xff800000aeae7808 */ /* 0x008fe40004800000 */
[CC--:B------:R-:W-:Y:S02]  /*19020*/  ISETP.GE.AND P2, PT, R6.reuse, R226.reuse, PT ;  /* 0x000000e20600720c */ /* 0x0c0fe40003f46270 */
[----:B------:R-:W-:Y:S01]  /*19030*/  ISETP.GE.AND P1, PT, R5, R226, PT ;  /* 0x000000e20500720c */ /* 0x000fe20003f26270 */
[----:B------:R-:W1:Y:S01]  /*19040*/  MUFU.TANH R170, R162 ;  /* 0x000000a200aa7308 */ /* 0x000e620000002400 */
[----:B------:R-:W-:Y:S01]  /*19050*/  FMUL.FTZ R161, R161, R2 ;  /* 0x00000002a1a17220 */ /* 0x000fe20000410000 */
[-C--:B------:R-:W-:Y:S02]  /*19060*/  ISETP.GE.OR P2, PT, R6, R225.reuse, !P2 ;  /* 0x000000e10600720c */ /* 0x080fe40005746670 */
[----:B------:R-:W-:-:S04]  /*19070*/  ISETP.GE.OR P1, PT, R5, R225, !P1 ;  /* 0x000000e10500720c */ /* 0x000fc80004f26670 */
[----:B------:R-:W3:Y:S01]  /*19080*/  MUFU.TANH R168, R158 ;  /* 0x0000009e00a87308 */ /* 0x000ee20000002400 */
[----:B------:R-:W-:-:S07]  /*19090*/  FMUL.FTZ R152, R152, R2 ;  /* 0x0000000298987220 */ /* 0x000fce0000410000 */
[----:B------:R-:W1:Y:S01]  /*190a0*/  MUFU.TANH R167, R159 ;  /* 0x0000009f00a77308 */ /* 0x000e620000002400 */
[----:B--2---:R-:W-:Y:S02]  /*190b0*/  FSEL R172, R172, -INF , !P2 ;  /* 0xff800000acac7808 */ /* 0x004fe40005000000 */
[----:B----4-:R-:W-:Y:S02]  /*190c0*/  FSEL R171, R171, -INF , !P1 ;  /* 0xff800000abab7808 */ /* 0x010fe40004800000 */
[-C--:B------:R-:W-:Y:S02]  /*190d0*/  ISETP.GE.AND P2, PT, R6, R224.reuse, PT ;  /* 0x000000e00600720c */ /* 0x080fe40003f46270 */
[----:B------:R-:W-:Y:S01]  /*190e0*/  ISETP.GE.AND P1, PT, R5, R224, PT ;  /* 0x000000e00500720c */ /* 0x000fe20003f26270 */
[----:B------:R-:W2:Y:S01]  /*190f0*/  MUFU.TANH R173, R161 ;  /* 0x000000a100ad7308 */ /* 0x000ea20000002400 */
[----:B------:R-:W-:Y:S01]  /*19100*/  IADD3 R7, R0, 0x21, RZ ;  /* 0x0000002100077810 */ /* 0x000fe20007ffe0ff */
[-C--:B------:R-:W-:Y:S01]  /*19110*/  FMUL.FTZ R4, R153, R2.reuse ;  /* 0x0000000299047220 */ /* 0x080fe20000410000 */
[-C--:B------:R-:W-:Y:S01]  /*19120*/  ISETP.GE.OR P2, PT, R6, R223.reuse, !P2 ;  /* 0x000000df0600720c */ /* 0x080fe20005746670 */
[----:B------:R-:W-:Y:S01]  /*19130*/  FMUL.FTZ R163, R163, R2 ;  /* 0x00000002a3a37220 */ /* 0x000fe20000410000 */
[----:B------:R-:W-:-:S03]  /*19140*/  ISETP.GE.OR P1, PT, R5, R223, !P1 ;  /* 0x000000df0500720c */ /* 0x000fc60004f26670 */
[----:B------:R-:W4:Y:S01]  /*19150*/  MUFU.TANH R156, R152 ;  /* 0x00000098009c7308 */ /* 0x000f220000002400 */
[----:B------:R-:W-:Y:S01]  /*19160*/  FMUL.FTZ R153, R176, R2 ;  /* 0x00000002b0997220 */ /* 0x000fe20000410000 */
[C---:B------:R-:W-:Y:S02]  /*19170*/  IADD3 R6, R0.reuse, 0x30, RZ ;  /* 0x0000003000067810 */ /* 0x040fe40007ffe0ff */
[----:B------:R-:W-:Y:S02]  /*19180*/  IADD3 R5, R0, 0x31, RZ ;  /* 0x0000003100057810 */ /* 0x000fe40007ffe0ff */
[----:B-----5:R-:W-:Y:S02]  /*19190*/  FSEL R21, R30, -INF , !P6 ;  /* 0xff8000001e157808 */ /* 0x020fe40007000000 */
[----:B------:R-:W-:Y:S01]  /*191a0*/  ISETP.GE.AND P6, PT, R7, R226, PT ;  /* 0x000000e20700720c */ /* 0x000fe20003fc6270 */
[----:B------:R-:W5:Y:S01]  /*191b0*/  MUFU.TANH R169, R163 ;  /* 0x000000a300a97308 */ /* 0x000f620000002400 */
[----:B-1----:R-:W-:-:S02]  /*191c0*/  FSEL R170, R170, -INF , !P5 ;  /* 0xff800000aaaa7808 */ /* 0x002fc40006800000 */
[----:B---3--:R-:W-:Y:S02]  /*191d0*/  FSEL R168, R168, -INF , !P2 ;  /* 0xff800000a8a87808 */ /* 0x008fe40005000000 */
[----:B------:R-:W-:Y:S02]  /*191e0*/  FSEL R167, R167, -INF , !P1 ;  /* 0xff800000a7a77808 */ /* 0x000fe40004800000 */
[-C--:B------:R-:W-:Y:S01]  /*191f0*/  ISETP.GE.AND P5, PT, R6, R226.reuse, PT ;  /* 0x000000e20600720c */ /* 0x080fe20003fa6270 */
[----:B------:R-:W1:Y:S01]  /*19200*/  MUFU.TANH R153, R153 ;  /* 0x0000009900997308 */ /* 0x000e620000002400 */
[C---:B------:R-:W-:Y:S02]  /*19210*/  ISETP.GE.AND P2, PT, R5.reuse, R226, PT ;  /* 0x000000e20500720c */ /* 0x040fe40003f46270 */
[----:B------:R-:W-:Y:S01]  /*19220*/  ISETP.GE.AND P1, PT, R5, R224, PT ;  /* 0x000000e00500720c */ /* 0x000fe20003f26270 */
[-C--:B------:R-:W-:Y:S01]  /*19230*/  FMUL.FTZ R142, R154, R2.reuse ;  /* 0x000000029a8e7220 */ /* 0x080fe20000410000 */
[-C--:B------:R-:W-:Y:S01]  /*19240*/  ISETP.GE.OR P6, PT, R7, R225.reuse, !P6 ;  /* 0x000000e10700720c */ /* 0x080fe200077c6670 */
[----:B------:R-:W-:Y:S01]  /*19250*/  FMUL.FTZ R140, R155, R2 ;  /* 0x000000029b8c7220 */ /* 0x000fe20000410000 */
[----:B------:R-:W-:-:S02]  /*19260*/  ISETP.GE.OR P5, PT, R6, R225, !P5 ;  /* 0x000000e10600720c */ /* 0x000fc40006fa6670 */
[C---:B------:R-:W-:Y:S02]  /*19270*/  ISETP.GE.OR P2, PT, R5.reuse, R225, !P2 ;  /* 0x000000e10500720c */ /* 0x040fe40005746670 */
[----:B------:R-:W-:Y:S02]  /*19280*/  ISETP.GE.OR P1, PT, R5, R223, !P1 ;  /* 0x000000df0500720c */ /* 0x000fe40004f26670 */
[----:B------:R-:W-:Y:S02]  /*19290*/  IADD3 R5, R0, 0x38, RZ ;  /* 0x0000003800057810 */ /* 0x000fe40007ffe0ff */
[----:B--2---:R-:W-:Y:S01]  /*192a0*/  FSEL R173, R173, -INF , !P6 ;  /* 0xff800000adad7808 */ /* 0x004fe20007000000 */
[----:B------:R-:W2:Y:S01]  /*192b0*/  MUFU.TANH R4, R4 ;  /* 0x0000000400047308 */ /* 0x000ea20000002400 */
[----:B------:R-:W-:Y:S02]  /*192c0*/  ISETP.GE.AND P6, PT, R7, R224, PT ;  /* 0x000000e00700720c */ /* 0x000fe40003fc6270 */
[----:B----4-:R-:W-:-:S02]  /*192d0*/  FSEL R156, R156, -INF , !P5 ;  /* 0xff8000009c9c7808 */ /* 0x010fc40006800000 */
[----:B------:R-:W-:-:S03]  /*192e0*/  ISETP.GE.AND P5, PT, R5, R226, PT ;  /* 0x000000e20500720c */ /* 0x000fc60003fa6270 */
[----:B------:R-:W3:Y:S01]  /*192f0*/  MUFU.TANH R142, R142 ;  /* 0x0000008e008e7308 */ /* 0x000ee20000002400 */
[----:B------:R-:W-:Y:S01]  /*19300*/  ISETP.GE.OR P6, PT, R7, R223, !P6 ;  /* 0x000000df0700720c */ /* 0x000fe200077c6670 */
[-C--:B------:R-:W-:Y:S02]  /*19310*/  FMUL.FTZ R143, R177, R2.reuse ;  /* 0x00000002b18f7220 */ /* 0x080fe40000410000 */
[----:B------:R-:W-:-:S04]  /*19320*/  FMUL.FTZ R141, R178, R2 ;  /* 0x00000002b28d7220 */ /* 0x000fc80000410000 */
[----:B------:R-:W4:Y:S01]  /*19330*/  MUFU.TANH R140, R140 ;  /* 0x0000008c008c7308 */ /* 0x000f220000002400 */
[----:B------:R-:W-:Y:S01]  /*19340*/  FMUL.FTZ R150, R179, R2 ;  /* 0x00000002b3967220 */ /* 0x000fe20000410000 */
[----:B------:R-:W-:Y:S02]  /*19350*/  ISETP.GE.OR P5, PT, R5, R225, !P5 ;  /* 0x000000e10500720c */ /* 0x000fe40006fa6670 */
[----:B-----5:R-:W-:Y:S02]  /*19360*/  FSEL R169, R169, -INF , !P6 ;  /* 0xff800000a9a97808 */ /* 0x020fe40007000000 */
[----:B------:R-:W-:Y:S02]  /*19370*/  ISETP.GE.AND P6, PT, R6, R224, PT ;  /* 0x000000e00600720c */ /* 0x000fe40003fc6270 */
[----:B------:R-:W-:Y:S01]  /*19380*/  MUFU.TANH R143, R143 ;  /* 0x0000008f008f7308 */ /* 0x000fe20000002400 */
[----:B-1----:R-:W-:Y:S02]  /*19390*/  FSEL R153, R153, -INF , !P5 ;  /* 0xff80000099997808 */ /* 0x002fe40006800000 */
[----:B------:R-:W-:-:S02]  /*193a0*/  ISETP.GT.AND P5, PT, R221, R210, PT ;  /* 0x000000d2dd00720c */ /* 0x000fc40003fa4270 */
[----:B------:R-:W-:-:S03]  /*193b0*/  ISETP.GE.OR P6, PT, R6, R223, !P6 ;  /* 0x000000df0600720c */ /* 0x000fc600077c6670 */
[----:B------:R-:W1:Y:S01]  /*193c0*/  MUFU.TANH R141, R141 ;  /* 0x0000008d008d7308 */ /* 0x000e620000002400 */
[----:B------:R-:W-:-:S07]  /*193d0*/  IADD3 R0, R0, 0x39, RZ ;  /* 0x0000003900007810 */ /* 0x000fce0007ffe0ff */
[----:B------:R-:W5:Y:S01]  /*193e0*/  MUFU.TANH R150, R150 ;  /* 0x0000009600967308 */ /* 0x000f620000002400 */
[----:B--2---:R-:W-:Y:S02]  /*193f0*/  FSEL R154, R4, -INF , !P2 ;  /* 0xff800000049a7808 */ /* 0x004fe40005000000 */
[----:B---3--:R-:W-:Y:S02]  /*19400*/  FSEL R142, R142, -INF , !P6 ;  /* 0xff8000008e8e7808 */ /* 0x008fe40007000000 */
[----:B----4-:R-:W-:Y:S01]  /*19410*/  FSEL R140, R140, -INF , !P1 ;  /* 0xff8000008c8c7808 */ /* 0x010fe20004800000 */
[----:B------:R-:W-:Y:S01]  /*19420*/  BAR.SYNC.DEFER_BLOCKING 0x0 ;  /* 0x0000000000007b1d */ /* 0x000fe20000010000 */
[C---:B------:R-:W-:Y:S02]  /*19430*/  ISETP.GE.AND P2, PT, R5.reuse, R224, PT ;  /* 0x000000e00500720c */ /* 0x040fe40003f46270 */
[C---:B------:R-:W-:Y:S02]  /*19440*/  ISETP.GE.AND P6, PT, R0.reuse, R226, PT ;  /* 0x000000e20000720c */ /* 0x040fe40003fc6270 */
[----:B------:R-:W-:Y:S01]  /*19450*/  ISETP.GE.AND P1, PT, R0, R224, PT ;  /* 0x000000e00000720c */ /* 0x000fe20003f26270 */
[----:B------:R-:W-:Y:S01]  /*19460*/  BSSY B1, `(.L_x_3466) ;  /* 0x00000b3000017945 */ /* 0x000fe20003800000 */
[----:B------:R-:W-:-:S02]  /*19470*/  ISETP.GE.OR P2, PT, R5, R223, !P2 ;  /* 0x000000df0500720c */ /* 0x000fc40005746670 */
[C---:B------:R-:W-:Y:S02]  /*19480*/  ISETP.GE.OR P6, PT, R0.reuse, R225, !P6 ;  /* 0x000000e10000720c */ /* 0x040fe400077c6670 */
[----:B------:R-:W-:Y:S01]  /*19490*/  ISETP.GE.OR P1, PT, R0, R223, !P1 ;  /* 0x000000df0000720c */ /* 0x000fe20004f26670 */
[----:B------:R-:W-:Y:S01]  /*194a0*/  IMAD.MOV.U32 R164, RZ, RZ, R240 ;  /* 0x000000ffffa47224 */ /* 0x000fe200078e00f0 */
[----:B-1----:R-:W-:Y:S01]  /*194b0*/  FSEL R141, R141, -INF , !P2 ;  /* 0xff8000008d8d7808 */ /* 0x002fe20005000000 */
[----:B------:R-:W-:Y:S01]  /*194c0*/  IMAD.MOV.U32 R165, RZ, RZ, R241 ;  /* 0x000000ffffa57224 */ /* 0x000fe200078e00f1 */
[----:B------:R-:W-:Y:S02]  /*194d0*/  FSEL R143, R143, -INF , !P6 ;  /* 0xff8000008f8f7808 */ /* 0x000fe40007000000 */
[----:B-----5:R-:W-:Y:S01]  /*194e0*/  FSEL R150, R150, -INF , !P1 ;  /* 0xff80000096967808 */ /* 0x020fe20004800000 */
        /* <DEDUP_REMOVED lines=65> */
.L_x_3469:
[----:B------:R-:W-:Y:S02]  /*19900*/  ULDC.64 UR4, c[0x0][0x118] ;  /* 0x0000460000047ab9 */ /* 0x000fe40000000a00 */
[----:B------:R-:W2:Y:S02]  /*19910*/  LD.E R7, [R230.64+0x38] ;  /* 0x00003804e6077980 */ /* 0x000ea4000c101900 */
[----:B--2---:R-:W-:-:S04]  /*19920*/  LEA R7, -R7, RZ, 0x6 ;  /* 0x000000ff07077211 */ /* 0x004fc800078e31ff */
[----:B------:R-:W-:Y:S02]  /*19930*/  SHF.R.S32.HI R4, RZ, 0x1f, R7 ;  /* 0x0000001fff047819 */ /* 0x000fe40000011407 */
.L_x_3470:
[----:B------:R-:W-:Y:S05]  /*19940*/  BSYNC B0 ;  /* 0x0000000000007941 */ /* 0x000fea0003800000 */
.L_x_3468:
        /* <DEDUP_REMOVED lines=100> */
.L_x_3467:
[----:B------:R-:W-:Y:S05]  /*19f90*/  BSYNC B1 ;  /* 0x0000000000017941 */ /* 0x000fea0003800000 */
.L_x_3466:
        /* <DEDUP_REMOVED lines=234> */
[----:B------:R-:W-:Y:S01]  /*1ae40*/  MUFU.EX2 R174, R174 ;  /* 0x000000ae00ae7308 */ /* 0x000fe20000000800 */
        /* <DEDUP_REMOVED lines=38> */
[----:B------:R-:W3:Y:S01]  /*1b0b0*/  LDSM.16.MT88.4 R12, [R205+0x10800] ;  /* 0x01080000cd0c783b */ /* 0x000ee20000004200 */
[----:B------:R-:W-:Y:S01]  /*1b0c0*/  MUFU.EX2 R168, R168 ;  /* 0x000000a800a87308 */ /* 0x000fe20000000800 */
[----:B------:R-:W-:-:S02]  /*1b0d0*/  FADD.FTZ R3, R166, R3 ;  /* 0x00000003a6037221 */ /* 0x000fc40000010000 */
[----:B------:R-:W-:Y:S02]  /*1b0e0*/  FADD.FTZ R159, R159, R158 ;  /* 0x0000009e9f9f7221 */ /* 0x000fe40000010000 */
[----:B------:R-:W-:Y:S01]  /*1b0f0*/  FADD.FTZ R162, R162, R3 ;  /* 0x00000003a2a27221 */ /* 0x000fe20000010000 */
[----:B------:R-:W-:Y:S01]  /*1b100*/  HMMA.16816.F32.BF16 R36, R4, R24, R36 ;  /* 0x000000180424723c */ /* 0x000fe20000041824 */
[----:B------:R-:W-:Y:S01]  /*1b110*/  FADD.FTZ R3, R160, R159 ;  /* 0x0000009fa0037221 */ /* 0x000fe20000010000 */
[----:B------:R-:W4:Y:S01]  /*1b120*/  MUFU.EX2 R167, R167 ;  /* 0x000000a700a77308 */ /* 0x000f220000000800 */
[----:B------:R-:W-:-:S05]  /*1b130*/  FADD.FTZ R163, R163, R162 ;  /* 0x000000a2a3a37221 */ /* 0x000fca0000010000 */
[C---:B------:R-:W-:Y:S01]  /*1b140*/  HMMA.16816.F32.BF16 R40, R4.reuse, R26, R40 ;  /* 0x0000001a0428723c */ /* 0x040fe20000041828 */
[----:B------:R-:W5:Y:S01]  /*1b150*/  LDSM.16.MT88.4 R24, [R204+0x10800] ;  /* 0x01080000cc18783b */ /* 0x000f620000004200 */
[----:B------:R-:W-:Y:S06]  /*1b160*/  MUFU.EX2 R156, R156 ;  /* 0x0000009c009c7308 */ /* 0x000fec0000000800 */
[C---:B------:R-:W-:Y:S02]  /*1b170*/  HMMA.16816.F32.BF16 R44, R4.reuse, R20, R44 ;  /* 0x00000014042c723c */ /* 0x040fe4000004182c */
[----:B------:R-:W2:Y:S06]  /*1b180*/  MUFU.EX2 R175, R175 ;  /* 0x000000af00af7308 */ /* 0x000eac0000000800 */
[C---:B------:R-:W-:Y:S01]  /*1b190*/  HMMA.16816.F32.BF16 R48, R4.reuse, R22, R48 ;  /* 0x000000160430723c */ /* 0x040fe20000041830 */
[----:B------:R-:W2:Y:S01]  /*1b1a0*/  LDSM.16.MT88.4 R20, [R203+0x10800] ;  /* 0x01080000cb14783b */ /* 0x000ea20000004200 */
[----:B------:R-:W-:Y:S06]  /*1b1b0*/  MUFU.EX2 R153, R153 ;  /* 0x0000009900997308 */ /* 0x000fec0000000800 */
[C---:B-1----:R-:W-:Y:S02]  /*1b1c0*/  HMMA.16816.F32.BF16 R52, R4.reuse, R16, R52 ;  /* 0x000000100434723c */ /* 0x042fe40000041834 */
[----:B------:R-:W-:Y:S06]  /*1b1d0*/  MUFU.EX2 R154, R154 ;  /* 0x0000009a009a7308 */ /* 0x000fec0000000800 */
[C---:B------:R-:W-:Y:S01]  /*1b1e0*/  HMMA.16816.F32.BF16 R56, R4.reuse, R18, R56 ;  /* 0x000000120438723c */ /* 0x040fe20000041838 */
[----:B------:R-:W1:Y:S01]  /*1b1f0*/  LDSM.16.MT88.4 R16, [R202+0x10800] ;  /* 0x01080000ca10783b */ /* 0x000e620000004200 */
[----:B------:R-:W-:Y:S06]  /*1b200*/  MUFU.EX2 R155, R155 ;  /* 0x0000009b009b7308 */ /* 0x000fec0000000800 */
[C---:B---3--:R-:W-:Y:S02]  /*1b210*/  HMMA.16816.F32.BF16 R68, R4.reuse, R12, R68 ;  /* 0x0000000c0444723c */ /* 0x048fe40000041844 */
[----:B------:R-:W3:Y:S06]  /*1b220*/  MUFU.EX2 R176, R176 ;  /* 0x000000b000b07308 */ /* 0x000eec0000000800 */
        /* <DEDUP_REMOVED lines=16> */
[C---:B-----5:R-:W-:Y:S08]  /*1b330*/  HMMA.16816.F32.BF16 R76, R4.reuse, R24, R76 ;  /* 0x00000018044c723c */ /* 0x060ff0000004184c */
[C---:B------:R-:W-:Y:S01]  /*1b340*/  HMMA.16816.F32.BF16 R80, R4.reuse, R26, R80 ;  /* 0x0000001a0450723c */ /* 0x040fe20000041850 */
[----:B------:R-:W5:Y:S07]  /*1b350*/  LDSM.16.MT88.4 R24, [R205+0xf000] ;  /* 0x00f00000cd18783b */ /* 0x000f6e0000004200 */
[C---:B--2---:R-:W-:Y:S08]  /*1b360*/  HMMA.16816.F32.BF16 R84, R4.reuse, R20, R84 ;  /* 0x000000140454723c */ /* 0x044ff00000041854 */
[C---:B------:R-:W-:Y:S01]  /*1b370*/  HMMA.16816.F32.BF16 R88, R4.reuse, R22, R88 ;  /* 0x000000160458723c */ /* 0x040fe20000041858 */
[----:B------:R-:W-:Y:S07]  /*1b380*/  LDSM.16.MT88.4 R20, [R204+0xf000] ;  /* 0x00f00000cc14783b */ /* 0x000fee0000004200 */
[C---:B-1----:R-:W-:Y:S08]  /*1b390*/  HMMA.16816.F32.BF16 R92, R4.reuse, R16, R92 ;  /* 0x00000010045c723c */ /* 0x042ff0000004185c */
        /* <DEDUP_REMOVED lines=8> */
[----:B----4-:R-:W-:Y:S01]  /*1b420*/  F2FP.BF16.PACK_AB R7, R167, R168 ;  /* 0x000000a8a707723e */ /* 0x010fe200000010ff */
[----:B------:R-:W-:Y:S01]  /*1b430*/  FADD.FTZ R169, R169, R170 ;  /* 0x000000aaa9a97221 */ /* 0x000fe20000010000 */
[----:B------:R-:W-:Y:S01]  /*1b440*/  MOV R3, R147 ;  /* 0x0000009300037202 */ /* 0x000fe20000000f00 */
[----:B------:R-:W-:-:S02]  /*1b450*/  FADD.FTZ R172, R172, R173 ;  /* 0x000000adacac7221 */ /* 0x000fc40000010000 */
[----:B------:R-:W-:Y:S02]  /*1b460*/  FADD.FTZ R0, R168, R169 ;  /* 0x000000a9a8007221 */ /* 0x000fe40000010000 */
[----:B------:R-:W-:Y:S01]  /*1b470*/  HMMA.16816.F32.BF16 R128, R4, R12, R128 ;  /* 0x0000000c0480723c */ /* 0x000fe20000041880 */
[----:B------:R-:W-:Y:S02]  /*1b480*/  FADD.FTZ R171, R171, R172 ;  /* 0x000000acabab7221 */ /* 0x000fe40000010000 */
[----:B------:R-:W-:-:S05]  /*1b490*/  FADD.FTZ R0, R167, R0 ;  /* 0x00000000a7007221 */ /* 0x000fca0000010000 */
[C---:B------:R-:W-:Y:S01]  /*1b4a0*/  HMMA.16816.F32.BF16 R124, R4.reuse, R14, R124 ;  /* 0x0000000e047c723c */ /* 0x040fe2000004187c */
[----:B------:R-:W2:Y:S07]  /*1b4b0*/  LDSM.16.MT88.4 R12, [R202+0xf000] ;  /* 0x00f00000ca0c783b */ /* 0x000eae0000004200 */
[C---:B---3--:R-:W-:Y:S08]  /*1b4c0*/  HMMA.16816.F32.BF16 R120, R4.reuse, R8, R120 ;  /* 0x000000080478723c */ /* 0x048ff00000041878 */
[C---:B------:R-:W-:Y:S01]  /*1b4d0*/  HMMA.16816.F32.BF16 R116, R4.reuse, R10, R116 ;  /* 0x0000000a0474723c */ /* 0x040fe20000041874 */
[----:B------:R-:W3:Y:S07]  /*1b4e0*/  LDSM.16.MT88.4 R8, [R205+0x11000] ;  /* 0x01100000cd08783b */ /* 0x000eee0000004200 */
[C---:B-----5:R-:W-:Y:S08]  /*1b4f0*/  HMMA.16816.F32.BF16 R36, R4.reuse, R24, R36 ;  /* 0x000000180424723c */ /* 0x060ff00000041824 */
[C---:B------:R-:W-:Y:S01]  /*1b500*/  HMMA.16816.F32.BF16 R40, R4.reuse, R26, R40 ;  /* 0x0000001a0428723c */ /* 0x040fe20000041828 */
[----:B------:R-:W4:Y:S07]  /*1b510*/  LDSM.16.MT88.4 R24, [R204+0x11000] ;  /* 0x01100000cc18783b */ /* 0x000f2e0000004200 */
[C---:B-1----:R-:W-:Y:S08]  /*1b520*/  HMMA.16816.F32.BF16 R52, R4.reuse, R16, R52 ;  /* 0x000000100434723c */ /* 0x042ff00000041834 */
[C---:B--2---:R-:W-:Y:S08]  /*1b530*/  HMMA.16816.F32.BF16 R60, R4.reuse, R12, R60 ;  /* 0x0000000c043c723c */ /* 0x044ff0000004183c */
[C---:B------:R-:W-:Y:S01]  /*1b540*/  HMMA.16816.F32.BF16 R64, R4.reuse, R14, R64 ;  /* 0x0000000e0440723c */ /* 0x040fe20000041840 */
[----:B------:R-:W1:Y:S07]  /*1b550*/  LDSM.16.MT88.4 R12, [R202+0x11000] ;  /* 0x01100000ca0c783b */ /* 0x000e6e0000004200 */
        /* <DEDUP_REMOVED lines=56> */
[C---:B---3--:R-:W-:Y:S08]  /*1b8e0*/  HMMA.16816.F32.BF16 R76, R4.reuse, R8, R76 ;  /* 0x00000008044c723c */ /* 0x048ff0000004184c */
[C---:B------:R-:W-:Y:S08]  /*1b8f0*/  HMMA.16816.F32.BF16 R80, R4.reuse, R10, R80 ;  /* 0x0000000a0450723c */ /* 0x040ff00000041850 */
[C---:B----4-:R-:W-:Y:S08]  /*1b900*/  HMMA.16816.F32.BF16 R84, R4.reuse, R24, R84 ;  /* 0x000000180454723c */ /* 0x050ff00000041854 */
[C---:B------:R-:W-:Y:S08]  /*1b910*/  HMMA.16816.F32.BF16 R88, R4.reuse, R26, R88 ;  /* 0x0000001a0458723c */ /* 0x040ff00000041858 */
[C---:B-1----:R-:W-:Y:S08]  /*1b920*/  HMMA.16816.F32.BF16 R92, R4.reuse, R12, R92 ;  /* 0x0000000c045c723c */ /* 0x042ff0000004185c */
[----:B------:R-:W-:Y:S11]  /*1b930*/  HMMA.16816.F32.BF16 R96, R4, R14, R96 ;  /* 0x0000000e0460723c */ /* 0x000ff60000041860 */
[----:B------:R-:W-:Y:S08]  /*1b940*/  @!UPT UIADD3 URZ, URZ, URZ, URZ ;  /* 0x0000003f3f3ff290 */ /* 0x000ff0000fffe03f */
.L_x_3462:
[----:B------:R-:W-:Y:S05]  /*1b950*/  @!P5 BRA `(.L_x_3471) ;  /* 0x000044500000d947 */ /* 0x000fea0003800000 */
[----:B------:R-:W-:Y:S02]  /*1b960*/  MOV R0, R3 ;  /* 0x0000000300007202 */ /* 0x000fe40000000f00 */
[----:B------:R-:W-:-:S02]  /*1b970*/  MOV R2, R132 ;  /* 0x0000008400027202 */ /* 0x000fc40000000f00 */
.L_x_3480:
        /* <DEDUP_REMOVED lines=76> */
.L_x_3473:
[----:B------:R-:W-:Y:S02]  /*1be40*/  ULDC.64 UR4, c[0x0][0x118] ;  /* 0x0000460000047ab9 */ /* 0x000fe40000000a00 */
[----:B------:R-:W2:Y:S02]  /*1be50*/  LD.E R10, [R132.64+0x40] ;  /* 0x00004004840a7980 */ /* 0x000ea4000c101900 */
[----:B--2---:R-:W-:Y:S04]  /*1be60*/  LEA R10, -R10, RZ, 0x6 ;  /* 0x000000ff0a0a7211 */ /* 0x004fe800078e31ff */
[----:B------:R-:W-:Y:S02]  /*1be70*/  SHF.R.S32.HI R6, RZ, 0x1f, R10 ;  /* 0x0000001fff067819 */ /* 0x000fe4000001140a */
.L_x_3474:
[----:B------:R-:W-:Y:S05]  /*1be80*/  BSYNC B0 ;  /* 0x0000000000007941 */ /* 0x000fea0003800000 */
.L_x_3472:
        /* <DEDUP_REMOVED lines=387> */
.L_x_3478:
[----:B------:R-:W-:Y:S02]  /*1d6c0*/  ULDC.64 UR4, c[0x0][0x118] ;  /* 0x0000460000047ab9 */ /* 0x000fe40000000a00 */
[----:B------:R-:W2:Y:S02]  /*1d6d0*/  LD.E R32, [R132.64+0x38] ;  /* 0x0000380484207980 */ /* 0x000ea4000c101900 */
[----:B--2---:R-:W-:Y:S04]  /*1d6e0*/  LEA R32, -R32, RZ, 0x6 ;  /* 0x000000ff20207211 */ /* 0x004fe800078e31ff */
[----:B------:R-:W-:Y:S02]  /*1d6f0*/  SHF.R.S32.HI R24, RZ, 0x1f, R32 ;  /* 0x0000001fff187819 */ /* 0x000fe40000011420 */
.L_x_3479:
[----:B------:R-:W-:Y:S05]  /*1d700*/  BSYNC B0 ;  /* 0x0000000000007941 */ /* 0x000fea0003800000 */
.L_x_3477:
        /* <DEDUP_REMOVED lines=90> */
.L_x_3476:
[----:B--234-:R-:W-:Y:S05]  /*1dcb0*/  BSYNC B1 ;  /* 0x0000000000017941 */ /* 0x01cfea0003800000 */
.L_x_3475:
        /* <DEDUP_REMOVED lines=63> */
[-C--:B------:R-:W-:Y:S02]  /*1e0b0*/  ISETP.GE.OR P5, PT, R32, R223.reuse, !P5 ;  /* 0x000000df2000720c */ /* 0x080fe40006fa6670 */
        /* <DEDUP_REMOVED lines=43> */
[----:B------:R-:W-:Y:S02]  /*1e370*/  ISETP.GE.OR P6, PT, R15, R225, !P6 ;  /* 0x000000e10f00720c */ /* 0x000fe400077c6670 */
[-C--:B------:R-:W-:Y:S02]  /*1e380*/  ISETP.GE.AND P5, PT, R13, R226.reuse, PT ;  /* 0x000000e20d00720c */ /* 0x080fe40003fa6270 */
        /* <DEDUP_REMOVED lines=30> */
[-C--:B------:R-:W-:Y:S02]  /*1e570*/  ISETP.GE.OR P2, PT, R12, R223.reuse, !P0 ;  /* 0x000000df0c00720c */ /* 0x080fe40004746670 */
        /* <DEDUP_REMOVED lines=387> */
.L_x_3471:
        /* <DEDUP_REMOVED lines=11> */
.L_x_3499:
[----:B--23--:R-:W-:Y:S01]  /*1fe60*/  FADD.FTZ R229, R10, R229 ;  /* 0x000000e50ae57221 */ /* 0x00cfe20000010000 */
[----:B------:R-:W-:Y:S05]  /*1fe70*/  BRA.DIV ~URZ, `(.L_x_3482) ;  /* 0x000019327f007947 */ /* 0x000fea000b800000 */
[----:B------:R-:W2:Y:S04]  /*1fe80*/  SHFL.BFLY PT, R6, R227, 0x2, 0x1f ;  /* 0x0c401f00e3067f89 */ /* 0x000ea800000e0000 */
[----:B------:R-:W3:Y:S01]  /*1fe90*/  SHFL.BFLY PT, R2, R229, 0x1, 0x1f ;  /* 0x0c201f00e5027f89 */ /* 0x000ee200000e0000 */
[----:B--2---:R-:W-:Y:S02]  /*1fea0*/  FADD.FTZ R11, R6, R227 ;  /* 0x000000e3060b7221 */ /* 0x004fe40000010000 */
[----:B---3--:R-:W-:-:S03]  /*1feb0*/  FADD.FTZ R2, R229, R2 ;  /* 0x00000002e5027221 */ /* 0x008fc60000010000 */
[----:B------:R2:W3:Y:S04]  /*1fec0*/  SHFL.BFLY PT, R10, R11, 0x1, 0x1f ;  /* 0x0c201f000b0a7f89 */ /* 0x0004e800000e0000 */
.L_x_3500:
        /* <DEDUP_REMOVED lines=275> */
.L_x_3484:
[----:B-1--4-:R-:W-:Y:S05]  /*21000*/  BSYNC B0 ;  /* 0x0000000000007941 */ /* 0x012fea0003800000 */
.L_x_3483:
        /* <DEDUP_REMOVED lines=22> */
.L_x_3486:
[----:B------:R-:W-:Y:S05]  /*21170*/  BSYNC B0 ;  /* 0x0000000000007941 */ /* 0x000fea0003800000 */
.L_x_3485:
        /* <DEDUP_REMOVED lines=12> */
.L_x_3488:
[----:B------:R-:W-:Y:S05]  /*21240*/  BSYNC B0 ;  /* 0x0000000000007941 */ /* 0x000fea0003800000 */
.L_x_3487:
        /* <DEDUP_REMOVED lines=12> */
.L_x_3490:
[----:B------:R-:W-:Y:S05]  /*21310*/  BSYNC B0 ;  /* 0x0000000000007941 */ /* 0x000fea0003800000 */
.L_x_3489:
        /* <DEDUP_REMOVED lines=12> */
.L_x_3492:
[----:B------:R-:W-:Y:S05]  /*213e0*/  BSYNC B0 ;  /* 0x0000000000007941 */ /* 0x000fea0003800000 */
.L_x_3491:
        /* <DEDUP_REMOVED lines=12> */
.L_x_3494:
[----:B------:R-:W-:Y:S05]  /*214b0*/  BSYNC B0 ;  /* 0x0000000000007941 */ /* 0x000fea0003800000 */
.L_x_3493:
        /* <DEDUP_REMOVED lines=12> */
.L_x_3496:
[----:B------:R-:W-:Y:S05]  /*21580*/  BSYNC B0 ;  /* 0x0000000000007941 */ /* 0x000fea0003800000 */
.L_x_3495:
        /* <DEDUP_REMOVED lines=12> */
.L_x_3498:
[----:B------:R-:W-:Y:S05]  /*21650*/  BSYNC B0 ;  /* 0x0000000000007941 */ /* 0x000fea0003800000 */
.L_x_3497:
[----:B------:R-:W-:Y:S01]  /*21660*/  IADD3 R10, R10, 0x38, RZ ;  /* 0x000000380a0a7810 */ /* 0x000fe20007ffe0ff */
[----:B------:R-:W-:-:S03]  /*21670*/  IMAD.MOV.U32 R215, RZ, RZ, 0x0 ;  /* 0x00000000ffd77424 */ /* 0x000fc600078e00ff */
[----:B------:R-:W-:-:S13]  /*21680*/  ISETP.GE.AND P0, PT, R10, R213, PT ;  /* 0x000000d50a00720c */ /* 0x000fda0003f06270 */
[----:B------:R-:W-:Y:S05]  /*21690*/  @P0 RET.REL.NODEC R214 `(_ZN5flash24flash_fwd_splitkv_kernelI23Flash_fwd_kernel_traitsILi192ELi64ELi64ELi4ELb0ELb0EN7cutlass10bfloat16_tE19Flash_kernel_traitsILi192ELi64ELi64ELi4ES3_EELb0ELb1ELb0ELb0ELb0ELb1ELb1ELb1EEEvNS_16Flash_fwd_paramsE) ;  /* 0xfffde960d6000950 */ /* 0x000fea0003c3ffff */
        /* <DEDUP_REMOVED lines=8> */
[----:B------:R-:W-:Y:S05]  /*21720*/  @P0 RET.REL.NODEC R214 `(_ZN5flash24flash_fwd_splitkv_kernelI23Flash_fwd_kernel_traitsILi192ELi64ELi64ELi4ELb0ELb0EN7cutlass10bfloat16_tE19Flash_kernel_traitsILi192ELi64ELi64ELi4ES3_EELb0ELb1ELb0ELb0ELb0ELb1ELb1ELb1EEEvNS_16Flash_fwd_paramsE) ;  /* 0xfffde8d0d6000950 */ /* 0x000fea0003c3ffff */
[----:B------:R-:W-:Y:S01]  /*21730*/  MOV R215, 0x0 ;  /* 0x0000000000d77802 */ /* 0x000fe20000000f00 */
[----:B------:R-:W-:-:S02]  /*21740*/  ULDC.64 UR4, c[0x0][0x118] ;  /* 0x0000460000047ab9 */ /* 0x000fc40000000a00 */
[----:B------:R3:W-:Y:S01]  /*21750*/  ST.E.128 [R6.64+0xaa00], R16 ;  /* 0x00aa001006007985 */ /* 0x0007e2000c101d04 */
[----:B------:R-:W-:Y:S05]  /*21760*/  RET.REL.NODEC R214 `(_ZN5flash24flash_fwd_splitkv_kernelI23Flash_fwd_kernel_traitsILi192ELi64ELi64ELi4ELb0ELb0EN7cutlass10bfloat16_tE19Flash_kernel_traitsILi192ELi64ELi64ELi4ES3_EELb0ELb1ELb0ELb0ELb0ELb1ELb1ELb1EEEvNS_16Flash_fwd_paramsE) ;  /* 0xfffde890d6007950 */ /* 0x000fea0003c3ffff */
.L_x_3481:
[----:B------:R-:W-:Y:S02]  /*21770*/  MOV R9, 0x2 ;  /* 0x0000000200097802 */ /* 0x000fe40000000f00 */
[----:B------:R-:W-:Y:S02]  /*21780*/  MOV R8, 0x217a0 ;  /* 0x000217a000087802 */ /* 0x000fe40000000f00 */
[----:B-1---5:R-:W-:Y:S05]  /*21790*/  CALL.REL.NOINC `($__internal_21_$__cuda_sm70_shflsync_bfly_p) ;  /* 0x000000f000007944 */ /* 0x022fea0003c00000 */
[----:B-12---:R-:W-:Y:S05]  /*217a0*/  BRA `(.L_x_3499) ;  /* 0xffffe6b000007947 */ /* 0x006fea000383ffff */
.L_x_3482:
[----:B------:R-:W-:Y:S02]  /*217b0*/  MOV R9, 0x1 ;  /* 0x0000000100097802 */ /* 0x000fe40000000f00 */
[----:B------:R-:W-:Y:S02]  /*217c0*/  MOV R8, 0x217e0 ;  /* 0x000217e000087802 */ /* 0x000fe40000000f00 */
[----:B-1---5:R-:W-:Y:S05]  /*217d0*/  CALL.REL.NOINC `($__internal_21_$__cuda_sm70_shflsync_bfly_p) ;  /* 0x000000b000007944 */ /* 0x022fea0003c00000 */
[----:B--2---:R-:W-:Y:S01]  /*217e0*/  FADD.FTZ R2, R229, R10 ;  /* 0x0000000ae5027221 */ /* 0x004fe20000010000 */
[----:B-1----:R-:W-:Y:S02]  /*217f0*/  MOV R229, R227 ;  /* 0x000000e300e57202 */ /* 0x002fe40000000f00 */
[----:B------:R-:W-:Y:S02]  /*21800*/  MOV R9, 0x2 ;  /* 0x0000000200097802 */ /* 0x000fe40000000f00 */
[----:B------:R-:W-:-:S02]  /*21810*/  MOV R8, 0x21830 ;  /* 0x0002183000087802 */ /* 0x000fc40000000f00 */
[----:B------:R-:W-:Y:S05]  /*21820*/  CALL.REL.NOINC `($__internal_21_$__cuda_sm70_shflsync_bfly_p) ;  /* 0x0000006000007944 */ /* 0x000fea0003c00000 */
[----:B--2---:R-:W-:Y:S01]  /*21830*/  FADD.FTZ R11, R227, R10 ;  /* 0x0000000ae30b7221 */ /* 0x004fe20000010000 */
[----:B-1----:R-:W-:-:S02]  /*21840*/  MOV R9, 0x1 ;  /* 0x0000000100097802 */ /* 0x002fc40000000f00 */
[----:B------:R-:W-:Y:S02]  /*21850*/  MOV R8, 0x21880 ;  /* 0x0002188000087802 */ /* 0x000fe40000000f00 */
[----:B------:R-:W-:Y:S02]  /*21860*/  MOV R229, R11 ;  /* 0x0000000b00e57202 */ /* 0x000fe40000000f00 */
[----:B------:R-:W-:Y:S05]  /*21870*/  CALL.REL.NOINC `($__internal_21_$__cuda_sm70_shflsync_bfly_p) ;  /* 0x0000001000007944 */ /* 0x000fea0003c00000 */
[----:B-12---:R-:W-:Y:S05]  /*21880*/  BRA `(.L_x_3500) ;  /* 0xffffe64000007947 */ /* 0x006fea000383ffff */
        .weak           $__internal_21_$__cuda_sm70_shflsync_bfly_p
        .type           $__internal_21_$__cuda_sm70_shflsync_bfly_p,@function
        .size           $__internal_21_$__cuda_sm70_shflsync_bfly_p,(.L_x_7797 - $__internal_21_$__cuda_sm70_shflsync_bfly_p)
$__internal_21_$__cuda_sm70_shflsync_bfly_p:
[----:B------:R-:W-:Y:S01]  /*21890*/  MOV R12, R8 ;  /* 0x00000008000c7202 */ /* 0x000fe20000000f00 */
[----:B------:R-:W-:Y:S04]  /*218a0*/  WARPSYNC R6 ;  /* 0x0000000600007348 */ /* 0x000fe80003800000 */
[----:B------:R-:W-:Y:S01]  /*218b0*/  MOV R13, 0x0 ;  /* 0x00000000000d7802 */ /* 0x000fe20000000f00 */
[----:B------:R1:W2:Y:S03]  /*218c0*/  SHFL.BFLY PT, R10, R229, R9, R7 ;  /* 0x0c000009e50a7389 */ /* 0x0002a600000e0007 */
[----:B------:R-:W-:Y:S05]  /*218d0*/  RET.REL.NODEC R12 `(_ZN5flash24flash_fwd_splitkv_kernelI23Flash_fwd_kernel_traitsILi192ELi64ELi64ELi4ELb0ELb0EN7cutlass10bfloat16_tE19Flash_kernel_traitsILi192ELi64ELi64ELi4ES3_EELb0ELb1ELb0ELb0ELb0ELb1ELb1ELb1EEEvNS_16Flash_fwd_paramsE) ;  /* 0xfffde7200c007950 */ /* 0x000fea0003c3ffff */
.L_x_3501:
        /* <DEDUP_REMOVED lines=10> */
.L_x_7797:


//--------------------- .text._ZN5flash24flash_fwd_splitkv_kernelI23Flash_fwd_kernel_traitsILi192ELi64ELi64ELi4ELb0ELb0EN7cutlass10bfloat16_tE19Flash_kernel_traitsILi192ELi64ELi64ELi4ES3_EELb0ELb0ELb0ELb0ELb1ELb0ELb0ELb0EEEvNS_16Flash_fwd_paramsE --------------------------
	.section	.text._ZN5flash24flash_fwd_splitkv_kernelI23Flash_fwd_kernel_traitsILi192ELi64ELi64ELi4ELb0ELb0EN7cutlass10bfloat16_tE19Flash_kernel_traitsILi192ELi64ELi64ELi4ES3_EELb0ELb0ELb0ELb0ELb1ELb0ELb0ELb0EEEvNS_16Flash_fwd_paramsE,"ax",@progbits
	.sectioninfo	@"SHI_REGISTERS=223"
	.align	128
        .global         _ZN5flash24flash_fwd_splitkv_kernelI23Flash_fwd_kernel_traitsILi192ELi64ELi64ELi4ELb0ELb0EN7cutlass10bfloat16_tE19Flash_kernel_traitsILi192ELi64ELi64ELi4ES3_EELb0ELb0ELb0ELb0ELb1ELb0ELb0ELb0EEEvNS_16Flash_fwd_paramsE
        .type           _ZN5flash24flash_fwd_splitkv_kernelI23Flash_fwd_kernel_traitsILi192ELi64ELi64ELi4ELb0ELb0EN7cutlass10bfloat16_tE19Flash_kernel_traitsILi192ELi64ELi64ELi4ES3_EELb0ELb0ELb0ELb0ELb1ELb0ELb0ELb0EEEvNS_16Flash_fwd_paramsE,@function
        .size           _ZN5flash24flash_fwd_splitkv_kernelI23Flash_fwd_kernel_traitsILi192ELi64ELi64ELi4ELb0ELb0EN7cutlass10bfloat16_tE19Flash_kernel_traitsILi192ELi64ELi64ELi4ES3_EELb0ELb0ELb0ELb0ELb1ELb0ELb0ELb0EEEvNS_16Flash_fwd_paramsE,(.L_x_7852 - _ZN5flash24flash_fwd_splitkv_kernelI23Flash_fwd_kernel_traitsILi192ELi64ELi64ELi4ELb0ELb0EN7cutlass10bfloat16_tE19Flash_kernel_traitsILi192ELi64ELi64ELi4ES3_EELb0ELb0ELb0ELb0ELb1ELb0ELb0ELb0EEEvNS_16Flash_fwd_paramsE)
        .other          _ZN5flash24flash_fwd_splitkv_kernelI23Flash_fwd_kernel_traitsILi192ELi64ELi64ELi4ELb0ELb0EN7cutlass10bfloat16_tE19Flash_kernel_traitsILi192ELi64ELi64ELi4ES3_EELb0ELb0ELb0ELb0ELb1ELb0ELb0ELb0EEEvNS_16Flash_fwd_paramsE,@"STO_CUDA_ENTRY STV_DEFAULT"
_ZN5flash24flash_fwd_splitkv_kernelI23Flash_fwd_kernel_traitsILi192ELi64ELi64ELi4ELb0ELb0EN7cutlass10bfloat16_tE19Flash_kernel_traitsILi192ELi64ELi64ELi4ES3_EELb0ELb0ELb0ELb0ELb1ELb0ELb0ELb0EEEvNS_16Flash_fwd_paramsE:
.text._ZN5flash24flash_fwd_splitkv_kernelI23Flash_fwd_kernel_traitsILi192ELi64ELi64ELi4ELb0ELb0EN7cutlass10bfloat16_tE19Flash_kernel_traitsILi192ELi64ELi64ELi4ES3_EELb0ELb0ELb0ELb0ELb1ELb0ELb0ELb0EEEvNS_16Flash_fwd_paramsE:
        /* <DEDUP_REMOVED lines=34> */
.L_x_3502:
[----:B-1-34-:R-:W-:Y:S02]  /*0220*/  MOV R2, c[0x0][0x218] ;  /* 0x0000860000027a02 */ /* 0x01afe40000000f00 */
.L_x_3503:
        /* <DEDUP_REMOVED lines=28> */
[----:B------:R-:W-:Y:S02]  /*03f0*/  SHF.R.S32.HI R2, RZ, 0x1f, R199 ;  /* 0x0000001fff027819 */ /* 0x000fe400000114c7 */
[----:B------:R-:W-:Y:S02]  /*0400*/  LOP3.LUT R6, R3, 0x1ffffff8, RZ, 0xc0, !PT ;  /* 0x1ffffff803067812 */ /* 0x000fe400078ec0ff */
[----:B------:R-:W-:Y:S01]  /*0410*/  IADD3 R0, -R199, R0, RZ ;  /* 0x00000000c7007210 */ /* 0x000fe20007ffe1ff */
[----:B------:R-:W-:Y:S01]  /*0420*/  IMAD R2, R2, c[0x0][0x1e8], RZ ;  /* 0x00007a0002027a24 */ /* 0x000fe200078e02ff */
[----:B------:R-:W-:Y:S01]  /*0430*/  SHF.R.S32.HI R3, RZ, 0x3, R3 ;  /* 0x00000003ff037819 */ /* 0x000fe20000011403 */
[----:B------:R-:W-:-:S02]  /*0440*/  IMAD.IADD R6, R81, 0x1, -R6 ;  /* 0x0000000151067824 */ /* 0x000fc400078e0a06 */
[----:B------:R-:W-:Y:S01]  /*0450*/  @!P0 SHF.R.S32.HI R5, RZ, 0x1f, R4 ;  /* 0x0000001fff058819 */ /* 0x000fe20000011404 */
[----:B------:R-:W-:-:S04]  /*0460*/  @!P0 IMAD.WIDE.U32 R10, R4, c[0x0][0x1e0], RZ ;  /* 0x00007800040a8a25 */ /* 0x000fc800078e00ff */
[----:B------:R-:W-:Y:S02]  /*0470*/  IMAD.SHL.U32 R6, R6, 0x8, RZ ;  /* 0x0000000806067824 */ /* 0x000fe400078e00ff */
[----:B------:R-:W-:Y:S02]  /*0480*/  @!P0 IMAD R5, R5, c[0x0][0x1e0], RZ ;  /* 0x0000780005058a24 */ /* 0x000fe400078e02ff */
[----:B------:R-:W-:Y:S01]  /*0490*/  @P0 IMAD.WIDE.U32 R8, R202, c[0x0][0x1e8], RZ ;  /* 0x00007a00ca080a25 */ /* 0x000fe200078e00ff */
[--C-:B------:R-:W-:Y:S02]  /*04a0*/  SHF.R.S32.HI R7, RZ, 0x1f, R6.reuse ;  /* 0x0000001fff077819 */ /* 0x100fe40000011406 */
[----:B------:R-:W-:Y:S01]  /*04b0*/  @!P0 MOV R8, R10 ;  /* 0x0000000a00088202 */ /* 0x000fe20000000f00 */
[----:B------:R-:W-:Y:S02]  /*04c0*/  @!P0 IMAD R5, R4, c[0x0][0x1e4], R5 ;  /* 0x0000790004058a24 */ /* 0x000fe400078e0205 */
[----:B------:R-:W-:-:S04]  /*04d0*/  IMAD.WIDE.U32 R6, R199, c[0x0][0x1e8], R6 ;  /* 0x00007a00c7067a25 */ /* 0x000fc800078e0006 */
[----:B------:R-:W-:Y:S02]  /*04e0*/  @P0 IMAD R202, R202, c[0x0][0x1ec], R9 ;  /* 0x00007b00caca0a24 */ /* 0x000fe400078e0209 */
[----:B------:R-:W-:Y:S01]  /*04f0*/  @!P0 IMAD.IADD R202, R11, 0x1, R5 ;  /* 0x000000010bca8824 */ /* 0x000fe200078e0205 */
[----:B------:R-:W-:Y:S01]  /*0500*/  IADD3 R8, P0, R8, R6, RZ ;  /* 0x0000000608087210 */ /* 0x000fe20007f1e0ff */
[----:B------:R-:W-:Y:S01]  /*0510*/  IMAD R9, R199, c[0x0][0x1ec], R2 ;  /* 0x00007b00c7097a24 */ /* 0x000fe200078e0202 */
[--C-:B------:R-:W-:Y:S01]  /*0520*/  SHF.R.S32.HI R5, RZ, 0x1f, R18.reuse ;  /* 0x0000001fff057819 */ /* 0x100fe20000011412 */
[----:B------:R-:W-:-:S03]  /*0530*/  IMAD R4, R4, c[0x0][0x1c0], R18 ;  /* 0x0000700004047a24 */ /* 0x000fc600078e0212 */
[----:B------:R-:W-:Y:S01]  /*0540*/  IADD3.X R9, R202, R7, R9, P0, !PT ;  /* 0x00000007ca097210 */ /* 0x000fe200007fe409 */
[----:B------:R-:W-:Y:S01]  /*0550*/  IMAD R5, R5, c[0x0][0x1f0], RZ ;  /* 0x00007c0005057a24 */ /* 0x000fe200078e02ff */
[----:B------:R-:W-:Y:S01]  /*0560*/  ISETP.GE.AND P0, PT, R3, R0, PT ;  /* 0x000000000300720c */ /* 0x000fe20003f06270 */
[----:B------:R-:W-:Y:S01]  /*0570*/  IMAD R199, R4, c[0x0][0x214], R199 ;  /* 0x0000850004c77a24 */ /* 0x000fe200078e02c7 */
[----:B------:R-:W-:Y:S01]  /*0580*/  SHF.R.S32.HI R4, RZ, 0x1f, R3 ;  /* 0x0000001fff047819 */ /* 0x000fe20000011403 */
[C---:B------:R-:W-:Y:S02]  /*0590*/  IMAD R5, R18.reuse, c[0x0][0x1f4], R5 ;  /* 0x00007d0012057a24 */ /* 0x040fe400078e0205 */
[----:B------:R-:W-:-:S05]  /*05a0*/  IMAD.WIDE.U32 R18, R18, c[0x0][0x1f0], R8 ;  /* 0x00007c0012127a25 */ /* 0x000fca00078e0008 */
[----:B------:R-:W-:-:S03]  /*05b0*/  IADD3 R13, R19, R5, RZ ;  /* 0x00000005130d7210 */ /* 0x000fc60007ffe0ff */
[----:B------:R-:W-:Y:S05]  /*05c0*/  @P0 BRA `(.L_x_3506) ;  /* 0x000000a000000947 */ /* 0x000fea0003800000 */
[----:B------:R-:W-:Y:S01]  /*05d0*/  MOV R12, R18 ;  /* 0x00000012000c7202 */ /* 0x000fe20000000f00 */
[----:B------:R-:W-:-:S04]  /*05e0*/  IMAD R2, R4, c[0x0][0x1e8], RZ ;  /* 0x00007a0004027a24 */ /* 0x000fc800078e02ff */
[----:B------:R-:W-:-:S04]  /*05f0*/  IMAD.WIDE.U32 R6, R3, c[0x0][0x1e8], R12 ;  /* 0x00007a0003067a25 */ /* 0x000fc800078e000c */
[----:B------:R-:W-:Y:S01]  /*0600*/  IMAD R2, R3, c[0x0][0x1ec], R2 ;  /* 0x00007b0003027a24 */ /* 0x000fe200078e0202 */
[----:B------:R-:W-:-:S04]  /*0610*/  LEA R8, P0, R6, c[0x0][0x1d0], 0x1 ;  /* 0x0000740006087a11 */ /* 0x000fc800078008ff */
[----:B------:R-:W-:-:S04]  /*0620*/  IADD3 R2, R7, R2, RZ ;  /* 0x0000000207027210 */ /* 0x000fc80007ffe0ff */
[----:B------:R-:W-:-:S05]  /*0630*/  LEA.HI.X R9, R6, c[0x0][0x1d4], R2, 0x1, P0 ;  /* 0x0000750006097a11 */ /* 0x000fca00000f0c02 */
[----:B------:R1:W-:Y:S04]  /*0640*/  STG.E.128 [R8.64], RZ ;  /* 0x000000ff08007986 */ /* 0x0003e8000c101d0c */
[----:B------:R1:W-:Y:S04]  /*0650*/  STG.E.128 [R8.64+0x80], RZ ;  /* 0x000080ff08007986 */ /* 0x0003e8000c101d0c */
[----:B------:R1:W-:Y:S02]  /*0660*/  STG.E.128 [R8.64+0x100], RZ ;  /* 0x000100ff08007986 */ /* 0x0003e4000c101d0c */
.L_x_3506:
[----:B------:R-:W-:Y:S05]  /*0670*/  BSYNC B0 ;  /* 0x0000000000007941 */ /* 0x000fea0003800000 */
.L_x_3505:
[----:B-1----:R-:W-:Y:S01]  /*0680*/  IADD3 R9, R3, 0x10, RZ ;  /* 0x0000001003097810 */ /* 0x002fe20007ffe0ff */
[----:B------:R-:W-:Y:S03]  /*0690*/  BSSY B0, `(.L_x_3507) ;  /* 0x0000010000007945 */ /* 0x000fe60003800000 */
[----:B------:R-:W-:-:S13]  /*06a0*/  ISETP.GE.AND P0, PT, R9, R0, PT ;  /* 0x000000000900720c */ /* 0x000fda0003f06270 */
[----:B------:R-:W-:Y:S05]  /*06b0*/  @P0 BRA `(.L_x_3508) ;  /* 0x000000d000000947 */ /* 0x000fea0003800000 */
[----:B------:R-:W-:Y:S01]  /*06c0*/  IADD3 R5, P0, R3, 0x10, RZ ;  /* 0x0000001003057810 */ /* 0x000fe20007f1e0ff */
[----:B------:R-:W-:Y:S01]  /*06d0*/  IMAD.MOV.U32 R6, RZ, RZ, R18 ;  /* 0x000000ffff067224 */ /* 0x000fe200078e0012 */
[----:B------:R-:W-:-:S03]  /*06e0*/  MOV R7, R13 ;  /* 0x0000000d00077202 */ /* 0x000fc60000000f00 */
[----:B------:R-:W-:Y:S02]  /*06f0*/  IMAD.X R2, RZ, RZ, R4, P0 ;  /* 0x000000ffff027224 */ /* 0x000fe400000e0604 */
[----:B------:R-:W-:-:S04]  /*0700*/  IMAD.WIDE.U32 R6, R5, c[0x0][0x1e8], R6 ;  /* 0x00007a0005067a25 */ /* 0x000fc800078e0006 */
[----:B------:R-:W-:Y:S01]  /*0710*/  IMAD R2, R2, c[0x0][0x1e8], RZ ;  /* 0x00007a0002027a24 */ /* 0x000fe200078e02ff */
[----:B------:R-:W-:-:S03]  /*0720*/  LEA R10, P0, R6, c[0x0][0x1d0], 0x1 ;  /* 0x00007400060a7a11 */ /* 0x000fc600078008ff */
[----:B------:R-:W-:-:S05]  /*0730*/  IMAD R2, R5, c[0x0][0x1ec], R2 ;  /* 0x00007b0005027a24 */ /* 0x000fca00078e0202 */
[----:B------:R-:W-:-:S04]  /*0740*/  IADD3 R5, R7, R2, RZ ;  /* 0x0000000207057210 */ /* 0x000fc80007ffe0ff */
[----:B------:R-:W-:-:S05]  /*0750*/  LEA.HI.X R11, R6, c[0x0][0x1d4], R5, 0x1, P0 ;  /* 0x00007500060b7a11 */ /* 0x000fca00000f0c05 */
[----:B------:R1:W-:Y:S04]  /*0760*/  STG.E.128 [R10.64], RZ ;  /* 0x000000ff0a007986 */ /* 0x0003e8000c101d0c */
[----:B------:R1:W-:Y:S04]  /*0770*/  STG.E.128 [R10.64+0x80], RZ ;  /* 0x000080ff0a007986 */ /* 0x0003e8000c101d0c */
[----:B------:R1:W-:Y:S02]  /*0780*/  STG.E.128 [R10.64+0x100], RZ ;  /* 0x000100ff0a007986 */ /* 0x0003e4000c101d0c */
.L_x_3508:
[----:B------:R-:W-:Y:S05]  /*0790*/  BSYNC B0 ;  /* 0x0000000000007941 */ /* 0x000fea0003800000 */
.L_x_3507:
[----:B------:R-:W-:Y:S01]  /*07a0*/  IADD3 R7, R3, 0x20, RZ ;  /* 0x0000002003077810 */ /* 0x000fe20007ffe0ff */
[----:B------:R-:W-:Y:S03]  /*07b0*/  BSSY B0, `(.L_x_3509) ;  /* 0x0000010000007945 */ /* 0x000fe60003800000 */
[----:B------:R-:W-:-:S13]  /*07c0*/  ISETP.GE.AND P0, PT, R7, R0, PT ;  /* 0x000000000700720c */ /* 0x000fda0003f06270 */
[----:B------:R-:W-:Y:S05]  /*07d0*/  @P0 BRA `(.L_x_3510) ;  /* 0x000000d000000947 */ /* 0x000fea0003800000 */
[----:B------:R-:W-:Y:S01]  /*07e0*/  IADD3 R5, P0, R3, 0x20, RZ ;  /* 0x0000002003057810 */ /* 0x000fe20007f1e0ff */
[----:B-1----:R-:W-:Y:S01]  /*07f0*/  IMAD.MOV.U32 R10, RZ, RZ, R18 ;  /* 0x000000ffff0a7224 */ /* 0x002fe200078e0012 */
        /* <DEDUP_REMOVED lines=11> */
.L_x_3510:
[----:B------:R-:W-:Y:S05]  /*08b0*/  BSYNC B0 ;  /* 0x0000000000007941 */ /* 0x000fea0003800000 */
.L_x_3509:
[----:B-1----:R-:W-:Y:S01]  /*08c0*/  IADD3 R11, R3, 0x30, RZ ;  /* 0x00000030030b7810 */ /* 0x002fe20007ffe0ff */
[----:B------:R-:W-:Y:S03]  /*08d0*/  BSSY B0, `(.L_x_3511) ;  /* 0x000000f000007945 */ /* 0x000fe60003800000 */
[----:B------:R-:W-:-:S13]  /*08e0*/  ISETP.GE.AND P0, PT, R11, R0, PT ;  /* 0x000000000b00720c */ /* 0x000fda0003f06270 */
[----:B------:R-:W-:Y:S05]  /*08f0*/  @P0 BRA `(.L_x_3512) ;  /* 0x000000c000000947 */ /* 0x000fea0003800000 */
[----:B------:R-:W-:Y:S02]  /*0900*/  IADD3 R5, P0, R3, 0x30, RZ ;  /* 0x0000003003057810 */ /* 0x000fe40007f1e0ff */
[----:B------:R-:W-:Y:S02]  /*0910*/  MOV R12, R18 ;  /* 0x00000012000c7202 */ /* 0x000fe40000000f00 */
[----:B------:R-:W-:-:S03]  /*0920*/  IADD3.X R2, RZ, R4, RZ, P0, !PT ;  /* 0x00000004ff027210 */ /* 0x000fc600007fe4ff */
        /* <DEDUP_REMOVED lines=9> */
.L_x_3512:
[----:B------:R-:W-:Y:S05]  /*09c0*/  BSYNC B0 ;  /* 0x0000000000007941 */ /* 0x000fea0003800000 */
.L_x_3511:
[----:B------:R-:W-:-:S04]  /*09d0*/  LOP3.LUT P4, RZ, R81, 0x7, RZ, 0xc0, !PT ;  /* 0x0000000751ff7812 */ /* 0x000fc8000788c0ff */
[-C--:B------:R-:W-:Y:S02]  /*09e0*/  ISETP.GE.OR P3, PT, R3, R0.reuse, P4 ;  /* 0x000000000300720c */ /* 0x080fe40002766670 */
[-C--:B------:R-:W-:Y:S02]  /*09f0*/  ISETP.GE.OR P2, PT, R9, R0.reuse, P4 ;  /* 0x000000000900720c */ /* 0x080fe40002746670 */
[-C--:B------:R-:W-:Y:S02]  /*0a00*/  ISETP.GE.OR P1, PT, R7, R0.reuse, P4 ;  /* 0x000000000700720c */ /* 0x080fe40002726670 */
[----:B------:R-:W-:Y:S02]  /*0a10*/  IADD3 R3, P0, R199, R3, RZ ;  /* 0x00000003c7037210 */ /* 0x000fe40007f1e0ff */
[----:B------:R-:W-:Y:S02]  /*0a20*/  ISETP.GE.OR P4, PT, R11, R0, P4 ;  /* 0x000000000b00720c */ /* 0x000fe40002786670 */
[----:B------:R-:W-:-:S02]  /*0a30*/  LEA.HI.X.SX32 R4, R199, R4, 0x1, P0 ;  /* 0x00000004c7047211 */ /* 0x000fc400000f0eff */
[----:B------:R-:W-:-:S04]  /*0a40*/  LEA R6, P0, R3, c[0x0][0x200], 0x2 ;  /* 0x0000800003067a11 */ /* 0x000fc800078010ff */
[----:B------:R-:W-:Y:S01]  /*0a50*/  LEA.HI.X R7, R3, c[0x0][0x204], R4, 0x2, P0 ;  /* 0x0000810003077a11 */ /* 0x000fe200000f1404 */
[----:B------:R-:W-:Y:S02]  /*0a60*/  @!P3 IMAD.MOV.U32 R4, RZ, RZ, 0x7f800000 ;  /* 0x7f800000ff04b424 */ /* 0x000fe400078e00ff */
[----:B------:R-:W-:Y:S02]  /*0a70*/  @!P2 IMAD.MOV.U32 R3, RZ, RZ, 0x7f800000 ;  /* 0x7f800000ff03a424 */ /* 0x000fe400078e00ff */
[----:B------:R-:W-:Y:S01]  /*0a80*/  @!P1 IMAD.MOV.U32 R2, RZ, RZ, 0x7f800000 ;  /* 0x7f800000ff029424 */ /* 0x000fe200078e00ff */
[----:B------:R2:W-:Y:S04]  /*0a90*/  @!P3 STG.E [R6.64], R4 ;  /* 0x000000040600b986 */ /* 0x0005e8000c10190c */
[----:B------:R2:W-:Y:S04]  /*0aa0*/  @!P2 STG.E [R6.64+0x40], R3 ;  /* 0x000040030600a986 */ /* 0x0005e8000c10190c */
[----:B------:R2:W-:Y:S01]  /*0ab0*/  @!P1 STG.E [R6.64+0x80], R2 ;  /* 0x0000800206009986 */ /* 0x0005e2000c10190c */
[----:B------:R-:W-:Y:S05]  /*0ac0*/  @P4 EXIT ;  /* 0x000000000000494d */ /* 0x000fea0003800000 */
[----:B--2---:R-:W-:-:S05]  /*0ad0*/  MOV R3, 0x7f800000 ;  /* 0x7f80000000037802 */ /* 0x004fca0000000f00 */
[----:B------:R-:W-:Y:S01]  /*0ae0*/  STG.E [R6.64+0xc0], R3 ;  /* 0x0000c00306007986 */ /* 0x000fe2000c10190c */
[----:B------:R-:W-:Y:S05]  /*0af0*/  EXIT ;  /* 0x000000000000794d */ /* 0x000fea0003800000 */
.L_x_3504:
[----:B------:R-:W-:Y:S01]  /*0b00*/  ISETP.NE.U32.AND P0, PT, RZ, c[0x0][0x2b8], PT ;  /* 0x0000ae00ff007a0c */ /* 0x000fe20003f05070 */
[----:B------:R-:W-:Y:S01]  /*0b10*/  IMAD.MOV.U32 R5, RZ, RZ, R4 ;  /* 0x000000ffff057224 */ /* 0x000fe200078e0004 */
[----:B------:R-:W-:Y:S02]  /*0b20*/  ISETP.NE.U32.AND P2, PT, RZ, c[0x0][0x2c0], PT ;  /* 0x0000b000ff007a0c */ /* 0x000fe40003f45070 */
[----:B------:R-:W-:Y:S02]  /*0b30*/  ISETP.NE.AND.EX P0, PT, RZ, c[0x0][0x2bc], PT, P0 ;  /* 0x0000af00ff007a0c */ /* 0x000fe40003f05300 */
[----:B------:R-:W-:-:S11]  /*0b40*/  ISETP.NE.AND.EX P2, PT, RZ, c[0x0][0x2c4], PT, P2 ;  /* 0x0000b100ff007a0c */ /* 0x000fd60003f45320 */
[C---:B------:R-:W-:Y:S02]  /*0b50*/  @P0 IMAD.WIDE R10, R4.reuse, R3, c[0x0][0x2b8] ;  /* 0x0000ae00040a0625 */ /* 0x040fe400078e0203 */
[----:B------:R-:W-:Y:S02]  /*0b60*/  @P2 SHF.R.S32.HI R3, RZ, 0x1f, R4 ;  /* 0x0000001fff032819 */ /* 0x000fe40000011404 */
[----:B------:R-:W-:Y:S01]  /*0b70*/  @P2 IMAD.WIDE.U32 R8, R4, c[0x0][0x2c8], RZ ;  /* 0x0000b20004082a25 */ /* 0x000fe200078e00ff */
[----:B------:R-:W-:Y:S01]  /*0b80*/  CS2R R208, SRZ ;  /* 0x0000000000d07805 */ /* 0x000fe2000001ff00 */
[----:B------:R1:W5:Y:S01]  /*0b90*/  @P0 LDG.E R5, [R10.64] ;  /* 0x0000000c0a050981 */ /* 0x000362000c1e1900 */
[----:B------:R-:W-:Y:S01]  /*0ba0*/  PLOP3.LUT P0, PT, PT, PT, PT, 0x8, 0x0 ;  /* 0x000000000000781c */ /* 0x000fe20003f0e170 */
[----:B------:R-:W-:Y:S01]  /*0bb0*/  @P2 IMAD R3, R3, c[0x0][0x2c8], RZ ;  /* 0x0000b20003032a24 */ /* 0x000fe200078e02ff */
[----:B------:R-:W-:Y:S02]  /*0bc0*/  @P2 LEA R208, P1, R8, c[0x0][0x2c0], 0x2 ;  /* 0x0000b00008d02a11 */ /* 0x000fe400078210ff */
[----:B------:R-:W-:Y:S01]  /*0bd0*/  IABS R80, c[0x0][0x2d0] ;  /* 0x0000b40000507a13 */ /* 0x000fe20000000000 */
[----:B------:R-:W-:-:S04]  /*0be0*/  @P2 IMAD R3, R4, c[0x0][0x2cc], R3 ;  /* 0x0000b30004032a24 */ /* 0x000fc800078e0203 */
[----:B------:R-:W-:-:S05]  /*0bf0*/  @P2 IMAD.IADD R3, R9, 0x1, R3 ;  /* 0x0000000109032824 */ /* 0x000fca00078e0203 */
[----:B------:R-:W-:-:S04]  /*0c00*/  @P2 SHF.L.U64.HI R3, R8, 0x2, R3 ;  /* 0x0000000208032819 */ /* 0x000fc80000010203 */
[----:B------:R-:W-:Y:S02]  /*0c10*/  @P2 IADD3.X R209, R3, c[0x0][0x2c4], RZ, P1, !PT ;  /* 0x0000b10003d12a10 */ /* 0x000fe40000ffe4ff */
[----:B------:R-:W-:-:S04]  /*0c20*/  @P2 ISETP.NE.U32.AND P1, PT, R208, RZ, PT ;  /* 0x000000ffd000220c */ /* 0x000fc80003f25070 */
[----:B------:R-:W-:-:S13]  /*0c30*/  @P2 ISETP.NE.AND.EX P0, PT, R209, RZ, PT, P1 ;  /* 0x000000ffd100220c */ /* 0x000fda0003f05310 */
[----:B------:R-:W-:Y:S05]  /*0c40*/  @!P0 BRA `(.L_x_3513) ;  /* 0x000004a000008947 */ /* 0x000fea0003800000 */
[----:B-1----:R-:W1:Y:S01]  /*0c50*/  I2F.RP R10, R80 ;  /* 0x00000050000a7306 */ /* 0x002e620000209400 */
[----:B------:R-:W-:-:S04]  /*0c60*/  LEA R7, R2, 0xffffffc0, 0x6 ;  /* 0xffffffc002077811 */ /* 0x000fc800078e30ff */
[----:B------:R-:W-:-:S03]  /*0c70*/  IABS R3, R7 ;  /* 0x0000000700037213 */ /* 0x000fc60000000000 */
[----:B-1----:R-:W1:Y:S02]  /*0c80*/  MUFU.RCP R8, R10 ;  /* 0x0000000a00087308 */ /* 0x002e640000001000 */
[----:B-1----:R-:W-:-:S06]  /*0c90*/  IADD3 R8, R8, 0xffffffe, RZ ;  /* 0x0ffffffe08087810 */ /* 0x002fcc0007ffe0ff */
[----:B------:R-:W1:Y:S02]  /*0ca0*/  F2I.FTZ.U32.TRUNC.NTZ R9, R8 ;  /* 0x0000000800097305 */ /* 0x000e64000021f000 */
[----:B-1---5:R-:W-:Y:S02]  /*0cb0*/  IMAD.MOV R5, RZ, RZ, -R9 ;  /* 0x000000ffff057224 */ /* 0x022fe400078e0a09 */
[----:B------:R-:W-:Y:S02]  /*0cc0*/  IMAD.MOV.U32 R8, RZ, RZ, RZ ;  /* 0x000000ffff087224 */ /* 0x000fe400078e00ff */
[----:B------:R-:W-:-:S04]  /*0cd0*/  IMAD R5, R5, R80, RZ ;  /* 0x0000005005057224 */ /* 0x000fc800078e02ff */
[----:B------:R-:W-:Y:S01]  /*0ce0*/  IMAD.HI.U32 R6, R9, R5, R8 ;  /* 0x0000000509067227 */ /* 0x000fe200078e0008 */
[----:B------:R-:W-:-:S05]  /*0cf0*/  MOV R5, R3 ;  /* 0x0000000300057202 */ /* 0x000fca0000000f00 */
[----:B------:R-:W-:-:S04]  /*0d00*/  IMAD.HI.U32 R6, R6, R5, RZ ;  /* 0x0000000506067227 */ /* 0x000fc800078e00ff */
[----:B------:R-:W-:-:S04]  /*0d10*/  IMAD.MOV R3, RZ, RZ, -R6 ;  /* 0x000000ffff037224 */ /* 0x000fc800078e0a06 */
[----:B------:R-:W-:-:S05]  /*0d20*/  IMAD R3, R80, R3, R5 ;  /* 0x0000000350037224 */ /* 0x000fca00078e0205 */
[----:B------:R-:W-:-:S13]  /*0d30*/  ISETP.GT.U32.AND P2, PT, R80, R3, PT ;  /* 0x000000035000720c */ /* 0x000fda0003f44070 */
[-C--:B------:R-:W-:Y:S02]  /*0d40*/  @!P2 IADD3 R3, R3, -R80.reuse, RZ ;  /* 0x800000500303a210 */ /* 0x080fe40007ffe0ff */
[----:B------:R-:W-:Y:S02]  /*0d50*/  @!P2 IADD3 R6, R6, 0x1, RZ ;  /* 0x000000010606a810 */ /* 0x000fe40007ffe0ff */
[----:B------:R-:W-:Y:S02]  /*0d60*/  ISETP.GE.U32.AND P3, PT, R3, R80, PT ;  /* 0x000000500300720c */ /* 0x000fe40003f66070 */
[----:B------:R-:W-:Y:S02]  /*0d70*/  LOP3.LUT R3, R7, c[0x0][0x2d0], RZ, 0x3c, !PT ;  /* 0x0000b40007037a12 */ /* 0x000fe400078e3cff */
[----:B------:R-:W-:Y:S02]  /*0d80*/  ISETP.NE.AND P2, PT, RZ, c[0x0][0x2d0], PT ;  /* 0x0000b400ff007a0c */ /* 0x000fe40003f45270 */
[----:B------:R-:W-:-:S07]  /*0d90*/  ISETP.GE.AND P1, PT, R3, RZ, PT ;  /* 0x000000ff0300720c */ /* 0x000fce0003f26270 */
[----:B------:R-:W-:-:S05]  /*0da0*/  @P3 IADD3 R6, R6, 0x1, RZ ;  /* 0x0000000106063810 */ /* 0x000fca0007ffe0ff */
[----:B------:R-:W-:-:S05]  /*0db0*/  IMAD.MOV.U32 R5, RZ, RZ, R6 ;  /* 0x000000ffff057224 */ /* 0x000fca00078e0006 */
[----:B------:R-:W-:Y:S02]  /*0dc0*/  @!P1 IADD3 R5, -R5, RZ, RZ ;  /* 0x000000ff05059210 */ /* 0x000fe40007ffe1ff */
[----:B------:R-:W-:-:S05]  /*0dd0*/  @!P2 LOP3.LUT R5, RZ, c[0x0][0x2d0], RZ, 0x33, !PT ;  /* 0x0000b400ff05aa12 */ /* 0x000fca00078e33ff */
[----:B------:R-:W-:-:S05]  /*0de0*/  IMAD.WIDE R14, R5, 0x4, R208 ;  /* 0x00000004050e7825 */ /* 0x000fca00078e02d0 */
[----:B------:R-:W2:Y:S01]  /*0df0*/  LDG.E R8, [R14.64] ;  /* 0x0000000c0e087981 */ /* 0x000ea2000c1e1900 */
[----:B------:R-:W-:Y:S02]  /*0e00*/  IABS R3, c[0x0][0x1c8] ;  /* 0x0000720000037a13 */ /* 0x000fe40000000000 */
[----:B------:R-:W-:Y:S02]  /*0e10*/  MOV R10, RZ ;  /* 0x000000ff000a7202 */ /* 0x000fe40000000f00 */
[----:B------:R-:W1:Y:S08]  /*0e20*/  I2F.RP R12, R3 ;  /* 0x00000003000c7306 */ /* 0x000e700000209400 */
[----:B-1----:R-:W1:Y:S02]  /*0e30*/  MUFU.RCP R11, R12 ;  /* 0x0000000c000b7308 */ /* 0x002e640000001000 */
[----:B-1----:R-:W-:-:S06]  /*0e40*/  IADD3 R11, R11, 0xffffffe, RZ ;  /* 0x0ffffffe0b0b7810 */ /* 0x002fcc0007ffe0ff */
        /* <DEDUP_REMOVED lines=31> */
[C---:B------:R-:W-:Y:S01]  /*1040*/  IMAD R3, R7.reuse, c[0x0][0x19c], R6 ;  /* 0x0000670007037a24 */ /* 0x040fe200078e0206 */
[----:B------:R-:W-:Y:S01]  /*1050*/  MOV R14, R8 ;  /* 0x00000008000e7202 */ /* 0x000fe20000000f00 */
[----:B------:R-:W-:Y:S01]  /*1060*/  IMAD.WIDE.U32 R82, R7, c[0x0][0x198], R12 ;  /* 0x0000660007527a25 */ /* 0x000fe200078e000c */
[----:B------:R-:W-:-:S03]  /*1070*/  SHF.R.S32.HI R13, RZ, 0x1f, R20 ;  /* 0x0000001fff0d7819 */ /* 0x000fc60000011414 */
[----:B------:R-:W-:Y:S02]  /*1080*/  IMAD.IADD R83, R83, 0x1, R3 ;  /* 0x0000000153537824 */ /* 0x000fe400078e0203 */
[----:B------:R-:W-:Y:S02]  /*1090*/  IMAD R3, R13, c[0x0][0x1b0], RZ ;  /* 0x00006c000d037a24 */ /* 0x000fe400078e02ff */
[----:B------:R-:W-:-:S04]  /*10a0*/  IMAD.WIDE.U32 R82, R20, c[0x0][0x1b0], R82 ;  /* 0x00006c0014527a25 */ /* 0x000fc800078e0052 */
[----:B------:R-:W-:Y:S02]  /*10b0*/  IMAD R3, R20, c[0x0][0x1b4], R3 ;  /* 0x00006d0014037a24 */ /* 0x000fe400078e0203 */
[----:B------:R-:W-:-:S03]  /*10c0*/  IMAD.IADD R15, R9, 0x1, R15 ;  /* 0x00000001090f7824 */ /* 0x000fc600078e020f */
[----:B------:R-:W-:Y:S01]  /*10d0*/  IADD3 R3, R83, R3, RZ ;  /* 0x0000000353037210 */ /* 0x000fe20007ffe0ff */
[----:B------:R-:W-:Y:S05]  /*10e0*/  BRA `(.L_x_3514) ;  /* 0x0000042000007947 */ /* 0x000fea0003800000 */
.L_x_3513:
        /* <DEDUP_REMOVED lines=14> */
[----:B------:R-:W-:-:S04]  /*11d0*/  IADD3 R3, R11, R8, RZ ;  /* 0x000000080b037210 */ /* 0x000fc80007ffe0ff */
.L_x_3515:
[----:B------:R-:W-:Y:S01]  /*11e0*/  IABS R9, c[0x0][0x1c8] ;  /* 0x0000720000097a13 */ /* 0x000fe20000000000 */
[----:B------:R-:W-:Y:S01]  /*11f0*/  IMAD.MOV.U32 R17, RZ, RZ, R3 ;  /* 0x000000ffff117224 */ /* 0x000fe200078e0003 */
[----:B------:R-:W-:Y:S02]  /*1200*/  MOV R16, R10 ;  /* 0x0000000a00107202 */ /* 0x000fe40000000f00 */
[----:B------:R-:W1:Y:S01]  /*1210*/  I2F.RP R11, R9 ;  /* 0x00000009000b7306 */ /* 0x000e620000209400 */
[----:B------:R-:W-:-:S07]  /*1220*/  @P4 IADD3 R15, R6, R15, RZ ;  /* 0x0000000f060f4210 */ /* 0x000fce0007ffe0ff */
[----:B-1----:R-:W1:Y:S02]  /*1230*/  MUFU.RCP R12, R11 ;  /* 0x0000000b000c7308 */ /* 0x002e640000001000 */
[----:B-1----:R-:W-:-:S06]  /*1240*/  IADD3 R12, R12, 0xffffffe, RZ ;  /* 0x0ffffffe0c0c7810 */ /* 0x002fcc0007ffe0ff */
[----:B------:R-:W1:Y:S02]  /*1250*/  F2I.FTZ.U32.TRUNC.NTZ R13, R12 ;  /* 0x0000000c000d7305 */ /* 0x000e64000021f000 */
[----:B-1----:R-:W-:Y:S01]  /*1260*/  IMAD.MOV R7, RZ, RZ, -R13 ;  /* 0x000000ffff077224 */ /* 0x002fe200078e0a0d */
[----:B------:R-:W-:-:S03]  /*1270*/  MOV R12, RZ ;  /* 0x000000ff000c7202 */ /* 0x000fc60000000f00 */
        /* <DEDUP_REMOVED lines=8> */
[----:B------:R-:W-:Y:S02]  /*1300*/  ISETP.GE.AND P2, PT, R7, RZ, PT ;  /* 0x000000ff0700720c */ /* 0x000fe40003f46270 */
[----:B------:R-:W-:-:S04]  /*1310*/  LEA R7, R2, 0xffffffc0, 0x6 ;  /* 0xffffffc002077811 */ /* 0x000fc800078e30ff */
[----:B------:R-:W-:Y:S01]  /*1320*/  SHF.R.S32.HI R11, RZ, 0x1f, R7 ;  /* 0x0000001fff0b7819 */ /* 0x000fe20000011407 */
[----:B------:R-:W-:-:S04]  /*1330*/  IMAD.WIDE.U32 R16, R7, c[0x0][0x198], R16 ;  /* 0x0000660007107a25 */ /* 0x000fc800078e0010 */
[-C--:B------:R-:W-:Y:S02]  /*1340*/  @!P1 IADD3 R8, R8, -R9.reuse, RZ ;  /* 0x8000000908089210 */ /* 0x080fe40007ffe0ff */
[----:B------:R-:W-:Y:S02]  /*1350*/  @!P1 IADD3 R20, R20, 0x1, RZ ;  /* 0x0000000114149810 */ /* 0x000fe40007ffe0ff */
[----:B------:R-:W-:Y:S01]  /*1360*/  ISETP.GE.U32.AND P3, PT, R8, R9, PT ;  /* 0x000000090800720c */ /* 0x000fe20003f66070 */
[----:B------:R-:W-:Y:S01]  /*1370*/  IMAD R8, R11, c[0x0][0x198], RZ ;  /* 0x000066000b087a24 */ /* 0x000fe200078e02ff */
[----:B------:R-:W-:-:S03]  /*1380*/  ISETP.NE.AND P1, PT, RZ, c[0x0][0x1c8], PT ;  /* 0x00007200ff007a0c */ /* 0x000fc60003f25270 */
[----:B------:R-:W-:Y:S02]  /*1390*/  IMAD R3, R7, c[0x0][0x19c], R8 ;  /* 0x0000670007037a24 */ /* 0x000fe400078e0208 */
[----:B------:R-:W-:-:S04]  /*13a0*/  @P4 IMAD.WIDE.U32 R8, R15, c[0x0][0x1a0], RZ ;  /* 0x000068000f084a25 */ /* 0x000fc800078e00ff */
[----:B------:R-:W-:Y:S01]  /*13b0*/  IMAD.IADD R17, R17, 0x1, R3 ;  /* 0x0000000111117824 */ /* 0x000fe200078e0203 */
[----:B------:R-:W-:Y:S01]  /*13c0*/  @P4 MOV R14, R8 ;  /* 0x00000008000e4202 */ /* 0x000fe20000000f00 */
[----:B------:R-:W-:Y:S01]  /*13d0*/  @P4 IMAD R15, R15, c[0x0][0x1a4], R9 ;  /* 0x000069000f0f4a24 */ /* 0x000fe200078e0209 */
[----:B------:R-:W-:-:S05]  /*13e0*/  @P3 IADD3 R20, R20, 0x1, RZ ;  /* 0x0000000114143810 */ /* 0x000fca0007ffe0ff */
[----:B------:R-:W-:Y:S01]  /*13f0*/  @!P2 IMAD.MOV R20, RZ, RZ, -R20 ;  /* 0x000000ffff14a224 */ /* 0x000fe200078e0a14 */
[----:B------:R-:W-:-:S04]  /*1400*/  @!P1 LOP3.LUT R20, RZ, c[0x0][0x1c8], RZ, 0x33, !PT ;  /* 0x00007200ff149a12 */ /* 0x000fc800078e33ff */
[----:B------:R-:W-:Y:S01]  /*1410*/  SHF.R.S32.HI R13, RZ, 0x1f, R20 ;  /* 0x0000001fff0d7819 */ /* 0x000fe20000011414 */
        /* <DEDUP_REMOVED lines=15> */
.L_x_3514:
[----:B------:R-:W-:Y:S01]  /*1510*/  ISETP.NE.AND P1, PT, R202, -0x1, PT ;  /* 0xffffffffca00780c */ /* 0x000fe20003f25270 */
[----:B------:R-:W-:Y:S01]  /*1520*/  IMAD.IADD R199, R0, 0x1, -R199 ;  /* 0x0000000100c77824 */ /* 0x000fe200078e0ac7 */
[----:B------:R-:W-:Y:S01]  /*1530*/  SHF.R.S32.HI R8, RZ, 0x1f, R81 ;  /* 0x0000001fff087819 */ /* 0x000fe20000011451 */
[----:B------:R-:W-:-:S03]  /*1540*/  IMAD R13, R13, c[0x0][0x1b8], RZ ;  /* 0x00006e000d0d7a24 */ /* 0x000fc600078e02ff */
[----:B------:R-:W-:Y:S01]  /*1550*/  LEA.HI R206, R8, R81, RZ, 0x3 ;  /* 0x0000005108ce7211 */ /* 0x000fe200078f18ff */
[----:B------:R-:W-:-:S03]  /*1560*/  IMAD R30, R20, c[0x0][0x1bc], R13 ;  /* 0x00006f00141e7a24 */ /* 0x000fc600078e020d */
[----:B------:R-:W-:Y:S02]  /*1570*/  LOP3.LUT R0, R206, 0xfffffff8, RZ, 0xc0, !PT ;  /* 0xfffffff8ce007812 */ /* 0x000fe400078ec0ff */
[----:B------:R-:W-:Y:S01]  /*1580*/  SHF.R.S32.HI R206, RZ, 0x3, R206 ;  /* 0x00000003ffce7819 */ /* 0x000fe200000114ce */
[----:B------:R-:W-:Y:S01]  /*1590*/  @P1 IMAD.WIDE.U32 R22, R202, c[0x0][0x190], RZ ;  /* 0x00006400ca161a25 */ /* 0x000fe200078e00ff */
[----:B------:R-:W-:Y:S02]  /*15a0*/  @!P1 SHF.R.S32.HI R9, RZ, 0x1f, R4 ;  /* 0x0000001fff099819 */ /* 0x000fe40000011404 */
[----:B------:R-:W-:Y:S01]  /*15b0*/  IADD3 R10, R206, 0x20, RZ ;  /* 0x00000020ce0a7810 */ /* 0x000fe20007ffe0ff */
[----:B------:R-:W-:Y:S01]  /*15c0*/  @!P1 IMAD.WIDE.U32 R16, R4, c[0x0][0x178], RZ ;  /* 0x00005e0004109a25 */ /* 0x000fe200078e00ff */
[----:B------:R-:W-:Y:S02]  /*15d0*/  IADD3 R12, R206, 0x30, RZ ;  /* 0x00000030ce0c7810 */ /* 0x000fe40007ffe0ff */
[----:B------:R-:W-:Y:S01]  /*15e0*/  SHF.R.S32.HI R207, RZ, 0x1f, R206 ;  /* 0x0000001fffcf7819 */ /* 0x000fe200000114ce */
[----:B------:R-:W-:Y:S01]  /*15f0*/  IMAD.IADD R0, R81, 0x1, -R0 ;  /* 0x0000000151007824 */ /* 0x000fe200078e0a00 */
[----:B------:R-:W-:Y:S01]  /*1600*/  ISETP.GE.AND P3, PT, R12, R199, PT ;  /* 0x000000c70c00720c */ /* 0x000fe20003f66270 */
[----:B------:R-:W-:-:S02]  /*1610*/  @!P1 IMAD R9, R9, c[0x0][0x178], RZ ;  /* 0x00005e0009099a24 */ /* 0x000fc400078e02ff */
[----:B------:R-:W-:Y:S02]  /*1620*/  @P1 IMAD.MOV.U32 R6, RZ, RZ, R22 ;  /* 0x000000ffff061224 */ /* 0x000fe400078e0016 */
[----:B------:R-:W-:Y:S01]  /*1630*/  @!P1 IMAD.MOV.U32 R6, RZ, RZ, R16 ;  /* 0x000000ffff069224 */ /* 0x000fe200078e0010 */
[----:B------:R-:W-:Y:S01]  /*1640*/  IADD3 R16, R206, 0x10, RZ ;  /* 0x00000010ce107810 */ /* 0x000fe20007ffe0ff */
[----:B------:R-:W-:Y:S02]  /*1650*/  IMAD.SHL.U32 R204, R0, 0x8, RZ ;  /* 0x0000000800cc7824 */ /* 0x000fe400078e00ff */
[----:B------:R-:W-:Y:S01]  /*1660*/  @!P1 IMAD R9, R4, c[0x0][0x17c], R9 ;  /* 0x00005f0004099a24 */ /* 0x000fe200078e0209 */
[-C--:B------:R-:W-:Y:S01]  /*1670*/  ISETP.GE.AND P6, PT, R16, R199.reuse, PT ;  /* 0x000000c71000720c */ /* 0x080fe20003fc6270 */
[----:B-----5:R-:W-:Y:S01]  /*1680*/  @P1 IMAD R5, R202, c[0x0][0x194], R23 ;  /* 0x00006500ca051a24 */ /* 0x020fe200078e0217 */
[----:B------:R-:W-:Y:S01]  /*1690*/  SHF.R.S32.HI R4, RZ, 0x1f, R204 ;  /* 0x0000001fff047819 */ /* 0x000fe200000114cc */
[----:B------:R-:W-:Y:S01]  /*16a0*/  @!P1 IMAD.IADD R5, R17, 0x1, R9 ;  /* 0x0000000111059824 */ /* 0x000fe200078e0209 */
[----:B------:R-:W-:Y:S01]  /*16b0*/  IADD3 R22, P4, R204, R6, RZ ;  /* 0x00000006cc167210 */ /* 0x000fe20007f9e0ff */
[----:B------:R-:W-:Y:S01]  /*16c0*/  IMAD.WIDE R32, R33, 0x40, R206 ;  /* 0x0000004021207825 */ /* 0x000fe200078e02ce */
[----:B------:R-:W-:-:S02]  /*16d0*/  ISETP.GE.AND P1, PT, R10, R199, PT ;  /* 0x000000c70a00720c */ /* 0x000fc40003f26270 */
[----:B------:R-:W-:Y:S01]  /*16e0*/  IADD3 R14, P2, R204, R14, RZ ;  /* 0x0000000ecc0e7210 */ /* 0x000fe20007f5e0ff */
[----:B------:R-:W-:Y:S01]  /*16f0*/  IMAD.X R23, R4, 0x1, R5, P4 ;  /* 0x0000000104177824 */ /* 0x000fe200020e0605 */
[----:B------:R-:W-:Y:S01]  /*1700*/  IADD3 R82, P4, R204, R82, RZ ;  /* 0x00000052cc527210 */ /* 0x000fe20007f9e0ff */
[----:B------:R-:W-:Y:S01]  /*1710*/  IMAD.SHL.U32 R203, R206, 0x40, RZ ;  /* 0x00000040cecb7824 */ /* 0x000fe200078e00ff */
[----:B------:R-:W-:Y:S01]  /*1720*/  SHF.R.S32.HI R9, RZ, 0x1f, R18 ;  /* 0x0000001fff097819 */ /* 0x000fe20000011412 */
[----:B------:R-:W-:Y:S01]  /*1730*/  IMAD.X R15, R4, 0x1, R15, P2 ;  /* 0x00000001040f7824 */ /* 0x000fe200010e060f */
[----:B------:R-:W-:Y:S01]  /*1740*/  ISETP.GE.AND P2, PT, R206, R199, PT ;  /* 0x000000c7ce00720c */ /* 0x000fe20003f46270 */
[----:B------:R-:W-:Y:S01]  /*1750*/  IMAD.X R83, R4, 0x1, R3, P4 ;  /* 0x0000000104537824 */ /* 0x000fe200020e0603 */
[----:B------:R-:W-:Y:S01]  /*1760*/  @!P6 IADD3 R28, P4, R32, 0x10, RZ ;  /* 0x00000010201ce810 */ /* 0x000fe20007f9e0ff */
[----:B------:R-:W-:Y:S01]  /*1770*/  IMAD R9, R9, c[0x0][0x1a8], RZ ;  /* 0x00006a0009097a24 */ /* 0x000fe200078e02ff */
[----:B------:R-:W-:Y:S01]  /*1780*/  LOP3.LUT R203, R203, 0x1c0, RZ, 0xc0, !PT ;  /* 0x000001c0cbcb7812 */ /* 0x000fe200078ec0ff */
[----:B------:R-:W-:Y:S01]  /*1790*/  IMAD.WIDE.U32 R20, R20, c[0x0][0x1b8], R14 ;  /* 0x00006e0014147a25 */ /* 0x000fe200078e000e */
[----:B------:R-:W-:-:S02]  /*17a0*/  @!P1 IADD3 R26, P5, R32, 0x20, RZ ;  /* 0x00000020201a9810 */ /* 0x000fc40007fbe0ff */
[----:B------:R-:W-:Y:S01]  /*17b0*/  LOP3.LUT R6, R203, 0x38, R204, 0xf8, !PT ;  /* 0x00000038cb067812 */ /* 0x000fe200078ef8cc */
[----:B------:R-:W-:Y:S01]  /*17c0*/  IMAD R14, R18, c[0x0][0x1ac], R9 ;  /* 0x00006b00120e7a24 */ /* 0x000fe200078e0209 */
[----:B------:R-:W-:Y:S01]  /*17d0*/  SHF.R.U32.HI R203, RZ, 0x3, R203 ;  /* 0x00000003ffcb7819 */ /* 0x000fe200000116cb */
[----:B------:R-:W-:Y:S01]  /*17e0*/  @!P6 IMAD.X R5, RZ, RZ, R33, P4 ;  /* 0x000000ffff05e224 */ /* 0x000fe200020e0621 */
[----:B------:R-:W-:Y:S01]  /*17f0*/  @!P3 IADD3 R24, P4, R32, 0x30, RZ ;  /* 0x000000302018b810 */ /* 0x000fe20007f9e0ff */
[----:B------:R-:W-:Y:S01]  /*1800*/  IMAD.WIDE.U32 R18, R18, c[0x0][0x1a8], R22 ;  /* 0x00006a0012127a25 */ /* 0x000fe200078e0016 */
[----:B------:R-:W-:-:S03]  /*1810*/  LOP3.LUT R203, R6, R203, RZ, 0x3c, !PT ;  /* 0x000000cb06cb7212 */ /* 0x000fc600078e3cff */
[--C-:B------:R-:W-:Y:S02]  /*1820*/  @!P1 IMAD.X R13, RZ, RZ, R33.reuse, P5 ;  /* 0x000000ffff0d9224 */ /* 0x100fe400028e0621 */
[----:B------:R-:W-:Y:S02]  /*1830*/  IMAD.IADD R15, R19, 0x1, R14 ;  /* 0x00000001130f7824 */ /* 0x000fe400078e020e */
[----:B------:R-:W-:Y:S01]  /*1840*/  @!P3 IMAD.X R3, RZ, RZ, R33, P4 ;  /* 0x000000ffff03b224 */ /* 0x000fe200020e0621 */
[----:B------:R-:W-:Y:S01]  /*1850*/  IADD3 R7, P4, R206, R7, RZ ;  /* 0x00000007ce077210 */ /* 0x000fe20007f9e0ff */
[----:B------:R-:W-:Y:S02]  /*1860*/  IMAD.IADD R31, R21, 0x1, R30 ;  /* 0x00000001151f7824 */ /* 0x000fe400078e021e */
[----:B------:R-:W-:Y:S02]  /*1870*/  IMAD.MOV.U32 R30, RZ, RZ, R20 ;  /* 0x000000ffff1e7224 */ /* 0x000fe400078e0014 */
[----:B------:R-:W-:-:S02]  /*1880*/  @!P1 IMAD R13, R13, c[0x0][0x190], RZ ;  /* 0x000064000d0d9a24 */ /* 0x000fc400078e02ff */
[--C-:B------:R-:W-:Y:S02]  /*1890*/  @!P1 IMAD.MOV.U32 R20, RZ, RZ, R18.reuse ;  /* 0x000000ffff149224 */ /* 0x100fe400078e0012 */
[--C-:B------:R-:W-:Y:S02]  /*18a0*/  @!P1 IMAD.MOV.U32 R21, RZ, RZ, R15.reuse ;  /* 0x000000ffff159224 */ /* 0x100fe400078e000f */
[----:B------:R-:W-:Y:S02]  /*18b0*/  @!P6 IMAD R5, R5, c[0x0][0x190], RZ ;  /* 0x000064000505ea24 */ /* 0x000fe400078e02ff */
[----:B------:R-:W-:Y:S02]  /*18c0*/  @!P6 IMAD.MOV.U32 R22, RZ, RZ, R18 ;  /* 0x000000ffff16e224 */ /* 0x000fe400078e0012 */
[----:B------:R-:W-:Y:S02]  /*18d0*/  @!P6 IMAD.MOV.U32 R23, RZ, RZ, R15 ;  /* 0x000000ffff17e224 */ /* 0x000fe400078e000f */
[----:B------:R-:W-:-:S02]  /*18e0*/  @!P1 IMAD R6, R26, c[0x0][0x194], R13 ;  /* 0x000065001a069a24 */ /* 0x000fc400078e020d */
[----:B------:R-:W-:Y:S02]  /*18f0*/  IMAD.X R4, R207, 0x1, R11, P4 ;  /* 0x00000001cf047824 */ /* 0x000fe400020e060b */
[----:B------:R-:W-:Y:S01]  /*1900*/  @!P1 IMAD.WIDE.U32 R26, R26, c[0x0][0x190], R20 ;  /* 0x000064001a1a9a25 */ /* 0x000fe200078e0014 */
[----:B------:R-:W-:-:S03]  /*1910*/  LEA.HI R20, R8, R81, RZ, 0x6 ;  /* 0x0000005108147211 */ /* 0x000fc600078f30ff */
[C---:B------:R-:W-:Y:S02]  /*1920*/  @!P6 IMAD R5, R28.reuse, c[0x0][0x194], R5 ;  /* 0x000065001c05ea24 */ /* 0x040fe400078e0205 */
[----:B------:R-:W-:Y:S02]  /*1930*/  @!P3 IMAD R3, R3, c[0x0][0x190], RZ ;  /* 0x000064000303ba24 */ /* 0x000fe400078e02ff */
[----:B------:R-:W-:Y:S02]  /*1940*/  @!P3 IMAD.MOV.U32 R19, RZ, RZ, R15 ;  /* 0x000000ffff13b224 */ /* 0x000fe400078e000f */
[----:B------:R-:W-:-:S04]  /*1950*/  @!P6 IMAD.WIDE.U32 R28, R28, c[0x0][0x190], R22 ;  /* 0x000064001c1cea25 */ /* 0x000fc800078e0016 */
[----:B------:R-:W-:Y:S02]  /*1960*/  @!P2 IMAD R9, R33, c[0x0][0x190], RZ ;  /* 0x000064002109aa24 */ /* 0x000fe400078e02ff */
[--C-:B------:R-:W-:Y:S02]  /*1970*/  @!P2 IMAD.MOV.U32 R14, RZ, RZ, R18.reuse ;  /* 0x000000ffff0ea224 */ /* 0x100fe400078e0012 */
[----:B------:R-:W-:Y:S02]  /*1980*/  IMAD R4, R4, c[0x0][0x1a0], RZ ;  /* 0x0000680004047a24 */ /* 0x000fe400078e02ff */
[C---:B------:R-:W-:Y:S02]  /*1990*/  @!P3 IMAD R3, R24.reuse, c[0x0][0x194], R3 ;  /* 0x000065001803ba24 */ /* 0x040fe400078e0203 */
[----:B------:R-:W-:Y:S01]  /*19a0*/  @!P3 IMAD.WIDE.U32 R24, R24, c[0x0][0x190], R18 ;  /* 0x000064001818ba25 */ /* 0x000fe200078e0012 */
[----:B------:R-:W-:-:S03]  /*19b0*/  @!P6 LEA R18, P5, R28, c[0x0][0x160], 0x1 ;  /* 0x000058001c12ea11 */ /* 0x000fc600078a08ff */
[----:B------:R-:W-:Y:S02]  /*19c0*/  IMAD.SHL.U32 R20, R20, 0x8, RZ ;  /* 0x0000000814147824 */ /* 0x000fe400078e00ff */
[----:B------:R-:W-:Y:S02]  /*19d0*/  @!P6 IMAD.IADD R5, R29, 0x1, R5 ;  /* 0x000000011d05e824 */ /* 0x000fe400078e0205 */
[C---:B------:R-:W-:Y:S01]  /*19e0*/  @!P2 IMAD R9, R32.reuse, c[0x0][0x194], R9 ;  /* 0x000065002009aa24 */ /* 0x040fe200078e0209 */
[----:B------:R-:W-:Y:S01]  /*19f0*/  LOP3.LUT R203, R203, 0xfffffe00, R20, 0xf8, !PT ;  /* 0xfffffe00cbcb7812 */ /* 0x000fe200078ef814 */
[----:B------:R-:W-:Y:S01]  /*1a00*/  @!P2 IMAD.WIDE.U32 R14, R32, c[0x0][0x190], R14 ;  /* 0x00006400200eaa25 */ /* 0x000fe200078e000e */
[----:B------:R-:W-:Y:S02]  /*1a10*/  @!P6 LEA.HI.X R19, R28, c[0x0][0x164], R5, 0x1, P5 ;  /* 0x000059001c13ea11 */ /* 0x000fe400028f0c05 */
[----:B------:R-:W-:Y:S01]  /*1a20*/  @!P3 LEA R20, P5, R24, c[0x0][0x160], 0x1 ;  /* 0x000058001814ba11 */ /* 0x000fe200078a08ff */
[C---:B------:R-:W-:Y:S01]  /*1a30*/  IMAD R4, R7.reuse, c[0x0][0x1a4], R4 ;  /* 0x0000690007047a24 */ /* 0x040fe200078e0204 */
[----:B------:R-:W-:Y:S01]  /*1a40*/  @!P2 LEA R22, P4, R14, c[0x0][0x160], 0x1 ;  /* 0x000058000e16aa11 */ /* 0x000fe200078808ff */
[----:B------:R-:W-:-:S04]  /*1a50*/  IMAD.WIDE.U32 R30, R7, c[0x0][0x1a0], R30 ;  /* 0x00006800071e7a25 */ /* 0x000fc800078e001e */
[----:B------:R-:W-:Y:S02]  /*1a60*/  @!P2 IMAD.IADD R9, R15, 0x1, R9 ;  /* 0x000000010f09a824 */ /* 0x000fe400078e0209 */
[----:B------:R-:W-:Y:S02]  /*1a70*/  @!P3 IMAD.IADD R3, R25, 0x1, R3 ;  /* 0x000000011903b824 */ /* 0x000fe400078e0203 */
[----:B------:R-:W-:Y:S01]  /*1a80*/  IMAD.IADD R201, R31, 0x1, R4 ;  /* 0x000000011fc97824 */ /* 0x000fe200078e0204 */
[----:B------:R-:W-:Y:S01]  /*1a90*/  @!P2 LEA.HI.X R23, R14, c[0x0][0x164], R9, 0x1, P4 ;  /* 0x000059000e17aa11 */ /* 0x000fe200020f0c09 */
[----:B------:R-:W-:Y:S01]  /*1aa0*/  IMAD.SHL.U32 R4, R2, 0x40, RZ ;  /* 0x0000004002047824 */ /* 0x000fe200078e00ff */
[----:B------:R-:W-:Y:S01]  /*1ab0*/  @!P3 LEA.HI.X R21, R24, c[0x0][0x164], R3, 0x1, P5 ;  /* 0x000059001815ba11 */ /* 0x000fe200028f0c03 */
[----:B------:R-:W-:Y:S01]  /*1ac0*/  IMAD.SHL.U32 R203, R203, 0x2, RZ ;  /* 0x00000002cbcb7824 */ /* 0x000fe200078e00ff */
[----:B------:R-:W-:Y:S01]  /*1ad0*/  @!P1 LEA R14, P4, R26, c[0x0][0x160], 0x1 ;  /* 0x000058001a0e9a11 */ /* 0x000fe200078808ff */
[----:B------:R-:W-:Y:S01]  /*1ae0*/  @!P1 IMAD.IADD R6, R27, 0x1, R6 ;  /* 0x000000011b069824 */ /* 0x000fe200078e0206 */
[----:B------:R-:W-:Y:S01]  /*1af0*/  IADD3 R3, R4, -0x40, RZ ;  /* 0xffffffc004037810 */ /* 0x000fe20007ffe0ff */
[----:B------:R-:W-:Y:S01]  /*1b00*/  IMAD R85, R207, c[0x0][0x198], RZ ;  /* 0x00006600cf557a24 */ /* 0x000fe200078e02ff */
[----:B------:R-:W-:Y:S01]  /*1b10*/  @!PT LDS RZ, [RZ] ;  /* 0x00000000fffff984 */ /* 0x000fe20000000800 */
[----:B------:R-:W-:Y:S01]  /*1b20*/  @!PT LDS RZ, [RZ] ;  /* 0x00000000fffff984 */ /* 0x000fe20000000800 */
[----:B------:R-:W-:Y:S01]  /*1b30*/  @!PT LDS RZ, [RZ] ;  /* 0x00000000fffff984 */ /* 0x000fe20000000800 */
[----:B------:R1:W-:Y:S01]  /*1b40*/  @!P2 LDGSTS.E.BYPASS.LTC128B.128 [R203], [R22.64] ;  /* 0x0000000016cbafae */ /* 0x0003e2000b901d4c */
[----:B------:R-:W-:Y:S01]  /*1b50*/  IMAD.WIDE.U32 R82, R206, c[0x0][0x198], R82 ;  /* 0x00006600ce527a25 */ /* 0x000fe200078e0052 */
[----:B------:R-:W-:-:S02]  /*1b60*/  @!P1 LEA.HI.X R15, R26, c[0x0][0x164], R6, 0x1, P4 ;  /* 0x000059001a0f9a11 */ /* 0x000fc400020f0c06 */
[----:B------:R1:W-:Y:S01]  /*1b70*/  @!P2 LDGSTS.E.BYPASS.LTC128B.128 [R203+0x2000], [R22.64+0x80] ;  /* 0x0200008016cbafae */ /* 0x0003e2000b901d4c */
[----:B------:R-:W-:Y:S01]  /*1b80*/  IMAD.IADD R11, R88, 0x1, -R3 ;  /* 0x00000001580b7824 */ /* 0x000fe200078e0a03 */
[----:B------:R-:W-:Y:S01]  /*1b90*/  LEA R200, P4, R30, c[0x0][0x170], 0x1 ;  /* 0x00005c001ec87a11 */ /* 0x000fe200078808ff */
[----:B------:R-:W-:Y:S01]  /*1ba0*/  IMAD R85, R206, c[0x0][0x19c], R85 ;  /* 0x00006700ce557a24 */ /* 0x000fe200078e0255 */
[----:B------:R1:W-:Y:S01]  /*1bb0*/  @!P2 LDGSTS.E.BYPASS.LTC128B.128 [R203+0x4000], [R22.64+0x100] ;  /* 0x0400010016cbafae */ /* 0x0003e2000b901d4c */
[----:B------:R-:W-:Y:S01]  /*1bc0*/  IMAD.MOV.U32 R6, RZ, RZ, c[0x0][0x198] ;  /* 0x00006600ff067624 */ /* 0x000fe200078e00ff */
[----:B------:R-:W-:Y:S01]  /*1bd0*/  LEA.HI.X R201, R30, c[0x0][0x174], R201, 0x1, P4 ;  /* 0x00005d001ec97a11 */ /* 0x000fe200020f0cc9 */
[----:B------:R-:W-:Y:S01]  /*1be0*/  IMAD.MOV.U32 R7, RZ, RZ, c[0x0][0x19c] ;  /* 0x00006700ff077624 */ /* 0x000fe200078e00ff */
[----:B------:R2:W-:Y:S01]  /*1bf0*/  @!P6 LDGSTS.E.BYPASS.LTC128B.128 [R203+0x800], [R18.64] ;  /* 0x0080000012cbefae */ /* 0x0005e2000b901d4c */
[-C--:B------:R-:W-:Y:S01]  /*1c00*/  ISETP.GE.AND P4, PT, R10, R11.reuse, PT ;  /* 0x0000000b0a00720c */ /* 0x080fe20003f86270 */
[----:B------:R-:W-:Y:S01]  /*1c10*/  IMAD.IADD R85, R83, 0x1, R85 ;  /* 0x0000000153557824 */ /* 0x000fe200078e0255 */
[----:B------:R-:W-:Y:S01]  /*1c20*/  ISETP.GE.AND P2, PT, R206, R11, PT ;  /* 0x0000000bce00720c */ /* 0x000fe20003f46270 */
[----:B------:R2:W-:Y:S01]  /*1c30*/  @!P6 LDGSTS.E.BYPASS.LTC128B.128 [R203+0x2800], [R18.64+0x80] ;  /* 0x0280008012cbefae */ /* 0x0005e2000b901d4c */
[----:B------:R-:W-:-:S02]  /*1c40*/  IMAD.SHL.U32 R5, R7, 0x20, RZ ;  /* 0x0000002007057824 */ /* 0x000fc400078e00ff */
[----:B------:R-:W-:Y:S01]  /*1c50*/  IMAD.SHL.U32 R13, R0, 0x40, RZ ;  /* 0x00000040000d7824 */ /* 0x000fe200078e00ff */
[----:B------:R2:W-:Y:S01]  /*1c60*/  @!P6 LDGSTS.E.BYPASS.LTC128B.128 [R203+0x4800], [R18.64+0x100] ;  /* 0x0480010012cbefae */ /* 0x0005e2000b901d4c */
[----:B------:R-:W-:-:S03]  /*1c70*/  ISETP.GE.AND P6, PT, R16, R11, PT ;  /* 0x0000000b1000720c */ /* 0x000fc60003fc6270 */
[----:B------:R3:W-:Y:S01]  /*1c80*/  @!P1 LDGSTS.E.BYPASS.LTC128B.128 [R203+0x1000], [R14.64] ;  /* 0x010000000ecb9fae */ /* 0x0007e2000b901d4c */
[----:B------:R-:W-:-:S03]  /*1c90*/  LOP3.LUT R13, R13, 0x1c0, RZ, 0xc0, !PT ;  /* 0x000001c00d0d7812 */ /* 0x000fc600078ec0ff */
[----:B------:R3:W-:Y:S01]  /*1ca0*/  @!P1 LDGSTS.E.BYPASS.LTC128B.128 [R203+0x3000], [R14.64+0x80] ;  /* 0x030000800ecb9fae */ /* 0x0007e2000b901d4c */
[----:B------:R-:W-:-:S03]  /*1cb0*/  @!P2 LEA R26, P5, R82, c[0x0][0x168], 0x1 ;  /* 0x00005a00521aaa11 */ /* 0x000fc600078a08ff */
[----:B------:R3:W-:Y:S01]  /*1cc0*/  @!P1 LDGSTS.E.BYPASS.LTC128B.128 [R203+0x5000], [R14.64+0x100] ;  /* 0x050001000ecb9fae */ /* 0x0007e2000b901d4c */
[----:B------:R-:W-:Y:S01]  /*1cd0*/  @!P2 LEA.HI.X R27, R82, c[0x0][0x16c], R85, 0x1, P5 ;  /* 0x00005b00521baa11 */ /* 0x000fe200028f0c55 */
[----:B-1----:R-:W-:Y:S02]  /*1ce0*/  IMAD.WIDE.U32 R22, R6, 0x20, RZ ;  /* 0x0000002006167825 */ /* 0x002fe400078e00ff */
[----:B------:R1:W-:Y:S04]  /*1cf0*/  @!P3 LDGSTS.E.BYPASS.LTC128B.128 [R203+0x1800], [R20.64] ;  /* 0x0180000014cbbfae */ /* 0x0003e8000b901d4c */
[----:B------:R1:W-:Y:S04]  /*1d00*/  @!P3 LDGSTS.E.BYPASS.LTC128B.128 [R203+0x3800], [R20.64+0x80] ;  /* 0x0380008014cbbfae */ /* 0x0003e8000b901d4c */
[----:B------:R1:W-:Y:S01]  /*1d10*/  @!P3 LDGSTS.E.BYPASS.LTC128B.128 [R203+0x5800], [R20.64+0x100] ;  /* 0x0580010014cbbfae */ /* 0x0003e2000b901d4c */
[----:B------:R-:W-:-:S02]  /*1d20*/  ISETP.GE.AND P3, PT, R12, R11, PT ;  /* 0x0000000b0c00720c */ /* 0x000fc40003f66270 */
[C---:B--2---:R-:W-:Y:S01]  /*1d30*/  @!P6 LEA R18, P1, R6.reuse, R82, 0x4 ;  /* 0x000000520612e211 */ /* 0x044fe200078220ff */
[----:B------:R2:W-:Y:S03]  /*1d40*/  @!P2 LDGSTS.E.BYPASS.LTC128B.128 [R203+0x6000], [R26.64] ;  /* 0x060000001acbafae */ /* 0x0005e6000b901d4c */
[----:B------:R-:W-:Y:S01]  /*1d50*/  @!P6 LEA.HI.X R9, R6, R85, R7, 0x4, P1 ;  /* 0x000000550609e211 */ /* 0x000fe200008f2407 */
[----:B------:R2:W-:Y:S01]  /*1d60*/  @!P2 LDGSTS.E.BYPASS.LTC128B.128 [R203+0x8000], [R26.64+0x80] ;  /* 0x080000801acbafae */ /* 0x0005e2000b901d4c */
[----:B------:R-:W-:-:S03]  /*1d70*/  @!P6 LEA R24, P5, R18, c[0x0][0x168], 0x1 ;  /* 0x00005a001218ea11 */ /* 0x000fc600078a08ff */
[----:B------:R2:W-:Y:S01]  /*1d80*/  @!P2 LDGSTS.E.BYPASS.LTC128B.128 [R203+0xa000], [R26.64+0x100] ;  /* 0x0a0001001acbafae */ /* 0x0005e2000b901d4c */
[----:B------:R-:W-:Y:S02]  /*1d90*/  @!P6 LEA.HI.X R25, R18, c[0x0][0x16c], R9, 0x1, P5 ;  /* 0x00005b001219ea11 */ /* 0x000fe400028f0c09 */
[----:B---3--:R-:W-:Y:S02]  /*1da0*/  @!P4 IADD3 R14, P1, R82, R22, RZ ;  /* 0x00000016520ec210 */ /* 0x008fe40007f3e0ff */
[----:B------:R-:W-:Y:S01]  /*1db0*/  LEA.HI R9, R8, R81, RZ, 0x4 ;  /* 0x0000005108097211 */ /* 0x000fe200078f20ff */
[----:B------:R3:W-:Y:S01]  /*1dc0*/  @!P6 LDGSTS.E.BYPASS.LTC128B.128 [R203+0x6800], [R24.64] ;  /* 0x0680000018cbefae */ /* 0x0007e2000b901d4c */
[----:B------:R-:W-:Y:S02]  /*1dd0*/  @!P4 IADD3.X R5, R85, R23, R5, P1, !PT ;  /* 0x000000175505c210 */ /* 0x000fe40000ffe405 */
[----:B------:R-:W-:Y:S01]  /*1de0*/  ISETP.GE.AND P1, PT, R12, R11, PT ;  /* 0x0000000b0c00720c */ /* 0x000fe20003f26270 */
[----:B------:R3:W-:Y:S01]  /*1df0*/  @!P6 LDGSTS.E.BYPASS.LTC128B.128 [R203+0x8800], [R24.64+0x80] ;  /* 0x0880008018cbefae */ /* 0x0007e2000b901d4c */
[----:B------:R-:W-:-:S02]  /*1e00*/  @!P4 LEA R22, P2, R14, c[0x0][0x168], 0x1 ;  /* 0x00005a000e16ca11 */ /* 0x000fc400078408ff */
[----:B------:R-:W-:Y:S01]  /*1e10*/  ISETP.GE.AND P5, PT, R16, R11, PT ;  /* 0x0000000b1000720c */ /* 0x000fe20003fa6270 */
[----:B------:R3:W-:Y:S01]  /*1e20*/  @!P6 LDGSTS.E.BYPASS.LTC128B.128 [R203+0xa800], [R24.64+0x100] ;  /* 0x0a80010018cbefae */ /* 0x0007e2000b901d4c */
[----:B------:R-:W-:Y:S01]  /*1e30*/  @!P4 LEA.HI.X R23, R14, c[0x0][0x16c], R5, 0x1, P2 ;  /* 0x00005b000e17ca11 */ /* 0x000fe200010f0c05 */
[----:B------:R-:W-:Y:S01]  /*1e40*/  IMAD.SHL.U32 R14, R206, 0x8, RZ ;  /* 0x00000008ce0e7824 */ /* 0x000fe200078e00ff */
[----:B------:R-:W-:Y:S02]  /*1e50*/  LOP3.LUT R16, R9, 0xfffffff0, RZ, 0xc0, !PT ;  /* 0xfffffff009107812 */ /* 0x000fe400078ec0ff */
[----:B------:R-:W-:Y:S01]  /*1e60*/  SHF.R.S32.HI R18, RZ, 0x4, R9 ;  /* 0x00000004ff127819 */ /* 0x000fe20000011409 */
[----:B------:R4:W-:Y:S01]  /*1e70*/  @!P4 LDGSTS.E.BYPASS.LTC128B.128 [R203+0x7000], [R22.64] ;  /* 0x0700000016cbcfae */ /* 0x0009e2000b901d4c */
[----:B------:R-:W-:Y:S01]  /*1e80*/  LOP3.LUT R14, R13, 0x8, R14, 0xf8, !PT ;  /* 0x000000080d0e7812 */ /* 0x000fe200078ef80e */
[----:B------:R-:W-:Y:S01]  /*1e90*/  @!P1 IMAD.MOV.U32 R84, RZ, RZ, R82 ;  /* 0x000000ffff549224 */ /* 0x000fe200078e0052 */
[----:B------:R-:W-:Y:S01]  /*1ea0*/  LEA.HI R5, R9, R18, RZ, 0x1 ;  /* 0x0000001209057211 */ /* 0x000fe200078f08ff */
[----:B------:R-:W-:Y:S01]  /*1eb0*/  @!P1 IMAD R12, R7, 0x30, RZ ;  /* 0x00000030070c9824 */ /* 0x000fe200078e02ff */
[----:B------:R4:W-:Y:S01]  /*1ec0*/  @!P4 LDGSTS.E.BYPASS.LTC128B.128 [R203+0x9000], [R22.64+0x80] ;  /* 0x0900008016cbcfae */ /* 0x0009e2000b901d4c */
[----:B-1----:R-:W-:Y:S01]  /*1ed0*/  @!P1 IMAD.WIDE.U32 R20, R6, 0x30, R84 ;  /* 0x0000003006149825 */ /* 0x002fe200078e0054 */
[----:B------:R-:W-:-:S02]  /*1ee0*/  LOP3.LUT R5, R5, 0xfffffffe, RZ, 0xc0, !PT ;  /* 0xfffffffe05057812 */ /* 0x000fc400078ec0ff */
[----:B------:R4:W-:Y:S01]  /*1ef0*/  @!P4 LDGSTS.E.BYPASS.LTC128B.128 [R203+0xb000], [R22.64+0x100] ;  /* 0x0b00010016cbcfae */ /* 0x0009e2000b901d4c */
[----:B------:R-:W-:Y:S01]  /*1f00*/  @!P1 IMAD.IADD R12, R21, 0x1, R12 ;  /* 0x00000001150c9824 */ /* 0x000fe200078e020c */
[----:B--2---:R-:W-:Y:S01]  /*1f10*/  @!P1 LEA R26, P2, R20, c[0x0][0x168], 0x1 ;  /* 0x00005a00141a9a11 */ /* 0x004fe200078408ff */
[----:B------:R-:W-:Y:S01]  /*1f20*/  IMAD.IADD R16, R81, 0x1, -R16 ;  /* 0x0000000151107824 */ /* 0x000fe200078e0a10 */
[----:B------:R-:W-:Y:S01]  /*1f30*/  SHF.R.U32.HI R13, RZ, 0x3, R13 ;  /* 0x00000003ff0d7819 */ /* 0x000fe2000001160d */
[----:B------:R-:W-:Y:S01]  /*1f40*/  IMAD.IADD R5, R18, 0x1, -R5 ;  /* 0x0000000112057824 */ /* 0x000fe200078e0a05 */
[----:B------:R-:W-:Y:S01]  /*1f50*/  @!P1 LEA.HI.X R27, R20, c[0x0][0x16c], R12, 0x1, P2 ;  /* 0x00005b00141b9a11 */ /* 0x000fe200010f0c0c */
[----:B------:R-:W-:Y:S01]  /*1f60*/  @!P3 IMAD.MOV.U32 R20, RZ, RZ, c[0x0][0x1a0] ;  /* 0x00006800ff14b624 */ /* 0x000fe200078e00ff */
[----:B------:R-:W-:Y:S02]  /*1f70*/  SHF.R.S32.HI R9, RZ, 0x1f, R16 ;  /* 0x0000001fff097819 */ /* 0x000fe40000011410 */
[----:B------:R-:W-:Y:S01]  /*1f80*/  LOP3.LUT R14, R14, R13, RZ, 0x3c, !PT ;  /* 0x0000000d0e0e7212 */ /* 0x000fe200078e3cff */
[----:B------:R3:W-:Y:S01]  /*1f90*/  @!P1 LDGSTS.E.BYPASS.LTC128B.128 [R203+0x7800], [R26.64] ;  /* 0x078000001acb9fae */ /* 0x0007e2000b901d4c */
[----:B------:R-:W-:Y:S01]  /*1fa0*/  LEA.HI R9, R9, R16, RZ, 0x3 ;  /* 0x0000001009097211 */ /* 0x000fe200078f18ff */
[----:B------:R-:W-:Y:S01]  /*1fb0*/  @!P3 IMAD.WIDE.U32 R20, R20, 0x60, R200 ;  /* 0x000000601414b825 */ /* 0x000fe200078e00c8 */
[-C--:B------:R-:W-:Y:S01]  /*1fc0*/  ISETP.GE.AND P4, PT, R10, R11.reuse, PT ;  /* 0x0000000b0a00720c */ /* 0x080fe20003f86270 */
[----:B------:R3:W-:Y:S01]  /*1fd0*/  @!P1 LDGSTS.E.BYPASS.LTC128B.128 [R203+0x9800], [R26.64+0x80] ;  /* 0x098000801acb9fae */ /* 0x0007e2000b901d4c */
[----:B------:R-:W-:Y:S01]  /*1fe0*/  LOP3.LUT R7, R9, 0xfffffff8, RZ, 0xc0, !PT ;  /* 0xfffffff809077812 */ /* 0x000fe200078ec0ff */
[C---:B------:R-:W-:Y:S01]  /*1ff0*/  IMAD R197, R5.reuse, 0x200, R14 ;  /* 0x0000020005c57824 */ /* 0x040fe200078e020e */
[----:B------:R-:W-:Y:S01]  /*2000*/  ISETP.GE.AND P6, PT, R206, R11, PT ;  /* 0x0000000bce00720c */ /* 0x000fe20003fc6270 */
[----:B------:R3:W-:Y:S01]  /*2010*/  @!P1 LDGSTS.E.BYPASS.LTC128B.128 [R203+0xb800], [R26.64+0x100] ;  /* 0x0b8001001acb9fae */ /* 0x0007e2000b901d4c */
[----:B------:R-:W-:Y:S01]  /*2020*/  IMAD.SHL.U32 R5, R5, 0x8, RZ ;  /* 0x0000000805057824 */ /* 0x000fe200078e00ff */
[----:B------:R-:W-:Y:S01]  /*2030*/  LEA.HI R8, R8, R81, RZ, 0x5 ;  /* 0x0000005108087211 */ /* 0x000fe200078f28ff */
[----:B------:R-:W-:Y:S01]  /*2040*/  IMAD.IADD R7, R16, 0x1, -R7 ;  /* 0x0000000110077824 */ /* 0x000fe200078e0a07 */
[----:B------:R-:W0:Y:S01]  /*2050*/  LDGDEPBAR ;  /* 0x00000000000079af */ /* 0x000e220000000000 */
[----:B------:R-:W-:Y:S01]  /*2060*/  IMAD.SHL.U32 R87, R9, 0x40, RZ ;  /* 0x0000004009577824 */ /* 0x000fe200078e00ff */
[----:B------:R-:W-:Y:S01]  /*2070*/  SHF.R.S32.HI R8, RZ, 0x5, R8 ;  /* 0x00000005ff087819 */ /* 0x000fe20000011408 */
[----:B------:R-:W-:-:S02]  /*2080*/  IMAD.SHL.U32 R12, R7, 0x40, RZ ;  /* 0x00000040070c7824 */ /* 0x000fc400078e00ff */
[----:B------:R-:W-:Y:S01]  /*2090*/  @!P4 IMAD.MOV.U32 R10, RZ, RZ, c[0x0][0x1a4] ;  /* 0x00006900ff0ac624 */ /* 0x000fe200078e00ff */
[----:B------:R-:W-:Y:S01]  /*20a0*/  LOP3.LUT R87, R87, 0xfffffe00, RZ, 0xc0, !PT ;  /* 0xfffffe0057577812 */ /* 0x000fe200078ec0ff */
[----:B------:R-:W-:Y:S01]  /*20b0*/  IMAD.SHL.U32 R197, R197, 0x2, RZ ;  /* 0x00000002c5c57824 */ /* 0x000fe200078e00ff */
[----:B------:R-:W-:Y:S01]  /*20c0*/  LOP3.LUT R12, R12, 0x1c0, RZ, 0xc0, !PT ;  /* 0x000001c00c0c7812 */ /* 0x000fe200078ec0ff */
[----:B------:R-:W-:Y:S02]  /*20d0*/  IMAD.SHL.U32 R81, R81, 0x2, RZ ;  /* 0x0000000251517824 */ /* 0x000fe400078e00ff */
[----:B------:R-:W-:Y:S01]  /*20e0*/  IMAD R9, R8, 0x400, R87 ;  /* 0x0000040008097824 */ /* 0x000fe200078e0257 */
[----:B------:R-:W-:Y:S01]  /*20f0*/  LOP3.LUT R86, R12, 0x8, R5, 0xf8, !PT ;  /* 0x000000080c567812 */ /* 0x000fe200078ef805 */
[----:B------:R-:W-:Y:S01]  /*2100*/  IMAD.MOV.U32 R5, RZ, RZ, 0x20 ;  /* 0x00000020ff057424 */ /* 0x000fe200078e00ff */
[----:B------:R-:W-:Y:S01]  /*2110*/  SHF.R.U32.HI R11, RZ, 0x3, R12 ;  /* 0x00000003ff0b7819 */ /* 0x000fe2000001160c */
[----:B------:R-:W-:Y:S01]  /*2120*/  @!P3 IMAD.MOV.U32 R12, RZ, RZ, c[0x0][0x1a4] ;  /* 0x00006900ff0cb624 */ /* 0x000fe200078e00ff */
[----:B------:R-:W-:Y:S01]  /*2130*/  IADD3 R195, R197, 0x6020, RZ ;  /* 0x00006020c5c37810 */ /* 0x000fe20007ffe0ff */
[----:B------:R-:W-:Y:S01]  /*2140*/  IMAD.WIDE.U32 R16, R5, c[0x0][0x1a0], RZ ;  /* 0x0000680005107a25 */ /* 0x000fe200078e00ff */
[----:B------:R-:W-:-:S02]  /*2150*/  LOP3.LUT R86, R86, R11, RZ, 0x3c, !PT ;  /* 0x0000000b56567212 */ /* 0x000fc400078e3cff */
[----:B------:R-:W-:Y:S01]  /*2160*/  LOP3.LUT R81, R81, 0x6, RZ, 0xc0, !PT ;  /* 0x0000000651517812 */ /* 0x000fe200078ec0ff */
[----:B------:R-:W-:Y:S01]  /*2170*/  @!P4 IMAD.MOV.U32 R11, RZ, RZ, c[0x0][0x1a0] ;  /* 0x00006800ff0bc624 */ /* 0x000fe200078e00ff */
[----:B------:R-:W-:Y:S01]  /*2180*/  @!P5 IADD3 R18, P2, R200, R16, RZ ;  /* 0x00000010c812d210 */ /* 0x000fe20007f5e0ff */
[----:B------:R-:W-:Y:S01]  /*2190*/  IMAD R14, R5, c[0x0][0x1a4], RZ ;  /* 0x00006900050e7a24 */ /* 0x000fe200078e02ff */
[----:B------:R-:W-:-:S04]  /*21a0*/  DEPBAR.LE SB0, 0x0 ;  /* 0x000080000000791a */ /* 0x000fc80000000000 */
[----:B------:R-:W-:Y:S01]  /*21b0*/  BAR.SYNC.DEFER_BLOCKING 0x0 ;  /* 0x0000000000007b1d */ /* 0x000fe20000010000 */
[----:B------:R-:W-:Y:S01]  /*21c0*/  @!P4 LEA R16, P1, R11, R200, 0x6 ;  /* 0x000000c80b10c211 */ /* 0x000fe200078230ff */
[----:B------:R-:W-:Y:S01]  /*21d0*/  @!P3 IMAD R12, R12, 0x60, RZ ;  /* 0x000000600c0cb824 */ /* 0x000fe200078e02ff */
[----:B------:R-:W-:Y:S01]  /*21e0*/  @!P5 IADD3.X R19, R201, R17, R14, P2, !PT ;  /* 0x00000011c913d210 */ /* 0x000fe200017fe40e */
[----:B------:R-:W-:Y:S01]  /*21f0*/  IMAD.IADD R198, R86, 0x1, R9 ;  /* 0x0000000156c67824 */ /* 0x000fe200078e0209 */
[----:B------:R-:W-:Y:S01]  /*2200*/  @!P4 LEA.HI.X R17, R11, R201, R10, 0x6, P1 ;  /* 0x000000c90b11c211 */ /* 0x000fe200008f340a */
[----:B------:R-:W-:Y:S02]  /*2210*/  @!P3 IMAD.IADD R13, R21, 0x1, R12 ;  /* 0x00000001150db824 */ /* 0x000fe400078e020c */
[----:B------:R-:W-:Y:S02]  /*2220*/  @!P3 IMAD.MOV.U32 R12, RZ, RZ, R20 ;  /* 0x000000ffff0cb224 */ /* 0x000fe400078e0014 */
[----:B------:R-:W-:-:S04]  /*2230*/  IMAD.SHL.U32 R198, R198, 0x2, RZ ;  /* 0x00000002c6c67824 */ /* 0x000fc800078e00ff */
[----:B------:R-:W-:Y:S01]  /*2240*/  R2P PR, R7, 0x6 ;  /* 0x0000000607007804 */ /* 0x000fe20000000000 */
[----:B------:R-:W-:-:S04]  /*2250*/  IMAD.MOV.U32 R7, RZ, RZ, 0x10 ;  /* 0x00000010ff077424 */ /* 0x000fc800078e00ff */
[----:B------:R-:W-:Y:S02]  /*2260*/  SEL R5, R5, 0xffffffe0, !P2 ;  /* 0xffffffe005057807 */ /* 0x000fe40005000000 */
[----:B------:R-:W-:Y:S02]  /*2270*/  SEL R7, R7, 0xfffffff0, !P1 ;  /* 0xfffffff007077807 */ /* 0x000fe40004800000 */
[----:B------:R-:W-:Y:S01]  /*2280*/  R2P PR, R0, 0x6 ;  /* 0x0000000600007804 */ /* 0x000fe20000000000 */
[----:B------:R-:W-:Y:S01]  /*2290*/  @P6 STS.128 [R203+0xc000], RZ ;  /* 0x00c000ffcb006388 */ /* 0x000fe20000000c00 */
[----:B------:R-:W-:Y:S01]  /*22a0*/  IADD3 R0, R197, 0x6000, RZ ;  /* 0x00006000c5007810 */ /* 0x000fe20007ffe0ff */
[--C-:B------:R-:W-:Y:S02]  /*22b0*/  IMAD R196, R7, 0x2, R198.reuse ;  /* 0x0000000207c47824 */ /* 0x100fe400078e02c6 */
[----:B------:R-:W-:Y:S01]  /*22c0*/  @P6 STS.128 [R203+0xe000], RZ ;  /* 0x00e000ffcb006388 */ /* 0x000fe20000000c00 */
[----:B------:R-:W-:-:S02]  /*22d0*/  IMAD R194, R5, 0x2, R198 ;  /* 0x0000000205c27824 */ /* 0x000fc400078e02c6 */
[----:B------:R-:W-:Y:S01]  /*22e0*/  IMAD R193, R5, 0x2, R196 ;  /* 0x0000000205c17824 */ /* 0x000fe200078e02c4 */
[----:B------:R-:W-:Y:S04]  /*22f0*/  @P6 STS.128 [R203+0x10000], RZ ;  /* 0x010000ffcb006388 */ /* 0x000fe80000000c00 */
[----:B------:R-:W-:Y:S01]  /*2300*/  @!PT LDS RZ, [RZ] ;  /* 0x00000000fffff984 */ /* 0x000fe20000000800 */
[----:B------:R-:W-:Y:S01]  /*2310*/  @!PT LDS RZ, [RZ] ;  /* 0x00000000fffff984 */ /* 0x000fe20000000800 */
[----:B------:R-:W-:Y:S01]  /*2320*/  @!PT LDS RZ, [RZ] ;  /* 0x00000000fffff984 */ /* 0x000fe20000000800 */
[----:B------:R1:W-:Y:S01]  /*2330*/  @!P6 LDGSTS.E.BYPASS.LTC128B.128 [R203+0xc000], [R200.64] ;  /* 0x0c000000c8cbefae */ /* 0x0003e2000b901d4c */
[----:B------:R-:W-:Y:S01]  /*2340*/  @P1 IADD3 R195, R0, -0x20, RZ ;  /* 0xffffffe000c31810 */ /* 0x000fe20007ffe0ff */
[----:B------:R-:W-:Y:S02]  /*2350*/  IMAD.MOV.U32 R0, RZ, RZ, 0x40 ;  /* 0x00000040ff007424 */ /* 0x000fe400078e00ff */
[----:B------:R1:W-:Y:S01]  /*2360*/  @!P6 LDGSTS.E.BYPASS.LTC128B.128 [R203+0xe000], [R200.64+0x80] ;  /* 0x0e000080c8cbefae */ /* 0x0003e2000b901d4c */
[----:B------:R-:W-:-:S02]  /*2370*/  IADD3 R187, R195, 0x800, RZ ;  /* 0x00000800c3bb7810 */ /* 0x000fc40007ffe0ff */
[----:B------:R-:W-:Y:S01]  /*2380*/  SEL R0, R0, 0xffffffc0, !P2 ;  /* 0xffffffc000007807 */ /* 0x000fe20005000000 */
[----:B------:R1:W-:Y:S01]  /*2390*/  @!P6 LDGSTS.E.BYPASS.LTC128B.128 [R203+0x10000], [R200.64+0x100] ;  /* 0x10000100c8cbefae */ /* 0x0003e2000b901d4c */
[C---:B------:R-:W-:Y:S02]  /*23a0*/  IADD3 R186, R195.reuse, 0x1000, RZ ;  /* 0x00001000c3ba7810 */ /* 0x040fe40007ffe0ff */
[----:B------:R-:W-:Y:S01]  /*23b0*/  IADD3 R185, R195, 0x1800, RZ ;  /* 0x00001800c3b97810 */ /* 0x000fe20007ffe0ff */
[----:B------:R-:W-:Y:S01]  /*23c0*/  @P5 STS.128 [R203+0xc800], RZ ;  /* 0x00c800ffcb005388 */ /* 0x000fe20000000c00 */
[----:B------:R-:W-:Y:S01]  /*23d0*/  IMAD.IADD R191, R197, 0x1, R0 ;  /* 0x00000001c5bf7824 */ /* 0x000fe200078e0200 */
[C---:B------:R-:W-:Y:S01]  /*23e0*/  IADD3 R183, R195.reuse, 0x2000, RZ ;  /* 0x00002000c3b77810 */ /* 0x040fe20007ffe0ff */
[----:B------:R-:W-:Y:S01]  /*23f0*/  IMAD.IADD R184, R0, 0x1, R195 ;  /* 0x0000000100b87824 */ /* 0x000fe200078e02c3 */
[----:B------:R-:W-:Y:S01]  /*2400*/  @P5 STS.128 [R203+0xe800], RZ ;  /* 0x00e800ffcb005388 */ /* 0x000fe20000000c00 */
[----:B------:R-:W-:Y:S01]  /*2410*/  IMAD R0, R2, 0x40, R81 ;  /* 0x0000004002007824 */ /* 0x000fe200078e0251 */
[----:B------:R-:W-:-:S02]  /*2420*/  IADD3 R182, R195, 0x2800, RZ ;  /* 0x00002800c3b67810 */ /* 0x000fc40007ffe0ff */
[----:B------:R-:W-:Y:S01]  /*2430*/  @P5 STS.128 [R203+0x10800], RZ ;  /* 0x010800ffcb005388 */ /* 0x000fe20000000c00 */
[C---:B------:R-:W-:Y:S02]  /*2440*/  IADD3 R181, R195.reuse, 0x3000, RZ ;  /* 0x00003000c3b57810 */ /* 0x040fe40007ffe0ff */
[C---:B------:R-:W-:Y:S01]  /*2450*/  IADD3 R180, R195.reuse, 0x3800, RZ ;  /* 0x00003800c3b47810 */ /* 0x040fe20007ffe0ff */
[----:B------:R-:W-:Y:S01]  /*2460*/  @!PT LDS RZ, [RZ] ;  /* 0x00000000fffff984 */ /* 0x000fe20000000800 */
[----:B------:R-:W-:Y:S01]  /*2470*/  @!PT LDS RZ, [RZ] ;  /* 0x00000000fffff984 */ /* 0x000fe20000000800 */
[----:B------:R-:W-:Y:S01]  /*2480*/  @!PT LDS RZ, [RZ] ;  /* 0x00000000fffff984 */ /* 0x000fe20000000800 */
[----:B------:R2:W-:Y:S01]  /*2490*/  @!P5 LDGSTS.E.BYPASS.LTC128B.128 [R203+0xc800], [R18.64] ;  /* 0x0c80000012cbdfae */ /* 0x0005e2000b901d4c */
[C---:B------:R-:W-:Y:S02]  /*24a0*/  IADD3 R179, R195.reuse, 0x4000, RZ ;  /* 0x00004000c3b37810 */ /* 0x040fe40007ffe0ff */
[C---:B------:R-:W-:Y:S01]  /*24b0*/  IADD3 R178, R195.reuse, 0x4800, RZ ;  /* 0x00004800c3b27810 */ /* 0x040fe20007ffe0ff */
[----:B------:R2:W-:Y:S01]  /*24c0*/  @!P5 LDGSTS.E.BYPASS.LTC128B.128 [R203+0xe800], [R18.64+0x80] ;  /* 0x0e80008012cbdfae */ /* 0x0005e2000b901d4c */
[C---:B------:R-:W-:Y:S02]  /*24d0*/  IADD3 R177, R195.reuse, 0x5000, RZ ;  /* 0x00005000c3b17810 */ /* 0x040fe40007ffe0ff */
[----:B------:R-:W-:Y:S01]  /*24e0*/  IADD3 R176, R195, 0x5800, RZ ;  /* 0x00005800c3b07810 */ /* 0x000fe20007ffe0ff */
[----:B------:R2:W-:Y:S04]  /*24f0*/  @!P5 LDGSTS.E.BYPASS.LTC128B.128 [R203+0x10800], [R18.64+0x100] ;  /* 0x1080010012cbdfae */ /* 0x0005e8000b901d4c */
[----:B------:R-:W-:Y:S04]  /*2500*/  @P4 STS.128 [R203+0xd000], RZ ;  /* 0x00d000ffcb004388 */ /* 0x000fe80000000c00 */
[----:B------:R-:W-:Y:S04]  /*2510*/  @P4 STS.128 [R203+0xf000], RZ ;  /* 0x00f000ffcb004388 */ /* 0x000fe80000000c00 */
[----:B------:R-:W-:Y:S04]  /*2520*/  @P4 STS.128 [R203+0x11000], RZ ;  /* 0x011000ffcb004388 */ /* 0x000fe80000000c00 */
[----:B------:R-:W-:Y:S01]  /*2530*/  @!PT LDS RZ, [RZ] ;  /* 0x00000000fffff984 */ /* 0x000fe20000000800 */
[----:B------:R-:W-:Y:S01]  /*2540*/  @!PT LDS RZ, [RZ] ;  /* 0x00000000fffff984 */ /* 0x000fe20000000800 */
[----:B------:R-:W-:Y:S01]  /*2550*/  @!PT LDS RZ, [RZ] ;  /* 0x00000000fffff984 */ /* 0x000fe20000000800 */
[----:B------:R2:W-:Y:S04]  /*2560*/  @!P4 LDGSTS.E.BYPASS.LTC128B.128 [R203+0xd000], [R16.64] ;  /* 0x0d00000010cbcfae */ /* 0x0005e8000b901d4c */
[----:B------:R2:W-:Y:S04]  /*2570*/  @!P4 LDGSTS.E.BYPASS.LTC128B.128 [R203+0xf000], [R16.64+0x80] ;  /* 0x0f00008010cbcfae */ /* 0x0005e8000b901d4c */
        /* <DEDUP_REMOVED lines=10> */
[----:B------:R-:W-:Y:S04]  /*2620*/  LDSM.16.M88.4 R40, [R198] ;  /* 0x00000000c628783b */ /* 0x000fe80000000200 */
[----:B----4-:R-:W3:Y:S04]  /*2630*/  LDSM.16.M88.4 R20, [R197+0x6800] ;  /* 0x00680000c514783b */ /* 0x010ee80000000200 */
[----:B------:R-:W4:Y:S04]  /*2640*/  LDSM.16.M88.4 R28, [R197+0x6000] ;  /* 0x00600000c51c783b */ /* 0x000f280000000200 */
[----:B------:R-:W2:Y:S04]  /*2650*/  LDSM.16.M88.4 R64, [R197+0x7000] ;  /* 0x00700000c540783b */ /* 0x000ea80000000200 */
[----:B------:R-:W2:Y:S04]  /*2660*/  LDSM.16.M88.4 R48, [R197+0x7800] ;  /* 0x00780000c530783b */ /* 0x000ea80000000200 */
[----:B------:R-:W-:Y:S04]  /*2670*/  LDSM.16.M88.4 R8, [R195+0x800] ;  /* 0x00080000c308783b */ /* 0x000fe80000000200 */
[----:B-1----:R-:W1:Y:S04]  /*2680*/  LDSM.16.M88.4 R12, [R196] ;  /* 0x00000000c40c783b */ /* 0x002e680000000200 */
[----:B------:R-:W1:Y:S04]  /*2690*/  LDSM.16.M88.4 R44, [R195] ;  /* 0x00000000c32c783b */ /* 0x000e680000000200 */
[----:B------:R-:W1:Y:S04]  /*26a0*/  LDSM.16.M88.4 R52, [R195+0x1000] ;  /* 0x00100000c334783b */ /* 0x000e680000000200 */
[----:B------:R-:W1:Y:S04]  /*26b0*/  LDSM.16.M88.4 R36, [R195+0x1800] ;  /* 0x00180000c324783b */ /* 0x000e680000000200 */
[----:B------:R-:W-:Y:S01]  /*26c0*/  LDSM.16.M88.4 R56, [R194] ;  /* 0x00000000c238783b */ /* 0x000fe20000000200 */
[C---:B---3--:R-:W-:Y:S03]  /*26d0*/  HMMA.16816.F32.BF16 R24, R40.reuse, R20, RZ ;  /* 0x000000142818723c */ /* 0x048fe600000418ff */
[----:B------:R-:W-:Y:S04]  /*26e0*/  LDSM.16.M88.4 R72, [R191+0x7800] ;  /* 0x00780000bf48783b */ /* 0x000fe80000000200 */
[----:B------:R-:W-:Y:S01]  /*26f0*/  LDSM.16.M88.4 R68, [R184] ;  /* 0x00000000b844783b */ /* 0x000fe20000000200 */
[C---:B------:R-:W-:Y:S03]  /*2700*/  HMMA.16816.F32.BF16 R20, R40.reuse, R22, RZ ;  /* 0x000000162814723c */ /* 0x040fe600000418ff */
[----:B------:R-:W-:Y:S04]  /*2710*/  LDSM.16.M88.4 R76, [R191+0x9000] ;  /* 0x00900000bf4c783b */ /* 0x000fe80000000200 */
[----:B------:R-:W0:Y:S01]  /*2720*/  LDGDEPBAR ;  /* 0x00000000000079af */ /* 0x000e220000000000 */
[C---:B----4-:R-:W-:Y:S08]  /*2730*/  HMMA.16816.F32.BF16 R32, R40.reuse, R28, RZ ;  /* 0x0000001c2820723c */ /* 0x050ff000000418ff */
[C---:B------:R-:W-:Y:S08]  /*2740*/  HMMA.16816.F32.BF16 R28, R40.reuse, R30, RZ ;  /* 0x0000001e281c723c */ /* 0x040ff000000418ff */
[C---:B--2---:R-:W-:Y:S08]  /*2750*/  HMMA.16816.F32.BF16 R16, R40.reuse, R64, RZ ;  /* 0x000000402810723c */ /* 0x044ff000000418ff */
[C---:B------:R-:W-:Y:S08]  /*2760*/  HMMA.16816.F32.BF16 R64, R40.reuse, R66, RZ ;  /* 0x000000422840723c */ /* 0x040ff000000418ff */
[C---:B------:R-:W-:Y:S08]  /*2770*/  HMMA.16816.F32.BF16 R60, R40.reuse, R48, RZ ;  /* 0x00000030283c723c */ /* 0x040ff000000418ff */
[----:B------:R-:W-:Y:S01]  /*2780*/  HMMA.16816.F32.BF16 R40, R40, R50, RZ ;  /* 0x000000322828723c */ /* 0x000fe200000418ff */
[----:B------:R-:W2:Y:S07]  /*2790*/  LDSM.16.M88.4 R48, [R191+0x6000] ;  /* 0x00600000bf30783b */ /* 0x000eae0000000200 */
[C---:B-1----:R-:W-:Y:S08]  /*27a0*/  HMMA.16816.F32.BF16 R24, R12.reuse, R8, R24 ;  /* 0x000000080c18723c */ /* 0x042ff00000041818 */
[C---:B------:R-:W-:Y:S01]  /*27b0*/  HMMA.16816.F32.BF16 R20, R12.reuse, R10, R20 ;  /* 0x0000000a0c14723c */ /* 0x040fe20000041814 */
[----:B------:R-:W1:Y:S07]  /*27c0*/  LDSM.16.M88.4 R8, [R191+0x7000] ;  /* 0x00700000bf08783b */ /* 0x000e6e0000000200 */
        /* <DEDUP_REMOVED lines=8> */
[----:B------:R-:W4:Y:S04]  /*2850*/  LDSM.16.M88.4 R36, [R193] ;  /* 0x00000000c124783b */ /* 0x000f280000000200 */
[----:B------:R-:W4:Y:S03]  /*2860*/  LDSM.16.M88.4 R12, [R184+0x1000] ;  /* 0x00100000b80c783b */ /* 0x000f260000000200 */
[C---:B--2---:R-:W-:Y:S08]  /*2870*/  HMMA.16816.F32.BF16 R32, R56.reuse, R48, R32 ;  /* 0x000000303820723c */ /* 0x044ff00000041820 */
[C---:B------:R-:W-:Y:S01]  /*2880*/  HMMA.16816.F32.BF16 R28, R56.reuse, R50, R28 ;  /* 0x00000032381c723c */ /* 0x040fe2000004181c */
[----:B------:R-:W2:Y:S07]  /*2890*/  LDSM.16.M88.4 R48, [R184+0x1800] ;  /* 0x00180000b830783b */ /* 0x000eae0000000200 */
[C---:B-1----:R-:W-:Y:S08]  /*28a0*/  HMMA.16816.F32.BF16 R16, R56.reuse, R8, R16 ;  /* 0x000000083810723c */ /* 0x042ff00000041810 */
[C---:B------:R-:W-:Y:S01]  /*28b0*/  HMMA.16816.F32.BF16 R64, R56.reuse, R10, R64 ;  /* 0x0000000a3840723c */ /* 0x040fe20000041840 */
[----:B------:R-:W-:Y:S07]  /*28c0*/  LDSM.16.M88.4 R8, [R198+0x2000] ;  /* 0x00200000c608783b */ /* 0x000fee0000000200 */
[C---:B---3--:R-:W-:Y:S08]  /*28d0*/  HMMA.16816.F32.BF16 R24, R56.reuse, R44, R24 ;  /* 0x0000002c3818723c */ /* 0x048ff00000041818 */
[C---:B------:R-:W-:Y:S01]  /*28e0*/  HMMA.16816.F32.BF16 R20, R56.reuse, R46, R20 ;  /* 0x0000002e3814723c */ /* 0x040fe20000041814 */
[----:B------:R-:W1:Y:S07]  /*28f0*/  LDSM.16.M88.4 R44, [R197+0x8000] ;  /* 0x00800000c52c783b */ /* 0x000e6e0000000200 */
[C---:B------:R-:W-:Y:S08]  /*2900*/  HMMA.16816.F32.BF16 R60, R56.reuse, R72, R60 ;  /* 0x00000048383c723c */ /* 0x040ff0000004183c */
[----:B------:R-:W-:Y:S01]  /*2910*/  HMMA.16816.F32.BF16 R56, R56, R74, R40 ;  /* 0x0000004a3838723c */ /* 0x000fe20000041828 */
[----:B------:R-:W3:Y:S04]  /*2920*/  LDSM.16.M88.4 R40, [R197+0x8800] ;  /* 0x00880000c528783b */ /* 0x000ee80000000200 */
[----:B------:R-:W-:Y:S03]  /*2930*/  LDSM.16.M88.4 R72, [R194+0x2000] ;  /* 0x00200000c248783b */ /* 0x000fe60000000200 */
        /* <DEDUP_REMOVED lines=9> */
[C---:B--2---:R-:W-:Y:S08]  /*29d0*/  HMMA.16816.F32.BF16 R60, R36.reuse, R48, R60 ;  /* 0x00000030243c723c */ /* 0x044ff0000004183c */
[----:B------:R-:W-:Y:S01]  /*29e0*/  HMMA.16816.F32.BF16 R56, R36, R50, R56 ;  /* 0x000000322438723c */ /* 0x000fe20000041838 */
[----:B------:R-:W2:Y:S04]  /*29f0*/  LDSM.16.M88.4 R36, [R196+0x2000] ;  /* 0x00200000c424783b */ /* 0x000ea80000000200 */
[----:B------:R-:W2:Y:S03]  /*2a00*/  LDSM.16.M88.4 R48, [R195+0x2800] ;  /* 0x00280000c330783b */ /* 0x000ea60000000200 */
[C---:B-1----:R-:W-:Y:S08]  /*2a10*/  HMMA.16816.F32.BF16 R32, R8.reuse, R44, R32 ;  /* 0x0000002c0820723c */ /* 0x042ff00000041820 */
[C---:B------:R-:W-:Y:S01]  /*2a20*/  HMMA.16816.F32.BF16 R28, R8.reuse, R46, R28 ;  /* 0x0000002e081c723c */ /* 0x040fe2000004181c */
[----:B------:R-:W1:Y:S07]  /*2a30*/  LDSM.16.M88.4 R44, [R195+0x3000] ;  /* 0x00300000c32c783b */ /* 0x000e6e0000000200 */
        /* <DEDUP_REMOVED lines=8> */
[----:B------:R-:W3:Y:S04]  /*2ac0*/  LDSM.16.M88.4 R8, [R191+0x8800] ;  /* 0x00880000bf08783b */ /* 0x000ee80000000200 */
[----:B------:R-:W3:Y:S03]  /*2ad0*/  LDSM.16.M88.4 R68, [R191+0x9800] ;  /* 0x00980000bf44783b */ /* 0x000ee60000000200 */
[C---:B--2---:R-:W-:Y:S08]  /*2ae0*/  HMMA.16816.F32.BF16 R32, R36.reuse, R52, R32 ;  /* 0x000000342420723c */ /* 0x044ff00000041820 */
[C---:B------:R-:W-:Y:S01]  /*2af0*/  HMMA.16816.F32.BF16 R28, R36.reuse, R54, R28 ;  /* 0x00000036241c723c */ /* 0x040fe2000004181c */
[----:B------:R-:W-:Y:S07]  /*2b00*/  LDSM.16.M88.4 R52, [R193+0x2000] ;  /* 0x00200000c134783b */ /* 0x000fee0000000200 */
[C---:B------:R-:W-:Y:S08]  /*2b10*/  HMMA.16816.F32.BF16 R24, R36.reuse, R48, R24 ;  /* 0x000000302418723c */ /* 0x040ff00000041818 */
[C---:B------:R-:W-:Y:S01]  /*2b20*/  HMMA.16816.F32.BF16 R20, R36.reuse, R50, R20 ;  /* 0x000000322414723c */ /* 0x040fe20000041814 */
[----:B------:R-:W2:Y:S07]  /*2b30*/  LDSM.16.M88.4 R48, [R184+0x2000] ;  /* 0x00200000b830783b */ /* 0x000eae0000000200 */
[C---:B-1----:R-:W-:Y:S08]  /*2b40*/  HMMA.16816.F32.BF16 R16, R36.reuse, R44, R16 ;  /* 0x0000002c2410723c */ /* 0x042ff00000041810 */
[C---:B------:R-:W-:Y:S01]  /*2b50*/  HMMA.16816.F32.BF16 R64, R36.reuse, R46, R64 ;  /* 0x0000002e2440723c */ /* 0x040fe20000041840 */
[----:B------:R-:W1:Y:S07]  /*2b60*/  LDSM.16.M88.4 R44, [R184+0x2800] ;  /* 0x00280000b82c783b */ /* 0x000e6e0000000200 */
[C---:B---3--:R-:W-:Y:S08]  /*2b70*/  HMMA.16816.F32.BF16 R60, R36.reuse, R40, R60 ;  /* 0x00000028243c723c */ /* 0x048ff0000004183c */
[----:B------:R-:W-:Y:S01]  /*2b80*/  HMMA.16816.F32.BF16 R56, R36, R42, R56 ;  /* 0x0000002a2438723c */ /* 0x000fe20000041838 */
[----:B------:R-:W3:Y:S04]  /*2b90*/  LDSM.16.M88.4 R40, [R184+0x3000] ;  /* 0x00300000b828783b */ /* 0x000ee80000000200 */
[----:B------:R-:W1:Y:S03]  /*2ba0*/  LDSM.16.M88.4 R36, [R184+0x3800] ;  /* 0x00380000b824783b */ /* 0x000e660000000200 */
[C---:B----4-:R-:W-:Y:S08]  /*2bb0*/  HMMA.16816.F32.BF16 R32, R72.reuse, R12, R32 ;  /* 0x0000000c4820723c */ /* 0x050ff00000041820 */
[C---:B------:R-:W-:Y:S01]  /*2bc0*/  HMMA.16816.F32.BF16 R28, R72.reuse, R14, R28 ;  /* 0x0000000e481c723c */ /* 0x040fe2000004181c */
[----:B------:R-:W-:Y:S07]  /*2bd0*/  LDSM.16.M88.4 R12, [R198+0x4000] ;  /* 0x00400000c60c783b */ /* 0x000fee0000000200 */
[C---:B------:R-:W-:Y:S08]  /*2be0*/  HMMA.16816.F32.BF16 R24, R72.reuse, R8, R24 ;  /* 0x000000084818723c */ /* 0x040ff00000041818 */
[C---:B------:R-:W-:Y:S01]  /*2bf0*/  HMMA.16816.F32.BF16 R20, R72.reuse, R10, R20 ;  /* 0x0000000a4814723c */ /* 0x040fe20000041814 */
[----:B------:R-:W4:Y:S07]  /*2c00*/  LDSM.16.M88.4 R8, [R197+0xa000] ;  /* 0x00a00000c508783b */ /* 0x000f2e0000000200 */
[C---:B------:R-:W-:Y:S08]  /*2c10*/  HMMA.16816.F32.BF16 R16, R72.reuse, R76, R16 ;  /* 0x0000004c4810723c */ /* 0x040ff00000041810 */
[C---:B------:R-:W-:Y:S08]  /*2c20*/  HMMA.16816.F32.BF16 R64, R72.reuse, R78, R64 ;  /* 0x0000004e4840723c */ /* 0x040ff00000041840 */
[C---:B------:R-:W-:Y:S08]  /*2c30*/  HMMA.16816.F32.BF16 R60, R72.reuse, R68, R60 ;  /* 0x00000044483c723c */ /* 0x040ff0000004183c */
[----:B------:R-:W-:Y:S01]  /*2c40*/  HMMA.16816.F32.BF16 R72, R72, R70, R56 ;  /* 0x000000464848723c */ /* 0x000fe20000041838 */
[----:B------:R-:W4:Y:S04]  /*2c50*/  LDSM.16.M88.4 R68, [R197+0xa800] ;  /* 0x00a80000c544783b */ /* 0x000f280000000200 */
        /* <DEDUP_REMOVED lines=13> */
[----:B------:R-:W1:Y:S03]  /*2d30*/  LDSM.16.M88.4 R36, [R195+0x5000] ;  /* 0x00500000c324783b */ /* 0x000e660000000200 */
[C---:B----4-:R-:W-:Y:S08]  /*2d40*/  HMMA.16816.F32.BF16 R32, R12.reuse, R8, R32 ;  /* 0x000000080c20723c */ /* 0x050ff00000041820 */
[C---:B------:R-:W-:Y:S01]  /*2d50*/  HMMA.16816.F32.BF16 R28, R12.reuse, R10, R28 ;  /* 0x0000000a0c1c723c */ /* 0x040fe2000004181c */
[----:B------:R-:W4:Y:S07]  /*2d60*/  LDSM.16.M88.4 R8, [R195+0x5800] ;  /* 0x00580000c308783b */ /* 0x000f2e0000000200 */
[C---:B------:R-:W-:Y:S08]  /*2d70*/  HMMA.16816.F32.BF16 R24, R12.reuse, R68, R24 ;  /* 0x000000440c18723c */ /* 0x040ff00000041818 */
[C---:B------:R-:W-:Y:S08]  /*2d80*/  HMMA.16816.F32.BF16 R20, R12.reuse, R70, R20 ;  /* 0x000000460c14723c */ /* 0x040ff00000041814 */
[C---:B------:R-:W-:Y:S08]  /*2d90*/  HMMA.16816.F32.BF16 R16, R12.reuse, R56, R16 ;  /* 0x000000380c10723c */ /* 0x040ff00000041810 */
[C---:B------:R-:W-:Y:S01]  /*2da0*/  HMMA.16816.F32.BF16 R64, R12.reuse, R58, R64 ;  /* 0x0000003a0c40723c */ /* 0x040fe20000041840 */
[----:B------:R-:W-:Y:S07]  /*2db0*/  LDSM.16.M88.4 R56, [R184+0x4000] ;  /* 0x00400000b838783b */ /* 0x000fee0000000200 */
[C---:B--2---:R-:W-:Y:S08]  /*2dc0*/  HMMA.16816.F32.BF16 R60, R12.reuse, R48, R60 ;  /* 0x000000300c3c723c */ /* 0x044ff0000004183c */
[----:B------:R-:W-:Y:S01]  /*2dd0*/  HMMA.16816.F32.BF16 R72, R12, R50, R72 ;  /* 0x000000320c48723c */ /* 0x000fe20000041848 */
[----:B------:R-:W-:Y:S04]  /*2de0*/  LDSM.16.M88.4 R12, [R191+0xa000] ;  /* 0x00a00000bf0c783b */ /* 0x000fe80000000200 */
[----:B------:R-:W-:Y:S03]  /*2df0*/  LDSM.16.M88.4 R48, [R191+0xb000] ;  /* 0x00b00000bf30783b */ /* 0x000fe60000000200 */
[C---:B-1----:R-:W-:Y:S08]  /*2e00*/  HMMA.16816.F32.BF16 R32, R44.reuse, R40, R32 ;  /* 0x000000282c20723c */ /* 0x042ff00000041820 */
[C---:B------:R-:W-:Y:S01]  /*2e10*/  HMMA.16816.F32.BF16 R28, R44.reuse, R42, R28 ;  /* 0x0000002a2c1c723c */ /* 0x040fe2000004181c */
[----:B------:R-:W1:Y:S07]  /*2e20*/  LDSM.16.M88.4 R40, [R194+0x4000] ;  /* 0x00400000c228783b */ /* 0x000e6e0000000200 */
[C---:B---3--:R-:W-:Y:S08]  /*2e30*/  HMMA.16816.F32.BF16 R24, R44.reuse, R52, R24 ;  /* 0x000000342c18723c */ /* 0x048ff00000041818 */
[C---:B------:R-:W-:Y:S01]  /*2e40*/  HMMA.16816.F32.BF16 R20, R44.reuse, R54, R20 ;  /* 0x000000362c14723c */ /* 0x040fe20000041814 */
[----:B------:R-:W2:Y:S07]  /*2e50*/  LDSM.16.M88.4 R52, [R191+0xa800] ;  /* 0x00a80000bf34783b */ /* 0x000eae0000000200 */
[C---:B------:R-:W-:Y:S08]  /*2e60*/  HMMA.16816.F32.BF16 R16, R44.reuse, R36, R16 ;  /* 0x000000242c10723c */ /* 0x040ff00000041810 */
[C---:B------:R-:W-:Y:S01]  /*2e70*/  HMMA.16816.F32.BF16 R64, R44.reuse, R38, R64 ;  /* 0x000000262c40723c */ /* 0x040fe20000041840 */
[----:B------:R-:W3:Y:S07]  /*2e80*/  LDSM.16.M88.4 R36, [R191+0xb800] ;  /* 0x00b80000bf24783b */ /* 0x000eee0000000200 */
[C---:B----4-:R-:W-:Y:S01]  /*2e90*/  HMMA.16816.F32.BF16 R68, R44.reuse, R8, R60 ;  /* 0x000000082c44723c */ /* 0x050fe2000004183c */
[----:B------:R-:W4:Y:S07]  /*2ea0*/  LDSM.16.M88.4 R60, [R193+0x4000] ;  /* 0x00400000c13c783b */ /* 0x000f2e0000000200 */
[----:B------:R-:W-:Y:S01]  /*2eb0*/  HMMA.16816.F32.BF16 R72, R44, R10, R72 ;  /* 0x0000000a2c48723c */ /* 0x000fe20000041848 */
[----:B------:R-:W4:Y:S06]  /*2ec0*/  LDSM.16.M88.4 R8, [R184+0x4800] ;  /* 0x00480000b808783b */ /* 0x000f2c0000000200 */
[----:B------:R-:W-:Y:S01]  /*2ed0*/  IADD3 R45, R0, -0x38, RZ ;  /* 0xffffffc8002d7810 */ /* 0x000fe20007ffe0ff */
[----:B-1----:R-:W-:Y:S03]  /*2ee0*/  HMMA.16816.F32.BF16 R32, R40, R12, R32 ;  /* 0x0000000c2820723c */ /* 0x002fe60000041820 */
[----:B------:R-:W-:-:S05]  /*2ef0*/  ISETP.GE.AND P3, PT, R45, R88, PT ;  /* 0x000000582d00720c */ /* 0x000fca0003f66270 */
[C---:B------:R-:W-:Y:S01]  /*2f00*/  HMMA.16816.F32.BF16 R28, R40.reuse, R14, R28 ;  /* 0x0000000e281c723c */ /* 0x040fe2000004181c */
[----:B------:R-:W1:Y:S07]  /*2f10*/  LDSM.16.M88.4 R12, [R184+0x5000] ;  /* 0x00500000b80c783b */ /* 0x000e6e0000000200 */
[C---:B--2---:R-:W-:Y:S08]  /*2f20*/  HMMA.16816.F32.BF16 R24, R40.reuse, R52, R24 ;  /* 0x000000342818723c */ /* 0x044ff00000041818 */
[C---:B---3--:R-:W-:Y:S08]  /*2f30*/  HMMA.16816.F32.BF16 R68, R40.reuse, R36, R68 ;  /* 0x000000242844723c */ /* 0x048ff00000041844 */
[----:B------:R-:W-:Y:S01]  /*2f40*/  HMMA.16816.F32.BF16 R72, R40, R38, R72 ;  /* 0x000000262848723c */ /* 0x000fe20000041848 */
[----:B------:R-:W2:Y:S01]  /*2f50*/  LDSM.16.M88.4 R36, [R184+0x5800] ;  /* 0x00580000b824783b */ /* 0x000ea20000000200 */
[----:B------:R-:W-:-:S06]  /*2f60*/  DEPBAR.LE SB0, 0x0 ;  /* 0x000080000000791a */ /* 0x000fcc0000000000 */
[C---:B------:R-:W-:Y:S08]  /*2f70*/  HMMA.16816.F32.BF16 R64, R40.reuse, R50, R64 ;  /* 0x000000322840723c */ /* 0x040ff00000041840 */
[----:B------:R-:W-:Y:S08]  /*2f80*/  HMMA.16816.F32.BF16 R20, R40, R54, R20 ;  /* 0x000000362814723c */ /* 0x000ff00000041814 */
[----:B----4-:R-:W-:Y:S08]  /*2f90*/  HMMA.16816.F32.BF16 R32, R60, R56, R32 ;  /* 0x000000383c20723c */ /* 0x010ff00000041820 */
[----:B------:R-:W-:Y:S07]  /*2fa0*/  HMMA.16816.F32.BF16 R16, R40, R48, R16 ;  /* 0x000000302810723c */ /* 0x000fee0000041810 */
[C---:B------:R-:W-:Y:S01]  /*2fb0*/  IADD3 R43, R0.reuse, -0x40, RZ ;  /* 0xffffffc0002b7810 */ /* 0x040fe20007ffe0ff */
[----:B------:R-:W-:Y:S01]  /*2fc0*/  HMMA.16816.F32.BF16 R28, R60, R58, R28 ;  /* 0x0000003a3c1c723c */ /* 0x000fe2000004181c */
[----:B------:R-:W-:-:S02]  /*2fd0*/  IADD3 R41, R0, -0x3f, RZ ;  /* 0xffffffc100297810 */ /* 0x000fc40007ffe0ff */
[-C--:B------:R-:W-:Y:S02]  /*2fe0*/  ISETP.GE.AND P5, PT, R43, R88.reuse, PT ;  /* 0x000000582b00720c */ /* 0x080fe40003fa6270 */
[----:B------:R-:W-:Y:S02]  /*2ff0*/  ISETP.GE.AND P4, PT, R41, R88, PT ;  /* 0x000000582900720c */ /* 0x000fe40003f86270 */
[C---:B------:R-:W-:Y:S01]  /*3000*/  IADD3 R41, R0.reuse, -0x30, RZ ;  /* 0xffffffd000297810 */ /* 0x040fe20007ffe0ff */
[----:B------:R-:W-:Y:S01]  /*3010*/  HMMA.16816.F32.BF16 R24, R60, R8, R24 ;  /* 0x000000083c18723c */ /* 0x000fe20000041818 */
[----:B------:R-:W-:Y:S02]  /*3020*/  IADD3 R43, R0, -0x37, RZ ;  /* 0xffffffc9002b7810 */ /* 0x000fe40007ffe0ff */
[----:B------:R-:W-:Y:S02]  /*3030*/  FSEL R34, R34, -INF , !P5 ;  /* 0xff80000022227808 */ /* 0x000fe40006800000 */
[----:B------:R-:W-:-:S02]  /*3040*/  FSEL R40, R32, -INF , !P5 ;  /* 0xff80000020287808 */ /* 0x000fc40006800000 */
[C---:B------:R-:W-:Y:S01]  /*3050*/  IADD3 R9, R0.reuse, -0x2f, RZ ;  /* 0xffffffd100097810 */ /* 0x040fe20007ffe0ff */
[C---:B-1----:R-:W-:Y:S01]  /*3060*/  HMMA.16816.F32.BF16 R64, R60.reuse, R14, R64 ;  /* 0x0000000e3c40723c */ /* 0x042fe20000041840 */
[-C--:B------:R-:W-:Y:S02]  /*3070*/  ISETP.GE.AND P1, PT, R41, R88.reuse, PT ;  /* 0x000000582900720c */ /* 0x080fe40003f26270 */
[----:B------:R-:W-:Y:S02]  /*3080*/  ISETP.GE.AND P6, PT, R9, R88, PT ;  /* 0x000000580900720c */ /* 0x000fe40003fc6270 */
[----:B------:R-:W-:Y:S02]  /*3090*/  IADD3 R9, R0, -0x27, RZ ;  /* 0xffffffd900097810 */ /* 0x000fe40007ffe0ff */
[----:B------:R-:W-:Y:S01]  /*30a0*/  FSEL R32, R35, -INF , !P4 ;  /* 0xff80000023207808 */ /* 0x000fe20006000000 */
[----:B------:R-:W-:Y:S01]  /*30b0*/  HMMA.16816.F32.BF16 R20, R60, R10, R20 ;  /* 0x0000000a3c14723c */ /* 0x000fe20000041814 */
[----:B------:R-:W-:-:S02]  /*30c0*/  FSEL R33, R33, -INF , !P4 ;  /* 0xff80000021217808 */ /* 0x000fc40006000000 */
[-C--:B------:R-:W-:Y:S02]  /*30d0*/  ISETP.GE.AND P2, PT, R43, R88.reuse, PT ;  /* 0x000000582b00720c */ /* 0x080fe40003f46270 */
[-C--:B------:R-:W-:Y:S02]  /*30e0*/  ISETP.GE.AND P4, PT, R9, R88.reuse, PT ;  /* 0x000000580900720c */ /* 0x080fe40003f86270 */
[C---:B------:R-:W-:Y:S01]  /*30f0*/  IADD3 R11, R0.reuse, -0x28, RZ ;  /* 0xffffffd8000b7810 */ /* 0x040fe20007ffe0ff */
[----:B------:R-:W-:Y:S01]  /*3100*/  HMMA.16816.F32.BF16 R16, R60, R12, R16 ;  /* 0x0000000c3c10723c */ /* 0x000fe20000041810 */
[C---:B------:R-:W-:Y:S02]  /*3110*/  IADD3 R15, R0.reuse, -0x18, RZ ;  /* 0xffffffe8000f7810 */ /* 0x040fe40007ffe0ff */
[----:B------:R-:W-:Y:S02]  /*3120*/  ISETP.GE.AND P5, PT, R11, R88, PT ;  /* 0x000000580b00720c */ /* 0x000fe40003fa6270 */
[----:B------:R-:W-:-:S02]  /*3130*/  IADD3 R11, R0, -0x20, RZ ;  /* 0xffffffe0000b7810 */ /* 0x000fc40007ffe0ff */
[----:B------:R-:W-:Y:S01]  /*3140*/  IADD3 R9, R0, -0x1f, RZ ;  /* 0xffffffe100097810 */ /* 0x000fe20007ffe0ff */
[C---:B--2---:R-:W-:Y:S01]  /*3150*/  HMMA.16816.F32.BF16 R68, R60.reuse, R36, R68 ;  /* 0x000000243c44723c */ /* 0x044fe20000041844 */
[----:B------:R-:W-:Y:S02]  /*3160*/  FSEL R30, R30, -INF , !P3 ;  /* 0xff8000001e1e7808 */ /* 0x000fe40005800000 */
[----:B------:R-:W-:Y:S02]  /*3170*/  FSEL R13, R28, -INF , !P3 ;  /* 0xff8000001c0d7808 */ /* 0x000fe40005800000 */
[----:B------:R-:W-:Y:S02]  /*3180*/  ISETP.GE.AND P3, PT, R11, R88, PT ;  /* 0x000000580b00720c */ /* 0x000fe40003f66270 */
[----:B------:R-:W-:Y:S01]  /*3190*/  FSEL R26, R26, -INF , !P1 ;  /* 0xff8000001a1a7808 */ /* 0x000fe20004800000 */
[----:B------:R-:W-:Y:S01]  /*31a0*/  HMMA.16816.F32.BF16 R72, R60, R38, R72 ;  /* 0x000000263c48723c */ /* 0x000fe20000041848 */
[----:B------:R-:W-:-:S02]  /*31b0*/  FSEL R11, R24, -INF , !P1 ;  /* 0xff800000180b7808 */ /* 0x000fc40004800000 */
[----:B------:R-:W-:Y:S02]  /*31c0*/  FSEL R28, R31, -INF , !P2 ;  /* 0xff8000001f1c7808 */ /* 0x000fe40005000000 */
[----:B------:R-:W-:Y:S02]  /*31d0*/  FSEL R29, R29, -INF , !P2 ;  /* 0xff8000001d1d7808 */ /* 0x000fe40005000000 */
[-C--:B------:R-:W-:Y:S02]  /*31e0*/  ISETP.GE.AND P1, PT, R15, R88.reuse, PT ;  /* 0x000000580f00720c */ /* 0x080fe40003f26270 */
[----:B------:R-:W-:Y:S02]  /*31f0*/  ISETP.GE.AND P2, PT, R9, R88, PT ;  /* 0x000000580900720c */ /* 0x000fe40003f46270 */
[C---:B------:R-:W-:Y:S02]  /*3200*/  IADD3 R9, R0.reuse, -0x17, RZ ;  /* 0xffffffe900097810 */ /* 0x040fe40007ffe0ff */
[----:B------:R-:W-:-:S02]  /*3210*/  IADD3 R15, R0, -0x10, RZ ;  /* 0xfffffff0000f7810 */ /* 0x000fc40007ffe0ff */
[----:B------:R-:W-:Y:S02]  /*3220*/  FSEL R164, R66, -INF , !P1 ;  /* 0xff80000042a47808 */ /* 0x000fe40004800000 */
[----:B------:R-:W-:Y:S02]  /*3230*/  FSEL R157, R64, -INF , !P1 ;  /* 0xff800000409d7808 */ /* 0x000fe40004800000 */
[----:B------:R-:W-:Y:S02]  /*3240*/  FSEL R12, R27, -INF , !P6 ;  /* 0xff8000001b0c7808 */ /* 0x000fe40007000000 */
[----:B------:R-:W-:Y:S02]  /*3250*/  FSEL R25, R25, -INF , !P6 ;  /* 0xff80000019197808 */ /* 0x000fe40007000000 */
[----:B------:R-:W-:Y:S02]  /*3260*/  ISETP.GT.AND P1, PT, R2, 0x1, PT ;  /* 0x000000010200780c */ /* 0x000fe40003f24270 */
[----:B------:R-:W-:-:S02]  /*3270*/  ISETP.GE.AND P6, PT, R9, R88, PT ;  /* 0x000000580900720c */ /* 0x000fc40003fc6270 */
[----:B------:R-:W-:Y:S02]  /*3280*/  FSEL R10, R22, -INF , !P5 ;  /* 0xff800000160a7808 */ /* 0x000fe40006800000 */
[----:B------:R-:W-:Y:S02]  /*3290*/  FSEL R9, R20, -INF , !P5 ;  /* 0xff80000014097808 */ /* 0x000fe40006800000 */
[----:B------:R-:W-:Y:S02]  /*32a0*/  ISETP.GE.AND P5, PT, R15, R88, PT ;  /* 0x000000580f00720c */ /* 0x000fe40003fa6270 */
[----:B------:R-:W-:Y:S02]  /*32b0*/  IADD3 R15, R0, -0xf, RZ ;  /* 0xfffffff1000f7810 */ /* 0x000fe40007ffe0ff */
[----:B------:R-:W-:Y:S02]  /*32c0*/  FSEL R8, R23, -INF , !P4 ;  /* 0xff80000017087808 */ /* 0x000fe40006000000 */
[----:B------:R-:W-:-:S02]  /*32d0*/  FSEL R21, R21, -INF , !P4 ;  /* 0xff80000015157808 */ /* 0x000fc40006000000 */
[----:B------:R-:W-:Y:S02]  /*32e0*/  ISETP.GE.AND P4, PT, R15, R88, PT ;  /* 0x000000580f00720c */ /* 0x000fe40003f86270 */
[C---:B------:R-:W-:Y:S02]  /*32f0*/  IADD3 R23, R0.reuse, -0x8, RZ ;  /* 0xfffffff800177810 */ /* 0x040fe40007ffe0ff */
[----:B------:R-:W-:Y:S01]  /*3300*/  IADD3 R15, R0, -0x7, RZ ;  /* 0xfffffff9000f7810 */ /* 0x000fe20007ffe0ff */
[----:B------:R-:W-:Y:S01]  /*3310*/  IMAD.IADD R0, R87, 0x1, R86 ;  /* 0x0000000157007824 */ /* 0x000fe200078e0256 */
[----:B------:R-:W-:Y:S02]  /*3320*/  FSEL R162, R18, -INF , !P3 ;  /* 0xff80000012a27808 */ /* 0x000fe40005800000 */
[----:B------:R-:W-:Y:S02]  /*3330*/  FSEL R165, R16, -INF , !P3 ;  /* 0xff80000010a57808 */ /* 0x000fe40005800000 */
[----:B------:R-:W-:-:S02]  /*3340*/  FSEL R172, R19, -INF , !P2 ;  /* 0xff80000013ac7808 */ /* 0x000fc40005000000 */
[----:B------:R-:W-:Y:S02]  /*3350*/  FSEL R159, R17, -INF , !P2 ;  /* 0xff800000119f7808 */ /* 0x000fe40005000000 */
[----:B------:R-:W-:Y:S02]  /*3360*/  FSEL R142, R71, -INF , !P4 ;  /* 0xff800000478e7808 */ /* 0x000fe40006000000 */
[----:B------:R-:W-:Y:S01]  /*3370*/  FSEL R167, R69, -INF , !P4 ;  /* 0xff80000045a77808 */ /* 0x000fe20006000000 */
[----:B------:R-:W-:Y:S01]  /*3380*/  BAR.SYNC.DEFER_BLOCKING 0x0 ;  /* 0x0000000000007b1d */ /* 0x000fe20000010000 */
[-C--:B------:R-:W-:Y:S02]  /*3390*/  ISETP.GE.AND P3, PT, R23, R88.reuse, PT ;  /* 0x000000581700720c */ /* 0x080fe40003f66270 */
[----:B------:R-:W-:Y:S02]  /*33a0*/  ISETP.GE.AND P2, PT, R15, R88, PT ;  /* 0x000000580f00720c */ /* 0x000fe40003f46270 */
[----:B------:R-:W-:-:S02]  /*33b0*/  @!P1 LEA R210, P4, R82, c[0x0][0x168], 0x1 ;  /* 0x00005a0052d29a11 */ /* 0x000fc400078808ff */
        /* <DEDUP_REMOVED lines=8> */
[----:B------:R-:W-:Y:S01]  /*3440*/  @!P1 LEA.HI.X R211, R82, c[0x0][0x16c], R85, 0x1, P4 ;  /* 0x00005b0052d39a11 */ /* 0x000fe200020f0c55 */
[----:B------:R-:W-:Y:S05]  /*3450*/  @!P1 BRA `(.L_x_3516) ;  /* 0x0000059000009947 */ /* 0x000fea0003800000 */
[----:B------:R-:W-:Y:S05]  /*3460*/  @!P0 BRA `(.L_x_3517) ;  /* 0x0000039000008947 */ /* 0x000fea0003800000 */
[----:B------:R-:W1:Y:S01]  /*3470*/  I2F.RP R19, R80 ;  /* 0x0000005000137306 */ /* 0x000e620000209400 */
[----:B------:R-:W-:Y:S02]  /*3480*/  IADD3 R18, R4, -0x80, RZ ;  /* 0xffffff8004127810 */ /* 0x000fe40007ffe0ff */
[----:B------:R-:W-:Y:S02]  /*3490*/  IABS R14, R3 ;  /* 0x00000003000e7213 */ /* 0x000fe40000000000 */
[----:B------:R-:W-:-:S02]  /*34a0*/  IABS R4, R18 ;  /* 0x0000001200047213 */ /* 0x000fc40000000000 */
[----:B------:R-:W-:Y:S02]  /*34b0*/  LOP3.LUT R3, R3, c[0x0][0x2d0], RZ, 0x3c, !PT ;  /* 0x0000b40003037a12 */ /* 0x000fe400078e3cff */
[----:B------:R-:W-:Y:S02]  /*34c0*/  LOP3.LUT R18, R18, c[0x0][0x2d0], RZ, 0x3c, !PT ;  /* 0x0000b40012127a12 */ /* 0x000fe400078e3cff */
        /* <DEDUP_REMOVED lines=13> */
[C---:B------:R-:W-:Y:S01]  /*35a0*/  IMAD R17, R80.reuse, R17, R14 ;  /* 0x0000001150117224 */ /* 0x040fe200078e020e */
[----:B------:R-:W-:Y:S01]  /*35b0*/  LOP3.LUT R14, RZ, c[0x0][0x2d0], RZ, 0x33, !PT ;  /* 0x0000b400ff0e7a12 */ /* 0x000fe200078e33ff */
        /* <DEDUP_REMOVED lines=36> */
.L_x_3517:
[----:B------:R-:W-:-:S04]  /*3800*/  LEA R4, -R6, RZ, 0x6 ;  /* 0x000000ff06047211 */ /* 0x000fc800078e31ff */
[----:B------:R-:W-:Y:S02]  /*3810*/  SHF.R.S32.HI R3, RZ, 0x1f, R4 ;  /* 0x0000001fff037819 */ /* 0x000fe40000011404 */
.L_x_3518:
[----:B------:R-:W-:Y:S01]  /*3820*/  IADD3 R82, P1, R4, R82, RZ ;  /* 0x0000005204527210 */ /* 0x000fe20007f3e0ff */
[----:B------:R-:W-:Y:S02]  /*3830*/  IMAD.MOV.U32 R17, RZ, RZ, 0x5 ;  /* 0x00000005ff117424 */ /* 0x000fe400078e00ff */
[----:B------:R-:W-:Y:S01]  /*3840*/  IMAD.SHL.U32 R15, R6, 0x20, RZ ;  /* 0x00000020060f7824 */ /* 0x000fe200078e00ff */
[----:B------:R-:W-:Y:S01]  /*3850*/  LEA R210, P2, R82, c[0x0][0x168], 0x1 ;  /* 0x00005a0052d27a11 */ /* 0x000fe200078408ff */
[----:B------:R-:W-:Y:S01]  /*3860*/  IMAD.X R3, R3, 0x1, R85, P1 ;  /* 0x0000000103037824 */ /* 0x000fe200008e0655 */
[----:B------:R-:W-:Y:S02]  /*3870*/  SHF.L.U64.HI R6, R6, R17, c[0x0][0x19c] ;  /* 0x0000670006067619 */ /* 0x000fe40000010211 */
[----:B------:R-:W-:Y:S02]  /*3880*/  IADD3 R16, P1, R15, R210, RZ ;  /* 0x000000d20f107210 */ /* 0x000fe40007f3e0ff */
[----:B------:R-:W-:-:S02]  /*3890*/  LEA.HI.X R211, R82, c[0x0][0x16c], R3, 0x1, P2 ;  /* 0x00005b0052d37a11 */ /* 0x000fc400010f0c03 */
[----:B------:R-:W-:-:S03]  /*38a0*/  IADD3 R14, P2, R15, R16, RZ ;  /* 0x000000100f0e7210 */ /* 0x000fc60007f5e0ff */
[C---:B------:R-:W-:Y:S01]  /*38b0*/  IMAD.X R17, R6.reuse, 0x1, R211, P1 ;  /* 0x0000000106117824 */ /* 0x040fe200008e06d3 */
[----:B------:R-:W-:Y:S01]  /*38c0*/  IADD3 R18, P1, R15, R14, RZ ;  /* 0x0000000e0f127210 */ /* 0x000fe20007f3e0ff */
[----:B------:R-:W-:Y:S01]  /*38d0*/  @!PT LDS RZ, [RZ] ;  /* 0x00000000fffff984 */ /* 0x000fe20000000800 */
[----:B------:R-:W-:Y:S01]  /*38e0*/  @!PT LDS RZ, [RZ] ;  /* 0x00000000fffff984 */ /* 0x000fe20000000800 */
[----:B------:R-:W-:Y:S01]  /*38f0*/  @!PT LDS RZ, [RZ] ;  /* 0x00000000fffff984 */ /* 0x000fe20000000800 */
[----:B------:R1:W-:Y:S02]  /*3900*/  LDGSTS.E.BYPASS.LTC128B.128 [R203+0x6000], [R210.64] ;  /* 0x06000000d2cb7fae */ /* 0x0003e4000b901d4c */
[C---:B------:R-:W-:Y:S02]  /*3910*/  IMAD.X R15, R6.reuse, 0x1, R17, P2 ;  /* 0x00000001060f7824 */ /* 0x040fe400010e0611 */
[----:B------:R1:W-:Y:S02]  /*3920*/  LDGSTS.E.BYPASS.LTC128B.128 [R203+0x8000], [R210.64+0x80] ;  /* 0x08000080d2cb7fae */ /* 0x0003e4000b901d4c */
[----:B------:R-:W-:Y:S02]  /*3930*/  IMAD.X R19, R6, 0x1, R15, P1 ;  /* 0x0000000106137824 */ /* 0x000fe400008e060f */
[----:B------:R1:W-:Y:S04]  /*3940*/  LDGSTS.E.BYPASS.LTC128B.128 [R203+0xa000], [R210.64+0x100] ;  /* 0x0a000100d2cb7fae */ /* 0x0003e8000b901d4c */
[----:B------:R1:W-:Y:S04]  /*3950*/  LDGSTS.E.BYPASS.LTC128B.128 [R203+0x6800], [R16.64] ;  /* 0x0680000010cb7fae */ /* 0x0003e8000b901d4c */
[----:B------:R1:W-:Y:S04]  /*3960*/  LDGSTS.E.BYPASS.LTC128B.128 [R203+0x8800], [R16.64+0x80] ;  /* 0x0880008010cb7fae */ /* 0x0003e8000b901d4c */
[----:B------:R1:W-:Y:S04]  /*3970*/  LDGSTS.E.BYPASS.LTC128B.128 [R203+0xa800], [R16.64+0x100] ;  /* 0x0a80010010cb7fae */ /* 0x0003e8000b901d4c */
[----:B------:R1:W-:Y:S04]  /*3980*/  LDGSTS.E.BYPASS.LTC128B.128 [R203+0x7000], [R14.64] ;  /* 0x070000000ecb7fae */ /* 0x0003e8000b901d4c */
[----:B------:R1:W-:Y:S04]  /*3990*/  LDGSTS.E.BYPASS.LTC128B.128 [R203+0x9000], [R14.64+0x80] ;  /* 0x090000800ecb7fae */ /* 0x0003e8000b901d4c */
[----:B------:R1:W-:Y:S04]  /*39a0*/  LDGSTS.E.BYPASS.LTC128B.128 [R203+0xb000], [R14.64+0x100] ;  /* 0x0b0001000ecb7fae */ /* 0x0003e8000b901d4c */
[----:B------:R1:W-:Y:S04]  /*39b0*/  LDGSTS.E.BYPASS.LTC128B.128 [R203+0x7800], [R18.64] ;  /* 0x0780000012cb7fae */ /* 0x0003e8000b901d4c */
[----:B------:R1:W-:Y:S04]  /*39c0*/  LDGSTS.E.BYPASS.LTC128B.128 [R203+0x9800], [R18.64+0x80] ;  /* 0x0980008012cb7fae */ /* 0x0003e8000b901d4c */
[----:B------:R1:W-:Y:S04]  /*39d0*/  LDGSTS.E.BYPASS.LTC128B.128 [R203+0xb800], [R18.64+0x100] ;  /* 0x0b80010012cb7fae */ /* 0x0003e8000b901d4c */
[----:B------:R-:W0:Y:S02]  /*39e0*/  LDGDEPBAR ;  /* 0x00000000000079af */ /* 0x000e240000000000 */
.L_x_3516:
[----:B------:R-:W-:Y:S02]  /*39f0*/  FMNMX.FTZ R6, R40, R33, !PT ;  /* 0x0000002128067209 */ /* 0x000fe40007810000 */
[----:B-1----:R-:W-:-:S02]  /*3a00*/  FMNMX.FTZ R17, R34, R32, !PT ;  /* 0x0000002022117209 */ /* 0x002fc40007810000 */
        /* <DEDUP_REMOVED lines=28> */
[----:B------:R-:W-:Y:S01]  /*3bd0*/  SHF.L.U32 R192, R0, 0x1, RZ ;  /* 0x0000000100c07819 */ /* 0x000fe200000006ff */
[----:B------:R-:W1:Y:S03]  /*3be0*/  SHFL.BFLY PT, R15, R6, 0x2, 0x1f ;  /* 0x0c401f00060f7f89 */ /* 0x000e6600000e0000 */
        /* <DEDUP_REMOVED lines=32> */
[----:B------:R-:W-:Y:S01]  /*3df0*/  ISETP.GE.AND P1, PT, R2, 0x2, PT ;  /* 0x000000020200780c */ /* 0x000fe20003f26270 */
[----:B------:R-:W-:Y:S01]  /*3e00*/  FFMA.FTZ R146, R29, c[0x0][0x23c], -R168 ;  /* 0x00008f001d927a23 */ /* 0x000fe200000108a8 */
[----:B------:R-:W-:Y:S01]  /*3e10*/  MUFU.EX2 R152, R152 ;  /* 0x0000009800987308 */ /* 0x000fe20000000800 */
[--C-:B------:R-:W-:Y:S01]  /*3e20*/  FFMA.FTZ R153, R34, c[0x0][0x23c], -R161.reuse ;  /* 0x00008f0022997a23 */ /* 0x100fe200000108a1 */
[----:B------:R-:W-:Y:S01]  /*3e30*/  LDSM.16.MT88.4 R136, [R190+0xc800] ;  /* 0x00c80000be88783b */ /* 0x000fe20000004200 */
[----:B------:R-:W-:-:S02]  /*3e40*/  FFMA.FTZ R154, R32, c[0x0][0x23c], -R161 ;  /* 0x00008f00209a7a23 */ /* 0x000fc400000108a1 */
[--C-:B------:R-:W-:Y:S01]  /*3e50*/  FFMA.FTZ R155, R30, c[0x0][0x23c], -R161.reuse ;  /* 0x00008f001e9b7a23 */ /* 0x100fe200000108a1 */
[----:B------:R-:W-:Y:S01]  /*3e60*/  LDSM.16.MT88.4 R32, [R189+0xc800] ;  /* 0x00c80000bd20783b */ /* 0x000fe20000004200 */
[--C-:B------:R-:W-:Y:S01]  /*3e70*/  FFMA.FTZ R148, R28, c[0x0][0x23c], -R161.reuse ;  /* 0x00008f001c947a23 */ /* 0x100fe200000108a1 */
[----:B------:R-:W2:Y:S01]  /*3e80*/  MUFU.EX2 R151, R151 ;  /* 0x0000009700977308 */ /* 0x000ea20000000800 */
[--C-:B------:R-:W-:Y:S01]  /*3e90*/  FFMA.FTZ R150, R11, c[0x0][0x23c], -R168.reuse ;  /* 0x00008f000b967a23 */ /* 0x100fe200000108a8 */
[----:B------:R-:W-:Y:S01]  /*3ea0*/  LDSM.16.MT88.4 R28, [R188+0xc800] ;  /* 0x00c80000bc1c783b */ /* 0x000fe20000004200 */
[--C-:B------:R-:W-:Y:S02]  /*3eb0*/  FFMA.FTZ R144, R9, c[0x0][0x23c], -R168.reuse ;  /* 0x00008f0009907a23 */ /* 0x100fe400000108a8 */
[--C-:B------:R-:W-:Y:S02]  /*3ec0*/  FFMA.FTZ R135, R10, c[0x0][0x23c], -R161.reuse ;  /* 0x00008f000a877a23 */ /* 0x100fe400000108a1 */
[----:B------:R-:W-:Y:S01]  /*3ed0*/  FFMA.FTZ R0, R8, c[0x0][0x23c], -R161 ;  /* 0x00008f0008007a23 */ /* 0x000fe200000108a1 */
[----:B------:R-:W-:Y:S01]  /*3ee0*/  MUFU.EX2 R149, R149 ;  /* 0x0000009500957308 */ /* 0x000fe20000000800 */
[----:B------:R-:W1:Y:S01]  /*3ef0*/  LDSM.16.MT88.4 R8, [R192+0xe800] ;  /* 0x00e80000c008783b */ /* 0x000e620000004200 */
[----:B------:R-:W-:-:S02]  /*3f00*/  FFMA.FTZ R145, R25, c[0x0][0x23c], -R168 ;  /* 0x00008f0019917a23 */ /* 0x000fc400000108a8 */
[--C-:B------:R-:W-:Y:S02]  /*3f10*/  FFMA.FTZ R133, R21, c[0x0][0x23c], -R168.reuse ;  /* 0x00008f0015857a23 */ /* 0x100fe400000108a8 */
[--C-:B------:R-:W-:Y:S01]  /*3f20*/  FFMA.FTZ R147, R26, c[0x0][0x23c], -R161.reuse ;  /* 0x00008f001a937a23 */ /* 0x100fe200000108a1 */
[----:B------:R-:W1:Y:S01]  /*3f30*/  LDSM.16.MT88.4 R20, [R192+0xc800] ;  /* 0x00c80000c014783b */ /* 0x000e620000004200 */
[----:B------:R-:W3:Y:S01]  /*3f40*/  MUFU.EX2 R146, R146 ;  /* 0x0000009200927308 */ /* 0x000ee20000000800 */
[----:B--2---:R-:W-:Y:S01]  /*3f50*/  F2FP.BF16.PACK_AB R116, R151, R152 ;  /* 0x000000989774723e */ /* 0x004fe200000010ff */
[----:B------:R-:W-:Y:S01]  /*3f60*/  FFMA.FTZ R134, R12, c[0x0][0x23c], -R161 ;  /* 0x00008f000c867a23 */ /* 0x000fe200000108a1 */
[----:B------:R-:W-:Y:S01]  /*3f70*/  LDSM.16.MT88.4 R24, [R190+0xe800] ;  /* 0x00e80000be18783b */ /* 0x000fe20000004200 */
[--C-:B------:R-:W-:Y:S02]  /*3f80*/  FFMA.FTZ R156, R165, c[0x0][0x23c], -R168.reuse ;  /* 0x00008f00a59c7a23 */ /* 0x100fe400000108a8 */
[--C-:B------:R-:W-:Y:S01]  /*3f90*/  FFMA.FTZ R158, R163, c[0x0][0x23c], -R168.reuse ;  /* 0x00008f00a39e7a23 */ /* 0x100fe200000108a8 */
[----:B------:R-:W2:Y:S01]  /*3fa0*/  LDSM.16.MT88.4 R12, [R188+0xe800] ;  /* 0x00e80000bc0c783b */ /* 0x000ea20000004200 */
[----:B------:R-:W-:Y:S01]  /*3fb0*/  MUFU.EX2 R153, R153 ;  /* 0x0000009900997308 */ /* 0x000fe20000000800 */
[----:B------:R-:W-:-:S02]  /*3fc0*/  FFMA.FTZ R159, R159, c[0x0][0x23c], -R168 ;  /* 0x00008f009f9f7a23 */ /* 0x000fc400000108a8 */
[--C-:B------:R-:W-:Y:S02]  /*3fd0*/  FFMA.FTZ R157, R157, c[0x0][0x23c], -R168.reuse ;  /* 0x00008f009d9d7a23 */ /* 0x100fe400000108a8 */
[--C-:B------:R-:W-:Y:S02]  /*3fe0*/  FFMA.FTZ R162, R162, c[0x0][0x23c], -R161.reuse ;  /* 0x00008f00a2a27a23 */ /* 0x100fe400000108a1 */
[--C-:B------:R-:W-:Y:S01]  /*3ff0*/  FFMA.FTZ R163, R172, c[0x0][0x23c], -R161.reuse ;  /* 0x00008f00aca37a23 */ /* 0x100fe200000108a1 */
[----:B------:R-:W4:Y:S01]  /*4000*/  MUFU.EX2 R154, R154 ;  /* 0x0000009a009a7308 */ /* 0x000f220000000800 */
[----:B---3--:R-:W-:Y:S01]  /*4010*/  F2FP.BF16.PACK_AB R118, R146, R149 ;  /* 0x000000959276723e */ /* 0x008fe200000010ff */
        /* <DEDUP_REMOVED lines=8> */
[----:B------:R-:W3:Y:S01]  /*40a0*/  MUFU.EX2 R148, R148 ;  /* 0x0000009400947308 */ /* 0x000ee20000000800 */
[----:B----4-:R-:W-:Y:S01]  /*40b0*/  F2FP.BF16.PACK_AB R117, R154, R153 ;  /* 0x000000999a75723e */ /* 0x010fe200000010ff */
        /* <DEDUP_REMOVED lines=199> */
[----:B------:R-:W-:Y:S01]  /*4d30*/  UMOV UR8, 0x5 ;  /* 0x0000000500087882 */ /* 0x000fe20000000000 */
[----:B------:R-:W-:Y:S01]  /*4d40*/  IMAD.MOV.U32 R133, RZ, RZ, R132 ;  /* 0x000000ffff857224 */ /* 0x000fe200078e0084 */
[----:B------:R-:W-:-:S02]  /*4d50*/  USHF.R.S32.HI UR5, URZ, 0x1f, UR4 ;  /* 0x0000001f3f057899 */ /* 0x000fc40008011404 */
[----:B------:R-:W-:Y:S01]  /*4d60*/  ULDC UR9, c[0x0][0x1a4] ;  /* 0x0000690000097ab9 */ /* 0x000fe20000000800 */
[----:B------:R-:W-:Y:S01]  /*4d70*/  MOV R213, UR4 ;  /* 0x0000000400d57c02 */ /* 0x000fe20008000f00 */
[----:B------:R-:W-:Y:S02]  /*4d80*/  USHF.L.U64.HI UR9, UR10, UR8, UR9 ;  /* 0x000000080a097299 */ /* 0x000fe40008010209 */
[----:B------:R-:W-:Y:S01]  /*4d90*/  MOV R212, UR5 ;  /* 0x0000000500d47c02 */ /* 0x000fe20008000f00 */
[----:B------:R-:W-:Y:S02]  /*4da0*/  USHF.L.U32 UR10, UR10, 0x5, URZ ;  /* 0x000000050a0a7899 */ /* 0x000fe4000800063f */
[----:B------:R-:W-:Y:S02]  /*4db0*/  ULDC UR4, c[0x0][0x19c] ;  /* 0x0000670000047ab9 */ /* 0x000fe40000000800 */
.L_x_3523:
        /* <DEDUP_REMOVED lines=59> */
[C---:B------:R-:W-:Y:S01]  /*5170*/  IMAD.WIDE.U32 R6, R4.reuse, c[0x0][0x188], R6 ;  /* 0x0000620004067a25 */ /* 0x040fe200078e0006 */
[----:B------:R-:W-:Y:S05]  /*5180*/  SHF.R.S32.HI R3, RZ, 0x1f, R4 ;  /* 0x0000001fff037819 */ /* 0x000fea0000011404 */
[----:B------:R-:W-:Y:S04]  /*5190*/  IMAD R3, R3, c[0x0][0x188], RZ ;  /* 0x0000620003037a24 */ /* 0x000fe800078e02ff */
[----:B------:R-:W-:Y:S04]  /*51a0*/  IMAD R3, R4, c[0x0][0x18c], R3 ;  /* 0x0000630004037a24 */ /* 0x000fe800078e0203 */
[----:B------:R-:W-:Y:S02]  /*51b0*/  IMAD.IADD R3, R7, 0x1, R3 ;  /* 0x0000000107037824 */ /* 0x000fe400078e0203 */
.L_x_3520:
[C---:B------:R-:W-:Y:S04]  /*51c0*/  LEA R200, P1, R6.reuse, R200, 0x1 ;  /* 0x000000c806c87211 */ /* 0x040fe800078208ff */
[----:B------:R-:W-:Y:S02]  /*51d0*/  LEA.HI.X R201, R6, R201, R3, 0x1, P1 ;  /* 0x000000c906c97211 */ /* 0x000fe400008f0c03 */
[----:B------:R-:W-:Y:S03]  /*51e0*/  IADD3 R218, P1, R200, UR10, RZ ;  /* 0x0000000ac8da7c10 */ /* 0x000fe6000ff3e0ff */
[----:B------:R-:W-:Y:S01]  /*51f0*/  @!PT LDS RZ, [RZ] ;  /* 0x00000000fffff984 */ /* 0x000fe20000000800 */
[----:B------:R-:W-:Y:S01]  /*5200*/  @!PT LDS RZ, [RZ] ;  /* 0x00000000fffff984 */ /* 0x000fe20000000800 */
[----:B------:R-:W-:Y:S01]  /*5210*/  @!PT LDS RZ, [RZ] ;  /* 0x00000000fffff984 */ /* 0x000fe20000000800 */
[----:B------:R1:W-:Y:S01]  /*5220*/  LDGSTS.E.BYPASS.LTC128B.128 [R203+0xc000], [R200.64] ;  /* 0x0c000000c8cb7fae */ /* 0x0003e2000b901d4c */
[----:B------:R-:W-:Y:S02]  /*5230*/  IADD3.X R219, R201, UR9, RZ, P1, !PT ;  /* 0x00000009c9db7c10 */ /* 0x000fe40008ffe4ff */
[----:B------:R-:W-:Y:S01]  /*5240*/  IADD3 R134, P1, R218, UR10, RZ ;  /* 0x0000000ada867c10 */ /* 0x000fe2000ff3e0ff */
[----:B------:R1:W-:Y:S03]  /*5250*/  LDGSTS.E.BYPASS.LTC128B.128 [R203+0xe000], [R200.64+0x80] ;  /* 0x0e000080c8cb7fae */ /* 0x0003e6000b901d4c */
[----:B------:R-:W-:Y:S01]  /*5260*/  IADD3.X R135, R219, UR9, RZ, P1, !PT ;  /* 0x00000009db877c10 */ /* 0x000fe20008ffe4ff */
[----:B------:R1:W-:Y:S01]  /*5270*/  LDGSTS.E.BYPASS.LTC128B.128 [R203+0x10000], [R200.64+0x100] ;  /* 0x10000100c8cb7fae */ /* 0x0003e2000b901d4c */
[----:B------:R-:W-:Y:S03]  /*5280*/  IADD3 R2, P1, R134, UR10, RZ ;  /* 0x0000000a86027c10 */ /* 0x000fe6000ff3e0ff */
[----:B------:R1:W-:Y:S01]  /*5290*/  LDGSTS.E.BYPASS.LTC128B.128 [R203+0xc800], [R218.64] ;  /* 0x0c800000dacb7fae */ /* 0x0003e2000b901d4c */
[----:B------:R-:W-:Y:S02]  /*52a0*/  IADD3.X R3, R135, UR9, RZ, P1, !PT ;  /* 0x0000000987037c10 */ /* 0x000fe40008ffe4ff */
[----:B------:R-:W-:Y:S01]  /*52b0*/  ISETP.GE.AND P1, PT, R214, 0x1, PT ;  /* 0x00000001d600780c */ /* 0x000fe20003f26270 */
        /* <DEDUP_REMOVED lines=8> */
[----:B------:R-:W-:Y:S04]  /*5340*/  LDSM.16.M88.4 R136, [R198] ;  /* 0x00000000c688783b */ /* 0x000fe80000000200 */
[----:B------:R-:W2:Y:S04]  /*5350*/  LDSM.16.M88.4 R140, [R197+0x6000] ;  /* 0x00600000c58c783b */ /* 0x000ea80000000200 */
[----:B------:R-:W3:Y:S04]  /*5360*/  LDSM.16.M88.4 R144, [R197+0x6800] ;  /* 0x00680000c590783b */ /* 0x000ee80000000200 */
[----:B------:R-:W4:Y:S04]  /*5370*/  LDSM.16.M88.4 R148, [R197+0x7000] ;  /* 0x00700000c594783b */ /* 0x000f280000000200 */
[----:B------:R-:W0:Y:S04]  /*5380*/  LDGDEPBAR ;  /* 0x00000000000079af */ /* 0x000e280000000000 */
[----:B------:R-:W5:Y:S04]  /*5390*/  LDSM.16.M88.4 R152, [R197+0x7800] ;  /* 0x00780000c598783b */ /* 0x000f680000000200 */
[----:B------:R-:W-:Y:S04]  /*53a0*/  LDSM.16.M88.4 R156, [R196] ;  /* 0x00000000c49c783b */ /* 0x000fe80000000200 */
[----:B------:R-:W1:Y:S04]  /*53b0*/  LDSM.16.M88.4 R160, [R195] ;  /* 0x00000000c3a0783b */ /* 0x000e680000000200 */
[----:B------:R-:W1:Y:S04]  /*53c0*/  LDSM.16.M88.4 R164, [R187] ;  /* 0x00000000bba4783b */ /* 0x000e680000000200 */
[----:B------:R-:W1:Y:S04]  /*53d0*/  LDSM.16.M88.4 R168, [R186] ;  /* 0x00000000baa8783b */ /* 0x000e680000000200 */
[----:B------:R-:W1:Y:S01]  /*53e0*/  LDSM.16.M88.4 R172, [R185] ;  /* 0x00000000b9ac783b */ /* 0x000e620000000200 */
[C---:B--2---:R-:W-:Y:S08]  /*53f0*/  HMMA.16816.F32.BF16 R4, R136.reuse, R140, RZ ;  /* 0x0000008c8804723c */ /* 0x044ff000000418ff */
[C---:B------:R-:W-:Y:S01]  /*5400*/  HMMA.16816.F32.BF16 R8, R136.reuse, R142, RZ ;  /* 0x0000008e8808723c */ /* 0x040fe200000418ff */
[----:B------:R-:W-:Y:S07]  /*5410*/  LDSM.16.M88.4 R140, [R194] ;  /* 0x00000000c28c783b */ /* 0x000fee0000000200 */
[C---:B---3--:R-:W-:Y:S08]  /*5420*/  HMMA.16816.F32.BF16 R12, R136.reuse, R144, RZ ;  /* 0x00000090880c723c */ /* 0x048ff000000418ff */
[C---:B------:R-:W-:Y:S01]  /*5430*/  HMMA.16816.F32.BF16 R16, R136.reuse, R146, RZ ;  /* 0x000000928810723c */ /* 0x040fe200000418ff */
[----:B------:R-:W2:Y:S07]  /*5440*/  LDSM.16.M88.4 R144, [R191+0x6000] ;  /* 0x00600000bf90783b */ /* 0x000eae0000000200 */
[C---:B----4-:R-:W-:Y:S08]  /*5450*/  HMMA.16816.F32.BF16 R20, R136.reuse, R148, RZ ;  /* 0x000000948814723c */ /* 0x050ff000000418ff */
[C---:B------:R-:W-:Y:S01]  /*5460*/  HMMA.16816.F32.BF16 R24, R136.reuse, R150, RZ ;  /* 0x000000968818723c */ /* 0x040fe200000418ff */
[----:B------:R-:W3:Y:S07]  /*5470*/  LDSM.16.M88.4 R148, [R191+0x6800] ;  /* 0x00680000bf94783b */ /* 0x000eee0000000200 */
[C---:B-----5:R-:W-:Y:S08]  /*5480*/  HMMA.16816.F32.BF16 R28, R136.reuse, R152, RZ ;  /* 0x00000098881c723c */ /* 0x060ff000000418ff */
[----:B------:R-:W-:Y:S01]  /*5490*/  HMMA.16816.F32.BF16 R32, R136, R154, RZ ;  /* 0x0000009a8820723c */ /* 0x000fe200000418ff */
[----:B------:R-:W4:Y:S04]  /*54a0*/  LDSM.16.M88.4 R136, [R191+0x7000] ;  /* 0x00700000bf88783b */ /* 0x000f280000000200 */
[----:B------:R-:W5:Y:S03]  /*54b0*/  LDSM.16.M88.4 R152, [R191+0x7800] ;  /* 0x00780000bf98783b */ /* 0x000f660000000200 */
[C---:B-1----:R-:W-:Y:S08]  /*54c0*/  HMMA.16816.F32.BF16 R4, R156.reuse, R160, R4 ;  /* 0x000000a09c04723c */ /* 0x042ff00000041804 */
[C---:B------:R-:W-:Y:S01]  /*54d0*/  HMMA.16816.F32.BF16 R8, R156.reuse, R162, R8 ;  /* 0x000000a29c08723c */ /* 0x040fe20000041808 */
[----:B------:R-:W-:Y:S07]  /*54e0*/  LDSM.16.M88.4 R160, [R193] ;  /* 0x00000000c1a0783b */ /* 0x000fee0000000200 */
[C---:B------:R-:W-:Y:S08]  /*54f0*/  HMMA.16816.F32.BF16 R12, R156.reuse, R164, R12 ;  /* 0x000000a49c0c723c */ /* 0x040ff0000004180c */
[C---:B------:R-:W-:Y:S01]  /*5500*/  HMMA.16816.F32.BF16 R16, R156.reuse, R166, R16 ;  /* 0x000000a69c10723c */ /* 0x040fe20000041810 */
[----:B------:R-:W1:Y:S07]  /*5510*/  LDSM.16.M88.4 R164, [R184] ;  /* 0x00000000b8a4783b */ /* 0x000e6e0000000200 */
[C---:B------:R-:W-:Y:S08]  /*5520*/  HMMA.16816.F32.BF16 R20, R156.reuse, R168, R20 ;  /* 0x000000a89c14723c */ /* 0x040ff00000041814 */
[C---:B------:R-:W-:Y:S01]  /*5530*/  HMMA.16816.F32.BF16 R24, R156.reuse, R170, R24 ;  /* 0x000000aa9c18723c */ /* 0x040fe20000041818 */
[----:B------:R-:W1:Y:S07]  /*5540*/  LDSM.16.M88.4 R168, [R184+0x800] ;  /* 0x00080000b8a8783b */ /* 0x000e6e0000000200 */
[C---:B------:R-:W-:Y:S08]  /*5550*/  HMMA.16816.F32.BF16 R28, R156.reuse, R172, R28 ;  /* 0x000000ac9c1c723c */ /* 0x040ff0000004181c */
[----:B------:R-:W-:Y:S01]  /*5560*/  HMMA.16816.F32.BF16 R32, R156, R174, R32 ;  /* 0x000000ae9c20723c */ /* 0x000fe20000041820 */
[----:B------:R-:W1:Y:S04]  /*5570*/  LDSM.16.M88.4 R156, [R184+0x1000] ;  /* 0x00100000b89c783b */ /* 0x000e680000000200 */
[----:B------:R-:W1:Y:S03]  /*5580*/  LDSM.16.M88.4 R172, [R184+0x1800] ;  /* 0x00180000b8ac783b */ /* 0x000e660000000200 */
[C---:B--2---:R-:W-:Y:S08]  /*5590*/  HMMA.16816.F32.BF16 R4, R140.reuse, R144, R4 ;  /* 0x000000908c04723c */ /* 0x044ff00000041804 */
[C---:B------:R-:W-:Y:S01]  /*55a0*/  HMMA.16816.F32.BF16 R8, R140.reuse, R146, R8 ;  /* 0x000000928c08723c */ /* 0x040fe20000041808 */
[----:B------:R-:W-:Y:S07]  /*55b0*/  LDSM.16.M88.4 R144, [R197+0x8000] ;  /* 0x00800000c590783b */ /* 0x000fee0000000200 */
[C---:B---3--:R-:W-:Y:S08]  /*55c0*/  HMMA.16816.F32.BF16 R12, R140.reuse, R148, R12 ;  /* 0x000000948c0c723c */ /* 0x048ff0000004180c */
[C---:B------:R-:W-:Y:S01]  /*55d0*/  HMMA.16816.F32.BF16 R16, R140.reuse, R150, R16 ;  /* 0x000000968c10723c */ /* 0x040fe20000041810 */
[----:B------:R-:W-:Y:S07]  /*55e0*/  LDSM.16.M88.4 R148, [R197+0x8800] ;  /* 0x00880000c594783b */ /* 0x000fee0000000200 */
[C---:B----4-:R-:W-:Y:S08]  /*55f0*/  HMMA.16816.F32.BF16 R20, R140.reuse, R136, R20 ;  /* 0x000000888c14723c */ /* 0x050ff00000041814 */
[C---:B------:R-:W-:Y:S01]  /*5600*/  HMMA.16816.F32.BF16 R24, R140.reuse, R138, R24 ;  /* 0x0000008a8c18723c */ /* 0x040fe20000041818 */
[----:B------:R-:W2:Y:S07]  /*5610*/  LDSM.16.M88.4 R136, [R198+0x2000] ;  /* 0x00200000c688783b */ /* 0x000eae0000000200 */
[C---:B-----5:R-:W-:Y:S08]  /*5620*/  HMMA.16816.F32.BF16 R28, R140.reuse, R152, R28 ;  /* 0x000000988c1c723c */ /* 0x060ff0000004181c */
[----:B------:R-:W-:Y:S01]  /*5630*/  HMMA.16816.F32.BF16 R32, R140, R154, R32 ;  /* 0x0000009a8c20723c */ /* 0x000fe20000041820 */
[----:B------:R-:W3:Y:S04]  /*5640*/  LDSM.16.M88.4 R140, [R197+0x9000] ;  /* 0x00900000c58c783b */ /* 0x000ee80000000200 */
[----:B------:R-:W4:Y:S03]  /*5650*/  LDSM.16.M88.4 R152, [R197+0x9800] ;  /* 0x00980000c598783b */ /* 0x000f260000000200 */
[C---:B-1----:R-:W-:Y:S08]  /*5660*/  HMMA.16816.F32.BF16 R4, R160.reuse, R164, R4 ;  /* 0x000000a4a004723c */ /* 0x042ff00000041804 */
[C---:B------:R-:W-:Y:S01]  /*5670*/  HMMA.16816.F32.BF16 R8, R160.reuse, R166, R8 ;  /* 0x000000a6a008723c */ /* 0x040fe20000041808 */
[----:B------:R-:W-:Y:S07]  /*5680*/  LDSM.16.M88.4 R164, [R183] ;  /* 0x00000000b7a4783b */ /* 0x000fee0000000200 */
[C---:B------:R-:W-:Y:S08]  /*5690*/  HMMA.16816.F32.BF16 R12, R160.reuse, R168, R12 ;  /* 0x000000a8a00c723c */ /* 0x040ff0000004180c */
[C---:B------:R-:W-:Y:S01]  /*56a0*/  HMMA.16816.F32.BF16 R16, R160.reuse, R170, R16 ;  /* 0x000000aaa010723c */ /* 0x040fe20000041810 */
[----:B------:R-:W-:Y:S07]  /*56b0*/  LDSM.16.M88.4 R168, [R182] ;  /* 0x00000000b6a8783b */ /* 0x000fee0000000200 */
[C---:B------:R-:W-:Y:S08]  /*56c0*/  HMMA.16816.F32.BF16 R20, R160.reuse, R156, R20 ;  /* 0x0000009ca014723c */ /* 0x040ff00000041814 */
[C---:B------:R-:W-:Y:S01]  /*56d0*/  HMMA.16816.F32.BF16 R24, R160.reuse, R158, R24 ;  /* 0x0000009ea018723c */ /* 0x040fe20000041818 */
[----:B------:R-:W1:Y:S07]  /*56e0*/  LDSM.16.M88.4 R156, [R196+0x2000] ;  /* 0x00200000c49c783b */ /* 0x000e6e0000000200 */
[C---:B------:R-:W-:Y:S08]  /*56f0*/  HMMA.16816.F32.BF16 R28, R160.reuse, R172, R28 ;  /* 0x000000aca01c723c */ /* 0x040ff0000004181c */
[----:B------:R-:W-:Y:S01]  /*5700*/  HMMA.16816.F32.BF16 R32, R160, R174, R32 ;  /* 0x000000aea020723c */ /* 0x000fe20000041820 */
[----:B------:R-:W5:Y:S04]  /*5710*/  LDSM.16.M88.4 R160, [R181] ;  /* 0x00000000b5a0783b */ /* 0x000f680000000200 */
[----:B------:R-:W1:Y:S03]  /*5720*/  LDSM.16.M88.4 R172, [R180] ;  /* 0x00000000b4ac783b */ /* 0x000e660000000200 */
[C---:B--2---:R-:W-:Y:S08]  /*5730*/  HMMA.16816.F32.BF16 R4, R136.reuse, R144, R4 ;  /* 0x000000908804723c */ /* 0x044ff00000041804 */
[C---:B------:R-:W-:Y:S01]  /*5740*/  HMMA.16816.F32.BF16 R8, R136.reuse, R146, R8 ;  /* 0x000000928808723c */ /* 0x040fe20000041808 */
[----:B------:R-:W-:Y:S07]  /*5750*/  LDSM.16.M88.4 R144, [R191+0x8000] ;  /* 0x00800000bf90783b */ /* 0x000fee0000000200 */
[C---:B------:R-:W-:Y:S08]  /*5760*/  HMMA.16816.F32.BF16 R12, R136.reuse, R148, R12 ;  /* 0x00000094880c723c */ /* 0x040ff0000004180c */
[C---:B------:R-:W-:Y:S01]  /*5770*/  HMMA.16816.F32.BF16 R16, R136.reuse, R150, R16 ;  /* 0x000000968810723c */ /* 0x040fe20000041810 */
[----:B------:R-:W-:Y:S07]  /*5780*/  LDSM.16.M88.4 R148, [R191+0x8800] ;  /* 0x00880000bf94783b */ /* 0x000fee0000000200 */
[C---:B---3--:R-:W-:Y:S08]  /*5790*/  HMMA.16816.F32.BF16 R20, R136.reuse, R140, R20 ;  /* 0x0000008c8814723c */ /* 0x048ff00000041814 */
[C---:B------:R-:W-:Y:S01]  /*57a0*/  HMMA.16816.F32.BF16 R24, R136.reuse, R142, R24 ;  /* 0x0000008e8818723c */ /* 0x040fe20000041818 */
[----:B------:R-:W2:Y:S07]  /*57b0*/  LDSM.16.M88.4 R140, [R194+0x2000] ;  /* 0x00200000c28c783b */ /* 0x000eae0000000200 */
[C---:B----4-:R-:W-:Y:S08]  /*57c0*/  HMMA.16816.F32.BF16 R28, R136.reuse, R152, R28 ;  /* 0x00000098881c723c */ /* 0x050ff0000004181c */
[----:B------:R-:W-:Y:S01]  /*57d0*/  HMMA.16816.F32.BF16 R32, R136, R154, R32 ;  /* 0x0000009a8820723c */ /* 0x000fe20000041820 */
[----:B------:R-:W3:Y:S04]  /*57e0*/  LDSM.16.M88.4 R136, [R191+0x9000] ;  /* 0x00900000bf88783b */ /* 0x000ee80000000200 */
[----:B------:R-:W4:Y:S03]  /*57f0*/  LDSM.16.M88.4 R152, [R191+0x9800] ;  /* 0x00980000bf98783b */ /* 0x000f260000000200 */
[C---:B-1----:R-:W-:Y:S08]  /*5800*/  HMMA.16816.F32.BF16 R4, R156.reuse, R164, R4 ;  /* 0x000000a49c04723c */ /* 0x042ff00000041804 */
[C---:B------:R-:W-:Y:S01]  /*5810*/  HMMA.16816.F32.BF16 R8, R156.reuse, R166, R8 ;  /* 0x000000a69c08723c */ /* 0x040fe20000041808 */
[----:B------:R-:W-:Y:S07]  /*5820*/  LDSM.16.M88.4 R164, [R184+0x2000] ;  /* 0x00200000b8a4783b */ /* 0x000fee0000000200 */
[C---:B------:R-:W-:Y:S08]  /*5830*/  HMMA.16816.F32.BF16 R12, R156.reuse, R168, R12 ;  /* 0x000000a89c0c723c */ /* 0x040ff0000004180c */
[C---:B------:R-:W-:Y:S01]  /*5840*/  HMMA.16816.F32.BF16 R16, R156.reuse, R170, R16 ;  /* 0x000000aa9c10723c */ /* 0x040fe20000041810 */
[----:B------:R-:W-:Y:S07]  /*5850*/  LDSM.16.M88.4 R168, [R184+0x2800] ;  /* 0x00280000b8a8783b */ /* 0x000fee0000000200 */
[C---:B-----5:R-:W-:Y:S08]  /*5860*/  HMMA.16816.F32.BF16 R20, R156.reuse, R160, R20 ;  /* 0x000000a09c14723c */ /* 0x060ff00000041814 */
[C---:B------:R-:W-:Y:S01]  /*5870*/  HMMA.16816.F32.BF16 R24, R156.reuse, R162, R24 ;  /* 0x000000a29c18723c */ /* 0x040fe20000041818 */
[----:B------:R-:W1:Y:S07]  /*5880*/  LDSM.16.M88.4 R160, [R193+0x2000] ;  /* 0x00200000c1a0783b */ /* 0x000e6e0000000200 */
[C---:B------:R-:W-:Y:S08]  /*5890*/  HMMA.16816.F32.BF16 R28, R156.reuse, R172, R28 ;  /* 0x000000ac9c1c723c */ /* 0x040ff0000004181c */
[----:B------:R-:W-:Y:S01]  /*58a0*/  HMMA.16816.F32.BF16 R32, R156, R174, R32 ;  /* 0x000000ae9c20723c */ /* 0x000fe20000041820 */
[----:B------:R-:W5:Y:S04]  /*58b0*/  LDSM.16.M88.4 R156, [R184+0x3000] ;  /* 0x00300000b89c783b */ /* 0x000f680000000200 */
[----:B------:R-:W1:Y:S03]  /*58c0*/  LDSM.16.M88.4 R172, [R184+0x3800] ;  /* 0x00380000b8ac783b */ /* 0x000e660000000200 */
        /* <DEDUP_REMOVED lines=19> */
[C---:B-----5:R-:W-:Y:S08]  /*5a00*/  HMMA.16816.F32.BF16 R20, R160.reuse, R156, R20 ;  /* 0x0000009ca014723c */ /* 0x060ff00000041814 */
        /* <DEDUP_REMOVED lines=32> */
[C---:B--2---:R-:W-:Y:S01]  /*5c10*/  HMMA.16816.F32.BF16 R4, R140.reuse, R144, R4 ;  /* 0x000000908c04723c */ /* 0x044fe20000041804 */
        /* <DEDUP_REMOVED lines=9> */
[C---:B-1----:R-:W-:Y:S08]  /*5cb0*/  HMMA.16816.F32.BF16 R4, R160.reuse, R164, R4 ;  /* 0x000000a4a004723c */ /* 0x042ff00000041804 */
        /* <DEDUP_REMOVED lines=14> */
[----:B------:R-:W-:Y:S04]  /*5da0*/  IABS R2, c[0x0][0x2d0] ;  /* 0x0000b40000027a13 */ /* 0x000fe80000000000 */
[----:B------:R-:W1:Y:S10]  /*5db0*/  I2F.RP R135, R2 ;  /* 0x0000000200877306 */ /* 0x000e740000209400 */
[----:B-1----:R-:W1:Y:S02]  /*5dc0*/  MUFU.RCP R3, R135 ;  /* 0x0000008700037308 */ /* 0x002e640000001000 */
[----:B-1----:R-:W-:Y:S01]  /*5dd0*/  IADD3 R136, R3, 0xffffffe, RZ ;  /* 0x0ffffffe03887810 */ /* 0x002fe20007ffe0ff */
[----:B------:R-:W-:Y:S07]  /*5de0*/  IMAD.SHL.U32 R3, R214, 0x40, RZ ;  /* 0x00000040d6037824 */ /* 0x000fee00078e00ff */
[----:B------:R-:W1:Y:S01]  /*5df0*/  F2I.FTZ.U32.TRUNC.NTZ R137, R136 ;  /* 0x0000008800897305 */ /* 0x000e62000021f000 */
[C---:B------:R-:W-:Y:S02]  /*5e00*/  IADD3 R138, R3.reuse, -0x40, RZ ;  /* 0xffffffc0038a7810 */ /* 0x040fe40007ffe0ff */
[----:B------:R-:W-:Y:S02]  /*5e10*/  IABS R134, R3 ;  /* 0x0000000300867213 */ /* 0x000fe40000000000 */
[----:B------:R-:W-:Y:S02]  /*5e20*/  IABS R132, R138 ;  /* 0x0000008a00847213 */ /* 0x000fe40000000000 */
[----:B------:R-:W-:Y:S02]  /*5e30*/  LOP3.LUT R3, R3, c[0x0][0x2d0], RZ, 0x3c, !PT ;  /* 0x0000b40003037a12 */ /* 0x000fe400078e3cff */
        /* <DEDUP_REMOVED lines=30> */
[----:B------:R-:W-:Y:S01]  /*6020*/  LEA R140, P2, R3, R208, 0x2 ;  /* 0x000000d0038c7211 */ /* 0x000fe200078410ff */
[C---:B------:R-:W-:Y:S01]  /*6030*/  IMAD.IADD R2, R139.reuse, 0x1, -R3 ;  /* 0x000000018b027824 */ /* 0x040fe200078e0a03 */
[-C--:B------:R-:W-:Y:S02]  /*6040*/  LEA.HI.X.SX32 R135, R139, R209.reuse, 0x2, P1 ;  /* 0x000000d18b877211 */ /* 0x080fe400008f16ff */
[----:B------:R-:W-:Y:S01]  /*6050*/  LEA.HI.X.SX32 R141, R3, R209, 0x2, P2 ;  /* 0x000000d1038d7211 */ /* 0x000fe200010f16ff */
[----:B------:R-:W-:Y:S03]  /*6060*/  IMAD.MOV.U32 R3, RZ, RZ, 0x40 ;  /* 0x00000040ff037424 */ /* 0x000fe600078e00ff */
[----:B------:R-:W2:Y:S01]  /*6070*/  LDG.E R135, [R134.64] ;  /* 0x0000000c86877981 */ /* 0x000ea2000c1e1900 */
[----:B------:R-:W-:Y:S03]  /*6080*/  IMAD R3, R2, c[0x0][0x2d0], -R3 ;  /* 0x0000b40002037a24 */ /* 0x000fe600078e0a03 */
[----:B------:R-:W2:Y:S01]  /*6090*/  LDG.E R132, [R140.64] ;  /* 0x0000000c8c847981 */ /* 0x000ea2000c1e1900 */
[C---:B------:R-:W-:Y:S01]  /*60a0*/  IMAD.WIDE.U32 R136, R3.reuse, c[0x0][0x198], RZ ;  /* 0x0000660003887a25 */ /* 0x040fe200078e00ff */
        /* <DEDUP_REMOVED lines=10> */
.L_x_3522:
[C---:B------:R-:W-:Y:S01]  /*6150*/  LEA R210, P1, R136.reuse, R210, 0x1 ;  /* 0x000000d288d27211 */ /* 0x040fe200078208ff */
[----:B------:R-:W-:Y:S02]  /*6160*/  USHF.L.U32 UR5, UR7, 0x5, URZ ;  /* 0x0000000507057899 */ /* 0x000fe4000800063f */
[----:B------:R-:W-:Y:S01]  /*6170*/  USHF.L.U64.HI UR7, UR7, UR8, UR4 ;  /* 0x0000000807077299 */ /* 0x000fe20008010204 */
[----:B------:R-:W-:Y:S03]  /*6180*/  LEA.HI.X R211, R136, R211, R3, 0x1, P1 ;  /* 0x000000d388d37211 */ /* 0x000fe600008f0c03 */
[----:B------:R-:W-:Y:S02]  /*6190*/  IADD3 R136, P1, R210, UR5, RZ ;  /* 0x00000005d2887c10 */ /* 0x000fe4000ff3e0ff */
[----:B------:R-:W-:Y:S01]  /*61a0*/  @!PT LDS RZ, [RZ] ;  /* 0x00000000fffff984 */ /* 0x000fe20000000800 */
[----:B------:R-:W-:Y:S01]  /*61b0*/  @!PT LDS RZ, [RZ] ;  /* 0x00000000fffff984 */ /* 0x000fe20000000800 */
[----:B------:R-:W-:Y:S01]  /*61c0*/  @!PT LDS RZ, [RZ] ;  /* 0x00000000fffff984 */ /* 0x000fe20000000800 */
[----:B------:R1:W-:Y:S02]  /*61d0*/  LDGSTS.E.BYPASS.LTC128B.128 [R203+0x6000], [R210.64] ;  /* 0x06000000d2cb7fae */ /* 0x0003e4000b901d4c */
[----:B------:R-:W-:Y:S02]  /*61e0*/  IADD3.X R137, R211, UR7, RZ, P1, !PT ;  /* 0x00000007d3897c10 */ /* 0x000fe40008ffe4ff */
[----:B------:R1:W-:Y:S01]  /*61f0*/  LDGSTS.E.BYPASS.LTC128B.128 [R203+0x8000], [R210.64+0x80] ;  /* 0x08000080d2cb7fae */ /* 0x0003e2000b901d4c */
[----:B------:R-:W-:Y:S03]  /*6200*/  IADD3 R134, P1, R136, UR5, RZ ;  /* 0x0000000588867c10 */ /* 0x000fe6000ff3e0ff */
[----:B------:R1:W-:Y:S01]  /*6210*/  LDGSTS.E.BYPASS.LTC128B.128 [R203+0xa000], [R210.64+0x100] ;  /* 0x0a000100d2cb7fae */ /* 0x0003e2000b901d4c */
[----:B------:R-:W-:Y:S02]  /*6220*/  IADD3.X R135, R137, UR7, RZ, P1, !PT ;  /* 0x0000000789877c10 */ /* 0x000fe40008ffe4ff */
[----:B------:R-:W-:Y:S01]  /*6230*/  IADD3 R2, P1, R134, UR5, RZ ;  /* 0x0000000586027c10 */ /* 0x000fe2000ff3e0ff */
[----:B------:R1:W-:Y:S03]  /*6240*/  LDGSTS.E.BYPASS.LTC128B.128 [R203+0x6800], [R136.64] ;  /* 0x0680000088cb7fae */ /* 0x0003e6000b901d4c */
[----:B------:R-:W-:Y:S01]  /*6250*/  IADD3.X R3, R135, UR7, RZ, P1, !PT ;  /* 0x0000000787037c10 */ /* 0x000fe20008ffe4ff */
        /* <DEDUP_REMOVED lines=9> */
.L_x_3521:
        /* <DEDUP_REMOVED lines=410> */
.L_x_3519:
[----:B------:R-:W1:Y:S01]  /*7c90*/  SHFL.BFLY PT, R2, R217, 0x2, 0x1f ;  /* 0x0c401f00d9027f89 */ /* 0x000e6200000e0000 */
[----:B------:R-:W-:Y:S01]  /*7ca0*/  MOV R4, 0x3f800000 ;  /* 0x3f80000000047802 */ /* 0x000fe20000000f00 */
[----:B------:R-:W-:Y:S01]  /*7cb0*/  BSSY B0, `(.L_x_3524) ;  /* 0x000012d000007945 */ /* 0x000fe20003800000 */
[----:B------:R-:W-:Y:S01]  /*7cc0*/  MOV R5, 0x3f800000 ;  /* 0x3f80000000057802 */ /* 0x000fe20000000f00 */
[----:B------:R-:W2:Y:S01]  /*7cd0*/  SHFL.BFLY PT, R0, R215, 0x2, 0x1f ;  /* 0x0c401f00d7007f89 */ /* 0x000ea200000e0000 */
        /* <DEDUP_REMOVED lines=105> */
[-C--:B------:R-:W-:Y:S01]  /*8370*/  LEA.HI R6, R7, R4.reuse, RZ, 0x2 ;  /* 0x0000000407067211 */ /* 0x080fe200078f10ff */
[----:B------:R-:W-:Y:S01]  /*8380*/  FMUL.FTZ R63, R5, R63 ;  /* 0x0000003f053f7220 */ /* 0x000fe20000410000 */
[----:B------:R-:W-:Y:S01]  /*8390*/  LEA.HI R7, R7, R4, RZ, 0x5 ;  /* 0x0000000407077211 */ /* 0x000fe200078f28ff */
        /* <DEDUP_REMOVED lines=16> */
[----:B------:R-:W-:Y:S01]  /*84a0*/  FMUL.FTZ R78, R5, R78 ;  /* 0x0000004e054e7220 */ /* 0x000fe20000410000 */
[----:B------:R-:W-:Y:S01]  /*84b0*/  F2FP.BF16.PACK_AB R66, R67, R66 ;  /* 0x000000424342723e */ /* 0x000fe200000010ff */
[C---:B------:R-:W-:Y:S01]  /*84c0*/  FMUL.FTZ R83, R5.reuse, R83 ;  /* 0x0000005305537220 */ /* 0x040fe20000410000 */
[C---:B------:R-:W-:Y:S01]  /*84d0*/  SHF.L.U32 R9, R8.reuse, 0x6, RZ ;  /* 0x0000000608097819 */ /* 0x040fe200000006ff */
[C---:B------:R-:W-:Y:S01]  /*84e0*/  FMUL.FTZ R82, R5.reuse, R82 ;  /* 0x0000005205527220 */ /* 0x040fe20000410000 */
[----:B------:R-:W-:Y:S01]  /*84f0*/  LOP3.LUT R10, R8, 0x1, RZ, 0xc0, !PT ;  /* 0x00000001080a7812 */ /* 0x000fe200078ec0ff */
[----:B------:R-:W-:Y:S01]  /*8500*/  FMUL.FTZ R87, R5, R87 ;  /* 0x0000005705577220 */ /* 0x000fe20000410000 */
[----:B------:R-:W-:Y:S01]  /*8510*/  LOP3.LUT R9, R9, 0x1c0, RZ, 0xc0, !PT ;  /* 0x000001c009097812 */ /* 0x000fe200078ec0ff */
[C---:B------:R-:W-:Y:S01]  /*8520*/  FMUL.FTZ R86, R5.reuse, R86 ;  /* 0x0000005605567220 */ /* 0x040fe20000410000 */
[----:B------:R-:W-:Y:S01]  /*8530*/  ISETP.NE.U32.AND P4, PT, R10, 0x1, PT ;  /* 0x000000010a00780c */ /* 0x000fe20003f85070 */
[----:B------:R-:W-:Y:S01]  /*8540*/  FMUL.FTZ R91, R5, R91 ;  /* 0x0000005b055b7220 */ /* 0x000fe20000410000 */
[----:B------:R-:W-:Y:S01]  /*8550*/  LEA.HI R12, R9, R9, RZ, 0x1d ;  /* 0x00000009090c7211 */ /* 0x000fe200078fe8ff */
[C---:B------:R-:W-:Y:S01]  /*8560*/  FMUL.FTZ R90, R5.reuse, R90 ;  /* 0x0000005a055a7220 */ /* 0x040fe20000410000 */
[----:B------:R-:W-:Y:S01]  /*8570*/  R2P PR, R8, 0x6 ;  /* 0x0000000608007804 */ /* 0x000fe20000000000 */
        /* <DEDUP_REMOVED lines=31> */
[----:B------:R-:W-:Y:S01]  /*8770*/  LOP3.LUT R5, R6, 0x3ffffffc, RZ, 0xc0, !PT ;  /* 0x3ffffffc06057812 */ /* 0x000fe200078ec0ff */
[----:B-1----:R-:W-:Y:S01]  /*8780*/  @P3 FMUL.FTZ R59, R2, 0.69314718246459960938 ;  /* 0x3f317218023b3820 */ /* 0x002fe20000410000 */
[----:B------:R-:W-:Y:S01]  /*8790*/  SHF.R.S32.HI R6, RZ, 0x5, R7 ;  /* 0x00000005ff067819 */ /* 0x000fe20000011407 */
[----:B---3--:R-:W-:Y:S01]  /*87a0*/  @P0 FMUL.FTZ R0, R0, 0.69314718246459960938 ;  /* 0x3f31721800000820 */ /* 0x008fe20000410000 */
[----:B------:R-:W-:Y:S02]  /*87b0*/  IADD3 R5, -R5, R4, RZ ;  /* 0x0000000405057210 */ /* 0x000fe40007ffe1ff */
[----:B------:R-:W-:Y:S02]  /*87c0*/  F2FP.BF16.PACK_AB R122, R123, R122 ;  /* 0x0000007a7b7a723e */ /* 0x000fe400000010ff */
[----:B------:R-:W-:Y:S02]  /*87d0*/  LEA R5, R6, R5, 0x9 ;  /* 0x0000000506057211 */ /* 0x000fe400078e48ff */
[----:B------:R-:W-:-:S02]  /*87e0*/  F2FP.BF16.PACK_AB R118, R119, R118 ;  /* 0x000000767776723e */ /* 0x000fc400000010ff */
[----:B------:R-:W-:Y:S02]  /*87f0*/  LEA R5, R5, R12, 0x1 ;  /* 0x0000000c05057211 */ /* 0x000fe400078e08ff */
[----:B------:R-:W-:Y:S02]  /*8800*/  LOP3.LUT R7, R7, 0xffffffe0, RZ, 0xc0, !PT ;  /* 0xffffffe007077812 */ /* 0x000fe400078ec0ff */
[----:B------:R-:W-:Y:S02]  /*8810*/  SHF.L.U32 R9, R5, 0x1, RZ ;  /* 0x0000000105097819 */ /* 0x000fe400000006ff */
[----:B------:R-:W-:Y:S02]  /*8820*/  MOV R5, 0x20 ;  /* 0x0000002000057802 */ /* 0x000fe40000000f00 */
[----:B------:R-:W-:Y:S01]  /*8830*/  IADD3 R11, R9, -0x10, RZ ;  /* 0xfffffff0090b7810 */ /* 0x000fe20007ffe0ff */
[----:B------:R-:W-:Y:S01]  /*8840*/  STS [R9], R128 ;  /* 0x0000008009007388 */ /* 0x000fe20000000800 */
[----:B------:R-:W-:-:S02]  /*8850*/  SEL R8, R5, 0xffffffe0, !P1 ;  /* 0xffffffe005087807 */ /* 0x000fc40004800000 */
[----:B------:R-:W-:Y:S01]  /*8860*/  MOV R5, 0x40 ;  /* 0x0000004000057802 */ /* 0x000fe20000000f00 */
[----:B------:R-:W-:Y:S01]  /*8870*/  STS [R9+0x400], R130 ;  /* 0x0004008209007388 */ /* 0x000fe20000000800 */
[----:B------:R-:W-:Y:S02]  /*8880*/  @P4 IADD3 R11, R9, 0x10, RZ ;  /* 0x00000010090b4810 */ /* 0x000fe40007ffe0ff */
[----:B------:R-:W-:Y:S02]  /*8890*/  SEL R10, R5, 0xffffffc0, !P2 ;  /* 0xffffffc0050a7807 */ /* 0x000fe40005000000 */
[C---:B------:R-:W-:Y:S01]  /*88a0*/  IADD3 R13, R9.reuse, R8, RZ ;  /* 0x00000008090d7210 */ /* 0x040fe20007ffe0ff */
[----:B------:R-:W-:Y:S01]  /*88b0*/  STS [R11], R36 ;  /* 0x000000240b007388 */ /* 0x000fe20000000800 */
[-C--:B------:R-:W-:Y:S02]  /*88c0*/  IADD3 R15, R8, R11.reuse, RZ ;  /* 0x0000000b080f7210 */ /* 0x080fe40007ffe0ff */
[-C--:B------:R-:W-:Y:S01]  /*88d0*/  IADD3 R17, R9, R10.reuse, RZ ;  /* 0x0000000a09117210 */ /* 0x080fe20007ffe0ff */
[----:B------:R-:W-:Y:S01]  /*88e0*/  STS [R11+0x400], R38 ;  /* 0x000400260b007388 */ /* 0x000fe20000000800 */
[----:B------:R-:W-:Y:S01]  /*88f0*/  IADD3 R19, R10, R11, RZ ;  /* 0x0000000b0a137210 */ /* 0x000fe20007ffe0ff */
[----:B------:R-:W1:Y:S01]  /*8900*/  LDC.U8 R8, c[0x0][0x328] ;  /* 0x0000ca00ff087b82 */ /* 0x000e620000000000 */
[-C--:B------:R-:W-:Y:S01]  /*8910*/  IADD3 R21, R13, R10.reuse, RZ ;  /* 0x0000000a0d157210 */ /* 0x080fe20007ffe0ff */
[----:B------:R-:W-:Y:S01]  /*8920*/  STS [R13], R40 ;  /* 0x000000280d007388 */ /* 0x000fe20000000800 */
[----:B------:R-:W-:-:S02]  /*8930*/  IADD3 R23, R15, R10, RZ ;  /* 0x0000000a0f177210 */ /* 0x000fc40007ffe0ff */
[----:B------:R-:W-:Y:S01]  /*8940*/  ISETP.NE.AND P2, PT, R202, -0x1, PT ;  /* 0xffffffffca00780c */ /* 0x000fe20003f45270 */
[----:B------:R-:W-:Y:S01]  /*8950*/  STS [R13+0x400], R42 ;  /* 0x0004002a0d007388 */ /* 0x000fe20000000800 */
[----:B------:R-:W-:-:S03]  /*8960*/  IADD3 R7, -R7, R4, RZ ;  /* 0x0000000407077210 */ /* 0x000fc60007ffe1ff */
[----:B------:R-:W-:Y:S01]  /*8970*/  STS [R15], R44 ;  /* 0x0000002c0f007388 */ /* 0x000fe20000000800 */
[----:B------:R-:W-:-:S03]  /*8980*/  SHF.R.S32.HI R4, RZ, 0x1f, R7 ;  /* 0x0000001fff047819 */ /* 0x000fc60000011407 */
[----:B------:R-:W-:Y:S01]  /*8990*/  STS [R15+0x400], R46 ;  /* 0x0004002e0f007388 */ /* 0x000fe20000000800 */
[----:B------:R-:W-:-:S03]  /*89a0*/  LEA.HI R4, R4, R7, RZ, 0x2 ;  /* 0x0000000704047211 */ /* 0x000fc600078f10ff */
[----:B------:R-:W-:Y:S01]  /*89b0*/  STS [R17], R48 ;  /* 0x0000003011007388 */ /* 0x000fe20000000800 */
[----:B------:R-:W-:-:S03]  /*89c0*/  SHF.R.S32.HI R4, RZ, 0x2, R4 ;  /* 0x00000002ff047819 */ /* 0x000fc60000011404 */
[----:B------:R-:W-:Y:S01]  /*89d0*/  STS [R17+0x400], R50 ;  /* 0x0004003211007388 */ /* 0x000fe20000000800 */
[----:B-1----:R-:W-:-:S03]  /*89e0*/  ISETP.NE.AND P4, PT, R8, RZ, PT ;  /* 0x000000ff0800720c */ /* 0x002fc60003f85270 */
[----:B------:R-:W-:Y:S01]  /*89f0*/  STS [R19], R52 ;  /* 0x0000003413007388 */ /* 0x000fe20000000800 */
[----:B------:R-:W-:-:S03]  /*8a00*/  ISETP.NE.OR P1, PT, R202, -0x1, !P4 ;  /* 0xffffffffca00780c */ /* 0x000fc60006725670 */
[----:B------:R-:W-:Y:S04]  /*8a10*/  STS [R19+0x400], R54 ;  /* 0x0004003613007388 */ /* 0x000fe80000000800 */
[----:B------:R-:W-:Y:S04]  /*8a20*/  STS [R21], R56 ;  /* 0x0000003815007388 */ /* 0x000fe80000000800 */
[----:B------:R-:W-:Y:S04]  /*8a30*/  STS [R21+0x400], R58 ;  /* 0x0004003a15007388 */ /* 0x000fe80000000800 */
[----:B------:R1:W-:Y:S04]  /*8a40*/  STS [R23], R60 ;  /* 0x0000003c17007388 */ /* 0x0003e80000000800 */
[----:B------:R-:W-:Y:S04]  /*8a50*/  STS [R23+0x400], R62 ;  /* 0x0004003e17007388 */ /* 0x000fe80000000800 */
[----:B------:R2:W-:Y:S04]  /*8a60*/  STS [R9+0x2000], R64 ;  /* 0x0020004009007388 */ /* 0x0005e80000000800 */
[----:B------:R3:W-:Y:S04]  /*8a70*/  STS [R9+0x2400], R66 ;  /* 0x0024004209007388 */ /* 0x0007e80000000800 */
[----:B------:R3:W-:Y:S04]  /*8a80*/  STS [R11+0x2000], R68 ;  /* 0x002000440b007388 */ /* 0x0007e80000000800 */
[----:B------:R3:W-:Y:S04]  /*8a90*/  STS [R11+0x2400], R70 ;  /* 0x002400460b007388 */ /* 0x0007e80000000800 */
[----:B------:R3:W-:Y:S01]  /*8aa0*/  STS [R13+0x2000], R72 ;  /* 0x002000480d007388 */ /* 0x0007e20000000800 */
[----:B-1----:R-:W-:-:S03]  /*8ab0*/  @P2 IMAD.WIDE.U32 R60, R202, c[0x0][0x1e8], RZ ;  /* 0x00007a00ca3c2a25 */ /* 0x002fc600078e00ff */
[----:B------:R3:W-:Y:S01]  /*8ac0*/  STS [R13+0x2400], R74 ;  /* 0x0024004a0d007388 */ /* 0x0007e20000000800 */
[----:B------:R-:W-:-:S03]  /*8ad0*/  @P2 IMAD R58, R202, c[0x0][0x1ec], R61 ;  /* 0x00007b00ca3a2a24 */ /* 0x000fc600078e023d */
        /* <DEDUP_REMOVED lines=27> */
[----:B------:R-:W1:Y:S04]  /*8c90*/  S2R R5, SR_CTAID.Y ;  /* 0x0000000000057919 */ /* 0x000e680000002600 */
[----:B------:R-:W4:Y:S04]  /*8ca0*/  S2R R56, SR_CTAID.Z ;  /* 0x0000000000387919 */ /* 0x000f280000002700 */
[----:B------:R3:W3:Y:S04]  /*8cb0*/  LDS.128 R48, [R203] ;  /* 0x00000000cb307984 */ /* 0x0006e80000000c00 */
[----:B------:R3:W3:Y:S01]  /*8cc0*/  LDS.128 R44, [R203+0x800] ;  /* 0x00080000cb2c7984 */ /* 0x0006e20000000c00 */
[----:B-1----:R-:W-:Y:S01]  /*8cd0*/  @!P2 SHF.R.S32.HI R57, RZ, 0x1f, R5 ;  /* 0x0000001fff39a819 */ /* 0x002fe20000011405 */
[----:B------:R-:W-:-:S02]  /*8ce0*/  @!P1 IMAD R202, R5, c[0x0][0x214], RZ ;  /* 0x0000850005ca9a24 */ /* 0x000fc400078e02ff */
[----:B------:R1:W1:Y:S01]  /*8cf0*/  LDS.128 R40, [R203+0x1000] ;  /* 0x00100000cb287984 */ /* 0x0002620000000c00 */
[----:B------:R-:W-:Y:S01]  /*8d00*/  LOP3.LUT P1, RZ, R7, 0x3, RZ, 0xc0, !PT ;  /* 0x0000000307ff7812 */ /* 0x000fe2000782c0ff */
[----:B--2---:R-:W-:Y:S01]  /*8d10*/  @!P2 IMAD.WIDE.U32 R64, R5, c[0x0][0x1e0], RZ ;  /* 0x000078000540aa25 */ /* 0x004fe200078e00ff */
[----:B------:R-:W-:Y:S01]  /*8d20*/  MOV R7, 0x7f800000 ;  /* 0x7f80000000077802 */ /* 0x000fe20000000f00 */
[----:B------:R2:W1:Y:S02]  /*8d30*/  LDS.128 R36, [R203+0x1800] ;  /* 0x00180000cb247984 */ /* 0x0004640000000c00 */
[----:B------:R-:W-:Y:S01]  /*8d40*/  @!P2 IMAD R62, R57, c[0x0][0x1e0], RZ ;  /* 0x00007800393eaa24 */ /* 0x000fe200078e02ff */
[----:B------:R-:W-:Y:S01]  /*8d50*/  SHF.R.S32.HI R57, RZ, 0x1f, R6 ;  /* 0x0000001fff397819 */ /* 0x000fe20000011406 */
[----:B------:R2:W1:Y:S01]  /*8d60*/  LDS.128 R32, [R203+0x2000] ;  /* 0x00200000cb207984 */ /* 0x0004620000000c00 */
[----:B----4-:R-:W-:Y:S01]  /*8d70*/  @P4 IMAD R202, R56, c[0x0][0x234], R202 ;  /* 0x00008d0038ca4a24 */ /* 0x010fe200078e02ca */
[----:B------:R-:W-:Y:S01]  /*8d80*/  @!P2 MOV R60, R64 ;  /* 0x00000040003ca202 */ /* 0x000fe20000000f00 */
[----:B------:R-:W-:Y:S01]  /*8d90*/  @!P2 IMAD R62, R5, c[0x0][0x1e4], R62 ;  /* 0x00007900053eaa24 */ /* 0x000fe200078e023e */
[----:B------:R2:W4:Y:S01]  /*8da0*/  LDS.128 R28, [R203+0x2800] ;  /* 0x00280000cb1c7984 */ /* 0x0005220000000c00 */
[----:B------:R-:W-:Y:S01]  /*8db0*/  LEA.HI R57, R57, R6, RZ, 0x2 ;  /* 0x0000000639397211 */ /* 0x000fe200078f10ff */
[----:B------:R-:W-:-:S02]  /*8dc0*/  @!P4 IMAD R5, R5, c[0x0][0x1c0], R56 ;  /* 0x000070000505ca24 */ /* 0x000fc400078e0238 */
[----:B------:R2:W1:Y:S01]  /*8dd0*/  LDS.128 R24, [R203+0x3000] ;  /* 0x00300000cb187984 */ /* 0x0004620000000c00 */
[----:B------:R-:W-:Y:S01]  /*8de0*/  LOP3.LUT R57, R57, 0xffffffc, RZ, 0xc0, !PT ;  /* 0x0ffffffc39397812 */ /* 0x000fe200078ec0ff */
[----:B------:R-:W-:Y:S01]  /*8df0*/  @P0 FFMA.FTZ R7, R3, c[0x0][0x238], R0 ;  /* 0x00008e0003070a23 */ /* 0x000fe20000010000 */
[----:B------:R-:W-:Y:S01]  /*8e00*/  @!P2 IADD3 R58, R65, R62, RZ ;  /* 0x0000003e413aa210 */ /* 0x000fe20007ffe0ff */
[----:B------:R2:W1:Y:S01]  /*8e10*/  LDS.128 R20, [R203+0x3800] ;  /* 0x00380000cb147984 */ /* 0x0004620000000c00 */
[----:B------:R-:W-:Y:S01]  /*8e20*/  IADD3 R57, -R57, R6, RZ ;  /* 0x0000000639397210 */ /* 0x000fe20007ffe1ff */
[----:B------:R-:W-:Y:S01]  /*8e30*/  @!P4 IMAD R202, R5, c[0x0][0x214], RZ ;  /* 0x0000850005caca24 */ /* 0x000fe200078e02ff */
[----:B------:R-:W-:Y:S01]  /*8e40*/  MOV R6, 0x7f800000 ;  /* 0x7f80000000067802 */ /* 0x000fe20000000f00 */
[----:B------:R2:W1:Y:S01]  /*8e50*/  LDS.128 R16, [R203+0x4000] ;  /* 0x00400000cb107984 */ /* 0x0004620000000c00 */
[----:B------:R-:W-:Y:S01]  /*8e60*/  @P3 FFMA.FTZ R6, R132, c[0x0][0x238], R59 ;  /* 0x00008e0084063a23 */ /* 0x000fe2000001003b */
[----:B------:R-:W-:-:S02]  /*8e70*/  LEA R4, R57, R4, 0x4 ;  /* 0x0000000439047211 */ /* 0x000fc400078e20ff */
[----:B------:R2:W1:Y:S04]  /*8e80*/  LDS.128 R12, [R203+0x4800] ;  /* 0x00480000cb0c7984 */ /* 0x0004680000000c00 */
[----:B------:R2:W1:Y:S04]  /*8e90*/  LDS.128 R8, [R203+0x5000] ;  /* 0x00500000cb087984 */ /* 0x0004680000000c00 */
[----:B------:R2:W1:Y:S01]  /*8ea0*/  LDS.128 R52, [R203+0x5800] ;  /* 0x00580000cb347984 */ /* 0x0004620000000c00 */
[----:B------:R-:W-:Y:S05]  /*8eb0*/  @P1 BRA `(.L_x_3525) ;  /* 0x000000c000001947 */ /* 0x000fea0003800000 */
[----:B---3--:R-:W3:Y:S01]  /*8ec0*/  S2R R5, SR_CTAID.X ;  /* 0x0000000000057919 */ /* 0x008ee20000002500 */
[----:B------:R-:W-:-:S02]  /*8ed0*/  IADD3 R2, R4, 0x8, RZ ;  /* 0x0000000804027810 */ /* 0x000fc40007ffe0ff */
[-C--:B------:R-:W-:Y:S02]  /*8ee0*/  ISETP.GE.AND P2, PT, R4, R199.reuse, PT ;  /* 0x000000c70400720c */ /* 0x080fe40003f46270 */
[----:B------:R-:W-:Y:S01]  /*8ef0*/  ISETP.GE.AND P1, PT, R2, R199, PT ;  /* 0x000000c70200720c */ /* 0x000fe20003f26270 */
[----:B---3--:R-:W-:-:S05]  /*8f00*/  IMAD R5, R5, 0x40, R202 ;  /* 0x0000004005057824 */ /* 0x008fca00078e02ca */
[----:B------:R-:W-:Y:S02]  /*8f10*/  SHF.R.S32.HI R3, RZ, 0x1f, R5 ;  /* 0x0000001fff037819 */ /* 0x000fe40000011405 */
[----:B------:R-:W-:-:S04]  /*8f20*/  IADD3 R0, P0, R4, R5, RZ ;  /* 0x0000000504007210 */ /* 0x000fc80007f1e0ff */
[----:B------:R-:W-:Y:S02]  /*8f30*/  LEA.HI.X.SX32 R3, R4, R3, 0x1, P0 ;  /* 0x0000000304037211 */ /* 0x000fe400000f0eff */
[----:B------:R-:W-:-:S04]  /*8f40*/  LEA R2, P0, R0, c[0x0][0x200], 0x2 ;  /* 0x0000800000027a11 */ /* 0x000fc800078010ff */
[----:B------:R-:W-:-:S05]  /*8f50*/  LEA.HI.X R3, R0, c[0x0][0x204], R3, 0x2, P0 ;  /* 0x0000810000037a11 */ /* 0x000fca00000f1403 */
[----:B------:R3:W-:Y:S04]  /*8f60*/  @!P2 STG.E [R2.64], R6 ;  /* 0x000000060200a986 */ /* 0x0007e8000c10190c */
[----:B------:R3:W-:Y:S02]  /*8f70*/  @!P1 STG.E [R2.64+0x20], R7 ;  /* 0x0000200702009986 */ /* 0x0007e4000c10190c */
.L_x_3525:
[----:B---3--:R-:W-:Y:S05]  /*8f80*/  BSYNC B0 ;  /* 0x0000000000007941 */ /* 0x008fea0003800000 */
.L_x_3524:
[----:B------:R-:W3:Y:S01]  /*8f90*/  S2R R3, SR_CTAID.X ;  /* 0x0000000000037919 */ /* 0x000ee20000002500 */
[----:B------:R-:W-:Y:S01]  /*8fa0*/  SHF.R.S32.HI R205, RZ, 0x1f, R204 ;  /* 0x0000001fffcd7819 */ /* 0x000fe200000114cc */
[----:B------:R-:W-:Y:S01]  /*8fb0*/  BSSY B0, `(.L_x_3526) ;  /* 0x0000019000007945 */ /* 0x000fe20003800000 */
[----:B------:R-:W-:-:S05]  /*8fc0*/  SHF.R.S32.HI R2, RZ, 0x1f, R56 ;  /* 0x0000001fff027819 */ /* 0x000fca0000011438 */
[----:B------:R-:W-:-:S04]  /*8fd0*/  IMAD R5, R2, c[0x0][0x1f0], RZ ;  /* 0x00007c0002057a24 */ /* 0x000fc800078e02ff */
[----:B------:R-:W-:Y:S01]  /*8fe0*/  IMAD R5, R56, c[0x0][0x1f4], R5 ;  /* 0x00007d0038057a24 */ /* 0x000fe200078e0205 */
[----:B---3--:R-:W-:-:S04]  /*8ff0*/  SHF.L.U32 R3, R3, 0x6, RZ ;  /* 0x0000000603037819 */ /* 0x008fc800000006ff */
[----:B------:R-:W-:Y:S01]  /*9000*/  SHF.R.S32.HI R0, RZ, 0x1f, R3 ;  /* 0x0000001fff007819 */ /* 0x000fe20000011403 */
[----:B------:R-:W-:-:S04]  /*9010*/  IMAD.WIDE.U32 R204, R3, c[0x0][0x1e8], R204 ;  /* 0x00007a0003cc7a25 */ /* 0x000fc800078e00cc */
[----:B------:R-:W-:Y:S01]  /*9020*/  IMAD R0, R0, c[0x0][0x1e8], RZ ;  /* 0x00007a0000007a24 */ /* 0x000fe200078e02ff */
[----:B------:R-:W-:-:S03]  /*9030*/  IADD3 R60, P0, R60, R204, RZ ;  /* 0x000000cc3c3c7210 */ /* 0x000fc60007f1e0ff */
[----:B------:R-:W-:-:S05]  /*9040*/  IMAD R3, R3, c[0x0][0x1ec], R0 ;  /* 0x00007b0003037a24 */ /* 0x000fca00078e0200 */
[----:B------:R-:W-:Y:S02]  /*9050*/  IADD3.X R61, R58, R3, R205, P0, !PT ;  /* 0x000000033a3d7210 */ /* 0x000fe400007fe4cd */
[----:B------:R-:W-:-:S03]  /*9060*/  ISETP.GE.AND P0, PT, R206, R199, PT ;  /* 0x000000c7ce00720c */ /* 0x000fc60003f06270 */
[----:B------:R-:W-:-:S05]  /*9070*/  IMAD.WIDE.U32 R56, R56, c[0x0][0x1f0], R60 ;  /* 0x00007c0038387a25 */ /* 0x000fca00078e003c */
[----:B------:R-:W-:-:S05]  /*9080*/  IADD3 R5, R5, R57, RZ ;  /* 0x0000003905057210 */ /* 0x000fca0007ffe0ff */
        /* <DEDUP_REMOVED lines=8> */
[----:B------:R3:W-:Y:S04]  /*9110*/  STG.E.128 [R2.64], R48 ;  /* 0x0000003002007986 */ /* 0x0007e8000c101d0c */
[----:B-1----:R3:W-:Y:S04]  /*9120*/  STG.E.128 [R2.64+0x80], R32 ;  /* 0x0000802002007986 */ /* 0x0027e8000c101d0c */
[----:B------:R3:W-:Y:S02]  /*9130*/  STG.E.128 [R2.64+0x100], R16 ;  /* 0x0001001002007986 */ /* 0x0007e4000c101d0c */
.L_x_3527:
[----:B------:R-:W-:Y:S05]  /*9140*/  BSYNC B0 ;  /* 0x0000000000007941 */ /* 0x000fea0003800000 */
.L_x_3526:
[----:B------:R-:W-:Y:S01]  /*9150*/  IADD3 R0, R206, 0x10, RZ ;  /* 0x00000010ce007810 */ /* 0x000fe20007ffe0ff */
[----:B------:R-:W-:Y:S03]  /*9160*/  BSSY B0, `(.L_x_3528) ;  /* 0x0000010000007945 */ /* 0x000fe60003800000 */
[----:B------:R-:W-:-:S13]  /*9170*/  ISETP.GE.AND P0, PT, R0, R199, PT ;  /* 0x000000c70000720c */ /* 0x000fda0003f06270 */
[----:B------:R-:W-:Y:S05]  /*9180*/  @P0 BRA `(.L_x_3529) ;  /* 0x000000d000000947 */ /* 0x000fea0003800000 */
[----:B---3--:R-:W-:Y:S01]  /*9190*/  IADD3 R3, P0, R206, 0x10, RZ ;  /* 0x00000010ce037810 */ /* 0x008fe20007f1e0ff */
        /* <DEDUP_REMOVED lines=9> */
[----:B------:R3:W-:Y:S04]  /*9230*/  STG.E.128 [R2.64], R44 ;  /* 0x0000002c02007986 */ /* 0x0007e8000c101d0c */
[----:B----4-:R3:W-:Y:S04]  /*9240*/  STG.E.128 [R2.64+0x80], R28 ;  /* 0x0000801c02007986 */ /* 0x0107e8000c101d0c */
[----:B-1----:R3:W-:Y:S02]  /*9250*/  STG.E.128 [R2.64+0x100], R12 ;  /* 0x0001000c02007986 */ /* 0x0027e4000c101d0c */
.L_x_3529:
[----:B------:R-:W-:Y:S05]  /*9260*/  BSYNC B0 ;  /* 0x0000000000007941 */ /* 0x000fea0003800000 */
.L_x_3528:
        /* <DEDUP_REMOVED lines=14> */
[----:B-1----:R1:W-:Y:S04]  /*9350*/  STG.E.128 [R2.64], R40 ;  /* 0x0000002802007986 */ /* 0x0023e8000c101d0c */
[----:B------:R1:W-:Y:S04]  /*9360*/  STG.E.128 [R2.64+0x80], R24 ;  /* 0x0000801802007986 */ /* 0x0003e8000c101d0c */
[----:B------:R1:W-:Y:S02]  /*9370*/  STG.E.128 [R2.64+0x100], R8 ;  /* 0x0001000802007986 */ /* 0x0003e4000c101d0c */
.L_x_3531:
[----:B------:R-:W-:Y:S05]  /*9380*/  BSYNC B0 ;  /* 0x0000000000007941 */ /* 0x000fea0003800000 */
.L_x_3530:
[----:B------:R-:W-:-:S04]  /*9390*/  IADD3 R0, R206, 0x30, RZ ;  /* 0x00000030ce007810 */ /* 0x000fc80007ffe0ff */
[----:B------:R-:W-:-:S13]  /*93a0*/  ISETP.GE.AND P0, PT, R0, R199, PT ;  /* 0x000000c70000720c */ /* 0x000fda0003f06270 */
[----:B------:R-:W-:Y:S05]  /*93b0*/  @P0 EXIT ;  /* 0x000000000000094d */ /* 0x000fea0003800000 */
[----:B------:R-:W-:Y:S02]  /*93c0*/  IADD3 R0, P0, R206, 0x30, RZ ;  /* 0x00000030ce007810 */ /* 0x000fe40007f1e0ff */
[----:B------:R-:W-:Y:S02]  /*93d0*/  MOV R4, R56 ;  /* 0x0000003800047202 */ /* 0x000fe40000000f00 */
[----:B-1-3--:R-:W-:-:S03]  /*93e0*/  IADD3.X R3, RZ, R207, RZ, P0, !PT ;  /* 0x000000cfff037210 */ /* 0x00afc600007fe4ff */
[----:B------:R-:W-:-:S04]  /*93f0*/  IMAD.WIDE.U32 R4, R0, c[0x0][0x1e8], R4 ;  /* 0x00007a0000047a25 */ /* 0x000fc800078e0004 */
[----:B------:R-:W-:Y:S01]  /*9400*/  IMAD R3, R3, c[0x0][0x1e8], RZ ;  /* 0x00007a0003037a24 */ /* 0x000fe200078e02ff */
[----:B------:R-:W-:-:S03]  /*9410*/  LEA R2, P0, R4, c[0x0][0x1d0], 0x1 ;  /* 0x0000740004027a11 */ /* 0x000fc600078008ff */
[----:B------:R-:W-:-:S05]  /*9420*/  IMAD R3, R0, c[0x0][0x1ec], R3 ;  /* 0x00007b0000037a24 */ /* 0x000fca00078e0203 */
[----:B------:R-:W-:-:S04]  /*9430*/  IADD3 R3, R3, R5, RZ ;  /* 0x0000000503037210 */ /* 0x000fc80007ffe0ff */
[----:B------:R-:W-:-:S05]  /*9440*/  LEA.HI.X R3, R4, c[0x0][0x1d4], R3, 0x1, P0 ;  /* 0x0000750004037a11 */ /* 0x000fca00000f0c03 */
[----:B------:R-:W-:Y:S04]  /*9450*/  STG.E.128 [R2.64], R36 ;  /* 0x0000002402007986 */ /* 0x000fe8000c101d0c */
[----:B------:R-:W-:Y:S04]  /*9460*/  STG.E.128 [R2.64+0x80], R20 ;  /* 0x0000801402007986 */ /* 0x000fe8000c101d0c */
[----:B------:R-:W-:Y:S01]  /*9470*/  STG.E.128 [R2.64+0x100], R52 ;  /* 0x0001003402007986 */ /* 0x000fe2000c101d0c */
[----:B------:R-:W-:Y:S05]  /*9480*/  EXIT ;  /* 0x000000000000794d */ /* 0x000fea0003800000 */
.L_x_3532:
        /* <DEDUP_REMOVED lines=15> */
.L_x_7852:


//--------------------- .text._ZN5flash24flash_fwd_splitkv_kernelI23Flash_fwd_kernel_traitsILi192ELi64ELi64ELi4ELb0ELb0EN7cutlass10bfloat16_tE19Flash_kernel_traitsILi192ELi64ELi64ELi4ES3_EELb0ELb0ELb0ELb0ELb1ELb1ELb0ELb0EEEvNS_16Flash_fwd_paramsE --------------------------
	.section	.text._ZN5flash24flash_fwd_splitkv_kernelI23Flash_fwd_kernel_traitsILi192ELi64ELi64ELi4ELb0ELb0EN7cutlass10bfloat16_tE19Flash_kernel_traitsILi192ELi64ELi64ELi4ES3_EELb0ELb0ELb0ELb0ELb1ELb1ELb0ELb0EEEvNS_16Flash_fwd_paramsE,"ax",@progbits
	.sectioninfo	@"SHI_REGISTERS=255"
	.align	128
        .global         _ZN5flash24flash_fwd_splitkv_kernelI23Flash_fwd_kernel_traitsILi192ELi64ELi64ELi4ELb0ELb0EN7cutlass10bfloat16_tE19Flash_kernel_traitsILi192ELi64ELi64ELi4ES3_EELb0ELb0ELb0ELb0ELb1ELb1ELb0ELb0EEEvNS_16Flash_fwd_paramsE
        .type           _ZN5flash24flash_fwd_splitkv_kernelI23Flash_fwd_kernel_traitsILi192ELi64ELi64ELi4ELb0ELb0EN7cutlass10bfloat16_tE19Flash_kernel_traitsILi192ELi64ELi64ELi4ES3_EELb0ELb0ELb0ELb0ELb1ELb1ELb0ELb0EEEvNS_16Flash_fwd_paramsE,@function
        .size           _ZN5flash24flash_fwd_splitkv_kernelI23Flash_fwd_kernel_traitsILi192ELi64ELi64ELi4ELb0ELb0EN7cutlass10bfloat16_tE19Flash_kernel_traitsILi192ELi64ELi64ELi4ES3_EELb0ELb0ELb0ELb0ELb1ELb1ELb0ELb0EEEvNS_16Flash_fwd_paramsE,(.L_x_7853 - _ZN5flash24flash_fwd_splitkv_kernelI23Flash_fwd_kernel_traitsILi192ELi64ELi64ELi4ELb0ELb0EN7cutlass10bfloat16_tE19Flash_kernel_traitsILi192ELi64ELi64ELi4ES3_EELb0ELb0ELb0ELb0ELb1ELb1ELb0ELb0EEEvNS_16Flash_fwd_paramsE)
        .other          _ZN5flash24flash_fwd_splitkv_kernelI23Flash_fwd_kernel_traitsILi192ELi64ELi64ELi4ELb0ELb0EN7cutlass10bfloat16_tE19Flash_kernel_traitsILi192ELi64ELi64ELi4ES3_EELb0ELb0ELb0ELb0ELb1ELb1ELb0ELb0EEEvNS_16Flash_fwd_paramsE,@"STO_CUDA_ENTRY STV_DEFAULT"
_ZN5flash24flash_fwd_splitkv_kernelI23Flash_fwd_kernel_traitsILi192ELi64ELi64ELi4ELb0ELb0EN7cutlass10bfloat16_tE19Flash_kernel_traitsILi192ELi64ELi64ELi4ES3_EELb0ELb0ELb0ELb0ELb1ELb1ELb0ELb0EEEvNS_16Flash_fwd_paramsE:
.text._ZN5flash24flash_fwd_splitkv_kernelI23Flash_fwd_kernel_traitsILi192ELi64ELi64ELi4ELb0ELb0EN7cutlass10bfloat16_tE19Flash_kernel_traitsILi192ELi64ELi64ELi4ES3_EELb0ELb0ELb0ELb0ELb1ELb1ELb0ELb0EEEvNS_16Flash_fwd_paramsE:
        /* <DEDUP_REMOVED lines=34> */
.L_x_3533:
[----:B-1-34-:R-:W-:Y:S02]  /*0220*/  MOV R2, c[0x0][0x218] ;  /* 0x0000860000027a02 */ /* 0x01afe40000000f00 */
.L_x_3534:
        /* <DEDUP_REMOVED lines=68> */
.L_x_3537:
[----:B------:R-:W-:Y:S05]  /*0670*/  BSYNC B0 ;  /* 0x0000000000007941 */ /* 0x000fea0003800000 */
.L_x_3536:
        /* <DEDUP_REMOVED lines=17> */
.L_x_3539:
[----:B------:R-:W-:Y:S05]  /*0790*/  BSYNC B0 ;  /* 0x0000000000007941 */ /* 0x000fea0003800000 */
.L_x_3538:
        /* <DEDUP_REMOVED lines=17> */
.L_x_3541:
[----:B------:R-:W-:Y:S05]  /*08b0*/  BSYNC B0 ;  /* 0x0000000000007941 */ /* 0x000fea0003800000 */
.L_x_3540:
        /* <DEDUP_REMOVED lines=16> */
.L_x_3543:
[----:B------:R-:W-:Y:S05]  /*09c0*/  BSYNC B0 ;  /* 0x0000000000007941 */ /* 0x000fea0003800000 */
.L_x_3542:
        /* <DEDUP_REMOVED lines=19> */
.L_x_3535:
        /* <DEDUP_REMOVED lines=95> */
.L_x_3544:
        /* <DEDUP_REMOVED lines=15> */
.L_x_3546:
        /* <DEDUP_REMOVED lines=51> */
.L_x_3545:
        /* <DEDUP_REMOVED lines=186> */
[----:B------:R-:W-:Y:S01]  /*20b0*/  @!P4 IMAD.MOV.U32 R10, RZ, RZ, c[0x0][0x1a4] ;  /* 0x00006900ff0ac624 */ /* 0x000fe200078e00ff */
[----:B------:R-:W-:Y:S01]  /*20c0*/  LOP3.LUT R12, R12, 0x1c0, RZ, 0xc0, !PT ;  /* 0x000001c00c0c7812 */ /* 0x000fe200078ec0ff */
[----:B------:R-:W-:Y:S02]  /*20d0*/  IMAD.SHL.U32 R205, R205, 0x2, RZ ;  /* 0x00000002cdcd7824 */ /* 0x000fe400078e00ff */
[----:B------:R-:W-:Y:S01]  /*20e0*/  IMAD R206, R9, 0x400, R98 ;  /* 0x0000040009ce7824 */ /* 0x000fe200078e0262 */
[----:B------:R-:W-:Y:S01]  /*20f0*/  LOP3.LUT R93, R12, 0x8, R5, 0xf8, !PT ;  /* 0x000000080c5d7812 */ /* 0x000fe200078ef805 */
[----:B------:R-:W-:Y:S01]  /*2100*/  IMAD.MOV.U32 R5, RZ, RZ, 0x20 ;  /* 0x00000020ff057424 */ /* 0x000fe200078e00ff */
[----:B------:R-:W-:Y:S02]  /*2110*/  SHF.R.U32.HI R12, RZ, 0x3, R12 ;  /* 0x00000003ff0c7819 */ /* 0x000fe4000001160c */
[----:B------:R-:W-:Y:S01]  /*2120*/  IADD3 R203, R205, 0x6020, RZ ;  /* 0x00006020cdcb7810 */ /* 0x000fe20007ffe0ff */
[----:B------:R-:W-:Y:S01]  /*2130*/  IMAD.WIDE.U32 R16, R5, c[0x0][0x1a0], RZ ;  /* 0x0000680005107a25 */ /* 0x000fe200078e00ff */
[----:B------:R-:W-:-:S03]  /*2140*/  LOP3.LUT R93, R93, R12, RZ, 0x3c, !PT ;  /* 0x0000000c5d5d7212 */ /* 0x000fc600078e3cff */
[----:B------:R-:W-:Y:S01]  /*2150*/  IMAD R14, R5, c[0x0][0x1a4], RZ ;  /* 0x00006900050e7a24 */ /* 0x000fe200078e02ff */
[----:B------:R-:W-:Y:S01]  /*2160*/  @!P5 IADD3 R18, P2, R208, R16, RZ ;  /* 0x00000010d012d210 */ /* 0x000fe20007f5e0ff */
[----:B------:R-:W-:Y:S01]  /*2170*/  @!P3 IMAD.MOV.U32 R12, RZ, RZ, c[0x0][0x1a4] ;  /* 0x00006900ff0cb624 */ /* 0x000fe200078e00ff */
        /* <DEDUP_REMOVED lines=9> */
[----:B------:R-:W-:-:S02]  /*2210*/  IMAD.SHL.U32 R206, R206, 0x2, RZ ;  /* 0x00000002cece7824 */ /* 0x000fc400078e00ff */
[----:B------:R-:W-:Y:S02]  /*2220*/  IMAD.IADD R200, R98, 0x1, R93 ;  /* 0x0000000162c87824 */ /* 0x000fe400078e025d */
        /* <DEDUP_REMOVED lines=29> */
[----:B------:R-:W-:-:S02]  /*2400*/  IADD3 R190, R203, 0x2800, RZ ;  /* 0x00002800cbbe7810 */ /* 0x000fc40007ffe0ff */
[C---:B------:R-:W-:Y:S01]  /*2410*/  IADD3 R189, R203.reuse, 0x3000, RZ ;  /* 0x00003000cbbd7810 */ /* 0x040fe20007ffe0ff */
        /* <DEDUP_REMOVED lines=10> */
[----:B------:R-:W-:-:S03]  /*24c0*/  IADD3 R184, R203, 0x5800, RZ ;  /* 0x00005800cbb87810 */ /* 0x000fc60007ffe0ff */
        /* <DEDUP_REMOVED lines=19> */
[----:B----4-:R-:W-:Y:S04]  /*2600*/  LDSM.16.M88.4 R20, [R206] ;  /* 0x00000000ce14783b */ /* 0x010fe80000000200 */
[----:B------:R-:W2:Y:S04]  /*2610*/  LDSM.16.M88.4 R28, [R205+0x6000] ;  /* 0x00600000cd1c783b */ /* 0x000ea80000000200 */
[----:B------:R-:W4:Y:S04]  /*2620*/  LDSM.16.M88.4 R40, [R205+0x6800] ;  /* 0x00680000cd28783b */ /* 0x000f280000000200 */
[----:B------:R-:W-:Y:S04]  /*2630*/  LDSM.16.M88.4 R68, [R204] ;  /* 0x00000000cc44783b */ /* 0x000fe80000000200 */
[----:B------:R-:W-:Y:S04]  /*2640*/  LDSM.16.M88.4 R60, [R205+0x7000] ;  /* 0x00700000cd3c783b */ /* 0x000fe80000000200 */
[----:B---3--:R-:W-:Y:S04]  /*2650*/  LDSM.16.M88.4 R24, [R205+0x7800] ;  /* 0x00780000cd18783b */ /* 0x008fe80000000200 */
[----:B-1----:R-:W1:Y:S04]  /*2660*/  LDSM.16.M88.4 R12, [R203] ;  /* 0x00000000cb0c783b */ /* 0x002e680000000200 */
[----:B------:R-:W3:Y:S04]  /*2670*/  LDSM.16.M88.4 R8, [R203+0x800] ;  /* 0x00080000cb08783b */ /* 0x000ee80000000200 */
[----:B------:R-:W-:Y:S04]  /*2680*/  LDSM.16.M88.4 R76, [R202] ;  /* 0x00000000ca4c783b */ /* 0x000fe80000000200 */
[----:B------:R-:W1:Y:S04]  /*2690*/  LDSM.16.M88.4 R48, [R199+0x6000] ;  /* 0x00600000c730783b */ /* 0x000e680000000200 */
[----:B------:R-:W3:Y:S01]  /*26a0*/  LDSM.16.M88.4 R84, [R203+0x1000] ;  /* 0x00100000cb54783b */ /* 0x000ee20000000200 */
[C---:B--2---:R-:W-:Y:S03]  /*26b0*/  HMMA.16816.F32.BF16 R16, R20.reuse, R28, RZ ;  /* 0x0000001c1410723c */ /* 0x044fe600000418ff */
[----:B------:R-:W2:Y:S04]  /*26c0*/  LDSM.16.M88.4 R80, [R203+0x1800] ;  /* 0x00180000cb50783b */ /* 0x000ea80000000200 */
[----:B------:R-:W2:Y:S01]  /*26d0*/  LDSM.16.M88.4 R32, [R199+0x6800] ;  /* 0x00680000c720783b */ /* 0x000ea20000000200 */
[C---:B------:R-:W-:Y:S03]  /*26e0*/  HMMA.16816.F32.BF16 R28, R20.reuse, R30, RZ ;  /* 0x0000001e141c723c */ /* 0x040fe600000418ff */
[----:B------:R-:W-:Y:S04]  /*26f0*/  LDSM.16.M88.4 R36, [R201] ;  /* 0x00000000c924783b */ /* 0x000fe80000000200 */
[----:B------:R-:W-:Y:S01]  /*2700*/  LDSM.16.M88.4 R72, [R199+0x7000] ;  /* 0x00700000c748783b */ /* 0x000fe20000000200 */
[C---:B----4-:R-:W-:Y:S03]  /*2710*/  HMMA.16816.F32.BF16 R44, R20.reuse, R40, RZ ;  /* 0x00000028142c723c */ /* 0x050fe600000418ff */
[----:B------:R-:W-:Y:S04]  /*2720*/  LDSM.16.M88.4 R52, [R192+0x1000] ;  /* 0x00100000c034783b */ /* 0x000fe80000000200 */
[----:B------:R-:W-:Y:S01]  /*2730*/  LDSM.16.M88.4 R88, [R203+0x4000] ;  /* 0x00400000cb58783b */ /* 0x000fe20000000200 */
[----:B------:R-:W-:Y:S03]  /*2740*/  HMMA.16816.F32.BF16 R40, R20, R42, RZ ;  /* 0x0000002a1428723c */ /* 0x000fe600000418ff */
[----:B------:R-:W0:Y:S05]  /*2750*/  LDGDEPBAR ;  /* 0x00000000000079af */ /* 0x000e2a0000000000 */
[C---:B-1----:R-:W-:Y:S08]  /*2760*/  HMMA.16816.F32.BF16 R16, R68.reuse, R12, R16 ;  /* 0x0000000c4410723c */ /* 0x042ff00000041810 */
[----:B------:R-:W-:Y:S01]  /*2770*/  HMMA.16816.F32.BF16 R28, R68, R14, R28 ;  /* 0x0000000e441c723c */ /* 0x000fe2000004181c */
[----:B------:R-:W1:Y:S07]  /*2780*/  LDSM.16.M88.4 R12, [R192] ;  /* 0x00000000c00c783b */ /* 0x000e6e0000000200 */
[C---:B------:R-:W-:Y:S08]  /*2790*/  HMMA.16816.F32.BF16 R64, R20.reuse, R60, RZ ;  /* 0x0000003c1440723c */ /* 0x040ff000000418ff */
[C---:B------:R-:W-:Y:S08]  /*27a0*/  HMMA.16816.F32.BF16 R60, R20.reuse, R62, RZ ;  /* 0x0000003e143c723c */ /* 0x040ff000000418ff */
[C---:B------:R-:W-:Y:S08]  /*27b0*/  HMMA.16816.F32.BF16 R56, R20.reuse, R24, RZ ;  /* 0x000000181438723c */ /* 0x040ff000000418ff */
[----:B------:R-:W-:Y:S01]  /*27c0*/  HMMA.16816.F32.BF16 R20, R20, R26, RZ ;  /* 0x0000001a1414723c */ /* 0x000fe200000418ff */
[----:B------:R-:W4:Y:S07]  /*27d0*/  LDSM.16.M88.4 R24, [R199+0x7800] ;  /* 0x00780000c718783b */ /* 0x000f2e0000000200 */
[C---:B---3--:R-:W-:Y:S08]  /*27e0*/  HMMA.16816.F32.BF16 R44, R68.reuse, R8, R44 ;  /* 0x00000008442c723c */ /* 0x048ff0000004182c */
[----:B------:R-:W-:Y:S01]  /*27f0*/  HMMA.16816.F32.BF16 R40, R68, R10, R40 ;  /* 0x0000000a4428723c */ /* 0x000fe20000041828 */
[----:B------:R-:W3:Y:S07]  /*2800*/  LDSM.16.M88.4 R8, [R192+0x800] ;  /* 0x00080000c008783b */ /* 0x000eee0000000200 */
[C---:B------:R-:W-:Y:S08]  /*2810*/  HMMA.16816.F32.BF16 R16, R76.reuse, R48, R16 ;  /* 0x000000304c10723c */ /* 0x040ff00000041810 */
[----:B------:R-:W-:Y:S01]  /*2820*/  HMMA.16816.F32.BF16 R28, R76, R50, R28 ;  /* 0x000000324c1c723c */ /* 0x000fe2000004181c */
[----:B------:R-:W-:Y:S07]  /*2830*/  LDSM.16.M88.4 R48, [R205+0x8000] ;  /* 0x00800000cd30783b */ /* 0x000fee0000000200 */
[C---:B------:R-:W-:Y:S08]  /*2840*/  HMMA.16816.F32.BF16 R64, R68.reuse, R84, R64 ;  /* 0x000000544440723c */ /* 0x040ff00000041840 */
[C---:B------:R-:W-:Y:S01]  /*2850*/  HMMA.16816.F32.BF16 R60, R68.reuse, R86, R60 ;  /* 0x00000056443c723c */ /* 0x040fe2000004183c */
[----:B------:R-:W-:Y:S07]  /*2860*/  LDSM.16.M88.4 R84, [R199+0x9800] ;  /* 0x00980000c754783b */ /* 0x000fee0000000200 */
[C---:B--2---:R-:W-:Y:S08]  /*2870*/  HMMA.16816.F32.BF16 R56, R68.reuse, R80, R56 ;  /* 0x000000504438723c */ /* 0x044ff00000041838 */
[----:B------:R-:W-:Y:S01]  /*2880*/  HMMA.16816.F32.BF16 R20, R68, R82, R20 ;  /* 0x000000524414723c */ /* 0x000fe20000041814 */
[----:B------:R-:W-:Y:S04]  /*2890*/  LDSM.16.M88.4 R68, [R192+0x1800] ;  /* 0x00180000c044783b */ /* 0x000fe80000000200 */
[----:B------:R-:W-:Y:S03]  /*28a0*/  LDSM.16.M88.4 R80, [R202+0x2000] ;  /* 0x00200000ca50783b */ /* 0x000fe60000000200 */
[C---:B------:R-:W-:Y:S08]  /*28b0*/  HMMA.16816.F32.BF16 R44, R76.reuse, R32, R44 ;  /* 0x000000204c2c723c */ /* 0x040ff0000004182c */
[----:B------:R-:W-:Y:S01]  /*28c0*/  HMMA.16816.F32.BF16 R40, R76, R34, R40 ;  /* 0x000000224c28723c */ /* 0x000fe20000041828 */
[----:B------:R-:W2:Y:S07]  /*28d0*/  LDSM.16.M88.4 R32, [R206+0x2000] ;  /* 0x00200000ce20783b */ /* 0x000eae0000000200 */
[C---:B-1----:R-:W-:Y:S08]  /*28e0*/  HMMA.16816.F32.BF16 R16, R36.reuse, R12, R16 ;  /* 0x0000000c2410723c */ /* 0x042ff00000041810 */
[----:B------:R-:W-:Y:S01]  /*28f0*/  HMMA.16816.F32.BF16 R28, R36, R14, R28 ;  /* 0x0000000e241c723c */ /* 0x000fe2000004181c */
[----:B------:R-:W1:Y:S07]  /*2900*/  LDSM.16.M88.4 R12, [R205+0x8800] ;  /* 0x00880000cd0c783b */ /* 0x000e6e0000000200 */
[C---:B------:R-:W-:Y:S08]  /*2910*/  HMMA.16816.F32.BF16 R64, R76.reuse, R72, R64 ;  /* 0x000000484c40723c */ /* 0x040ff00000041840 */
[C---:B------:R-:W-:Y:S01]  /*2920*/  HMMA.16816.F32.BF16 R60, R76.reuse, R74, R60 ;  /* 0x0000004a4c3c723c */ /* 0x040fe2000004183c */
[----:B------:R-:W-:Y:S07]  /*2930*/  LDSM.16.M88.4 R72, [R201+0x2000] ;  /* 0x00200000c948783b */ /* 0x000fee0000000200 */
[C---:B----4-:R-:W-:Y:S08]  /*2940*/  HMMA.16816.F32.BF16 R56, R76.reuse, R24, R56 ;  /* 0x000000184c38723c */ /* 0x050ff00000041838 */
[----:B------:R-:W-:Y:S01]  /*2950*/  HMMA.16816.F32.BF16 R76, R76, R26, R20 ;  /* 0x0000001a4c4c723c */ /* 0x000fe20000041814 */
[----:B------:R-:W-:Y:S04]  /*2960*/  LDSM.16.M88.4 R20, [R204+0x2000] ;  /* 0x00200000cc14783b */ /* 0x000fe80000000200 */
[----:B------:R-:W4:Y:S03]  /*2970*/  LDSM.16.M88.4 R24, [R203+0x2000] ;  /* 0x00200000cb18783b */ /* 0x000f260000000200 */
[C---:B---3--:R-:W-:Y:S08]  /*2980*/  HMMA.16816.F32.BF16 R44, R36.reuse, R8, R44 ;  /* 0x00000008242c723c */ /* 0x048ff0000004182c */
[----:B------:R-:W-:Y:S01]  /*2990*/  HMMA.16816.F32.BF16 R40, R36, R10, R40 ;  /* 0x0000000a2428723c */ /* 0x000fe20000041828 */
[----:B------:R-:W3:Y:S07]  /*29a0*/  LDSM.16.M88.4 R8, [R205+0x9000] ;  /* 0x00900000cd08783b */ /* 0x000eee0000000200 */
[C---:B--2---:R-:W-:Y:S08]  /*29b0*/  HMMA.16816.F32.BF16 R16, R32.reuse, R48, R16 ;  /* 0x000000302010723c */ /* 0x044ff00000041810 */
[----:B------:R-:W-:Y:S01]  /*29c0*/  HMMA.16816.F32.BF16 R28, R32, R50, R28 ;  /* 0x00000032201c723c */ /* 0x000fe2000004181c */
        /* <DEDUP_REMOVED lines=10> */
[----:B------:R-:W1:Y:S07]  /*2a70*/  LDSM.16.M88.4 R12, [R203+0x2800] ;  /* 0x00280000cb0c783b */ /* 0x000e6e0000000200 */
[C---:B----4-:R-:W-:Y:S08]  /*2a80*/  HMMA.16816.F32.BF16 R16, R20.reuse, R24, R16 ;  /* 0x000000181410723c */ /* 0x050ff00000041810 */
[----:B------:R-:W-:Y:S01]  /*2a90*/  HMMA.16816.F32.BF16 R28, R20, R26, R28 ;  /* 0x0000001a141c723c */ /* 0x000fe2000004181c */
[----:B------:R-:W-:Y:S07]  /*2aa0*/  LDSM.16.M88.4 R24, [R203+0x3800] ;  /* 0x00380000cb18783b */ /* 0x000fee0000000200 */
[C---:B---3--:R-:W-:Y:S08]  /*2ab0*/  HMMA.16816.F32.BF16 R64, R32.reuse, R8, R64 ;  /* 0x000000082040723c */ /* 0x048ff00000041840 */
[----:B------:R-:W-:Y:S01]  /*2ac0*/  HMMA.16816.F32.BF16 R60, R32, R10, R60 ;  /* 0x0000000a203c723c */ /* 0x000fe2000004183c */
[----:B------:R-:W3:Y:S07]  /*2ad0*/  LDSM.16.M88.4 R8, [R203+0x3000] ;  /* 0x00300000cb08783b */ /* 0x000eee0000000200 */
[C---:B--2---:R-:W-:Y:S08]  /*2ae0*/  HMMA.16816.F32.BF16 R16, R80.reuse, R36, R16 ;  /* 0x000000245010723c */ /* 0x044ff00000041810 */
[----:B------:R-:W-:Y:S01]  /*2af0*/  HMMA.16816.F32.BF16 R28, R80, R38, R28 ;  /* 0x00000026501c723c */ /* 0x000fe2000004181c */
[----:B------:R-:W-:Y:S07]  /*2b00*/  LDSM.16.M88.4 R36, [R204+0x4000] ;  /* 0x00400000cc24783b */ /* 0x000fee0000000200 */
[C---:B------:R-:W-:Y:S08]  /*2b10*/  HMMA.16816.F32.BF16 R56, R32.reuse, R52, R56 ;  /* 0x000000342038723c */ /* 0x040ff00000041838 */
[----:B------:R-:W-:Y:S01]  /*2b20*/  HMMA.16816.F32.BF16 R76, R32, R54, R76 ;  /* 0x00000036204c723c */ /* 0x000fe2000004184c */
[----:B------:R-:W-:Y:S04]  /*2b30*/  LDSM.16.M88.4 R52, [R206+0x4000] ;  /* 0x00400000ce34783b */ /* 0x000fe80000000200 */
[----:B------:R-:W2:Y:S03]  /*2b40*/  LDSM.16.M88.4 R32, [R205+0xa000] ;  /* 0x00a00000cd20783b */ /* 0x000ea60000000200 */
[C---:B-1----:R-:W-:Y:S08]  /*2b50*/  HMMA.16816.F32.BF16 R44, R20.reuse, R12, R44 ;  /* 0x0000000c142c723c */ /* 0x042ff0000004182c */
[C---:B------:R-:W-:Y:S01]  /*2b60*/  HMMA.16816.F32.BF16 R40, R20.reuse, R14, R40 ;  /* 0x0000000e1428723c */ /* 0x040fe20000041828 */
[----:B------:R-:W1:Y:S07]  /*2b70*/  LDSM.16.M88.4 R12, [R192+0x2800] ;  /* 0x00280000c00c783b */ /* 0x000e6e0000000200 */
[----:B---3--:R-:W-:Y:S08]  /*2b80*/  HMMA.16816.F32.BF16 R64, R20, R8, R64 ;  /* 0x000000081440723c */ /* 0x008ff00000041840 */
[----:B------:R-:W-:Y:S08]  /*2b90*/  HMMA.16816.F32.BF16 R16, R72, R48, R16 ;  /* 0x000000304810723c */ /* 0x000ff00000041810 */
[----:B------:R-:W-:Y:S01]  /*2ba0*/  HMMA.16816.F32.BF16 R60, R20, R10, R60 ;  /* 0x0000000a143c723c */ /* 0x000fe2000004183c */
[----:B------:R-:W3:Y:S07]  /*2bb0*/  LDSM.16.M88.4 R8, [R199+0x9000] ;  /* 0x00900000c708783b */ /* 0x000eee0000000200 */
[----:B------:R-:W-:Y:S01]  /*2bc0*/  HMMA.16816.F32.BF16 R28, R72, R50, R28 ;  /* 0x00000032481c723c */ /* 0x000fe2000004181c */
[----:B------:R-:W4:Y:S07]  /*2bd0*/  LDSM.16.M88.4 R48, [R205+0xa800] ;  /* 0x00a80000cd30783b */ /* 0x000f2e0000000200 */
[----:B------:R-:W-:Y:S08]  /*2be0*/  HMMA.16816.F32.BF16 R44, R80, R68, R44 ;  /* 0x00000044502c723c */ /* 0x000ff0000004182c */
[----:B--2---:R-:W-:Y:S08]  /*2bf0*/  HMMA.16816.F32.BF16 R16, R52, R32, R16 ;  /* 0x000000203410723c */ /* 0x004ff00000041810 */
[----:B------:R-:W-:Y:S01]  /*2c00*/  HMMA.16816.F32.BF16 R40, R80, R70, R40 ;  /* 0x000000465028723c */ /* 0x000fe20000041828 */
[----:B------:R-:W2:Y:S07]  /*2c10*/  LDSM.16.M88.4 R68, [R192+0x3000] ;  /* 0x00300000c044783b */ /* 0x000eae0000000200 */
[----:B------:R-:W-:Y:S01]  /*2c20*/  HMMA.16816.F32.BF16 R28, R52, R34, R28 ;  /* 0x00000022341c723c */ /* 0x000fe2000004181c */
[----:B------:R-:W-:Y:S07]  /*2c30*/  LDSM.16.M88.4 R32, [R203+0x4800] ;  /* 0x00480000cb20783b */ /* 0x000fee0000000200 */
[C---:B------:R-:W-:Y:S08]  /*2c40*/  HMMA.16816.F32.BF16 R56, R20.reuse, R24, R56 ;  /* 0x000000181438723c */ /* 0x040ff00000041838 */
[----:B------:R-:W-:Y:S01]  /*2c50*/  HMMA.16816.F32.BF16 R76, R20, R26, R76 ;  /* 0x0000001a144c723c */ /* 0x000fe2000004184c */
[----:B------:R-:W-:Y:S04]  /*2c60*/  LDSM.16.M88.4 R24, [R202+0x4000] ;  /* 0x00400000ca18783b */ /* 0x000fe80000000200 */
[----:B------:R-:W2:Y:S03]  /*2c70*/  LDSM.16.M88.4 R20, [R199+0xa000] ;  /* 0x00a00000c714783b */ /* 0x000ea60000000200 */
[----:B-1----:R-:W-:Y:S08]  /*2c80*/  HMMA.16816.F32.BF16 R44, R72, R12, R44 ;  /* 0x0000000c482c723c */ /* 0x002ff0000004182c */
[----:B---3--:R-:W-:Y:S08]  /*2c90*/  HMMA.16816.F32.BF16 R64, R80, R8, R64 ;  /* 0x000000085040723c */ /* 0x008ff00000041840 */
[----:B------:R-:W-:Y:S08]  /*2ca0*/  HMMA.16816.F32.BF16 R16, R36, R88, R16 ;  /* 0x000000582410723c */ /* 0x000ff00000041810 */
[----:B------:R-:W-:Y:S01]  /*2cb0*/  HMMA.16816.F32.BF16 R40, R72, R14, R40 ;  /* 0x0000000e4828723c */ /* 0x000fe20000041828 */
[----:B------:R-:W-:Y:S07]  /*2cc0*/  LDSM.16.M88.4 R12, [R201+0x4000] ;  /* 0x00400000c90c783b */ /* 0x000fee0000000200 */
[----:B------:R-:W-:Y:S01]  /*2cd0*/  HMMA.16816.F32.BF16 R28, R36, R90, R28 ;  /* 0x0000005a241c723c */ /* 0x000fe2000004181c */
[----:B------:R-:W1:Y:S07]  /*2ce0*/  LDSM.16.M88.4 R88, [R205+0xb000] ;  /* 0x00b00000cd58783b */ /* 0x000e6e0000000200 */
[----:B----4-:R-:W-:Y:S08]  /*2cf0*/  HMMA.16816.F32.BF16 R44, R52, R48, R44 ;  /* 0x00000030342c723c */ /* 0x010ff0000004182c */
[----:B--2---:R-:W-:Y:S08]  /*2d00*/  HMMA.16816.F32.BF16 R64, R72, R68, R64 ;  /* 0x000000444840723c */ /* 0x004ff00000041840 */
[C---:B------:R-:W-:Y:S01]  /*2d10*/  HMMA.16816.F32.BF16 R60, R80.reuse, R10, R60 ;  /* 0x0000000a503c723c */ /* 0x040fe2000004183c */
[----:B------:R-:W2:Y:S07]  /*2d20*/  LDSM.16.M88.4 R8, [R192+0x4000] ;  /* 0x00400000c008783b */ /* 0x000eae0000000200 */
[----:B------:R-:W-:Y:S08]  /*2d30*/  HMMA.16816.F32.BF16 R56, R80, R84, R56 ;  /* 0x000000545038723c */ /* 0x000ff00000041838 */
[----:B------:R-:W-:Y:S08]  /*2d40*/  HMMA.16816.F32.BF16 R16, R24, R20, R16 ;  /* 0x000000141810723c */ /* 0x000ff00000041810 */
[----:B------:R-:W-:Y:S01]  /*2d50*/  HMMA.16816.F32.BF16 R80, R80, R86, R76 ;  /* 0x000000565050723c */ /* 0x000fe2000004184c */
[----:B------:R-:W3:Y:S07]  /*2d60*/  LDSM.16.M88.4 R76, [R199+0xa800] ;  /* 0x00a80000c74c783b */ /* 0x000eee0000000200 */
[----:B------:R-:W-:Y:S01]  /*2d70*/  HMMA.16816.F32.BF16 R40, R52, R50, R40 ;  /* 0x000000323428723c */ /* 0x000fe20000041828 */
[----:B------:R-:W-:Y:S07]  /*2d80*/  LDSM.16.M88.4 R48, [R192+0x3800] ;  /* 0x00380000c030783b */ /* 0x000fee0000000200 */
[----:B------:R-:W-:Y:S01]  /*2d90*/  HMMA.16816.F32.BF16 R28, R24, R22, R28 ;  /* 0x00000016181c723c */ /* 0x000fe2000004181c */
[----:B------:R-:W4:Y:S07]  /*2da0*/  LDSM.16.M88.4 R20, [R203+0x5000] ;  /* 0x00500000cb14783b */ /* 0x000f2e0000000200 */
[----:B------:R-:W-:Y:S08]  /*2db0*/  HMMA.16816.F32.BF16 R44, R36, R32, R44 ;  /* 0x00000020242c723c */ /* 0x000ff0000004182c */
[----:B-1----:R-:W-:Y:S08]  /*2dc0*/  HMMA.16816.F32.BF16 R64, R52, R88, R64 ;  /* 0x000000583440723c */ /* 0x002ff00000041840 */
[----:B------:R-:W-:Y:S01]  /*2dd0*/  HMMA.16816.F32.BF16 R68, R72, R70, R60 ;  /* 0x000000464844723c */ /* 0x000fe2000004183c */
[----:B------:R-:W1:Y:S07]  /*2de0*/  LDSM.16.M88.4 R60, [R192+0x4800] ;  /* 0x00480000c03c783b */ /* 0x000e6e0000000200 */
[----:B------:R-:W-:Y:S01]  /*2df0*/  HMMA.16816.F32.BF16 R40, R36, R34, R40 ;  /* 0x000000222428723c */ /* 0x000fe20000041828 */
[----:B------:R-:W1:Y:S07]  /*2e00*/  LDSM.16.M88.4 R32, [R199+0xb000] ;  /* 0x00b00000c720783b */ /* 0x000e6e0000000200 */
[----:B--2---:R-:W-:Y:S08]  /*2e10*/  HMMA.16816.F32.BF16 R28, R12, R10, R28 ;  /* 0x0000000a0c1c723c */ /* 0x004ff0000004181c */
[----:B---3--:R-:W-:Y:S08]  /*2e20*/  HMMA.16816.F32.BF16 R44, R24, R76, R44 ;  /* 0x0000004c182c723c */ /* 0x008ff0000004182c */
[----:B----4-:R-:W-:Y:S08]  /*2e30*/  HMMA.16816.F32.BF16 R64, R36, R20, R64 ;  /* 0x000000142440723c */ /* 0x010ff00000041840 */
[----:B------:R-:W-:Y:S01]  /*2e40*/  HMMA.16816.F32.BF16 R16, R12, R8, R16 ;  /* 0x000000080c10723c */ /* 0x000fe20000041810 */
[----:B------:R-:W2:Y:S01]  /*2e50*/  LDSM.16.M88.4 R8, [R205+0xb800] ;  /* 0x00b80000cd08783b */ /* 0x000ea20000000200 */
[----:B------:R-:W-:-:S02]  /*2e60*/  FMUL.FTZ R28, R28, c[0x0][0x2ec] ;  /* 0x0000bb001c1c7a20 */ /* 0x000fc40000410000 */
[----:B------:R-:W-:-:S04]  /*2e70*/  FMUL.FTZ R20, R31, c[0x0][0x2ec] ;  /* 0x0000bb001f147a20 */ /* 0x000fc80000410000 */
[----:B------:R-:W-:Y:S08]  /*2e80*/  HMMA.16816.F32.BF16 R56, R72, R48, R56 ;  /* 0x000000304838723c */ /* 0x000ff00000041838 */
[----:B------:R-:W-:Y:S08]  /*2e90*/  HMMA.16816.F32.BF16 R40, R24, R78, R40 ;  /* 0x0000004e1828723c */ /* 0x000ff00000041828 */
[----:B-1----:R-:W-:Y:S01]  /*2ea0*/  HMMA.16816.F32.BF16 R44, R12, R60, R44 ;  /* 0x0000003c0c2c723c */ /* 0x002fe2000004182c */
[----:B------:R1:W-:Y:S01]  /*2eb0*/  MUFU.TANH R60, R28 ;  /* 0x0000001c003c7308 */ /* 0x0003e20000002400 */
[----:B------:R-:W-:-:S02]  /*2ec0*/  FMUL.FTZ R17, R17, c[0x0][0x2ec] ;  /* 0x0000bb0011117a20 */ /* 0x000fc40000410000 */
[----:B------:R-:W-:Y:S02]  /*2ed0*/  FMUL.FTZ R0, R16, c[0x0][0x2ec] ;  /* 0x0000bb0010007a20 */ /* 0x000fe40000410000 */
[----:B------:R-:W-:Y:S02]  /*2ee0*/  FMUL.FTZ R49, R18, c[0x0][0x2ec] ;  /* 0x0000bb0012317a20 */ /* 0x000fe40000410000 */
[----:B------:R-:W-:Y:S01]  /*2ef0*/  HMMA.16816.F32.BF16 R64, R24, R32, R64 ;  /* 0x000000201840723c */ /* 0x000fe20000041840 */
[----:B------:R-:W-:Y:S01]  /*2f00*/  FMUL.FTZ R61, R29, c[0x0][0x2ec] ;  /* 0x0000bb001d3d7a20 */ /* 0x000fe20000410000 */
[----:B------:R3:W-:Y:S01]  /*2f10*/  MUFU.TANH R48, R17 ;  /* 0x0000001100307308 */ /* 0x0007e20000002400 */
[----:B------:R-:W-:-:S04]  /*2f20*/  FMUL.FTZ R76, R19, c[0x0][0x2ec] ;  /* 0x0000bb00134c7a20 */ /* 0x000fc80000410000 */
[----:B------:R-:W-:Y:S01]  /*2f30*/  FMUL.FTZ R32, R30, c[0x0][0x2ec] ;  /* 0x0000bb001e207a20 */ /* 0x000fe20000410000 */
[----:B------:R-:W-:Y:S01]  /*2f40*/  HMMA.16816.F32.BF16 R68, R52, R90, R68 ;  /* 0x0000005a3444723c */ /* 0x000fe20000041844 */
[----:B-1----:R-:W1:Y:S01]  /*2f50*/  LDSM.16.M88.4 R28, [R203+0x5800] ;  /* 0x00580000cb1c783b */ /* 0x002e620000000200 */
[----:B------:R-:W-:Y:S06]  /*2f60*/  MUFU.TANH R0, R0 ;  /* 0x0000000000007308 */ /* 0x000fec0000002400 */
[----:B------:R-:W-:Y:S01]  /*2f70*/  HMMA.16816.F32.BF16 R80, R72, R50, R80 ;  /* 0x000000324850723c */ /* 0x000fe20000041850 */
[----:B------:R-:W-:Y:S01]  /*2f80*/  FMUL.FTZ R33, R44, c[0x0][0x2ec] ;  /* 0x0000bb002c217a20 */ /* 0x000fe20000410000 */
[----:B---3--:R-:W3:Y:S01]  /*2f90*/  LDSM.16.M88.4 R16, [R192+0x5000] ;  /* 0x00500000c010783b */ /* 0x008ee20000000200 */
[----:B------:R-:W4:Y:S01]  /*2fa0*/  MUFU.TANH R49, R49 ;  /* 0x0000003100317308 */ /* 0x000f220000002400 */
[----:B------:R-:W-:-:S02]  /*2fb0*/  FMUL.FTZ R44, R45, c[0x0][0x2ec] ;  /* 0x0000bb002d2c7a20 */ /* 0x000fc40000410000 */
[----:B------:R-:W-:Y:S02]  /*2fc0*/  FMUL.FTZ R45, R46, c[0x0][0x2ec] ;  /* 0x0000bb002e2d7a20 */ /* 0x000fe40000410000 */
[----:B--2---:R-:W-:Y:S01]  /*2fd0*/  HMMA.16816.F32.BF16 R56, R52, R8, R56 ;  /* 0x000000083438723c */ /* 0x004fe20000041838 */
[----:B------:R-:W-:Y:S02]  /*2fe0*/  FMUL.FTZ R46, R47, c[0x0][0x2ec] ;  /* 0x0000bb002f2e7a20 */ /* 0x000fe40000410000 */
[----:B------:R-:W2:Y:S05]  /*2ff0*/  MUFU.TANH R76, R76 ;  /* 0x0000004c004c7308 */ /* 0x000eaa0000002400 */
[----:B------:R-:W-:Y:S03]  /*3000*/  HMMA.16816.F32.BF16 R40, R12, R62, R40 ;  /* 0x0000003e0c28723c */ /* 0x000fe60000041828 */
[----:B------:R1:W-:Y:S05]  /*3010*/  MUFU.TANH R62, R20 ;  /* 0x00000014003e7308 */ /* 0x0003ea0000002400 */
[----:B------:R-:W-:Y:S03]  /*3020*/  HMMA.16816.F32.BF16 R68, R36, R22, R68 ;  /* 0x000000162444723c */ /* 0x000fe60000041844 */
[----:B------:R-:W2:Y:S05]  /*3030*/  MUFU.TANH R32, R32 ;  /* 0x0000002000207308 */ /* 0x000eaa0000002400 */
[----:B------:R-:W-:Y:S01]  /*3040*/  HMMA.16816.F32.BF16 R80, R52, R10, R80 ;  /* 0x0000000a3450723c */ /* 0x000fe20000041850 */
[----:B------:R-:W-:Y:S02]  /*3050*/  LDSM.16.M88.4 R8, [R192+0x5800] ;  /* 0x00580000c008783b */ /* 0x000fe40000000200 */
[----:B------:R-:W2:Y:S02]  /*3060*/  MUFU.TANH R61, R61 ;  /* 0x0000003d003d7308 */ /* 0x000ea40000002400 */
[----:B-1----:R-:W1:Y:S01]  /*3070*/  LDSM.16.M88.4 R20, [R199+0xb800] ;  /* 0x00b80000c714783b */ /* 0x002e620000000200 */
[----:B------:R-:W-:-:S04]  /*3080*/  DEPBAR.LE SB0, 0x0 ;  /* 0x000080000000791a */ /* 0x000fc80000000000 */
[----:B------:R-:W-:Y:S01]  /*3090*/  HMMA.16816.F32.BF16 R56, R36, R28, R56 ;  /* 0x0000001c2438723c */ /* 0x000fe20000041838 */
[----:B------:R-:W-:Y:S01]  /*30a0*/  MUFU.TANH R33, R33 ;  /* 0x0000002100217308 */ /* 0x000fe20000002400 */
[----:B------:R-:W-:-:S05]  /*30b0*/  FMUL.FTZ R40, R40, c[0x0][0x2ec] ;  /* 0x0000bb0028287a20 */ /* 0x000fca0000410000 */
[----:B------:R-:W-:Y:S01]  /*30c0*/  FMUL.FTZ R28, R42, c[0x0][0x2ec] ;  /* 0x0000bb002a1c7a20 */ /* 0x000fe20000410000 */
[----:B------:R-:W-:Y:S01]  /*30d0*/  HMMA.16816.F32.BF16 R68, R24, R34, R68 ;  /* 0x000000221844723c */ /* 0x000fe20000041844 */
[----:B------:R-:W1:Y:S01]  /*30e0*/  MUFU.TANH R45, R45 ;  /* 0x0000002d002d7308 */ /* 0x000e620000002400 */
[----:B------:R-:W-:-:S05]  /*30f0*/  FMUL.FTZ R29, R43, c[0x0][0x2ec] ;  /* 0x0000bb002b1d7a20 */ /* 0x000fca0000410000 */
[----:B------:R-:W-:Y:S01]  /*3100*/  FMUL.FTZ R34, R41, c[0x0][0x2ec] ;  /* 0x0000bb0029227a20 */ /* 0x000fe20000410000 */
[----:B------:R-:W-:Y:S01]  /*3110*/  HMMA.16816.F32.BF16 R80, R36, R30, R80 ;  /* 0x0000001e2450723c */ /* 0x000fe20000041850 */
[----:B------:R-:W-:Y:S07]  /*3120*/  MUFU.TANH R44, R44 ;  /* 0x0000002c002c7308 */ /* 0x000fee0000002400 */
[C---:B---3--:R-:W-:Y:S01]  /*3130*/  HMMA.16816.F32.BF16 R64, R12.reuse, R16, R64 ;  /* 0x000000100c40723c */ /* 0x048fe20000041840 */
[----:B------:R-:W3:Y:S06]  /*3140*/  MUFU.TANH R46, R46 ;  /* 0x0000002e002e7308 */ /* 0x000eec0000002400 */
[----:B------:R-:W-:Y:S01]  /*3150*/  IMAD.SHL.U32 R17, R99, 0x2, RZ ;  /* 0x0000000263117824 */ /* 0x000fe200078e00ff */
[----:B------:R-:W-:Y:S01]  /*3160*/  HMMA.16816.F32.BF16 R68, R12, R18, R68 ;  /* 0x000000120c44723c */ /* 0x000fe20000041844 */
[----:B------:R-:W-:Y:S03]  /*3170*/  MUFU.TANH R40, R40 ;  /* 0x0000002800287308 */ /* 0x000fe60000002400 */
[----:B------:R-:W-:-:S04]  /*3180*/  LOP3.LUT R17, R17, 0x6, RZ, 0xc0, !PT ;  /* 0x0000000611117812 */ /* 0x000fc800078ec0ff */
[C---:B-1----:R-:W-:Y:S01]  /*3190*/  HMMA.16816.F32.BF16 R56, R24.reuse, R20, R56 ;  /* 0x000000141838723c */ /* 0x042fe20000041838 */
[----:B------:R-:W-:Y:S06]  /*31a0*/  MUFU.TANH R28, R28 ;  /* 0x0000001c001c7308 */ /* 0x000fec0000002400 */
[----:B------:R-:W-:Y:S02]  /*31b0*/  IMAD R20, R2, 0x40, R17 ;  /* 0x0000004002147824 */ /* 0x000fe400078e0211 */
[----:B------:R-:W-:Y:S01]  /*31c0*/  FMUL.FTZ R64, R64, c[0x0][0x2ec] ;  /* 0x0000bb0040407a20 */ /* 0x000fe20000410000 */
[----:B------:R-:W-:Y:S01]  /*31d0*/  MUFU.TANH R34, R34 ;  /* 0x0000002200227308 */ /* 0x000fe20000002400 */
[----:B------:R-:W-:Y:S01]  /*31e0*/  FMUL.FTZ R66, R66, c[0x0][0x2ec] ;  /* 0x0000bb0042427a20 */ /* 0x000fe20000410000 */
[C---:B------:R-:W-:Y:S01]  /*31f0*/  IADD3 R19, R20.reuse, -0x40, RZ ;  /* 0xffffffc014137810 */ /* 0x040fe20007ffe0ff */
[----:B------:R-:W-:Y:S01]  /*3200*/  FMUL.FTZ R65, R65, c[0x0][0x2ec] ;  /* 0x0000bb0041417a20 */ /* 0x000fe20000410000 */
[----:B------:R-:W-:Y:S01]  /*3210*/  IADD3 R17, R20, -0x3f, RZ ;  /* 0xffffffc114117810 */ /* 0x000fe20007ffe0ff */
[----:B------:R-:W-:Y:S01]  /*3220*/  FMUL.FTZ R67, R67, c[0x0][0x2ec] ;  /* 0x0000bb0043437a20 */ /* 0x000fe20000410000 */
[-C--:B------:R-:W-:Y:S01]  /*3230*/  ISETP.GE.AND P6, PT, R19, R100.reuse, PT ;  /* 0x000000641300720c */ /* 0x080fe20003fc6270 */
[----:B------:R-:W-:Y:S01]  /*3240*/  FMUL.FTZ R68, R68, c[0x0][0x2ec] ;  /* 0x0000bb0044447a20 */ /* 0x000fe20000410000 */
[-C--:B------:R-:W-:Y:S01]  /*3250*/  ISETP.GE.AND P5, PT, R17, R100.reuse, PT ;  /* 0x000000641100720c */ /* 0x080fe20003fa6270 */
[----:B------:R-:W-:Y:S01]  /*3260*/  MUFU.TANH R165, R64 ;  /* 0x0000004000a57308 */ /* 0x000fe20000002400 */
[----:B------:R-:W-:Y:S01]  /*3270*/  HMMA.16816.F32.BF16 R16, R24, R22, R80 ;  /* 0x000000161810723c */ /* 0x000fe20000041850 */
[----:B------:R-:W-:Y:S01]  /*3280*/  IADD3 R21, R20, -0x2f, RZ ;  /* 0xffffffd114157810 */ /* 0x000fe20007ffe0ff */
[----:B------:R-:W-:Y:S01]  /*3290*/  FMUL.FTZ R69, R69, c[0x0][0x2ec] ;  /* 0x0000bb0045457a20 */ /* 0x000fe20000410000 */
[----:B----4-:R-:W-:Y:S01]  /*32a0*/  FSEL R49, R49, -INF , !P6 ;  /* 0xff80000031317808 */ /* 0x010fe20007000000 */
[----:B------:R-:W-:Y:S01]  /*32b0*/  FMUL.FTZ R70, R70, c[0x0][0x2ec] ;  /* 0x0000bb0046467a20 */ /* 0x000fe20000410000 */
[----:B------:R-:W-:Y:S01]  /*32c0*/  ISETP.GE.AND P1, PT, R21, R100, PT ;  /* 0x000000641500720c */ /* 0x000fe20003f26270 */
[----:B------:R-:W-:Y:S01]  /*32d0*/  FMUL.FTZ R71, R71, c[0x0][0x2ec] ;  /* 0x0000bb0047477a20 */ /* 0x000fe20000410000 */
[----:B------:R-:W-:Y:S01]  /*32e0*/  FSEL R21, R0, -INF , !P6 ;  /* 0xff80000000157808 */ /* 0x000fe20007000000 */
[----:B------:R-:W-:Y:S01]  /*32f0*/  HMMA.16816.F32.BF16 R56, R12, R8, R56 ;  /* 0x000000080c38723c */ /* 0x000fe20000041838 */
[----:B------:R-:W-:Y:S01]  /*3300*/  IADD3 R23, R20, -0x30, RZ ;  /* 0xffffffd014177810 */ /* 0x000fe20007ffe0ff */
[----:B------:R-:W1:Y:S01]  /*3310*/  MUFU.TANH R162, R66 ;  /* 0x0000004200a27308 */ /* 0x000e620000002400 */
[----:B--2---:R-:W-:-:S02]  /*3320*/  FSEL R76, R76, -INF , !P5 ;  /* 0xff8000004c4c7808 */ /* 0x004fc40006800000 */
[----:B------:R-:W-:Y:S02]  /*3330*/  FSEL R48, R48, -INF , !P5 ;  /* 0xff80000030307808 */ /* 0x000fe40006800000 */
[C---:B------:R-:W-:Y:S02]  /*3340*/  IADD3 R9, R20.reuse, -0x38, RZ ;  /* 0xffffffc814097810 */ /* 0x040fe40007ffe0ff */
[-C--:B------:R-:W-:Y:S01]  /*3350*/  ISETP.GE.AND P3, PT, R23, R100.reuse, PT ;  /* 0x000000641700720c */ /* 0x080fe20003f66270 */
[----:B------:R-:W2:Y:S01]  /*3360*/  MUFU.TANH R29, R29 ;  /* 0x0000001d001d7308 */ /* 0x000ea20000002400 */
[-C--:B------:R-:W-:Y:S02]  /*3370*/  ISETP.GE.AND P2, PT, R9, R100.reuse, PT ;  /* 0x000000640900720c */ /* 0x080fe40003f46270 */
[----:B------:R-:W-:Y:S02]  /*3380*/  IADD3 R9, R20, -0x37, RZ ;  /* 0xffffffc914097810 */ /* 0x000fe40007ffe0ff */
[----:B------:R-:W-:Y:S01]  /*3390*/  FSEL R32, R32, -INF , !P2 ;  /* 0xff80000020207808 */ /* 0x000fe20005000000 */
[----:B------:R-:W-:Y:S01]  /*33a0*/  HMMA.16816.F32.BF16 R16, R12, R10, R16 ;  /* 0x0000000a0c10723c */ /* 0x000fe20000041810 */
[----:B------:R-:W-:Y:S01]  /*33b0*/  ISETP.GE.AND P4, PT, R9, R100, PT ;  /* 0x000000640900720c */ /* 0x000fe20003f86270 */
[----:B------:R-:W-:Y:S01]  /*33c0*/  MUFU.TANH R159, R65 ;  /* 0x00000041009f7308 */ /* 0x000fe20000002400 */
[----:B------:R-:W-:-:S02]  /*33d0*/  IADD3 R9, R20, -0x28, RZ ;  /* 0xffffffd814097810 */ /* 0x000fc40007ffe0ff */
[----:B------:R-:W-:Y:S02]  /*33e0*/  FSEL R23, R60, -INF , !P2 ;  /* 0xff8000003c177808 */ /* 0x000fe40005000000 */
[-C--:B------:R-:W-:Y:S01]  /*33f0*/  ISETP.GE.AND P6, PT, R9, R100.reuse, PT ;  /* 0x000000640900720c */ /* 0x080fe20003fc6270 */
[----:B------:R-:W-:Y:S01]  /*3400*/  FMUL.FTZ R56, R56, c[0x0][0x2ec] ;  /* 0x0000bb0038387a20 */ /* 0x000fe20000410000 */
[----:B------:R-:W-:Y:S01]  /*3410*/  IADD3 R9, R20, -0x27, RZ ;  /* 0xffffffd914097810 */ /* 0x000fe20007ffe0ff */
[----:B------:R-:W4:Y:S01]  /*3420*/  MUFU.TANH R172, R67 ;  /* 0x0000004300ac7308 */ /* 0x000f220000002400 */
[----:B------:R-:W-:Y:S01]  /*3430*/  FSEL R62, R62, -INF , !P4 ;  /* 0xff8000003e3e7808 */ /* 0x000fe20006000000 */
[----:B------:R-:W-:Y:S01]  /*3440*/  FMUL.FTZ R58, R58, c[0x0][0x2ec] ;  /* 0x0000bb003a3a7a20 */ /* 0x000fe20000410000 */
[-C--:B------:R-:W-:Y:S01]  /*3450*/  ISETP.GE.AND P5, PT, R9, R100.reuse, PT ;  /* 0x000000640900720c */ /* 0x080fe20003fa6270 */
[----:B------:R-:W-:Y:S01]  /*3460*/  FMUL.FTZ R57, R57, c[0x0][0x2ec] ;  /* 0x0000bb0039397a20 */ /* 0x000fe20000410000 */
[----:B------:R-:W-:Y:S01]  /*3470*/  IADD3 R9, R20, -0x20, RZ ;  /* 0xffffffe014097810 */ /* 0x000fe20007ffe0ff */
[----:B------:R-:W-:Y:S01]  /*3480*/  FMUL.FTZ R59, R59, c[0x0][0x2ec] ;  /* 0x0000bb003b3b7a20 */ /* 0x000fe20000410000 */
[----:B------:R-:W-:Y:S01]  /*3490*/  FSEL R61, R61, -INF , !P4 ;  /* 0xff8000003d3d7808 */ /* 0x000fe20006000000 */
[----:B------:R-:W-:Y:S01]  /*34a0*/  MUFU.TANH R157, R68 ;  /* 0x00000044009d7308 */ /* 0x000fe20000002400 */
[----:B------:R-:W-:-:S02]  /*34b0*/  ISETP.GE.AND P2, PT, R9, R100, PT ;  /* 0x000000640900720c */ /* 0x000fc40003f46270 */
[----:B------:R-:W-:Y:S02]  /*34c0*/  IADD3 R9, R20, -0x1f, RZ ;  /* 0xffffffe114097810 */ /* 0x000fe40007ffe0ff */
[----:B------:R-:W-:Y:S01]  /*34d0*/  FSEL R12, R45, -INF , !P3 ;  /* 0xff8000002d0c7808 */ /* 0x000fe20005800000 */
[----:B------:R-:W-:Y:S01]  /*34e0*/  FMUL.FTZ R16, R16, c[0x0][0x2ec] ;  /* 0x0000bb0010107a20 */ /* 0x000fe20000410000 */
[-C--:B------:R-:W-:Y:S01]  /*34f0*/  ISETP.GE.AND P4, PT, R9, R100.reuse, PT ;  /* 0x000000640900720c */ /* 0x080fe20003f86270 */
[----:B------:R-:W-:Y:S01]  /*3500*/  MUFU.TANH R163, R69 ;  /* 0x0000004500a37308 */ /* 0x000fe20000002400 */
[----:B------:R-:W-:Y:S01]  /*3510*/  IADD3 R9, R20, -0x18, RZ ;  /* 0xffffffe814097810 */ /* 0x000fe20007ffe0ff */
[----:B------:R-:W-:Y:S01]  /*3520*/  FMUL.FTZ R18, R18, c[0x0][0x2ec] ;  /* 0x0000bb0012127a20 */ /* 0x000fe20000410000 */
[----:B------:R-:W-:Y:S01]  /*3530*/  FSEL R15, R33, -INF , !P3 ;  /* 0xff800000210f7808 */ /* 0x000fe20005800000 */
[----:B------:R-:W-:Y:S01]  /*3540*/  FMUL.FTZ R19, R19, c[0x0][0x2ec] ;  /* 0x0000bb0013137a20 */ /* 0x000fe20000410000 */
[----:B------:R-:W-:Y:S01]  /*3550*/  ISETP.GE.AND P3, PT, R9, R100, PT ;  /* 0x000000640900720c */ /* 0x000fe20003f66270 */
[----:B------:R-:W-:Y:S01]  /*3560*/  FMUL.FTZ R17, R17, c[0x0][0x2ec] ;  /* 0x0000bb0011117a20 */ /* 0x000fe20000410000 */
[----:B------:R-:W-:Y:S01]  /*3570*/  IADD3 R9, R20, -0x17, RZ ;  /* 0xffffffe914097810 */ /* 0x000fe20007ffe0ff */
[----:B------:R-:W2:Y:S01]  /*3580*/  MUFU.TANH R164, R70 ;  /* 0x0000004600a47308 */ /* 0x000ea20000002400 */
[----:B---3--:R-:W-:-:S02]  /*3590*/  FSEL R10, R46, -INF , !P1 ;  /* 0xff8000002e0a7808 */ /* 0x008fc40004800000 */
[----:B------:R-:W-:Y:S02]  /*35a0*/  FSEL R13, R44, -INF , !P1 ;  /* 0xff8000002c0d7808 */ /* 0x000fe40004800000 */
[----:B------:R-:W-:Y:S02]  /*35b0*/  ISETP.GE.AND P1, PT, R9, R100, PT ;  /* 0x000000640900720c */ /* 0x000fe40003f26270 */
[C---:B------:R-:W-:Y:S01]  /*35c0*/  IADD3 R9, R20.reuse, -0x10, RZ ;  /* 0xfffffff014097810 */ /* 0x040fe20007ffe0ff */
[----:B------:R-:W3:Y:S01]  /*35d0*/  MUFU.TANH R170, R71 ;  /* 0x0000004700aa7308 */ /* 0x000ee20000002400 */
[----:B------:R-:W-:Y:S02]  /*35e0*/  IADD3 R25, R20, -0xf, RZ ;  /* 0xfffffff114197810 */ /* 0x000fe40007ffe0ff */
[----:B-1----:R-:W-:Y:S02]  /*35f0*/  FSEL R162, R162, -INF , !P2 ;  /* 0xff800000a2a27808 */ /* 0x002fe40005000000 */
[----:B------:R-:W-:-:S02]  /*3600*/  FSEL R165, R165, -INF , !P2 ;  /* 0xff800000a5a57808 */ /* 0x000fc40005000000 */
[----:B------:R-:W-:Y:S01]  /*3610*/  FSEL R8, R28, -INF , !P6 ;  /* 0xff8000001c087808 */ /* 0x000fe20007000000 */
[----:B------:R-:W-:Y:S01]  /*3620*/  MUFU.TANH R169, R56 ;  /* 0x0000003800a97308 */ /* 0x000fe20000002400 */
[----:B------:R-:W-:Y:S02]  /*3630*/  FSEL R11, R40, -INF , !P6 ;  /* 0xff800000280b7808 */ /* 0x000fe40007000000 */
[----:B------:R-:W-:Y:S02]  /*3640*/  ISETP.GT.AND P2, PT, R2, 0x1, PT ;  /* 0x000000010200780c */ /* 0x000fe40003f44270 */
[----:B------:R-:W-:Y:S02]  /*3650*/  ISETP.GE.AND P6, PT, R9, R100, PT ;  /* 0x000000640900720c */ /* 0x000fe40003fc6270 */
[----:B--2---:R-:W-:Y:S01]  /*3660*/  FSEL R0, R29, -INF , !P5 ;  /* 0xff8000001d007808 */ /* 0x004fe20006800000 */
[----:B------:R-:W1:Y:S01]  /*3670*/  MUFU.TANH R166, R58 ;  /* 0x0000003a00a67308 */ /* 0x000e620000002400 */
[----:B------:R-:W-:-:S02]  /*3680*/  FSEL R9, R34, -INF , !P5 ;  /* 0xff80000022097808 */ /* 0x000fc40006800000 */
[-C--:B------:R-:W-:Y:S02]  /*3690*/  ISETP.GE.AND P5, PT, R25, R100.reuse, PT ;  /* 0x000000641900720c */ /* 0x080fe40003fa6270 */
[----:B------:R-:W-:Y:S02]  /*36a0*/  IADD3 R25, R20, -0x8, RZ ;  /* 0xfffffff814197810 */ /* 0x000fe40007ffe0ff */
[----:B----4-:R-:W-:Y:S01]  /*36b0*/  FSEL R172, R172, -INF , !P4 ;  /* 0xff800000acac7808 */ /* 0x010fe20006000000 */
[----:B------:R-:W-:Y:S01]  /*36c0*/  MUFU.TANH R167, R57 ;  /* 0x0000003900a77308 */ /* 0x000fe20000002400 */
[----:B------:R-:W-:Y:S02]  /*36d0*/  FSEL R159, R159, -INF , !P4 ;  /* 0xff8000009f9f7808 */ /* 0x000fe40006000000 */
[----:B------:R-:W-:Y:S02]  /*36e0*/  ISETP.GE.AND P4, PT, R25, R100, PT ;  /* 0x000000641900720c */ /* 0x000fe40003f86270 */
[----:B------:R-:W-:-:S02]  /*36f0*/  IADD3 R25, R20, -0x7, RZ ;  /* 0xfffffff914197810 */ /* 0x000fc40007ffe0ff */
[----:B------:R-:W-:Y:S01]  /*3700*/  FSEL R164, R164, -INF , !P3 ;  /* 0xff800000a4a47808 */ /* 0x000fe20005800000 */
[----:B------:R-:W2:Y:S01]  /*3710*/  MUFU.TANH R142, R59 ;  /* 0x0000003b008e7308 */ /* 0x000ea20000002400 */
[----:B------:R-:W-:Y:S02]  /*3720*/  FSEL R157, R157, -INF , !P3 ;  /* 0xff8000009d9d7808 */ /* 0x000fe40005800000 */
[----:B---3--:R-:W-:Y:S02]  /*3730*/  FSEL R170, R170, -INF , !P1 ;  /* 0xff800000aaaa7808 */ /* 0x008fe40004800000 */
[----:B------:R-:W-:Y:S02]  /*3740*/  FSEL R163, R163, -INF , !P1 ;  /* 0xff800000a3a37808 */ /* 0x000fe40004800000 */
[----:B------:R-:W-:Y:S01]  /*3750*/  ISETP.GE.AND P3, PT, R25, R100, PT ;  /* 0x000000641900720c */ /* 0x000fe20003f66270 */
[----:B------:R-:W3:Y:S01]  /*3760*/  MUFU.TANH R143, R16 ;  /* 0x00000010008f7308 */ /* 0x000ee20000002400 */
[----:B------:R-:W-:-:S02]  /*3770*/  @!P2 LEA R218, P1, R94, c[0x0][0x168], 0x1 ;  /* 0x00005a005edaaa11 */ /* 0x000fc400078208ff */
[----:B-1----:R-:W-:Y:S02]  /*3780*/  FSEL R166, R166, -INF , !P6 ;  /* 0xff800000a6a67808 */ /* 0x002fe40007000000 */
[----:B------:R-:W-:Y:S02]  /*3790*/  @!P2 LEA.HI.X R219, R94, c[0x0][0x16c], R97, 0x1, P1 ;  /* 0x00005b005edbaa11 */ /* 0x000fe400008f0c61 */
[----:B------:R-:W-:Y:S01]  /*37a0*/  FSEL R169, R169, -INF , !P6 ;  /* 0xff800000a9a97808 */ /* 0x000fe20007000000 */
[----:B------:R-:W1:Y:S01]  /*37b0*/  MUFU.TANH R140, R18 ;  /* 0x00000012008c7308 */ /* 0x000e620000002400 */
[----:B--2---:R-:W-:Y:S02]  /*37c0*/  FSEL R142, R142, -INF , !P5 ;  /* 0xff8000008e8e7808 */ /* 0x004fe40006800000 */
[----:B------:R-:W-:-:S05]  /*37d0*/  FSEL R167, R167, -INF , !P5 ;  /* 0xff800000a7a77808 */ /* 0x000fca0006800000 */
[----:B------:R-:W2:Y:S01]  /*37e0*/  MUFU.TANH R160, R19 ;  /* 0x0000001300a07308 */ /* 0x000ea20000002400 */
[----:B---3--:R-:W-:-:S07]  /*37f0*/  FSEL R143, R143, -INF , !P4 ;  /* 0xff8000008f8f7808 */ /* 0x008fce0006000000 */
[----:B------:R-:W3:Y:S01]  /*3800*/  MUFU.TANH R141, R17 ;  /* 0x00000011008d7308 */ /* 0x000ee20000002400 */
[----:B-1----:R-:W-:Y:S02]  /*3810*/  FSEL R140, R140, -INF , !P4 ;  /* 0xff8000008c8c7808 */ /* 0x002fe40006000000 */
[----:B--2---:R-:W-:Y:S02]  /*3820*/  FSEL R160, R160, -INF , !P3 ;  /* 0xff800000a0a07808 */ /* 0x004fe40005800000 */
        /* <DEDUP_REMOVED lines=61> */
.L_x_3548:
[----:B------:R-:W-:-:S04]  /*3c00*/  LEA R3, -R6, RZ, 0x6 ;  /* 0x000000ff06037211 */ /* 0x000fc800078e31ff */
[----:B------:R-:W-:Y:S02]  /*3c10*/  SHF.R.S32.HI R17, RZ, 0x1f, R3 ;  /* 0x0000001fff117819 */ /* 0x000fe40000011403 */
.L_x_3549:
        /* <DEDUP_REMOVED lines=29> */
.L_x_3547:
        /* <DEDUP_REMOVED lines=71> */
[----:B------:R-:W1:Y:S01]  /*4260*/  LDSM.16.MT88.4 R48, [R198+0xe000] ;  /* 0x00e00000c630783b */ /* 0x000e620000004200 */
[--C-:B------:R-:W-:Y:S01]  /*4270*/  FFMA.FTZ R148, R62, c[0x0][0x23c], -R161.reuse ;  /* 0x00008f003e947a23 */ /* 0x100fe200000108a1 */
[----:B------:R-:W2:Y:S01]  /*4280*/  MUFU.EX2 R151, R151 ;  /* 0x0000009700977308 */ /* 0x000ea20000000800 */
[--C-:B------:R-:W-:Y:S01]  /*4290*/  FFMA.FTZ R144, R11, c[0x0][0x23c], -R168.reuse ;  /* 0x00008f000b907a23 */ /* 0x100fe200000108a8 */
[----:B------:R-:W-:Y:S01]  /*42a0*/  LDSM.16.MT88.4 R32, [R197+0xc800] ;  /* 0x00c80000c520783b */ /* 0x000fe20000004200 */
[--C-:B------:R-:W-:Y:S02]  /*42b0*/  FFMA.FTZ R133, R9, c[0x0][0x23c], -R168.reuse ;  /* 0x00008f0009857a23 */ /* 0x100fe400000108a8 */
[--C-:B------:R-:W-:Y:S01]  /*42c0*/  FFMA.FTZ R134, R10, c[0x0][0x23c], -R161.reuse ;  /* 0x00008f000a867a23 */ /* 0x100fe200000108a1 */
[----:B------:R-:W-:Y:S01]  /*42d0*/  LDSM.16.MT88.4 R28, [R196+0xc800] ;  /* 0x00c80000c41c783b */ /* 0x000fe20000004200 */
[----:B------:R-:W-:Y:S01]  /*42e0*/  FFMA.FTZ R135, R8, c[0x0][0x23c], -R161 ;  /* 0x00008f0008877a23 */ /* 0x000fe200000108a1 */
[----:B------:R-:W-:Y:S01]  /*42f0*/  MUFU.EX2 R149, R149 ;  /* 0x0000009500957308 */ /* 0x000fe20000000800 */
[--C-:B------:R-:W-:Y:S01]  /*4300*/  FFMA.FTZ R150, R15, c[0x0][0x23c], -R168.reuse ;  /* 0x00008f000f967a23 */ /* 0x100fe200000108a8 */
[----:B------:R-:W4:Y:S01]  /*4310*/  LDSM.16.MT88.4 R8, [R200+0xe800] ;  /* 0x00e80000c808783b */ /* 0x000f220000004200 */
[----:B------:R-:W-:-:S02]  /*4320*/  FFMA.FTZ R145, R13, c[0x0][0x23c], -R168 ;  /* 0x00008f000d917a23 */ /* 0x000fc400000108a8 */
[--C-:B------:R-:W-:Y:S01]  /*4330*/  FFMA.FTZ R147, R12, c[0x0][0x23c], -R161.reuse ;  /* 0x00008f000c937a23 */ /* 0x100fe200000108a1 */
[----:B------:R-:W-:Y:S01]  /*4340*/  LDSM.16.MT88.4 R24, [R198+0xe800] ;  /* 0x00e80000c618783b */ /* 0x000fe20000004200 */
[----:B------:R-:W-:Y:S01]  /*4350*/  FFMA.FTZ R0, R0, c[0x0][0x23c], -R161 ;  /* 0x00008f0000007a23 */ /* 0x000fe200000108a1 */
[----:B------:R-:W5:Y:S01]  /*4360*/  MUFU.EX2 R146, R146 ;  /* 0x0000009200927308 */ /* 0x000f620000000800 */
[----:B--2---:R-:W-:Y:S01]  /*4370*/  F2FP.BF16.PACK_AB R96, R151, R152 ;  /* 0x000000989760723e */ /* 0x004fe200000010ff */
[----:B------:R-:W2:Y:S01]  /*4380*/  LDSM.16.MT88.4 R12, [R196+0xe800] ;  /* 0x00e80000c40c783b */ /* 0x000ea20000004200 */
[--C-:B------:R-:W-:Y:S02]  /*4390*/  FFMA.FTZ R156, R165, c[0x0][0x23c], -R168.reuse ;  /* 0x00008f00a59c7a23 */ /* 0x100fe400000108a8 */
[--C-:B------:R-:W-:Y:S02]  /*43a0*/  FFMA.FTZ R158, R163, c[0x0][0x23c], -R168.reuse ;  /* 0x00008f00a39e7a23 */ /* 0x100fe400000108a8 */
[--C-:B------:R-:W-:Y:S01]  /*43b0*/  FFMA.FTZ R159, R159, c[0x0][0x23c], -R168.reuse ;  /* 0x00008f009f9f7a23 */ /* 0x100fe200000108a8 */
[----:B------:R-:W-:Y:S01]  /*43c0*/  MUFU.EX2 R153, R153 ;  /* 0x0000009900997308 */ /* 0x000fe20000000800 */
[----:B------:R-:W-:-:S02]  /*43d0*/  FFMA.FTZ R157, R157, c[0x0][0x23c], -R168 ;  /* 0x00008f009d9d7a23 */ /* 0x000fc400000108a8 */
[--C-:B------:R-:W-:Y:S02]  /*43e0*/  FFMA.FTZ R162, R162, c[0x0][0x23c], -R161.reuse ;  /* 0x00008f00a2a27a23 */ /* 0x100fe400000108a1 */
[--C-:B------:R-:W-:Y:S02]  /*43f0*/  FFMA.FTZ R163, R172, c[0x0][0x23c], -R161.reuse ;  /* 0x00008f00aca37a23 */ /* 0x100fe400000108a1 */
[--C-:B------:R-:W-:Y:S01]  /*4400*/  FFMA.FTZ R164, R164, c[0x0][0x23c], -R161.reuse ;  /* 0x00008f00a4a47a23 */ /* 0x100fe200000108a1 */
[----:B------:R-:W1:Y:S01]  /*4410*/  MUFU.EX2 R154, R154 ;  /* 0x0000009a009a7308 */ /* 0x000e620000000800 */
[----:B-----5:R-:W-:Y:S01]  /*4420*/  F2FP.BF16.PACK_AB R98, R146, R149 ;  /* 0x000000959262723e */ /* 0x020fe200000010ff */
[----:B------:R-:W-:Y:S02]  /*4430*/  FFMA.FTZ R165, R170, c[0x0][0x23c], -R161 ;  /* 0x00008f00aaa57a23 */ /* 0x000fe400000108a1 */
[--C-:B------:R-:W-:Y:S02]  /*4440*/  FFMA.FTZ R170, R167, c[0x0][0x23c], -R168.reuse ;  /* 0x00008f00a7aa7a23 */ /* 0x100fe400000108a8 */
[----:B------:R-:W-:-:S02]  /*4450*/  FFMA.FTZ R169, R169, c[0x0][0x23c], -R168 ;  /* 0x00008f00a9a97a23 */ /* 0x000fc400000108a8 */
        /* <DEDUP_REMOVED lines=214> */
.L_x_3554:
        /* <DEDUP_REMOVED lines=64> */
.L_x_3551:
        /* <DEDUP_REMOVED lines=8> */
[----:B------:R-:W-:Y:S03]  /*5640*/  IADD3 R132, P1, R226, UR10, RZ ;  /* 0x0000000ae2847c10 */ /* 0x000fe6000ff3e0ff */
[----:B------:R1:W-:Y:S01]  /*5650*/  LDGSTS.E.BYPASS.LTC128B.128 [R211+0xe000], [R208.64+0x80] ;  /* 0x0e000080d0d37fae */ /* 0x0003e2000b901d4c */
[----:B------:R-:W-:Y:S02]  /*5660*/  IADD3.X R133, R227, UR9, RZ, P1, !PT ;  /* 0x00000009e3857c10 */ /* 0x000fe40008ffe4ff */
[----:B------:R-:W-:Y:S03]  /*5670*/  IADD3 R2, P1, R132, UR10, RZ ;  /* 0x0000000a84027c10 */ /* 0x000fe6000ff3e0ff */
[----:B------:R1:W-:Y:S01]  /*5680*/  LDGSTS.E.BYPASS.LTC128B.128 [R211+0x10000], [R208.64+0x100] ;  /* 0x10000100d0d37fae */ /* 0x0003e2000b901d4c */
[----:B------:R-:W-:Y:S02]  /*5690*/  IADD3.X R3, R133, UR9, RZ, P1, !PT ;  /* 0x0000000985037c10 */ /* 0x000fe40008ffe4ff */
[----:B------:R-:W-:Y:S03]  /*56a0*/  ISETP.GE.AND P1, PT, R222, 0x1, PT ;  /* 0x00000001de00780c */ /* 0x000fe60003f26270 */
[----:B------:R2:W-:Y:S06]  /*56b0*/  LDGSTS.E.BYPASS.LTC128B.128 [R211+0xc800], [R226.64] ;  /* 0x0c800000e2d37fae */ /* 0x0005ec000b901d4c */
[----:B------:R2:W-:Y:S06]  /*56c0*/  LDGSTS.E.BYPASS.LTC128B.128 [R211+0xe800], [R226.64+0x80] ;  /* 0x0e800080e2d37fae */ /* 0x0005ec000b901d4c */
[----:B------:R2:W-:Y:S06]  /*56d0*/  LDGSTS.E.BYPASS.LTC128B.128 [R211+0x10800], [R226.64+0x100] ;  /* 0x10800100e2d37fae */ /* 0x0005ec000b901d4c */
[----:B------:R3:W-:Y:S06]  /*56e0*/  LDGSTS.E.BYPASS.LTC128B.128 [R211+0xd000], [R132.64] ;  /* 0x0d00000084d37fae */ /* 0x0007ec000b901d4c */
[----:B------:R3:W-:Y:S06]  /*56f0*/  LDGSTS.E.BYPASS.LTC128B.128 [R211+0xf000], [R132.64+0x80] ;  /* 0x0f00008084d37fae */ /* 0x0007ec000b901d4c */
[----:B------:R3:W-:Y:S06]  /*5700*/  LDGSTS.E.BYPASS.LTC128B.128 [R211+0x11000], [R132.64+0x100] ;  /* 0x1100010084d37fae */ /* 0x0007ec000b901d4c */
[----:B------:R4:W-:Y:S06]  /*5710*/  LDGSTS.E.BYPASS.LTC128B.128 [R211+0xd800], [R2.64] ;  /* 0x0d80000002d37fae */ /* 0x0009ec000b901d4c */
[----:B------:R4:W-:Y:S06]  /*5720*/  LDGSTS.E.BYPASS.LTC128B.128 [R211+0xf800], [R2.64+0x80] ;  /* 0x0f80008002d37fae */ /* 0x0009ec000b901d4c */
[----:B------:R4:W-:Y:S06]  /*5730*/  LDGSTS.E.BYPASS.LTC128B.128 [R211+0x11800], [R2.64+0x100] ;  /* 0x1180010002d37fae */ /* 0x0009ec000b901d4c */
[----:B------:R-:W-:Y:S06]  /*5740*/  LDSM.16.M88.4 R136, [R206] ;  /* 0x00000000ce88783b */ /* 0x000fec0000000200 */
[----:B------:R-:W5:Y:S06]  /*5750*/  LDSM.16.M88.4 R140, [R205+0x6000] ;  /* 0x00600000cd8c783b */ /* 0x000f6c0000000200 */
[----:B------:R-:W1:Y:S06]  /*5760*/  LDSM.16.M88.4 R144, [R205+0x6800] ;  /* 0x00680000cd90783b */ /* 0x000e6c0000000200 */
[----:B------:R-:W1:Y:S06]  /*5770*/  LDSM.16.M88.4 R148, [R205+0x7000] ;  /* 0x00700000cd94783b */ /* 0x000e6c0000000200 */
[----:B------:R-:W0:Y:S06]  /*5780*/  LDGDEPBAR ;  /* 0x00000000000079af */ /* 0x000e2c0000000000 */
[----:B------:R-:W2:Y:S06]  /*5790*/  LDSM.16.M88.4 R152, [R205+0x7800] ;  /* 0x00780000cd98783b */ /* 0x000eac0000000200 */
[----:B------:R-:W-:Y:S06]  /*57a0*/  LDSM.16.M88.4 R156, [R204] ;  /* 0x00000000cc9c783b */ /* 0x000fec0000000200 */
[----:B------:R-:W2:Y:S01]  /*57b0*/  LDSM.16.M88.4 R160, [R203] ;  /* 0x00000000cba0783b */ /* 0x000ea20000000200 */
[C---:B-----5:R-:W-:Y:S05]  /*57c0*/  HMMA.16816.F32.BF16 R4, R136.reuse, R140, RZ ;  /* 0x0000008c8804723c */ /* 0x060fea00000418ff */
[----:B------:R-:W5:Y:S03]  /*57d0*/  LDSM.16.M88.4 R164, [R195] ;  /* 0x00000000c3a4783b */ /* 0x000f660000000200 */
[C---:B------:R-:W-:Y:S03]  /*57e0*/  HMMA.16816.F32.BF16 R8, R136.reuse, R142, RZ ;  /* 0x0000008e8808723c */ /* 0x040fe600000418ff */
[----:B------:R-:W3:Y:S06]  /*57f0*/  LDSM.16.M88.4 R168, [R194] ;  /* 0x00000000c2a8783b */ /* 0x000eec0000000200 */
[----:B------:R-:W3:Y:S01]  /*5800*/  LDSM.16.M88.4 R172, [R193] ;  /* 0x00000000c1ac783b */ /* 0x000ee20000000200 */
[C---:B-1----:R-:W-:Y:S05]  /*5810*/  HMMA.16816.F32.BF16 R12, R136.reuse, R144, RZ ;  /* 0x00000090880c723c */ /* 0x042fea00000418ff */
[----:B------:R-:W-:Y:S03]  /*5820*/  LDSM.16.M88.4 R176, [R202] ;  /* 0x00000000cab0783b */ /* 0x000fe60000000200 */
[C---:B------:R-:W-:Y:S03]  /*5830*/  HMMA.16816.F32.BF16 R16, R136.reuse, R146, RZ ;  /* 0x000000928810723c */ /* 0x040fe600000418ff */
[----:B------:R-:W1:Y:S05]  /*5840*/  LDSM.16.M88.4 R180, [R199+0x6000] ;  /* 0x00600000c7b4783b */ /* 0x000e6a0000000200 */
[C---:B------:R-:W-:Y:S01]  /*5850*/  HMMA.16816.F32.BF16 R20, R136.reuse, R148, RZ ;  /* 0x000000948814723c */ /* 0x040fe200000418ff */
[----:B------:R-:W-:Y:S06]  /*5860*/  LDSM.16.M88.4 R140, [R199+0x7000] ;  /* 0x00700000c78c783b */ /* 0x000fec0000000200 */
[----:B------:R-:W-:Y:S01]  /*5870*/  LDSM.16.M88.4 R144, [R199+0x7800] ;  /* 0x00780000c790783b */ /* 0x000fe20000000200 */
[C---:B------:R-:W-:Y:S05]  /*5880*/  HMMA.16816.F32.BF16 R24, R136.reuse, R150, RZ ;  /* 0x000000968818723c */ /* 0x040fea00000418ff */
[----:B------:R-:W-:Y:S03]  /*5890*/  LDSM.16.M88.4 R148, [R201] ;  /* 0x00000000c994783b */ /* 0x000fe60000000200 */
[C---:B--2---:R-:W-:Y:S08]  /*58a0*/  HMMA.16816.F32.BF16 R28, R136.reuse, R152, RZ ;  /* 0x00000098881c723c */ /* 0x044ff000000418ff */
[----:B------:R-:W-:Y:S01]  /*58b0*/  HMMA.16816.F32.BF16 R32, R136, R154, RZ ;  /* 0x0000009a8820723c */ /* 0x000fe200000418ff */
[----:B------:R-:W2:Y:S06]  /*58c0*/  LDSM.16.M88.4 R136, [R199+0x6800] ;  /* 0x00680000c788783b */ /* 0x000eac0000000200 */
[----:B------:R-:W1:Y:S01]  /*58d0*/  LDSM.16.M88.4 R152, [R192] ;  /* 0x00000000c098783b */ /* 0x000e620000000200 */
[C---:B------:R-:W-:Y:S08]  /*58e0*/  HMMA.16816.F32.BF16 R4, R156.reuse, R160, R4 ;  /* 0x000000a09c04723c */ /* 0x040ff00000041804 */
[C---:B------:R-:W-:Y:S01]  /*58f0*/  HMMA.16816.F32.BF16 R8, R156.reuse, R162, R8 ;  /* 0x000000a29c08723c */ /* 0x040fe20000041808 */
[----:B------:R-:W-:Y:S07]  /*5900*/  LDSM.16.M88.4 R160, [R192+0x1000] ;  /* 0x00100000c0a0783b */ /* 0x000fee0000000200 */
[C---:B-----5:R-:W-:Y:S08]  /*5910*/  HMMA.16816.F32.BF16 R12, R156.reuse, R164, R12 ;  /* 0x000000a49c0c723c */ /* 0x060ff0000004180c */
[C---:B------:R-:W-:Y:S01]  /*5920*/  HMMA.16816.F32.BF16 R16, R156.reuse, R166, R16 ;  /* 0x000000a69c10723c */ /* 0x040fe20000041810 */
[----:B------:R-:W-:Y:S07]  /*5930*/  LDSM.16.M88.4 R164, [R192+0x1800] ;  /* 0x00180000c0a4783b */ /* 0x000fee0000000200 */
[C---:B---3--:R-:W-:Y:S08]  /*5940*/  HMMA.16816.F32.BF16 R20, R156.reuse, R168, R20 ;  /* 0x000000a89c14723c */ /* 0x048ff00000041814 */
[C---:B------:R-:W-:Y:S01]  /*5950*/  HMMA.16816.F32.BF16 R24, R156.reuse, R170, R24 ;  /* 0x000000aa9c18723c */ /* 0x040fe20000041818 */
[----:B------:R-:W-:Y:S07]  /*5960*/  LDSM.16.M88.4 R168, [R206+0x2000] ;  /* 0x00200000cea8783b */ /* 0x000fee0000000200 */
[C---:B------:R-:W-:Y:S08]  /*5970*/  HMMA.16816.F32.BF16 R28, R156.reuse, R172, R28 ;  /* 0x000000ac9c1c723c */ /* 0x040ff0000004181c */
[----:B------:R-:W-:Y:S01]  /*5980*/  HMMA.16816.F32.BF16 R32, R156, R174, R32 ;  /* 0x000000ae9c20723c */ /* 0x000fe20000041820 */
[----:B------:R-:W3:Y:S06]  /*5990*/  LDSM.16.M88.4 R156, [R192+0x800] ;  /* 0x00080000c09c783b */ /* 0x000eec0000000200 */
[----:B------:R-:W5:Y:S01]  /*59a0*/  LDSM.16.M88.4 R172, [R205+0x8000] ;  /* 0x00800000cdac783b */ /* 0x000f620000000200 */
[C---:B-1----:R-:W-:Y:S08]  /*59b0*/  HMMA.16816.F32.BF16 R4, R176.reuse, R180, R4 ;  /* 0x000000b4b004723c */ /* 0x042ff00000041804 */
[C---:B------:R-:W-:Y:S01]  /*59c0*/  HMMA.16816.F32.BF16 R8, R176.reuse, R182, R8 ;  /* 0x000000b6b008723c */ /* 0x040fe20000041808 */
[----:B------:R-:W-:Y:S07]  /*59d0*/  LDSM.16.M88.4 R180, [R191] ;  /* 0x00000000bfb4783b */ /* 0x000fee0000000200 */
[C---:B--2---:R-:W-:Y:S08]  /*59e0*/  HMMA.16816.F32.BF16 R12, R176.reuse, R136, R12 ;  /* 0x00000088b00c723c */ /* 0x044ff0000004180c */
[C---:B------:R-:W-:Y:S01]  /*59f0*/  HMMA.16816.F32.BF16 R16, R176.reuse, R138, R16 ;  /* 0x0000008ab010723c */ /* 0x040fe20000041810 */
[----:B------:R-:W1:Y:S07]  /*5a00*/  LDSM.16.M88.4 R136, [R205+0x8800] ;  /* 0x00880000cd88783b */ /* 0x000e6e0000000200 */
[C---:B------:R-:W-:Y:S08]  /*5a10*/  HMMA.16816.F32.BF16 R20, R176.reuse, R140, R20 ;  /* 0x0000008cb014723c */ /* 0x040ff00000041814 */
[C---:B------:R-:W-:Y:S01]  /*5a20*/  HMMA.16816.F32.BF16 R24, R176.reuse, R142, R24 ;  /* 0x0000008eb018723c */ /* 0x040fe20000041818 */
[----:B------:R-:W2:Y:S07]  /*5a30*/  LDSM.16.M88.4 R140, [R205+0x9000] ;  /* 0x00900000cd8c783b */ /* 0x000eae0000000200 */
[C---:B------:R-:W-:Y:S08]  /*5a40*/  HMMA.16816.F32.BF16 R28, R176.reuse, R144, R28 ;  /* 0x00000090b01c723c */ /* 0x040ff0000004181c */
[----:B------:R-:W-:Y:S01]  /*5a50*/  HMMA.16816.F32.BF16 R32, R176, R146, R32 ;  /* 0x00000092b020723c */ /* 0x000fe20000041820 */
[----:B------:R-:W1:Y:S06]  /*5a60*/  LDSM.16.M88.4 R144, [R205+0x9800] ;  /* 0x00980000cd90783b */ /* 0x000e6c0000000200 */
[----:B------:R-:W1:Y:S01]  /*5a70*/  LDSM.16.M88.4 R176, [R204+0x2000] ;  /* 0x00200000ccb0783b */ /* 0x000e620000000200 */
[C---:B------:R-:W-:Y:S08]  /*5a80*/  HMMA.16816.F32.BF16 R4, R148.reuse, R152, R4 ;  /* 0x000000989404723c */ /* 0x040ff00000041804 */
[C---:B------:R-:W-:Y:S01]  /*5a90*/  HMMA.16816.F32.BF16 R8, R148.reuse, R154, R8 ;  /* 0x0000009a9408723c */ /* 0x040fe20000041808 */
[----:B------:R-:W-:Y:S07]  /*5aa0*/  LDSM.16.M88.4 R152, [R189] ;  /* 0x00000000bd98783b */ /* 0x000fee0000000200 */
[C---:B---3--:R-:W-:Y:S08]  /*5ab0*/  HMMA.16816.F32.BF16 R12, R148.reuse, R156, R12 ;  /* 0x0000009c940c723c */ /* 0x048ff0000004180c */
[C---:B------:R-:W-:Y:S01]  /*5ac0*/  HMMA.16816.F32.BF16 R16, R148.reuse, R158, R16 ;  /* 0x0000009e9410723c */ /* 0x040fe20000041810 */
[----:B------:R-:W-:Y:S07]  /*5ad0*/  LDSM.16.M88.4 R156, [R188] ;  /* 0x00000000bc9c783b */ /* 0x000fee0000000200 */
[C---:B------:R-:W-:Y:S08]  /*5ae0*/  HMMA.16816.F32.BF16 R20, R148.reuse, R160, R20 ;  /* 0x000000a09414723c */ /* 0x040ff00000041814 */
[C---:B------:R-:W-:Y:S01]  /*5af0*/  HMMA.16816.F32.BF16 R24, R148.reuse, R162, R24 ;  /* 0x000000a29418723c */ /* 0x040fe20000041818 */
[----:B------:R-:W-:Y:S07]  /*5b00*/  LDSM.16.M88.4 R160, [R202+0x2000] ;  /* 0x00200000caa0783b */ /* 0x000fee0000000200 */
[C---:B------:R-:W-:Y:S08]  /*5b10*/  HMMA.16816.F32.BF16 R28, R148.reuse, R164, R28 ;  /* 0x000000a4941c723c */ /* 0x040ff0000004181c */
[----:B------:R-:W-:Y:S01]  /*5b20*/  HMMA.16816.F32.BF16 R32, R148, R166, R32 ;  /* 0x000000a69420723c */ /* 0x000fe20000041820 */
[----:B------:R-:W3:Y:S06]  /*5b30*/  LDSM.16.M88.4 R148, [R190] ;  /* 0x00000000be94783b */ /* 0x000eec0000000200 */
[----:B------:R-:W3:Y:S01]  /*5b40*/  LDSM.16.M88.4 R164, [R199+0x8000] ;  /* 0x00800000c7a4783b */ /* 0x000ee20000000200 */
[C---:B-----5:R-:W-:Y:S08]  /*5b50*/  HMMA.16816.F32.BF16 R4, R168.reuse, R172, R4 ;  /* 0x000000aca804723c */ /* 0x060ff00000041804 */
[C---:B------:R-:W-:Y:S01]  /*5b60*/  HMMA.16816.F32.BF16 R8, R168.reuse, R174, R8 ;  /* 0x000000aea808723c */ /* 0x040fe20000041808 */
[----:B------:R-:W-:Y:S07]  /*5b70*/  LDSM.16.M88.4 R172, [R192+0x2000] ;  /* 0x00200000c0ac783b */ /* 0x000fee0000000200 */
[C---:B-1----:R-:W-:Y:S08]  /*5b80*/  HMMA.16816.F32.BF16 R12, R168.reuse, R136, R12 ;  /* 0x00000088a80c723c */ /* 0x042ff0000004180c */
[C---:B------:R-:W-:Y:S01]  /*5b90*/  HMMA.16816.F32.BF16 R16, R168.reuse, R138, R16 ;  /* 0x0000008aa810723c */ /* 0x040fe20000041810 */
[----:B------:R-:W1:Y:S07]  /*5ba0*/  LDSM.16.M88.4 R136, [R199+0x8800] ;  /* 0x00880000c788783b */ /* 0x000e6e0000000200 */
[C---:B--2---:R-:W-:Y:S08]  /*5bb0*/  HMMA.16816.F32.BF16 R20, R168.reuse, R140, R20 ;  /* 0x0000008ca814723c */ /* 0x044ff00000041814 */
[C---:B------:R-:W-:Y:S01]  /*5bc0*/  HMMA.16816.F32.BF16 R24, R168.reuse, R142, R24 ;  /* 0x0000008ea818723c */ /* 0x040fe20000041818 */
[----:B------:R-:W2:Y:S07]  /*5bd0*/  LDSM.16.M88.4 R140, [R199+0x9000] ;  /* 0x00900000c78c783b */ /* 0x000eae0000000200 */
[C---:B------:R-:W-:Y:S08]  /*5be0*/  HMMA.16816.F32.BF16 R28, R168.reuse, R144, R28 ;  /* 0x00000090a81c723c */ /* 0x040ff0000004181c */
[----:B------:R-:W-:Y:S01]  /*5bf0*/  HMMA.16816.F32.BF16 R32, R168, R146, R32 ;  /* 0x00000092a820723c */ /* 0x000fe20000041820 */
[----:B------:R-:W5:Y:S06]  /*5c00*/  LDSM.16.M88.4 R144, [R199+0x9800] ;  /* 0x00980000c790783b */ /* 0x000f6c0000000200 */
[----:B------:R-:W1:Y:S01]  /*5c10*/  LDSM.16.M88.4 R168, [R201+0x2000] ;  /* 0x00200000c9a8783b */ /* 0x000e620000000200 */
[C---:B------:R-:W-:Y:S08]  /*5c20*/  HMMA.16816.F32.BF16 R4, R176.reuse, R180, R4 ;  /* 0x000000b4b004723c */ /* 0x040ff00000041804 */
[C---:B------:R-:W-:Y:S01]  /*5c30*/  HMMA.16816.F32.BF16 R8, R176.reuse, R182, R8 ;  /* 0x000000b6b008723c */ /* 0x040fe20000041808 */
[----:B------:R-:W-:Y:S07]  /*5c40*/  LDSM.16.M88.4 R180, [R205+0xa000] ;  /* 0x00a00000cdb4783b */ /* 0x000fee0000000200 */
[C---:B---3--:R-:W-:Y:S08]  /*5c50*/  HMMA.16816.F32.BF16 R12, R176.reuse, R148, R12 ;  /* 0x00000094b00c723c */ /* 0x048ff0000004180c */
[C---:B------:R-:W-:Y:S01]  /*5c60*/  HMMA.16816.F32.BF16 R16, R176.reuse, R150, R16 ;  /* 0x00000096b010723c */ /* 0x040fe20000041810 */
[----:B------:R-:W3:Y:S07]  /*5c70*/  LDSM.16.M88.4 R148, [R192+0x2800] ;  /* 0x00280000c094783b */ /* 0x000eee0000000200 */
[C---:B------:R-:W-:Y:S08]  /*5c80*/  HMMA.16816.F32.BF16 R20, R176.reuse, R152, R20 ;  /* 0x00000098b014723c */ /* 0x040ff00000041814 */
[C---:B------:R-:W-:Y:S01]  /*5c90*/  HMMA.16816.F32.BF16 R24, R176.reuse, R154, R24 ;  /* 0x0000009ab018723c */ /* 0x040fe20000041818 */
[----:B------:R-:W2:Y:S07]  /*5ca0*/  LDSM.16.M88.4 R152, [R192+0x3000] ;  /* 0x00300000c098783b */ /* 0x000eae0000000200 */
[C---:B------:R-:W-:Y:S08]  /*5cb0*/  HMMA.16816.F32.BF16 R28, R176.reuse, R156, R28 ;  /* 0x0000009cb01c723c */ /* 0x040ff0000004181c */
[----:B------:R-:W-:Y:S01]  /*5cc0*/  HMMA.16816.F32.BF16 R32, R176, R158, R32 ;  /* 0x0000009eb020723c */ /* 0x000fe20000041820 */
[----:B------:R-:W3:Y:S06]  /*5cd0*/  LDSM.16.M88.4 R156, [R192+0x3800] ;  /* 0x00380000c09c783b */ /* 0x000eec0000000200 */
[----:B------:R-:W3:Y:S01]  /*5ce0*/  LDSM.16.M88.4 R176, [R206+0x4000] ;  /* 0x00400000ceb0783b */ /* 0x000ee20000000200 */
[C---:B------:R-:W-:Y:S08]  /*5cf0*/  HMMA.16816.F32.BF16 R4, R160.reuse, R164, R4 ;  /* 0x000000a4a004723c */ /* 0x040ff00000041804 */
[C---:B------:R-:W-:Y:S01]  /*5d00*/  HMMA.16816.F32.BF16 R8, R160.reuse, R166, R8 ;  /* 0x000000a6a008723c */ /* 0x040fe20000041808 */
[----:B------:R-:W-:Y:S07]  /*5d10*/  LDSM.16.M88.4 R164, [R187] ;  /* 0x00000000bba4783b */ /* 0x000fee0000000200 */
[C---:B-1----:R-:W-:Y:S08]  /*5d20*/  HMMA.16816.F32.BF16 R12, R160.reuse, R136, R12 ;  /* 0x00000088a00c723c */ /* 0x042ff0000004180c */
[C---:B------:R-:W-:Y:S01]  /*5d30*/  HMMA.16816.F32.BF16 R16, R160.reuse, R138, R16 ;  /* 0x0000008aa010723c */ /* 0x040fe20000041810 */
[----:B------:R-:W1:Y:S07]  /*5d40*/  LDSM.16.M88.4 R136, [R205+0xa800] ;  /* 0x00a80000cd88783b */ /* 0x000e6e0000000200 */
[C---:B--2---:R-:W-:Y:S08]  /*5d50*/  HMMA.16816.F32.BF16 R20, R160.reuse, R140, R20 ;  /* 0x0000008ca014723c */ /* 0x044ff00000041814 */
[C---:B------:R-:W-:Y:S01]  /*5d60*/  HMMA.16816.F32.BF16 R24, R160.reuse, R142, R24 ;  /* 0x0000008ea018723c */ /* 0x040fe20000041818 */
[----:B------:R-:W2:Y:S07]  /*5d70*/  LDSM.16.M88.4 R140, [R205+0xb000] ;  /* 0x00b00000cd8c783b */ /* 0x000eae0000000200 */
[C---:B-----5:R-:W-:Y:S08]  /*5d80*/  HMMA.16816.F32.BF16 R28, R160.reuse, R144, R28 ;  /* 0x00000090a01c723c */ /* 0x060ff0000004181c */
        /* <DEDUP_REMOVED lines=8> */
[----:B------:R-:W3:Y:S07]  /*5e10*/  LDSM.16.M88.4 R148, [R186] ;  /* 0x00000000ba94783b */ /* 0x000eee0000000200 */
[C---:B------:R-:W-:Y:S08]  /*5e20*/  HMMA.16816.F32.BF16 R20, R168.reuse, R152, R20 ;  /* 0x00000098a814723c */ /* 0x040ff00000041814 */
[C---:B------:R-:W-:Y:S01]  /*5e30*/  HMMA.16816.F32.BF16 R24, R168.reuse, R154, R24 ;  /* 0x0000009aa818723c */ /* 0x040fe20000041818 */
[----:B------:R-:W2:Y:S07]  /*5e40*/  LDSM.16.M88.4 R152, [R185] ;  /* 0x00000000b998783b */ /* 0x000eae0000000200 */
[C---:B------:R-:W-:Y:S08]  /*5e50*/  HMMA.16816.F32.BF16 R28, R168.reuse, R156, R28 ;  /* 0x0000009ca81c723c */ /* 0x040ff0000004181c */
[----:B------:R-:W-:Y:S01]  /*5e60*/  HMMA.16816.F32.BF16 R32, R168, R158, R32 ;  /* 0x0000009ea820723c */ /* 0x000fe20000041820 */
[----:B------:R-:W3:Y:S06]  /*5e70*/  LDSM.16.M88.4 R156, [R184] ;  /* 0x00000000b89c783b */ /* 0x000eec0000000200 */
[----:B------:R-:W3:Y:S01]  /*5e80*/  LDSM.16.M88.4 R168, [R202+0x4000] ;  /* 0x00400000caa8783b */ /* 0x000ee20000000200 */
[C---:B------:R-:W-:Y:S08]  /*5e90*/  HMMA.16816.F32.BF16 R4, R176.reuse, R180, R4 ;  /* 0x000000b4b004723c */ /* 0x040ff00000041804 */
        /* <DEDUP_REMOVED lines=13> */
[C---:B------:R-:W-:Y:S08]  /*5f70*/  HMMA.16816.F32.BF16 R8, R160.reuse, R166, R8 ;  /* 0x000000a6a008723c */ /* 0x040ff00000041808 */
[C---:B---3--:R-:W-:Y:S08]  /*5f80*/  HMMA.16816.F32.BF16 R12, R160.reuse, R148, R12 ;  /* 0x00000094a00c723c */ /* 0x048ff0000004180c */
        /* <DEDUP_REMOVED lines=10> */
[C---:B--2---:R-:W-:Y:S08]  /*6030*/  HMMA.16816.F32.BF16 R20, R168.reuse, R140, R20 ;  /* 0x0000008ca814723c */ /* 0x044ff00000041814 */
[C---:B------:R-:W-:Y:S01]  /*6040*/  HMMA.16816.F32.BF16 R24, R168.reuse, R142, R24 ;  /* 0x0000008ea818723c */ /* 0x040fe20000041818 */
[----:B------:R-:W2:Y:S07]  /*6050*/  LDSM.16.M88.4 R140, [R192+0x5000] ;  /* 0x00500000c08c783b */ /* 0x000eae0000000200 */
[C---:B-----5:R-:W-:Y:S08]  /*6060*/  HMMA.16816.F32.BF16 R28, R168.reuse, R144, R28 ;  /* 0x00000090a81c723c */ /* 0x060ff0000004181c */
        /* <DEDUP_REMOVED lines=21> */
[----:B------:R-:W-:Y:S02]  /*61c0*/  FMUL.FTZ R245, R14, c[0x0][0x2ec] ;  /* 0x0000bb000ef57a20 */ /* 0x000fe40000410000 */
[----:B------:R-:W-:Y:S02]  /*61d0*/  FMUL.FTZ R243, R15, c[0x0][0x2ec] ;  /* 0x0000bb000ff37a20 */ /* 0x000fe40000410000 */
[----:B------:R-:W-:Y:S01]  /*61e0*/  FMUL.FTZ R242, R16, c[0x0][0x2ec] ;  /* 0x0000bb0010f27a20 */ /* 0x000fe20000410000 */
[C---:B-1----:R-:W-:Y:S02]  /*61f0*/  HMMA.16816.F32.BF16 R28, R176.reuse, R136, R28 ;  /* 0x00000088b01c723c */ /* 0x042fe4000004181c */
[----:B------:R-:W1:Y:S01]  /*6200*/  MUFU.TANH R247, R247 ;  /* 0x000000f700f77308 */ /* 0x000e620000002400 */
[----:B------:R-:W-:Y:S02]  /*6210*/  FMUL.FTZ R240, R17, c[0x0][0x2ec] ;  /* 0x0000bb0011f07a20 */ /* 0x000fe40000410000 */
[----:B------:R-:W-:Y:S02]  /*6220*/  FMUL.FTZ R241, R18, c[0x0][0x2ec] ;  /* 0x0000bb0012f17a20 */ /* 0x000fe40000410000 */
[----:B------:R-:W-:Y:S01]  /*6230*/  FMUL.FTZ R239, R19, c[0x0][0x2ec] ;  /* 0x0000bb0013ef7a20 */ /* 0x000fe20000410000 */
[----:B------:R-:W-:Y:S04]  /*6240*/  HMMA.16816.F32.BF16 R32, R176, R138, R32 ;  /* 0x0000008ab020723c */ /* 0x000fe80000041820 */
[----:B------:R-:W1:Y:S01]  /*6250*/  MUFU.TANH R248, R248 ;  /* 0x000000f800f87308 */ /* 0x000e620000002400 */
        /* <DEDUP_REMOVED lines=18> */
[----:B----4-:R-:W-:Y:S02]  /*6380*/  FMUL.FTZ R3, R9, c[0x0][0x2ec] ;  /* 0x0000bb0009037a20 */ /* 0x010fe40000410000 */
[----:B------:R-:W-:Y:S02]  /*6390*/  FMUL.FTZ R2, R10, c[0x0][0x2ec] ;  /* 0x0000bb000a027a20 */ /* 0x000fe40000410000 */
[----:B------:R-:W-:Y:S03]  /*63a0*/  FMUL.FTZ R35, R35, c[0x0][0x2ec] ;  /* 0x0000bb0023237a20 */ /* 0x000fe60000410000 */
[----:B------:R4:W1:Y:S10]  /*63b0*/  MUFU.TANH R182, R3 ;  /* 0x0000000300b67308 */ /* 0x0008740000002400 */
        /* <DEDUP_REMOVED lines=24> */
[----:B--23--:R-:W-:Y:S02]  /*6540*/  ULDC UR7, c[0x0][0x198] ;  /* 0x0000660000077ab9 */ /* 0x00cfe40000000800 */
[----:B------:R-:W-:Y:S04]  /*6550*/  ULEA UR6, -UR7, URZ, 0x6 ;  /* 0x0000003f07067291 */ /* 0x000fe8000f8e313f */
[----:B------:R-:W-:Y:S02]  /*6560*/  USHF.R.S32.HI UR5, URZ, 0x1f, UR6 ;  /* 0x0000001f3f057899 */ /* 0x000fe40008011406 */
[----:B------:R-:W-:Y:S04]  /*6570*/  MOV R6, UR6 ;  /* 0x0000000600067c02 */ /* 0x000fe80008000f00 */
[----:B----4-:R-:W-:Y:S01]  /*6580*/  MOV R3, UR5 ;  /* 0x0000000500037c02 */ /* 0x010fe20008000f00 */
[----:B------:R-:W-:-:S05]  /*6590*/  @!P0 BRA `(.L_x_3553) ;  /* 0x000003b000008947 */ /* 0x000fca0003800000 */
[----:B------:R-:W-:Y:S04]  /*65a0*/  IABS R2, c[0x0][0x2d0] ;  /* 0x0000b40000027a13 */ /* 0x000fe80000000000 */
[----:B------:R-:W2:Y:S10]  /*65b0*/  I2F.RP R7, R2 ;  /* 0x0000000200077306 */ /* 0x000eb40000209400 */
[----:B--2---:R-:W2:Y:S02]  /*65c0*/  MUFU.RCP R3, R7 ;  /* 0x0000000700037308 */ /* 0x004ea40000001000 */
[----:B--2---:R-:W-:Y:S01]  /*65d0*/  IADD3 R10, R3, 0xffffffe, RZ ;  /* 0x0ffffffe030a7810 */ /* 0x004fe20007ffe0ff */
[----:B------:R-:W-:Y:S07]  /*65e0*/  IMAD.SHL.U32 R3, R222, 0x40, RZ ;  /* 0x00000040de037824 */ /* 0x000fee00078e00ff */
[----:B------:R-:W2:Y:S01]  /*65f0*/  F2I.FTZ.U32.TRUNC.NTZ R11, R10 ;  /* 0x0000000a000b7305 */ /* 0x000ea2000021f000 */
[----:B------:R-:W-:Y:S02]  /*6600*/  IADD3 R9, R3, -0x40, RZ ;  /* 0xffffffc003097810 */ /* 0x000fe40007ffe0ff */
[----:B------:R-:W-:Y:S02]  /*6610*/  IABS R6, R3 ;  /* 0x0000000300067213 */ /* 0x000fe40000000000 */
[----:B------:R-:W-:Y:S02]  /*6620*/  IABS R4, R9 ;  /* 0x0000000900047213 */ /* 0x000fe40000000000 */
[----:B------:R-:W-:Y:S02]  /*6630*/  LOP3.LUT R9, R9, c[0x0][0x2d0], RZ, 0x3c, !PT ;  /* 0x0000b40009097a12 */ /* 0x000fe400078e3cff */
[----:B------:R-:W-:Y:S02]  /*6640*/  LOP3.LUT R3, R3, c[0x0][0x2d0], RZ, 0x3c, !PT ;  /* 0x0000b40003037a12 */ /* 0x000fe400078e3cff */
[----:B------:R-:W-:Y:S02]  /*6650*/  ISETP.GE.AND P1, PT, R9, RZ, PT ;  /* 0x000000ff0900720c */ /* 0x000fe40003f26270 */
[----:B------:R-:W-:Y:S02]  /*6660*/  ISETP.GE.AND P3, PT, R3, RZ, PT ;  /* 0x000000ff0300720c */ /* 0x000fe40003f66270 */
[----:B------:R-:W-:Y:S01]  /*6670*/  LOP3.LUT R3, RZ, c[0x0][0x2d0], RZ, 0x33, !PT ;  /* 0x0000b400ff037a12 */ /* 0x000fe200078e33ff */
[--C-:B--2---:R-:W-:Y:S02]  /*6680*/  IMAD.MOV R5, RZ, RZ, -R11.reuse ;  /* 0x000000ffff057224 */ /* 0x104fe400078e0a0b */
        /* <DEDUP_REMOVED lines=17> */
[----:B------:R-:W-:Y:S09]  /*67a0*/  ISETP.NE.AND P2, PT, RZ, c[0x0][0x2d0], PT ;  /* 0x0000b400ff007a0c */ /* 0x000ff20003f45270 */
        /* <DEDUP_REMOVED lines=9> */
[-C--:B------:R-:W-:Y:S02]  /*6840*/  LEA.HI.X.SX32 R15, R7, R217.reuse, 0x2, P2 ;  /* 0x000000d9070f7211 */ /* 0x080fe400010f16ff */
[----:B------:R-:W-:Y:S01]  /*6850*/  LEA.HI.X.SX32 R13, R3, R217, 0x2, P1 ;  /* 0x000000d9030d7211 */ /* 0x000fe200008f16ff */
[----:B------:R-:W-:Y:S02]  /*6860*/  IMAD.MOV.U32 R3, RZ, RZ, 0x40 ;  /* 0x00000040ff037424 */ /* 0x000fe400078e00ff */
[----:B------:R-:W2:Y:S02]  /*6870*/  LDG.E R4, [R14.64] ;  /* 0x0000000c0e047981 */ /* 0x000ea4000c1e1900 */
[----:B------:R-:W-:Y:S02]  /*6880*/  IMAD R3, R2, c[0x0][0x2d0], -R3 ;  /* 0x0000b40002037a24 */ /* 0x000fe400078e0a03 */
[----:B------:R-:W2:Y:S02]  /*6890*/  LDG.E R5, [R12.64] ;  /* 0x0000000c0c057981 */ /* 0x000ea4000c1e1900 */
        /* <DEDUP_REMOVED lines=11> */
.L_x_3553:
        /* <DEDUP_REMOVED lines=26> */
.L_x_3552:
[----:B--23--:R-:W-:Y:S01]  /*6af0*/  FMNMX.FTZ R11, R252, R135, !PT ;  /* 0x00000087fc0b7209 */ /* 0x00cfe20007810000 */
[----:B------:R-:W-:Y:S01]  /*6b00*/  LDSM.16.MT88.4 R12, [R200+0xc000] ;  /* 0x00c00000c80c783b */ /* 0x000fe20000004200 */
[----:B----4-:R-:W-:Y:S02]  /*6b10*/  FMNMX.FTZ R2, R249, R0, !PT ;  /* 0x00000000f9027209 */ /* 0x010fe40007810000 */
        /* <DEDUP_REMOVED lines=39> */
[----:B------:R-:W-:Y:S08]  /*6d90*/  LDSM.16.MT88.4 R160, [R196+0xf800] ;  /* 0x00f80000c4a0783b */ /* 0x000ff00000004200 */
[----:B------:R-:W-:Y:S01]  /*6da0*/  LDSM.16.MT88.4 R164, [R200+0x11800] ;  /* 0x01180000c8a4783b */ /* 0x000fe20000004200 */
[----:B-1----:R-:W-:Y:S02]  /*6db0*/  FMNMX.FTZ R9, R5, R6, !PT ;  /* 0x0000000605097209 */ /* 0x002fe40007810000 */
[----:B--2---:R-:W-:Y:S05]  /*6dc0*/  FMNMX.FTZ R4, R7, R2, !PT ;  /* 0x0000000207047209 */ /* 0x004fea0007810000 */
[----:B------:R-:W1:Y:S08]  /*6dd0*/  SHFL.BFLY PT, R132, R9, 0x1, 0x1f ;  /* 0x0c201f0009847f89 */ /* 0x000e7000000e0000 */
        /* <DEDUP_REMOVED lines=21> */
[--C-:B------:R-:W-:Y:S02]  /*6f30*/  FFMA.FTZ R172, R182, c[0x0][0x23c], -R145.reuse ;  /* 0x00008f00b6ac7a23 */ /* 0x100fe40000010891 */
        /* <DEDUP_REMOVED lines=197> */
[----:B------:R-:W-:Y:S02]  /*7b90*/  FFMA.FTZ R171, R0, R223, R171 ;  /* 0x000000df00ab7223 */ /* 0x000fe400000100ab */
[C---:B------:R-:W-:Y:S04]  /*7ba0*/  HMMA.16816.F32.BF16 R12, R100.reuse, R116, R12 ;  /* 0x00000074640c723c */ /* 0x040fe8000004180c */
[----:B------:R5:W-:Y:S01]  /*7bb0*/  MUFU.EX2 R133, R144 ;  /* 0x0000009000857308 */ /* 0x000be20000000800 */
[----:B------:R-:W-:Y:S02]  /*7bc0*/  FADD.FTZ R174, R174, R175 ;  /* 0x000000afaeae7221 */ /* 0x000fe40000010000 */
[----:B------:R-:W-:Y:S01]  /*7bd0*/  FADD.FTZ R170, R170, R171 ;  /* 0x000000abaaaa7221 */ /* 0x000fe20000010000 */
[C---:B------:R-:W-:Y:S01]  /*7be0*/  HMMA.16816.F32.BF16 R16, R100.reuse, R118, R16 ;  /* 0x000000766410723c */ /* 0x040fe20000041810 */
[----:B------:R-:W-:Y:S03]  /*7bf0*/  LDSM.16.MT88.4 R116, [R197+0x10800] ;  /* 0x01080000c574783b */ /* 0x000fe60000004200 */
[----:B------:R-:W-:Y:S02]  /*7c00*/  FADD.FTZ R173, R173, R174 ;  /* 0x000000aeadad7221 */ /* 0x000fe40000010000 */
        /* <DEDUP_REMOVED lines=128> */
[----:B------:R-:W-:Y:S01]  /*8410*/  FADD.FTZ R229, R229, R0 ;  /* 0x00000000e5e57221 */ /* 0x000fe20000010000 */
[----:B------:R-:W-:Y:S03]  /*8420*/  IADD3 R0, R222, -0x1, RZ ;  /* 0xffffffffde007810 */ /* 0x000fe60007ffe0ff */
[----:B------:R-:W-:Y:S01]  /*8430*/  FADD.FTZ R229, R230, R229 ;  /* 0x000000e5e6e57221 */ /* 0x000fe20000010000 */
[----:B------:R-:W-:Y:S02]  /*8440*/  MOV R222, R0 ;  /* 0x0000000000de7202 */ /* 0x000fe40000000f00 */
[----:B------:R-:W-:Y:S01]  /*8450*/  MOV R0, R3 ;  /* 0x0000000300007202 */ /* 0x000fe20000000f00 */
[----:B------:R-:W-:Y:S04]  /*8460*/  FADD.FTZ R134, R134, R229 ;  /* 0x000000e586867221 */ /* 0x000fe80000010000 */
[----:B------:R-:W-:Y:S01]  /*8470*/  FADD.FTZ R223, R133, R134 ;  /* 0x0000008685df7221 */ /* 0x000fe20000010000 */
[----:B------:R-:W-:-:S05]  /*8480*/  @P1 BRA `(.L_x_3554) ;  /* 0xffffcd3000001947 */ /* 0x000fca000383ffff */
.L_x_3550:
        /* <DEDUP_REMOVED lines=303> */
.L_x_3556:
[----:B---3--:R-:W-:Y:S05]  /*9780*/  BSYNC B0 ;  /* 0x0000000000007941 */ /* 0x008fea0003800000 */
.L_x_3555:
        /* <DEDUP_REMOVED lines=27> */
.L_x_3558:
[----:B------:R-:W-:Y:S05]  /*9940*/  BSYNC B0 ;  /* 0x0000000000007941 */ /* 0x000fea0003800000 */
.L_x_3557:
        /* <DEDUP_REMOVED lines=17> */
.L_x_3560:
[----:B------:R-:W-:Y:S05]  /*9a60*/  BSYNC B0 ;  /* 0x0000000000007941 */ /* 0x000fea0003800000 */
.L_x_3559:
        /* <DEDUP_REMOVED lines=17> */
.L_x_3562:
[----:B------:R-:W-:Y:S05]  /*9b80*/  BSYNC B0 ;  /* 0x0000000000007941 */ /* 0x000fea0003800000 */
.L_x_3561:
        /* <DEDUP_REMOVED lines=16> */
.L_x_3563:
        /* <DEDUP_REMOVED lines=15> */
.L_x_7853:


//--------------------- .text._ZN5flash24flash_fwd_splitkv_kernelI23Flash_fwd_kernel_traitsILi192ELi64ELi64ELi4ELb0ELb0EN7cutlass10bfloat16_tE19Flash_kernel_traitsILi192ELi64ELi64ELi4ES3_EELb0ELb0ELb1ELb0ELb0ELb0ELb0ELb0EEEvNS_16Flash_fwd_paramsE --------------------------
	.section	.text._ZN5flash24flash_fwd_splitkv_kernelI23Flash_fwd_kernel_traitsILi192ELi64ELi64ELi4ELb0ELb0EN7cutlass10bfloat16_tE19Flash_kernel_traitsILi192ELi64ELi64ELi4ES3_EELb0ELb0ELb1ELb0ELb0ELb0ELb0ELb0EEEvNS_16Flash_fwd_paramsE,"ax",@progbits
	.sectioninfo	@"SHI_REGISTERS=242"
	.align	128
        .global         _ZN5flash24flash_fwd_splitkv_kernelI23Flash_fwd_kernel_traitsILi192ELi64ELi64ELi4ELb0ELb0EN7cutlass10bfloat16_tE19Flash_kernel_traitsILi192ELi64ELi64ELi4ES3_EELb0ELb0ELb1ELb0ELb0ELb0ELb0ELb0EEEvNS_16Flash_fwd_paramsE
        .type           _ZN5flash24flash_fwd_splitkv_kernelI23Flash_fwd_kernel_traitsILi192ELi64ELi64ELi4ELb0ELb0EN7cutlass10bfloat16_tE19Flash_kernel_traitsILi192ELi64ELi64ELi4ES3_EELb0ELb0ELb1ELb0ELb0ELb0ELb0ELb0EEEvNS_16Flash_fwd_paramsE,@function
        .size           _ZN5flash24flash_fwd_splitkv_kernelI23Flash_fwd_kernel_traitsILi192ELi64ELi64ELi4ELb0ELb0EN7cutlass10bfloat16_tE19Flash_kernel_traitsILi192ELi64ELi64ELi4ES3_EELb0ELb0ELb1ELb0ELb0ELb0ELb0ELb0EEEvNS_16Flash_fwd_paramsE,(.L_x_7854 - _ZN5flash24flash_fwd_splitkv_kernelI23Flash_fwd_kernel_traitsILi192ELi64ELi64ELi4ELb0ELb0EN7cutlass10bfloat16_tE19Flash_kernel_traitsILi192ELi64ELi64ELi4ES3_EELb0ELb0ELb1ELb0ELb0ELb0ELb0ELb0EEEvNS_16Flash_fwd_paramsE)
        .other          _ZN5flash24flash_fwd_splitkv_kernelI23Flash_fwd_kernel_traitsILi192ELi64ELi64ELi4ELb0ELb0EN7cutlass10bfloat16_tE19Flash_kernel_traitsILi192ELi64ELi64ELi4ES3_EELb0ELb0ELb1ELb0ELb0ELb0ELb0ELb0EEEvNS_16Flash_fwd_paramsE,@"STO_CUDA_ENTRY STV_DEFAULT"
_ZN5flash24flash_fwd_splitkv_kernelI23Flash_fwd_kernel_traitsILi192ELi64ELi64ELi4ELb0ELb0EN7cutlass10bfloat16_tE19Flash_kernel_traitsILi192ELi64ELi64ELi4ES3_EELb0ELb0ELb1ELb0ELb0ELb0ELb0ELb0EEEvNS_16Flash_fwd_paramsE:
.text._ZN5flash24flash_fwd_splitkv_kernelI23Flash_fwd_kernel_traitsILi192ELi64ELi64ELi4ELb0ELb0EN7cutlass10bfloat16_tE19Flash_kernel_traitsILi192ELi64ELi64ELi4ES3_EELb0ELb0ELb1ELb0ELb0ELb0ELb0ELb0EEEvNS_16Flash_fwd_paramsE:
        /* <DEDUP_REMOVED lines=34> */
.L_x_3564:
[----:B-1-34-:R-:W-:Y:S02]  /*0220*/  MOV R0, c[0x0][0x218] ;  /* 0x0000860000007a02 */ /* 0x01afe40000000f00 */
.L_x_3565:
        /* <DEDUP_REMOVED lines=43> */
[----:B------:R-:W-:-:S04]  /*04e0*/  IMAD.WIDE.U32 R10, R88, c[0x0][0x1e8], R2 ;  /* 0x00007a00580a7a25 */ /* 0x000fc800078e0002 */
[----:B------:R-:W-:Y:S02]  /*04f0*/  @P0 IMAD R7, R208, c[0x0][0x1ec], R7 ;  /* 0x00007b00d0070a24 */ /* 0x000fe400078e0207 */
[----:B------:R-:W-:Y:S01]  /*0500*/  @!P0 IMAD.IADD R7, R15, 0x1, R4 ;  /* 0x000000010f078824 */ /* 0x000fe200078e0204 */
[----:B------:R-:W-:Y:S01]  /*0510*/  IADD3 R6, P0, R6, R10, RZ ;  /* 0x0000000a06067210 */ /* 0x000fe20007f1e0ff */
[----:B------:R-:W-:Y:S02]  /*0520*/  IMAD R4, R88, c[0x0][0x1ec], R9 ;  /* 0x00007b0058047a24 */ /* 0x000fe400078e0209 */
[----:B------:R-:W-:Y:S02]  /*0530*/  IMAD R5, R5, c[0x0][0x1f0], RZ ;  /* 0x00007c0005057a24 */ /* 0x000fe400078e02ff */
[----:B------:R-:W-:Y:S01]  /*0540*/  IMAD R9, R13, c[0x0][0x1c0], R22 ;  /* 0x000070000d097a24 */ /* 0x000fe200078e0216 */
[----:B------:R-:W-:Y:S01]  /*0550*/  IADD3.X R7, R7, R11, R4, P0, !PT ;  /* 0x0000000b07077210 */ /* 0x000fe200007fe404 */
[----:B------:R-:W-:Y:S01]  /*0560*/  IMAD R13, R22, c[0x0][0x1f4], R5 ;  /* 0x00007d00160d7a24 */ /* 0x000fe200078e0205 */
[----:B------:R-:W-:Y:S01]  /*0570*/  ISETP.GE.AND P0, PT, R0, R207, PT ;  /* 0x000000cf0000720c */ /* 0x000fe20003f06270 */
[----:B------:R-:W-:Y:S01]  /*0580*/  IMAD R88, R9, c[0x0][0x214], R88 ;  /* 0x0000850009587a24 */ /* 0x000fe200078e0258 */
[----:B------:R-:W-:Y:S01]  /*0590*/  SHF.R.S32.HI R5, RZ, 0x1f, R0 ;  /* 0x0000001fff057819 */ /* 0x000fe20000011400 */
[----:B------:R-:W-:Y:S01]  /*05a0*/  IMAD.WIDE.U32 R22, R22, c[0x0][0x1f0], R6 ;  /* 0x00007c0016167a25 */ /* 0x000fe200078e0006 */
[----:B------:R-:W-:-:S02]  /*05b0*/  IADD3 R9, R2, 0x40, RZ ;  /* 0x0000004002097810 */ /* 0x000fc40007ffe0ff */
[----:B------:R-:W-:Y:S01]  /*05c0*/  IADD3 R7, R2, 0x80, RZ ;  /* 0x0000008002077810 */ /* 0x000fe20007ffe0ff */
[----:B------:R-:W-:-:S06]  /*05d0*/  IMAD.IADD R13, R23, 0x1, R13 ;  /* 0x00000001170d7824 */ /* 0x000fcc00078e020d */
        /* <DEDUP_REMOVED lines=14> */
.L_x_3568:
[----:B------:R-:W-:Y:S05]  /*06c0*/  BSYNC B0 ;  /* 0x0000000000007941 */ /* 0x000fea0003800000 */
.L_x_3567:
        /* <DEDUP_REMOVED lines=20> */
.L_x_3570:
[----:B------:R-:W-:Y:S05]  /*0810*/  BSYNC B0 ;  /* 0x0000000000007941 */ /* 0x000fea0003800000 */
.L_x_3569:
[----:B------:R-:W-:Y:S01]  /*0820*/  IADD3 R8, R0, 0x20, RZ ;  /* 0x0000002000087810 */ /* 0x000fe20007ffe0ff */
        /* <DEDUP_REMOVED lines=19> */
.L_x_3572:
[----:B------:R-:W-:Y:S05]  /*0960*/  BSYNC B0 ;  /* 0x0000000000007941 */ /* 0x000fea0003800000 */
.L_x_3571:
        /* <DEDUP_REMOVED lines=19> */
.L_x_3574:
[----:B------:R-:W-:Y:S05]  /*0aa0*/  BSYNC B0 ;  /* 0x0000000000007941 */ /* 0x000fea0003800000 */
.L_x_3573:
        /* <DEDUP_REMOVED lines=19> */
.L_x_3566:
        /* <DEDUP_REMOVED lines=30> */
[----:B------:R-:W-:-:S06]  /*0dc0*/  IMAD.HI.U32 R3, R5, R3, R4 ;  /* 0x0000000305037227 */ /* 0x000fcc00078e0004 */
[----:B------:R-:W-:-:S05]  /*0dd0*/  IMAD.HI.U32 R3, R3, R2, RZ ;  /* 0x0000000203037227 */ /* 0x000fca00078e00ff */
[----:B------:R-:W-:-:S05]  /*0de0*/  IADD3 R0, -R3, RZ, RZ ;  /* 0x000000ff03007210 */ /* 0x000fca0007ffe1ff */
[----:B------:R-:W-:-:S05]  /*0df0*/  IMAD R0, R85, R0, R2 ;  /* 0x0000000055007224 */ /* 0x000fca00078e0202 */
[----:B------:R-:W-:-:S13]  /*0e00*/  ISETP.GT.U32.AND P2, PT, R85, R0, PT ;  /* 0x000000005500720c */ /* 0x000fda0003f44070 */
[----:B------:R-:W-:Y:S01]  /*0e10*/  @!P2 IMAD.IADD R0, R0, 0x1, -R85 ;  /* 0x000000010000a824 */ /* 0x000fe200078e0a55 */
[----:B------:R-:W-:Y:S02]  /*0e20*/  @!P2 IADD3 R3, R3, 0x1, RZ ;  /* 0x000000010303a810 */ /* 0x000fe40007ffe0ff */
[----:B------:R-:W-:Y:S02]  /*0e30*/  ISETP.NE.AND P2, PT, RZ, c[0x0][0x2d0], PT ;  /* 0x0000b400ff007a0c */ /* 0x000fe40003f45270 */
[----:B------:R-:W-:Y:S02]  /*0e40*/  ISETP.GE.U32.AND P3, PT, R0, R85, PT ;  /* 0x000000550000720c */ /* 0x000fe40003f66070 */
[----:B------:R-:W-:-:S04]  /*0e50*/  LOP3.LUT R0, R7, c[0x0][0x2d0], RZ, 0x3c, !PT ;  /* 0x0000b40007007a12 */ /* 0x000fc800078e3cff */
[----:B------:R-:W-:-:S07]  /*0e60*/  ISETP.GE.AND P1, PT, R0, RZ, PT ;  /* 0x000000ff0000720c */ /* 0x000fce0003f26270 */
[----:B------:R-:W-:-:S06]  /*0e70*/  @P3 IADD3 R3, R3, 0x1, RZ ;  /* 0x0000000103033810 */ /* 0x000fcc0007ffe0ff */
[----:B------:R-:W-:Y:S02]  /*0e80*/  @!P1 IADD3 R3, -R3, RZ, RZ ;  /* 0x000000ff03039210 */ /* 0x000fe40007ffe1ff */
[----:B------:R-:W-:-:S05]  /*0e90*/  @!P2 LOP3.LUT R3, RZ, c[0x0][0x2d0], RZ, 0x33, !PT ;  /* 0x0000b400ff03aa12 */ /* 0x000fca00078e33ff */
[----:B------:R-:W-:-:S05]  /*0ea0*/  IMAD.WIDE R10, R3, 0x4, R212 ;  /* 0x00000004030a7825 */ /* 0x000fca00078e02d4 */
[----:B------:R-:W2:Y:S01]  /*0eb0*/  LDG.E R0, [R10.64] ;  /* 0x000000060a007981 */ /* 0x000ea2000c1e1900 */
[----:B------:R-:W-:-:S04]  /*0ec0*/  IABS R2, c[0x0][0x1c8] ;  /* 0x0000720000027a13 */ /* 0x000fc80000000000 */
[----:B------:R-:W1:Y:S08]  /*0ed0*/  I2F.RP R6, R2 ;  /* 0x0000000200067306 */ /* 0x000e700000209400 */
        /* <DEDUP_REMOVED lines=12> */
[----:B------:R-:W-:-:S13]  /*0fa0*/  ISETP.GT.U32.AND P1, PT, R2, R9, PT ;  /* 0x000000090200720c */ /* 0x000fda0003f24070 */
[-C--:B------:R-:W-:Y:S02]  /*0fb0*/  @!P1 IADD3 R9, R9, -R2.reuse, RZ ;  /* 0x8000000209099210 */ /* 0x080fe40007ffe0ff */
[----:B------:R-:W-:Y:S02]  /*0fc0*/  @!P1 IADD3 R5, R5, 0x1, RZ ;  /* 0x0000000105059810 */ /* 0x000fe40007ffe0ff */
[----:B------:R-:W-:Y:S01]  /*0fd0*/  ISETP.GE.U32.AND P2, PT, R9, R2, PT ;  /* 0x000000020900720c */ /* 0x000fe20003f46070 */
[----:B------:R-:W-:Y:S01]  /*0fe0*/  IMAD.MOV R2, RZ, RZ, -R3 ;  /* 0x000000ffff027224 */ /* 0x000fe200078e0a03 */
[----:B------:R-:W-:-:S03]  /*0ff0*/  ISETP.GE.AND P1, PT, R4, RZ, PT ;  /* 0x000000ff0400720c */ /* 0x000fc60003f26270 */
[----:B------:R-:W-:-:S05]  /*1000*/  IMAD R7, R2, c[0x0][0x2d0], R7 ;  /* 0x0000b40002077a24 */ /* 0x000fca00078e0207 */
[----:B------:R-:W-:-:S03]  /*1010*/  SHF.R.S32.HI R3, RZ, 0x1f, R7 ;  /* 0x0000001fff037819 */ /* 0x000fc60000011407 */
[----:B------:R-:W-:Y:S02]  /*1020*/  @P2 IADD3 R5, R5, 0x1, RZ ;  /* 0x0000000105052810 */ /* 0x000fe40007ffe0ff */
[----:B------:R-:W-:Y:S01]  /*1030*/  ISETP.NE.AND P2, PT, RZ, c[0x0][0x1c8], PT ;  /* 0x00007200ff007a0c */ /* 0x000fe20003f45270 */
[----:B------:R-:W-:Y:S01]  /*1040*/  IMAD R2, R3, c[0x0][0x198], RZ ;  /* 0x0000660003027a24 */ /* 0x000fe200078e02ff */
[----:B------:R-:W-:-:S03]  /*1050*/  @!P1 IADD3 R5, -R5, RZ, RZ ;  /* 0x000000ff05059210 */ /* 0x000fc60007ffe1ff */
[----:B------:R-:W-:-:S08]  /*1060*/  IMAD R2, R7, c[0x0][0x19c], R2 ;  /* 0x0000670007027a24 */ /* 0x000fd000078e0202 */
[----:B------:R-:W-:-:S04]  /*1070*/  @!P2 LOP3.LUT R5, RZ, c[0x0][0x1c8], RZ, 0x33, !PT ;  /* 0x00007200ff05aa12 */ /* 0x000fc800078e33ff */
[----:B------:R-:W-:Y:S02]  /*1080*/  SHF.R.S32.HI R8, RZ, 0x1f, R5 ;  /* 0x0000001fff087819 */ /* 0x000fe40000011405 */
[----:B--2---:R-:W-:Y:S01]  /*1090*/  SHF.R.S32.HI R11, RZ, 0x1f, R0 ;  /* 0x0000001fff0b7819 */ /* 0x004fe20000011400 */
[----:B------:R-:W-:-:S04]  /*10a0*/  IMAD.WIDE.U32 R14, R0, c[0x0][0x180], RZ ;  /* 0x00006000000e7a25 */ /* 0x000fc800078e00ff */
[C---:B------:R-:W-:Y:S02]  /*10b0*/  IMAD R9, R11.reuse, c[0x0][0x180], RZ ;  /* 0x000060000b097a24 */ /* 0x040fe400078e02ff */
[----:B------:R-:W-:Y:S02]  /*10c0*/  IMAD R11, R11, c[0x0][0x188], RZ ;  /* 0x000062000b0b7a24 */ /* 0x000fe400078e02ff */
[C---:B------:R-:W-:Y:S02]  /*10d0*/  IMAD R4, R0.reuse, c[0x0][0x184], R9 ;  /* 0x0000610000047a24 */ /* 0x040fe400078e0209 */
[C---:B------:R-:W-:Y:S02]  /*10e0*/  IMAD R11, R0.reuse, c[0x0][0x18c], R11 ;  /* 0x00006300000b7a24 */ /* 0x040fe400078e020b */
[----:B------:R-:W-:Y:S02]  /*10f0*/  IMAD.IADD R15, R15, 0x1, R4 ;  /* 0x000000010f0f7824 */ /* 0x000fe400078e0204 */
[----:B------:R-:W-:-:S04]  /*1100*/  IMAD.WIDE.U32 R26, R0, c[0x0][0x188], RZ ;  /* 0x00006200001a7a25 */ /* 0x000fc800078e00ff */
[----:B------:R-:W-:-:S04]  /*1110*/  IMAD.WIDE.U32 R14, R7, c[0x0][0x198], R14 ;  /* 0x00006600070e7a25 */ /* 0x000fc800078e000e */
[----:B------:R-:W-:Y:S01]  /*1120*/  IMAD.IADD R11, R27, 0x1, R11 ;  /* 0x000000011b0b7824 */ /* 0x000fe200078e020b */
[----:B------:R-:W-:Y:S01]  /*1130*/  IADD3 R15, R15, R2, RZ ;  /* 0x000000020f0f7210 */ /* 0x000fe20007ffe0ff */
[----:B------:R-:W-:-:S04]  /*1140*/  IMAD R2, R8, c[0x0][0x1b0], RZ ;  /* 0x00006c0008027a24 */ /* 0x000fc800078e02ff */
[C---:B------:R-:W-:Y:S02]  /*1150*/  IMAD R2, R5.reuse, c[0x0][0x1b4], R2 ;  /* 0x00006d0005027a24 */ /* 0x040fe400078e0202 */
[----:B------:R-:W-:-:S05]  /*1160*/  IMAD.WIDE.U32 R18, R5, c[0x0][0x1b0], R14 ;  /* 0x00006c0005127a25 */ /* 0x000fca00078e000e */
[----:B------:R-:W-:Y:S01]  /*1170*/  IADD3 R9, R19, R2, RZ ;  /* 0x0000000213097210 */ /* 0x000fe20007ffe0ff */
[----:B------:R-:W-:Y:S05]  /*1180*/  BRA `(.L_x_3576) ;  /* 0x0000041000007947 */ /* 0x000fea0003800000 */
.L_x_3575:
        /* <DEDUP_REMOVED lines=16> */
.L_x_3577:
[----:B------:R-:W-:Y:S01]  /*1290*/  IABS R5, c[0x0][0x1c8] ;  /* 0x0000720000057a13 */ /* 0x000fe20000000000 */
[----:B------:R-:W-:Y:S01]  /*12a0*/  @P4 IMAD.IADD R11, R2, 0x1, R11 ;  /* 0x00000001020b4824 */ /* 0x000fe200078e020b */
[----:B------:R-:W-:Y:S02]  /*12b0*/  MOV R6, RZ ;  /* 0x000000ff00067202 */ /* 0x000fe40000000f00 */
[----:B------:R-:W1:Y:S01]  /*12c0*/  I2F.RP R10, R5 ;  /* 0x00000005000a7306 */ /* 0x000e620000209400 */
[----:B------:R-:W-:-:S04]  /*12d0*/  @P4 IMAD.WIDE.U32 R26, R11, c[0x0][0x1a0], RZ ;  /* 0x000068000b1a4a25 */ /* 0x000fc800078e00ff */
[----:B------:R-:W-:-:S03]  /*12e0*/  @P4 IMAD R11, R11, c[0x0][0x1a4], R27 ;  /* 0x000069000b0b4a24 */ /* 0x000fc600078e021b */
[----:B-1----:R-:W1:Y:S02]  /*12f0*/  MUFU.RCP R7, R10 ;  /* 0x0000000a00077308 */ /* 0x002e640000001000 */
[----:B-1----:R-:W-:-:S06]  /*1300*/  IADD3 R7, R7, 0xffffffe, RZ ;  /* 0x0ffffffe07077810 */ /* 0x002fcc0007ffe0ff */
[----:B------:R-:W1:Y:S02]  /*1310*/  F2I.FTZ.U32.TRUNC.NTZ R7, R7 ;  /* 0x0000000700077305 */ /* 0x000e64000021f000 */
[----:B-1----:R-:W-:-:S04]  /*1320*/  IMAD.MOV R3, RZ, RZ, -R7 ;  /* 0x000000ffff037224 */ /* 0x002fc800078e0a07 */
[----:B------:R-:W-:Y:S01]  /*1330*/  IMAD R4, R3, R5, RZ ;  /* 0x0000000503047224 */ /* 0x000fe200078e02ff */
[----:B------:R-:W-:-:S03]  /*1340*/  IABS R3, R22 ;  /* 0x0000001600037213 */ /* 0x000fc60000000000 */
[----:B------:R-:W-:Y:S01]  /*1350*/  IMAD.HI.U32 R4, R7, R4, R6 ;  /* 0x0000000407047227 */ /* 0x000fe200078e0006 */
[----:B------:R-:W-:-:S05]  /*1360*/  LEA R7, R134, 0xffffffc0, 0x6 ;  /* 0xffffffc086077811 */ /* 0x000fca00078e30ff */
[----:B------:R-:W-:-:S04]  /*1370*/  IMAD.HI.U32 R4, R4, R3, RZ ;  /* 0x0000000304047227 */ /* 0x000fc800078e00ff */
[----:B------:R-:W-:Y:S02]  /*1380*/  IMAD.MOV R6, RZ, RZ, -R4 ;  /* 0x000000ffff067224 */ /* 0x000fe400078e0a04 */
[----:B------:R-:W-:-:S04]  /*1390*/  IMAD.WIDE.U32 R14, R7, c[0x0][0x198], R8 ;  /* 0x00006600070e7a25 */ /* 0x000fc800078e0008 */
[----:B------:R-:W-:Y:S01]  /*13a0*/  IMAD R6, R5, R6, R3 ;  /* 0x0000000605067224 */ /* 0x000fe200078e0203 */
[----:B------:R-:W-:-:S04]  /*13b0*/  LOP3.LUT R3, R22, c[0x0][0x1c8], RZ, 0x3c, !PT ;  /* 0x0000720016037a12 */ /* 0x000fc800078e3cff */
[----:B------:R-:W-:Y:S02]  /*13c0*/  ISETP.GT.U32.AND P1, PT, R5, R6, PT ;  /* 0x000000060500720c */ /* 0x000fe40003f24070 */
[----:B------:R-:W-:Y:S02]  /*13d0*/  ISETP.GE.AND P2, PT, R3, RZ, PT ;  /* 0x000000ff0300720c */ /* 0x000fe40003f46270 */
[----:B------:R-:W-:-:S09]  /*13e0*/  SHF.R.S32.HI R3, RZ, 0x1f, R7 ;  /* 0x0000001fff037819 */ /* 0x000fd20000011407 */
[-C--:B------:R-:W-:Y:S02]  /*13f0*/  @!P1 IADD3 R6, R6, -R5.reuse, RZ ;  /* 0x8000000506069210 */ /* 0x080fe40007ffe0ff */
[----:B------:R-:W-:Y:S02]  /*1400*/  @!P1 IADD3 R4, R4, 0x1, RZ ;  /* 0x0000000104049810 */ /* 0x000fe40007ffe0ff */
[----:B------:R-:W-:Y:S02]  /*1410*/  ISETP.GE.U32.AND P3, PT, R6, R5, PT ;  /* 0x000000050600720c */ /* 0x000fe40003f66070 */
[----:B------:R-:W-:-:S11]  /*1420*/  ISETP.NE.AND P1, PT, RZ, c[0x0][0x1c8], PT ;  /* 0x00007200ff007a0c */ /* 0x000fd60003f25270 */
[----:B------:R-:W-:-:S05]  /*1430*/  @P3 IADD3 R4, R4, 0x1, RZ ;  /* 0x0000000104043810 */ /* 0x000fca0007ffe0ff */
[----:B------:R-:W-:Y:S02]  /*1440*/  IMAD.MOV.U32 R5, RZ, RZ, R4 ;  /* 0x000000ffff057224 */ /* 0x000fe400078e0004 */
[----:B------:R-:W-:-:S03]  /*1450*/  IMAD R4, R3, c[0x0][0x198], RZ ;  /* 0x0000660003047a24 */ /* 0x000fc600078e02ff */
[----:B------:R-:W-:Y:S01]  /*1460*/  @!P2 IADD3 R5, -R5, RZ, RZ ;  /* 0x000000ff0505a210 */ /* 0x000fe20007ffe1ff */
[----:B------:R-:W-:Y:S01]  /*1470*/  IMAD R4, R7, c[0x0][0x19c], R4 ;  /* 0x0000670007047a24 */ /* 0x000fe200078e0204 */
[----:B------:R-:W-:-:S04]  /*1480*/  @!P1 LOP3.LUT R5, RZ, c[0x0][0x1c8], RZ, 0x33, !PT ;  /* 0x00007200ff059a12 */ /* 0x000fc800078e33ff */
        /* <DEDUP_REMOVED lines=17> */
.L_x_3576:
[----:B------:R-:W-:Y:S01]  /*15a0*/  ISETP.NE.AND P1, PT, R208, -0x1, PT ;  /* 0xffffffffd000780c */ /* 0x000fe20003f25270 */
[----:B------:R-:W-:Y:S01]  /*15b0*/  IMAD R8, R8, c[0x0][0x1b8], RZ ;  /* 0x00006e0008087a24 */ /* 0x000fe200078e02ff */
[----:B-----5:R-:W-:Y:S01]  /*15c0*/  SHF.R.S32.HI R0, RZ, 0x1f, R87 ;  /* 0x0000001fff007819 */ /* 0x020fe20000011457 */
[----:B------:R-:W-:Y:S01]  /*15d0*/  BSSY B0, `(.L_x_3578) ;  /* 0x0000072000007945 */ /* 0x000fe20003800000 */
[----:B------:R-:W-:Y:S01]  /*15e0*/  IADD3 R199, -R88, R207, RZ ;  /* 0x000000cf58c77210 */ /* 0x000fe20007ffe1ff */
[----:B------:R-:W-:Y:S01]  /*15f0*/  IMAD R8, R5, c[0x0][0x1bc], R8 ;  /* 0x00006f0005087a24 */ /* 0x000fe200078e0208 */
[CC--:B------:R-:W-:Y:S02]  /*1600*/  LEA.HI R10, R0.reuse, R87.reuse, RZ, 0x4 ;  /* 0x00000057000a7211 */ /* 0x0c0fe400078f20ff */
[----:B------:R-:W-:Y:S02]  /*1610*/  LEA.HI R4, R0, R87, RZ, 0x3 ;  /* 0x0000005700047211 */ /* 0x000fe400078f18ff */
[----:B------:R-:W-:-:S02]  /*1620*/  SHF.R.S32.HI R197, RZ, 0x4, R10 ;  /* 0x00000004ffc57819 */ /* 0x000fc4000001140a */
[----:B------:R-:W-:Y:S01]  /*1630*/  SHF.R.S32.HI R20, RZ, 0x3, R4 ;  /* 0x00000003ff147819 */ /* 0x000fe20000011404 */
[----:B------:R-:W-:Y:S01]  /*1640*/  @P1 IMAD.WIDE.U32 R24, R208, c[0x0][0x190], RZ ;  /* 0x00006400d0181a25 */ /* 0x000fe200078e00ff */
[----:B------:R-:W-:Y:S02]  /*1650*/  @!P1 SHF.R.S32.HI R2, RZ, 0x1f, R13 ;  /* 0x0000001fff029819 */ /* 0x000fe4000001140d */
[----:B------:R-:W-:Y:S01]  /*1660*/  LEA.HI R6, R10, R197, RZ, 0x1 ;  /* 0x000000c50a067211 */ /* 0x000fe200078f08ff */
[----:B------:R-:W-:Y:S01]  /*1670*/  @!P1 IMAD.WIDE.U32 R16, R13, c[0x0][0x178], RZ ;  /* 0x00005e000d109a25 */ /* 0x000fe200078e00ff */
[----:B------:R-:W-:Y:S02]  /*1680*/  LOP3.LUT R4, R4, 0xfffffff8, RZ, 0xc0, !PT ;  /* 0xfffffff804047812 */ /* 0x000fe400078ec0ff */
[----:B------:R-:W-:Y:S01]  /*1690*/  LOP3.LUT R10, R10, 0xfffffff0, RZ, 0xc0, !PT ;  /* 0xfffffff00a0a7812 */ /* 0x000fe200078ec0ff */
[----:B------:R-:W-:Y:S01]  /*16a0*/  @!P1 IMAD R2, R2, c[0x0][0x178], RZ ;  /* 0x00005e0002029a24 */ /* 0x000fe200078e02ff */
[----:B------:R-:W-:Y:S01]  /*16b0*/  LOP3.LUT R6, R6, 0xfffffffe, RZ, 0xc0, !PT ;  /* 0xfffffffe06067812 */ /* 0x000fe200078ec0ff */
[----:B------:R-:W-:Y:S01]  /*16c0*/  IMAD.IADD R4, R87, 0x1, -R4 ;  /* 0x0000000157047824 */ /* 0x000fe200078e0a04 */
[----:B------:R-:W-:Y:S01]  /*16d0*/  SHF.R.S32.HI R21, RZ, 0x1f, R20 ;  /* 0x0000001fff157819 */ /* 0x000fe20000011414 */
[----:B------:R-:W-:Y:S01]  /*16e0*/  @!P1 IMAD R2, R13, c[0x0][0x17c], R2 ;  /* 0x00005f000d029a24 */ /* 0x000fe200078e0202 */
[----:B------:R-:W-:Y:S01]  /*16f0*/  LEA.HI R14, R0, R87, RZ, 0x6 ;  /* 0x00000057000e7211 */ /* 0x000fe200078f30ff */
[----:B------:R-:W-:Y:S01]  /*1700*/  IMAD.IADD R10, R87, 0x1, -R10 ;  /* 0x00000001570a7824 */ /* 0x000fe200078e0a0a */
[----:B------:R-:W-:Y:S01]  /*1710*/  SHF.R.S32.HI R23, RZ, 0x1f, R22 ;  /* 0x0000001fff177819 */ /* 0x000fe20000011416 */
[----:B------:R-:W-:-:S02]  /*1720*/  IMAD.SHL.U32 R19, R20, 0x40, RZ ;  /* 0x0000004014137824 */ /* 0x000fc400078e00ff */
[----:B------:R-:W-:Y:S02]  /*1730*/  @P1 IMAD R15, R208, c[0x0][0x194], R25 ;  /* 0x00006500d00f1a24 */ /* 0x000fe400078e0219 */
[----:B------:R-:W-:Y:S01]  /*1740*/  IMAD.SHL.U32 R210, R4, 0x8, RZ ;  /* 0x0000000804d27824 */ /* 0x000fe200078e00ff */
[----:B------:R-:W-:Y:S01]  /*1750*/  LOP3.LUT R19, R19, 0x1c0, RZ, 0xc0, !PT ;  /* 0x000001c013137812 */ /* 0x000fe200078ec0ff */
[----:B------:R-:W-:Y:S01]  /*1760*/  @!P1 IMAD.IADD R15, R17, 0x1, R2 ;  /* 0x00000001110f9824 */ /* 0x000fe200078e0202 */
[----:B------:R-:W-:Y:S01]  /*1770*/  SHF.R.S32.HI R17, RZ, 0x1f, R10 ;  /* 0x0000001fff117819 */ /* 0x000fe2000001140a */
[----:B------:R-:W-:Y:S01]  /*1780*/  IMAD.IADD R197, R197, 0x1, -R6 ;  /* 0x00000001c5c57824 */ /* 0x000fe200078e0a06 */
[----:B------:R-:W-:Y:S01]  /*1790*/  IADD3 R18, P3, R210, R18, RZ ;  /* 0x00000012d2127210 */ /* 0x000fe20007f7e0ff */
[----:B------:R-:W-:Y:S01]  /*17a0*/  @!P1 IMAD.MOV.U32 R24, RZ, RZ, R16 ;  /* 0x000000ffff189224 */ /* 0x000fe200078e0010 */
[----:B------:R-:W-:Y:S01]  /*17b0*/  SHF.R.S32.HI R6, RZ, 0x1f, R210 ;  /* 0x0000001fff067819 */ /* 0x000fe200000114d2 */
[----:B------:R-:W-:Y:S01]  /*17c0*/  IMAD.WIDE R28, R29, 0x40, R20 ;  /* 0x000000401d1c7825 */ /* 0x000fe200078e0214 */
[----:B------:R-:W-:-:S02]  /*17d0*/  LEA.HI R2, R17, R10, RZ, 0x3 ;  /* 0x0000000a11027211 */ /* 0x000fc400078f18ff */
[----:B------:R-:W-:Y:S02]  /*17e0*/  LOP3.LUT R17, R19, 0x38, R210, 0xf8, !PT ;  /* 0x0000003813117812 */ /* 0x000fe400078ef8d2 */
[----:B------:R-:W-:Y:S02]  /*17f0*/  SHF.R.U32.HI R12, RZ, 0x3, R19 ;  /* 0x00000003ff0c7819 */ /* 0x000fe40000011613 */
[----:B------:R-:W-:Y:S02]  /*1800*/  IADD3 R26, P2, R210, R26, RZ ;  /* 0x0000001ad21a7210 */ /* 0x000fe40007f5e0ff */
[----:B------:R-:W-:Y:S02]  /*1810*/  IADD3.X R19, R6, R9, RZ, P3, !PT ;  /* 0x0000000906137210 */ /* 0x000fe40001ffe4ff */
[----:B------:R-:W-:Y:S01]  /*1820*/  LOP3.LUT R9, R2, 0xfffffff8, RZ, 0xc0, !PT ;  /* 0xfffffff802097812 */ /* 0x000fe200078ec0ff */
[----:B------:R-:W-:Y:S01]  /*1830*/  IMAD.X R27, R6, 0x1, R11, P2 ;  /* 0x00000001061b7824 */ /* 0x000fe200010e060b */
[----:B------:R-:W-:Y:S01]  /*1840*/  IADD3 R24, P1, R210, R24, RZ ;  /* 0x00000018d2187210 */ /* 0x000fe20007f3e0ff */
[----:B------:R-:W-:Y:S01]  /*1850*/  IMAD.SHL.U32 R11, R14, 0x8, RZ ;  /* 0x000000080e0b7824 */ /* 0x000fe200078e00ff */
[----:B------:R-:W-:Y:S01]  /*1860*/  LOP3.LUT R12, R17, R12, RZ, 0x3c, !PT ;  /* 0x0000000c110c7212 */ /* 0x000fe200078e3cff */
[----:B------:R-:W-:Y:S01]  /*1870*/  IMAD.IADD R9, R10, 0x1, -R9 ;  /* 0x000000010a097824 */ /* 0x000fe200078e0a09 */
[----:B------:R-:W-:Y:S01]  /*1880*/  IADD3 R201, R210, 0x40, RZ ;  /* 0x00000040d2c97810 */ /* 0x000fe20007ffe0ff */
[----:B------:R-:W-:Y:S01]  /*1890*/  IMAD.WIDE.U32 R26, R5, c[0x0][0x1b8], R26 ;  /* 0x00006e00051a7a25 */ /* 0x000fe200078e001a */
[----:B------:R-:W-:-:S02]  /*18a0*/  LOP3.LUT R206, R12, 0xfffffe00, R11, 0xf8, !PT ;  /* 0xfffffe000cce7812 */ /* 0x000fc400078ef80b */
[----:B------:R-:W-:Y:S01]  /*18b0*/  IADD3 R200, R210, 0x80, RZ ;  /* 0x00000080d2c87810 */ /* 0x000fe20007ffe0ff */
[----:B------:R-:W-:Y:S01]  /*18c0*/  IMAD.SHL.U32 R5, R9, 0x40, RZ ;  /* 0x0000004009057824 */ /* 0x000fe200078e00ff */
[----:B------:R-:W-:Y:S01]  /*18d0*/  IADD3 R27, R27, R8, RZ ;  /* 0x000000081b1b7210 */ /* 0x000fe20007ffe0ff */
[----:B------:R-:W-:Y:S01]  /*18e0*/  IMAD.X R25, R6, 0x1, R15, P1 ;  /* 0x0000000106197824 */ /* 0x000fe200008e060f */
[----:B------:R-:W-:Y:S01]  /*18f0*/  IADD3 R7, P1, R20, R7, RZ ;  /* 0x0000000714077210 */ /* 0x000fe20007f3e0ff */
[----:B------:R-:W-:Y:S01]  /*1900*/  IMAD.SHL.U32 R6, R197, 0x8, RZ ;  /* 0x00000008c5067824 */ /* 0x000fe200078e00ff */
[----:B------:R-:W-:Y:S01]  /*1910*/  LOP3.LUT R5, R5, 0x1c0, RZ, 0xc0, !PT ;  /* 0x000001c005057812 */ /* 0x000fe200078ec0ff */
[----:B------:R-:W-:Y:S01]  /*1920*/  IMAD.SHL.U32 R2, R2, 0x40, RZ ;  /* 0x0000004002027824 */ /* 0x000fe200078e00ff */
[----:B------:R-:W-:Y:S01]  /*1930*/  LEA.HI R15, R0, R87, RZ, 0x5 ;  /* 0x00000057000f7211 */ /* 0x000fe200078f28ff */
[----:B------:R-:W-:Y:S01]  /*1940*/  IMAD.X R3, R21, 0x1, R3, P1 ;  /* 0x0000000115037824 */ /* 0x000fe200008e0603 */
[----:B------:R-:W-:Y:S01]  /*1950*/  R2P PR, R9, 0x6 ;  /* 0x0000000609007804 */ /* 0x000fe20000000000 */
[----:B------:R-:W-:Y:S01]  /*1960*/  IMAD.WIDE.U32 R16, R7, c[0x0][0x1a0], R26 ;  /* 0x0000680007107a25 */ /* 0x000fe200078e001a */
[----:B------:R-:W-:-:S02]  /*1970*/  LOP3.LUT R6, R5, 0x8, R6, 0xf8, !PT ;  /* 0x0000000805067812 */ /* 0x000fc400078ef806 */
[----:B------:R-:W-:Y:S01]  /*1980*/  ISETP.GE.AND P3, PT, R20, R199, PT ;  /* 0x000000c71400720c */ /* 0x000fe20003f66270 */
[----:B------:R-:W-:Y:S01]  /*1990*/  IMAD R8, R3, c[0x0][0x1a0], RZ ;  /* 0x0000680003087a24 */ /* 0x000fe200078e02ff */
[----:B------:R-:W-:Y:S01]  /*19a0*/  SHF.R.U32.HI R5, RZ, 0x3, R5 ;  /* 0x00000003ff057819 */ /* 0x000fe20000011605 */
[----:B------:R-:W-:Y:S01]  /*19b0*/  IMAD R11, R21, c[0x0][0x198], RZ ;  /* 0x00006600150b7a24 */ /* 0x000fe200078e02ff */
[----:B------:R-:W-:Y:S01]  /*19c0*/  SHF.R.S32.HI R89, RZ, 0x5, R15 ;  /* 0x00000005ff597819 */ /* 0x000fe2000001140f */
[----:B------:R-:W-:Y:S01]  /*19d0*/  IMAD R27, R23, c[0x0][0x1a8], RZ ;  /* 0x00006a00171b7a24 */ /* 0x000fe200078e02ff */
[----:B------:R-:W-:Y:S01]  /*19e0*/  LOP3.LUT R3, R6, R5, RZ, 0x3c, !PT ;  /* 0x0000000506037212 */ /* 0x000fe200078e3cff */
[----:B------:R-:W-:-:S03]  /*19f0*/  IMAD.WIDE.U32 R146, R20, c[0x0][0x198], R18 ;  /* 0x0000660014927a25 */ /* 0x000fc600078e0012 */
[----:B------:R-:W-:Y:S01]  /*1a00*/  LOP3.LUT R2, R3, 0xfffffe00, R2, 0xf8, !PT ;  /* 0xfffffe0003027812 */ /* 0x000fe200078ef802 */
[----:B------:R-:W-:Y:S02]  /*1a10*/  IMAD R19, R7, c[0x0][0x1a4], R8 ;  /* 0x0000690007137a24 */ /* 0x000fe400078e0208 */
[----:B------:R-:W-:Y:S02]  /*1a20*/  IMAD.MOV.U32 R5, RZ, RZ, 0x10 ;  /* 0x00000010ff057424 */ /* 0x000fe400078e00ff */
[----:B------:R-:W-:Y:S02]  /*1a30*/  IMAD.MOV.U32 R3, RZ, RZ, 0x20 ;  /* 0x00000020ff037424 */ /* 0x000fe400078e00ff */
[----:B------:R-:W-:Y:S01]  /*1a40*/  IMAD.MOV.U32 R8, RZ, RZ, c[0x0][0x1a0] ;  /* 0x00006800ff087624 */ /* 0x000fe200078e00ff */
[----:B------:R-:W-:Y:S01]  /*1a50*/  SEL R5, R5, 0xfffffff0, !P1 ;  /* 0xfffffff005057807 */ /* 0x000fe20004800000 */
[----:B------:R-:W-:Y:S01]  /*1a60*/  IMAD R11, R20, c[0x0][0x19c], R11 ;  /* 0x00006700140b7a24 */ /* 0x000fe200078e020b */
[----:B------:R-:W-:Y:S01]  /*1a70*/  SEL R3, R3, 0xffffffe0, !P2 ;  /* 0xffffffe003037807 */ /* 0x000fe20005000000 */
[----:B------:R-:W-:Y:S01]  /*1a80*/  IMAD R27, R22, c[0x0][0x1ac], R27 ;  /* 0x00006b00161b7a24 */ /* 0x000fe200078e021b */
[----:B------:R-:W-:Y:S01]  /*1a90*/  SHF.L.U64.HI R202, R8, R204, c[0x0][0x1a4] ;  /* 0x0000690008ca7619 */ /* 0x000fe200000102cc */
[----:B------:R-:W-:-:S04]  /*1aa0*/  IMAD.WIDE.U32 R24, R22, c[0x0][0x1a8], R24 ;  /* 0x00006a0016187a25 */ /* 0x000fc800078e0018 */
[----:B------:R-:W-:Y:S02]  /*1ab0*/  IMAD.IADD R135, R147, 0x1, R11 ;  /* 0x0000000193877824 */ /* 0x000fe400078e020b */
[----:B------:R-:W-:Y:S02]  /*1ac0*/  IMAD.SHL.U32 R203, R8, 0x10, RZ ;  /* 0x0000001008cb7824 */ /* 0x000fe400078e00ff */
        /* <DEDUP_REMOVED lines=34> */
.L_x_3579:
[----:B------:R-:W-:Y:S05]  /*1cf0*/  BSYNC B0 ;  /* 0x0000000000007941 */ /* 0x000fea0003800000 */
.L_x_3578:
[----:B------:R-:W-:Y:S01]  /*1d00*/  IADD3 R14, R20, 0x10, RZ ;  /* 0x00000010140e7810 */ /* 0x000fe20007ffe0ff */
[----:B------:R-:W-:Y:S03]  /*1d10*/  BSSY B0, `(.L_x_3580) ;  /* 0x0000024000007945 */ /* 0x000fe60003800000 */
[----:B------:R-:W-:-:S13]  /*1d20*/  ISETP.GE.AND P1, PT, R14, R199, PT ;  /* 0x000000c70e00720c */ /* 0x000fda0003f26270 */
        /* <DEDUP_REMOVED lines=34> */
.L_x_3581:
[----:B------:R-:W-:Y:S05]  /*1f50*/  BSYNC B0 ;  /* 0x0000000000007941 */ /* 0x000fea0003800000 */
.L_x_3580:
        /* <DEDUP_REMOVED lines=37> */
.L_x_3583:
[----:B------:R-:W-:Y:S05]  /*21b0*/  BSYNC B0 ;  /* 0x0000000000007941 */ /* 0x000fea0003800000 */
.L_x_3582:
[----:B------:R-:W-:Y:S01]  /*21c0*/  IADD3 R10, R20, 0x30, RZ ;  /* 0x00000030140a7810 */ /* 0x000fe20007ffe0ff */
[----:B------:R-:W-:Y:S03]  /*21d0*/  BSSY B0, `(.L_x_3584) ;  /* 0x0000023000007945 */ /* 0x000fe60003800000 */
[----:B------:R-:W-:-:S13]  /*21e0*/  ISETP.GE.AND P1, PT, R10, R199, PT ;  /* 0x000000c70a00720c */ /* 0x000fda0003f26270 */
[----:B------:R-:W-:Y:S05]  /*21f0*/  @P1 BRA `(.L_x_3585) ;  /* 0x0000020000001947 */ /* 0x000fea0003800000 */
[----:B-1----:R-:W-:Y:S01]  /*2200*/  IADD3 R7, P1, R28, 0x30, RZ ;  /* 0x000000301c077810 */ /* 0x002fe20007f3e0ff */
        /* <DEDUP_REMOVED lines=31> */
.L_x_3585:
[----:B------:R-:W-:Y:S05]  /*2400*/  BSYNC B0 ;  /* 0x0000000000007941 */ /* 0x000fea0003800000 */
.L_x_3584:
[----:B-1----:R-:W-:Y:S01]  /*2410*/  IMAD.SHL.U32 R6, R134, 0x40, RZ ;  /* 0x0000004086067824 */ /* 0x002fe200078e00ff */
        /* <DEDUP_REMOVED lines=30> */
.L_x_3587:
[----:B------:R-:W-:Y:S05]  /*2600*/  BSYNC B0 ;  /* 0x0000000000007941 */ /* 0x000fea0003800000 */
.L_x_3586:
        /* <DEDUP_REMOVED lines=8> */
[----:B------:R-:W-:Y:S02]  /*2690*/  IADD3 R9, P2, R205, R146, RZ ;  /* 0x00000092cd097210 */ /* 0x000fe40007f5e0ff */
[----:B------:R-:W-:-:S03]  /*26a0*/  ISETP.GE.AND P1, PT, R200, c[0x0][0x220], PT ;  /* 0x00008800c8007a0c */ /* 0x000fc60003f26270 */
[----:B------:R-:W-:-:S04]  /*26b0*/  IMAD.X R0, R204, 0x1, R135, P2 ;  /* 0x00000001cc007824 */ /* 0x000fc800010e0687 */
        /* <DEDUP_REMOVED lines=22> */
.L_x_3589:
[----:B------:R-:W-:Y:S05]  /*2820*/  BSYNC B0 ;  /* 0x0000000000007941 */ /* 0x000fea0003800000 */
.L_x_3588:
[----:B------:R-:W-:Y:S01]  /*2830*/  ISETP.GE.AND P1, PT, R12, R11, PT ;  /* 0x0000000b0c00720c */ /* 0x000fe20003f26270 */
[----:B------:R-:W-:-:S12]  /*2840*/  BSSY B0, `(.L_x_3590) ;  /* 0x000001e000007945 */ /* 0x000fd80003800000 */
[----:B------:R-:W-:Y:S05]  /*2850*/  @P1 BRA `(.L_x_3591) ;  /* 0x000001c000001947 */ /* 0x000fea0003800000 */
[----:B------:R-:W-:Y:S01]  /*2860*/  ISETP.GE.AND P4, PT, R210, c[0x0][0x220], PT ;  /* 0x00008800d2007a0c */ /* 0x000fe20003f86270 */
[----:B------:R-:W-:Y:S01]  /*2870*/  IMAD.MOV.U32 R0, RZ, RZ, c[0x0][0x19c] ;  /* 0x00006700ff007624 */ /* 0x000fe200078e00ff */
[----:B------:R-:W-:Y:S02]  /*2880*/  ISETP.GE.AND P3, PT, R201, c[0x0][0x220], PT ;  /* 0x00008800c9007a0c */ /* 0x000fe40003f66270 */
[----:B------:R-:W-:Y:S02]  /*2890*/  LEA R9, P2, R84, R146, 0x5 ;  /* 0x0000009254097211 */ /* 0x000fe400078428ff */
[----:B------:R-:W-:Y:S02]  /*28a0*/  ISETP.GE.AND P1, PT, R200, c[0x0][0x220], PT ;  /* 0x00008800c8007a0c */ /* 0x000fe40003f26270 */
[----:B------:R-:W-:-:S05]  /*28b0*/  LEA.HI.X R0, R84, R135, R0, 0x5, P2 ;  /* 0x0000008754007211 */ /* 0x000fca00010f2c00 */
        /* <DEDUP_REMOVED lines=22> */
.L_x_3591:
[----:B------:R-:W-:Y:S05]  /*2a20*/  BSYNC B0 ;  /* 0x0000000000007941 */ /* 0x000fea0003800000 */
.L_x_3590:
[----:B------:R-:W-:Y:S01]  /*2a30*/  ISETP.GE.AND P1, PT, R10, R11, PT ;  /* 0x0000000b0a00720c */ /* 0x000fe20003f26270 */
[----:B------:R-:W-:-:S12]  /*2a40*/  BSSY B0, `(.L_x_3592) ;  /* 0x000001f000007945 */ /* 0x000fd80003800000 */
[----:B------:R-:W-:Y:S05]  /*2a50*/  @P1 BRA `(.L_x_3593) ;  /* 0x000001d000001947 */ /* 0x000fea0003800000 */
[----:B------:R-:W-:Y:S01]  /*2a60*/  ISETP.GE.AND P5, PT, R210, c[0x0][0x220], PT ;  /* 0x00008800d2007a0c */ /* 0x000fe20003fa6270 */
[----:B------:R-:W-:Y:S01]  /*2a70*/  IMAD.MOV.U32 R147, RZ, RZ, R135 ;  /* 0x000000ffff937224 */ /* 0x000fe200078e0087 */
[----:B------:R-:W-:Y:S01]  /*2a80*/  ISETP.GE.AND P4, PT, R201, c[0x0][0x220], PT ;  /* 0x00008800c9007a0c */ /* 0x000fe20003f86270 */
[----:B------:R-:W-:Y:S01]  /*2a90*/  ULDC UR4, c[0x0][0x19c] ;  /* 0x0000670000047ab9 */ /* 0x000fe20000000800 */
[----:B------:R-:W-:Y:S01]  /*2aa0*/  ISETP.GE.AND P2, PT, R200, c[0x0][0x220], PT ;  /* 0x00008800c8007a0c */ /* 0x000fe20003f46270 */
[----:B------:R-:W-:Y:S01]  /*2ab0*/  UIMAD UR4, UR4, 0x30, URZ ;  /* 0x00000030040478a4 */ /* 0x000fe2000f8e023f */
[----:B------:R-:W-:-:S05]  /*2ac0*/  IMAD.WIDE.U32 R28, R84, 0x30, R146 ;  /* 0x00000030541c7825 */ /* 0x000fca00078e0092 */
[----:B------:R-:W-:Y:S02]  /*2ad0*/  IADD3 R0, R29, UR4, RZ ;  /* 0x000000041d007c10 */ /* 0x000fe4000fffe0ff */
[C---:B------:R-:W-:Y:S01]  /*2ae0*/  @!P5 LEA R30, P6, R28.reuse, c[0x0][0x168], 0x1 ;  /* 0x00005a001c1eda11 */ /* 0x040fe200078c08ff */
[----:B------:R2:W-:Y:S01]  /*2af0*/  @P5 STS.128 [R206+0x7800], RZ ;  /* 0x007800ffce005388 */ /* 0x0005e20000000c00 */
[C---:B-1----:R-:W-:Y:S02]  /*2b00*/  @!P4 LEA R26, P3, R28.reuse, c[0x0][0x168], 0x1 ;  /* 0x00005a001c1aca11 */ /* 0x042fe400078608ff */
[C---:B------:R-:W-:Y:S02]  /*2b10*/  @!P2 LEA R24, P1, R28.reuse, c[0x0][0x168], 0x1 ;  /* 0x00005a001c18aa11 */ /* 0x040fe400078208ff */
[C-C-:B------:R-:W-:Y:S02]  /*2b20*/  @!P5 LEA.HI.X R31, R28.reuse, c[0x0][0x16c], R0.reuse, 0x1, P6 ;  /* 0x00005b001c1fda11 */ /* 0x140fe400030f0c00 */
[----:B------:R-:W-:-:S02]  /*2b30*/  @!P4 LEA.HI.X R27, R28, c[0x0][0x16c], R0, 0x1, P3 ;  /* 0x00005b001c1bca11 */ /* 0x000fc400018f0c00 */
        /* <DEDUP_REMOVED lines=14> */
[----:B------:R2:W-:Y:S02]  /*2c20*/  @!P2 LDGSTS.E.BYPASS.LTC128B.128 [R206+0xb800], [R24.64+0x100] ;  /* 0x0b80010018ceafae */ /* 0x0005e4000b901d46 */
.L_x_3593:
[----:B------:R-:W-:Y:S05]  /*2c30*/  BSYNC B0 ;  /* 0x0000000000007941 */ /* 0x000fea0003800000 */
.L_x_3592:
[----:B------:R-:W-:Y:S01]  /*2c40*/  SHF.R.S32.HI R0, RZ, 0x1f, R13 ;  /* 0x0000001fff007819 */ /* 0x000fe2000001140d */
[----:B------:R-:W-:Y:S01]  /*2c50*/  IMAD.WIDE.U32 R22, R13, c[0x0][0x320], R22 ;  /* 0x0000c8000d167a25 */ /* 0x000fe200078e0016 */
[----:B------:R-:W0:Y:S03]  /*2c60*/  LDGDEPBAR ;  /* 0x00000000000079af */ /* 0x000e260000000000 */
[----:B------:R-:W-:Y:S01]  /*2c70*/  IMAD R0, R0, c[0x0][0x320], RZ ;  /* 0x0000c80000007a24 */ /* 0x000fe200078e02ff */
[----:B-12---:R-:W-:-:S03]  /*2c80*/  LEA R24, P1, R22, c[0x0][0x318], 0x2 ;  /* 0x0000c60016187a11 */ /* 0x006fc600078210ff */
[----:B------:R-:W-:-:S04]  /*2c90*/  IMAD R0, R13, c[0x0][0x324], R0 ;  /* 0x0000c9000d007a24 */ /* 0x000fc800078e0200 */
[----:B------:R-:W-:-:S05]  /*2ca0*/  IMAD.IADD R0, R23, 0x1, R0 ;  /* 0x0000000117007824 */ /* 0x000fca00078e0200 */
[----:B------:R-:W-:-:S05]  /*2cb0*/  LEA.HI.X R25, R22, c[0x0][0x31c], R0, 0x2, P1 ;  /* 0x0000c70016197a11 */ /* 0x000fca00008f1400 */
[----:B------:R-:W2:Y:S01]  /*2cc0*/  LDG.E R9, [R24.64] ;  /* 0x0000000618097981 */ /* 0x000ea2000c1e1900 */
[----:B------:R-:W-:Y:S01]  /*2cd0*/  ISETP.GE.AND P2, PT, R20, R11, PT ;  /* 0x0000000b1400720c */ /* 0x000fe20003f46270 */
[----:B------:R-:W2:Y:S01]  /*2ce0*/  MUFU.RCP R0, c[0x0][0x238] ;  /* 0x00008e0000007b08 */ /* 0x000ea20000001000 */
[----:B------:R-:W-:-:S04]  /*2cf0*/  DEPBAR.LE SB0, 0x0 ;  /* 0x000080000000791a */ /* 0x000fc80000000000 */
[----:B------:R-:W-:Y:S01]  /*2d00*/  BAR.SYNC.DEFER_BLOCKING 0x0 ;  /* 0x0000000000007b1d */ /* 0x000fe20000010000 */
[----:B------:R-:W-:-:S04]  /*2d10*/  LEA R222, P1, R16, c[0x0][0x170], 0x1 ;  /* 0x00005c0010de7a11 */ /* 0x000fc800078208ff */
[----:B------:R-:W-:Y:S01]  /*2d20*/  LEA.HI.X R221, R16, c[0x0][0x174], R19, 0x1, P1 ;  /* 0x00005d0010dd7a11 */ /* 0x000fe200008f0c13 */
[----:B------:R-:W-:Y:S01]  /*2d30*/  BSSY B0, `(.L_x_3594) ;  /* 0x000001c000007945 */ /* 0x000fe20003800000 */
[----:B------:R1:W-:Y:S04]  /*2d40*/  @P2 STS.128 [R206+0xc000], RZ ;  /* 0x00c000ffce002388 */ /* 0x0003e80000000c00 */
[----:B------:R1:W-:Y:S04]  /*2d50*/  @P2 STS.128 [R206+0xe000], RZ ;  /* 0x00e000ffce002388 */ /* 0x0003e80000000c00 */
[----:B------:R1:W-:Y:S01]  /*2d60*/  @P2 STS.128 [R206+0x10000], RZ ;  /* 0x010000ffce002388 */ /* 0x0003e20000000c00 */
[----:B--2---:R-:W-:Y:S01]  /*2d70*/  FMUL.FTZ R0, R9, R0 ;  /* 0x0000000009007220 */ /* 0x004fe20000410000 */
[----:B------:R-:W-:Y:S05]  /*2d80*/  @P2 BRA `(.L_x_3595) ;  /* 0x0000016000002947 */ /* 0x000fea0003800000 */
[----:B-1----:R-:W-:Y:S02]  /*2d90*/  ISETP.GE.AND P3, PT, R210, c[0x0][0x220], PT ;  /* 0x00008800d2007a0c */ /* 0x002fe40003f66270 */
[----:B------:R-:W-:-:S02]  /*2da0*/  ISETP.GE.AND P2, PT, R201, c[0x0][0x220], PT ;  /* 0x00008800c9007a0c */ /* 0x000fc40003f46270 */
[----:B------:R-:W-:-:S09]  /*2db0*/  ISETP.GE.AND P1, PT, R200, c[0x0][0x220], PT ;  /* 0x00008800c8007a0c */ /* 0x000fd20003f26270 */
[----:B------:R-:W-:Y:S01]  /*2dc0*/  @!P3 IMAD.MOV.U32 R223, RZ, RZ, R221 ;  /* 0x000000ffffdfb224 */ /* 0x000fe200078e00dd */
[----:B------:R1:W-:Y:S01]  /*2dd0*/  @P3 STS.128 [R206+0xc000], RZ ;  /* 0x00c000ffce003388 */ /* 0x0003e20000000c00 */
[----:B------:R-:W-:-:S03]  /*2de0*/  @!P2 IMAD.MOV.U32 R220, RZ, RZ, R222 ;  /* 0x000000ffffdca224 */ /* 0x000fc600078e00de */
        /* <DEDUP_REMOVED lines=11> */
[----:B-1----:R-:W-:-:S05]  /*2ea0*/  MOV R220, R222 ;  /* 0x000000de00dc7202 */ /* 0x002fca0000000f00 */
[----:B------:R-:W-:Y:S01]  /*2eb0*/  @!PT LDS RZ, [RZ] ;  /* 0x00000000fffff984 */ /* 0x000fe20000000800 */
[----:B------:R-:W-:Y:S01]  /*2ec0*/  @!PT LDS RZ, [RZ] ;  /* 0x00000000fffff984 */ /* 0x000fe20000000800 */
[----:B------:R-:W-:Y:S01]  /*2ed0*/  @!PT LDS RZ, [RZ] ;  /* 0x00000000fffff984 */ /* 0x000fe20000000800 */
[----:B------:R1:W-:Y:S02]  /*2ee0*/  LDGSTS.E.BYPASS.LTC128B.128 [R206+0x10000], [R220.64+0x100] ;  /* 0x10000100dcce7fae */ /* 0x0003e4000b901d46 */
.L_x_3595:
[----:B-1----:R-:W-:Y:S05]  /*2ef0*/  BSYNC B0 ;  /* 0x0000000000007941 */ /* 0x002fea0003800000 */
.L_x_3594:
        /* <DEDUP_REMOVED lines=11> */
[C---:B------:R-:W-:Y:S01]  /*2fb0*/  @!P3 LEA R24, P5, R203.reuse, R222, 0x1 ;  /* 0x000000decb18b211 */ /* 0x040fe200078a08ff */
        /* <DEDUP_REMOVED lines=21> */
.L_x_3597:
[----:B------:R-:W-:Y:S05]  /*3110*/  BSYNC B0 ;  /* 0x0000000000007941 */ /* 0x000fea0003800000 */
.L_x_3596:
        /* <DEDUP_REMOVED lines=36> */
.L_x_3599:
[----:B------:R-:W-:Y:S05]  /*3360*/  BSYNC B0 ;  /* 0x0000000000007941 */ /* 0x000fea0003800000 */
.L_x_3598:
[----:B------:R-:W-:Y:S01]  /*3370*/  ISETP.GE.AND P1, PT, R10, R11, PT ;  /* 0x0000000b0a00720c */ /* 0x000fe20003f26270 */
[----:B------:R-:W-:Y:S01]  /*3380*/  BSSY B0, `(.L_x_3600) ;  /* 0x0000027000007945 */ /* 0x000fe20003800000 */
[----:B------:R-:W-:-:S05]  /*3390*/  LOP3.LUT R86, R15, 0xffffffe0, RZ, 0xc0, !PT ;  /* 0xffffffe00f567812 */ /* 0x000fca00078ec0ff */
[----:B------:R-:W-:-:S06]  /*33a0*/  IMAD.IADD R86, R87, 0x1, -R86 ;  /* 0x0000000157567824 */ /* 0x000fcc00078e0a56 */
[----:B------:R4:W-:Y:S04]  /*33b0*/  @P1 STS.128 [R206+0xd800], RZ ;  /* 0x00d800ffce001388 */ /* 0x0009e80000000c00 */
[----:B------:R4:W-:Y:S04]  /*33c0*/  @P1 STS.128 [R206+0xf800], RZ ;  /* 0x00f800ffce001388 */ /* 0x0009e80000000c00 */
[----:B------:R4:W-:Y:S01]  /*33d0*/  @P1 STS.128 [R206+0x11800], RZ ;  /* 0x011800ffce001388 */ /* 0x0009e20000000c00 */
[----:B------:R-:W-:Y:S05]  /*33e0*/  @P1 BRA `(.L_x_3601) ;  /* 0x0000020000001947 */ /* 0x000fea0003800000 */
[----:B------:R-:W-:Y:S01]  /*33f0*/  ISETP.GE.AND P3, PT, R210, c[0x0][0x220], PT ;  /* 0x00008800d2007a0c */ /* 0x000fe20003f66270 */
[----:B------:R-:W-:Y:S01]  /*3400*/  IMAD.MOV.U32 R9, RZ, RZ, c[0x0][0x1a4] ;  /* 0x00006900ff097624 */ /* 0x000fe200078e00ff */
[----:B------:R-:W-:-:S02]  /*3410*/  ISETP.GE.AND P2, PT, R201, c[0x0][0x220], PT ;  /* 0x00008800c9007a0c */ /* 0x000fc40003f46270 */
[----:B------:R-:W-:Y:S01]  /*3420*/  MOV R18, R16 ;  /* 0x0000001000127202 */ /* 0x000fe20000000f00 */
[----:B------:R-:W-:Y:S01]  /*3430*/  IMAD R10, R9, 0x30, RZ ;  /* 0x00000030090a7824 */ /* 0x000fe200078e02ff */
[----:B------:R-:W-:-:S03]  /*3440*/  ISETP.GE.AND P1, PT, R200, c[0x0][0x220], PT ;  /* 0x00008800c8007a0c */ /* 0x000fc60003f26270 */
[----:B------:R-:W-:-:S04]  /*3450*/  IMAD.WIDE.U32 R18, R8, 0x30, R18 ;  /* 0x0000003008127825 */ /* 0x000fc800078e0012 */
[----:B------:R-:W-:Y:S01]  /*3460*/  @!P3 IMAD.MOV.U32 R220, RZ, RZ, R222 ;  /* 0x000000ffffdcb224 */ /* 0x000fe200078e00de */
[----:B------:R-:W-:Y:S01]  /*3470*/  IADD3 R10, R19, R10, RZ ;  /* 0x0000000a130a7210 */ /* 0x000fe20007ffe0ff */
[----:B------:R-:W-:Y:S01]  /*3480*/  @!P3 IMAD R9, R9, 0x60, RZ ;  /* 0x000000600909b824 */ /* 0x000fe200078e02ff */
[----:B------:R1:W-:Y:S01]  /*3490*/  @P3 STS.128 [R206+0xd800], RZ ;  /* 0x00d800ffce003388 */ /* 0x0003e20000000c00 */
[----:B------:R-:W-:Y:S01]  /*34a0*/  @!P3 IMAD.WIDE.U32 R12, R8, 0x60, R220 ;  /* 0x00000060080cb825 */ /* 0x000fe200078e00dc */
[----:B------:R-:W-:-:S03]  /*34b0*/  @!P2 LEA R8, P4, R18, c[0x0][0x170], 0x1 ;  /* 0x00005c001208aa11 */ /* 0x000fc600078808ff */
[----:B------:R-:W-:Y:S01]  /*34c0*/  @!P3 IMAD.IADD R13, R13, 0x1, R9 ;  /* 0x000000010d0db824 */ /* 0x000fe200078e0209 */
[----:B------:R-:W-:-:S04]  /*34d0*/  @!P2 LEA.HI.X R9, R18, c[0x0][0x174], R10, 0x1, P4 ;  /* 0x00005d001209aa11 */ /* 0x000fc800020f0c0a */
        /* <DEDUP_REMOVED lines=17> */
.L_x_3601:
[----:B------:R-:W-:Y:S05]  /*35f0*/  BSYNC B0 ;  /* 0x0000000000007941 */ /* 0x000fea0003800000 */
.L_x_3600:
[C---:B-1----:R-:W-:Y:S01]  /*3600*/  IMAD.SHL.U32 R8, R4.reuse, 0x40, RZ ;  /* 0x0000004004087824 */ /* 0x042fe200078e00ff */
[----:B------:R-:W-:Y:S01]  /*3610*/  R2P PR, R4, 0x6 ;  /* 0x0000000604007804 */ /* 0x000fe20000000000 */
[----:B------:R-:W-:Y:S01]  /*3620*/  IMAD.SHL.U32 R20, R20, 0x8, RZ ;  /* 0x0000000814147824 */ /* 0x000fe200078e00ff */
[----:B------:R-:W0:Y:S01]  /*3630*/  LDGDEPBAR ;  /* 0x00000000000079af */ /* 0x000e220000000000 */
[----:B------:R-:W-:Y:S01]  /*3640*/  IMAD R198, R89, 0x400, R2 ;  /* 0x0000040059c67824 */ /* 0x000fe200078e0202 */
[----:B------:R-:W-:-:S03]  /*3650*/  LOP3.LUT R9, R8, 0x1c0, RZ, 0xc0, !PT ;  /* 0x000001c008097812 */ /* 0x000fc600078ec0ff */
        /* <DEDUP_REMOVED lines=55> */
[----:B------:R-:W-:Y:S01]  /*39d0*/  HMMA.16816.F32.BF16 R44, R64, R62, R44 ;  /* 0x0000003e402c723c */ /* 0x000fe2000004182c */
[----:B------:R-:W-:Y:S07]  /*39e0*/  LDSM.16.M88.4 R60, [R197+0x9800] ;  /* 0x00980000c53c783b */ /* 0x000fee0000000200 */
[C---:B------:R-:W-:Y:S08]  /*39f0*/  HMMA.16816.F32.BF16 R12, R24.reuse, R20, R12 ;  /* 0x00000014180c723c */ /* 0x040ff0000004180c */
[----:B------:R-:W-:Y:S01]  /*3a00*/  HMMA.16816.F32.BF16 R8, R24, R22, R8 ;  /* 0x000000161808723c */ /* 0x000fe20000041808 */
[----:B------:R-:W2:Y:S07]  /*3a10*/  LDSM.16.M88.4 R20, [R184+0x800] ;  /* 0x00080000b814783b */ /* 0x000eae0000000200 */
[C---:B------:R-:W-:Y:S08]  /*3a20*/  HMMA.16816.F32.BF16 R40, R64.reuse, R56, R40 ;  /* 0x000000384028723c */ /* 0x040ff00000041828 */
[C---:B------:R-:W-:Y:S01]  /*3a30*/  HMMA.16816.F32.BF16 R36, R64.reuse, R58, R36 ;  /* 0x0000003a4024723c */ /* 0x040fe20000041824 */
[----:B------:R-:W-:Y:S07]  /*3a40*/  LDSM.16.M88.4 R56, [R198+0x2000] ;  /* 0x00200000c638783b */ /* 0x000fee0000000200 */
[C---:B------:R-:W-:Y:S08]  /*3a50*/  HMMA.16816.F32.BF16 R32, R64.reuse, R52, R32 ;  /* 0x000000344020723c */ /* 0x040ff00000041820 */
[----:B------:R-:W-:Y:S01]  /*3a60*/  HMMA.16816.F32.BF16 R28, R64, R54, R28 ;  /* 0x00000036401c723c */ /* 0x000fe2000004181c */
[----:B------:R-:W3:Y:S04]  /*3a70*/  LDSM.16.M88.4 R52, [R184+0x1000] ;  /* 0x00100000b834783b */ /* 0x000ee80000000200 */
[----:B------:R-:W-:Y:S03]  /*3a80*/  LDSM.16.M88.4 R64, [R197+0x9000] ;  /* 0x00900000c540783b */ /* 0x000fe60000000200 */
[C---:B-1----:R-:W-:Y:S08]  /*3a90*/  HMMA.16816.F32.BF16 R48, R24.reuse, R16, R48 ;  /* 0x000000101830723c */ /* 0x042ff00000041830 */
[C---:B------:R-:W-:Y:S01]  /*3aa0*/  HMMA.16816.F32.BF16 R44, R24.reuse, R18, R44 ;  /* 0x00000012182c723c */ /* 0x040fe2000004182c */
[----:B------:R-:W1:Y:S07]  /*3ab0*/  LDSM.16.M88.4 R16, [R184+0x1800] ;  /* 0x00180000b810783b */ /* 0x000e6e0000000200 */
[C---:B------:R-:W-:Y:S08]  /*3ac0*/  HMMA.16816.F32.BF16 R40, R24.reuse, R80, R40 ;  /* 0x000000501828723c */ /* 0x040ff00000041828 */
[C---:B------:R-:W-:Y:S08]  /*3ad0*/  HMMA.16816.F32.BF16 R36, R24.reuse, R82, R36 ;  /* 0x000000521824723c */ /* 0x040ff00000041824 */
        /* <DEDUP_REMOVED lines=15> */
[----:B------:R-:W5:Y:S03]  /*3bd0*/  LDSM.16.M88.4 R16, [R195+0x2800] ;  /* 0x00280000c310783b */ /* 0x000f660000000200 */
        /* <DEDUP_REMOVED lines=12> */
[----:B------:R-:W2:Y:S03]  /*3ca0*/  LDSM.16.M88.4 R60, [R191+0x8800] ;  /* 0x00880000bf3c783b */ /* 0x000ea60000000200 */
[C---:B---3--:R-:W-:Y:S08]  /*3cb0*/  HMMA.16816.F32.BF16 R12, R52.reuse, R36, R12 ;  /* 0x00000024340c723c */ /* 0x048ff0000004180c */
[C---:B------:R-:W-:Y:S01]  /*3cc0*/  HMMA.16816.F32.BF16 R8, R52.reuse, R38, R8 ;  /* 0x000000263408723c */ /* 0x040fe20000041808 */
[----:B------:R-:W3:Y:S07]  /*3cd0*/  LDSM.16.M88.4 R36, [R191+0x9800] ;  /* 0x00980000bf24783b */ /* 0x000eee0000000200 */
[C---:B-1----:R-:W-:Y:S08]  /*3ce0*/  HMMA.16816.F32.BF16 R40, R52.reuse, R72, R40 ;  /* 0x000000483428723c */ /* 0x042ff00000041828 */
[C---:B------:R-:W-:Y:S08]  /*3cf0*/  HMMA.16816.F32.BF16 R68, R52.reuse, R74, R68 ;  /* 0x0000004a3444723c */ /* 0x040ff00000041844 */
[C---:B-----5:R-:W-:Y:S08]  /*3d00*/  HMMA.16816.F32.BF16 R48, R52.reuse, R16, R48 ;  /* 0x000000103430723c */ /* 0x060ff00000041830 */
[C---:B------:R-:W-:Y:S01]  /*3d10*/  HMMA.16816.F32.BF16 R44, R52.reuse, R18, R44 ;  /* 0x00000012342c723c */ /* 0x040fe2000004182c */
[----:B------:R-:W-:Y:S07]  /*3d20*/  LDSM.16.M88.4 R16, [R184+0x2000] ;  /* 0x00200000b810783b */ /* 0x000fee0000000200 */
[C---:B----4-:R-:W-:Y:S01]  /*3d30*/  HMMA.16816.F32.BF16 R72, R52.reuse, R24, R32 ;  /* 0x000000183448723c */ /* 0x050fe20000041820 */
[----:B------:R-:W1:Y:S07]  /*3d40*/  LDSM.16.M88.4 R32, [R193+0x2000] ;  /* 0x00200000c120783b */ /* 0x000e6e0000000200 */
[----:B------:R-:W-:Y:S01]  /*3d50*/  HMMA.16816.F32.BF16 R56, R52, R26, R56 ;  /* 0x0000001a3438723c */ /* 0x000fe20000041838 */
[----:B------:R-:W-:Y:S04]  /*3d60*/  LDSM.16.M88.4 R24, [R184+0x3000] ;  /* 0x00300000b818783b */ /* 0x000fe80000000200 */
[----:B------:R-:W-:Y:S03]  /*3d70*/  LDSM.16.M88.4 R52, [R184+0x3800] ;  /* 0x00380000b834783b */ /* 0x000fe60000000200 */
[C---:B--2---:R-:W-:Y:S08]  /*3d80*/  HMMA.16816.F32.BF16 R12, R28.reuse, R20, R12 ;  /* 0x000000141c0c723c */ /* 0x044ff0000004180c */
[C---:B------:R-:W-:Y:S01]  /*3d90*/  HMMA.16816.F32.BF16 R8, R28.reuse, R22, R8 ;  /* 0x000000161c08723c */ /* 0x040fe20000041808 */
[----:B------:R-:W2:Y:S07]  /*3da0*/  LDSM.16.M88.4 R20, [R184+0x2800] ;  /* 0x00280000b814783b */ /* 0x000eae0000000200 */
[C---:B------:R-:W-:Y:S08]  /*3db0*/  HMMA.16816.F32.BF16 R48, R28.reuse, R60, R48 ;  /* 0x0000003c1c30723c */ /* 0x040ff00000041830 */
[C---:B------:R-:W-:Y:S01]  /*3dc0*/  HMMA.16816.F32.BF16 R44, R28.reuse, R62, R44 ;  /* 0x0000003e1c2c723c */ /* 0x040fe2000004182c */
[----:B------:R-:W-:Y:S07]  /*3dd0*/  LDSM.16.M88.4 R60, [R197+0xa800] ;  /* 0x00a80000c53c783b */ /* 0x000fee0000000200 */
[C---:B------:R-:W-:Y:S08]  /*3de0*/  HMMA.16816.F32.BF16 R40, R28.reuse, R64, R40 ;  /* 0x000000401c28723c */ /* 0x040ff00000041828 */
[C---:B------:R-:W-:Y:S08]  /*3df0*/  HMMA.16816.F32.BF16 R68, R28.reuse, R66, R68 ;  /* 0x000000421c44723c */ /* 0x040ff00000041844 */
[C---:B---3--:R-:W-:Y:S08]  /*3e00*/  HMMA.16816.F32.BF16 R72, R28.reuse, R36, R72 ;  /* 0x000000241c48723c */ /* 0x048ff00000041848 */
[----:B------:R-:W-:Y:S01]  /*3e10*/  HMMA.16816.F32.BF16 R56, R28, R38, R56 ;  /* 0x000000261c38723c */ /* 0x000fe20000041838 */
[----:B------:R-:W-:Y:S04]  /*3e20*/  LDSM.16.M88.4 R28, [R198+0x4000] ;  /* 0x00400000c61c783b */ /* 0x000fe80000000200 */
[----:B------:R-:W3:Y:S03]  /*3e30*/  LDSM.16.M88.4 R36, [R197+0xa000] ;  /* 0x00a00000c524783b */ /* 0x000ee60000000200 */
[C---:B-1----:R-:W-:Y:S08]  /*3e40*/  HMMA.16816.F32.BF16 R12, R32.reuse, R16, R12 ;  /* 0x00000010200c723c */ /* 0x042ff0000004180c */
[C---:B------:R-:W-:Y:S01]  /*3e50*/  HMMA.16816.F32.BF16 R8, R32.reuse, R18, R8 ;  /* 0x000000122008723c */ /* 0x040fe20000041808 */
[----:B------:R-:W1:Y:S07]  /*3e60*/  LDSM.16.M88.4 R16, [R197+0xb000] ;  /* 0x00b00000c510783b */ /* 0x000e6e0000000200 */
[C---:B--2---:R-:W-:Y:S08]  /*3e70*/  HMMA.16816.F32.BF16 R48, R32.reuse, R20, R48 ;  /* 0x000000142030723c */ /* 0x044ff00000041830 */
[C---:B------:R-:W-:Y:S01]  /*3e80*/  HMMA.16816.F32.BF16 R44, R32.reuse, R22, R44 ;  /* 0x00000016202c723c */ /* 0x040fe2000004182c */
[----:B------:R-:W2:Y:S07]  /*3e90*/  LDSM.16.M88.4 R20, [R197+0xb800] ;  /* 0x00b80000c514783b */ /* 0x000eae0000000200 */
[C---:B------:R-:W-:Y:S07]  /*3ea0*/  HMMA.16816.F32.BF16 R40, R32.reuse, R24, R40 ;  /* 0x000000182028723c */ /* 0x040fee0000041828 */
[----:B------:R-:W-:Y:S01]  /*3eb0*/  SHF.R.S32.HI R25, RZ, 0x1f, R86 ;  /* 0x0000001fff197819 */ /* 0x000fe20000011456 */
[----:B------:R-:W-:Y:S03]  /*3ec0*/  HMMA.16816.F32.BF16 R68, R32, R26, R68 ;  /* 0x0000001a2044723c */ /* 0x000fe60000041844 */
[----:B------:R-:W-:-:S02]  /*3ed0*/  LEA.HI R86, R25, R86, RZ, 0x2 ;  /* 0x0000005619567211 */ /* 0x000fc400078f10ff */
[----:B------:R-:W-:Y:S02]  /*3ee0*/  LDSM.16.M88.4 R24, [R195+0x4000] ;  /* 0x00400000c318783b */ /* 0x000fe40000000200 */
[----:B------:R-:W-:Y:S01]  /*3ef0*/  SHF.R.S32.HI R86, RZ, 0x2, R86 ;  /* 0x00000002ff567819 */ /* 0x000fe20000011456 */
[----:B------:R-:W-:Y:S04]  /*3f00*/  HMMA.16816.F32.BF16 R72, R32, R52, R72 ;  /* 0x000000342048723c */ /* 0x000fe80000041848 */
[----:B------:R-:W-:-:S04]  /*3f10*/  IMAD R145, R89, 0x10, R86 ;  /* 0x0000001059917824 */ /* 0x000fc800078e0256 */
[----:B------:R-:W-:Y:S01]  /*3f20*/  HMMA.16816.F32.BF16 R56, R32, R54, R56 ;  /* 0x000000362038723c */ /* 0x000fe20000041838 */
[----:B------:R-:W4:Y:S01]  /*3f30*/  LDSM.16.M88.4 R32, [R196+0x4000] ;  /* 0x00400000c420783b */ /* 0x000f220000000200 */
[----:B------:R-:W-:-:S06]  /*3f40*/  IMAD.IADD R145, R88, 0x1, R145 ;  /* 0x0000000158917824 */ /* 0x000fcc00078e0291 */
[C---:B---3--:R-:W-:Y:S07]  /*3f50*/  HMMA.16816.F32.BF16 R12, R28.reuse, R36, R12 ;  /* 0x000000241c0c723c */ /* 0x048fee000004180c */
[----:B------:R-:W-:Y:S01]  /*3f60*/  IMAD.SHL.U32 R37, R87, 0x2, RZ ;  /* 0x0000000257257824 */ /* 0x000fe200078e00ff */
[----:B------:R-:W-:Y:S04]  /*3f70*/  HMMA.16816.F32.BF16 R8, R28, R38, R8 ;  /* 0x000000261c08723c */ /* 0x000fe80000041808 */
[----:B------:R-:W-:-:S04]  /*3f80*/  LOP3.LUT R37, R37, 0x6, RZ, 0xc0, !PT ;  /* 0x0000000625257812 */ /* 0x000fc800078ec0ff */
[C---:B-1----:R-:W-:Y:S01]  /*3f90*/  HMMA.16816.F32.BF16 R40, R28.reuse, R16, R40 ;  /* 0x000000101c28723c */ /* 0x042fe20000041828 */
[----:B------:R-:W-:Y:S02]  /*3fa0*/  IMAD R64, R134, 0x40, R37 ;  /* 0x0000004086407824 */ /* 0x000fe400078e0225 */
[----:B------:R-:W1:Y:S03]  /*3fb0*/  LDSM.16.M88.4 R36, [R195+0x4800] ;  /* 0x00480000c324783b */ /* 0x000e660000000200 */
[C---:B------:R-:W-:Y:S02]  /*3fc0*/  IADD3 R55, R64.reuse, -0x40, RZ ;  /* 0xffffffc040377810 */ /* 0x040fe40007ffe0ff */
[----:B------:R-:W-:Y:S01]  /*3fd0*/  HMMA.16816.F32.BF16 R68, R28, R18, R68 ;  /* 0x000000121c44723c */ /* 0x000fe20000041844 */
[----:B------:R-:W3:Y:S01]  /*3fe0*/  LDSM.16.M88.4 R16, [R195+0x5000] ;  /* 0x00500000c310783b */ /* 0x000ee20000000200 */
[----:B------:R-:W-:-:S02]  /*3ff0*/  IADD3 R67, R64, -0x38, RZ ;  /* 0xffffffc840437810 */ /* 0x000fc40007ffe0ff */
[C---:B------:R-:W-:Y:S02]  /*4000*/  IADD3 R81, R64.reuse, -0x37, RZ ;  /* 0xffffffc940517810 */ /* 0x040fe40007ffe0ff */
[C---:B------:R-:W-:Y:S02]  /*4010*/  IADD3 R95, R64.reuse, -0x30, RZ ;  /* 0xffffffd0405f7810 */ /* 0x040fe40007ffe0ff */
[C---:B------:R-:W-:Y:S01]  /*4020*/  HMMA.16816.F32.BF16 R44, R28.reuse, R62, R44 ;  /* 0x0000003e1c2c723c */ /* 0x040fe2000004182c */
[C---:B------:R-:W-:Y:S02]  /*4030*/  IADD3 R87, R64.reuse, -0x2f, RZ ;  /* 0xffffffd140577810 */ /* 0x040fe40007ffe0ff */
[C---:B------:R-:W-:Y:S02]  /*4040*/  IADD3 R83, R64.reuse, -0x27, RZ ;  /* 0xffffffd940537810 */ /* 0x040fe40007ffe0ff */
[----:B------:R-:W-:Y:S02]  /*4050*/  IADD3 R93, R64, -0x28, RZ ;  /* 0xffffffd8405d7810 */ /* 0x000fe40007ffe0ff */
[----:B------:R-:W-:Y:S01]  /*4060*/  IADD3 R62, R144, R145, -R207 ;  /* 0x00000091903e7210 */ /* 0x000fe20007ffe8cf */
[----:B------:R-:W-:Y:S01]  /*4070*/  HMMA.16816.F32.BF16 R48, R28, R60, R48 ;  /* 0x0000003c1c30723c */ /* 0x000fe20000041830 */
[----:B------:R-:W-:-:S02]  /*4080*/  IADD3 R63, R64, -0x3f, RZ ;  /* 0xffffffc1403f7810 */ /* 0x000fc40007ffe0ff */
[----:B------:R-:W-:Y:S01]  /*4090*/  IADD3 R91, R64, -0x20, RZ ;  /* 0xffffffe0405b7810 */ /* 0x000fe20007ffe0ff */
[----:B------:R-:W-:Y:S01]  /*40a0*/  IMAD.IADD R4, R62, 0x1, -R55 ;  /* 0x000000013e047824 */ /* 0x000fe200078e0a37 */
[C---:B------:R-:W-:Y:S02]  /*40b0*/  IADD3 R99, R64.reuse, -0x1f, RZ ;  /* 0xffffffe140637810 */ /* 0x040fe40007ffe0ff */
[C---:B------:R-:W-:Y:S01]  /*40c0*/  IADD3 R105, R64.reuse, -0x10, RZ ;  /* 0xfffffff040697810 */ /* 0x040fe20007ffe0ff */
[----:B--2---:R-:W-:Y:S01]  /*40d0*/  HMMA.16816.F32.BF16 R72, R28, R20, R72 ;  /* 0x000000141c48723c */ /* 0x004fe20000041848 */
[----:B------:R-:W-:Y:S02]  /*40e0*/  IABS R4, R4 ;  /* 0x0000000400047213 */ /* 0x000fe40000000000 */
[C---:B------:R-:W-:Y:S02]  /*40f0*/  IADD3 R101, R64.reuse, -0x17, RZ ;  /* 0xffffffe940657810 */ /* 0x040fe40007ffe0ff */
[C---:B------:R-:W-:Y:S01]  /*4100*/  IADD3 R103, R64.reuse, -0xf, RZ ;  /* 0xfffffff140677810 */ /* 0x040fe20007ffe0ff */
[----:B------:R-:W-:Y:S01]  /*4110*/  IMAD.MOV.U32 R53, RZ, RZ, R4 ;  /* 0x000000ffff357224 */ /* 0x000fe200078e0004 */
[----:B------:R-:W-:Y:S01]  /*4120*/  IADD3 R97, R64, -0x18, RZ ;  /* 0xffffffe840617810 */ /* 0x000fe20007ffe0ff */
[----:B------:R-:W-:Y:S01]  /*4130*/  IMAD.IADD R20, R62, 0x1, -R63 ;  /* 0x000000013e147824 */ /* 0x000fe200078e0a3f */
[----:B----4-:R-:W-:Y:S01]  /*4140*/  HMMA.16816.F32.BF16 R12, R32, R24, R12 ;  /* 0x00000018200c723c */ /* 0x010fe2000004180c */
[----:B------:R-:W-:-:S02]  /*4150*/  IADD3 R111, R64, -0x8, RZ ;  /* 0xfffffff8406f7810 */ /* 0x000fc40007ffe0ff */
[----:B------:R-:W-:Y:S01]  /*4160*/  IADD3 R109, R64, -0x7, RZ ;  /* 0xfffffff9406d7810 */ /* 0x000fe20007ffe0ff */
[C---:B------:R-:W-:Y:S01]  /*4170*/  IMAD.IADD R89, R62.reuse, 0x1, -R97 ;  /* 0x000000013e597824 */ /* 0x040fe200078e0a61 */
[----:B------:R-:W-:Y:S01]  /*4180*/  IABS R4, R20 ;  /* 0x0000001400047213 */ /* 0x000fe20000000000 */
[C---:B------:R-:W-:Y:S01]  /*4190*/  IMAD.IADD R20, R62.reuse, 0x1, -R67 ;  /* 0x000000013e147824 */ /* 0x040fe200078e0a43 */
[----:B------:R-:W2:Y:S01]  /*41a0*/  I2F R53, R53 ;  /* 0x0000003500357306 */ /* 0x000ea20000201400 */
[C---:B------:R-:W-:Y:S01]  /*41b0*/  IMAD.IADD R24, R62.reuse, 0x1, -R81 ;  /* 0x000000013e187824 */ /* 0x040fe200078e0a51 */
[----:B------:R-:W-:Y:S01]  /*41c0*/  HMMA.16816.F32.BF16 R56, R28, R22, R56 ;  /* 0x000000161c38723c */ /* 0x000fe20000041838 */
[----:B------:R-:W-:Y:S01]  /*41d0*/  IMAD.IADD R25, R62, 0x1, -R95 ;  /* 0x000000013e197824 */ /* 0x000fe200078e0a5f */
[----:B------:R-:W-:Y:S01]  /*41e0*/  IABS R20, R20 ;  /* 0x0000001400147213 */ /* 0x000fe20000000000 */
[----:B------:R-:W-:Y:S01]  /*41f0*/  LDSM.16.M88.4 R28, [R194+0x4000] ;  /* 0x00400000c21c783b */ /* 0x000fe20000000200 */
[----:B------:R-:W-:-:S02]  /*4200*/  IABS R24, R24 ;  /* 0x0000001800187213 */ /* 0x000fc40000000000 */
[-C--:B------:R-:W-:Y:S01]  /*4210*/  ISETP.GE.AND P4, PT, R55, R144.reuse, PT ;  /* 0x000000903700720c */ /* 0x080fe20003f86270 */
[----:B------:R-:W-:Y:S01]  /*4220*/  IMAD.MOV.U32 R61, RZ, RZ, R20 ;  /* 0x000000ffff3d7224 */ /* 0x000fe200078e0014 */
[C---:B-1----:R-:W-:Y:S01]  /*4230*/  HMMA.16816.F32.BF16 R48, R32.reuse, R36, R48 ;  /* 0x000000242030723c */ /* 0x042fe20000041830 */
[----:B------:R-:W1:Y:S01]  /*4240*/  LDSM.16.M88.4 R20, [R195+0x5800] ;  /* 0x00580000c314783b */ /* 0x000e620000000200 */
[----:B------:R-:W-:Y:S01]  /*4250*/  IMAD.MOV.U32 R54, RZ, RZ, R24 ;  /* 0x000000ffff367224 */ /* 0x000fe200078e0018 */
[----:B------:R-:W-:Y:S01]  /*4260*/  IABS R24, R25 ;  /* 0x0000001900187213 */ /* 0x000fe20000000000 */
[----:B------:R-:W-:Y:S01]  /*4270*/  I2F R4, R4 ;  /* 0x0000000400047306 */ /* 0x000fe20000201400 */
[-C--:B------:R-:W-:Y:S02]  /*4280*/  ISETP.GE.AND P5, PT, R87, R144.reuse, PT ;  /* 0x000000905700720c */ /* 0x080fe40003fa6270 */
[C---:B------:R-:W-:Y:S01]  /*4290*/  IMAD.IADD R36, R62.reuse, 0x1, -R87 ;  /* 0x000000013e247824 */ /* 0x040fe200078e0a57 */
[C---:B---3--:R-:W-:Y:S01]  /*42a0*/  HMMA.16816.F32.BF16 R40, R32.reuse, R16, R40 ;  /* 0x000000102028723c */ /* 0x048fe20000041828 */
[----:B------:R-:W-:Y:S01]  /*42b0*/  IMAD.MOV.U32 R65, RZ, RZ, R24 ;  /* 0x000000ffff417224 */ /* 0x000fe200078e0018 */
[----:B------:R-:W-:Y:S01]  /*42c0*/  ISETP.GE.AND P2, PT, R67, R144, PT ;  /* 0x000000904300720c */ /* 0x000fe20003f46270 */
[C---:B------:R-:W-:Y:S01]  /*42d0*/  IMAD.IADD R37, R62.reuse, 0x1, -R93 ;  /* 0x000000013e257824 */ /* 0x040fe200078e0a5d */
[----:B------:R-:W-:Y:S01]  /*42e0*/  IABS R36, R36 ;  /* 0x0000002400247213 */ /* 0x000fe20000000000 */
[----:B------:R-:W3:Y:S01]  /*42f0*/  I2F R61, R61 ;  /* 0x0000003d003d7306 */ /* 0x000ee20000201400 */
[----:B------:R-:W-:Y:S01]  /*4300*/  ISETP.GE.AND P1, PT, R81, R144, PT ;  /* 0x000000905100720c */ /* 0x000fe20003f26270 */
[C---:B------:R-:W-:Y:S01]  /*4310*/  IMAD.IADD R16, R62.reuse, 0x1, -R83 ;  /* 0x000000013e107824 */ /* 0x040fe200078e0a53 */
[C---:B------:R-:W-:Y:S01]  /*4320*/  HMMA.16816.F32.BF16 R8, R32.reuse, R26, R8 ;  /* 0x0000001a2008723c */ /* 0x040fe20000041808 */
[----:B------:R-:W4:Y:S01]  /*4330*/  LDSM.16.M88.4 R24, [R191+0xa000] ;  /* 0x00a00000bf18783b */ /* 0x000f220000000200 */
[C---:B------:R-:W-:Y:S01]  /*4340*/  IMAD.IADD R17, R62.reuse, 0x1, -R91 ;  /* 0x000000013e117824 */ /* 0x040fe200078e0a5b */
[----:B------:R-:W-:Y:S01]  /*4350*/  IABS R89, R89 ;  /* 0x0000005900597213 */ /* 0x000fe20000000000 */
[----:B------:R-:W-:Y:S01]  /*4360*/  IMAD.MOV.U32 R52, RZ, RZ, R36 ;  /* 0x000000ffff347224 */ /* 0x000fe200078e0024 */
[----:B------:R-:W-:Y:S01]  /*4370*/  IABS R16, R16 ;  /* 0x0000001000107213 */ /* 0x000fe20000000000 */
[----:B------:R-:W5:Y:S01]  /*4380*/  I2F R54, R54 ;  /* 0x0000003600367306 */ /* 0x000f620000201400 */
[----:B------:R-:W-:Y:S01]  /*4390*/  IABS R36, R37 ;  /* 0x0000002500247213 */ /* 0x000fe20000000000 */
[C---:B------:R-:W-:Y:S01]  /*43a0*/  HMMA.16816.F32.BF16 R44, R32.reuse, R38, R44 ;  /* 0x00000026202c723c */ /* 0x040fe2000004182c */
[-C--:B------:R-:W-:Y:S01]  /*43b0*/  ISETP.GE.AND P6, PT, R95, R144.reuse, PT ;  /* 0x000000905f00720c */ /* 0x080fe20003fc6270 */
[----:B------:R-:W-:Y:S01]  /*43c0*/  IMAD.MOV.U32 R60, RZ, RZ, R16 ;  /* 0x000000ffff3c7224 */ /* 0x000fe200078e0010 */
[----:B------:R-:W-:Y:S01]  /*43d0*/  IABS R16, R17 ;  /* 0x0000001100107213 */ /* 0x000fe20000000000 */
[C---:B------:R-:W-:Y:S01]  /*43e0*/  IMAD.IADD R17, R62.reuse, 0x1, -R99 ;  /* 0x000000013e117824 */ /* 0x040fe200078e0a63 */
[----:B------:R-:W-:Y:S01]  /*43f0*/  ISETP.GE.AND P3, PT, R63, R144, PT ;  /* 0x000000903f00720c */ /* 0x000fe20003f66270 */
[----:B------:R-:W-:Y:S01]  /*4400*/  IMAD.MOV.U32 R77, RZ, RZ, R36 ;  /* 0x000000ffff4d7224 */ /* 0x000fe200078e0024 */
[----:B------:R-:W-:Y:S01]  /*4410*/  I2F R65, R65 ;  /* 0x0000004100417306 */ /* 0x000fe20000201400 */
[----:B------:R-:W2:Y:S01]  /*4420*/  LDSM.16.M88.4 R36, [R191+0xa800] ;  /* 0x00a80000bf24783b */ /* 0x000ea20000000200 */
[----:B------:R-:W-:Y:S01]  /*4430*/  IMAD.MOV.U32 R79, RZ, RZ, R16 ;  /* 0x000000ffff4f7224 */ /* 0x000fe200078e0010 */
[----:B------:R-:W-:Y:S01]  /*4440*/  IABS R16, R17 ;  /* 0x0000001100107213 */ /* 0x000fe20000000000 */
[C---:B------:R-:W-:Y:S04]  /*4450*/  HMMA.16816.F32.BF16 R68, R32.reuse, R18, R68 ;  /* 0x000000122044723c */ /* 0x040fe80000041844 */
[----:B------:R-:W-:Y:S01]  /*4460*/  IMAD.MOV.U32 R66, RZ, RZ, R16 ;  /* 0x000000ffff427224 */ /* 0x000fe200078e0010 */
[----:B------:R-:W-:Y:S01]  /*4470*/  I2F R89, R89 ;  /* 0x0000005900597306 */ /* 0x000fe20000201400 */
[----:B------:R-:W3:Y:S02]  /*4480*/  LDSM.16.M88.4 R16, [R191+0xb000] ;  /* 0x00b00000bf10783b */ /* 0x000ee40000000200 */
[C---:B-1----:R-:W-:Y:S05]  /*4490*/  HMMA.16816.F32.BF16 R72, R32.reuse, R20, R72 ;  /* 0x000000142048723c */ /* 0x042fea0000041848 */
[----:B------:R-:W-:Y:S03]  /*44a0*/  I2F R52, R52 ;  /* 0x0000003400347306 */ /* 0x000fe60000201400 */
[----:B------:R-:W-:Y:S01]  /*44b0*/  HMMA.16816.F32.BF16 R56, R32, R22, R56 ;  /* 0x000000162038723c */ /* 0x000fe20000041838 */
[----:B------:R-:W-:Y:S04]  /*44c0*/  LDSM.16.M88.4 R32, [R193+0x4000] ;  /* 0x00400000c120783b */ /* 0x000fe80000000200 */
[----:B------:R-:W1:Y:S01]  /*44d0*/  LDSM.16.M88.4 R20, [R184+0x4000] ;  /* 0x00400000b814783b */ /* 0x000e620000000200 */
[----:B------:R-:W-:Y:S02]  /*44e0*/  I2F R77, R77 ;  /* 0x0000004d004d7306 */ /* 0x000fe40000201400 */
[C---:B----4-:R-:W-:Y:S06]  /*44f0*/  HMMA.16816.F32.BF16 R12, R28.reuse, R24, R12 ;  /* 0x000000181c0c723c */ /* 0x050fec000004180c */
[----:B------:R-:W-:Y:S01]  /*4500*/  I2F R60, R60 ;  /* 0x0000003c003c7306 */ /* 0x000fe20000201400 */
[C---:B------:R-:W-:Y:S01]  /*4510*/  IMAD.IADD R24, R62.reuse, 0x1, -R105 ;  /* 0x000000013e187824 */ /* 0x040fe200078e0a69 */
[----:B------:R-:W-:Y:S01]  /*4520*/  HMMA.16816.F32.BF16 R8, R28, R26, R8 ;  /* 0x0000001a1c08723c */ /* 0x000fe20000041808 */
[----:B------:R-:W-:-:S03]  /*4530*/  IMAD.IADD R25, R62, 0x1, -R101 ;  /* 0x000000013e197824 */ /* 0x000fc600078e0a65 */
[----:B------:R-:W-:Y:S01]  /*4540*/  IABS R107, R24 ;  /* 0x00000018006b7213 */ /* 0x000fe20000000000 */
[C---:B------:R-:W-:Y:S01]  /*4550*/  IMAD.IADD R24, R62.reuse, 0x1, -R103 ;  /* 0x000000013e187824 */ /* 0x040fe200078e0a67 */
[----:B------:R-:W-:Y:S01]  /*4560*/  IABS R25, R25 ;  /* 0x0000001900197213 */ /* 0x000fe20000000000 */
[----:B------:R-:W-:Y:S01]  /*4570*/  I2F R79, R79 ;  /* 0x0000004f004f7306 */ /* 0x000fe20000201400 */
[C---:B--2---:R-:W-:Y:S07]  /*4580*/  HMMA.16816.F32.BF16 R48, R28.reuse, R36, R48 ;  /* 0x000000241c30723c */ /* 0x044fee0000041830 */
[----:B------:R2:W-:Y:S01]  /*4590*/  I2F R76, R25 ;  /* 0x00000019004c7306 */ /* 0x0005e20000201400 */
[----:B------:R-:W-:Y:S01]  /*45a0*/  IABS R37, R24 ;  /* 0x0000001800257213 */ /* 0x000fe20000000000 */
[----:B------:R-:W-:Y:S01]  /*45b0*/  HMMA.16816.F32.BF16 R44, R28, R38, R44 ;  /* 0x000000261c2c723c */ /* 0x000fe2000004182c */
[----:B------:R-:W-:-:S05]  /*45c0*/  IMAD.IADD R36, R62, 0x1, -R111 ;  /* 0x000000013e247824 */ /* 0x000fca00078e0a6f */
[----:B------:R-:W-:Y:S01]  /*45d0*/  IABS R36, R36 ;  /* 0x0000002400247213 */ /* 0x000fe20000000000 */
[C---:B------:R-:W-:Y:S01]  /*45e0*/  IMAD.IADD R38, R62.reuse, 0x1, -R109 ;  /* 0x000000013e267824 */ /* 0x040fe200078e0a6d */
[----:B------:R-:W-:Y:S01]  /*45f0*/  IADD3 R62, R62, 0x8, RZ ;  /* 0x000000083e3e7810 */ /* 0x000fe20007ffe0ff */
[----:B---3--:R-:W-:Y:S01]  /*4600*/  HMMA.16816.F32.BF16 R40, R28, R16, R40 ;  /* 0x000000101c28723c */ /* 0x008fe20000041828 */
[----:B------:R-:W-:Y:S01]  /*4610*/  I2F R64, R37 ;  /* 0x0000002500407306 */ /* 0x000fe20000201400 */
[----:B------:R-:W-:Y:S01]  /*4620*/  IMAD.MOV.U32 R113, RZ, RZ, R36 ;  /* 0x000000ffff717224 */ /* 0x000fe200078e0024 */
[----:B------:R-:W-:Y:S01]  /*4630*/  IABS R36, R38 ;  /* 0x0000002600247213 */ /* 0x000fe20000000000 */
[C---:B------:R-:W-:Y:S01]  /*4640*/  IMAD.IADD R87, R62.reuse, 0x1, -R87 ;  /* 0x000000013e577824 */ /* 0x040fe200078e0a57 */
[----:B--2---:R-:W2:Y:S02]  /*4650*/  LDSM.16.M88.4 R24, [R191+0xb800] ;  /* 0x00b80000bf18783b */ /* 0x004ea40000000200 */
[C---:B------:R-:W-:Y:S01]  /*4660*/  IMAD.IADD R16, R62.reuse, 0x1, -R55 ;  /* 0x000000013e107824 */ /* 0x040fe200078e0a37 */
[----:B-1----:R-:W-:Y:S01]  /*4670*/  HMMA.16816.F32.BF16 R12, R32, R20, R12 ;  /* 0x00000014200c723c */ /* 0x002fe2000004180c */
[----:B------:R1:W-:Y:S01]  /*4680*/  I2F R78, R36 ;  /* 0x00000024004e7306 */ /* 0x0003e20000201400 */
[----:B------:R-:W-:-:S02]  /*4690*/  IMAD.IADD R17, R62, 0x1, -R63 ;  /* 0x000000013e117824 */ /* 0x000fc400078e0a3f */
[----:B------:R-:W-:-:S03]  /*46a0*/  IABS R16, R16 ;  /* 0x0000001000107213 */ /* 0x000fc60000000000 */
[----:B------:R-:W-:Y:S01]  /*46b0*/  IABS R20, R17 ;  /* 0x0000001100147213 */ /* 0x000fe20000000000 */
[----:B------:R-:W-:Y:S01]  /*46c0*/  HMMA.16816.F32.BF16 R8, R32, R22, R8 ;  /* 0x000000162008723c */ /* 0x000fe20000041808 */
[----:B------:R-:W-:Y:S01]  /*46d0*/  IMAD.MOV.U32 R21, RZ, RZ, R16 ;  /* 0x000000ffff157224 */ /* 0x000fe200078e0010 */
[----:B------:R-:W-:Y:S01]  /*46e0*/  I2F R66, R66 ;  /* 0x0000004200427306 */ /* 0x000fe20000201400 */
[----:B------:R-:W-:-:S05]  /*46f0*/  IMAD.IADD R16, R62, 0x1, -R67 ;  /* 0x000000013e107824 */ /* 0x000fca00078e0a43 */
[----:B------:R-:W-:Y:S01]  /*4700*/  IABS R80, R16 ;  /* 0x0000001000507213 */ /* 0x000fe20000000000 */
[C---:B------:R-:W-:Y:S01]  /*4710*/  IMAD.IADD R16, R62.reuse, 0x1, -R81 ;  /* 0x000000013e107824 */ /* 0x040fe200078e0a51 */
[----:B-1----:R-:W1:Y:S01]  /*4720*/  LDSM.16.M88.4 R36, [R184+0x4800] ;  /* 0x00480000b824783b */ /* 0x002e620000000200 */
[----:B------:R-:W3:Y:S01]  /*4730*/  I2F R21, R21 ;  /* 0x0000001500157306 */ /* 0x000ee20000201400 */
[----:B------:R-:W-:Y:S02]  /*4740*/  HMMA.16816.F32.BF16 R68, R28, R18, R68 ;  /* 0x000000121c44723c */ /* 0x000fe40000041844 */
[----:B------:R-:W-:Y:S01]  /*4750*/  IABS R55, R16 ;  /* 0x0000001000377213 */ /* 0x000fe20000000000 */
[----:B------:R-:W-:Y:S02]  /*4760*/  IMAD.IADD R16, R62, 0x1, -R95 ;  /* 0x000000013e107824 */ /* 0x000fe400078e0a5f */
[----:B------:R-:W-:Y:S02]  /*4770*/  FFMA.FTZ R12, -R0, R53, R12 ;  /* 0x00000035000c7223 */ /* 0x000fe4000001010c */
[----:B------:R-:W4:Y:S01]  /*4780*/  I2F R20, R20 ;  /* 0x0000001400147306 */ /* 0x000f220000201400 */
[----:B------:R-:W-:-:S02]  /*4790*/  IABS R23, R16 ;  /* 0x0000001000177213 */ /* 0x000fc40000000000 */
[----:B------:R-:W1:Y:S01]  /*47a0*/  LDSM.16.M88.4 R16, [R184+0x5000] ;  /* 0x00500000b810783b */ /* 0x000e620000000200 */
[----:B------:R-:W-:Y:S01]  /*47b0*/  FSEL R22, R12, -INF , !P4 ;  /* 0xff8000000c167808 */ /* 0x000fe20006000000 */
[C---:B------:R-:W-:Y:S02]  /*47c0*/  FFMA.FTZ R8, -R0.reuse, R61, R8 ;  /* 0x0000003d00087223 */ /* 0x040fe40000010108 */
[C---:B-----5:R-:W-:Y:S01]  /*47d0*/  FFMA.FTZ R9, -R0.reuse, R54, R9 ;  /* 0x0000003600097223 */ /* 0x060fe20000010109 */
[----:B------:R-:W-:Y:S01]  /*47e0*/  I2F R55, R55 ;  /* 0x0000003700377306 */ /* 0x000fe20000201400 */
[----:B---3--:R-:W-:Y:S01]  /*47f0*/  FFMA.FTZ R21, -R0, R21, R14 ;  /* 0x0000001500157223 */ /* 0x008fe2000001010e */
[----:B--2---:R-:W-:Y:S01]  /*4800*/  HMMA.16816.F32.BF16 R72, R28, R24, R72 ;  /* 0x000000181c48723c */ /* 0x004fe20000041848 */
[----:B------:R-:W-:-:S03]  /*4810*/  IABS R14, R87 ;  /* 0x00000057000e7213 */ /* 0x000fc60000000000 */
[----:B------:R-:W-:Y:S01]  /*4820*/  FSEL R21, R21, -INF , !P4 ;  /* 0xff80000015157808 */ /* 0x000fe20006000000 */
[----:B----4-:R-:W-:Y:S01]  /*4830*/  FFMA.FTZ R20, -R0, R20, R15 ;  /* 0x0000001400147223 */ /* 0x010fe2000001010f */
[----:B------:R-:W2:Y:S01]  /*4840*/  I2F R25, R80 ;  /* 0x0000005000197306 */ /* 0x000ea20000201400 */
[----:B------:R-:W-:Y:S01]  /*4850*/  IMAD.IADD R24, R62, 0x1, -R93 ;  /* 0x000000013e187824 */ /* 0x000fe200078e0a5d */
[----:B------:R-:W-:Y:S01]  /*4860*/  HMMA.16816.F32.BF16 R56, R28, R26, R56 ;  /* 0x0000001a1c38723c */ /* 0x000fe20000041838 */
[----:B------:R-:W-:Y:S02]  /*4870*/  ISETP.GE.AND P4, PT, R93, R144, PT ;  /* 0x000000905d00720c */ /* 0x000fe40003f86270 */
[----:B------:R-:W-:Y:S02]  /*4880*/  FSEL R20, R20, -INF , !P3 ;  /* 0xff80000014147808 */ /* 0x000fe40005800000 */
[----:B------:R-:W-:Y:S01]  /*4890*/  IABS R12, R24 ;  /* 0x00000018000c7213 */ /* 0x000fe20000000000 */
[----:B------:R3:W-:Y:S01]  /*48a0*/  I2F R27, R14 ;  /* 0x0000000e001b7306 */ /* 0x0007e20000201400 */
[----:B------:R-:W-:Y:S01]  /*48b0*/  FFMA.FTZ R24, -R0, R4, R13 ;  /* 0x0000000400187223 */ /* 0x000fe2000001010d */
[----:B------:R-:W-:Y:S01]  /*48c0*/  FSEL R26, R8, -INF , !P2 ;  /* 0xff800000081a7808 */ /* 0x000fe20005000000 */
[----:B------:R-:W-:-:S02]  /*48d0*/  IMAD.IADD R4, R62, 0x1, -R83 ;  /* 0x000000013e047824 */ /* 0x000fc400078e0a53 */
[----:B------:R-:W-:Y:S01]  /*48e0*/  IMAD.MOV.U32 R29, RZ, RZ, R12 ;  /* 0x000000ffff1d7224 */ /* 0x000fe200078e000c */
[C---:B-1----:R-:W-:Y:S01]  /*48f0*/  HMMA.16816.F32.BF16 R44, R32.reuse, R38, R44 ;  /* 0x00000026202c723c */ /* 0x042fe2000004182c */
[----:B------:R-:W-:Y:S01]  /*4900*/  IMAD.IADD R8, R62, 0x1, -R99 ;  /* 0x000000013e087824 */ /* 0x000fe200078e0a63 */
[----:B------:R-:W-:Y:S01]  /*4910*/  IABS R4, R4 ;  /* 0x0000000400047213 */ /* 0x000fe20000000000 */
[----:B------:R1:W4:Y:S01]  /*4920*/  I2F R53, R23 ;  /* 0x0000001700357306 */ /* 0x0003220000201400 */
[----:B--2---:R-:W-:Y:S01]  /*4930*/  FFMA.FTZ R25, -R0, R25, R10 ;  /* 0x0000001900197223 */ /* 0x004fe2000001010a */
[----:B------:R-:W-:Y:S01]  /*4940*/  FSEL R24, R24, -INF , !P3 ;  /* 0xff80000018187808 */ /* 0x000fe20005800000 */
[----:B------:R-:W-:Y:S01]  /*4950*/  FFMA.FTZ R11, -R0, R55, R11 ;  /* 0x00000037000b7223 */ /* 0x000fe2000001010b */
[----:B------:R-:W-:Y:S01]  /*4960*/  IABS R8, R8 ;  /* 0x0000000800087213 */ /* 0x000fe20000000000 */
[----:B------:R-:W-:Y:S01]  /*4970*/  HMMA.16816.F32.BF16 R48, R32, R36, R48 ;  /* 0x000000242030723c */ /* 0x000fe20000041830 */
[----:B------:R-:W-:Y:S01]  /*4980*/  ISETP.GE.AND P3, PT, R83, R144, PT ;  /* 0x000000905300720c */ /* 0x000fe20003f66270 */
[----:B---3--:R-:W2:Y:S01]  /*4990*/  LDSM.16.M88.4 R12, [R184+0x5800] ;  /* 0x00580000b80c783b */ /* 0x008ea20000000200 */
[----:B------:R-:W-:Y:S01]  /*49a0*/  I2F R29, R29 ;  /* 0x0000001d001d7306 */ /* 0x000fe20000201400 */
[----:B------:R-:W-:-:S04]  /*49b0*/  DEPBAR.LE SB0, 0x0 ;  /* 0x000080000000791a */ /* 0x000fc80000000000 */
[C---:B------:R-:W-:Y:S01]  /*49c0*/  HMMA.16816.F32.BF16 R40, R32.reuse, R16, R40 ;  /* 0x000000102028723c */ /* 0x040fe20000041828 */
[C---:B-1----:R-:W-:Y:S02]  /*49d0*/  IMAD.IADD R23, R62.reuse, 0x1, -R91 ;  /* 0x000000013e177824 */ /* 0x042fe400078e0a5b */
[----:B------:R1:W3:Y:S04]  /*49e0*/  I2F R10, R4 ;  /* 0x00000004000a7306 */ /* 0x0002e80000201400 */
[----:B------:R-:W-:Y:S01]  /*49f0*/  FSEL R16, R9, -INF , !P1 ;  /* 0xff80000009107808 */ /* 0x000fe20004800000 */
[----:B------:R-:W-:Y:S01]  /*4a00*/  IMAD.MOV.U32 R9, RZ, RZ, R8 ;  /* 0x000000ffff097224 */ /* 0x000fe200078e0008 */
[----:B------:R-:W-:Y:S01]  /*4a10*/  IABS R28, R23 ;  /* 0x00000017001c7213 */ /* 0x000fe20000000000 */
[----:B------:R-:W-:Y:S01]  /*4a20*/  HMMA.16816.F32.BF16 R68, R32, R18, R68 ;  /* 0x000000122044723c */ /* 0x000fe20000041844 */
[----:B------:R-:W-:Y:S01]  /*4a30*/  FSEL R23, R25, -INF , !P2 ;  /* 0xff80000019177808 */ /* 0x000fe20005000000 */
[----:B------:R-:W-:Y:S01]  /*4a40*/  I2F R107, R107 ;  /* 0x0000006b006b7306 */ /* 0x000fe20000201400 */
[----:B------:R-:W-:Y:S01]  /*4a50*/  FSEL R25, R11, -INF , !P1 ;  /* 0xff8000000b197808 */ /* 0x000fe20004800000 */
[----:B------:R-:W-:Y:S01]  /*4a60*/  IMAD.IADD R11, R62, 0x1, -R101 ;  /* 0x000000013e0b7824 */ /* 0x000fe200078e0a65 */
[-C--:B------:R-:W-:Y:S01]  /*4a70*/  ISETP.GE.AND P2, PT, R91, R144.reuse, PT ;  /* 0x000000905b00720c */ /* 0x080fe20003f46270 */
[C---:B------:R-:W-:Y:S01]  /*4a80*/  FFMA.FTZ R8, -R0.reuse, R65, R48 ;  /* 0x0000004100087223 */ /* 0x040fe20000010130 */
[----:B------:R-:W-:Y:S01]  /*4a90*/  ISETP.GE.AND P1, PT, R99, R144, PT ;  /* 0x000000906300720c */ /* 0x000fe20003f26270 */
[----:B----4-:R-:W-:-:S02]  /*4aa0*/  FFMA.FTZ R17, -R0, R53, R50 ;  /* 0x0000003500117223 */ /* 0x010fc40000010132 */
[----:B-1----:R-:W-:Y:S01]  /*4ab0*/  IMAD.IADD R4, R62, 0x1, -R97 ;  /* 0x000000013e047824 */ /* 0x002fe200078e0a61 */
[----:B------:R-:W-:Y:S01]  /*4ac0*/  I2F R31, R28 ;  /* 0x0000001c001f7306 */ /* 0x000fe20000201400 */
[----:B------:R-:W-:Y:S01]  /*4ad0*/  FSEL R8, R8, -INF , !P6 ;  /* 0xff80000008087808 */ /* 0x000fe20007000000 */
[C---:B------:R-:W-:Y:S01]  /*4ae0*/  FFMA.FTZ R45, -R0.reuse, R60, R45 ;  /* 0x0000003c002d7223 */ /* 0x040fe2000001012d */
[----:B------:R-:W-:Y:S01]  /*4af0*/  FSEL R17, R17, -INF , !P6 ;  /* 0xff80000011117808 */ /* 0x000fe20007000000 */
[C---:B---3--:R-:W-:Y:S01]  /*4b00*/  FFMA.FTZ R47, -R0.reuse, R10, R47 ;  /* 0x0000000a002f7223 */ /* 0x048fe2000001012f */
[----:B------:R-:W-:Y:S01]  /*4b10*/  IABS R4, R4 ;  /* 0x0000000400047213 */ /* 0x000fe20000000000 */
[C---:B------:R-:W-:Y:S01]  /*4b20*/  FFMA.FTZ R40, -R0.reuse, R79, R40 ;  /* 0x0000004f00287223 */ /* 0x040fe20000010128 */
[----:B------:R-:W-:Y:S01]  /*4b30*/  ISETP.GE.AND P6, PT, R97, R144, PT ;  /* 0x000000906100720c */ /* 0x000fe20003fc6270 */
[----:B------:R1:W3:Y:S01]  /*4b40*/  I2F R28, R9 ;  /* 0x00000009001c7306 */ /* 0x0002e20000201400 */
[C---:B------:R-:W-:Y:S01]  /*4b50*/  FFMA.FTZ R41, -R0.reuse, R66, R41 ;  /* 0x0000004200297223 */ /* 0x040fe20000010129 */
[----:B------:R-:W-:Y:S01]  /*4b60*/  FSEL R10, R45, -INF , !P3 ;  /* 0xff8000002d0a7808 */ /* 0x000fe20005800000 */
[----:B------:R-:W-:Y:S01]  /*4b70*/  IMAD.MOV.U32 R19, RZ, RZ, R4 ;  /* 0x000000ffff137224 */ /* 0x000fe200078e0004 */
[----:B------:R-:W-:Y:S01]  /*4b80*/  IABS R4, R11 ;  /* 0x0000000b00047213 */ /* 0x000fe20000000000 */
[C---:B--2---:R-:W-:Y:S01]  /*4b90*/  HMMA.16816.F32.BF16 R72, R32.reuse, R12, R72 ;  /* 0x0000000c2048723c */ /* 0x044fe20000041848 */
[----:B------:R-:W-:Y:S01]  /*4ba0*/  FFMA.FTZ R68, -R0, R89, R68 ;  /* 0x0000005900447223 */ /* 0x000fe20000010144 */
[----:B------:R-:W-:Y:S01]  /*4bb0*/  FSEL R170, R40, -INF , !P2 ;  /* 0xff80000028aa7808 */ /* 0x000fe20005000000 */
[----:B------:R-:W-:Y:S01]  /*4bc0*/  I2F R113, R113 ;  /* 0x0000007100717306 */ /* 0x000fe20000201400 */
[----:B------:R-:W-:Y:S01]  /*4bd0*/  IMAD.MOV.U32 R18, RZ, RZ, R4 ;  /* 0x000000ffff127224 */ /* 0x000fe200078e0004 */
[----:B------:R-:W-:Y:S01]  /*4be0*/  FSEL R164, R41, -INF , !P1 ;  /* 0xff80000029a47808 */ /* 0x000fe20004800000 */
[----:B------:R-:W-:Y:S01]  /*4bf0*/  FFMA.FTZ R4, -R0, R77, R44 ;  /* 0x0000004d00047223 */ /* 0x000fe2000001012c */
[----:B------:R-:W-:Y:S01]  /*4c00*/  FSEL R162, R68, -INF , !P6 ;  /* 0xff80000044a27808 */ /* 0x000fe20007000000 */
[C---:B------:R-:W-:Y:S01]  /*4c10*/  FFMA.FTZ R13, -R0.reuse, R27, R51 ;  /* 0x0000001b000d7223 */ /* 0x040fe20000010133 */
[----:B------:R-:W-:Y:S01]  /*4c20*/  HMMA.16816.F32.BF16 R56, R32, R14, R56 ;  /* 0x0000000e2038723c */ /* 0x000fe20000041838 */
[----:B------:R-:W-:Y:S01]  /*4c30*/  FFMA.FTZ R12, -R0, R52, R49 ;  /* 0x00000034000c7223 */ /* 0x000fe20000010131 */
[----:B------:R-:W2:Y:S01]  /*4c40*/  I2F R19, R19 ;  /* 0x0000001300137306 */ /* 0x000ea20000201400 */
[----:B-1----:R-:W-:Y:S01]  /*4c50*/  IMAD.IADD R9, R62, 0x1, -R105 ;  /* 0x000000013e097824 */ /* 0x002fe200078e0a69 */
[----:B------:R-:W-:Y:S01]  /*4c60*/  FSEL R13, R13, -INF , !P5 ;  /* 0xff8000000d0d7808 */ /* 0x000fe20006800000 */
[----:B---3--:R-:W-:Y:S01]  /*4c70*/  FFMA.FTZ R43, -R0, R28, R43 ;  /* 0x0000001c002b7223 */ /* 0x008fe2000001012b */
[----:B------:R-:W-:Y:S01]  /*4c80*/  FSEL R12, R12, -INF , !P5 ;  /* 0xff8000000c0c7808 */ /* 0x000fe20006800000 */
[C---:B------:R-:W-:Y:S01]  /*4c90*/  FFMA.FTZ R31, -R0.reuse, R31, R42 ;  /* 0x0000001f001f7223 */ /* 0x040fe2000001012a */
[----:B------:R-:W-:Y:S01]  /*4ca0*/  IABS R11, R9 ;  /* 0x00000009000b7213 */ /* 0x000fe20000000000 */
[----:B------:R-:W-:Y:S01]  /*4cb0*/  FFMA.FTZ R9, -R0, R29, R46 ;  /* 0x0000001d00097223 */ /* 0x000fe2000001012e */
[----:B------:R-:W1:Y:S01]  /*4cc0*/  I2F R18, R18 ;  /* 0x0000001200127306 */ /* 0x000e620000201400 */
[----:B------:R-:W-:Y:S01]  /*4cd0*/  IMAD.IADD R29, R62, 0x1, -R103 ;  /* 0x000000013e1d7824 */ /* 0x000fe200078e0a67 */
[----:B------:R-:W-:Y:S01]  /*4ce0*/  FSEL R4, R4, -INF , !P4 ;  /* 0xff80000004047808 */ /* 0x000fe20006000000 */
[----:B------:R-:W-:Y:S01]  /*4cf0*/  IMAD.MOV.U32 R27, RZ, RZ, R11 ;  /* 0x000000ffff1b7224 */ /* 0x000fe200078e000b */
[----:B------:R-:W-:Y:S01]  /*4d00*/  FSEL R9, R9, -INF , !P4 ;  /* 0xff80000009097808 */ /* 0x000fe20006000000 */
[----:B------:R-:W-:Y:S01]  /*4d10*/  FFMA.FTZ R69, -R0, R76, R69 ;  /* 0x0000004c00457223 */ /* 0x000fe20000010145 */
[----:B------:R-:W-:Y:S01]  /*4d20*/  IABS R11, R29 ;  /* 0x0000001d000b7213 */ /* 0x000fe20000000000 */
[C---:B------:R-:W-:Y:S01]  /*4d30*/  IMAD.IADD R29, R62.reuse, 0x1, -R111 ;  /* 0x000000013e1d7824 */ /* 0x040fe200078e0a6f */
[----:B------:R-:W-:Y:S01]  /*4d40*/  FSEL R167, R31, -INF , !P2 ;  /* 0xff8000001fa77808 */ /* 0x000fe20005000000 */
[----:B------:R-:W-:Y:S01]  /*4d50*/  IMAD.IADD R62, R62, 0x1, -R109 ;  /* 0x000000013e3e7824 */ /* 0x000fe200078e0a6d */
[----:B------:R-:W3:Y:S01]  /*4d60*/  I2F R27, R27 ;  /* 0x0000001b001b7306 */ /* 0x000ee20000201400 */
[C---:B--2---:R-:W-:Y:S01]  /*4d70*/  FFMA.FTZ R19, -R0.reuse, R19, R70 ;  /* 0x0000001300137223 */ /* 0x044fe20000010146 */
[----:B------:R-:W-:Y:S01]  /*4d80*/  IABS R29, R29 ;  /* 0x0000001d001d7213 */ /* 0x000fe20000000000 */
[C---:B------:R-:W-:Y:S01]  /*4d90*/  FFMA.FTZ R72, -R0.reuse, R107, R72 ;  /* 0x0000006b00487223 */ /* 0x040fe20000010148 */
[----:B------:R-:W-:Y:S01]  /*4da0*/  IABS R62, R62 ;  /* 0x0000003e003e7213 */ /* 0x000fe20000000000 */
[C---:B------:R-:W-:Y:S01]  /*4db0*/  FFMA.FTZ R64, -R0.reuse, R64, R73 ;  /* 0x0000004000407223 */ /* 0x040fe20000010149 */
[----:B------:R-:W-:Y:S01]  /*4dc0*/  FSEL R175, R19, -INF , !P6 ;  /* 0xff80000013af7808 */ /* 0x000fe20007000000 */
[----:B------:R-:W-:Y:S01]  /*4dd0*/  FFMA.FTZ R56, -R0, R113, R56 ;  /* 0x0000007100387223 */ /* 0x000fe20000010138 */
[----:B------:R2:W4:Y:S01]  /*4de0*/  I2F R14, R11 ;  /* 0x0000000b000e7306 */ /* 0x0005220000201400 */
[----:B------:R-:W-:Y:S01]  /*4df0*/  ISETP.GE.AND P6, PT, R134, 0x2, PT ;  /* 0x000000028600780c */ /* 0x000fe20003fc6270 */
[C---:B------:R-:W-:Y:S01]  /*4e00*/  FFMA.FTZ R57, -R0.reuse, R78, R57 ;  /* 0x0000004e00397223 */ /* 0x040fe20000010139 */
[----:B------:R-:W-:Y:S01]  /*4e10*/  FSEL R209, R43, -INF , !P1 ;  /* 0xff8000002bd17808 */ /* 0x000fe20004800000 */
[----:B-1----:R-:W-:Y:S01]  /*4e20*/  FFMA.FTZ R18, -R0, R18, R71 ;  /* 0x0000001200127223 */ /* 0x002fe20000010147 */
[----:B------:R-:W-:-:S02]  /*4e30*/  ISETP.GE.AND P5, PT, R101, R144, PT ;  /* 0x000000906500720c */ /* 0x000fc40003fa6270 */
[-C--:B------:R-:W-:Y:S01]  /*4e40*/  ISETP.GE.AND P4, PT, R105, R144.reuse, PT ;  /* 0x000000906900720c */ /* 0x080fe20003f86270 */
[----:B------:R-:W1:Y:S01]  /*4e50*/  I2F R15, R29 ;  /* 0x0000001d000f7306 */ /* 0x000e620000201400 */
[C---:B---3--:R-:W-:Y:S01]  /*4e60*/  FFMA.FTZ R27, -R0.reuse, R27, R74 ;  /* 0x0000001b001b7223 */ /* 0x048fe2000001014a */
[-C--:B------:R-:W-:Y:S02]  /*4e70*/  ISETP.GE.AND P2, PT, R111, R144.reuse, PT ;  /* 0x000000906f00720c */ /* 0x080fe40003f46270 */
[----:B------:R-:W-:Y:S02]  /*4e80*/  ISETP.GE.AND P1, PT, R109, R144, PT ;  /* 0x000000906d00720c */ /* 0x000fe40003f26270 */
[----:B------:R-:W-:Y:S02]  /*4e90*/  FSEL R168, R69, -INF , !P5 ;  /* 0xff80000045a87808 */ /* 0x000fe40006800000 */
[----:B------:R-:W3:Y:S01]  /*4ea0*/  I2F R28, R62 ;  /* 0x0000003e001c7306 */ /* 0x000ee20000201400 */
[----:B--2---:R-:W-:Y:S01]  /*4eb0*/  FSEL R11, R47, -INF , !P3 ;  /* 0xff8000002f0b7808 */ /* 0x004fe20005800000 */
[----:B----4-:R-:W-:Y:S01]  /*4ec0*/  FFMA.FTZ R14, -R0, R14, R75 ;  /* 0x0000000e000e7223 */ /* 0x010fe2000001014b */
[----:B------:R-:W-:-:S02]  /*4ed0*/  ISETP.GE.AND P3, PT, R103, R144, PT ;  /* 0x000000906700720c */ /* 0x000fc40003f66270 */
[----:B------:R-:W-:Y:S02]  /*4ee0*/  FSEL R171, R18, -INF , !P5 ;  /* 0xff80000012ab7808 */ /* 0x000fe40006800000 */
[----:B------:R-:W-:Y:S01]  /*4ef0*/  FSEL R174, R72, -INF , !P4 ;  /* 0xff80000048ae7808 */ /* 0x000fe20006000000 */
[----:B-1----:R-:W-:Y:S01]  /*4f00*/  FFMA.FTZ R15, -R0, R15, R58 ;  /* 0x0000000f000f7223 */ /* 0x002fe2000001013a */
[----:B------:R-:W-:Y:S02]  /*4f10*/  FSEL R169, R27, -INF , !P4 ;  /* 0xff8000001ba97808 */ /* 0x000fe40006000000 */
[----:B------:R-:W-:Y:S02]  /*4f20*/  FSEL R172, R64, -INF , !P3 ;  /* 0xff80000040ac7808 */ /* 0x000fe40005800000 */
[----:B------:R-:W-:Y:S02]  /*4f30*/  FSEL R143, R14, -INF , !P3 ;  /* 0xff8000000e8f7808 */ /* 0x000fe40005800000 */
[----:B------:R-:W-:Y:S01]  /*4f40*/  FSEL R142, R56, -INF , !P2 ;  /* 0xff800000388e7808 */ /* 0x000fe20005000000 */
[----:B---3--:R-:W-:Y:S01]  /*4f50*/  FFMA.FTZ R28, -R0, R28, R59 ;  /* 0x0000001c001c7223 */ /* 0x008fe2000001013b */
[----:B------:R-:W-:-:S02]  /*4f60*/  FSEL R141, R15, -INF , !P2 ;  /* 0xff8000000f8d7808 */ /* 0x000fc40005000000 */
[----:B------:R-:W-:Y:S02]  /*4f70*/  FSEL R140, R57, -INF , !P1 ;  /* 0xff800000398c7808 */ /* 0x000fe40004800000 */
[----:B------:R-:W-:Y:S01]  /*4f80*/  FSEL R165, R28, -INF , !P1 ;  /* 0xff8000001ca57808 */ /* 0x000fe20004800000 */
[----:B------:R-:W-:Y:S06]  /*4f90*/  BAR.SYNC.DEFER_BLOCKING 0x0 ;  /* 0x0000000000007b1d */ /* 0x000fec0000010000 */
[----:B------:R-:W-:Y:S05]  /*4fa0*/  @!P6 BRA `(.L_x_3602) ;  /* 0x00000b700000e947 */ /* 0x000fea0003800000 */
[----:B------:R-:W-:Y:S05]  /*4fb0*/  @!P0 BRA `(.L_x_3603) ;  /* 0x0000039000008947 */ /* 0x000fea0003800000 */
[----:B------:R-:W1:Y:S01]  /*4fc0*/  I2F.RP R18, R85 ;  /* 0x0000005500127306 */ /* 0x000e620000209400 */
[----:B------:R-:W-:-:S02]  /*4fd0*/  IADD3 R27, R6, -0x80, RZ ;  /* 0xffffff80061b7810 */ /* 0x000fc40007ffe0ff */
[----:B------:R-:W-:Y:S02]  /*4fe0*/  IABS R15, R7 ;  /* 0x00000007000f7213 */ /* 0x000fe40000000000 */
[----:B------:R-:W-:-:S04]  /*4ff0*/  LOP3.LUT R7, R7, c[0x0][0x2d0], RZ, 0x3c, !PT ;  /* 0x0000b40007077a12 */ /* 0x000fc800078e3cff */
[----:B------:R-:W-:Y:S01]  /*5000*/  ISETP.GE.AND P3, PT, R7, RZ, PT ;  /* 0x000000ff0700720c */ /* 0x000fe20003f66270 */
[----:B-1----:R-:W1:Y:S02]  /*5010*/  MUFU.RCP R28, R18 ;  /* 0x00000012001c7308 */ /* 0x002e640000001000 */
[----:B-1----:R-:W-:-:S06]  /*5020*/  IADD3 R28, R28, 0xffffffe, RZ ;  /* 0x0ffffffe1c1c7810 */ /* 0x002fcc0007ffe0ff */
[----:B------:R-:W1:Y:S02]  /*5030*/  F2I.FTZ.U32.TRUNC.NTZ R29, R28 ;  /* 0x0000001c001d7305 */ /* 0x000e64000021f000 */
[--C-:B-1----:R-:W-:Y:S02]  /*5040*/  IMAD.MOV R14, RZ, RZ, -R29.reuse ;  /* 0x000000ffff0e7224 */ /* 0x102fe400078e0a1d */
[----:B------:R-:W-:Y:S02]  /*5050*/  IMAD.MOV.U32 R28, RZ, RZ, RZ ;  /* 0x000000ffff1c7224 */ /* 0x000fe400078e00ff */
[----:B------:R-:W-:Y:S01]  /*5060*/  IMAD R19, R14, R85, RZ ;  /* 0x000000550e137224 */ /* 0x000fe200078e02ff */
[----:B------:R-:W-:Y:S02]  /*5070*/  IABS R14, R27 ;  /* 0x0000001b000e7213 */ /* 0x000fe40000000000 */
[----:B------:R-:W-:Y:S01]  /*5080*/  LOP3.LUT R27, R27, c[0x0][0x2d0], RZ, 0x3c, !PT ;  /* 0x0000b4001b1b7a12 */ /* 0x000fe200078e3cff */
        /* <DEDUP_REMOVED lines=16> */
[----:B------:R-:W-:Y:S02]  /*5190*/  ISETP.NE.AND P2, PT, RZ, c[0x0][0x2d0], PT ;  /* 0x0000b400ff007a0c */ /* 0x000fe40003f45270 */
[----:B------:R-:W-:-:S03]  /*51a0*/  LOP3.LUT R6, RZ, c[0x0][0x2d0], RZ, 0x33, !PT ;  /* 0x0000b400ff067a12 */ /* 0x000fc600078e33ff */
        /* <DEDUP_REMOVED lines=26> */
.L_x_3603:
[----:B------:R-:W-:-:S04]  /*5350*/  LEA R19, -R84, RZ, 0x6 ;  /* 0x000000ff54137211 */ /* 0x000fc800078e31ff */
[----:B------:R-:W-:Y:S02]  /*5360*/  SHF.R.S32.HI R28, RZ, 0x1f, R19 ;  /* 0x0000001fff1c7819 */ /* 0x000fe40000011413 */
.L_x_3604:
        /* <DEDUP_REMOVED lines=119> */
.L_x_3606:
[----:B------:R-:W-:Y:S05]  /*5ae0*/  BSYNC B0 ;  /* 0x0000000000007941 */ /* 0x000fea0003800000 */
.L_x_3605:
[----:B------:R-:W0:Y:S01]  /*5af0*/  LDGDEPBAR ;  /* 0x00000000000079af */ /* 0x000e220000000000 */
[----:B------:R-:W-:-:S04]  /*5b00*/  IADD3 R146, P1, R19, R146, RZ ;  /* 0x0000009213927210 */ /* 0x000fc80007f3e0ff */
[----:B------:R-:W-:Y:S02]  /*5b10*/  IADD3.X R135, R28, R135, RZ, P1, !PT ;  /* 0x000000871c877210 */ /* 0x000fe40000ffe4ff */
.L_x_3602:
        /* <DEDUP_REMOVED lines=31> */
[----:B--2---:R-:W2:Y:S03]  /*5d10*/  SHFL.BFLY PT, R6, R15, 0x2, 0x1f ;  /* 0x0c401f000f067f89 */ /* 0x004ea600000e0000 */
[-C--:B------:R-:W-:Y:S01]  /*5d20*/  LEA R189, R3, R192.reuse, 0x1 ;  /* 0x000000c003bd7211 */ /* 0x080fe200078e08ff */
[----:B------:R-:W3:Y:S01]  /*5d30*/  SHFL.BFLY PT, R7, R14, 0x2, 0x1f ;  /* 0x0c401f000e077f89 */ /* 0x000ee200000e0000 */
[----:B------:R-:W-:-:S03]  /*5d40*/  LEA R190, R5, R192, 0x1 ;  /* 0x000000c005be7211 */ /* 0x000fc600078e08ff */
[----:B------:R-:W-:Y:S01]  /*5d50*/  LDSM.16.MT88.4 R64, [R192+0xe000] ;  /* 0x00e00000c040783b */ /* 0x000fe20000004200 */
[----:B------:R-:W-:-:S03]  /*5d60*/  LEA R188, R3, R190, 0x1 ;  /* 0x000000be03bc7211 */ /* 0x000fc600078e08ff */
[----:B------:R-:W-:Y:S04]  /*5d70*/  LDSM.16.MT88.4 R80, [R189+0xe000] ;  /* 0x00e00000bd50783b */ /* 0x000fe80000004200 */
[----:B------:R-:W-:Y:S04]  /*5d80*/  LDSM.16.MT88.4 R124, [R192+0xc000] ;  /* 0x00c00000c07c783b */ /* 0x000fe80000004200 */
[----:B-1----:R-:W-:Y:S01]  /*5d90*/  LDSM.16.MT88.4 R40, [R190+0xc000] ;  /* 0x00c00000be28783b */ /* 0x002fe20000004200 */
[----:B--2---:R-:W-:-:S03]  /*5da0*/  FMNMX.FTZ R6, R15, R6, !PT ;  /* 0x000000060f067209 */ /* 0x004fc60007810000 */
[----:B------:R-:W-:Y:S01]  /*5db0*/  LDSM.16.MT88.4 R48, [R189+0xc000] ;  /* 0x00c00000bd30783b */ /* 0x000fe20000004200 */
[----:B---3--:R-:W-:-:S03]  /*5dc0*/  FMNMX.FTZ R7, R14, R7, !PT ;  /* 0x000000070e077209 */ /* 0x008fc60007810000 */
        /* <DEDUP_REMOVED lines=28> */
[----:B------:R-:W-:-:S02]  /*5f90*/  FFMA.FTZ R160, R23, c[0x0][0x23c], -R166 ;  /* 0x00008f0017a07a23 */ /* 0x000fc400000108a6 */
[--C-:B------:R-:W-:Y:S01]  /*5fa0*/  FFMA.FTZ R153, R25, c[0x0][0x23c], -R166.reuse ;  /* 0x00008f0019997a23 */ /* 0x100fe200000108a6 */
[----:B------:R-:W1:Y:S01]  /*5fb0*/  MUFU.EX2 R156, R156 ;  /* 0x0000009c009c7308 */ /* 0x000e620000000800 */
[--C-:B------:R-:W-:Y:S01]  /*5fc0*/  FFMA.FTZ R148, R4, c[0x0][0x23c], -R173.reuse ;  /* 0x00008f0004947a23 */ /* 0x100fe200000108ad */
[----:B------:R-:W-:Y:S01]  /*5fd0*/  LDSM.16.MT88.4 R20, [R192+0xc800] ;  /* 0x00c80000c014783b */ /* 0x000fe20000004200 */
[--C-:B------:R-:W-:Y:S02]  /*5fe0*/  FFMA.FTZ R154, R8, c[0x0][0x23c], -R173.reuse ;  /* 0x00008f00089a7a23 */ /* 0x100fe400000108ad */
[----:B------:R-:W-:Y:S01]  /*5ff0*/  FFMA.FTZ R3, R10, c[0x0][0x23c], -R173 ;  /* 0x00008f000a037a23 */ /* 0x000fe200000108ad */
[----:B------:R-:W2:Y:S01]  /*6000*/  LDSM.16.MT88.4 R4, [R188+0x10000] ;  /* 0x01000000bc04783b */ /* 0x000ea20000004200 */
[--C-:B------:R-:W-:Y:S01]  /*6010*/  FFMA.FTZ R152, R17, c[0x0][0x23c], -R166.reuse ;  /* 0x00008f0011987a23 */ /* 0x100fe200000108a6 */
[----:B------:R-:W-:Y:S01]  /*6020*/  MUFU.EX2 R155, R155 ;  /* 0x0000009b009b7308 */ /* 0x000fe20000000800 */
[--C-:B------:R-:W-:Y:S01]  /*6030*/  FFMA.FTZ R151, R9, c[0x0][0x23c], -R166.reuse ;  /* 0x00008f0009977a23 */ /* 0x100fe200000108a6 */
[----:B------:R-:W-:Y:S01]  /*6040*/  LDSM.16.MT88.4 R16, [R189+0xe800] ;  /* 0x00e80000bd10783b */ /* 0x000fe20000004200 */
[----:B------:R-:W-:-:S02]  /*6050*/  FFMA.FTZ R2, R11, c[0x0][0x23c], -R166 ;  /* 0x00008f000b027a23 */ /* 0x000fc400000108a6 */
[--C-:B------:R-:W-:Y:S01]  /*6060*/  FFMA.FTZ R149, R12, c[0x0][0x23c], -R173.reuse ;  /* 0x00008f000c957a23 */ /* 0x100fe200000108ad */
[----:B------:R-:W2:Y:S01]  /*6070*/  LDSM.16.MT88.4 R8, [R192+0xe800] ;  /* 0x00e80000c008783b */ /* 0x000ea20000004200 */
[----:B------:R-:W-:Y:S01]  /*6080*/  FFMA.FTZ R147, R13, c[0x0][0x23c], -R166 ;  /* 0x00008f000d937a23 */ /* 0x000fe200000108a6 */
[----:B------:R-:W3:Y:S01]  /*6090*/  MUFU.EX2 R150, R150 ;  /* 0x0000009600967308 */ /* 0x000ee20000000800 */
[----:B-1----:R-:W-:Y:S01]  /*60a0*/  F2FP.BF16.PACK_AB R112, R156, R157 ;  /* 0x0000009d9c70723e */ /* 0x002fe200000010ff */
[----:B------:R-:W1:Y:S01]  /*60b0*/  LDSM.16.MT88.4 R12, [R188+0xe800] ;  /* 0x00e80000bc0c783b */ /* 0x000e620000004200 */
        /* <DEDUP_REMOVED lines=9> */
[----:B------:R-:W4:Y:S01]  /*6150*/  MUFU.EX2 R159, R159 ;  /* 0x0000009f009f7308 */ /* 0x000f220000000800 */
[----:B---3--:R-:W-:Y:S01]  /*6160*/  F2FP.BF16.PACK_AB R114, R150, R155 ;  /* 0x0000009b9672723e */ /* 0x008fe200000010ff */
[----:B------:R-:W-:Y:S02]  /*6170*/  FFMA.FTZ R171, R171, c[0x0][0x23c], -R166 ;  /* 0x00008f00abab7a23 */ /* 0x000fe400000108a6 */
[--C-:B------:R-:W-:Y:S02]  /*6180*/  FFMA.FTZ R175, R172, c[0x0][0x23c], -R173.reuse ;  /* 0x00008f00acaf7a23 */ /* 0x100fe400000108ad */
[----:B------:R-:W-:-:S02]  /*6190*/  FFMA.FTZ R174, R174, c[0x0][0x23c], -R173 ;  /* 0x00008f00aeae7a23 */ /* 0x000fc400000108ad */
[----:B------:R-:W-:Y:S01]  /*61a0*/  MUFU.EX2 R160, R160 ;  /* 0x000000a000a07308 */ /* 0x000fe20000000800 */
[--C-:B------:R-:W-:Y:S02]  /*61b0*/  FFMA.FTZ R172, R142, c[0x0][0x23c], -R173.reuse ;  /* 0x00008f008eac7a23 */ /* 0x100fe400000108ad */
[--C-:B------:R-:W-:Y:S02]  /*61c0*/  FFMA.FTZ R169, R169, c[0x0][0x23c], -R166.reuse ;  /* 0x00008f00a9a97a23 */ /* 0x100fe400000108a6 */
[--C-:B------:R-:W-:Y:S02]  /*61d0*/  FFMA.FTZ R214, R143, c[0x0][0x23c], -R166.reuse ;  /* 0x00008f008fd67a23 */ /* 0x100fe400000108a6 */
[----:B------:R-:W-:Y:S01]  /*61e0*/  FFMA.FTZ R209, R141, c[0x0][0x23c], -R166 ;  /* 0x00008f008dd17a23 */ /* 0x000fe200000108a6 */
        /* <DEDUP_REMOVED lines=36> */
[C---:B------:R-:W-:Y:S02]  /*6430*/  HMMA.16816.F32.BF16 R100, R112.reuse, R104, RZ ;  /* 0x000000687064723c */ /* 0x040fe400000418ff */
[----:B------:R-:W5:Y:S06]  /*6440*/  MUFU.EX2 R168, R168 ;  /* 0x000000a800a87308 */ /* 0x000f6c0000000800 */
        /* <DEDUP_REMOVED lines=158> */
[----:B------:R-:W1:Y:S01]  /*6e30*/  S2R R2, SR_TID.X ;  /* 0x0000000000027919 */ /* 0x000e620000002100 */
[----:B------:R-:W-:Y:S01]  /*6e40*/  ULDC UR4, c[0x0][0x1a0] ;  /* 0x0000680000047ab9 */ /* 0x000fe20000000800 */
[----:B------:R-:W-:Y:S01]  /*6e50*/  IADD3 R218, R134, -0x2, RZ ;  /* 0xfffffffe86da7810 */ /* 0x000fe20007ffe0ff */
[----:B------:R-:W-:Y:S01]  /*6e60*/  ULEA UR4, -UR4, URZ, 0x6 ;  /* 0x0000003f04047291 */ /* 0x000fe2000f8e313f */
[----:B------:R-:W-:Y:S01]  /*6e70*/  IMAD.MOV.U32 R135, RZ, RZ, R132 ;  /* 0x000000ffff877224 */ /* 0x000fe200078e0084 */
[----:B------:R-:W-:-:S02]  /*6e80*/  ULDC.64 UR6, c[0x0][0x118] ;  /* 0x0000460000067ab9 */ /* 0x000fc40000000a00 */
[----:B------:R-:W-:Y:S02]  /*6e90*/  USHF.R.S32.HI UR5, URZ, 0x1f, UR4 ;  /* 0x0000001f3f057899 */ /* 0x000fe40008011404 */
[----:B------:R-:W-:-:S04]  /*6ea0*/  MOV R214, UR4 ;  /* 0x0000000400d67c02 */ /* 0x000fc80008000f00 */
[----:B------:R-:W-:Y:S01]  /*6eb0*/  IMAD.U32 R209, RZ, RZ, UR5 ;  /* 0x00000005ffd17e24 */ /* 0x000fe2000f8e00ff */
[----:B-1----:R-:W-:-:S05]  /*6ec0*/  LOP3.LUT R2, R2, 0x3, RZ, 0xc0, !PT ;  /* 0x0000000302027812 */ /* 0x002fca00078ec0ff */
[----:B------:R-:W-:Y:S02]  /*6ed0*/  IMAD R215, R2, -0x2, R145 ;  /* 0xfffffffe02d77824 */ /* 0x000fe400078e0291 */
[----:B------:R-:W-:-:S03]  /*6ee0*/  IMAD.MOV.U32 R2, RZ, RZ, R133 ;  /* 0x000000ffff027224 */ /* 0x000fc600078e0085 */
[----:B------:R-:W-:Y:S02]  /*6ef0*/  IADD3 R215, R144, R215, -R207 ;  /* 0x000000d790d77210 */ /* 0x000fe40007ffe8cf */
.L_x_3611:
        /* <DEDUP_REMOVED lines=64> */
.L_x_3608:
        /* <DEDUP_REMOVED lines=42> */
[CC--:B------:R-:W-:Y:S01]  /*75a0*/  @!P4 LEA R236, P2, R3.reuse, R222.reuse, 0x1 ;  /* 0x000000de03ecc211 */ /* 0x0c0fe200078408ff */
        /* <DEDUP_REMOVED lines=16> */
[----:B------:R-:W-:Y:S01]  /*76b0*/  ISETP.GE.AND P1, PT, R218, 0x1, PT ;  /* 0x00000001da00780c */ /* 0x000fe20003f26270 */
[----:B------:R-:W-:Y:S02]  /*76c0*/  IMAD.MOV.U32 R221, RZ, RZ, R133 ;  /* 0x000000ffffdd7224 */ /* 0x000fe400078e0085 */
        /* <DEDUP_REMOVED lines=37> */
[----:B------:R-:W-:Y:S04]  /*7920*/  LDSM.16.M88.4 R156, [R196] ;  /* 0x00000000c49c783b */ /* 0x000fe80000000200 */
        /* <DEDUP_REMOVED lines=219> */
.L_x_3610:
        /* <DEDUP_REMOVED lines=23> */
[C---:B------:R-:W-:Y:S01]  /*8850*/  IMAD.X R132, R204.reuse, 0x1, R132, P6 ;  /* 0x00000001cc847824 */ /* 0x040fe200030e0684 */
        /* <DEDUP_REMOVED lines=65> */
.L_x_3609:
[----:B-1----:R-:W-:Y:S01]  /*8c70*/  IMAD R148, R218, -0x40, R215 ;  /* 0xffffffc0da947824 */ /* 0x002fe200078e02d7 */
[----:B------:R-:W-:Y:S04]  /*8c80*/  LDSM.16.MT88.4 R152, [R190+0xe800] ;  /* 0x00e80000be98783b */ /* 0x000fe80000004200 */
[C---:B------:R-:W-:Y:S02]  /*8c90*/  IADD3 R149, R148.reuse, 0x8, RZ ;  /* 0x0000000894957810 */ /* 0x040fe40007ffe0ff */
[----:B------:R-:W-:Y:S02]  /*8ca0*/  IADD3 R144, R148, -0x1, RZ ;  /* 0xffffffff94907810 */ /* 0x000fe40007ffe0ff */
[----:B------:R-:W-:Y:S01]  /*8cb0*/  ISETP.GE.AND P2, PT, R149, RZ, PT ;  /* 0x000000ff9500720c */ /* 0x000fe20003f46270 */
[----:B------:R-:W-:Y:S01]  /*8cc0*/  LDSM.16.MT88.4 R156, [R189+0xe800] ;  /* 0x00e80000bd9c783b */ /* 0x000fe20000004200 */
[----:B------:R-:W-:Y:S02]  /*8cd0*/  ISETP.GE.AND P1, PT, R144, RZ, PT ;  /* 0x000000ff9000720c */ /* 0x000fe40003f26270 */
[C---:B------:R-:W-:Y:S02]  /*8ce0*/  IADD3 R146, R148.reuse, 0x7, RZ ;  /* 0x0000000794927810 */ /* 0x040fe40007ffe0ff */
[C---:B------:R-:W-:Y:S02]  /*8cf0*/  IADD3 R147, R148.reuse, -0x8, RZ ;  /* 0xfffffff894937810 */ /* 0x040fe40007ffe0ff */
[C---:B------:R-:W-:Y:S02]  /*8d00*/  IADD3 R142, R148.reuse, -0x9, RZ ;  /* 0xfffffff7948e7810 */ /* 0x040fe40007ffe0ff */
[C---:B------:R-:W-:Y:S02]  /*8d10*/  IADD3 R145, R148.reuse, -0x10, RZ ;  /* 0xfffffff094917810 */ /* 0x040fe40007ffe0ff */
[C---:B------:R-:W-:Y:S02]  /*8d20*/  IADD3 R140, R148.reuse, -0x11, RZ ;  /* 0xffffffef948c7810 */ /* 0x040fe40007ffe0ff */
[C---:B------:R-:W-:Y:S02]  /*8d30*/  @!P2 IADD3 R149, -R148.reuse, -0x8, RZ ;  /* 0xfffffff89495a810 */ /* 0x040fe40007ffe1ff */
[----:B------:R-:W-:Y:S02]  /*8d40*/  @!P1 IADD3 R144, -R148, 0x1, RZ ;  /* 0x0000000194909810 */ /* 0x000fe40007ffe1ff */
[----:B------:R-:W-:Y:S02]  /*8d50*/  ISETP.GE.AND P2, PT, R146, RZ, PT ;  /* 0x000000ff9200720c */ /* 0x000fe40003f46270 */
[----:B------:R-:W-:Y:S01]  /*8d60*/  ISETP.GE.AND P1, PT, R147, RZ, PT ;  /* 0x000000ff9300720c */ /* 0x000fe20003f26270 */
[----:B------:R-:W-:Y:S01]  /*8d70*/  I2F R149, R149 ;  /* 0x0000009500957306 */ /* 0x000fe20000201400 */
[C---:B------:R-:W-:Y:S02]  /*8d80*/  IADD3 R141, R148.reuse, -0x18, RZ ;  /* 0xffffffe8948d7810 */ /* 0x040fe40007ffe0ff */
[C---:B------:R-:W-:Y:S02]  /*8d90*/  IADD3 R136, R148.reuse, -0x19, RZ ;  /* 0xffffffe794887810 */ /* 0x040fe40007ffe0ff */
[C---:B------:R-:W-:Y:S02]  /*8da0*/  IADD3 R139, R148.reuse, -0x20, RZ ;  /* 0xffffffe0948b7810 */ /* 0x040fe40007ffe0ff */
[----:B------:R-:W-:Y:S02]  /*8db0*/  IABS R151, R148 ;  /* 0x0000009400977213 */ /* 0x000fe40000000000 */
[C---:B------:R-:W-:Y:S01]  /*8dc0*/  IADD3 R134, R148.reuse, -0x21, RZ ;  /* 0xffffffdf94867810 */ /* 0x040fe20007ffe0ff */
[----:B------:R-:W-:Y:S01]  /*8dd0*/  I2F R144, R144 ;  /* 0x0000009000907306 */ /* 0x000fe20000201400 */
[C---:B------:R-:W-:Y:S02]  /*8de0*/  @!P2 IADD3 R146, -R148.reuse, -0x7, RZ ;  /* 0xfffffff99492a810 */ /* 0x040fe40007ffe1ff */
[----:B------:R-:W-:Y:S02]  /*8df0*/  @!P1 IADD3 R147, -R148, 0x8, RZ ;  /* 0x0000000894939810 */ /* 0x000fe40007ffe1ff */
[----:B------:R-:W-:Y:S02]  /*8e00*/  ISETP.GE.AND P2, PT, R142, RZ, PT ;  /* 0x000000ff8e00720c */ /* 0x000fe40003f46270 */
[----:B------:R-:W-:Y:S02]  /*8e10*/  ISETP.GE.AND P1, PT, R145, RZ, PT ;  /* 0x000000ff9100720c */ /* 0x000fe40003f26270 */
[C---:B------:R-:W-:Y:S01]  /*8e20*/  IADD3 R137, R148.reuse, -0x28, RZ ;  /* 0xffffffd894897810 */ /* 0x040fe20007ffe0ff */
[----:B------:R-:W-:Y:S01]  /*8e30*/  I2F R151, R151 ;  /* 0x0000009700977306 */ /* 0x000fe20000201400 */
[C---:B------:R-:W-:Y:S02]  /*8e40*/  IADD3 R133, R148.reuse, -0x29, RZ ;  /* 0xffffffd794857810 */ /* 0x040fe40007ffe0ff */
[C---:B------:R-:W-:Y:S02]  /*8e50*/  IADD3 R3, R148.reuse, -0x30, RZ ;  /* 0xffffffd094037810 */ /* 0x040fe40007ffe0ff */
[C---:B------:R-:W-:Y:S02]  /*8e60*/  IADD3 R132, R148.reuse, -0x31, RZ ;  /* 0xffffffcf94847810 */ /* 0x040fe40007ffe0ff */
[C---:B------:R-:W-:Y:S02]  /*8e70*/  IADD3 R143, R148.reuse, -0x38, RZ ;  /* 0xffffffc8948f7810 */ /* 0x040fe40007ffe0ff */
[C---:B------:R-:W-:Y:S01]  /*8e80*/  @!P2 IADD3 R142, -R148.reuse, 0x9, RZ ;  /* 0x00000009948ea810 */ /* 0x040fe20007ffe1ff */
[----:B------:R-:W-:Y:S01]  /*8e90*/  I2F R146, R146 ;  /* 0x0000009200927306 */ /* 0x000fe20000201400 */
[----:B------:R-:W-:Y:S02]  /*8ea0*/  @!P1 IADD3 R145, -R148, 0x10, RZ ;  /* 0x0000001094919810 */ /* 0x000fe40007ffe1ff */
[----:B------:R-:W-:Y:S02]  /*8eb0*/  ISETP.GE.AND P2, PT, R140, RZ, PT ;  /* 0x000000ff8c00720c */ /* 0x000fe40003f46270 */
[----:B------:R-:W-:Y:S02]  /*8ec0*/  ISETP.GE.AND P1, PT, R141, RZ, PT ;  /* 0x000000ff8d00720c */ /* 0x000fe40003f26270 */
[----:B------:R-:W-:Y:S02]  /*8ed0*/  IADD3 R138, R148, -0x39, RZ ;  /* 0xffffffc7948a7810 */ /* 0x000fe40007ffe0ff */
[----:B------:R-:W-:Y:S01]  /*8ee0*/  ISETP.GE.AND P5, PT, R133, RZ, PT ;  /* 0x000000ff8500720c */ /* 0x000fe20003fa6270 */
[----:B------:R-:W-:Y:S01]  /*8ef0*/  I2F R147, R147 ;  /* 0x0000009300937306 */ /* 0x000fe20000201400 */
[----:B------:R-:W-:Y:S02]  /*8f00*/  ISETP.GE.AND P4, PT, R3, RZ, PT ;  /* 0x000000ff0300720c */ /* 0x000fe40003f86270 */
[----:B------:R-:W-:Y:S03]  /*8f10*/  ISETP.GE.AND P3, PT, R132, RZ, PT ;  /* 0x000000ff8400720c */ /* 0x000fe60003f66270 */
[C---:B------:R-:W-:Y:S02]  /*8f20*/  @!P2 IADD3 R140, -R148.reuse, 0x11, RZ ;  /* 0x00000011948ca810 */ /* 0x040fe40007ffe1ff */
[----:B------:R-:W-:Y:S02]  /*8f30*/  @!P1 IADD3 R141, -R148, 0x18, RZ ;  /* 0x00000018948d9810 */ /* 0x000fe40007ffe1ff */
[----:B------:R-:W-:Y:S01]  /*8f40*/  ISETP.GE.AND P2, PT, R136, RZ, PT ;  /* 0x000000ff8800720c */ /* 0x000fe20003f46270 */
[----:B------:R-:W-:Y:S01]  /*8f50*/  I2F R142, R142 ;  /* 0x0000008e008e7306 */ /* 0x000fe20000201400 */
[----:B------:R-:W-:Y:S02]  /*8f60*/  ISETP.GE.AND P1, PT, R139, RZ, PT ;  /* 0x000000ff8b00720c */ /* 0x000fe40003f26270 */
[C---:B------:R-:W-:Y:S02]  /*8f70*/  @!P5 IADD3 R133, -R148.reuse, 0x29, RZ ;  /* 0x000000299485d810 */ /* 0x040fe40007ffe1ff */
[C---:B------:R-:W-:Y:S02]  /*8f80*/  @!P4 IADD3 R3, -R148.reuse, 0x30, RZ ;  /* 0x000000309403c810 */ /* 0x040fe40007ffe1ff */
[C---:B------:R-:W-:Y:S03]  /*8f90*/  @!P3 IADD3 R132, -R148.reuse, 0x31, RZ ;  /* 0x000000319484b810 */ /* 0x040fe60007ffe1ff */
[----:B------:R-:W-:Y:S02]  /*8fa0*/  I2F R145, R145 ;  /* 0x0000009100917306 */ /* 0x000fe40000201400 */
[C---:B------:R-:W-:Y:S02]  /*8fb0*/  @!P2 IADD3 R136, -R148.reuse, 0x19, RZ ;  /* 0x000000199488a810 */ /* 0x040fe40007ffe1ff */
[----:B------:R-:W-:Y:S02]  /*8fc0*/  @!P1 IADD3 R139, -R148, 0x20, RZ ;  /* 0x00000020948b9810 */ /* 0x000fe40007ffe1ff */
[----:B------:R-:W-:Y:S02]  /*8fd0*/  ISETP.GE.AND P2, PT, R134, RZ, PT ;  /* 0x000000ff8600720c */ /* 0x000fe40003f46270 */
[----:B------:R-:W-:Y:S02]  /*8fe0*/  ISETP.GE.AND P1, PT, R137, RZ, PT ;  /* 0x000000ff8900720c */ /* 0x000fe40003f26270 */
[----:B------:R-:W-:Y:S09]  /*8ff0*/  I2F R140, R140 ;  /* 0x0000008c008c7306 */ /* 0x000ff20000201400 */
[C---:B------:R-:W-:Y:S01]  /*9000*/  @!P2 IADD3 R134, -R148.reuse, 0x21, RZ ;  /* 0x000000219486a810 */ /* 0x040fe20007ffe1ff */
[----:B------:R-:W-:Y:S01]  /*9010*/  I2F R141, R141 ;  /* 0x0000008d008d7306 */ /* 0x000fe20000201400 */
[----:B------:R-:W-:Y:S02]  /*9020*/  @!P1 IADD3 R137, -R148, 0x28, RZ ;  /* 0x0000002894899810 */ /* 0x000fe40007ffe1ff */
[----:B------:R-:W-:Y:S02]  /*9030*/  ISETP.GE.AND P2, PT, R143, RZ, PT ;  /* 0x000000ff8f00720c */ /* 0x000fe40003f46270 */
[----:B------:R-:W-:Y:S05]  /*9040*/  ISETP.GE.AND P1, PT, R138, RZ, PT ;  /* 0x000000ff8a00720c */ /* 0x000fea0003f26270 */
[----:B------:R-:W-:Y:S06]  /*9050*/  I2F R136, R136 ;  /* 0x0000008800887306 */ /* 0x000fec0000201400 */
[C---:B------:R-:W-:Y:S02]  /*9060*/  @!P2 IADD3 R143, -R148.reuse, 0x38, RZ ;  /* 0x00000038948fa810 */ /* 0x040fe40007ffe1ff */
[----:B------:R-:W-:Y:S02]  /*9070*/  @!P1 IADD3 R138, -R148, 0x39, RZ ;  /* 0x00000039948a9810 */ /* 0x000fe40007ffe1ff */
[----:B------:R-:W-:Y:S10]  /*9080*/  I2F R139, R139 ;  /* 0x0000008b008b7306 */ /* 0x000ff40000201400 */
[----:B------:R-:W-:Y:S10]  /*9090*/  I2F R134, R134 ;  /* 0x0000008600867306 */ /* 0x000ff40000201400 */
[----:B------:R-:W-:Y:S10]  /*90a0*/  I2F R137, R137 ;  /* 0x0000008900897306 */ /* 0x000ff40000201400 */
[----:B------:R-:W-:Y:S10]  /*90b0*/  I2F R133, R133 ;  /* 0x0000008500857306 */ /* 0x000ff40000201400 */
[----:B------:R-:W-:Y:S10]  /*90c0*/  I2F R3, R3 ;  /* 0x0000000300037306 */ /* 0x000ff40000201400 */
[----:B------:R-:W-:Y:S10]  /*90d0*/  I2F R132, R132 ;  /* 0x0000008400847306 */ /* 0x000ff40000201400 */
[----:B------:R-:W-:Y:S10]  /*90e0*/  I2F R143, R143 ;  /* 0x0000008f008f7306 */ /* 0x000ff40000201400 */
[----:B------:R-:W1:Y:S02]  /*90f0*/  I2F R138, R138 ;  /* 0x0000008a008a7306 */ /* 0x000e640000201400 */
[C---:B-1----:R-:W-:Y:S02]  /*9100*/  FFMA.FTZ R33, -R0.reuse, R138, R33 ;  /* 0x0000008a00217223 */ /* 0x042fe40000010121 */
[C---:B------:R-:W-:Y:S02]  /*9110*/  FFMA.FTZ R4, -R0.reuse, R151, R4 ;  /* 0x0000009700047223 */ /* 0x040fe40000010104 */
[C---:B------:R-:W-:Y:S02]  /*9120*/  FFMA.FTZ R6, -R0.reuse, R149, R6 ;  /* 0x0000009500067223 */ /* 0x040fe40000010106 */
[----:B------:R-:W-:Y:S01]  /*9130*/  FFMA.FTZ R5, -R0, R144, R5 ;  /* 0x0000009000057223 */ /* 0x000fe20000010105 */
[----:B------:R-:W-:Y:S01]  /*9140*/  FMNMX.FTZ R148, R4, R2, !PT ;  /* 0x0000000204947209 */ /* 0x000fe20007810000 */
[C---:B------:R-:W-:Y:S02]  /*9150*/  FFMA.FTZ R7, -R0.reuse, R146, R7 ;  /* 0x0000009200077223 */ /* 0x040fe40000010107 */
[C---:B------:R-:W-:Y:S01]  /*9160*/  FFMA.FTZ R8, -R0.reuse, R147, R8 ;  /* 0x0000009300087223 */ /* 0x040fe20000010108 */
[----:B------:R-:W-:Y:S01]  /*9170*/  FMNMX.FTZ R149, R5, R148, !PT ;  /* 0x0000009405957209 */ /* 0x000fe20007810000 */
[----:B------:R-:W-:Y:S01]  /*9180*/  FFMA.FTZ R11, -R0, R144, R11 ;  /* 0x00000090000b7223 */ /* 0x000fe2000001010b */
[----:B------:R-:W-:Y:S01]  /*9190*/  FMNMX.FTZ R144, R6, R135, !PT ;  /* 0x0000008706907209 */ /* 0x000fe20007810000 */
[----:B------:R-:W-:Y:S01]  /*91a0*/  FFMA.FTZ R10, -R0, R151, R10 ;  /* 0x00000097000a7223 */ /* 0x000fe2000001010a */
[----:B------:R-:W-:Y:S01]  /*91b0*/  FMNMX.FTZ R146, R8, R149, !PT ;  /* 0x0000009508927209 */ /* 0x000fe20007810000 */
[C---:B------:R-:W-:Y:S02]  /*91c0*/  FFMA.FTZ R9, -R0.reuse, R142, R9 ;  /* 0x0000008e00097223 */ /* 0x040fe40000010109 */
[C---:B------:R-:W-:Y:S01]  /*91d0*/  FFMA.FTZ R14, -R0.reuse, R147, R14 ;  /* 0x00000093000e7223 */ /* 0x040fe2000001010e */
[----:B------:R-:W-:Y:S01]  /*91e0*/  FMNMX.FTZ R147, R7, R144, !PT ;  /* 0x0000009007937209 */ /* 0x000fe20007810000 */
[C---:B------:R-:W-:Y:S01]  /*91f0*/  FFMA.FTZ R12, -R0.reuse, R145, R12 ;  /* 0x00000091000c7223 */ /* 0x040fe2000001010c */
[----:B------:R-:W-:Y:S01]  /*9200*/  FMNMX.FTZ R149, R9, R146, !PT ;  /* 0x0000009209957209 */ /* 0x000fe20007810000 */
[----:B------:R-:W-:Y:S01]  /*9210*/  FFMA.FTZ R15, -R0, R142, R15 ;  /* 0x0000008e000f7223 */ /* 0x000fe2000001010f */
[----:B------:R-:W-:Y:S01]  /*9220*/  FMNMX.FTZ R142, R10, R147, !PT ;  /* 0x000000930a8e7209 */ /* 0x000fe20007810000 */
[----:B------:R-:W-:Y:S01]  /*9230*/  FFMA.FTZ R13, -R0, R140, R13 ;  /* 0x0000008c000d7223 */ /* 0x000fe2000001010d */
[----:B------:R-:W-:Y:S01]  /*9240*/  FMNMX.FTZ R144, R12, R149, !PT ;  /* 0x000000950c907209 */ /* 0x000fe20007810000 */
        /* <DEDUP_REMOVED lines=38> */
[----:B------:R-:W-:Y:S01]  /*94b0*/  LDSM.16.MT88.4 R140, [R190+0xc000] ;  /* 0x00c00000be8c783b */ /* 0x000fe20000004200 */
[----:B------:R-:W-:Y:S02]  /*94c0*/  FMNMX.FTZ R138, R32, R139, !PT ;  /* 0x0000008b208a7209 */ /* 0x000fe40007810000 */
[----:B------:R-:W-:Y:S02]  /*94d0*/  FMNMX.FTZ R3, R31, R136, !PT ;  /* 0x000000881f037209 */ /* 0x000fe40007810000 */
[----:B------:R-:W-:Y:S02]  /*94e0*/  FMNMX.FTZ R134, R33, R138, !PT ;  /* 0x0000008a21867209 */ /* 0x000fe40007810000 */
[----:B------:R-:W-:Y:S01]  /*94f0*/  FMNMX.FTZ R132, R34, R3, !PT ;  /* 0x0000000322847209 */ /* 0x000fe20007810000 */
[----:B------:R-:W-:Y:S03]  /*9500*/  LDSM.16.MT88.4 R144, [R189+0xc000] ;  /* 0x00c00000bd90783b */ /* 0x000fe60000004200 */
[----:B------:R-:W-:Y:S05]  /*9510*/  FMNMX.FTZ R139, R35, R132, !PT ;  /* 0x00000084238b7209 */ /* 0x000fea0007810000 */
        /* <DEDUP_REMOVED lines=9> */
[C---:B------:R-:W-:Y:S02]  /*95b0*/  FADD.FTZ R2, -R133.reuse, R2 ;  /* 0x0000000285027221 */ /* 0x040fe40000010100 */
[----:B------:R-:W-:Y:S01]  /*95c0*/  FMUL.FTZ R167, R133, c[0x0][0x23c] ;  /* 0x00008f0085a77a20 */ /* 0x000fe20000410000 */
[----:B--2---:R-:W-:Y:S01]  /*95d0*/  FMNMX.FTZ R132, R137, R132, !PT ;  /* 0x0000008489847209 */ /* 0x004fe20007810000 */
[----:B------:R-:W-:Y:S01]  /*95e0*/  FMUL.FTZ R3, R2, c[0x0][0x23c] ;  /* 0x00008f0002037a20 */ /* 0x000fe20000410000 */
[----:B------:R-:W1:Y:S02]  /*95f0*/  LDSM.16.MT88.4 R136, [R192+0xc000] ;  /* 0x00c00000c088783b */ /* 0x000e640000004200 */
[----:B------:R-:W-:Y:S01]  /*9600*/  FSEL R167, R167, RZ, P1 ;  /* 0x000000ffa7a77208 */ /* 0x000fe20000800000 */
[C---:B------:R-:W-:Y:S01]  /*9610*/  FADD.FTZ R2, -R132.reuse, R135 ;  /* 0x0000008784027221 */ /* 0x040fe20000010100 */
[C---:B------:R-:W-:Y:S01]  /*9620*/  FSETP.NEU.FTZ.AND P1, PT, R132.reuse, -INF , PT ;  /* 0xff8000008400780b */ /* 0x040fe20003f3d000 */
[----:B------:R-:W-:Y:S01]  /*9630*/  FMUL.FTZ R166, R132, c[0x0][0x23c] ;  /* 0x00008f0084a67a20 */ /* 0x000fe20000410000 */
[----:B------:R-:W2:Y:S01]  /*9640*/  MUFU.EX2 R3, R3 ;  /* 0x0000000300037308 */ /* 0x000ea20000000800 */
[----:B------:R-:W-:Y:S02]  /*9650*/  FMUL.FTZ R134, R2, c[0x0][0x23c] ;  /* 0x00008f0002867a20 */ /* 0x000fe40000410000 */
[--C-:B------:R-:W-:Y:S01]  /*9660*/  FFMA.FTZ R165, R4, c[0x0][0x23c], -R167.reuse ;  /* 0x00008f0004a57a23 */ /* 0x100fe200000108a7 */
[----:B------:R-:W-:Y:S01]  /*9670*/  FSEL R166, R166, RZ, P1 ;  /* 0x000000ffa6a67208 */ /* 0x000fe20000800000 */
[--C-:B------:R-:W-:Y:S01]  /*9680*/  FFMA.FTZ R164, R5, c[0x0][0x23c], -R167.reuse ;  /* 0x00008f0005a47a23 */ /* 0x100fe200000108a7 */
[----:B------:R-:W-:Y:S01]  /*9690*/  ISETP.GT.AND P1, PT, R218, RZ, PT ;  /* 0x000000ffda00720c */ /* 0x000fe20003f24270 */
[--C-:B------:R-:W-:Y:S02]  /*96a0*/  FFMA.FTZ R163, R8, c[0x0][0x23c], -R167.reuse ;  /* 0x00008f0008a37a23 */ /* 0x100fe400000108a7 */
[--C-:B------:R-:W-:Y:S01]  /*96b0*/  FFMA.FTZ R162, R9, c[0x0][0x23c], -R167.reuse ;  /* 0x00008f0009a27a23 */ /* 0x100fe200000108a7 */
[----:B------:R3:W4:Y:S01]  /*96c0*/  MUFU.EX2 R2, R134 ;  /* 0x0000008600027308 */ /* 0x0007220000000800 */
[--C-:B------:R-:W-:Y:S02]  /*96d0*/  FFMA.FTZ R161, R6, c[0x0][0x23c], -R166.reuse ;  /* 0x00008f0006a17a23 */ /* 0x100fe400000108a6 */
[--C-:B------:R-:W-:Y:S02]  /*96e0*/  FFMA.FTZ R160, R7, c[0x0][0x23c], -R166.reuse ;  /* 0x00008f0007a07a23 */ /* 0x100fe400000108a6 */
[--C-:B------:R-:W-:Y:S02]  /*96f0*/  FFMA.FTZ R135, R10, c[0x0][0x23c], -R166.reuse ;  /* 0x00008f000a877a23 */ /* 0x100fe400000108a6 */
[--C-:B------:R-:W-:Y:S02]  /*9700*/  FFMA.FTZ R223, R28, c[0x0][0x23c], -R167.reuse ;  /* 0x00008f001cdf7a23 */ /* 0x100fe400000108a7 */
[--C-:B------:R-:W-:Y:S01]  /*9710*/  FFMA.FTZ R224, R29, c[0x0][0x23c], -R167.reuse ;  /* 0x00008f001de07a23 */ /* 0x100fe200000108a7 */
[----:B------:R-:W-:Y:S01]  /*9720*/  MUFU.EX2 R165, R165 ;  /* 0x000000a500a57308 */ /* 0x000fe20000000800 */
[--C-:B------:R-:W-:Y:S02]  /*9730*/  FFMA.FTZ R225, R32, c[0x0][0x23c], -R167.reuse ;  /* 0x00008f0020e17a23 */ /* 0x100fe400000108a7 */
[--C-:B------:R-:W-:Y:S02]  /*9740*/  FFMA.FTZ R227, R30, c[0x0][0x23c], -R166.reuse ;  /* 0x00008f001ee37a23 */ /* 0x100fe400000108a6 */
[C---:B--2---:R-:W-:Y:S02]  /*9750*/  FMUL.FTZ R4, R3.reuse, R128 ;  /* 0x0000008003047220 */ /* 0x044fe40000410000 */
[C---:B------:R-:W-:Y:S02]  /*9760*/  FMUL.FTZ R5, R3.reuse, R129 ;  /* 0x0000008103057220 */ /* 0x040fe40000410000 */
[C---:B------:R-:W-:Y:S01]  /*9770*/  FMUL.FTZ R8, R3.reuse, R124 ;  /* 0x0000007c03087220 */ /* 0x040fe20000410000 */
[----:B------:R-:W2:Y:S01]  /*9780*/  MUFU.EX2 R164, R164 ;  /* 0x000000a400a47308 */ /* 0x000ea20000000800 */
[C---:B------:R-:W-:Y:S02]  /*9790*/  FMUL.FTZ R9, R3.reuse, R125 ;  /* 0x0000007d03097220 */ /* 0x040fe40000410000 */
[----:B------:R-:W-:Y:S02]  /*97a0*/  FMUL.FTZ R36, R3, R36 ;  /* 0x0000002403247220 */ /* 0x000fe40000410000 */
[--C-:B---3--:R-:W-:Y:S02]  /*97b0*/  FFMA.FTZ R134, R11, c[0x0][0x23c], -R166.reuse ;  /* 0x00008f000b867a23 */ /* 0x108fe400000108a6 */
[C---:B----4-:R-:W-:Y:S02]  /*97c0*/  FMUL.FTZ R6, R2.reuse, R130 ;  /* 0x0000008202067220 */ /* 0x050fe40000410000 */
[C---:B------:R-:W-:Y:S01]  /*97d0*/  FMUL.FTZ R7, R2.reuse, R131 ;  /* 0x0000008302077220 */ /* 0x040fe20000410000 */
[----:B------:R-:W-:Y:S01]  /*97e0*/  MUFU.EX2 R163, R163 ;  /* 0x000000a300a37308 */ /* 0x000fe20000000800 */
[C---:B------:R-:W-:Y:S02]  /*97f0*/  FMUL.FTZ R10, R2.reuse, R126 ;  /* 0x0000007e020a7220 */ /* 0x040fe40000410000 */
[C---:B------:R-:W-:Y:S02]  /*9800*/  FMUL.FTZ R11, R2.reuse, R127 ;  /* 0x0000007f020b7220 */ /* 0x040fe40000410000 */
[----:B------:R-:W3:Y:S01]  /*9810*/  LDSM.16.MT88.4 R124, [R188+0xc000] ;  /* 0x00c00000bc7c783b */ /* 0x000ee20000004200 */
[C---:B------:R-:W-:Y:S02]  /*9820*/  FMUL.FTZ R37, R3.reuse, R37 ;  /* 0x0000002503257220 */ /* 0x040fe40000410000 */
[C---:B------:R-:W-:Y:S02]  /*9830*/  FMUL.FTZ R38, R2.reuse, R38 ;  /* 0x0000002602267220 */ /* 0x040fe40000410000 */
[----:B------:R-:W4:Y:S01]  /*9840*/  MUFU.EX2 R162, R162 ;  /* 0x000000a200a27308 */ /* 0x000f220000000800 */
[----:B------:R-:W-:Y:S02]  /*9850*/  FMUL.FTZ R39, R2, R39 ;  /* 0x0000002702277220 */ /* 0x000fe40000410000 */
[C---:B------:R-:W-:Y:S01]  /*9860*/  FMUL.FTZ R40, R3.reuse, R40 ;  /* 0x0000002803287220 */ /* 0x040fe20000410000 */
[----:B--2---:R-:W-:Y:S01]  /*9870*/  F2FP.BF16.PACK_AB R128, R164, R165 ;  /* 0x000000a5a480723e */ /* 0x004fe200000010ff */
[----:B------:R-:W-:Y:S02]  /*9880*/  FMUL.FTZ R41, R3, R41 ;  /* 0x0000002903297220 */ /* 0x000fe40000410000 */
[C---:B------:R-:W-:Y:S02]  /*9890*/  FMUL.FTZ R42, R2.reuse, R42 ;  /* 0x0000002a022a7220 */ /* 0x040fe40000410000 */
[----:B------:R-:W-:Y:S01]  /*98a0*/  FMUL.FTZ R43, R2, R43 ;  /* 0x0000002b022b7220 */ /* 0x000fe20000410000 */
[----:B------:R-:W-:Y:S01]  /*98b0*/  MUFU.EX2 R161, R161 ;  /* 0x000000a100a17308 */ /* 0x000fe20000000800 */
[--C-:B------:R-:W-:Y:S02]  /*98c0*/  FFMA.FTZ R228, R31, c[0x0][0x23c], -R166.reuse ;  /* 0x00008f001fe47a23 */ /* 0x100fe400000108a6 */
[----:B------:R-:W-:Y:S01]  /*98d0*/  LDSM.16.MT88.4 R28, [R190+0xd800] ;  /* 0x00d80000be1c783b */ /* 0x000fe20000004200 */
[--C-:B------:R-:W-:Y:S02]  /*98e0*/  FFMA.FTZ R229, R34, c[0x0][0x23c], -R166.reuse ;  /* 0x00008f0022e57a23 */ /* 0x100fe400000108a6 */
[C---:B------:R-:W-:Y:S02]  /*98f0*/  FMUL.FTZ R44, R3.reuse, R44 ;  /* 0x0000002c032c7220 */ /* 0x040fe40000410000 */
[C---:B------:R-:W-:Y:S02]  /*9900*/  FMUL.FTZ R45, R3.reuse, R45 ;  /* 0x0000002d032d7220 */ /* 0x040fe40000410000 */
[----:B------:R-:W2:Y:S01]  /*9910*/  MUFU.EX2 R160, R160 ;  /* 0x000000a000a07308 */ /* 0x000ea20000000800 */
[C---:B------:R-:W-:Y:S02]  /*9920*/  FMUL.FTZ R46, R2.reuse, R46 ;  /* 0x0000002e022e7220 */ /* 0x040fe40000410000 */
[----:B------:R-:W-:Y:S01]  /*9930*/  FMUL.FTZ R47, R2, R47 ;  /* 0x0000002f022f7220 */ /* 0x000fe20000410000 */
[----:B----4-:R-:W-:Y:S01]  /*9940*/  F2FP.BF16.PACK_AB R130, R162, R163 ;  /* 0x000000a3a282723e */ /* 0x010fe200000010ff */
[C---:B------:R-:W-:Y:S02]  /*9950*/  FMUL.FTZ R48, R3.reuse, R48 ;  /* 0x0000003003307220 */ /* 0x040fe40000410000 */
[C---:B------:R-:W-:Y:S02]  /*9960*/  FMUL.FTZ R49, R3.reuse, R49 ;  /* 0x0000003103317220 */ /* 0x040fe40000410000 */
[C---:B------:R-:W-:Y:S01]  /*9970*/  FMUL.FTZ R50, R2.reuse, R50 ;  /* 0x0000003202327220 */ /* 0x040fe20000410000 */
[----:B------:R-:W-:Y:S01]  /*9980*/  MUFU.EX2 R135, R135 ;  /* 0x0000008700877308 */ /* 0x000fe20000000800 */
[C---:B------:R-:W-:Y:S02]  /*9990*/  FMUL.FTZ R51, R2.reuse, R51 ;  /* 0x0000003302337220 */ /* 0x040fe40000410000 */
[C---:B------:R-:W-:Y:S02]  /*99a0*/  FMUL.FTZ R52, R3.reuse, R52 ;  /* 0x0000003403347220 */ /* 0x040fe40000410000 */
[C---:B------:R-:W-:Y:S02]  /*99b0*/  FMUL.FTZ R53, R3.reuse, R53 ;  /* 0x0000003503357220 */ /* 0x040fe40000410000 */
[C---:B------:R-:W-:Y:S02]  /*99c0*/  FMUL.FTZ R54, R2.reuse, R54 ;  /* 0x0000003602367220 */ /* 0x040fe40000410000 */
[----:B------:R-:W-:Y:S01]  /*99d0*/  FMUL.FTZ R55, R2, R55 ;  /* 0x0000003702377220 */ /* 0x000fe20000410000 */
[----:B------:R-:W4:Y:S01]  /*99e0*/  MUFU.EX2 R134, R134 ;  /* 0x0000008600867308 */ /* 0x000f220000000800 */
[C---:B------:R-:W-:Y:S02]  /*99f0*/  FMUL.FTZ R56, R3.reuse, R56 ;  /* 0x0000003803387220 */ /* 0x040fe40000410000 */
[C---:B------:R-:W-:Y:S01]  /*9a00*/  FMUL.FTZ R57, R3.reuse, R57 ;  /* 0x0000003903397220 */ /* 0x040fe20000410000 */
[----:B--2---:R-:W-:Y:S01]  /*9a10*/  F2FP.BF16.PACK_AB R129, R160, R161 ;  /* 0x000000a1a081723e */ /* 0x004fe200000010ff */
        /* <DEDUP_REMOVED lines=12> */
[----:B----4-:R-:W-:Y:S01]  /*9ae0*/  F2FP.BF16.PACK_AB R131, R134, R135 ;  /* 0x000000878683723e */ /* 0x010fe200000010ff */
[C---:B------:R-:W-:Y:S02]  /*9af0*/  FMUL.FTZ R68, R3.reuse, R68 ;  /* 0x0000004403447220 */ /* 0x040fe40000410000 */
[C---:B------:R-:W-:Y:S02]  /*9b00*/  FMUL.FTZ R69, R3.reuse, R69 ;  /* 0x0000004503457220 */ /* 0x040fe40000410000 */
[C---:B------:R-:W-:Y:S01]  /*9b10*/  FMUL.FTZ R70, R2.reuse, R70 ;  /* 0x0000004602467220 */ /* 0x040fe20000410000 */
[----:B------:R-:W-:Y:S01]  /*9b20*/  MUFU.EX2 R225, R225 ;  /* 0x000000e100e17308 */ /* 0x000fe20000000800 */
[C---:B-1----:R-:W-:Y:S05]  /*9b30*/  HMMA.16816.F32.BF16 R4, R128.reuse, R136, R4 ;  /* 0x000000888004723c */ /* 0x042fea0000041804 */
[C---:B------:R-:W-:Y:S02]  /*9b40*/  FMUL.FTZ R71, R2.reuse, R71 ;  /* 0x0000004702477220 */ /* 0x040fe40000410000 */
[C---:B------:R-:W-:Y:S01]  /*9b50*/  FMUL.FTZ R72, R3.reuse, R72 ;  /* 0x0000004803487220 */ /* 0x040fe20000410000 */
[C---:B------:R-:W-:Y:S01]  /*9b60*/  HMMA.16816.F32.BF16 R8, R128.reuse, R138, R8 ;  /* 0x0000008a8008723c */ /* 0x040fe20000041808 */
[----:B------:R-:W1:Y:S01]  /*9b70*/  LDSM.16.MT88.4 R136, [R192+0xe000] ;  /* 0x00e00000c088783b */ /* 0x000e620000004200 */
[----:B------:R-:W-:Y:S02]  /*9b80*/  MUFU.EX2 R227, R227 ;  /* 0x000000e300e37308 */ /* 0x000fe40000000800 */
[C---:B------:R-:W-:Y:S02]  /*9b90*/  FMUL.FTZ R73, R3.reuse, R73 ;  /* 0x0000004903497220 */ /* 0x040fe40000410000 */
[C---:B------:R-:W-:Y:S02]  /*9ba0*/  FMUL.FTZ R74, R2.reuse, R74 ;  /* 0x0000004a024a7220 */ /* 0x040fe40000410000 */
[C---:B------:R-:W-:Y:S04]  /*9bb0*/  HMMA.16816.F32.BF16 R36, R128.reuse, R140, R36 ;  /* 0x0000008c8024723c */ /* 0x040fe80000041824 */
[C---:B------:R-:W-:Y:S01]  /*9bc0*/  FMUL.FTZ R75, R2.reuse, R75 ;  /* 0x0000004b024b7220 */ /* 0x040fe20000410000 */
[----:B------:R-:W-:Y:S01]  /*9bd0*/  MUFU.EX2 R228, R228 ;  /* 0x000000e400e47308 */ /* 0x000fe20000000800 */
[C---:B------:R-:W-:Y:S02]  /*9be0*/  FMUL.FTZ R76, R3.reuse, R76 ;  /* 0x0000004c034c7220 */ /* 0x040fe40000410000 */
[C---:B------:R-:W-:Y:S01]  /*9bf0*/  HMMA.16816.F32.BF16 R40, R128.reuse, R142, R40 ;  /* 0x0000008e8028723c */ /* 0x040fe20000041828 */
[----:B------:R-:W2:Y:S03]  /*9c00*/  LDSM.16.MT88.4 R140, [R190+0xe000] ;  /* 0x00e00000be8c783b */ /* 0x000ea60000004200 */
[C---:B------:R-:W-:Y:S02]  /*9c10*/  FMUL.FTZ R77, R3.reuse, R77 ;  /* 0x0000004d034d7220 */ /* 0x040fe40000410000 */
[C---:B------:R-:W-:Y:S01]  /*9c20*/  FMUL.FTZ R78, R2.reuse, R78 ;  /* 0x0000004e024e7220 */ /* 0x040fe20000410000 */
[----:B------:R-:W-:Y:S01]  /*9c30*/  MUFU.EX2 R229, R229 ;  /* 0x000000e500e57308 */ /* 0x000fe20000000800 */
[C---:B------:R-:W-:Y:S04]  /*9c40*/  HMMA.16816.F32.BF16 R44, R128.reuse, R144, R44 ;  /* 0x00000090802c723c */ /* 0x040fe8000004182c */
[C---:B------:R-:W-:Y:S02]  /*9c50*/  FMUL.FTZ R79, R2.reuse, R79 ;  /* 0x0000004f024f7220 */ /* 0x040fe40000410000 */
[C---:B------:R-:W-:Y:S02]  /*9c60*/  FMUL.FTZ R80, R3.reuse, R80 ;  /* 0x0000005003507220 */ /* 0x040fe40000410000 */
[C---:B------:R-:W-:Y:S01]  /*9c70*/  HMMA.16816.F32.BF16 R48, R128.reuse, R146, R48 ;  /* 0x000000928030723c */ /* 0x040fe20000041830 */
[----:B------:R-:W-:Y:S03]  /*9c80*/  LDSM.16.MT88.4 R144, [R188+0xc800] ;  /* 0x00c80000bc90783b */ /* 0x000fe60000004200 */
[C---:B------:R-:W-:Y:S02]  /*9c90*/  FMUL.FTZ R81, R3.reuse, R81 ;  /* 0x0000005103517220 */ /* 0x040fe40000410000 */
[C---:B------:R-:W-:Y:S02]  /*9ca0*/  FMUL.FTZ R82, R2.reuse, R82 ;  /* 0x0000005202527220 */ /* 0x040fe40000410000 */
[C---:B---3--:R-:W-:Y:S04]  /*9cb0*/  HMMA.16816.F32.BF16 R52, R128.reuse, R124, R52 ;  /* 0x0000007c8034723c */ /* 0x048fe80000041834 */
[C---:B------:R-:W-:Y:S02]  /*9cc0*/  FMUL.FTZ R83, R2.reuse, R83 ;  /* 0x0000005302537220 */ /* 0x040fe40000410000 */
[C---:B------:R-:W-:Y:S02]  /*9cd0*/  FMUL.FTZ R84, R3.reuse, R84 ;  /* 0x0000005403547220 */ /* 0x040fe40000410000 */
[C---:B------:R-:W-:Y:S01]  /*9ce0*/  HMMA.16816.F32.BF16 R56, R128.reuse, R126, R56 ;  /* 0x0000007e8038723c */ /* 0x040fe20000041838 */
[----:B------:R-:W3:Y:S03]  /*9cf0*/  LDSM.16.MT88.4 R124, [R189+0xe000] ;  /* 0x00e00000bd7c783b */ /* 0x000ee60000004200 */
[C---:B------:R-:W-:Y:S02]  /*9d00*/  FMUL.FTZ R85, R3.reuse, R85 ;  /* 0x0000005503557220 */ /* 0x040fe40000410000 */
[C---:B------:R-:W-:Y:S02]  /*9d10*/  FMUL.FTZ R86, R2.reuse, R86 ;  /* 0x0000005602567220 */ /* 0x040fe40000410000 */
[C---:B-1----:R-:W-:Y:S04]  /*9d20*/  HMMA.16816.F32.BF16 R60, R128.reuse, R136, R60 ;  /* 0x00000088803c723c */ /* 0x042fe8000004183c */
[C---:B------:R-:W-:Y:S02]  /*9d30*/  FMUL.FTZ R87, R2.reuse, R87 ;  /* 0x0000005702577220 */ /* 0x040fe40000410000 */
[C---:B------:R-:W-:Y:S02]  /*9d40*/  FMUL.FTZ R88, R3.reuse, R88 ;  /* 0x0000005803587220 */ /* 0x040fe40000410000 */
[C---:B------:R-:W-:Y:S01]  /*9d50*/  HMMA.16816.F32.BF16 R64, R128.reuse, R138, R64 ;  /* 0x0000008a8040723c */ /* 0x040fe20000041840 */
[----:B------:R-:W1:Y:S03]  /*9d60*/  LDSM.16.MT88.4 R136, [R188+0xe000] ;  /* 0x00e00000bc88783b */ /* 0x000e660000004200 */
[C---:B------:R-:W-:Y:S02]  /*9d70*/  FMUL.FTZ R89, R3.reuse, R89 ;  /* 0x0000005903597220 */ /* 0x040fe40000410000 */
[C---:B------:R-:W-:Y:S02]  /*9d80*/  FMUL.FTZ R90, R2.reuse, R90 ;  /* 0x0000005a025a7220 */ /* 0x040fe40000410000 */
[C---:B--2---:R-:W-:Y:S04]  /*9d90*/  HMMA.16816.F32.BF16 R68, R128.reuse, R140, R68 ;  /* 0x0000008c8044723c */ /* 0x044fe80000041844 */
[C---:B------:R-:W-:Y:S02]  /*9da0*/  FMUL.FTZ R91, R2.reuse, R91 ;  /* 0x0000005b025b7220 */ /* 0x040fe40000410000 */
[C---:B------:R-:W-:Y:S02]  /*9db0*/  FMUL.FTZ R92, R3.reuse, R92 ;  /* 0x0000005c035c7220 */ /* 0x040fe40000410000 */
[C---:B------:R-:W-:Y:S01]  /*9dc0*/  HMMA.16816.F32.BF16 R72, R128.reuse, R142, R72 ;  /* 0x0000008e8048723c */ /* 0x040fe20000041848 */
[----:B------:R-:W2:Y:S03]  /*9dd0*/  LDSM.16.MT88.4 R140, [R192+0x10000] ;  /* 0x01000000c08c783b */ /* 0x000ea60000004200 */
[C---:B------:R-:W-:Y:S02]  /*9de0*/  FMUL.FTZ R93, R3.reuse, R93 ;  /* 0x0000005d035d7220 */ /* 0x040fe40000410000 */
[C---:B------:R-:W-:Y:S02]  /*9df0*/  FMUL.FTZ R94, R2.reuse, R94 ;  /* 0x0000005e025e7220 */ /* 0x040fe40000410000 */
[C---:B------:R-:W-:Y:S01]  /*9e00*/  FMUL.FTZ R95, R2.reuse, R95 ;  /* 0x0000005f025f7220 */ /* 0x040fe20000410000 */
[C---:B---3--:R-:W-:Y:S03]  /*9e10*/  HMMA.16816.F32.BF16 R76, R128.reuse, R124, R76 ;  /* 0x0000007c804c723c */ /* 0x048fe6000004184c */
[C---:B------:R-:W-:Y:S02]  /*9e20*/  FMUL.FTZ R96, R3.reuse, R96 ;  /* 0x0000006003607220 */ /* 0x040fe40000410000 */
[C---:B------:R-:W-:Y:S02]  /*9e30*/  FMUL.FTZ R97, R3.reuse, R97 ;  /* 0x0000006103617220 */ /* 0x040fe40000410000 */
[C---:B------:R-:W-:Y:S01]  /*9e40*/  FMUL.FTZ R98, R2.reuse, R98 ;  /* 0x0000006202627220 */ /* 0x040fe20000410000 */
        /* <DEDUP_REMOVED lines=16> */
[----:B------:R-:W-:Y:S02]  /*9f50*/  FMUL.FTZ R107, R2, R107 ;  /* 0x0000006b026b7220 */ /* 0x000fe40000410000 */
[--C-:B------:R-:W-:Y:S02]  /*9f60*/  FFMA.FTZ R168, R12, c[0x0][0x23c], -R167.reuse ;  /* 0x00008f000ca87a23 */ /* 0x100fe400000108a7 */
[----:B------:R-:W-:Y:S01]  /*9f70*/  FMUL.FTZ R12, R3, R120 ;  /* 0x00000078030c7220 */ /* 0x000fe20000410000 */
[C---:B---3--:R-:W-:Y:S03]  /*9f80*/  HMMA.16816.F32.BF16 R100, R128.reuse, R124, R100 ;  /* 0x0000007c8064723c */ /* 0x048fe60000041864 */
[--C-:B------:R-:W-:Y:S01]  /*9f90*/  FFMA.FTZ R169, R13, c[0x0][0x23c], -R167.reuse ;  /* 0x00008f000da97a23 */ /* 0x100fe200000108a7 */
[----:B------:R-:W-:Y:S01]  /*9fa0*/  MUFU.EX2 R168, R168 ;  /* 0x000000a800a87308 */ /* 0x000fe20000000800 */
[----:B------:R-:W-:Y:S02]  /*9fb0*/  FMUL.FTZ R13, R3, R121 ;  /* 0x00000079030d7220 */ /* 0x000fe40000410000 */
[--C-:B------:R-:W-:Y:S01]  /*9fc0*/  FFMA.FTZ R172, R14, c[0x0][0x23c], -R166.reuse ;  /* 0x00008f000eac7a23 */ /* 0x100fe200000108a6 */
[C---:B------:R-:W-:Y:S01]  /*9fd0*/  HMMA.16816.F32.BF16 R104, R128.reuse, R126, R104 ;  /* 0x0000007e8068723c */ /* 0x040fe20000041868 */
[----:B------:R-:W-:Y:S03]  /*9fe0*/  LDSM.16.MT88.4 R124, [R190+0xc800] ;  /* 0x00c80000be7c783b */ /* 0x000fe60000004200 */
[C---:B------:R-:W-:Y:S02]  /*9ff0*/  FMUL.FTZ R14, R2.reuse, R122 ;  /* 0x0000007a020e7220 */ /* 0x040fe40000410000 */
[--C-:B------:R-:W-:Y:S01]  /*a000*/  FFMA.FTZ R173, R15, c[0x0][0x23c], -R166.reuse ;  /* 0x00008f000fad7a23 */ /* 0x100fe200000108a6 */
[----:B------:R-:W3:Y:S01]  /*a010*/  MUFU.EX2 R169, R169 ;  /* 0x000000a900a97308 */ /* 0x000ee20000000800 */
[C---:B------:R-:W-:Y:S02]  /*a020*/  FMUL.FTZ R15, R2.reuse, R123 ;  /* 0x0000007b020f7220 */ /* 0x040fe40000410000 */
[----:B------:R-:W4:Y:S02]  /*a030*/  LDSM.16.MT88.4 R120, [R192+0xc800] ;  /* 0x00c80000c078783b */ /* 0x000f240000004200 */
[C---:B------:R-:W-:Y:S02]  /*a040*/  FMUL.FTZ R108, R3.reuse, R108 ;  /* 0x0000006c036c7220 */ /* 0x040fe40000410000 */
[----:B------:R-:W-:Y:S02]  /*a050*/  FMUL.FTZ R109, R3, R109 ;  /* 0x0000006d036d7220 */ /* 0x000fe40000410000 */
[C---:B------:R-:W-:Y:S01]  /*a060*/  FMUL.FTZ R110, R2.reuse, R110 ;  /* 0x0000006e026e7220 */ /* 0x040fe20000410000 */
[----:B------:R-:W-:Y:S01]  /*a070*/  MUFU.EX2 R172, R172 ;  /* 0x000000ac00ac7308 */ /* 0x000fe20000000800 */
[----:B------:R-:W-:Y:S02]  /*a080*/  FMUL.FTZ R111, R2, R111 ;  /* 0x0000006f026f7220 */ /* 0x000fe40000410000 */
[--C-:B------:R-:W-:Y:S02]  /*a090*/  FFMA.FTZ R170, R16, c[0x0][0x23c], -R167.reuse ;  /* 0x00008f0010aa7a23 */ /* 0x100fe400000108a7 */
[----:B------:R-:W-:Y:S02]  /*a0a0*/  FFMA.FTZ R171, R17, c[0x0][0x23c], -R167 ;  /* 0x00008f0011ab7a23 */ /* 0x000fe400000108a7 */
[--C-:B------:R-:W-:Y:S01]  /*a0b0*/  FFMA.FTZ R174, R18, c[0x0][0x23c], -R166.reuse ;  /* 0x00008f0012ae7a23 */ /* 0x100fe200000108a6 */
[C---:B-1----:R-:W-:Y:S02]  /*a0c0*/  HMMA.16816.F32.BF16 R108, R128.reuse, R136, R108 ;  /* 0x00000088806c723c */ /* 0x042fe4000004186c */
[----:B------:R-:W-:Y:S01]  /*a0d0*/  MUFU.EX2 R170, R170 ;  /* 0x000000aa00aa7308 */ /* 0x000fe20000000800 */
[----:B------:R-:W-:Y:S02]  /*a0e0*/  FFMA.FTZ R175, R19, c[0x0][0x23c], -R166 ;  /* 0x00008f0013af7a23 */ /* 0x000fe400000108a6 */
[----:B------:R-:W-:Y:S01]  /*a0f0*/  FMUL.FTZ R16, R3, R116 ;  /* 0x0000007403107220 */ /* 0x000fe20000410000 */
[----:B---3--:R-:W-:Y:S01]  /*a100*/  F2FP.BF16.PACK_AB R116, R169, R168 ;  /* 0x000000a8a974723e */ /* 0x008fe200000010ff */
[C---:B------:R-:W-:Y:S01]  /*a110*/  FMUL.FTZ R17, R3.reuse, R117 ;  /* 0x0000007503117220 */ /* 0x040fe20000410000 */
[C---:B------:R-:W-:Y:S01]  /*a120*/  HMMA.16816.F32.BF16 R12, R128.reuse, R138, R12 ;  /* 0x0000008a800c723c */ /* 0x040fe2000004180c */
[----:B------:R-:W1:Y:S03]  /*a130*/  LDSM.16.MT88.4 R136, [R189+0xc800] ;  /* 0x00c80000bd88783b */ /* 0x000e660000004200 */
[----:B------:R-:W3:Y:S01]  /*a140*/  MUFU.EX2 R171, R171 ;  /* 0x000000ab00ab7308 */ /* 0x000ee20000000800 */
[C---:B------:R-:W-:Y:S02]  /*a150*/  FMUL.FTZ R18, R2.reuse, R118 ;  /* 0x0000007602127220 */ /* 0x040fe40000410000 */
[C---:B------:R-:W-:Y:S02]  /*a160*/  FMUL.FTZ R19, R2.reuse, R119 ;  /* 0x0000007702137220 */ /* 0x040fe40000410000 */
[C---:B------:R-:W-:Y:S03]  /*a170*/  FMUL.FTZ R112, R3.reuse, R112 ;  /* 0x0000007003707220 */ /* 0x040fe60000410000 */
[C---:B------:R-:W-:Y:S02]  /*a180*/  FMUL.FTZ R113, R3.reuse, R113 ;  /* 0x0000007103717220 */ /* 0x040fe40000410000 */
[C---:B--2---:R-:W-:Y:S01]  /*a190*/  HMMA.16816.F32.BF16 R16, R128.reuse, R140, R16 ;  /* 0x0000008c8010723c */ /* 0x044fe20000041810 */
[----:B------:R-:W2:Y:S02]  /*a1a0*/  MUFU.EX2 R173, R173 ;  /* 0x000000ad00ad7308 */ /* 0x000ea40000000800 */
[C---:B------:R-:W-:Y:S02]  /*a1b0*/  FMUL.FTZ R114, R2.reuse, R114 ;  /* 0x0000007202727220 */ /* 0x040fe40000410000 */
[C---:B------:R-:W-:Y:S02]  /*a1c0*/  FMUL.FTZ R115, R2.reuse, R115 ;  /* 0x0000007302737220 */ /* 0x040fe40000410000 */
[----:B------:R-:W-:Y:S02]  /*a1d0*/  FFMA.FTZ R165, R3, R220, R165 ;  /* 0x000000dc03a57223 */ /* 0x000fe400000100a5 */
[----:B------:R-:W-:Y:S02]  /*a1e0*/  FFMA.FTZ R161, R2, R219, R161 ;  /* 0x000000db02a17223 */ /* 0x000fe400000100a1 */
[----:B------:R-:W-:Y:S01]  /*a1f0*/  MUFU.EX2 R174, R174 ;  /* 0x000000ae00ae7308 */ /* 0x000fe20000000800 */
[----:B------:R-:W-:Y:S01]  /*a200*/  HMMA.16816.F32.BF16 R112, R128, R142, R112 ;  /* 0x0000008e8070723c */ /* 0x000fe20000041870 */
[----:B------:R-:W-:Y:S02]  /*a210*/  LDSM.16.MT88.4 R128, [R190+0x10800] ;  /* 0x01080000be80783b */ /* 0x000fe40000004200 */
[----:B---3--:R-:W-:Y:S01]  /*a220*/  F2FP.BF16.PACK_AB R118, R171, R170 ;  /* 0x000000aaab76723e */ /* 0x008fe200000010ff */
[----:B------:R-:W-:Y:S02]  /*a230*/  FADD.FTZ R164, R164, R165 ;  /* 0x000000a5a4a47221 */ /* 0x000fe40000010000 */
[----:B------:R-:W-:Y:S02]  /*a240*/  FADD.FTZ R160, R160, R161 ;  /* 0x000000a1a0a07221 */ /* 0x000fe40000010000 */
[----:B------:R-:W-:Y:S01]  /*a250*/  FADD.FTZ R163, R163, R164 ;  /* 0x000000a4a3a37221 */ /* 0x000fe20000010000 */
[----:B------:R-:W3:Y:S01]  /*a260*/  MUFU.EX2 R175, R175 ;  /* 0x000000af00af7308 */ /* 0x000ee20000000800 */
[----:B------:R-:W-:Y:S02]  /*a270*/  LDSM.16.MT88.4 R140, [R190+0xd000] ;  /* 0x00d00000be8c783b */ /* 0x000fe40000004200 */
[----:B------:R-:W-:Y:S01]  /*a280*/  FADD.FTZ R3, R135, R160 ;  /* 0x000000a087037221 */ /* 0x000fe20000010000 */
[----:B--2---:R-:W-:Y:S01]  /*a290*/  F2FP.BF16.PACK_AB R117, R173, R172 ;  /* 0x000000acad75723e */ /* 0x004fe200000010ff */
[----:B------:R-:W-:Y:S01]  /*a2a0*/  FADD.FTZ R163, R162, R163 ;  /* 0x000000a3a2a37221 */ /* 0x000fe20000010000 */
[----:B------:R-:W-:Y:S01]  /*a2b0*/  MOV R135, R132 ;  /* 0x0000008400877202 */ /* 0x000fe20000000f00 */
[----:B------:R-:W-:Y:S02]  /*a2c0*/  FADD.FTZ R3, R134, R3 ;  /* 0x0000000386037221 */ /* 0x000fe40000010000 */
[----:B------:R-:W-:Y:S02]  /*a2d0*/  FADD.FTZ R168, R168, R163 ;  /* 0x000000a3a8a87221 */ /* 0x000fe40000010000 */
[----:B------:R-:W-:Y:S02]  /*a2e0*/  FADD.FTZ R172, R172, R3 ;  /* 0x00000003acac7221 */ /* 0x000fe40000010000 */
[----:B------:R-:W-:Y:S02]  /*a2f0*/  FADD.FTZ R169, R169, R168 ;  /* 0x000000a8a9a97221 */ /* 0x000fe40000010000 */
[----:B------:R-:W-:Y:S02]  /*a300*/  FADD.FTZ R173, R173, R172 ;  /* 0x000000acadad7221 */ /* 0x000fe40000010000 */
[----:B------:R-:W-:Y:S04]  /*a310*/  FADD.FTZ R170, R170, R169 ;  /* 0x000000a9aaaa7221 */ /* 0x000fe80000010000 */
[----:B------:R-:W-:Y:S01]  /*a320*/  FADD.FTZ R171, R171, R170 ;  /* 0x000000aaabab7221 */ /* 0x000fe20000010000 */
[C---:B---3--:R-:W-:Y:S01]  /*a330*/  F2FP.BF16.PACK_AB R119, R175.reuse, R174 ;  /* 0x000000aeaf77723e */ /* 0x048fe200000010ff */
[----:B------:R-:W-:Y:S04]  /*a340*/  FADD.FTZ R174, R174, R173 ;  /* 0x000000adaeae7221 */ /* 0x000fe80000010000 */
[----:B------:R-:W-:Y:S02]  /*a350*/  FADD.FTZ R175, R175, R174 ;  /* 0x000000aeafaf7221 */ /* 0x000fe40000010000 */
[C---:B----4-:R-:W-:Y:S08]  /*a360*/  HMMA.16816.F32.BF16 R4, R116.reuse, R120, R4 ;  /* 0x000000787404723c */ /* 0x050ff00000041804 */
        /* <DEDUP_REMOVED lines=22> */
[----:B------:R-:W-:Y:S01]  /*a4d0*/  FFMA.FTZ R167, R33, c[0x0][0x23c], -R167 ;  /* 0x00008f0021a77a23 */ /* 0x000fe200000108a7 */
[----:B------:R-:W4:Y:S01]  /*a4e0*/  MUFU.EX2 R153, R153 ;  /* 0x0000009900997308 */ /* 0x000f220000000800 */
[C---:B------:R-:W-:Y:S04]  /*a4f0*/  HMMA.16816.F32.BF16 R80, R116.reuse, R158, R80 ;  /* 0x0000009e7450723c */ /* 0x040fe80000041850 */
[--C-:B------:R-:W-:Y:S02]  /*a500*/  FFMA.FTZ R156, R22, c[0x0][0x23c], -R166.reuse ;  /* 0x00008f00169c7a23 */ /* 0x100fe400000108a6 */
[--C-:B------:R-:W-:Y:S02]  /*a510*/  FFMA.FTZ R157, R23, c[0x0][0x23c], -R166.reuse ;  /* 0x00008f00179d7a23 */ /* 0x100fe400000108a6 */
[C---:B--2---:R-:W-:Y:S01]  /*a520*/  HMMA.16816.F32.BF16 R84, R116.reuse, R120, R84 ;  /* 0x000000787454723c */ /* 0x044fe20000041854 */
[----:B------:R-:W-:Y:S03]  /*a530*/  MUFU.EX2 R154, R154 ;  /* 0x0000009a009a7308 */ /* 0x000fe60000000800 */
[--C-:B------:R-:W-:Y:S02]  /*a540*/  FFMA.FTZ R158, R26, c[0x0][0x23c], -R166.reuse ;  /* 0x00008f001a9e7a23 */ /* 0x100fe400000108a6 */
[--C-:B------:R-:W-:Y:S02]  /*a550*/  FFMA.FTZ R159, R27, c[0x0][0x23c], -R166.reuse ;  /* 0x00008f001b9f7a23 */ /* 0x100fe400000108a6 */
[C---:B------:R-:W-:Y:S01]  /*a560*/  HMMA.16816.F32.BF16 R88, R116.reuse, R122, R88 ;  /* 0x0000007a7458723c */ /* 0x040fe20000041858 */
[----:B------:R-:W2:Y:S02]  /*a570*/  LDSM.16.MT88.4 R120, [R188+0x10800] ;  /* 0x01080000bc78783b */ /* 0x000ea40000004200 */
[----:B------:R-:W5:Y:S01]  /*a580*/  MUFU.EX2 R155, R155 ;  /* 0x0000009b009b7308 */ /* 0x000f620000000800 */
[----:B------:R-:W-:Y:S01]  /*a590*/  FFMA.FTZ R166, R35, c[0x0][0x23c], -R166 ;  /* 0x00008f0023a67a23 */ /* 0x000fe200000108a6 */
[C---:B----4-:R-:W-:Y:S03]  /*a5a0*/  F2FP.BF16.PACK_AB R20, R153.reuse, R152 ;  /* 0x000000989914723e */ /* 0x050fe600000010ff */
[C---:B---3--:R-:W-:Y:S01]  /*a5b0*/  HMMA.16816.F32.BF16 R92, R116.reuse, R124, R92 ;  /* 0x0000007c745c723c */ /* 0x048fe2000004185c */
[----:B------:R-:W-:Y:S03]  /*a5c0*/  LDSM.16.MT88.4 R24, [R189+0xd000] ;  /* 0x00d00000bd18783b */ /* 0x000fe60000004200 */
[----:B------:R-:W-:Y:S01]  /*a5d0*/  FADD.FTZ R152, R152, R171 ;  /* 0x000000ab98987221 */ /* 0x000fe20000010000 */
[----:B------:R-:W-:Y:S03]  /*a5e0*/  MUFU.EX2 R156, R156 ;  /* 0x0000009c009c7308 */ /* 0x000fe60000000800 */
[C---:B------:R-:W-:Y:S01]  /*a5f0*/  HMMA.16816.F32.BF16 R96, R116.reuse, R126, R96 ;  /* 0x0000007e7460723c */ /* 0x040fe20000041860 */
[----:B------:R-:W3:Y:S03]  /*a600*/  LDSM.16.MT88.4 R124, [R192+0xd000] ;  /* 0x00d00000c07c783b */ /* 0x000ee60000004200 */
[----:B------:R-:W-:Y:S03]  /*a610*/  FADD.FTZ R153, R153, R152 ;  /* 0x0000009899997221 */ /* 0x000fe60000010000 */
[----:B------:R-:W4:Y:S01]  /*a620*/  MUFU.EX2 R157, R157 ;  /* 0x0000009d009d7308 */ /* 0x000f220000000800 */
[C---:B------:R-:W-:Y:S01]  /*a630*/  HMMA.16816.F32.BF16 R100, R116.reuse, R128, R100 ;  /* 0x000000807464723c */ /* 0x040fe20000041864 */
[----:B------:R-:W-:Y:S03]  /*a640*/  LDSM.16.MT88.4 R32, [R189+0xd800] ;  /* 0x00d80000bd20783b */ /* 0x000fe60000004200 */
[C---:B-----5:R-:W-:Y:S01]  /*a650*/  F2FP.BF16.PACK_AB R22, R155.reuse, R154 ;  /* 0x0000009a9b16723e */ /* 0x060fe200000010ff */
[----:B------:R-:W-:Y:S03]  /*a660*/  FADD.FTZ R154, R154, R153 ;  /* 0x000000999a9a7221 */ /* 0x000fe60000010000 */
[C---:B------:R-:W-:Y:S01]  /*a670*/  HMMA.16816.F32.BF16 R104, R116.reuse, R130, R104 ;  /* 0x000000827468723c */ /* 0x040fe20000041868 */
[----:B------:R-:W5:Y:S01]  /*a680*/  LDSM.16.MT88.4 R128, [R188+0xd000] ;  /* 0x00d00000bc80783b */ /* 0x000f620000004200 */
[----:B------:R-:W-:Y:S02]  /*a690*/  MUFU.EX2 R158, R158 ;  /* 0x0000009e009e7308 */ /* 0x000fe40000000800 */
[----:B------:R-:W-:Y:S04]  /*a6a0*/  FADD.FTZ R154, R155, R154 ;  /* 0x0000009a9b9a7221 */ /* 0x000fe80000010000 */
[C---:B-1----:R-:W-:Y:S04]  /*a6b0*/  HMMA.16816.F32.BF16 R108, R116.reuse, R136, R108 ;  /* 0x00000088746c723c */ /* 0x042fe8000004186c */
[----:B------:R-:W1:Y:S01]  /*a6c0*/  MUFU.EX2 R159, R159 ;  /* 0x0000009f009f7308 */ /* 0x000e620000000800 */
[C---:B----4-:R-:W-:Y:S03]  /*a6d0*/  F2FP.BF16.PACK_AB R21, R157.reuse, R156 ;  /* 0x0000009c9d15723e */ /* 0x050fe600000010ff */
[C---:B------:R-:W-:Y:S01]  /*a6e0*/  HMMA.16816.F32.BF16 R12, R116.reuse, R138, R12 ;  /* 0x0000008a740c723c */ /* 0x040fe2000004180c */
[----:B------:R-:W4:Y:S03]  /*a6f0*/  LDSM.16.MT88.4 R136, [R192+0xf000] ;  /* 0x00f00000c088783b */ /* 0x000f260000004200 */
[----:B------:R-:W-:Y:S02]  /*a700*/  FADD.FTZ R156, R156, R175 ;  /* 0x000000af9c9c7221 */ /* 0x000fe40000010000 */
[----:B------:R-:W4:Y:S02]  /*a710*/  MUFU.EX2 R226, R167 ;  /* 0x000000a700e27308 */ /* 0x000f240000000800 */
[C---:B--2---:R-:W-:Y:S04]  /*a720*/  HMMA.16816.F32.BF16 R16, R116.reuse, R120, R16 ;  /* 0x000000787410723c */ /* 0x044fe80000041810 */
[----:B------:R-:W-:Y:S04]  /*a730*/  FADD.FTZ R157, R157, R156 ;  /* 0x0000009c9d9d7221 */ /* 0x000fe80000010000 */
[----:B------:R-:W-:Y:S01]  /*a740*/  HMMA.16816.F32.BF16 R112, R116, R122, R112 ;  /* 0x0000007a7470723c */ /* 0x000fe20000041870 */
[----:B------:R-:W2:Y:S01]  /*a750*/  LDSM.16.MT88.4 R116, [R188+0xf000] ;  /* 0x00f00000bc74783b */ /* 0x000ea20000004200 */
[----:B------:R-:W2:Y:S02]  /*a760*/  MUFU.EX2 R166, R166 ;  /* 0x000000a600a67308 */ /* 0x000ea40000000800 */
[C---:B-1----:R-:W-:Y:S01]  /*a770*/  F2FP.BF16.PACK_AB R23, R159.reuse, R158 ;  /* 0x0000009e9f17723e */ /* 0x042fe200000010ff */
[----:B------:R-:W-:Y:S04]  /*a780*/  FADD.FTZ R2, R158, R157 ;  /* 0x0000009d9e027221 */ /* 0x000fe80000010000 */
[----:B------:R-:W-:Y:S02]  /*a790*/  LDSM.16.MT88.4 R120, [R190+0x11000] ;  /* 0x01100000be78783b */ /* 0x000fe40000004200 */
[C---:B---3--:R-:W-:Y:S05]  /*a7a0*/  HMMA.16816.F32.BF16 R4, R20.reuse, R124, R4 ;  /* 0x0000007c1404723c */ /* 0x048fea0000041804 */
[----:B------:R-:W-:Y:S03]  /*a7b0*/  FADD.FTZ R2, R159, R2 ;  /* 0x000000029f027221 */ /* 0x000fe60000010000 */
[C---:B------:R-:W-:Y:S01]  /*a7c0*/  HMMA.16816.F32.BF16 R8, R20.reuse, R126, R8 ;  /* 0x0000007e1408723c */ /* 0x040fe20000041808 */
[----:B------:R-:W-:Y:S07]  /*a7d0*/  LDSM.16.MT88.4 R124, [R189+0x11000] ;  /* 0x01100000bd7c783b */ /* 0x000fee0000004200 */
[C---:B------:R-:W-:Y:S08]  /*a7e0*/  HMMA.16816.F32.BF16 R36, R20.reuse, R140, R36 ;  /* 0x0000008c1424723c */ /* 0x040ff00000041824 */
[C---:B------:R-:W-:Y:S01]  /*a7f0*/  HMMA.16816.F32.BF16 R40, R20.reuse, R142, R40 ;  /* 0x0000008e1428723c */ /* 0x040fe20000041828 */
[----:B------:R-:W-:Y:S07]  /*a800*/  LDSM.16.MT88.4 R140, [R190+0xf800] ;  /* 0x00f80000be8c783b */ /* 0x000fee0000004200 */
[C---:B------:R-:W-:Y:S08]  /*a810*/  HMMA.16816.F32.BF16 R44, R20.reuse, R24, R44 ;  /* 0x00000018142c723c */ /* 0x040ff0000004182c */
[C---:B------:R-:W-:Y:S01]  /*a820*/  HMMA.16816.F32.BF16 R48, R20.reuse, R26, R48 ;  /* 0x0000001a1430723c */ /* 0x040fe20000041830 */
[----:B------:R-:W1:Y:S07]  /*a830*/  LDSM.16.MT88.4 R24, [R192+0x11000] ;  /* 0x01100000c018783b */ /* 0x000e6e0000004200 */
[C---:B-----5:R-:W-:Y:S08]  /*a840*/  HMMA.16816.F32.BF16 R52, R20.reuse, R128, R52 ;  /* 0x000000801434723c */ /* 0x060ff00000041834 */
[C---:B------:R-:W-:Y:S08]  /*a850*/  HMMA.16816.F32.BF16 R56, R20.reuse, R130, R56 ;  /* 0x000000821438723c */ /* 0x040ff00000041838 */
[C---:B----4-:R-:W-:Y:S08]  /*a860*/  HMMA.16816.F32.BF16 R60, R20.reuse, R136, R60 ;  /* 0x00000088143c723c */ /* 0x050ff0000004183c */
        /* <DEDUP_REMOVED lines=17> */
[C---:B------:R-:W-:Y:S08]  /*a980*/  HMMA.16816.F32.BF16 R108, R20.reuse, R124, R108 ;  /* 0x0000007c146c723c */ /* 0x040ff0000004186c */
[C---:B------:R-:W-:Y:S08]  /*a990*/  HMMA.16816.F32.BF16 R12, R20.reuse, R126, R12 ;  /* 0x0000007e140c723c */ /* 0x040ff0000004180c */
[C---:B--2---:R-:W-:Y:S08]  /*a9a0*/  HMMA.16816.F32.BF16 R16, R20.reuse, R116, R16 ;  /* 0x000000741410723c */ /* 0x044ff00000041810 */
[----:B------:R-:W-:Y:S01]  /*a9b0*/  HMMA.16816.F32.BF16 R112, R20, R118, R112 ;  /* 0x000000761470723c */ /* 0x000fe20000041870 */
[----:B------:R-:W2:Y:S06]  /*a9c0*/  LDSM.16.MT88.4 R116, [R189+0xf800] ;  /* 0x00f80000bd74783b */ /* 0x000eac0000004200 */
[----:B------:R-:W-:Y:S01]  /*a9d0*/  F2FP.BF16.PACK_AB R20, R224, R223 ;  /* 0x000000dfe014723e */ /* 0x000fe200000010ff */
[----:B------:R-:W-:Y:S01]  /*a9e0*/  FADD.FTZ R223, R223, R154 ;  /* 0x0000009adfdf7221 */ /* 0x000fe20000010000 */
[----:B------:R-:W-:Y:S03]  /*a9f0*/  F2FP.BF16.PACK_AB R22, R226, R225 ;  /* 0x000000e1e216723e */ /* 0x000fe600000010ff */
[----:B------:R-:W-:Y:S01]  /*aa00*/  F2FP.BF16.PACK_AB R21, R228, R227 ;  /* 0x000000e3e415723e */ /* 0x000fe200000010ff */
[----:B------:R-:W-:Y:S01]  /*aa10*/  FADD.FTZ R227, R227, R2 ;  /* 0x00000002e3e37221 */ /* 0x000fe20000010000 */
[----:B------:R-:W-:Y:S01]  /*aa20*/  F2FP.BF16.PACK_AB R23, R166, R229 ;  /* 0x000000e5a617723e */ /* 0x000fe200000010ff */
[----:B------:R-:W-:Y:S01]  /*aa30*/  FADD.FTZ R224, R224, R223 ;  /* 0x000000dfe0e07221 */ /* 0x000fe20000010000 */
[----:B------:R-:W-:Y:S01]  /*aa40*/  IADD3 R2, R218, -0x1, RZ ;  /* 0xffffffffda027810 */ /* 0x000fe20007ffe0ff */
[----:B------:R-:W-:Y:S02]  /*aa50*/  FADD.FTZ R228, R228, R227 ;  /* 0x000000e3e4e47221 */ /* 0x000fe40000010000 */
[----:B------:R-:W-:Y:S01]  /*aa60*/  FADD.FTZ R225, R225, R224 ;  /* 0x000000e0e1e17221 */ /* 0x000fe20000010000 */
[----:B------:R-:W-:Y:S01]  /*aa70*/  MOV R218, R2 ;  /* 0x0000000200da7202 */ /* 0x000fe20000000f00 */
[C---:B-1----:R-:W-:Y:S01]  /*aa80*/  HMMA.16816.F32.BF16 R128, R20.reuse, R24, R4 ;  /* 0x000000181480723c */ /* 0x042fe20000041804 */
[----:B------:R-:W1:Y:S02]  /*aa90*/  LDSM.16.MT88.4 R4, [R190+0x11800] ;  /* 0x01180000be04783b */ /* 0x000e640000004200 */
[----:B------:R-:W-:Y:S01]  /*aaa0*/  FADD.FTZ R219, R229, R228 ;  /* 0x000000e4e5db7221 */ /* 0x000fe20000010000 */
[----:B------:R-:W-:Y:S01]  /*aab0*/  MOV R2, R133 ;  /* 0x0000008500027202 */ /* 0x000fe20000000f00 */
[----:B------:R-:W-:Y:S02]  /*aac0*/  FADD.FTZ R220, R226, R225 ;  /* 0x000000e1e2dc7221 */ /* 0x000fe40000010000 */
[----:B------:R-:W-:Y:S01]  /*aad0*/  FADD.FTZ R219, R166, R219 ;  /* 0x000000dba6db7221 */ /* 0x000fe20000010000 */
[C---:B------:R-:W-:Y:S01]  /*aae0*/  HMMA.16816.F32.BF16 R124, R20.reuse, R26, R8 ;  /* 0x0000001a147c723c */ /* 0x040fe20000041808 */
[----:B------:R-:W-:Y:S07]  /*aaf0*/  LDSM.16.MT88.4 R8, [R188+0x11800] ;  /* 0x01180000bc08783b */ /* 0x000fee0000004200 */
[C---:B------:R-:W-:Y:S08]  /*ab00*/  HMMA.16816.F32.BF16 R36, R20.reuse, R28, R36 ;  /* 0x0000001c1424723c */ /* 0x040ff00000041824 */
[C---:B------:R-:W-:Y:S08]  /*ab10*/  HMMA.16816.F32.BF16 R40, R20.reuse, R30, R40 ;  /* 0x0000001e1428723c */ /* 0x040ff00000041828 */
[C---:B------:R-:W-:Y:S08]  /*ab20*/  HMMA.16816.F32.BF16 R44, R20.reuse, R32, R44 ;  /* 0x00000020142c723c */ /* 0x040ff0000004182c */
[C---:B------:R-:W-:Y:S08]  /*ab30*/  HMMA.16816.F32.BF16 R48, R20.reuse, R34, R48 ;  /* 0x000000221430723c */ /* 0x040ff00000041830 */
[C---:B---3--:R-:W-:Y:S08]  /*ab40*/  HMMA.16816.F32.BF16 R52, R20.reuse, R120, R52 ;  /* 0x000000781434723c */ /* 0x048ff00000041834 */
        /* <DEDUP_REMOVED lines=16> */
[C---:B------:R-:W-:Y:S08]  /*ac50*/  HMMA.16816.F32.BF16 R116, R20.reuse, R8, R16 ;  /* 0x000000081474723c */ /* 0x040ff00000041810 */
[----:B------:R-:W-:Y:S01]  /*ac60*/  HMMA.16816.F32.BF16 R112, R20, R10, R112 ;  /* 0x0000000a1470723c */ /* 0x000fe20000041870 */
[----:B------:R-:W-:-:S07]  /*ac70*/  @P1 BRA `(.L_x_3611) ;  /* 0xffffc28000001947 */ /* 0x000fce000383ffff */
.L_x_3607:
[----:B------:R-:W1:Y:S01]  /*ac80*/  SHFL.BFLY PT, R0, R219, 0x2, 0x1f ;  /* 0x0c401f00db007f89 */ /* 0x000e6200000e0000 */
[----:B------:R-:W-:Y:S01]  /*ac90*/  MOV R3, 0x3f800000 ;  /* 0x3f80000000037802 */ /* 0x000fe20000000f00 */
[----:B------:R-:W-:Y:S01]  /*aca0*/  ULDC.U8 UR4, c[0x0][0x328] ;  /* 0x0000ca0000047ab9 */ /* 0x000fe20000000000 */
[----:B------:R-:W-:Y:S01]  /*acb0*/  MOV R4, 0x3f800000 ;  /* 0x3f80000000047802 */ /* 0x000fe20000000f00 */
[----:B------:R-:W2:Y:S01]  /*acc0*/  SHFL.BFLY PT, R7, R220, 0x2, 0x1f ;  /* 0x0c401f00dc077f89 */ /* 0x000ea200000e0000 */
[----:B-1----:R-:W-:-:S02]  /*acd0*/  FADD.FTZ R5, R0, R219 ;  /* 0x000000db00057221 */ /* 0x002fc40000010000 */
[----:B--2---:R-:W-:-:S03]  /*ace0*/  FADD.FTZ R7, R7, R220 ;  /* 0x000000dc07077221 */ /* 0x004fc60000010000 */
[----:B------:R-:W1:Y:S04]  /*acf0*/  SHFL.BFLY PT, R0, R5, 0x1, 0x1f ;  /* 0x0c201f0005007f89 */ /* 0x000e6800000e0000 */
[----:B------:R-:W2:Y:S01]  /*ad00*/  SHFL.BFLY PT, R2, R7, 0x1, 0x1f ;  /* 0x0c201f0007027f89 */ /* 0x000ea200000e0000 */
[----:B-1----:R-:W-:-:S03]  /*ad10*/  FADD.FTZ R0, R5, R0 ;  /* 0x0000000005007221 */ /* 0x002fc60000010000 */
[----:B------:R-:W1:Y:S01]  /*ad20*/  S2R R5, SR_TID.X ;  /* 0x0000000000057919 */ /* 0x000e620000002100 */
[----:B--2---:R-:W-:Y:S01]  /*ad30*/  FADD.FTZ R2, R7, R2 ;  /* 0x0000000207027221 */ /* 0x004fe20000010000 */
[----:B------:R-:W-:-:S04]  /*ad40*/  FSETP.NE.FTZ.AND P3, PT, R0, RZ, PT ;  /* 0x000000ff0000720b */ /* 0x000fc80003f75000 */
[----:B------:R-:W-:-:S09]  /*ad50*/  FSETP.NE.FTZ.AND P4, PT, R2, RZ, PT ;  /* 0x000000ff0200720b */ /* 0x000fd20003f95000 */
[----:B------:R-:W2:Y:S01]  /*ad60*/  @P3 MUFU.RCP R4, R0 ;  /* 0x0000000000043308 */ /* 0x000ea20000001000 */
[----:B-1----:R-:W-:-:S07]  /*ad70*/  SHF.R.S32.HI R6, RZ, 0x1f, R5 ;  /* 0x0000001fff067819 */ /* 0x002fce0000011405 */
[----:B------:R-:W1:Y:S01]  /*ad80*/  @P4 MUFU.RCP R3, R2 ;  /* 0x0000000200034308 */ /* 0x000e620000001000 */
[----:B------:R-:W-:-:S04]  /*ad90*/  LEA.HI R7, R6, R5, RZ, 0x2 ;  /* 0x0000000506077211 */ /* 0x000fc800078f10ff */
[--C-:B------:R-:W-:Y:S01]  /*ada0*/  SHF.R.S32.HI R9, RZ, 0x2, R7.reuse ;  /* 0x00000002ff097819 */ /* 0x100fe20000011407 */
[C---:B--2---:R-:W-:Y:S01]  /*adb0*/  FMUL.FTZ R131, R4.reuse, R131 ;  /* 0x0000008304837220 */ /* 0x044fe20000410000 */
[----:B------:R-:W-:Y:S01]  /*adc0*/  SHF.R.S32.HI R8, RZ, 0x1f, R7 ;  /* 0x0000001fff087819 */ /* 0x000fe20000011407 */
[C---:B------:R-:W-:Y:S01]  /*add0*/  FMUL.FTZ R130, R4.reuse, R130 ;  /* 0x0000008204827220 */ /* 0x040fe20000410000 */
[----:B------:R-:W-:Y:S01]  /*ade0*/  LOP3.LUT R10, R7, 0x3ffffffc, RZ, 0xc0, !PT ;  /* 0x3ffffffc070a7812 */ /* 0x000fe200078ec0ff */
[----:B------:R-:W-:Y:S01]  /*adf0*/  FMUL.FTZ R127, R4, R127 ;  /* 0x0000007f047f7220 */ /* 0x000fe20000410000 */
[----:B------:R-:W-:Y:S01]  /*ae00*/  LEA.HI R8, R8, R9, RZ, 0x3 ;  /* 0x0000000908087211 */ /* 0x000fe200078f18ff */
[----:B------:R-:W-:Y:S01]  /*ae10*/  FMUL.FTZ R126, R4, R126 ;  /* 0x0000007e047e7220 */ /* 0x000fe20000410000 */
[----:B------:R-:W-:Y:S01]  /*ae20*/  IADD3 R10, -R10, R5, RZ ;  /* 0x000000050a0a7210 */ /* 0x000fe20007ffe1ff */
[C---:B-1----:R-:W-:Y:S01]  /*ae30*/  FMUL.FTZ R128, R3.reuse, R128 ;  /* 0x0000008003807220 */ /* 0x042fe20000410000 */
[----:B------:R-:W-:Y:S01]  /*ae40*/  LOP3.LUT R8, R8, 0xfffffff8, RZ, 0xc0, !PT ;  /* 0xfffffff808087812 */ /* 0x000fe200078ec0ff */
[----:B------:R-:W-:Y:S01]  /*ae50*/  FMUL.FTZ R129, R3, R129 ;  /* 0x0000008103817220 */ /* 0x000fe20000410000 */
[----:B------:R-:W-:Y:S01]  /*ae60*/  F2FP.BF16.PACK_AB R130, R131, R130 ;  /* 0x000000828382723e */ /* 0x000fe200000010ff */
[----:B------:R-:W-:Y:S01]  /*ae70*/  FMUL.FTZ R124, R3, R124 ;  /* 0x0000007c037c7220 */ /* 0x000fe20000410000 */
[----:B------:R-:W-:Y:S01]  /*ae80*/  IADD3 R8, R9, -R8, RZ ;  /* 0x8000000809087210 */ /* 0x000fe20007ffe0ff */
[C---:B------:R-:W-:Y:S01]  /*ae90*/  FMUL.FTZ R125, R3.reuse, R125 ;  /* 0x0000007d037d7220 */ /* 0x040fe20000410000 */
[----:B------:R-:W-:Y:S01]  /*aea0*/  LEA.HI R9, R6, R5, RZ, 0x5 ;  /* 0x0000000506097211 */ /* 0x000fe200078f28ff */
[C---:B------:R-:W-:Y:S01]  /*aeb0*/  FMUL.FTZ R36, R3.reuse, R36 ;  /* 0x0000002403247220 */ /* 0x040fe20000410000 */
[C---:B------:R-:W-:Y:S01]  /*aec0*/  SHF.L.U32 R11, R8.reuse, 0x6, RZ ;  /* 0x00000006080b7819 */ /* 0x040fe200000006ff */
[C---:B------:R-:W-:Y:S01]  /*aed0*/  FMUL.FTZ R37, R3.reuse, R37 ;  /* 0x0000002503257220 */ /* 0x040fe20000410000 */
[----:B------:R-:W-:Y:S01]  /*aee0*/  SHF.R.S32.HI R7, RZ, 0x5, R9 ;  /* 0x00000005ff077819 */ /* 0x000fe20000011409 */
[----:B------:R-:W-:Y:S01]  /*aef0*/  FMUL.FTZ R40, R3, R40 ;  /* 0x0000002803287220 */ /* 0x000fe20000410000 */
[----:B------:R-:W-:Y:S01]  /*af00*/  LOP3.LUT R11, R11, 0x1c0, RZ, 0xc0, !PT ;  /* 0x000001c00b0b7812 */ /* 0x000fe200078ec0ff */
[C---:B------:R-:W-:Y:S01]  /*af10*/  FMUL.FTZ R41, R3.reuse, R41 ;  /* 0x0000002903297220 */ /* 0x040fe20000410000 */
[----:B------:R-:W-:Y:S01]  /*af20*/  LOP3.LUT R12, R8, 0x1, RZ, 0xc0, !PT ;  /* 0x00000001080c7812 */ /* 0x000fe200078ec0ff */
[----:B------:R-:W-:Y:S01]  /*af30*/  FMUL.FTZ R44, R3, R44 ;  /* 0x0000002c032c7220 */ /* 0x000fe20000410000 */
[----:B------:R-:W-:Y:S01]  /*af40*/  LEA R10, R7, R10, 0x9 ;  /* 0x0000000a070a7211 */ /* 0x000fe200078e48ff */
[----:B------:R-:W-:Y:S01]  /*af50*/  FMUL.FTZ R45, R3, R45 ;  /* 0x0000002d032d7220 */ /* 0x000fe20000410000 */
[----:B------:R-:W-:Y:S01]  /*af60*/  LEA.HI R11, R11, R11, RZ, 0x1d ;  /* 0x0000000b0b0b7211 */ /* 0x000fe200078fe8ff */
[C---:B------:R-:W-:Y:S01]  /*af70*/  FMUL.FTZ R48, R3.reuse, R48 ;  /* 0x0000003003307220 */ /* 0x040fe20000410000 */
[----:B------:R-:W-:Y:S01]  /*af80*/  ISETP.NE.U32.AND P0, PT, R12, 0x1, PT ;  /* 0x000000010c00780c */ /* 0x000fe20003f05070 */
[C---:B------:R-:W-:Y:S01]  /*af90*/  FMUL.FTZ R49, R3.reuse, R49 ;  /* 0x0000003103317220 */ /* 0x040fe20000410000 */
[----:B------:R-:W-:Y:S01]  /*afa0*/  LEA R10, R10, R11, 0x1 ;  /* 0x0000000b0a0a7211 */ /* 0x000fe200078e08ff */
[C---:B------:R-:W-:Y:S01]  /*afb0*/  FMUL.FTZ R52, R3.reuse, R52 ;  /* 0x0000003403347220 */ /* 0x040fe20000410000 */
[----:B------:R-:W-:Y:S01]  /*afc0*/  R2P PR, R8, 0x6 ;  /* 0x0000000608007804 */ /* 0x000fe20000000000 */
[C---:B------:R-:W-:Y:S01]  /*afd0*/  FMUL.FTZ R53, R3.reuse, R53 ;  /* 0x0000003503357220 */ /* 0x040fe20000410000 */
[----:B------:R-:W-:Y:S01]  /*afe0*/  SHF.L.U32 R11, R10, 0x1, RZ ;  /* 0x000000010a0b7819 */ /* 0x000fe200000006ff */
[C---:B------:R-:W-:Y:S01]  /*aff0*/  FMUL.FTZ R56, R3.reuse, R56 ;  /* 0x0000003803387220 */ /* 0x040fe20000410000 */
[----:B------:R-:W-:Y:S01]  /*b000*/  MOV R8, 0x20 ;  /* 0x0000002000087802 */ /* 0x000fe20000000f00 */
[----:B------:R-:W-:Y:S01]  /*b010*/  FMUL.FTZ R57, R3, R57 ;  /* 0x0000003903397220 */ /* 0x000fe20000410000 */
[----:B------:R-:W-:Y:S01]  /*b020*/  IADD3 R13, R11, -0x10, RZ ;  /* 0xfffffff00b0d7810 */ /* 0x000fe20007ffe0ff */
[C---:B------:R-:W-:Y:S01]  /*b030*/  FMUL.FTZ R60, R3.reuse, R60 ;  /* 0x0000003c033c7220 */ /* 0x040fe20000410000 */
[----:B------:R-:W-:Y:S01]  /*b040*/  SEL R8, R8, 0xffffffe0, !P1 ;  /* 0xffffffe008087807 */ /* 0x000fe20004800000 */
[----:B------:R-:W-:Y:S01]  /*b050*/  FMUL.FTZ R61, R3, R61 ;  /* 0x0000003d033d7220 */ /* 0x000fe20000410000 */
[----:B------:R-:W-:Y:S01]  /*b060*/  @P0 IADD3 R13, R11, 0x10, RZ ;  /* 0x000000100b0d0810 */ /* 0x000fe20007ffe0ff */
        /* <DEDUP_REMOVED lines=9> */
[----:B------:R-:W-:Y:S01]  /*b100*/  IADD3 R15, R11, R8, RZ ;  /* 0x000000080b0f7210 */ /* 0x000fe20007ffe0ff */
[----:B------:R-:W-:Y:S01]  /*b110*/  FMUL.FTZ R73, R3, R73 ;  /* 0x0000004903497220 */ /* 0x000fe20000410000 */
[----:B------:R-:W-:Y:S01]  /*b120*/  F2FP.BF16.PACK_AB R40, R41, R40 ;  /* 0x000000282928723e */ /* 0x000fe200000010ff */
[----:B------:R-:W-:Y:S01]  /*b130*/  FMUL.FTZ R76, R3, R76 ;  /* 0x0000004c034c7220 */ /* 0x000fe20000410000 */
[----:B------:R-:W-:Y:S01]  /*b140*/  F2FP.BF16.PACK_AB R44, R45, R44 ;  /* 0x0000002c2d2c723e */ /* 0x000fe200000010ff */
[----:B------:R-:W-:Y:S01]  /*b150*/  FMUL.FTZ R77, R3, R77 ;  /* 0x0000004d034d7220 */ /* 0x000fe20000410000 */
[----:B------:R-:W-:Y:S01]  /*b160*/  F2FP.BF16.PACK_AB R48, R49, R48 ;  /* 0x000000303130723e */ /* 0x000fe200000010ff */
[C---:B------:R-:W-:Y:S01]  /*b170*/  FMUL.FTZ R80, R3.reuse, R80 ;  /* 0x0000005003507220 */ /* 0x040fe20000410000 */
[----:B------:R-:W-:Y:S01]  /*b180*/  STS [R11], R128 ;  /* 0x000000800b007388 */ /* 0x000fe20000000800 */
[----:B------:R-:W-:Y:S01]  /*b190*/  FMUL.FTZ R81, R3, R81 ;  /* 0x0000005103517220 */ /* 0x000fe20000410000 */
[----:B------:R-:W-:Y:S01]  /*b1a0*/  F2FP.BF16.PACK_AB R52, R53, R52 ;  /* 0x000000343534723e */ /* 0x000fe200000010ff */
[C---:B------:R-:W-:Y:S01]  /*b1b0*/  FMUL.FTZ R84, R3.reuse, R84 ;  /* 0x0000005403547220 */ /* 0x040fe20000410000 */
[----:B------:R-:W-:Y:S01]  /*b1c0*/  STS [R11+0x400], R130 ;  /* 0x000400820b007388 */ /* 0x000fe20000000800 */
        /* <DEDUP_REMOVED lines=38> */
[C---:B------:R-:W-:Y:S01]  /*b430*/  FMUL.FTZ R39, R4.reuse, R39 ;  /* 0x0000002704277220 */ /* 0x040fe20000410000 */
[----:B------:R-:W-:Y:S01]  /*b440*/  @P3 MUFU.LG2 R0, R0 ;  /* 0x0000000000003308 */ /* 0x000fe20000000c00 */
[C---:B------:R-:W-:Y:S01]  /*b450*/  FMUL.FTZ R38, R4.reuse, R38 ;  /* 0x0000002604267220 */ /* 0x040fe20000410000 */
[----:B------:R-:W-:Y:S01]  /*b460*/  F2FP.BF16.PACK_AB R112, R3, R112 ;  /* 0x000000700370723e */ /* 0x000fe200000010ff */
[C---:B------:R-:W-:Y:S01]  /*b470*/  FMUL.FTZ R43, R4.reuse, R43 ;  /* 0x0000002b042b7220 */ /* 0x040fe20000410000 */
[----:B------:R-:W-:Y:S01]  /*b480*/  MOV R3, 0x40 ;  /* 0x0000004000037802 */ /* 0x000fe20000000f00 */
[C---:B------:R-:W-:Y:S01]  /*b490*/  FMUL.FTZ R42, R4.reuse, R42 ;  /* 0x0000002a042a7220 */ /* 0x040fe20000410000 */
[----:B------:R-:W-:Y:S01]  /*b4a0*/  F2FP.BF16.PACK_AB R38, R39, R38 ;  /* 0x000000262726723e */ /* 0x000fe200000010ff */
[C---:B------:R-:W-:Y:S01]  /*b4b0*/  FMUL.FTZ R47, R4.reuse, R47 ;  /* 0x0000002f042f7220 */ /* 0x040fe20000410000 */
[----:B------:R-:W-:Y:S01]  /*b4c0*/  SEL R10, R3, 0xffffffc0, !P2 ;  /* 0xffffffc0030a7807 */ /* 0x000fe20005000000 */
        /* <DEDUP_REMOVED lines=19> */
[----:B------:R-:W-:Y:S01]  /*b600*/  STS [R15+0x400], R38 ;  /* 0x000400260f007388 */ /* 0x000fe20000000800 */
[C---:B------:R-:W-:Y:S01]  /*b610*/  FMUL.FTZ R66, R4.reuse, R66 ;  /* 0x0000004204427220 */ /* 0x040fe20000410000 */
[----:B------:R-:W-:Y:S01]  /*b620*/  IADD3 R23, R3, R10, RZ ;  /* 0x0000000a03177210 */ /* 0x000fe20007ffe0ff */
        /* <DEDUP_REMOVED lines=54> */
[----:B------:R-:W-:Y:S01]  /*b990*/  FMUL.FTZ R4, R4, R114 ;  /* 0x0000007204047220 */ /* 0x000fe20000410000 */
[----:B------:R-:W-:Y:S01]  /*b9a0*/  STS [R13+0x2400], R66 ;  /* 0x002400420d007388 */ /* 0x000fe20000000800 */
[----:B------:R-:W-:Y:S01]  /*b9b0*/  F2FP.BF16.PACK_AB R118, R119, R118 ;  /* 0x000000767776723e */ /* 0x000fe200000010ff */
[----:B------:R-:W1:Y:S01]  /*b9c0*/  @P4 MUFU.LG2 R8, R2 ;  /* 0x0000000200084308 */ /* 0x000e620000000c00 */
[----:B------:R-:W-:Y:S01]  /*b9d0*/  ISETP.NE.AND P0, PT, RZ, UR4, PT ;  /* 0x00000004ff007c0c */ /* 0x000fe2000bf05270 */
[----:B------:R-:W-:Y:S01]  /*b9e0*/  STS [R15+0x2000], R68 ;  /* 0x002000440f007388 */ /* 0x000fe20000000800 */
[----:B------:R-:W-:-:S03]  /*b9f0*/  F2FP.BF16.PACK_AB R4, R115, R4 ;  /* 0x000000047304723e */ /* 0x000fc600000010ff */
[----:B------:R-:W-:Y:S04]  /*ba00*/  STS [R15+0x2400], R70 ;  /* 0x002400460f007388 */ /* 0x000fe80000000800 */
[----:B------:R-:W-:Y:S04]  /*ba10*/  STS [R3+0x2000], R72 ;  /* 0x0020004803007388 */ /* 0x000fe80000000800 */
[----:B------:R-:W-:Y:S01]  /*ba20*/  STS [R3+0x2400], R74 ;  /* 0x0024004a03007388 */ /* 0x000fe20000000800 */
[----:B-1----:R-:W-:Y:S01]  /*ba30*/  @P4 FMUL.FTZ R8, R8, 0.69314718246459960938 ;  /* 0x3f31721808084820 */ /* 0x002fe20000410000 */
[----:B------:R-:W-:-:S02]  /*ba40*/  MOV R2, 0x7f800000 ;  /* 0x7f80000000027802 */ /* 0x000fc40000000f00 */
[----:B------:R-:W-:Y:S01]  /*ba50*/  STS [R17+0x2000], R76 ;  /* 0x0020004c11007388 */ /* 0x000fe20000000800 */
[----:B------:R-:W-:-:S03]  /*ba60*/  @P4 FFMA.FTZ R2, R133, c[0x0][0x238], R8 ;  /* 0x00008e0085024a23 */ /* 0x000fc60000010008 */
        /* <DEDUP_REMOVED lines=14> */
[----:B------:R2:W-:Y:S01]  /*bb50*/  STS [R3+0x4400], R106 ;  /* 0x0044006a03007388 */ /* 0x0005e20000000800 */
[----:B-1----:R-:W-:-:S03]  /*bb60*/  @P3 FMUL.FTZ R11, R0, 0.69314718246459960938 ;  /* 0x3f317218000b3820 */ /* 0x002fc60000410000 */
[----:B------:R1:W-:Y:S04]  /*bb70*/  STS [R17+0x4000], R108 ;  /* 0x0040006c11007388 */ /* 0x0003e80000000800 */
[----:B------:R1:W-:Y:S04]  /*bb80*/  STS [R17+0x4400], R110 ;  /* 0x0044006e11007388 */ /* 0x0003e80000000800 */
[----:B------:R1:W-:Y:S04]  /*bb90*/  STS [R19+0x4000], R120 ;  /* 0x0040007813007388 */ /* 0x0003e80000000800 */
[----:B------:R1:W-:Y:S04]  /*bba0*/  STS [R19+0x4400], R122 ;  /* 0x0044007a13007388 */ /* 0x0003e80000000800 */
[----:B------:R1:W-:Y:S04]  /*bbb0*/  STS [R21+0x4000], R116 ;  /* 0x0040007415007388 */ /* 0x0003e80000000800 */
[----:B------:R1:W-:Y:S01]  /*bbc0*/  STS [R21+0x4400], R118 ;  /* 0x0044007615007388 */ /* 0x0003e20000000800 */
[----:B--2---:R-:W-:Y:S01]  /*bbd0*/  MOV R3, 0x7f800000 ;  /* 0x7f80000000037802 */ /* 0x004fe20000000f00 */
[----:B------:R-:W-:-:S02]  /*bbe0*/  @P3 FFMA.FTZ R3, R132, c[0x0][0x238], R11 ;  /* 0x00008e0084033a23 */ /* 0x000fc4000001000b */
[----:B------:R1:W-:Y:S04]  /*bbf0*/  STS [R23+0x4000], R112 ;  /* 0x0040007017007388 */ /* 0x0003e80000000800 */
[----:B------:R1:W-:Y:S01]  /*bc00*/  STS [R23+0x4400], R4 ;  /* 0x0044000417007388 */ /* 0x0003e20000000800 */
[----:B------:R-:W-:Y:S05]  /*bc10*/  @!P0 BRA `(.L_x_3612) ;  /* 0x0000007000008947 */ /* 0x000fea0003800000 */
[----:B-1----:R-:W1:Y:S01]  /*bc20*/  S2R R4, SR_CTAID.Y ;  /* 0x0000000000047919 */ /* 0x002e620000002600 */
[----:B------:R-:W-:-:S03]  /*bc30*/  ISETP.NE.AND P0, PT, R208, -0x1, PT ;  /* 0xffffffffd000780c */ /* 0x000fc60003f05270 */
[----:B------:R-:W2:Y:S01]  /*bc40*/  S2R R11, SR_CTAID.Z ;  /* 0x00000000000b7919 */ /* 0x000ea20000002700 */
[----:B-1----:R-:W-:-:S05]  /*bc50*/  IMAD R13, R4, c[0x0][0x214], RZ ;  /* 0x00008500040d7a24 */ /* 0x002fca00078e02ff */
[----:B------:R-:W-:-:S05]  /*bc60*/  SEL R8, R13, R208, !P0 ;  /* 0x000000d00d087207 */ /* 0x000fca0004000000 */
[----:B--2---:R-:W-:Y:S01]  /*bc70*/  IMAD R8, R11, c[0x0][0x234], R8 ;  /* 0x00008d000b087a24 */ /* 0x004fe200078e0208 */
[----:B------:R-:W-:Y:S05]  /*bc80*/  BRA `(.L_x_3613) ;  /* 0x0000004000007947 */ /* 0x000fea0003800000 */
.L_x_3612:
[----:B------:R-:W2:Y:S04]  /*bc90*/  S2R R11, SR_CTAID.Z ;  /* 0x00000000000b7919 */ /* 0x000ea80000002700 */
[----:B-1----:R-:W2:Y:S02]  /*bca0*/  S2R R4, SR_CTAID.Y ;  /* 0x0000000000047919 */ /* 0x002ea40000002600 */
[----:B--2---:R-:W-:-:S04]  /*bcb0*/  IMAD R8, R4, c[0x0][0x1c0], R11 ;  /* 0x0000700004087a24 */ /* 0x004fc800078e020b */
[----:B------:R-:W-:Y:S02]  /*bcc0*/  IMAD R8, R8, c[0x0][0x214], RZ ;  /* 0x0000850008087a24 */ /* 0x000fe400078e02ff */
.L_x_3613:
[----:B------:R-:W-:Y:S01]  /*bcd0*/  BAR.SYNC.DEFER_BLOCKING 0x0 ;  /* 0x0000000000007b1d */ /* 0x000fe20000010000 */
[----:B------:R-:W-:Y:S01]  /*bce0*/  LOP3.LUT R10, R9, 0xffffffe0, RZ, 0xc0, !PT ;  /* 0xffffffe0090a7812 */ /* 0x000fe200078ec0ff */
[C---:B------:R-:W-:Y:S01]  /*bcf0*/  IMAD.WIDE.U32 R64, R208.reuse, c[0x0][0x1e8], RZ ;  /* 0x00007a00d0407a25 */ /* 0x040fe200078e00ff */
[----:B------:R-:W-:Y:S02]  /*bd00*/  SHF.R.S32.HI R60, RZ, 0x1f, R7 ;  /* 0x0000001fff3c7819 */ /* 0x000fe40000011407 */
[----:B------:R-:W-:Y:S01]  /*bd10*/  ISETP.NE.AND P0, PT, R208, -0x1, PT ;  /* 0xffffffffd000780c */ /* 0x000fe20003f05270 */
[----:B------:R-:W1:Y:S01]  /*bd20*/  S2R R0, SR_TID.X ;  /* 0x0000000000007919 */ /* 0x000e620000002100 */
[----:B------:R-:W-:Y:S01]  /*bd30*/  IMAD.IADD R9, R5, 0x1, -R10 ;  /* 0x0000000105097824 */ /* 0x000fe200078e0a0a */
[----:B------:R-:W-:Y:S01]  /*bd40*/  LEA.HI R60, R60, R7, RZ, 0x2 ;  /* 0x000000073c3c7211 */ /* 0x000fe200078f10ff */
[----:B------:R-:W-:Y:S01]  /*bd50*/  IMAD.WIDE.U32 R66, R4, c[0x0][0x1e0], RZ ;  /* 0x0000780004427a25 */ /* 0x000fe200078e00ff */
[----:B------:R-:W-:Y:S01]  /*bd60*/  ULDC.64 UR4, c[0x0][0x118] ;  /* 0x0000460000047ab9 */ /* 0x000fe20000000a00 */
[----:B------:R-:W-:Y:S01]  /*bd70*/  BSSY B0, `(.L_x_3614) ;  /* 0x000002b000007945 */ /* 0x000fe20003800000 */
[----:B------:R-:W-:Y:S01]  /*bd80*/  LOP3.LUT P1, RZ, R9, 0x3, RZ, 0xc0, !PT ;  /* 0x0000000309ff7812 */ /* 0x000fe2000782c0ff */
[----:B------:R-:W-:Y:S01]  /*bd90*/  IMAD R208, R208, c[0x0][0x1ec], R65 ;  /* 0x00007b00d0d07a24 */ /* 0x000fe200078e0241 */
[----:B------:R-:W-:-:S05]  /*bda0*/  LOP3.LUT R60, R60, 0xffffffc, RZ, 0xc0, !PT ;  /* 0x0ffffffc3c3c7812 */ /* 0x000fca00078ec0ff */
[----:B------:R-:W-:Y:S01]  /*bdb0*/  IMAD.IADD R60, R7, 0x1, -R60 ;  /* 0x00000001073c7824 */ /* 0x000fe200078e0a3c */
[----:B------:R2:W3:Y:S04]  /*bdc0*/  LDS.128 R52, [R206] ;  /* 0x00000000ce347984 */ /* 0x0004e80000000c00 */
[----:B------:R2:W4:Y:S01]  /*bdd0*/  LDS.128 R48, [R206+0x800] ;  /* 0x00080000ce307984 */ /* 0x0005220000000c00 */
[----:B-1----:R-:W-:-:S03]  /*bde0*/  SHF.R.S32.HI R61, RZ, 0x1f, R0 ;  /* 0x0000001fff3d7819 */ /* 0x002fc60000011400 */
[----:B------:R2:W1:Y:S01]  /*bdf0*/  LDS.128 R44, [R206+0x1000] ;  /* 0x00100000ce2c7984 */ /* 0x0004620000000c00 */
[----:B------:R-:W-:-:S03]  /*be00*/  LEA.HI R63, R61, R0, RZ, 0x5 ;  /* 0x000000003d3f7211 */ /* 0x000fc600078f28ff */
[----:B------:R2:W1:Y:S01]  /*be10*/  LDS.128 R40, [R206+0x1800] ;  /* 0x00180000ce287984 */ /* 0x0004620000000c00 */
[----:B------:R-:W-:-:S03]  /*be20*/  LOP3.LUT R63, R63, 0xffffffe0, RZ, 0xc0, !PT ;  /* 0xffffffe03f3f7812 */ /* 0x000fc600078ec0ff */
[----:B------:R2:W1:Y:S02]  /*be30*/  LDS.128 R36, [R206+0x2000] ;  /* 0x00200000ce247984 */ /* 0x0004640000000c00 */
[----:B------:R-:W-:Y:S02]  /*be40*/  IMAD.IADD R10, R0, 0x1, -R63 ;  /* 0x00000001000a7824 */ /* 0x000fe400078e0a3f */
[----:B------:R2:W1:Y:S01]  /*be50*/  LDS.128 R32, [R206+0x2800] ;  /* 0x00280000ce207984 */ /* 0x0004620000000c00 */
[----:B------:R-:W-:-:S03]  /*be60*/  SHF.R.S32.HI R63, RZ, 0x1f, R4 ;  /* 0x0000001fff3f7819 */ /* 0x000fc60000011404 */
[----:B------:R2:W1:Y:S01]  /*be70*/  LDS.128 R28, [R206+0x3000] ;  /* 0x00300000ce1c7984 */ /* 0x0004620000000c00 */
[----:B------:R-:W-:Y:S01]  /*be80*/  SHF.R.S32.HI R9, RZ, 0x1f, R10 ;  /* 0x0000001fff097819 */ /* 0x000fe2000001140a */
[----:B------:R-:W-:Y:S02]  /*be90*/  IMAD R63, R63, c[0x0][0x1e0], RZ ;  /* 0x000078003f3f7a24 */ /* 0x000fe400078e02ff */
[----:B------:R2:W1:Y:S01]  /*bea0*/  LDS.128 R24, [R206+0x3800] ;  /* 0x00380000ce187984 */ /* 0x0004620000000c00 */
[----:B------:R-:W-:Y:S01]  /*beb0*/  LEA.HI R9, R9, R10, RZ, 0x2 ;  /* 0x0000000a09097211 */ /* 0x000fe200078f10ff */
[----:B------:R-:W-:Y:S01]  /*bec0*/  IMAD R63, R4, c[0x0][0x1e4], R63 ;  /* 0x00007900043f7a24 */ /* 0x000fe200078e023f */
[----:B------:R-:W-:Y:S01]  /*bed0*/  SEL R4, R66, R64, !P0 ;  /* 0x0000004042047207 */ /* 0x000fe20004000000 */
[----:B------:R2:W1:Y:S01]  /*bee0*/  LDS.128 R20, [R206+0x4000] ;  /* 0x00400000ce147984 */ /* 0x0004620000000c00 */
[----:B------:R-:W-:Y:S01]  /*bef0*/  SHF.R.S32.HI R9, RZ, 0x2, R9 ;  /* 0x00000002ff097819 */ /* 0x000fe20000011409 */
[----:B------:R-:W-:-:S02]  /*bf00*/  @!P0 IMAD.IADD R208, R67, 0x1, R63 ;  /* 0x0000000143d08824 */ /* 0x000fc400078e023f */
[----:B------:R2:W1:Y:S02]  /*bf10*/  LDS.128 R16, [R206+0x4800] ;  /* 0x00480000ce107984 */ /* 0x0004640000000c00 */
[----:B------:R-:W-:Y:S02]  /*bf20*/  IMAD R60, R60, 0x10, R9 ;  /* 0x000000103c3c7824 */ /* 0x000fe400078e0209 */
[----:B------:R2:W1:Y:S04]  /*bf30*/  LDS.128 R12, [R206+0x5000] ;  /* 0x00500000ce0c7984 */ /* 0x0004680000000c00 */
[----:B------:R2:W1:Y:S01]  /*bf40*/  LDS.128 R56, [R206+0x5800] ;  /* 0x00580000ce387984 */ /* 0x0004620000000c00 */
[----:B------:R-:W-:Y:S05]  /*bf50*/  @P1 BRA `(.L_x_3615) ;  /* 0x000000c000001947 */ /* 0x000fea0003800000 */
[----:B---34-:R-:W3:Y:S01]  /*bf60*/  S2R R7, SR_CTAID.X ;  /* 0x0000000000077919 */ /* 0x018ee20000002500 */
[C---:B------:R-:W-:Y:S01]  /*bf70*/  ISETP.GE.AND P2, PT, R60.reuse, R199, PT ;  /* 0x000000c73c00720c */ /* 0x040fe20003f46270 */
[----:B---3--:R-:W-:Y:S01]  /*bf80*/  IMAD R7, R7, 0x40, R8 ;  /* 0x0000004007077824 */ /* 0x008fe200078e0208 */
[----:B------:R-:W-:-:S04]  /*bf90*/  IADD3 R8, R60, 0x8, RZ ;  /* 0x000000083c087810 */ /* 0x000fc80007ffe0ff */
[----:B------:R-:W-:Y:S02]  /*bfa0*/  SHF.R.S32.HI R9, RZ, 0x1f, R7 ;  /* 0x0000001fff097819 */ /* 0x000fe40000011407 */
[----:B------:R-:W-:Y:S02]  /*bfb0*/  IADD3 R7, P0, R60, R7, RZ ;  /* 0x000000073c077210 */ /* 0x000fe40007f1e0ff */
[----:B------:R-:W-:Y:S02]  /*bfc0*/  ISETP.GE.AND P1, PT, R8, R199, PT ;  /* 0x000000c70800720c */ /* 0x000fe40003f26270 */
[----:B------:R-:W-:Y:S02]  /*bfd0*/  LEA.HI.X.SX32 R60, R60, R9, 0x1, P0 ;  /* 0x000000093c3c7211 */ /* 0x000fe400000f0eff */
[----:B------:R-:W-:-:S04]  /*bfe0*/  LEA R8, P0, R7, c[0x0][0x200], 0x2 ;  /* 0x0000800007087a11 */ /* 0x000fc800078010ff */
[----:B------:R-:W-:-:S05]  /*bff0*/  LEA.HI.X R9, R7, c[0x0][0x204], R60, 0x2, P0 ;  /* 0x0000810007097a11 */ /* 0x000fca00000f143c */
[----:B------:R3:W-:Y:S04]  /*c000*/  @!P2 STG.E [R8.64], R2 ;  /* 0x000000020800a986 */ /* 0x0007e8000c101904 */
[----:B------:R3:W-:Y:S02]  /*c010*/  @!P1 STG.E [R8.64+0x20], R3 ;  /* 0x0000200308009986 */ /* 0x0007e4000c101904 */
.L_x_3615:
[----:B---34-:R-:W-:Y:S05]  /*c020*/  BSYNC B0 ;  /* 0x0000000000007941 */ /* 0x018fea0003800000 */
.L_x_3614:
[----:B------:R-:W3:Y:S01]  /*c030*/  S2R R3, SR_CTAID.X ;  /* 0x0000000000037919 */ /* 0x000ee20000002500 */
[----:B------:R-:W-:Y:S01]  /*c040*/  SHF.R.S32.HI R211, RZ, 0x1f, R210 ;  /* 0x0000001fffd37819 */ /* 0x000fe200000114d2 */
[----:B------:R-:W-:Y:S01]  /*c050*/  BSSY B0, `(.L_x_3616) ;  /* 0x0000022000007945 */ /* 0x000fe20003800000 */
[----:B------:R-:W-:Y:S02]  /*c060*/  LEA.HI R5, R6, R5, RZ, 0x3 ;  /* 0x0000000506057211 */ /* 0x000fe400078f18ff */
[----:B------:R-:W-:-:S04]  /*c070*/  LEA.HI R0, R61, R0, RZ, 0x3 ;  /* 0x000000003d007211 */ /* 0x000fc800078f18ff */
[----:B------:R-:W-:-:S04]  /*c080*/  SHF.R.S32.HI R0, RZ, 0x3, R0 ;  /* 0x00000003ff007819 */ /* 0x000fc80000011400 */
[----:B------:R-:W-:Y:S01]  /*c090*/  SHF.R.S32.HI R0, RZ, 0x1f, R0 ;  /* 0x0000001fff007819 */ /* 0x000fe20000011400 */
[----:B---3--:R-:W-:-:S04]  /*c0a0*/  IMAD.SHL.U32 R3, R3, 0x40, RZ ;  /* 0x0000004003037824 */ /* 0x008fc800078e00ff */
[----:B------:R-:W-:Y:S01]  /*c0b0*/  IMAD.WIDE.U32 R8, R3, c[0x0][0x1e8], R210 ;  /* 0x00007a0003087a25 */ /* 0x000fe200078e00d2 */
[----:B------:R-:W-:-:S04]  /*c0c0*/  SHF.R.S32.HI R2, RZ, 0x1f, R3 ;  /* 0x0000001fff027819 */ /* 0x000fc80000011403 */
[----:B------:R-:W-:Y:S01]  /*c0d0*/  IADD3 R6, P0, R4, R8, RZ ;  /* 0x0000000804067210 */ /* 0x000fe20007f1e0ff */
[----:B------:R-:W-:Y:S01]  /*c0e0*/  IMAD R2, R2, c[0x0][0x1e8], RZ ;  /* 0x00007a0002027a24 */ /* 0x000fe200078e02ff */
[----:B------:R-:W-:-:S03]  /*c0f0*/  SHF.R.S32.HI R4, RZ, 0x3, R5 ;  /* 0x00000003ff047819 */ /* 0x000fc60000011405 */
[----:B------:R-:W-:Y:S01]  /*c100*/  IMAD R7, R3, c[0x0][0x1ec], R2 ;  /* 0x00007b0003077a24 */ /* 0x000fe200078e0202 */
[----:B------:R-:W-:Y:S01]  /*c110*/  SHF.R.S32.HI R2, RZ, 0x1f, R11 ;  /* 0x0000001fff027819 */ /* 0x000fe2000001140b */
[----:B------:R-:W-:-:S03]  /*c120*/  IMAD.IADD R3, R207, 0x1, -R3 ;  /* 0x00000001cf037824 */ /* 0x000fc600078e0a03 */
[----:B------:R-:W-:Y:S01]  /*c130*/  IADD3.X R7, R208, R9, R7, P0, !PT ;  /* 0x00000009d0077210 */ /* 0x000fe200007fe407 */
[----:B------:R-:W-:Y:S01]  /*c140*/  IMAD R2, R2, c[0x0][0x1f0], RZ ;  /* 0x00007c0002027a24 */ /* 0x000fe200078e02ff */
[----:B------:R-:W-:-:S03]  /*c150*/  ISETP.GE.AND P0, PT, R4, R3, PT ;  /* 0x000000030400720c */ /* 0x000fc60003f06270 */
[C---:B------:R-:W-:Y:S02]  /*c160*/  IMAD R2, R11.reuse, c[0x0][0x1f4], R2 ;  /* 0x00007d000b027a24 */ /* 0x040fe400078e0202 */
[----:B------:R-:W-:-:S04]  /*c170*/  IMAD.WIDE.U32 R6, R11, c[0x0][0x1f0], R6 ;  /* 0x00007c000b067a25 */ /* 0x000fc800078e0006 */
[----:B------:R-:W-:-:S04]  /*c180*/  IMAD.IADD R9, R2, 0x1, R7 ;  /* 0x0000000102097824 */ /* 0x000fc800078e0207 */
        /* <DEDUP_REMOVED lines=14> */
.L_x_3617:
[----:B------:R-:W-:Y:S05]  /*c270*/  BSYNC B0 ;  /* 0x0000000000007941 */ /* 0x000fea0003800000 */
.L_x_3616:
        /* <DEDUP_REMOVED lines=13> */
[----:B-1-3--:R-:W-:-:S03]  /*c350*/  LEA R20, P3, R10, c[0x0][0x1d0], 0x1 ;  /* 0x000074000a147a11 */ /* 0x00afc600078608ff */
[----:B------:R-:W-:-:S04]  /*c360*/  IMAD R2, R3, c[0x0][0x1ec], R2 ;  /* 0x00007b0003027a24 */ /* 0x000fc800078e0202 */
[----:B------:R-:W-:-:S05]  /*c370*/  IMAD.IADD R2, R2, 0x1, R11 ;  /* 0x0000000102027824 */ /* 0x000fca00078e020b */
[----:B------:R-:W-:-:S05]  /*c380*/  LEA.HI.X R21, R10, c[0x0][0x1d4], R2, 0x1, P3 ;  /* 0x000075000a157a11 */ /* 0x000fca00018f0c02 */
[----:B------:R1:W-:Y:S04]  /*c390*/  @!P2 STG.E.128 [R20.64], R48 ;  /* 0x000000301400a986 */ /* 0x0003e8000c101d04 */
[----:B------:R1:W-:Y:S04]  /*c3a0*/  @!P1 STG.E.128 [R20.64+0x80], R32 ;  /* 0x0000802014009986 */ /* 0x0003e8000c101d04 */
[----:B------:R1:W-:Y:S02]  /*c3b0*/  @!P0 STG.E.128 [R20.64+0x100], R16 ;  /* 0x0001001014008986 */ /* 0x0003e4000c101d04 */
.L_x_3619:
[----:B------:R-:W-:Y:S05]  /*c3c0*/  BSYNC B0 ;  /* 0x0000000000007941 */ /* 0x000fea0003800000 */
.L_x_3618:
        /* <DEDUP_REMOVED lines=17> */
[----:B------:R1:W-:Y:S04]  /*c4e0*/  @!P2 STG.E.128 [R16.64], R44 ;  /* 0x0000002c1000a986 */ /* 0x0003e8000c101d04 */
[----:B------:R1:W-:Y:S04]  /*c4f0*/  @!P1 STG.E.128 [R16.64+0x80], R28 ;  /* 0x0000801c10009986 */ /* 0x0003e8000c101d04 */
[----:B------:R1:W-:Y:S02]  /*c500*/  @!P0 STG.E.128 [R16.64+0x100], R12 ;  /* 0x0001000c10008986 */ /* 0x0003e4000c101d04 */
.L_x_3621:
[----:B------:R-:W-:Y:S05]  /*c510*/  BSYNC B0 ;  /* 0x0000000000007941 */ /* 0x000fea0003800000 */
.L_x_3620:
[----:B------:R-:W-:-:S04]  /*c520*/  IADD3 R2, R4, 0x30, RZ ;  /* 0x0000003004027810 */ /* 0x000fc80007ffe0ff */
[----:B------:R-:W-:-:S13]  /*c530*/  ISETP.GE.AND P0, PT, R2, R199, PT ;  /* 0x000000c70200720c */ /* 0x000fda0003f06270 */
        /* <DEDUP_REMOVED lines=18> */
.L_x_3622:
        /* <DEDUP_REMOVED lines=10> */
.L_x_7854:


//--------------------- .text._ZN5flash24flash_fwd_splitkv_kernelI23Flash_fwd_kernel_traitsILi192ELi64ELi64ELi4ELb0ELb0EN7cutlass10bfloat16_tE19Flash_kernel_traitsILi192ELi64ELi64ELi4ES3_EELb0ELb0ELb1ELb0ELb0ELb1ELb0ELb0EEEvNS_16Flash_fwd_paramsE --------------------------
	.section	.text._ZN5flash24flash_fwd_splitkv_kernelI23Flash_fwd_kernel_traitsILi192ELi64ELi64ELi4ELb0ELb0EN7cutlass10bfloat16_tE19Flash_kernel_traitsILi192ELi64ELi64ELi4ES3_EELb0ELb0ELb1ELb0ELb0ELb1ELb0ELb0EEEvNS_16Flash_fwd_paramsE,"ax",@progbits
	.sectioninfo	@"SHI_REGISTERS=254"
	.align	128
        .global         _ZN5flash24flash_fwd_splitkv_kernelI23Flash_fwd_kernel_traitsILi192ELi64ELi64ELi4ELb0ELb0EN7cutlass10bfloat16_tE19Flash_kernel_traitsILi192ELi64ELi64ELi4ES3_EELb0ELb0ELb1ELb0ELb0ELb1ELb0ELb0EEEvNS_16Flash_fwd_paramsE
        .type           _ZN5flash24flash_fwd_splitkv_kernelI23Flash_fwd_kernel_traitsILi192ELi64ELi64ELi4ELb0ELb0EN7cutlass10bfloat16_tE19Flash_kernel_traitsILi192ELi64ELi64ELi4ES3_EELb0ELb0ELb1ELb0ELb0ELb1ELb0ELb0EEEvNS_16Flash_fwd_paramsE,@function
        .size           _ZN5flash24flash_fwd_splitkv_kernelI23Flash_fwd_kernel_traitsILi192ELi64ELi64ELi4ELb0ELb0EN7cutlass10bfloat16_tE19Flash_kernel_traitsILi192ELi64ELi64ELi4ES3_EELb0ELb0ELb1ELb0ELb0ELb1ELb0ELb0EEEvNS_16Flash_fwd_paramsE,(.L_x_7855 - _ZN5flash24flash_fwd_splitkv_kernelI23Flash_fwd_kernel_traitsILi192ELi64ELi64ELi4ELb0ELb0EN7cutlass10bfloat16_tE19Flash_kernel_traitsILi192ELi64ELi64ELi4ES3_EELb0ELb0ELb1ELb0ELb0ELb1ELb0ELb0EEEvNS_16Flash_fwd_paramsE)
        .other          _ZN5flash24flash_fwd_splitkv_kernelI23Flash_fwd_kernel_traitsILi192ELi64ELi64ELi4ELb0ELb0EN7cutlass10bfloat16_tE19Flash_kernel_traitsILi192ELi64ELi64ELi4ES3_EELb0ELb0ELb1ELb0ELb0ELb1ELb0ELb0EEEvNS_16Flash_fwd_paramsE,@"STO_CUDA_ENTRY STV_DEFAULT"
_ZN5flash24flash_fwd_splitkv_kernelI23Flash_fwd_kernel_traitsILi192ELi64ELi64ELi4ELb0ELb0EN7cutlass10bfloat16_tE19Flash_kernel_traitsILi192ELi64ELi64ELi4ES3_EELb0ELb0ELb1ELb0ELb0ELb1ELb0ELb0EEEvNS_16Flash_fwd_paramsE:
.text._ZN5flash24flash_fwd_splitkv_kernelI23Flash_fwd_kernel_traitsILi192ELi64ELi64ELi4ELb0ELb0EN7cutlass10bfloat16_tE19Flash_kernel_traitsILi192ELi64ELi64ELi4ES3_EELb0ELb0ELb1ELb0ELb0ELb1ELb0ELb0EEEvNS_16Flash_fwd_paramsE:
        /* <DEDUP_REMOVED lines=34> */
.L_x_3623:
[----:B-1-34-:R-:W-:Y:S02]  /*0220*/  MOV R0, c[0x0][0x218] ;  /* 0x0000860000007a02 */ /* 0x01afe40000000f00 */
.L_x_3624:
        /* <DEDUP_REMOVED lines=73> */
.L_x_3627:
[----:B------:R-:W-:Y:S05]  /*06c0*/  BSYNC B0 ;  /* 0x0000000000007941 */ /* 0x000fea0003800000 */
.L_x_3626:
        /* <DEDUP_REMOVED lines=20> */
.L_x_3629:
[----:B------:R-:W-:Y:S05]  /*0810*/  BSYNC B0 ;  /* 0x0000000000007941 */ /* 0x000fea0003800000 */
.L_x_3628:
        /* <DEDUP_REMOVED lines=20> */
.L_x_3631:
[----:B------:R-:W-:Y:S05]  /*0960*/  BSYNC B0 ;  /* 0x0000000000007941 */ /* 0x000fea0003800000 */
.L_x_3630:
        /* <DEDUP_REMOVED lines=19> */
.L_x_3633:
[----:B------:R-:W-:Y:S05]  /*0aa0*/  BSYNC B0 ;  /* 0x0000000000007941 */ /* 0x000fea0003800000 */
.L_x_3632:
        /* <DEDUP_REMOVED lines=19> */
.L_x_3625:
        /* <DEDUP_REMOVED lines=91> */
.L_x_3634:
        /* <DEDUP_REMOVED lines=16> */
.L_x_3636:
        /* <DEDUP_REMOVED lines=49> */
.L_x_3635:
        /* <DEDUP_REMOVED lines=117> */
.L_x_3638:
[----:B------:R-:W-:Y:S05]  /*1cf0*/  BSYNC B0 ;  /* 0x0000000000007941 */ /* 0x000fea0003800000 */
.L_x_3637:
        /* <DEDUP_REMOVED lines=37> */
.L_x_3640:
[----:B------:R-:W-:Y:S05]  /*1f50*/  BSYNC B0 ;  /* 0x0000000000007941 */ /* 0x000fea0003800000 */
.L_x_3639:
        /* <DEDUP_REMOVED lines=37> */
.L_x_3642:
[----:B------:R-:W-:Y:S05]  /*21b0*/  BSYNC B0 ;  /* 0x0000000000007941 */ /* 0x000fea0003800000 */
.L_x_3641:
        /* <DEDUP_REMOVED lines=36> */
.L_x_3644:
[----:B------:R-:W-:Y:S05]  /*2400*/  BSYNC B0 ;  /* 0x0000000000007941 */ /* 0x000fea0003800000 */
.L_x_3643:
        /* <DEDUP_REMOVED lines=31> */
.L_x_3646:
[----:B------:R-:W-:Y:S05]  /*2600*/  BSYNC B0 ;  /* 0x0000000000007941 */ /* 0x000fea0003800000 */
.L_x_3645:
        /* <DEDUP_REMOVED lines=33> */
.L_x_3648:
[----:B------:R-:W-:Y:S05]  /*2820*/  BSYNC B0 ;  /* 0x0000000000007941 */ /* 0x000fea0003800000 */
.L_x_3647:
        /* <DEDUP_REMOVED lines=31> */
.L_x_3650:
[----:B------:R-:W-:Y:S05]  /*2a20*/  BSYNC B0 ;  /* 0x0000000000007941 */ /* 0x000fea0003800000 */
.L_x_3649:
        /* <DEDUP_REMOVED lines=32> */
.L_x_3652:
[----:B------:R-:W-:Y:S05]  /*2c30*/  BSYNC B0 ;  /* 0x0000000000007941 */ /* 0x000fea0003800000 */
.L_x_3651:
        /* <DEDUP_REMOVED lines=43> */
.L_x_3654:
[----:B-1----:R-:W-:Y:S05]  /*2ef0*/  BSYNC B0 ;  /* 0x0000000000007941 */ /* 0x002fea0003800000 */
.L_x_3653:
        /* <DEDUP_REMOVED lines=33> */
.L_x_3656:
[----:B------:R-:W-:Y:S05]  /*3110*/  BSYNC B0 ;  /* 0x0000000000007941 */ /* 0x000fea0003800000 */
.L_x_3655:
        /* <DEDUP_REMOVED lines=36> */
.L_x_3658:
[----:B------:R-:W-:Y:S05]  /*3360*/  BSYNC B0 ;  /* 0x0000000000007941 */ /* 0x000fea0003800000 */
.L_x_3657:
        /* <DEDUP_REMOVED lines=40> */
.L_x_3660:
[----:B------:R-:W-:Y:S05]  /*35f0*/  BSYNC B0 ;  /* 0x0000000000007941 */ /* 0x000fea0003800000 */
.L_x_3659:
[C---:B-1----:R-:W-:Y:S01]  /*3600*/  IMAD.SHL.U32 R8, R4.reuse, 0x40, RZ ;  /* 0x0000004004087824 */ /* 0x042fe200078e00ff */
        /* <DEDUP_REMOVED lines=14> */
[----:B------:R-:W-:Y:S01]  /*36f0*/  LDSM.16.M88.4 R64, [R208] ;  /* 0x00000000d040783b */ /* 0x000fe20000000200 */
[----:B------:R-:W-:-:S02]  /*3700*/  LOP3.LUT R141, R141, 0x6, RZ, 0xc0, !PT ;  /* 0x000000068d8d7812 */ /* 0x000fc400078ec0ff */
[----:B------:R-:W-:Y:S01]  /*3710*/  IMAD R209, R209, 0x200, R8 ;  /* 0x00000200d1d17824 */ /* 0x000fe200078e0208 */
[----:B------:R-:W-:Y:S02]  /*3720*/  LDSM.16.M88.4 R48, [R206] ;  /* 0x00000000ce30783b */ /* 0x000fe40000000200 */
[----:B------:R-:W-:Y:S02]  /*3730*/  IMAD R141, R134, 0x40, R141 ;  /* 0x00000040868d7824 */ /* 0x000fe400078e028d */
[----:B------:R-:W-:Y:S01]  /*3740*/  IMAD.SHL.U32 R209, R209, 0x2, RZ ;  /* 0x00000002d1d17824 */ /* 0x000fe200078e00ff */
[----:B------:R-:W-:Y:S02]  /*3750*/  LDSM.16.M88.4 R72, [R205] ;  /* 0x00000000cd48783b */ /* 0x000fe40000000200 */
[----:B------:R-:W-:Y:S02]  /*3760*/  IADD3 R83, R141, -0x40, RZ ;  /* 0xffffffc08d537810 */ /* 0x000fe40007ffe0ff */
[----:B------:R-:W1:Y:S01]  /*3770*/  LDSM.16.M88.4 R8, [R209+0x6000] ;  /* 0x00600000d108783b */ /* 0x000e620000000200 */
[----:B------:R-:W-:-:S02]  /*3780*/  IADD3 R4, R209, 0x6000, RZ ;  /* 0x00006000d1047810 */ /* 0x000fc40007ffe0ff */
[----:B------:R-:W-:Y:S01]  /*3790*/  IADD3 R207, R209, 0x6020, RZ ;  /* 0x00006020d1cf7810 */ /* 0x000fe20007ffe0ff */
[----:B------:R-:W2:Y:S01]  /*37a0*/  LDSM.16.M88.4 R28, [R209+0x6800] ;  /* 0x00680000d11c783b */ /* 0x000ea20000000200 */
[----:B------:R-:W-:Y:S01]  /*37b0*/  @P1 IADD3 R207, R4, -0x20, RZ ;  /* 0xffffffe004cf1810 */ /* 0x000fe20007ffe0ff */
[----:B------:R-:W-:Y:S01]  /*37c0*/  IMAD.MOV.U32 R4, RZ, RZ, 0x40 ;  /* 0x00000040ff047424 */ /* 0x000fe200078e00ff */
[C---:B------:R-:W-:Y:S01]  /*37d0*/  IADD3 R87, R141.reuse, -0x38, RZ ;  /* 0xffffffc88d577810 */ /* 0x040fe20007ffe0ff */
[----:B------:R-:W5:Y:S01]  /*37e0*/  LDSM.16.M88.4 R56, [R209+0x7000] ;  /* 0x00700000d138783b */ /* 0x000f620000000200 */
[C---:B------:R-:W-:Y:S02]  /*37f0*/  IADD3 R101, R141.reuse, -0x2f, RZ ;  /* 0xffffffd18d657810 */ /* 0x040fe40007ffe0ff */
[----:B------:R-:W-:Y:S01]  /*3800*/  SEL R4, R4, 0xffffffc0, !P2 ;  /* 0xffffffc004047807 */ /* 0x000fe20005000000 */
[----:B------:R-:W3:Y:S01]  /*3810*/  LDSM.16.M88.4 R32, [R209+0x7800] ;  /* 0x00780000d120783b */ /* 0x000ee20000000200 */
[----:B------:R-:W-:-:S02]  /*3820*/  IADD3 R99, R141, -0x28, RZ ;  /* 0xffffffd88d637810 */ /* 0x000fc40007ffe0ff */
[----:B------:R-:W-:Y:S01]  /*3830*/  IADD3 R196, R4, R207, RZ ;  /* 0x000000cf04c47210 */ /* 0x000fe20007ffe0ff */
[----:B------:R-:W4:Y:S01]  /*3840*/  LDSM.16.M88.4 R20, [R207] ;  /* 0x00000000cf14783b */ /* 0x000f220000000200 */
[----:B------:R-:W-:Y:S01]  /*3850*/  IMAD.IADD R203, R209, 0x1, R4 ;  /* 0x00000001d1cb7824 */ /* 0x000fe200078e0204 */
[C---:B------:R-:W-:Y:S02]  /*3860*/  IADD3 R107, R141.reuse, -0x27, RZ ;  /* 0xffffffd98d6b7810 */ /* 0x040fe40007ffe0ff */
[----:B------:R-:W3:Y:S01]  /*3870*/  LDSM.16.M88.4 R44, [R207+0x800] ;  /* 0x00080000cf2c783b */ /* 0x000ee20000000200 */
[C---:B------:R-:W-:Y:S02]  /*3880*/  IADD3 R111, R141.reuse, -0x20, RZ ;  /* 0xffffffe08d6f7810 */ /* 0x040fe40007ffe0ff */
[C---:B------:R-:W-:Y:S01]  /*3890*/  IADD3 R119, R141.reuse, -0x18, RZ ;  /* 0xffffffe88d777810 */ /* 0x040fe20007ffe0ff */
[----:B------:R-:W3:Y:S01]  /*38a0*/  LDSM.16.M88.4 R40, [R207+0x1000] ;  /* 0x00100000cf28783b */ /* 0x000ee20000000200 */
[----:B------:R-:W-:-:S02]  /*38b0*/  IADD3 R123, R141, -0x17, RZ ;  /* 0xffffffe98d7b7810 */ /* 0x000fc40007ffe0ff */
[C---:B------:R-:W-:Y:S01]  /*38c0*/  IADD3 R133, R141.reuse, -0xf, RZ ;  /* 0xfffffff18d857810 */ /* 0x040fe20007ffe0ff */
[----:B------:R-:W3:Y:S01]  /*38d0*/  LDSM.16.M88.4 R68, [R207+0x1800] ;  /* 0x00180000cf44783b */ /* 0x000ee20000000200 */
[C---:B------:R-:W-:Y:S02]  /*38e0*/  IADD3 R115, R141.reuse, -0x1f, RZ ;  /* 0xffffffe18d737810 */ /* 0x040fe40007ffe0ff */
[C---:B------:R-:W-:Y:S01]  /*38f0*/  IADD3 R91, R141.reuse, -0x37, RZ ;  /* 0xffffffc98d5b7810 */ /* 0x040fe20007ffe0ff */
[----:B------:R-:W-:Y:S01]  /*3900*/  LDSM.16.M88.4 R60, [R203+0x6000] ;  /* 0x00600000cb3c783b */ /* 0x000fe20000000200 */
[C---:B------:R-:W-:Y:S02]  /*3910*/  IADD3 R95, R141.reuse, -0x30, RZ ;  /* 0xffffffd08d5f7810 */ /* 0x040fe40007ffe0ff */
[C---:B------:R-:W-:Y:S01]  /*3920*/  IADD3 R129, R141.reuse, -0x10, RZ ;  /* 0xfffffff08d817810 */ /* 0x040fe20007ffe0ff */
[----:B------:R-:W-:Y:S01]  /*3930*/  LDSM.16.M88.4 R76, [R196+0x1800] ;  /* 0x00180000c44c783b */ /* 0x000fe20000000200 */
[----:B------:R-:W-:-:S02]  /*3940*/  IADD3 R139, R141, -0x8, RZ ;  /* 0xfffffff88d8b7810 */ /* 0x000fc40007ffe0ff */
[-C--:B------:R-:W-:Y:S01]  /*3950*/  ISETP.GE.AND P6, PT, R95, R144.reuse, PT ;  /* 0x000000905f00720c */ /* 0x080fe20003fc6270 */
[C---:B-1----:R-:W-:Y:S01]  /*3960*/  HMMA.16816.F32.BF16 R12, R24.reuse, R8, RZ ;  /* 0x00000008180c723c */ /* 0x042fe200000418ff */
[-C--:B------:R-:W-:Y:S02]  /*3970*/  ISETP.GE.AND P4, PT, R83, R144.reuse, PT ;  /* 0x000000905300720c */ /* 0x080fe40003f86270 */
[-C--:B------:R-:W-:Y:S02]  /*3980*/  ISETP.GE.AND P2, PT, R87, R144.reuse, PT ;  /* 0x000000905700720c */ /* 0x080fe40003f46270 */
[-C--:B------:R-:W-:Y:S02]  /*3990*/  ISETP.GE.AND P1, PT, R91, R144.reuse, PT ;  /* 0x000000905b00720c */ /* 0x080fe40003f26270 */
[----:B------:R-:W-:Y:S01]  /*39a0*/  ISETP.GE.AND P5, PT, R101, R144, PT ;  /* 0x000000906500720c */ /* 0x000fe20003fa6270 */
[----:B------:R-:W-:Y:S01]  /*39b0*/  HMMA.16816.F32.BF16 R8, R24, R10, RZ ;  /* 0x0000000a1808723c */ /* 0x000fe200000418ff */
[----:B------:R-:W-:-:S02]  /*39c0*/  IADD3 R199, R207, 0x800, RZ ;  /* 0x00000800cfc77810 */ /* 0x000fc40007ffe0ff */
[C---:B------:R-:W-:Y:S02]  /*39d0*/  IADD3 R198, R207.reuse, 0x1000, RZ ;  /* 0x00001000cfc67810 */ /* 0x040fe40007ffe0ff */
[C---:B------:R-:W-:Y:S02]  /*39e0*/  IADD3 R197, R207.reuse, 0x1800, RZ ;  /* 0x00001800cfc57810 */ /* 0x040fe40007ffe0ff */
[C---:B------:R-:W-:Y:S01]  /*39f0*/  IADD3 R195, R207.reuse, 0x2000, RZ ;  /* 0x00002000cfc37810 */ /* 0x040fe20007ffe0ff */
[----:B--2---:R-:W-:Y:S01]  /*3a00*/  HMMA.16816.F32.BF16 R16, R24, R28, RZ ;  /* 0x0000001c1810723c */ /* 0x004fe200000418ff */
[C---:B------:R-:W-:Y:S02]  /*3a10*/  IADD3 R194, R207.reuse, 0x2800, RZ ;  /* 0x00002800cfc27810 */ /* 0x040fe40007ffe0ff */
[C---:B------:R-:W-:Y:S02]  /*3a20*/  IADD3 R193, R207.reuse, 0x3000, RZ ;  /* 0x00003000cfc17810 */ /* 0x040fe40007ffe0ff */
[----:B------:R-:W-:-:S02]  /*3a30*/  IADD3 R192, R207, 0x3800, RZ ;  /* 0x00003800cfc07810 */ /* 0x000fc40007ffe0ff */
[C---:B------:R-:W-:Y:S01]  /*3a40*/  IADD3 R191, R207.reuse, 0x4000, RZ ;  /* 0x00004000cfbf7810 */ /* 0x040fe20007ffe0ff */
[----:B------:R-:W-:Y:S01]  /*3a50*/  HMMA.16816.F32.BF16 R28, R24, R30, RZ ;  /* 0x0000001e181c723c */ /* 0x000fe200000418ff */
[C---:B------:R-:W-:Y:S02]  /*3a60*/  IADD3 R190, R207.reuse, 0x4800, RZ ;  /* 0x00004800cfbe7810 */ /* 0x040fe40007ffe0ff */
[C---:B------:R-:W-:Y:S02]  /*3a70*/  IADD3 R189, R207.reuse, 0x5000, RZ ;  /* 0x00005000cfbd7810 */ /* 0x040fe40007ffe0ff */
[----:B------:R-:W-:-:S03]  /*3a80*/  IADD3 R188, R207, 0x5800, RZ ;  /* 0x00005800cfbc7810 */ /* 0x000fc60007ffe0ff */
[C---:B-----5:R-:W-:Y:S08]  /*3a90*/  HMMA.16816.F32.BF16 R36, R24.reuse, R56, RZ ;  /* 0x000000381824723c */ /* 0x060ff000000418ff */
[C---:B------:R-:W-:Y:S08]  /*3aa0*/  HMMA.16816.F32.BF16 R56, R24.reuse, R58, RZ ;  /* 0x0000003a1838723c */ /* 0x040ff000000418ff */
[C---:B---3--:R-:W-:Y:S08]  /*3ab0*/  HMMA.16816.F32.BF16 R52, R24.reuse, R32, RZ ;  /* 0x000000201834723c */ /* 0x048ff000000418ff */
[----:B------:R-:W-:Y:S01]  /*3ac0*/  HMMA.16816.F32.BF16 R24, R24, R34, RZ ;  /* 0x000000221818723c */ /* 0x000fe200000418ff */
[----:B------:R-:W1:Y:S07]  /*3ad0*/  LDSM.16.M88.4 R32, [R203+0x6800] ;  /* 0x00680000cb20783b */ /* 0x000e6e0000000200 */
        /* <DEDUP_REMOVED lines=8> */
[----:B------:R-:W4:Y:S07]  /*3b60*/  LDSM.16.M88.4 R40, [R196] ;  /* 0x00000000c428783b */ /* 0x000f2e0000000200 */
[C---:B------:R-:W-:Y:S08]  /*3b70*/  HMMA.16816.F32.BF16 R52, R64.reuse, R68, R52 ;  /* 0x000000444034723c */ /* 0x040ff00000041834 */
        /* <DEDUP_REMOVED lines=8> */
[----:B------:R-:W-:Y:S07]  /*3c00*/  LDSM.16.M88.4 R60, [R207+0x2800] ;  /* 0x00280000cf3c783b */ /* 0x000fee0000000200 */
[C---:B--2---:R-:W-:Y:S08]  /*3c10*/  HMMA.16816.F32.BF16 R36, R48.reuse, R20, R36 ;  /* 0x000000143024723c */ /* 0x044ff00000041824 */
[C---:B------:R-:W-:Y:S01]  /*3c20*/  HMMA.16816.F32.BF16 R56, R48.reuse, R22, R56 ;  /* 0x000000163038723c */ /* 0x040fe20000041838 */
[----:B------:R-:W2:Y:S07]  /*3c30*/  LDSM.16.M88.4 R20, [R196+0x1000] ;  /* 0x00100000c414783b */ /* 0x000eae0000000200 */
[C---:B---3--:R-:W-:Y:S08]  /*3c40*/  HMMA.16816.F32.BF16 R52, R48.reuse, R44, R52 ;  /* 0x0000002c3034723c */ /* 0x048ff00000041834 */
[----:B------:R-:W-:Y:S01]  /*3c50*/  HMMA.16816.F32.BF16 R48, R48, R46, R24 ;  /* 0x0000002e3030723c */ /* 0x000fe20000041818 */
[----:B------:R-:W-:Y:S04]  /*3c60*/  LDSM.16.M88.4 R24, [R210+0x2000] ;  /* 0x00200000d218783b */ /* 0x000fe80000000200 */
[----:B------:R-:W3:Y:S03]  /*3c70*/  LDSM.16.M88.4 R44, [R209+0x8000] ;  /* 0x00800000d12c783b */ /* 0x000ee60000000200 */
[C---:B----4-:R-:W-:Y:S08]  /*3c80*/  HMMA.16816.F32.BF16 R12, R72.reuse, R40, R12 ;  /* 0x00000028480c723c */ /* 0x050ff0000004180c */
[C---:B------:R-:W-:Y:S01]  /*3c90*/  HMMA.16816.F32.BF16 R8, R72.reuse, R42, R8 ;  /* 0x0000002a4808723c */ /* 0x040fe20000041808 */
[----:B------:R-:W4:Y:S07]  /*3ca0*/  LDSM.16.M88.4 R40, [R209+0x9000] ;  /* 0x00900000d128783b */ /* 0x000f2e0000000200 */
[C---:B-1----:R-:W-:Y:S08]  /*3cb0*/  HMMA.16816.F32.BF16 R16, R72.reuse, R32, R16 ;  /* 0x000000204810723c */ /* 0x042ff00000041810 */
[C---:B------:R-:W-:Y:S01]  /*3cc0*/  HMMA.16816.F32.BF16 R28, R72.reuse, R34, R28 ;  /* 0x00000022481c723c */ /* 0x040fe2000004181c */
[----:B------:R-:W1:Y:S07]  /*3cd0*/  LDSM.16.M88.4 R32, [R208+0x2000] ;  /* 0x00200000d020783b */ /* 0x000e6e0000000200 */
[C---:B--2---:R-:W-:Y:S08]  /*3ce0*/  HMMA.16816.F32.BF16 R36, R72.reuse, R20, R36 ;  /* 0x000000144824723c */ /* 0x044ff00000041824 */
[----:B------:R-:W-:Y:S01]  /*3cf0*/  HMMA.16816.F32.BF16 R56, R72, R22, R56 ;  /* 0x000000164838723c */ /* 0x000fe20000041838 */
[----:B------:R-:W2:Y:S07]  /*3d00*/  LDSM.16.M88.4 R20, [R207+0x2000] ;  /* 0x00200000cf14783b */ /* 0x000eae0000000200 */
[C---:B---3--:R-:W-:Y:S08]  /*3d10*/  HMMA.16816.F32.BF16 R12, R24.reuse, R44, R12 ;  /* 0x0000002c180c723c */ /* 0x048ff0000004180c */
[C---:B------:R-:W-:Y:S01]  /*3d20*/  HMMA.16816.F32.BF16 R8, R24.reuse, R46, R8 ;  /* 0x0000002e1808723c */ /* 0x040fe20000041808 */
[----:B------:R-:W3:Y:S07]  /*3d30*/  LDSM.16.M88.4 R44, [R207+0x3000] ;  /* 0x00300000cf2c783b */ /* 0x000eee0000000200 */
[----:B------:R-:W-:Y:S08]  /*3d40*/  HMMA.16816.F32.BF16 R16, R24, R68, R16 ;  /* 0x000000441810723c */ /* 0x000ff00000041810 */
[C---:B------:R-:W-:Y:S08]  /*3d50*/  HMMA.16816.F32.BF16 R52, R72.reuse, R76, R52 ;  /* 0x0000004c4834723c */ /* 0x040ff00000041834 */
[----:B------:R-:W-:Y:S01]  /*3d60*/  HMMA.16816.F32.BF16 R48, R72, R78, R48 ;  /* 0x0000004e4830723c */ /* 0x000fe20000041830 */
[----:B------:R-:W-:Y:S04]  /*3d70*/  LDSM.16.M88.4 R72, [R207+0x4000] ;  /* 0x00400000cf48783b */ /* 0x000fe80000000200 */
[----:B------:R-:W-:Y:S03]  /*3d80*/  LDSM.16.M88.4 R76, [R209+0xb000] ;  /* 0x00b00000d14c783b */ /* 0x000fe60000000200 */
[C---:B----4-:R-:W-:Y:S08]  /*3d90*/  HMMA.16816.F32.BF16 R36, R24.reuse, R40, R36 ;  /* 0x000000281824723c */ /* 0x050ff00000041824 */
[----:B------:R-:W-:Y:S01]  /*3da0*/  HMMA.16816.F32.BF16 R56, R24, R42, R56 ;  /* 0x0000002a1838723c */ /* 0x000fe20000041838 */
[----:B------:R-:W4:Y:S07]  /*3db0*/  LDSM.16.M88.4 R40, [R207+0x3800] ;  /* 0x00380000cf28783b */ /* 0x000f2e0000000200 */
[----:B-1----:R-:W-:Y:S07]  /*3dc0*/  HMMA.16816.F32.BF16 R16, R32, R60, R16 ;  /* 0x0000003c2010723c */ /* 0x002fee0000041810 */
[----:B------:R-:W-:Y:S01]  /*3dd0*/  SHF.R.S32.HI R61, RZ, 0x1f, R84 ;  /* 0x0000001fff3d7819 */ /* 0x000fe20000011454 */
[----:B------:R-:W-:Y:S03]  /*3de0*/  HMMA.16816.F32.BF16 R52, R24, R64, R52 ;  /* 0x000000401834723c */ /* 0x000fe60000041834 */
[----:B------:R-:W-:-:S04]  /*3df0*/  LEA.HI R84, R61, R84, RZ, 0x2 ;  /* 0x000000543d547211 */ /* 0x000fc800078f10ff */
[----:B------:R-:W-:Y:S01]  /*3e00*/  SHF.R.S32.HI R84, RZ, 0x2, R84 ;  /* 0x00000002ff547819 */ /* 0x000fe20000011454 */
[C---:B------:R-:W-:Y:S01]  /*3e10*/  HMMA.16816.F32.BF16 R28, R24.reuse, R70, R28 ;  /* 0x00000046181c723c */ /* 0x040fe2000004181c */
[----:B------:R-:W-:Y:S03]  /*3e20*/  LDSM.16.M88.4 R68, [R196+0x4000] ;  /* 0x00400000c444783b */ /* 0x000fe60000000200 */
[----:B------:R-:W-:Y:S01]  /*3e30*/  IMAD R145, R85, 0x10, R84 ;  /* 0x0000001055917824 */ /* 0x000fe200078e0254 */
[C---:B------:R-:W-:Y:S02]  /*3e40*/  IADD3 R85, R141.reuse, -0x3f, RZ ;  /* 0xffffffc18d557810 */ /* 0x040fe40007ffe0ff */
[----:B------:R-:W-:Y:S01]  /*3e50*/  IADD3 R141, R141, -0x7, RZ ;  /* 0xfffffff98d8d7810 */ /* 0x000fe20007ffe0ff */
[----:B------:R-:W-:Y:S01]  /*3e60*/  HMMA.16816.F32.BF16 R48, R24, R66, R48 ;  /* 0x000000421830723c */ /* 0x000fe20000041830 */
[----:B------:R-:W-:Y:S01]  /*3e70*/  LDSM.16.M88.4 R24, [R206+0x2000] ;  /* 0x00200000ce18783b */ /* 0x000fe20000000200 */
[----:B------:R-:W-:Y:S01]  /*3e80*/  IMAD.IADD R145, R82, 0x1, R145 ;  /* 0x0000000152917824 */ /* 0x000fe200078e0291 */
[----:B------:R-:W-:-:S02]  /*3e90*/  ISETP.GE.AND P3, PT, R85, R144, PT ;  /* 0x000000905500720c */ /* 0x000fc40003f66270 */
[----:B------:R-:W-:Y:S02]  /*3ea0*/  LDSM.16.M88.4 R64, [R210+0x4000] ;  /* 0x00400000d240783b */ /* 0x000fe40000000200 */
[----:B------:R-:W-:Y:S01]  /*3eb0*/  IADD3 R4, R144, R145, -R219 ;  /* 0x0000009190047210 */ /* 0x000fe20007ffe8db */
[----:B--2---:R-:W-:Y:S03]  /*3ec0*/  HMMA.16816.F32.BF16 R12, R32, R20, R12 ;  /* 0x00000014200c723c */ /* 0x004fe6000004180c */
[C---:B------:R-:W-:Y:S01]  /*3ed0*/  IADD3 R103, R4.reuse, -R95, RZ ;  /* 0x8000005f04677210 */ /* 0x040fe20007ffe0ff */
[----:B------:R-:W-:-:S03]  /*3ee0*/  IMAD.IADD R105, R4, 0x1, -R91 ;  /* 0x0000000104697824 */ /* 0x000fc600078e0a5b */
[----:B------:R-:W-:Y:S01]  /*3ef0*/  IABS R103, R103 ;  /* 0x0000006700677213 */ /* 0x000fe20000000000 */
[----:B------:R-:W-:Y:S01]  /*3f00*/  HMMA.16816.F32.BF16 R8, R32, R22, R8 ;  /* 0x000000162008723c */ /* 0x000fe20000041808 */
[----:B------:R-:W1:Y:S01]  /*3f10*/  LDSM.16.M88.4 R20, [R203+0x8000] ;  /* 0x00800000cb14783b */ /* 0x000e620000000200 */
[----:B------:R-:W-:-:S03]  /*3f20*/  IABS R105, R105 ;  /* 0x0000006900697213 */ /* 0x000fc60000000000 */
[----:B------:R-:W-:Y:S03]  /*3f30*/  I2F R103, R103 ;  /* 0x0000006700677306 */ /* 0x000fe60000201400 */
[C---:B---3--:R-:W-:Y:S05]  /*3f40*/  HMMA.16816.F32.BF16 R36, R32.reuse, R44, R36 ;  /* 0x0000002c2024723c */ /* 0x048fea0000041824 */
[----:B------:R-:W-:Y:S03]  /*3f50*/  I2F R105, R105 ;  /* 0x0000006900697306 */ /* 0x000fe60000201400 */
[C---:B------:R-:W-:Y:S01]  /*3f60*/  HMMA.16816.F32.BF16 R56, R32.reuse, R46, R56 ;  /* 0x0000002e2038723c */ /* 0x040fe20000041838 */
[----:B------:R-:W2:Y:S07]  /*3f70*/  LDSM.16.M88.4 R44, [R203+0x8800] ;  /* 0x00880000cb2c783b */ /* 0x000eae0000000200 */
[C---:B----4-:R-:W-:Y:S07]  /*3f80*/  HMMA.16816.F32.BF16 R52, R32.reuse, R40, R52 ;  /* 0x000000282034723c */ /* 0x050fee0000041834 */
[----:B------:R-:W-:Y:S01]  /*3f90*/  IMAD.IADD R40, R4, 0x1, -R83 ;  /* 0x0000000104287824 */ /* 0x000fe200078e0a53 */
[----:B------:R-:W-:Y:S04]  /*3fa0*/  HMMA.16816.F32.BF16 R48, R32, R42, R48 ;  /* 0x0000002a2030723c */ /* 0x000fe80000041830 */
[----:B------:R-:W-:-:S04]  /*3fb0*/  IABS R40, R40 ;  /* 0x0000002800287213 */ /* 0x000fc80000000000 */
[----:B------:R-:W-:Y:S01]  /*3fc0*/  HMMA.16816.F32.BF16 R28, R32, R62, R28 ;  /* 0x0000003e201c723c */ /* 0x000fe2000004181c */
[----:B------:R-:W-:Y:S01]  /*3fd0*/  IMAD.MOV.U32 R89, RZ, RZ, R40 ;  /* 0x000000ffff597224 */ /* 0x000fe200078e0028 */
[----:B------:R-:W3:Y:S04]  /*3fe0*/  LDSM.16.M88.4 R60, [R203+0x9800] ;  /* 0x00980000cb3c783b */ /* 0x000ee80000000200 */
[----:B------:R-:W4:Y:S01]  /*3ff0*/  LDSM.16.M88.4 R40, [R203+0x9000] ;  /* 0x00900000cb28783b */ /* 0x000f220000000200 */
[----:B------:R-:W-:Y:S01]  /*4000*/  IMAD.IADD R32, R4, 0x1, -R85 ;  /* 0x0000000104207824 */ /* 0x000fe200078e0a55 */
[----:B-1----:R-:W-:Y:S01]  /*4010*/  HMMA.16816.F32.BF16 R12, R24, R20, R12 ;  /* 0x00000014180c723c */ /* 0x002fe2000004180c */
[----:B------:R-:W-:Y:S03]  /*4020*/  I2F R89, R89 ;  /* 0x0000005900597306 */ /* 0x000fe60000201400 */
[----:B------:R-:W-:-:S03]  /*4030*/  IABS R32, R32 ;  /* 0x0000002000207213 */ /* 0x000fc60000000000 */
[----:B------:R-:W-:Y:S01]  /*4040*/  IMAD.IADD R20, R4, 0x1, -R87 ;  /* 0x0000000104147824 */ /* 0x000fe200078e0a57 */
[----:B------:R-:W-:Y:S01]  /*4050*/  HMMA.16816.F32.BF16 R8, R24, R22, R8 ;  /* 0x000000161808723c */ /* 0x000fe20000041808 */
[----:B------:R1:W-:Y:S03]  /*4060*/  I2F R93, R32 ;  /* 0x00000020005d7306 */ /* 0x0003e60000201400 */
[----:B------:R-:W-:-:S04]  /*4070*/  IABS R20, R20 ;  /* 0x0000001400147213 */ /* 0x000fc80000000000 */
[C---:B--2---:R-:W-:Y:S01]  /*4080*/  HMMA.16816.F32.BF16 R16, R24.reuse, R44, R16 ;  /* 0x0000002c1810723c */ /* 0x044fe20000041810 */
[----:B------:R2:W-:Y:S06]  /*4090*/  I2F R97, R20 ;  /* 0x0000001400617306 */ /* 0x0005ec0000201400 */
[C---:B------:R-:W-:Y:S01]  /*40a0*/  IMAD.IADD R44, R4.reuse, 0x1, -R101 ;  /* 0x00000001042c7824 */ /* 0x040fe200078e0a65 */
[----:B------:R-:W-:Y:S01]  /*40b0*/  HMMA.16816.F32.BF16 R28, R24, R46, R28 ;  /* 0x0000002e181c723c */ /* 0x000fe2000004181c */
[----:B-1----:R-:W-:Y:S01]  /*40c0*/  LDSM.16.M88.4 R32, [R196+0x2000] ;  /* 0x00200000c420783b */ /* 0x002fe20000000200 */
[----:B------:R-:W-:-:S02]  /*40d0*/  IMAD.IADD R45, R4, 0x1, -R99 ;  /* 0x00000001042d7824 */ /* 0x000fc400078e0a63 */
[----:B------:R-:W-:Y:S01]  /*40e0*/  IABS R44, R44 ;  /* 0x0000002c002c7213 */ /* 0x000fe20000000000 */
[----:B--2---:R-:W1:Y:S04]  /*40f0*/  LDSM.16.M88.4 R20, [R205+0x2000] ;  /* 0x00200000cd14783b */ /* 0x004e680000000200 */
[----:B------:R-:W-:Y:S01]  /*4100*/  IMAD.MOV.U32 R109, RZ, RZ, R44 ;  /* 0x000000ffff6d7224 */ /* 0x000fe200078e002c */
[----:B------:R-:W-:Y:S01]  /*4110*/  IABS R44, R45 ;  /* 0x0000002d002c7213 */ /* 0x000fe20000000000 */
[C---:B---3--:R-:W-:Y:S04]  /*4120*/  HMMA.16816.F32.BF16 R52, R24.reuse, R60, R52 ;  /* 0x0000003c1834723c */ /* 0x048fe80000041834 */
[----:B------:R-:W-:Y:S01]  /*4130*/  IMAD.MOV.U32 R113, RZ, RZ, R44 ;  /* 0x000000ffff717224 */ /* 0x000fe200078e002c */
[----:B------:R-:W-:Y:S01]  /*4140*/  I2F R109, R109 ;  /* 0x0000006d006d7306 */ /* 0x000fe20000201400 */
[----:B------:R-:W2:Y:S01]  /*4150*/  LDSM.16.M88.4 R44, [R196+0x2800] ;  /* 0x00280000c42c783b */ /* 0x000ea20000000200 */
[C---:B------:R-:W-:Y:S01]  /*4160*/  IMAD.IADD R60, R4.reuse, 0x1, -R115 ;  /* 0x00000001043c7824 */ /* 0x040fe200078e0a73 */
[C---:B----4-:R-:W-:Y:S04]  /*4170*/  HMMA.16816.F32.BF16 R36, R24.reuse, R40, R36 ;  /* 0x000000281824723c */ /* 0x050fe80000041824 */
[----:B------:R-:W-:Y:S01]  /*4180*/  IABS R60, R60 ;  /* 0x0000003c003c7213 */ /* 0x000fe20000000000 */
[----:B------:R-:W-:Y:S02]  /*4190*/  I2F R113, R113 ;  /* 0x0000007100717306 */ /* 0x000fe40000201400 */
[C---:B------:R-:W-:Y:S01]  /*41a0*/  IMAD.IADD R40, R4.reuse, 0x1, -R107 ;  /* 0x0000000104287824 */ /* 0x040fe200078e0a6b */
[----:B------:R-:W-:Y:S01]  /*41b0*/  HMMA.16816.F32.BF16 R56, R24, R42, R56 ;  /* 0x0000002a1838723c */ /* 0x000fe20000041838 */
[----:B------:R-:W-:-:S03]  /*41c0*/  IMAD.IADD R41, R4, 0x1, -R111 ;  /* 0x0000000104297824 */ /* 0x000fc600078e0a6f */
[----:B------:R-:W-:Y:S01]  /*41d0*/  IABS R40, R40 ;  /* 0x0000002800287213 */ /* 0x000fe20000000000 */
[----:B------:R3:W-:Y:S03]  /*41e0*/  I2F R125, R60 ;  /* 0x0000003c007d7306 */ /* 0x0007e60000201400 */
[----:B------:R-:W-:Y:S01]  /*41f0*/  HMMA.16816.F32.BF16 R48, R24, R62, R48 ;  /* 0x0000003e1830723c */ /* 0x000fe20000041830 */
[----:B------:R-:W-:Y:S01]  /*4200*/  IMAD.MOV.U32 R117, RZ, RZ, R40 ;  /* 0x000000ffff757224 */ /* 0x000fe200078e0028 */
[----:B------:R-:W-:-:S05]  /*4210*/  IABS R40, R41 ;  /* 0x0000002900287213 */ /* 0x000fca0000000000 */
[C---:B------:R-:W-:Y:S01]  /*4220*/  IADD3 R24, R4.reuse, -R119, RZ ;  /* 0x8000007704187210 */ /* 0x040fe20007ffe0ff */
[----:B------:R-:W-:Y:S01]  /*4230*/  IMAD.MOV.U32 R121, RZ, RZ, R40 ;  /* 0x000000ffff797224 */ /* 0x000fe200078e0028 */
[----:B------:R-:W-:Y:S01]  /*4240*/  I2F R117, R117 ;  /* 0x0000007500757306 */ /* 0x000fe20000201400 */
[----:B------:R-:W4:Y:S01]  /*4250*/  LDSM.16.M88.4 R40, [R196+0x3000] ;  /* 0x00300000c428783b */ /* 0x000f220000000200 */
[----:B------:R-:W-:Y:S01]  /*4260*/  IABS R24, R24 ;  /* 0x0000001800187213 */ /* 0x000fe20000000000 */
[----:B-1----:R-:W-:Y:S01]  /*4270*/  HMMA.16816.F32.BF16 R12, R20, R32, R12 ;  /* 0x00000020140c723c */ /* 0x002fe2000004180c */
[----:B---3--:R-:W-:-:S03]  /*4280*/  IMAD.IADD R60, R4, 0x1, -R129 ;  /* 0x00000001043c7824 */ /* 0x008fc600078e0a81 */
[----:B------:R-:W-:Y:S01]  /*4290*/  IMAD.MOV.U32 R127, RZ, RZ, R24 ;  /* 0x000000ffff7f7224 */ /* 0x000fe200078e0018 */
[----:B------:R-:W-:Y:S01]  /*42a0*/  I2F R121, R121 ;  /* 0x0000007900797306 */ /* 0x000fe20000201400 */
[----:B------:R-:W1:Y:S01]  /*42b0*/  LDSM.16.M88.4 R24, [R209+0xa000] ;  /* 0x00a00000d118783b */ /* 0x000e620000000200 */
[----:B------:R-:W-:Y:S01]  /*42c0*/  IABS R60, R60 ;  /* 0x0000003c003c7213 */ /* 0x000fe20000000000 */
[C---:B------:R-:W-:Y:S01]  /*42d0*/  IMAD.IADD R32, R4.reuse, 0x1, -R123 ;  /* 0x0000000104207824 */ /* 0x040fe200078e0a7b */
[C---:B------:R-:W-:Y:S03]  /*42e0*/  HMMA.16816.F32.BF16 R8, R20.reuse, R34, R8 ;  /* 0x000000221408723c */ /* 0x040fe60000041808 */
[----:B------:R-:W-:Y:S01]  /*42f0*/  IMAD.MOV.U32 R137, RZ, RZ, R60 ;  /* 0x000000ffff897224 */ /* 0x000fe200078e003c */
[----:B------:R-:W-:Y:S01]  /*4300*/  IABS R32, R32 ;  /* 0x0000002000207213 */ /* 0x000fe20000000000 */
[C---:B------:R-:W-:Y:S01]  /*4310*/  IMAD.IADD R60, R4.reuse, 0x1, -R139 ;  /* 0x00000001043c7824 */ /* 0x040fe200078e0a8b */
[----:B------:R-:W-:Y:S02]  /*4320*/  I2F R127, R127 ;  /* 0x0000007f007f7306 */ /* 0x000fe40000201400 */
[C---:B--2---:R-:W-:Y:S01]  /*4330*/  HMMA.16816.F32.BF16 R16, R20.reuse, R44, R16 ;  /* 0x0000002c1410723c */ /* 0x044fe20000041810 */
[----:B------:R-:W-:Y:S01]  /*4340*/  IMAD.MOV.U32 R131, RZ, RZ, R32 ;  /* 0x000000ffff837224 */ /* 0x000fe200078e0020 */
[----:B------:R-:W-:Y:S01]  /*4350*/  IABS R60, R60 ;  /* 0x0000003c003c7213 */ /* 0x000fe20000000000 */
[----:B------:R-:W2:Y:S03]  /*4360*/  LDSM.16.M88.4 R32, [R196+0x3800] ;  /* 0x00380000c420783b */ /* 0x000ea60000000200 */
[----:B------:R-:W-:Y:S01]  /*4370*/  I2F R137, R137 ;  /* 0x0000008900897306 */ /* 0x000fe20000201400 */
[----:B------:R-:W-:Y:S01]  /*4380*/  IMAD.IADD R44, R4, 0x1, -R133 ;  /* 0x00000001042c7824 */ /* 0x000fe200078e0a85 */
[----:B------:R-:W-:Y:S01]  /*4390*/  HMMA.16816.F32.BF16 R28, R20, R46, R28 ;  /* 0x0000002e141c723c */ /* 0x000fe2000004181c */
[----:B------:R-:W-:-:S03]  /*43a0*/  IMAD.MOV.U32 R147, RZ, RZ, R60 ;  /* 0x000000ffff937224 */ /* 0x000fc600078e003c */
[----:B------:R-:W-:Y:S02]  /*43b0*/  IABS R44, R44 ;  /* 0x0000002c002c7213 */ /* 0x000fe40000000000 */
[----:B------:R-:W-:Y:S02]  /*43c0*/  I2F R131, R131 ;  /* 0x0000008300837306 */ /* 0x000fe40000201400 */
[----:B----4-:R-:W-:Y:S06]  /*43d0*/  HMMA.16816.F32.BF16 R36, R20, R40, R36 ;  /* 0x000000281424723c */ /* 0x010fec0000041824 */
[----:B------:R3:W-:Y:S01]  /*43e0*/  I2F R143, R44 ;  /* 0x0000002c008f7306 */ /* 0x0007e20000201400 */
[C---:B------:R-:W-:Y:S01]  /*43f0*/  IMAD.IADD R40, R4.reuse, 0x1, -R141 ;  /* 0x0000000104287824 */ /* 0x040fe200078e0a8d */
[----:B-1----:R-:W-:Y:S01]  /*4400*/  HMMA.16816.F32.BF16 R12, R64, R24, R12 ;  /* 0x00000018400c723c */ /* 0x002fe2000004180c */
[----:B------:R-:W-:-:S05]  /*4410*/  IADD3 R4, R4, 0x8, RZ ;  /* 0x0000000804047810 */ /* 0x000fca0007ffe0ff */
[----:B------:R-:W-:Y:S01]  /*4420*/  I2F R147, R147 ;  /* 0x0000009300937306 */ /* 0x000fe20000201400 */
[----:B------:R-:W-:Y:S02]  /*4430*/  IABS R40, R40 ;  /* 0x0000002800287213 */ /* 0x000fe40000000000 */
[----:B------:R-:W-:Y:S01]  /*4440*/  IADD3 R60, -R83, R4, RZ ;  /* 0x00000004533c7210 */ /* 0x000fe20007ffe1ff */
[C---:B------:R-:W-:Y:S01]  /*4450*/  IMAD.IADD R24, R4.reuse, 0x1, -R85 ;  /* 0x0000000104187824 */ /* 0x040fe200078e0a55 */
[C---:B------:R-:W-:Y:S01]  /*4460*/  HMMA.16816.F32.BF16 R56, R20.reuse, R42, R56 ;  /* 0x0000002a1438723c */ /* 0x040fe20000041838 */
[----:B---3--:R-:W1:Y:S02]  /*4470*/  LDSM.16.M88.4 R44, [R208+0x4000] ;  /* 0x00400000d02c783b */ /* 0x008e640000000200 */
[----:B------:R3:W-:Y:S01]  /*4480*/  I2F R149, R40 ;  /* 0x0000002800957306 */ /* 0x0007e20000201400 */
[C---:B------:R-:W-:Y:S01]  /*4490*/  IMAD.IADD R25, R4.reuse, 0x1, -R87 ;  /* 0x0000000104197824 */ /* 0x040fe200078e0a57 */
[----:B------:R-:W-:Y:S01]  /*44a0*/  IABS R24, R24 ;  /* 0x0000001800187213 */ /* 0x000fe20000000000 */
[C---:B------:R-:W-:Y:S01]  /*44b0*/  IMAD.IADD R163, R4.reuse, 0x1, -R101 ;  /* 0x0000000104a37824 */ /* 0x040fe200078e0a65 */
[----:B------:R-:W-:Y:S01]  /*44c0*/  IABS R60, R60 ;  /* 0x0000003c003c7213 */ /* 0x000fe20000000000 */
[C---:B------:R-:W-:Y:S01]  /*44d0*/  IMAD.IADD R161, R4.reuse, 0x1, -R99 ;  /* 0x0000000104a17824 */ /* 0x040fe200078e0a63 */
[----:B--2---:R-:W-:Y:S01]  /*44e0*/  HMMA.16816.F32.BF16 R52, R20, R32, R52 ;  /* 0x000000201434723c */ /* 0x004fe20000041834 */
[----:B------:R-:W-:Y:S01]  /*44f0*/  IMAD.MOV.U32 R153, RZ, RZ, R24 ;  /* 0x000000ffff997224 */ /* 0x000fe200078e0018 */
[----:B------:R-:W-:Y:S01]  /*4500*/  IABS R24, R25 ;  /* 0x0000001900187213 */ /* 0x000fe20000000000 */
[----:B------:R-:W-:Y:S01]  /*4510*/  IMAD.IADD R25, R4, 0x1, -R91 ;  /* 0x0000000104197824 */ /* 0x000fe200078e0a5b */
[----:B------:R2:W-:Y:S01]  /*4520*/  I2F R151, R60 ;  /* 0x0000003c00977306 */ /* 0x0005e20000201400 */
[----:B------:R-:W-:-:S02]  /*4530*/  IABS R163, R163 ;  /* 0x000000a300a37213 */ /* 0x000fc40000000000 */
[----:B------:R-:W-:Y:S01]  /*4540*/  IMAD.MOV.U32 R155, RZ, RZ, R24 ;  /* 0x000000ffff9b7224 */ /* 0x000fe200078e0018 */
[----:B------:R-:W-:Y:S01]  /*4550*/  HMMA.16816.F32.BF16 R48, R20, R34, R48 ;  /* 0x000000221430723c */ /* 0x000fe20000041830 */
[----:B------:R-:W-:Y:S01]  /*4560*/  LDSM.16.M88.4 R32, [R206+0x4000] ;  /* 0x00400000ce20783b */ /* 0x000fe20000000200 */
[----:B------:R-:W-:Y:S01]  /*4570*/  IABS R24, R25 ;  /* 0x0000001900187213 */ /* 0x000fe20000000000 */
[----:B------:R-:W-:Y:S01]  /*4580*/  IMAD.IADD R25, R4, 0x1, -R95 ;  /* 0x0000000104197824 */ /* 0x000fe200078e0a5f */
[----:B------:R-:W-:Y:S01]  /*4590*/  IABS R161, R161 ;  /* 0x000000a100a17213 */ /* 0x000fe20000000000 */
[----:B---3--:R-:W3:Y:S01]  /*45a0*/  LDSM.16.M88.4 R40, [R209+0xa800] ;  /* 0x00a80000d128783b */ /* 0x008ee20000000200 */
[----:B------:R-:W-:Y:S01]  /*45b0*/  I2F R153, R153 ;  /* 0x0000009900997306 */ /* 0x000fe20000201400 */
[----:B------:R-:W-:Y:S01]  /*45c0*/  IMAD.MOV.U32 R157, RZ, RZ, R24 ;  /* 0x000000ffff9d7224 */ /* 0x000fe200078e0018 */
[----:B------:R-:W-:Y:S01]  /*45d0*/  HMMA.16816.F32.BF16 R8, R64, R26, R8 ;  /* 0x0000001a4008723c */ /* 0x000fe20000041808 */
[----:B------:R-:W4:Y:S01]  /*45e0*/  LDSM.16.M88.4 R20, [R203+0xa000] ;  /* 0x00a00000cb14783b */ /* 0x000f220000000200 */
[----:B------:R-:W-:-:S03]  /*45f0*/  IABS R24, R25 ;  /* 0x0000001900187213 */ /* 0x000fc60000000000 */
[----:B--2---:R-:W2:Y:S01]  /*4600*/  LDSM.16.M88.4 R60, [R207+0x4800] ;  /* 0x00480000cf3c783b */ /* 0x004ea20000000200 */
[----:B------:R5:W-:Y:S02]  /*4610*/  I2F R159, R24 ;  /* 0x00000018009f7306 */ /* 0x000be40000201400 */
[C---:B------:R-:W-:Y:S06]  /*4620*/  HMMA.16816.F32.BF16 R36, R64.reuse, R76, R36 ;  /* 0x0000004c4024723c */ /* 0x040fec0000041824 */
[----:B------:R-:W-:Y:S02]  /*4630*/  I2F R155, R155 ;  /* 0x0000009b009b7306 */ /* 0x000fe40000201400 */
[----:B------:R-:W-:Y:S01]  /*4640*/  HMMA.16816.F32.BF16 R56, R64, R78, R56 ;  /* 0x0000004e4038723c */ /* 0x000fe20000041838 */
[----:B-----5:R-:W5:Y:S05]  /*4650*/  LDSM.16.M88.4 R24, [R205+0x4000] ;  /* 0x00400000cd18783b */ /* 0x020f6a0000000200 */
[----:B------:R-:W-:Y:S02]  /*4660*/  I2F R157, R157 ;  /* 0x0000009d009d7306 */ /* 0x000fe40000201400 */
[C---:B-1----:R-:W-:Y:S06]  /*4670*/  HMMA.16816.F32.BF16 R12, R44.reuse, R72, R12 ;  /* 0x000000482c0c723c */ /* 0x042fec000004180c */
[----:B------:R-:W-:Y:S02]  /*4680*/  I2F R163, R163 ;  /* 0x000000a300a37306 */ /* 0x000fe40000201400 */
[----:B------:R-:W-:Y:S01]  /*4690*/  HMMA.16816.F32.BF16 R8, R44, R74, R8 ;  /* 0x0000004a2c08723c */ /* 0x000fe20000041808 */
[----:B------:R-:W1:Y:S05]  /*46a0*/  LDSM.16.M88.4 R72, [R203+0xa800] ;  /* 0x00a80000cb48783b */ /* 0x000e6a0000000200 */
[----:B------:R-:W-:Y:S02]  /*46b0*/  I2F R161, R161 ;  /* 0x000000a100a17306 */ /* 0x000fe40000201400 */
[----:B---3--:R-:W-:Y:S07]  /*46c0*/  HMMA.16816.F32.BF16 R16, R64, R40, R16 ;  /* 0x000000284010723c */ /* 0x008fee0000041810 */
[----:B------:R-:W-:Y:S01]  /*46d0*/  IADD3 R40, -R107, R4, RZ ;  /* 0x000000046b287210 */ /* 0x000fe20007ffe1ff */
[----:B----4-:R-:W-:Y:S01]  /*46e0*/  HMMA.16816.F32.BF16 R12, R32, R20, R12 ;  /* 0x00000014200c723c */ /* 0x010fe2000004180c */
[----:B------:R-:W-:-:S02]  /*46f0*/  IMAD.IADD R41, R4, 0x1, -R111 ;  /* 0x0000000104297824 */ /* 0x000fc400078e0a6f */
[----:B------:R-:W-:-:S04]  /*4700*/  IABS R40, R40 ;  /* 0x0000002800287213 */ /* 0x000fc80000000000 */
[C---:B------:R-:W-:Y:S01]  /*4710*/  IMAD.IADD R20, R4.reuse, 0x1, -R115 ;  /* 0x0000000104147824 */ /* 0x040fe200078e0a73 */
[----:B------:R-:W-:Y:S01]  /*4720*/  HMMA.16816.F32.BF16 R28, R64, R42, R28 ;  /* 0x0000002a401c723c */ /* 0x000fe2000004181c */
[C---:B------:R-:W-:Y:S02]  /*4730*/  IMAD.IADD R21, R4.reuse, 0x1, -R119 ;  /* 0x0000000104157824 */ /* 0x040fe400078e0a77 */
[----:B------:R-:W-:Y:S01]  /*4740*/  IMAD.MOV.U32 R165, RZ, RZ, R40 ;  /* 0x000000ffffa57224 */ /* 0x000fe200078e0028 */
[----:B------:R-:W-:Y:S02]  /*4750*/  IABS R20, R20 ;  /* 0x0000001400147213 */ /* 0x000fe40000000000 */
[----:B------:R-:W-:Y:S02]  /*4760*/  IABS R40, R41 ;  /* 0x0000002900287213 */ /* 0x000fe40000000000 */
[----:B--2---:R-:W-:Y:S01]  /*4770*/  HMMA.16816.F32.BF16 R16, R44, R60, R16 ;  /* 0x0000003c2c10723c */ /* 0x004fe20000041810 */
[----:B------:R-:W-:Y:S01]  /*4780*/  IMAD.MOV.U32 R169, RZ, RZ, R20 ;  /* 0x000000ffffa97224 */ /* 0x000fe200078e0014 */
[----:B------:R-:W-:Y:S01]  /*4790*/  IABS R20, R21 ;  /* 0x0000001500147213 */ /* 0x000fe20000000000 */
[C---:B------:R-:W-:Y:S01]  /*47a0*/  IMAD.IADD R21, R4.reuse, 0x1, -R123 ;  /* 0x0000000104157824 */ /* 0x040fe200078e0a7b */
[----:B------:R2:W-:Y:S03]  /*47b0*/  I2F R167, R40 ;  /* 0x0000002800a77306 */ /* 0x0005e60000201400 */
[----:B------:R-:W-:Y:S01]  /*47c0*/  IMAD.MOV.U32 R171, RZ, RZ, R20 ;  /* 0x000000ffffab7224 */ /* 0x000fe200078e0014 */
[----:B------:R-:W-:Y:S01]  /*47d0*/  IABS R20, R21 ;  /* 0x0000001500147213 */ /* 0x000fe20000000000 */
[C---:B------:R-:W-:Y:S01]  /*47e0*/  IMAD.IADD R21, R4.reuse, 0x1, -R129 ;  /* 0x0000000104157824 */ /* 0x040fe200078e0a81 */
[----:B------:R-:W-:Y:S01]  /*47f0*/  HMMA.16816.F32.BF16 R8, R32, R22, R8 ;  /* 0x000000162008723c */ /* 0x000fe20000041808 */
[C---:B------:R-:W-:Y:S01]  /*4800*/  IMAD.IADD R60, R4.reuse, 0x1, -R139 ;  /* 0x00000001043c7824 */ /* 0x040fe200078e0a8b */
[----:B------:R-:W-:Y:S01]  /*4810*/  MOV R173, R20 ;  /* 0x0000001400ad7202 */ /* 0x000fe20000000f00 */
[----:B------:R-:W-:Y:S01]  /*4820*/  I2F R169, R169 ;  /* 0x000000a900a97306 */ /* 0x000fe20000201400 */
[----:B------:R-:W-:Y:S01]  /*4830*/  IABS R20, R21 ;  /* 0x0000001500147213 */ /* 0x000fe20000000000 */
[C---:B------:R-:W-:Y:S01]  /*4840*/  IMAD.IADD R21, R4.reuse, 0x1, -R133 ;  /* 0x0000000104157824 */ /* 0x040fe200078e0a85 */
[----:B------:R-:W-:Y:S01]  /*4850*/  IABS R60, R60 ;  /* 0x0000003c003c7213 */ /* 0x000fe20000000000 */
[----:B------:R-:W-:Y:S01]  /*4860*/  IMAD.IADD R4, R4, 0x1, -R141 ;  /* 0x0000000104047824 */ /* 0x000fe200078e0a8d */
[----:B-----5:R-:W-:Y:S01]  /*4870*/  HMMA.16816.F32.BF16 R12, R24, R68, R12 ;  /* 0x00000044180c723c */ /* 0x020fe2000004180c */
[----:B------:R-:W-:Y:S01]  /*4880*/  IMAD.MOV.U32 R175, RZ, RZ, R20 ;  /* 0x000000ffffaf7224 */ /* 0x000fe200078e0014 */
[----:B--2---:R-:W2:Y:S01]  /*4890*/  LDSM.16.M88.4 R40, [R207+0x5000] ;  /* 0x00500000cf28783b */ /* 0x004ea20000000200 */
[----:B------:R-:W-:Y:S01]  /*48a0*/  IABS R20, R21 ;  /* 0x0000001500147213 */ /* 0x000fe20000000000 */
[----:B------:R-:W-:Y:S01]  /*48b0*/  IMAD.MOV.U32 R179, RZ, RZ, R60 ;  /* 0x000000ffffb37224 */ /* 0x000fe200078e003c */
[----:B------:R-:W-:Y:S01]  /*48c0*/  IABS R4, R4 ;  /* 0x0000000400047213 */ /* 0x000fe20000000000 */
[----:B------:R-:W-:Y:S02]  /*48d0*/  I2F R171, R171 ;  /* 0x000000ab00ab7306 */ /* 0x000fe40000201400 */
[----:B------:R-:W-:Y:S01]  /*48e0*/  HMMA.16816.F32.BF16 R28, R44, R62, R28 ;  /* 0x0000003e2c1c723c */ /* 0x000fe2000004181c */
[----:B------:R-:W3:Y:S01]  /*48f0*/  LDSM.16.M88.4 R60, [R209+0xb800] ;  /* 0x00b80000d13c783b */ /* 0x000ee20000000200 */
[----:B------:R-:W-:-:S02]  /*4900*/  IMAD.MOV.U32 R77, RZ, RZ, R20 ;  /* 0x000000ffff4d7224 */ /* 0x000fc400078e0014 */
[----:B------:R-:W-:Y:S01]  /*4910*/  IMAD.MOV.U32 R181, RZ, RZ, R4 ;  /* 0x000000ffffb57224 */ /* 0x000fe200078e0004 */
[----:B------:R-:W4:Y:S01]  /*4920*/  LDSM.16.M88.4 R20, [R196+0x4800] ;  /* 0x00480000c414783b */ /* 0x000f220000000200 */
[----:B------:R-:W-:Y:S02]  /*4930*/  I2F R175, R175 ;  /* 0x000000af00af7306 */ /* 0x000fe40000201400 */
[----:B-1----:R-:W-:Y:S06]  /*4940*/  HMMA.16816.F32.BF16 R16, R32, R72, R16 ;  /* 0x000000482010723c */ /* 0x002fec0000041810 */
[----:B------:R-:W-:Y:S02]  /*4950*/  I2F R165, R165 ;  /* 0x000000a500a57306 */ /* 0x000fe40000201400 */
[----:B------:R-:W-:Y:S01]  /*4960*/  HMMA.16816.F32.BF16 R8, R24, R70, R8 ;  /* 0x000000461808723c */ /* 0x000fe20000041808 */
[----:B------:R-:W-:Y:S01]  /*4970*/  FMUL.FTZ R4, R12, c[0x0][0x2ec] ;  /* 0x0000bb000c047a20 */ /* 0x000fe20000410000 */
[----:B------:R-:W1:Y:S01]  /*4980*/  LDSM.16.M88.4 R68, [R203+0xb000] ;  /* 0x00b00000cb44783b */ /* 0x000e620000000200 */
[----:B------:R-:W-:-:S03]  /*4990*/  FMUL.FTZ R76, R13, c[0x0][0x2ec] ;  /* 0x0000bb000d4c7a20 */ /* 0x000fc60000410000 */
[----:B------:R-:W-:Y:S02]  /*49a0*/  I2F R173, R173 ;  /* 0x000000ad00ad7306 */ /* 0x000fe40000201400 */
[----:B------:R-:W-:Y:S01]  /*49b0*/  HMMA.16816.F32.BF16 R28, R32, R74, R28 ;  /* 0x0000004a201c723c */ /* 0x000fe2000004181c */
[----:B------:R-:W-:Y:S05]  /*49c0*/  LDSM.16.M88.4 R72, [R196+0x5000] ;  /* 0x00500000c448783b */ /* 0x000fea0000000200 */
[----:B------:R-:W5:Y:S02]  /*49d0*/  MUFU.TANH R4, R4 ;  /* 0x0000000400047308 */ /* 0x000f640000002400 */
[----:B--2---:R-:W-:Y:S06]  /*49e0*/  HMMA.16816.F32.BF16 R36, R44, R40, R36 ;  /* 0x000000282c24723c */ /* 0x004fec0000041824 */
[----:B------:R-:W-:Y:S01]  /*49f0*/  MUFU.TANH R76, R76 ;  /* 0x0000004c004c7308 */ /* 0x000fe20000002400 */
[----:B------:R-:W-:Y:S01]  /*4a00*/  FMUL.FTZ R40, R14, c[0x0][0x2ec] ;  /* 0x0000bb000e287a20 */ /* 0x000fe20000410000 */
[----:B---3--:R-:W-:Y:S01]  /*4a10*/  HMMA.16816.F32.BF16 R52, R64, R60, R52 ;  /* 0x0000003c4034723c */ /* 0x008fe20000041834 */
[----:B------:R-:W-:-:S02]  /*4a20*/  FMUL.FTZ R41, R15, c[0x0][0x2ec] ;  /* 0x0000bb000f297a20 */ /* 0x000fc40000410000 */
[----:B------:R-:W2:Y:S03]  /*4a30*/  LDSM.16.M88.4 R12, [R207+0x5800] ;  /* 0x00580000cf0c783b */ /* 0x000ea60000000200 */
[----:B------:R-:W-:Y:S01]  /*4a40*/  I2F R77, R77 ;  /* 0x0000004d004d7306 */ /* 0x000fe20000201400 */
[----:B-----5:R-:W-:Y:S01]  /*4a50*/  FFMA.FTZ R4, -R0, R89, R4 ;  /* 0x0000005900047223 */ /* 0x020fe20000010104 */
[----:B----4-:R-:W-:Y:S06]  /*4a60*/  HMMA.16816.F32.BF16 R16, R24, R20, R16 ;  /* 0x000000141810723c */ /* 0x010fec0000041810 */
[----:B------:R-:W-:Y:S01]  /*4a70*/  MUFU.TANH R40, R40 ;  /* 0x0000002800287308 */ /* 0x000fe20000002400 */
[----:B------:R-:W-:Y:S01]  /*4a80*/  FMUL.FTZ R20, R8, c[0x0][0x2ec] ;  /* 0x0000bb0008147a20 */ /* 0x000fe20000410000 */
[----:B------:R-:W-:Y:S01]  /*4a90*/  HMMA.16816.F32.BF16 R56, R44, R42, R56 ;  /* 0x0000002a2c38723c */ /* 0x000fe20000041838 */
[----:B------:R-:W-:-:S05]  /*4aa0*/  FMUL.FTZ R21, R9, c[0x0][0x2ec] ;  /* 0x0000bb0009157a20 */ /* 0x000fca0000410000 */
[----:B------:R-:W-:Y:S01]  /*4ab0*/  MUFU.TANH R41, R41 ;  /* 0x0000002900297308 */ /* 0x000fe20000002400 */
[----:B------:R-:W-:Y:S01]  /*4ac0*/  FMUL.FTZ R42, R10, c[0x0][0x2ec] ;  /* 0x0000bb000a2a7a20 */ /* 0x000fe20000410000 */
[----:B------:R-:W-:Y:S01]  /*4ad0*/  HMMA.16816.F32.BF16 R48, R64, R62, R48 ;  /* 0x0000003e4030723c */ /* 0x000fe20000041830 */
[----:B------:R-:W-:Y:S02]  /*4ae0*/  FMUL.FTZ R43, R11, c[0x0][0x2ec] ;  /* 0x0000bb000b2b7a20 */ /* 0x000fe40000410000 */
[----:B------:R-:W3:Y:S03]  /*4af0*/  LDSM.16.M88.4 R8, [R203+0xb800] ;  /* 0x00b80000cb08783b */ /* 0x000ee60000000200 */
[----:B------:R-:W4:Y:S02]  /*4b00*/  MUFU.TANH R21, R21 ;  /* 0x0000001500157308 */ /* 0x000f240000002400 */
[----:B------:R-:W-:Y:S01]  /*4b10*/  FMUL.FTZ R16, R16, c[0x0][0x2ec] ;  /* 0x0000bb0010107a20 */ /* 0x000fe20000410000 */
[----:B------:R-:W-:Y:S05]  /*4b20*/  HMMA.16816.F32.BF16 R28, R24, R22, R28 ;  /* 0x00000016181c723c */ /* 0x000fea000004181c */
[----:B------:R-:W5:Y:S02]  /*4b30*/  MUFU.TANH R22, R16 ;  /* 0x0000001000167308 */ /* 0x000f640000002400 */
[----:B------:R-:W-:Y:S01]  /*4b40*/  FMUL.FTZ R23, R17, c[0x0][0x2ec] ;  /* 0x0000bb0011177a20 */ /* 0x000fe20000410000 */
[----:B-1----:R-:W-:Y:S01]  /*4b50*/  HMMA.16816.F32.BF16 R36, R32, R68, R36 ;  /* 0x000000442024723c */ /* 0x002fe20000041824 */
[----:B----4-:R-:W-:-:S04]  /*4b60*/  FFMA.FTZ R105, -R0, R105, R21 ;  /* 0x0000006900697223 */ /* 0x010fc80000010115 */
[----:B------:R-:W1:Y:S03]  /*4b70*/  MUFU.TANH R20, R20 ;  /* 0x0000001400147308 */ /* 0x000e660000002400 */
[----:B--2---:R-:W-:Y:S01]  /*4b80*/  HMMA.16816.F32.BF16 R52, R44, R12, R52 ;  /* 0x0000000c2c34723c */ /* 0x004fe20000041834 */
[----:B-----5:R-:W-:-:S04]  /*4b90*/  FFMA.FTZ R103, -R0, R103, R22 ;  /* 0x0000006700677223 */ /* 0x020fc80000010116 */
[----:B------:R-:W-:Y:S02]  /*4ba0*/  MUFU.TANH R23, R23 ;  /* 0x0000001700177308 */ /* 0x000fe40000002400 */
[----:B------:R-:W-:Y:S01]  /*4bb0*/  FMUL.FTZ R12, R18, c[0x0][0x2ec] ;  /* 0x0000bb00120c7a20 */ /* 0x000fe20000410000 */
[----:B------:R-:W-:Y:S01]  /*4bc0*/  HMMA.16816.F32.BF16 R48, R44, R14, R48 ;  /* 0x0000000e2c30723c */ /* 0x000fe20000041830 */
[----:B------:R-:W-:Y:S02]  /*4bd0*/  FMUL.FTZ R13, R19, c[0x0][0x2ec] ;  /* 0x0000bb00130d7a20 */ /* 0x000fe40000410000 */
[----:B------:R-:W2:Y:S01]  /*4be0*/  LDSM.16.M88.4 R16, [R196+0x5800] ;  /* 0x00580000c410783b */ /* 0x000ea20000000200 */
[----:B------:R-:W-:Y:S01]  /*4bf0*/  FMUL.FTZ R28, R28, c[0x0][0x2ec] ;  /* 0x0000bb001c1c7a20 */ /* 0x000fe20000410000 */
[----:B------:R-:W4:Y:S01]  /*4c00*/  MUFU.TANH R12, R12 ;  /* 0x0000000c000c7308 */ /* 0x000f220000002400 */
[----:B------:R-:W-:Y:S01]  /*4c10*/  FMUL.FTZ R29, R29, c[0x0][0x2ec] ;  /* 0x0000bb001d1d7a20 */ /* 0x000fe20000410000 */
[----:B------:R-:W-:-:S04]  /*4c20*/  DEPBAR.LE SB0, 0x0 ;  /* 0x000080000000791a */ /* 0x000fc80000000000 */
[C---:B------:R-:W-:Y:S01]  /*4c30*/  HMMA.16816.F32.BF16 R56, R32.reuse, R70, R56 ;  /* 0x000000462038723c */ /* 0x040fe20000041838 */
[C---:B-1----:R-:W-:Y:S01]  /*4c40*/  FFMA.FTZ R20, -R0.reuse, R97, R20 ;  /* 0x0000006100147223 */ /* 0x042fe20000010114 */
[----:B------:R-:W1:Y:S06]  /*4c50*/  MUFU.TANH R28, R28 ;  /* 0x0000001c001c7308 */ /* 0x000e6c0000002400 */
[----:B---3--:R-:W-:Y:S02]  /*4c60*/  HMMA.16816.F32.BF16 R52, R32, R8, R52 ;  /* 0x000000082034723c */ /* 0x008fe40000041834 */
[----:B------:R-:W-:Y:S01]  /*4c70*/  MUFU.TANH R42, R42 ;  /* 0x0000002a002a7308 */ /* 0x000fe20000002400 */
[----:B----4-:R-:W-:Y:S01]  /*4c80*/  FFMA.FTZ R15, -R0, R159, R12 ;  /* 0x0000009f000f7223 */ /* 0x010fe2000001010c */
[----:B------:R-:W-:-:S03]  /*4c90*/  FSEL R12, R103, -INF , !P6 ;  /* 0xff800000670c7808 */ /* 0x000fc60007000000 */
[----:B------:R-:W-:Y:S01]  /*4ca0*/  FMUL.FTZ R8, R30, c[0x0][0x2ec] ;  /* 0x0000bb001e087a20 */ /* 0x000fe20000410000 */
[----:B------:R-:W-:Y:S01]  /*4cb0*/  HMMA.16816.F32.BF16 R48, R32, R10, R48 ;  /* 0x0000000a2030723c */ /* 0x000fe20000041830 */
[----:B------:R-:W-:Y:S01]  /*4cc0*/  FMUL.FTZ R9, R31, c[0x0][0x2ec] ;  /* 0x0000bb001f097a20 */ /* 0x000fe20000410000 */
[----:B------:R-:W-:Y:S01]  /*4cd0*/  MUFU.TANH R43, R43 ;  /* 0x0000002b002b7308 */ /* 0x000fe20000002400 */
[C---:B-1----:R-:W-:Y:S01]  /*4ce0*/  FFMA.FTZ R113, -R0.reuse, R113, R28 ;  /* 0x0000007100717223 */ /* 0x042fe2000001011c */
[----:B------:R-:W-:Y:S02]  /*4cf0*/  FSEL R15, R15, -INF , !P6 ;  /* 0xff8000000f0f7808 */ /* 0x000fe40007000000 */
[----:B------:R-:W-:Y:S01]  /*4d00*/  ISETP.GE.AND P6, PT, R119, R144, PT ;  /* 0x000000907700720c */ /* 0x000fe20003fc6270 */
[----:B------:R-:W-:Y:S01]  /*4d10*/  FFMA.FTZ R10, -R0, R109, R23 ;  /* 0x0000006d000a7223 */ /* 0x000fe20000010117 */
[----:B------:R-:W-:Y:S02]  /*4d20*/  HMMA.16816.F32.BF16 R36, R24, R72, R36 ;  /* 0x000000481824723c */ /* 0x000fe40000041824 */
[----:B------:R-:W1:Y:S02]  /*4d30*/  MUFU.TANH R13, R13 ;  /* 0x0000000d000d7308 */ /* 0x000e640000002400 */
[----:B------:R-:W-:-:S04]  /*4d40*/  FSEL R10, R10, -INF , !P5 ;  /* 0xff8000000a0a7808 */ /* 0x000fc80006800000 */
[C---:B------:R-:W-:Y:S02]  /*4d50*/  HMMA.16816.F32.BF16 R56, R24.reuse, R74, R56 ;  /* 0x0000004a1838723c */ /* 0x040fe40000041838 */
[----:B------:R-:W-:Y:S06]  /*4d60*/  MUFU.TANH R29, R29 ;  /* 0x0000001d001d7308 */ /* 0x000fec0000002400 */
[----:B--2---:R-:W-:Y:S02]  /*4d70*/  HMMA.16816.F32.BF16 R52, R24, R16, R52 ;  /* 0x000000101834723c */ /* 0x004fe40000041834 */
[----:B------:R-:W-:Y:S01]  /*4d80*/  MUFU.TANH R8, R8 ;  /* 0x0000000800087308 */ /* 0x000fe20000002400 */
[----:B-1----:R-:W-:-:S04]  /*4d90*/  FFMA.FTZ R13, -R0, R163, R13 ;  /* 0x000000a3000d7223 */ /* 0x002fc8000001010d */
[----:B------:R-:W-:Y:S01]  /*4da0*/  FFMA.FTZ R17, -R0, R157, R43 ;  /* 0x0000009d00117223 */ /* 0x000fe2000001012b */
[----:B------:R-:W-:Y:S01]  /*4db0*/  HMMA.16816.F32.BF16 R48, R24, R18, R48 ;  /* 0x000000121830723c */ /* 0x000fe20000041830 */
[----:B------:R-:W-:Y:S01]  /*4dc0*/  FMUL.FTZ R14, R36, c[0x0][0x2ec] ;  /* 0x0000bb00240e7a20 */ /* 0x000fe20000410000 */
[----:B------:R-:W-:Y:S01]  /*4dd0*/  MUFU.TANH R9, R9 ;  /* 0x0000000900097308 */ /* 0x000fe20000002400 */
[----:B------:R-:W-:Y:S01]  /*4de0*/  FMUL.FTZ R16, R39, c[0x0][0x2ec] ;  /* 0x0000bb0027107a20 */ /* 0x000fe20000410000 */
[----:B------:R-:W-:Y:S01]  /*4df0*/  FSEL R36, R20, -INF , !P2 ;  /* 0xff80000014247808 */ /* 0x000fe20005000000 */
[----:B------:R-:W-:Y:S01]  /*4e00*/  FMUL.FTZ R30, R37, c[0x0][0x2ec] ;  /* 0x0000bb00251e7a20 */ /* 0x000fe20000410000 */
[----:B------:R-:W-:Y:S01]  /*4e10*/  FSEL R20, R105, -INF , !P1 ;  /* 0xff80000069147808 */ /* 0x000fe20004800000 */
[----:B------:R-:W-:Y:S01]  /*4e20*/  FMUL.FTZ R31, R38, c[0x0][0x2ec] ;  /* 0x0000bb00261f7a20 */ /* 0x000fe20000410000 */
[----:B------:R-:W-:Y:S01]  /*4e30*/  FSEL R26, R4, -INF , !P4 ;  /* 0xff800000041a7808 */ /* 0x000fe20006000000 */
[----:B------:R-:W-:Y:S01]  /*4e40*/  FMUL.FTZ R34, R58, c[0x0][0x2ec] ;  /* 0x0000bb003a227a20 */ /* 0x000fe20000410000 */
[----:B------:R-:W1:Y:S01]  /*4e50*/  MUFU.TANH R14, R14 ;  /* 0x0000000e000e7308 */ /* 0x000e620000002400 */
[----:B------:R-:W-:Y:S01]  /*4e60*/  FMUL.FTZ R56, R56, c[0x0][0x2ec] ;  /* 0x0000bb0038387a20 */ /* 0x000fe20000410000 */
[----:B------:R-:W-:Y:S01]  /*4e70*/  FSEL R17, R17, -INF , !P1 ;  /* 0xff80000011117808 */ /* 0x000fe20004800000 */
[----:B------:R-:W-:Y:S01]  /*4e80*/  FMUL.FTZ R33, R57, c[0x0][0x2ec] ;  /* 0x0000bb0039217a20 */ /* 0x000fe20000410000 */
[-C--:B------:R-:W-:Y:S01]  /*4e90*/  ISETP.GE.AND P1, PT, R115, R144.reuse, PT ;  /* 0x000000907300720c */ /* 0x080fe20003f26270 */
[----:B------:R-:W-:Y:S01]  /*4ea0*/  FMUL.FTZ R35, R59, c[0x0][0x2ec] ;  /* 0x0000bb003b237a20 */ /* 0x000fe20000410000 */
[----:B------:R-:W-:Y:S01]  /*4eb0*/  FSEL R13, R13, -INF , !P5 ;  /* 0xff8000000d0d7808 */ /* 0x000fe20006800000 */
[----:B------:R-:W-:Y:S01]  /*4ec0*/  FMUL.FTZ R54, R54, c[0x0][0x2ec] ;  /* 0x0000bb0036367a20 */ /* 0x000fe20000410000 */
[----:B------:R-:W2:Y:S01]  /*4ed0*/  MUFU.TANH R16, R16 ;  /* 0x0000001000107308 */ /* 0x000ea20000002400 */
[----:B------:R-:W-:Y:S01]  /*4ee0*/  FMUL.FTZ R37, R53, c[0x0][0x2ec] ;  /* 0x0000bb0035257a20 */ /* 0x000fe20000410000 */
[----:B------:R-:W-:Y:S01]  /*4ef0*/  ISETP.GE.AND P5, PT, R123, R144, PT ;  /* 0x000000907b00720c */ /* 0x000fe20003fa6270 */
[----:B------:R-:W-:-:S02]  /*4f00*/  FMUL.FTZ R52, R52, c[0x0][0x2ec] ;  /* 0x0000bb0034347a20 */ /* 0x000fc40000410000 */
[----:B------:R-:W-:Y:S02]  /*4f10*/  FMUL.FTZ R55, R55, c[0x0][0x2ec] ;  /* 0x0000bb0037377a20 */ /* 0x000fe40000410000 */
[----:B------:R-:W-:Y:S01]  /*4f20*/  FMUL.FTZ R23, R48, c[0x0][0x2ec] ;  /* 0x0000bb0030177a20 */ /* 0x000fe20000410000 */
[----:B------:R-:W3:Y:S01]  /*4f30*/  MUFU.TANH R32, R56 ;  /* 0x0000003800207308 */ /* 0x000ee20000002400 */
[----:B------:R-:W-:Y:S02]  /*4f40*/  FMUL.FTZ R28, R49, c[0x0][0x2ec] ;  /* 0x0000bb00311c7a20 */ /* 0x000fe40000410000 */
[----:B------:R-:W-:Y:S02]  /*4f50*/  FMUL.FTZ R50, R50, c[0x0][0x2ec] ;  /* 0x0000bb0032327a20 */ /* 0x000fe40000410000 */
[----:B------:R-:W-:Y:S02]  /*4f60*/  FMUL.FTZ R51, R51, c[0x0][0x2ec] ;  /* 0x0000bb0033337a20 */ /* 0x000fe40000410000 */
[C---:B-1----:R-:W-:Y:S01]  /*4f70*/  FFMA.FTZ R121, -R0.reuse, R121, R14 ;  /* 0x0000007900797223 */ /* 0x042fe2000001010e */
[----:B------:R-:W1:Y:S01]  /*4f80*/  MUFU.TANH R34, R34 ;  /* 0x0000002200227308 */ /* 0x000e620000002400 */
[----:B--2---:R-:W-:-:S02]  /*4f90*/  FFMA.FTZ R169, -R0, R169, R16 ;  /* 0x000000a900a97223 */ /* 0x004fc40000010110 */
[C---:B------:R-:W-:Y:S02]  /*4fa0*/  FFMA.FTZ R18, -R0.reuse, R151, R40 ;  /* 0x0000009700127223 */ /* 0x040fe40000010128 */
[C---:B------:R-:W-:Y:S01]  /*4fb0*/  FFMA.FTZ R24, -R0.reuse, R93, R76 ;  /* 0x0000005d00187223 */ /* 0x040fe2000001014c */
[----:B------:R-:W-:Y:S01]  /*4fc0*/  FSEL R177, R169, -INF , !P1 ;  /* 0xff800000a9b17808 */ /* 0x000fe20004800000 */
[C---:B------:R-:W-:Y:S01]  /*4fd0*/  FFMA.FTZ R25, -R0.reuse, R153, R41 ;  /* 0x0000009900197223 */ /* 0x040fe20000010129 */
[----:B------:R-:W2:Y:S01]  /*4fe0*/  MUFU.TANH R21, R54 ;  /* 0x0000003600157308 */ /* 0x000ea20000002400 */
[----:B---3--:R-:W-:Y:S01]  /*4ff0*/  FFMA.FTZ R32, -R0, R127, R32 ;  /* 0x0000007f00207223 */ /* 0x008fe20000010120 */
[----:B------:R-:W-:Y:S01]  /*5000*/  FSEL R18, R18, -INF , !P4 ;  /* 0xff80000012127808 */ /* 0x000fe20006000000 */
[----:B------:R-:W-:Y:S01]  /*5010*/  FFMA.FTZ R19, -R0, R155, R42 ;  /* 0x0000009b00137223 */ /* 0x000fe2000001012a */
[----:B------:R-:W-:Y:S01]  /*5020*/  FSEL R24, R24, -INF , !P3 ;  /* 0xff80000018187808 */ /* 0x000fe20005800000 */
[----:B------:R-:W-:Y:S01]  /*5030*/  FFMA.FTZ R11, -R0, R161, R8 ;  /* 0x000000a1000b7223 */ /* 0x000fe20000010108 */
[----:B------:R-:W-:Y:S01]  /*5040*/  FSEL R162, R32, -INF , !P6 ;  /* 0xff80000020a27808 */ /* 0x000fe20007000000 */
[C---:B------:R-:W-:Y:S01]  /*5050*/  FFMA.FTZ R4, -R0.reuse, R117, R29 ;  /* 0x0000007500047223 */ /* 0x040fe2000001011d */
[----:B------:R-:W3:Y:S01]  /*5060*/  MUFU.TANH R30, R30 ;  /* 0x0000001e001e7308 */ /* 0x000ee20000002400 */
[C---:B-1----:R-:W-:Y:S01]  /*5070*/  FFMA.FTZ R34, -R0.reuse, R171, R34 ;  /* 0x000000ab00227223 */ /* 0x042fe20000010122 */
[----:B------:R-:W-:Y:S01]  /*5080*/  FSEL R25, R25, -INF , !P3 ;  /* 0xff80000019197808 */ /* 0x000fe20005800000 */
[----:B------:R-:W-:Y:S01]  /*5090*/  FFMA.FTZ R9, -R0, R165, R9 ;  /* 0x000000a500097223 */ /* 0x000fe20000010109 */
[----:B------:R-:W-:-:S02]  /*50a0*/  FSEL R19, R19, -INF , !P2 ;  /* 0xff80000013137808 */ /* 0x000fc40005000000 */
[-C--:B------:R-:W-:Y:S02]  /*50b0*/  ISETP.GE.AND P4, PT, R99, R144.reuse, PT ;  /* 0x000000906300720c */ /* 0x080fe40003f86270 */
[----:B------:R-:W1:Y:S01]  /*50c0*/  MUFU.TANH R31, R31 ;  /* 0x0000001f001f7308 */ /* 0x000e620000002400 */
[----:B--2---:R-:W-:Y:S01]  /*50d0*/  FFMA.FTZ R21, -R0, R175, R21 ;  /* 0x000000af00157223 */ /* 0x004fe20000010115 */
[----:B------:R-:W-:Y:S02]  /*50e0*/  FSEL R175, R34, -INF , !P6 ;  /* 0xff80000022af7808 */ /* 0x000fe40007000000 */
[----:B------:R-:W-:Y:S02]  /*50f0*/  ISETP.GE.AND P6, PT, R134, 0x2, PT ;  /* 0x000000028600780c */ /* 0x000fe40003fc6270 */
[-C--:B------:R-:W-:Y:S02]  /*5100*/  ISETP.GE.AND P3, PT, R107, R144.reuse, PT ;  /* 0x000000906b00720c */ /* 0x080fe40003f66270 */
[----:B------:R-:W-:Y:S01]  /*5110*/  I2F R179, R179 ;  /* 0x000000b300b37306 */ /* 0x000fe20000201400 */
[----:B---3--:R-:W-:Y:S01]  /*5120*/  FFMA.FTZ R30, -R0, R125, R30 ;  /* 0x0000007d001e7223 */ /* 0x008fe2000001011e */
[----:B------:R-:W-:-:S02]  /*5130*/  ISETP.GE.AND P2, PT, R111, R144, PT ;  /* 0x000000906f00720c */ /* 0x000fc40003f46270 */
[----:B------:R-:W-:Y:S02]  /*5140*/  FSEL R8, R113, -INF , !P4 ;  /* 0xff80000071087808 */ /* 0x000fe40006000000 */
[----:B------:R-:W-:Y:S02]  /*5150*/  FSEL R11, R11, -INF , !P4 ;  /* 0xff8000000b0b7808 */ /* 0x000fe40006000000 */
[----:B------:R-:W-:Y:S01]  /*5160*/  I2F R181, R181 ;  /* 0x000000b500b57306 */ /* 0x000fe20000201400 */
[----:B-1----:R-:W-:Y:S01]  /*5170*/  FFMA.FTZ R167, -R0, R167, R31 ;  /* 0x000000a700a77223 */ /* 0x002fe2000001011f */
[----:B------:R-:W-:Y:S02]  /*5180*/  FSEL R4, R4, -INF , !P3 ;  /* 0xff80000004047808 */ /* 0x000fe40005800000 */
[----:B------:R-:W-:Y:S02]  /*5190*/  FSEL R9, R9, -INF , !P3 ;  /* 0xff80000009097808 */ /* 0x000fe40005800000 */
[----:B------:R-:W-:-:S02]  /*51a0*/  FSEL R170, R121, -INF , !P2 ;  /* 0xff80000079aa7808 */ /* 0x000fc40005000000 */
[----:B------:R-:W1:Y:S01]  /*51b0*/  MUFU.TANH R33, R33 ;  /* 0x0000002100217308 */ /* 0x000e620000002400 */
[----:B------:R-:W-:Y:S02]  /*51c0*/  FSEL R167, R167, -INF , !P2 ;  /* 0xff800000a7a77808 */ /* 0x000fe40005000000 */
[----:B------:R-:W-:Y:S02]  /*51d0*/  FSEL R164, R30, -INF , !P1 ;  /* 0xff8000001ea47808 */ /* 0x000fe40004800000 */
[-C--:B------:R-:W-:Y:S02]  /*51e0*/  ISETP.GE.AND P4, PT, R129, R144.reuse, PT ;  /* 0x000000908100720c */ /* 0x080fe40003f86270 */
[-C--:B------:R-:W-:Y:S01]  /*51f0*/  ISETP.GE.AND P3, PT, R133, R144.reuse, PT ;  /* 0x000000908500720c */ /* 0x080fe20003f66270 */
[----:B------:R-:W2:Y:S01]  /*5200*/  MUFU.TANH R35, R35 ;  /* 0x0000002300237308 */ /* 0x000ea20000002400 */
[-C--:B------:R-:W-:Y:S02]  /*5210*/  ISETP.GE.AND P2, PT, R139, R144.reuse, PT ;  /* 0x000000908b00720c */ /* 0x080fe40003f46270 */
[----:B------:R-:W-:-:S02]  /*5220*/  ISETP.GE.AND P1, PT, R141, R144, PT ;  /* 0x000000908d00720c */ /* 0x000fc40003f26270 */
[----:B------:R-:W-:-:S03]  /*5230*/  FSEL R169, R21, -INF , !P4 ;  /* 0xff80000015a97808 */ /* 0x000fc60006000000 */
[----:B------:R-:W3:Y:S01]  /*5240*/  MUFU.TANH R27, R52 ;  /* 0x00000034001b7308 */ /* 0x000ee20000002400 */
[----:B-1----:R-:W-:-:S05]  /*5250*/  FFMA.FTZ R33, -R0, R131, R33 ;  /* 0x0000008300217223 */ /* 0x002fca0000010121 */
[----:B------:R-:W-:Y:S02]  /*5260*/  FSEL R168, R33, -INF , !P5 ;  /* 0xff80000021a87808 */ /* 0x000fe40006800000 */
[----:B------:R-:W1:Y:S01]  /*5270*/  MUFU.TANH R37, R37 ;  /* 0x0000002500257308 */ /* 0x000e620000002400 */
[----:B--2---:R-:W-:-:S05]  /*5280*/  FFMA.FTZ R35, -R0, R173, R35 ;  /* 0x000000ad00237223 */ /* 0x004fca0000010123 */
[----:B------:R-:W-:Y:S02]  /*5290*/  FSEL R171, R35, -INF , !P5 ;  /* 0xff80000023ab7808 */ /* 0x000fe40006800000 */
[----:B------:R-:W2:Y:S01]  /*52a0*/  MUFU.TANH R22, R55 ;  /* 0x0000003700167308 */ /* 0x000ea20000002400 */
[----:B---3--:R-:W-:-:S05]  /*52b0*/  FFMA.FTZ R27, -R0, R137, R27 ;  /* 0x00000089001b7223 */ /* 0x008fca000001011b */
[----:B------:R-:W-:Y:S02]  /*52c0*/  FSEL R174, R27, -INF , !P4 ;  /* 0xff8000001bae7808 */ /* 0x000fe40006000000 */
        /* <DEDUP_REMOVED lines=11> */
[----:B------:R-:W-:Y:S01]  /*5380*/  FSEL R140, R28, -INF , !P1 ;  /* 0xff8000001c8c7808 */ /* 0x000fe20004800000 */
[----:B--2---:R-:W-:-:S05]  /*5390*/  FFMA.FTZ R14, -R0, R179, R14 ;  /* 0x000000b3000e7223 */ /* 0x004fca000001010e */
[----:B------:R-:W-:Y:S01]  /*53a0*/  FSEL R141, R14, -INF , !P2 ;  /* 0xff8000000e8d7808 */ /* 0x000fe20005000000 */
[----:B---3--:R-:W-:-:S05]  /*53b0*/  FFMA.FTZ R16, -R0, R181, R16 ;  /* 0x000000b500107223 */ /* 0x008fca0000010110 */
[----:B------:R-:W-:Y:S01]  /*53c0*/  FSEL R165, R16, -INF , !P1 ;  /* 0xff80000010a57808 */ /* 0x000fe20004800000 */
[----:B------:R-:W-:Y:S06]  /*53d0*/  BAR.SYNC.DEFER_BLOCKING 0x0 ;  /* 0x0000000000007b1d */ /* 0x000fec0000010000 */
[----:B------:R-:W-:Y:S05]  /*53e0*/  @!P6 BRA `(.L_x_3661) ;  /* 0x00000b700000e947 */ /* 0x000fea0003800000 */
[----:B------:R-:W-:Y:S05]  /*53f0*/  @!P0 BRA `(.L_x_3662) ;  /* 0x0000039000008947 */ /* 0x000fea0003800000 */
[----:B------:R-:W1:Y:S01]  /*5400*/  I2F.RP R16, R81 ;  /* 0x0000005100107306 */ /* 0x000e620000209400 */
[----:B------:R-:W-:Y:S02]  /*5410*/  IADD3 R23, R6, -0x80, RZ ;  /* 0xffffff8006177810 */ /* 0x000fe40007ffe0ff */
[----:B------:R-:W-:-:S02]  /*5420*/  IABS R21, R7 ;  /* 0x0000000700157213 */ /* 0x000fc40000000000 */
        /* <DEDUP_REMOVED lines=54> */
.L_x_3662:
[----:B------:R-:W-:-:S04]  /*5790*/  LEA R23, -R80, RZ, 0x6 ;  /* 0x000000ff50177211 */ /* 0x000fc800078e31ff */
[----:B------:R-:W-:Y:S02]  /*57a0*/  SHF.R.S32.HI R22, RZ, 0x1f, R23 ;  /* 0x0000001fff167819 */ /* 0x000fe40000011417 */
.L_x_3663:
        /* <DEDUP_REMOVED lines=119> */
.L_x_3665:
[----:B------:R-:W-:Y:S05]  /*5f20*/  BSYNC B0 ;  /* 0x0000000000007941 */ /* 0x000fea0003800000 */
.L_x_3664:
[----:B------:R-:W0:Y:S01]  /*5f30*/  LDGDEPBAR ;  /* 0x00000000000079af */ /* 0x000e220000000000 */
[----:B------:R-:W-:-:S04]  /*5f40*/  IADD3 R146, P1, R23, R146, RZ ;  /* 0x0000009217927210 */ /* 0x000fc80007f3e0ff */
[----:B------:R-:W-:Y:S02]  /*5f50*/  IADD3.X R135, R22, R135, RZ, P1, !PT ;  /* 0x0000008716877210 */ /* 0x000fe40000ffe4ff */
.L_x_3661:
        /* <DEDUP_REMOVED lines=74> */
[----:B------:R-:W1:Y:S01]  /*6400*/  MUFU.EX2 R156, R156 ;  /* 0x0000009c009c7308 */ /* 0x000e620000000800 */
[--C-:B------:R-:W-:Y:S01]  /*6410*/  FFMA.FTZ R3, R4, c[0x0][0x23c], -R173.reuse ;  /* 0x00008f0004037a23 */ /* 0x100fe200000108ad */
[----:B------:R-:W-:Y:S01]  /*6420*/  LDSM.16.MT88.4 R16, [R201+0xe800] ;  /* 0x00e80000c910783b */ /* 0x000fe20000004200 */
[----:B------:R-:W-:-:S02]  /*6430*/  FFMA.FTZ R149, R10, c[0x0][0x23c], -R173 ;  /* 0x00008f000a957a23 */ /* 0x000fc400000108ad */
[--C-:B------:R-:W-:Y:S01]  /*6440*/  FFMA.FTZ R148, R8, c[0x0][0x23c], -R173.reuse ;  /* 0x00008f0008947a23 */ /* 0x100fe200000108ad */
[----:B------:R-:W2:Y:S01]  /*6450*/  LDSM.16.MT88.4 R4, [R200+0x10000] ;  /* 0x01000000c804783b */ /* 0x000ea20000004200 */
[--C-:B------:R-:W-:Y:S01]  /*6460*/  FFMA.FTZ R151, R11, c[0x0][0x23c], -R166.reuse ;  /* 0x00008f000b977a23 */ /* 0x100fe200000108a6 */
[----:B------:R-:W-:Y:S01]  /*6470*/  MUFU.EX2 R155, R155 ;  /* 0x0000009b009b7308 */ /* 0x000fe20000000800 */
[--C-:B------:R-:W-:Y:S01]  /*6480*/  FFMA.FTZ R2, R9, c[0x0][0x23c], -R166.reuse ;  /* 0x00008f0009027a23 */ /* 0x100fe200000108a6 */
[----:B------:R-:W-:Y:S01]  /*6490*/  LDSM.16.MT88.4 R24, [R202+0xe800] ;  /* 0x00e80000ca18783b */ /* 0x000fe20000004200 */
[--C-:B------:R-:W-:Y:S02]  /*64a0*/  FFMA.FTZ R154, R12, c[0x0][0x23c], -R173.reuse ;  /* 0x00008f000c9a7a23 */ /* 0x100fe400000108ad */
[--C-:B------:R-:W-:Y:S01]  /*64b0*/  FFMA.FTZ R152, R15, c[0x0][0x23c], -R166.reuse ;  /* 0x00008f000f987a23 */ /* 0x100fe200000108a6 */
[----:B------:R-:W2:Y:S01]  /*64c0*/  LDSM.16.MT88.4 R8, [R204+0xe800] ;  /* 0x00e80000cc08783b */ /* 0x000ea20000004200 */
[----:B------:R-:W-:Y:S01]  /*64d0*/  FFMA.FTZ R147, R13, c[0x0][0x23c], -R166 ;  /* 0x00008f000d937a23 */ /* 0x000fe200000108a6 */
[----:B------:R-:W3:Y:S01]  /*64e0*/  MUFU.EX2 R150, R150 ;  /* 0x0000009600967308 */ /* 0x000ee20000000800 */
[----:B-1----:R-:W-:Y:S01]  /*64f0*/  F2FP.BF16.PACK_AB R96, R156, R157 ;  /* 0x0000009d9c60723e */ /* 0x002fe200000010ff */
[----:B------:R-:W1:Y:S01]  /*6500*/  LDSM.16.MT88.4 R12, [R200+0xe800] ;  /* 0x00e80000c80c783b */ /* 0x000e620000004200 */
        /* <DEDUP_REMOVED lines=227> */
.L_x_3670:
        /* <DEDUP_REMOVED lines=64> */
.L_x_3667:
[----:B------:R-:W-:Y:S02]  /*7740*/  ISETP.GE.AND P5, PT, R222, c[0x0][0x220], PT ;  /* 0x00008800de007a0c */ /* 0x000fe40003fa6270 */
[CC--:B------:R-:W-:Y:S02]  /*7750*/  LEA R138, P1, R134.reuse, R234.reuse, 0x1 ;  /* 0x000000ea868a7211 */ /* 0x0c0fe400078208ff */
[----:B------:R-:W-:Y:S02]  /*7760*/  ISETP.GE.AND P4, PT, R213, c[0x0][0x220], PT ;  /* 0x00008800d5007a0c */ /* 0x000fe40003f86270 */
[----:B------:R-:W-:Y:S02]  /*7770*/  LEA.HI.X R139, R134, R233, R133, 0x1, P1 ;  /* 0x000000e9868b7211 */ /* 0x000fe400008f0c85 */
[----:B------:R-:W-:Y:S02]  /*7780*/  ISETP.GE.AND P3, PT, R212, c[0x0][0x220], PT ;  /* 0x00008800d4007a0c */ /* 0x000fe40003f66270 */
[----:B------:R-:W-:Y:S03]  /*7790*/  IADD3 R3, P2, R134, R215, RZ ;  /* 0x000000d786037210 */ /* 0x000fe60007f5e0ff */
[----:B------:R-:W-:Y:S01]  /*77a0*/  @P5 STS.128 [R218+0xc000], RZ ;  /* 0x00c000ffda005388 */ /* 0x000fe20000000c00 */
[----:B------:R-:W-:Y:S02]  /*77b0*/  @!P5 LEA R238, P6, R3, R234, 0x1 ;  /* 0x000000ea03eed211 */ /* 0x000fe400078c08ff */
[----:B------:R-:W-:Y:S02]  /*77c0*/  IADD3.X R132, R133, R214, RZ, P2, !PT ;  /* 0x000000d685847210 */ /* 0x000fe400017fe4ff */
[CC--:B------:R-:W-:Y:S01]  /*77d0*/  @!P4 LEA R236, P2, R3.reuse, R234.reuse, 0x1 ;  /* 0x000000ea03ecc211 */ /* 0x0c0fe200078408ff */
[----:B------:R-:W-:Y:S01]  /*77e0*/  @!PT LDS RZ, [RZ] ;  /* 0x00000000fffff984 */ /* 0x000fe20000000800 */
[----:B------:R-:W-:Y:S01]  /*77f0*/  @!PT LDS RZ, [RZ] ;  /* 0x00000000fffff984 */ /* 0x000fe20000000800 */
[----:B------:R-:W-:Y:S01]  /*7800*/  @!PT LDS RZ, [RZ] ;  /* 0x00000000fffff984 */ /* 0x000fe20000000800 */
[----:B------:R1:W-:Y:S01]  /*7810*/  @!P5 LDGSTS.E.BYPASS.LTC128B.128 [R218+0xc000], [R138.64] ;  /* 0x0c0000008adadfae */ /* 0x0003e2000b901d46 */
[CCC-:B------:R-:W-:Y:S02]  /*7820*/  @!P5 LEA.HI.X R239, R3.reuse, R233.reuse, R132.reuse, 0x1, P6 ;  /* 0x000000e903efd211 */ /* 0x1c0fe400030f0c84 */
[C-C-:B------:R-:W-:Y:S02]  /*7830*/  @!P4 LEA.HI.X R237, R3.reuse, R233, R132.reuse, 0x1, P2 ;  /* 0x000000e903edc211 */ /* 0x140fe400010f0c84 */
[C---:B------:R-:W-:Y:S01]  /*7840*/  @!P3 LEA R134, P1, R3.reuse, R234, 0x1 ;  /* 0x000000ea0386b211 */ /* 0x040fe200078208ff */
[----:B------:R-:W-:Y:S01]  /*7850*/  @P4 STS.128 [R218+0xe000], RZ ;  /* 0x00e000ffda004388 */ /* 0x000fe20000000c00 */
[C---:B------:R-:W-:Y:S02]  /*7860*/  IADD3 R133, P6, R3.reuse, R215, RZ ;  /* 0x000000d703857210 */ /* 0x040fe40007fde0ff */
[-C--:B------:R-:W-:Y:S02]  /*7870*/  @!P3 LEA.HI.X R135, R3, R233.reuse, R132, 0x1, P1 ;  /* 0x000000e90387b211 */ /* 0x080fe400008f0c84 */
[----:B------:R-:W-:Y:S01]  /*7880*/  IADD3.X R132, R132, R214, RZ, P6, !PT ;  /* 0x000000d684847210 */ /* 0x000fe200037fe4ff */
[----:B------:R-:W-:Y:S01]  /*7890*/  @!PT LDS RZ, [RZ] ;  /* 0x00000000fffff984 */ /* 0x000fe20000000800 */
[----:B------:R-:W-:Y:S01]  /*78a0*/  @!PT LDS RZ, [RZ] ;  /* 0x00000000fffff984 */ /* 0x000fe20000000800 */
[----:B------:R-:W-:Y:S01]  /*78b0*/  @!PT LDS RZ, [RZ] ;  /* 0x00000000fffff984 */ /* 0x000fe20000000800 */
[----:B------:R1:W-:Y:S01]  /*78c0*/  @!P4 LDGSTS.E.BYPASS.LTC128B.128 [R218+0xe000], [R138.64+0x80] ;  /* 0x0e0000808adacfae */ /* 0x0003e2000b901d46 */
[CC--:B------:R-:W-:Y:S02]  /*78d0*/  @!P5 LEA R244, P6, R133.reuse, R234.reuse, 0x1 ;  /* 0x000000ea85f4d211 */ /* 0x0c0fe400078c08ff */
        /* <DEDUP_REMOVED lines=86> */
[C---:B---3--:R-:W-:Y:S03]  /*7e40*/  HMMA.16816.F32.BF16 R28, R140.reuse, R156, RZ ;  /* 0x0000009c8c1c723c */ /* 0x048fe600000418ff */
[----:B----4-:R-:W-:Y:S05]  /*7e50*/  LDSM.16.M88.4 R132, [R196+0x800] ;  /* 0x00080000c484783b */ /* 0x010fea0000000200 */
[----:B------:R-:W-:Y:S01]  /*7e60*/  HMMA.16816.F32.BF16 R32, R140, R158, RZ ;  /* 0x0000009e8c20723c */ /* 0x000fe200000418ff */
[----:B------:R-:W3:Y:S06]  /*7e70*/  LDSM.16.M88.4 R140, [R203+0x6800] ;  /* 0x00680000cb8c783b */ /* 0x000eec0000000200 */
[----:B------:R-:W4:Y:S01]  /*7e80*/  LDSM.16.M88.4 R156, [R196] ;  /* 0x00000000c49c783b */ /* 0x000f220000000200 */
        /* <DEDUP_REMOVED lines=12> */
[----:B------:R-:W-:Y:S01]  /*7f50*/  LDSM.16.M88.4 R176, [R208+0x2000] ;  /* 0x00200000d0b0783b */ /* 0x000fe20000000200 */
[C---:B--2---:R-:W-:Y:S08]  /*7f60*/  HMMA.16816.F32.BF16 R4, R180.reuse, R184, R4 ;  /* 0x000000b8b404723c */ /* 0x044ff00000041804 */
        /* <DEDUP_REMOVED lines=10> */
[----:B------:R-:W2:Y:S01]  /*8010*/  LDSM.16.M88.4 R180, [R195] ;  /* 0x00000000c3b4783b */ /* 0x000ea20000000200 */
[C---:B----4-:R-:W-:Y:S08]  /*8020*/  HMMA.16816.F32.BF16 R4, R152.reuse, R156, R4 ;  /* 0x0000009c9804723c */ /* 0x050ff00000041804 */
[C---:B------:R-:W-:Y:S01]  /*8030*/  HMMA.16816.F32.BF16 R8, R152.reuse, R158, R8 ;  /* 0x0000009e9808723c */ /* 0x040fe20000041808 */
[----:B------:R-:W-:Y:S07]  /*8040*/  LDSM.16.M88.4 R156, [R192] ;  /* 0x00000000c09c783b */ /* 0x000fee0000000200 */
[C---:B------:R-:W-:Y:S08]  /*8050*/  HMMA.16816.F32.BF16 R12, R152.reuse, R132, R12 ;  /* 0x00000084980c723c */ /* 0x040ff0000004180c */
[C---:B------:R-:W-:Y:S01]  /*8060*/  HMMA.16816.F32.BF16 R16, R152.reuse, R134, R16 ;  /* 0x000000869810723c */ /* 0x040fe20000041810 */
[----:B------:R-:W4:Y:S07]  /*8070*/  LDSM.16.M88.4 R132, [R194] ;  /* 0x00000000c284783b */ /* 0x000f2e0000000200 */
[C---:B-1----:R-:W-:Y:S08]  /*8080*/  HMMA.16816.F32.BF16 R20, R152.reuse, R160, R20 ;  /* 0x000000a09814723c */ /* 0x042ff00000041814 */
        /* <DEDUP_REMOVED lines=22> */
[C---:B----4-:R-:W-:Y:S08]  /*81f0*/  HMMA.16816.F32.BF16 R12, R176.reuse, R132, R12 ;  /* 0x00000084b00c723c */ /* 0x050ff0000004180c */
[C---:B------:R-:W-:Y:S01]  /*8200*/  HMMA.16816.F32.BF16 R16, R176.reuse, R134, R16 ;  /* 0x00000086b010723c */ /* 0x040fe20000041810 */
[----:B------:R-:W4:Y:S07]  /*8210*/  LDSM.16.M88.4 R132, [R196+0x2800] ;  /* 0x00280000c484783b */ /* 0x000f2e0000000200 */
[C---:B-1----:R-:W-:Y:S08]  /*8220*/  HMMA.16816.F32.BF16 R20, R176.reuse, R152, R20 ;  /* 0x00000098b014723c */ /* 0x042ff00000041814 */
        /* <DEDUP_REMOVED lines=24> */
[----:B------:R-:W4:Y:S07]  /*83b0*/  LDSM.16.M88.4 R132, [R190] ;  /* 0x00000000be84783b */ /* 0x000f2e0000000200 */
[C---:B-1----:R-:W-:Y:S08]  /*83c0*/  HMMA.16816.F32.BF16 R20, R168.reuse, R152, R20 ;  /* 0x00000098a814723c */ /* 0x042ff00000041814 */
        /* <DEDUP_REMOVED lines=21> */
[C---:B----4-:R-:W-:Y:S08]  /*8520*/  HMMA.16816.F32.BF16 R12, R160.reuse, R132, R12 ;  /* 0x00000084a00c723c */ /* 0x050ff0000004180c */
[C---:B------:R-:W-:Y:S01]  /*8530*/  HMMA.16816.F32.BF16 R16, R160.reuse, R134, R16 ;  /* 0x00000086a010723c */ /* 0x040fe20000041810 */
[----:B------:R-:W4:Y:S07]  /*8540*/  LDSM.16.M88.4 R132, [R196+0x4800] ;  /* 0x00480000c484783b */ /* 0x000f2e0000000200 */
[C---:B-1----:R-:W-:Y:S08]  /*8550*/  HMMA.16816.F32.BF16 R20, R160.reuse, R152, R20 ;  /* 0x00000098a014723c */ /* 0x042ff00000041814 */
        /* <DEDUP_REMOVED lines=9> */
[C---:B------:R-:W-:Y:S08]  /*85f0*/  HMMA.16816.F32.BF16 R24, R168.reuse, R146, R24 ;  /* 0x00000092a818723c */ /* 0x040ff00000041818 */
[C---:B------:R-:W-:Y:S08]  /*8600*/  HMMA.16816.F32.BF16 R28, R168.reuse, R148, R28 ;  /* 0x00000094a81c723c */ /* 0x040ff0000004181c */
[----:B------:R-:W-:Y:S08]  /*8610*/  HMMA.16816.F32.BF16 R32, R168, R150, R32 ;  /* 0x00000096a820723c */ /* 0x000ff00000041820 */
[C---:B------:R-:W-:Y:S08]  /*8620*/  HMMA.16816.F32.BF16 R4, R176.reuse, R180, R4 ;  /* 0x000000b4b004723c */ /* 0x040ff00000041804 */
[C---:B------:R-:W-:Y:S08]  /*8630*/  HMMA.16816.F32.BF16 R8, R176.reuse, R182, R8 ;  /* 0x000000b6b008723c */ /* 0x040ff00000041808 */
[C---:B----4-:R-:W-:Y:S08]  /*8640*/  HMMA.16816.F32.BF16 R12, R176.reuse, R132, R12 ;  /* 0x00000084b00c723c */ /* 0x050ff0000004180c */
[C---:B------:R-:W-:Y:S01]  /*8650*/  HMMA.16816.F32.BF16 R16, R176.reuse, R134, R16 ;  /* 0x00000086b010723c */ /* 0x040fe20000041810 */
[----:B------:R-:W2:Y:S01]  /*8660*/  LDSM.16.M88.4 R132, [R196+0x5800] ;  /* 0x00580000c484783b */ /* 0x000ea20000000200 */
[----:B------:R-:W-:Y:S04]  /*8670*/  DEPBAR.LE SB0, 0x0 ;  /* 0x000080000000791a */ /* 0x000fe80000000000 */
[----:B------:R-:W-:Y:S02]  /*8680*/  FMUL.FTZ R3, R4, c[0x0][0x2ec] ;  /* 0x0000bb0004037a20 */ /* 0x000fe40000410000 */
[C---:B-1----:R-:W-:Y:S04]  /*8690*/  HMMA.16816.F32.BF16 R20, R176.reuse, R140, R20 ;  /* 0x0000008cb014723c */ /* 0x042fe80000041814 */
[----:B------:R-:W1:Y:S01]  /*86a0*/  MUFU.TANH R3, R3 ;  /* 0x0000000300037308 */ /* 0x000e620000002400 */
        /* <DEDUP_REMOVED lines=9> */
[----:B------:R4:W1:Y:S01]  /*8740*/  MUFU.TANH R161, R233 ;  /* 0x000000e900a17308 */ /* 0x0008620000002400 */
[----:B------:R-:W-:Y:S02]  /*8750*/  FMUL.FTZ R242, R23, c[0x0][0x2ec] ;  /* 0x0000bb0017f27a20 */ /* 0x000fe40000410000 */
[----:B------:R-:W-:Y:S02]  /*8760*/  FMUL.FTZ R243, R9, c[0x0][0x2ec] ;  /* 0x0000bb0009f37a20 */ /* 0x000fe40000410000 */
[----:B-----5:R-:W-:Y:S02]  /*8770*/  FMUL.FTZ R245, R10, c[0x0][0x2ec] ;  /* 0x0000bb000af57a20 */ /* 0x020fe40000410000 */
[----:B------:R-:W-:Y:S01]  /*8780*/  FMUL.FTZ R247, R11, c[0x0][0x2ec] ;  /* 0x0000bb000bf77a20 */ /* 0x000fe20000410000 */
[C---:B--2---:R-:W-:Y:S02]  /*8790*/  HMMA.16816.F32.BF16 R28, R176.reuse, R132, R28 ;  /* 0x00000084b01c723c */ /* 0x044fe4000004181c */
[----:B------:R2:W1:Y:S01]  /*87a0*/  MUFU.TANH R141, R234 ;  /* 0x000000ea008d7308 */ /* 0x0004620000002400 */
[----:B------:R-:W-:Y:S02]  /*87b0*/  FMUL.FTZ R251, R12, c[0x0][0x2ec] ;  /* 0x0000bb000cfb7a20 */ /* 0x000fe40000410000 */
[----:B------:R-:W-:Y:S02]  /*87c0*/  FMUL.FTZ R249, R13, c[0x0][0x2ec] ;  /* 0x0000bb000df97a20 */ /* 0x000fe40000410000 */
[----:B------:R-:W-:Y:S01]  /*87d0*/  FMUL.FTZ R133, R27, c[0x0][0x2ec] ;  /* 0x0000bb001b857a20 */ /* 0x000fe20000410000 */
[----:B------:R-:W-:Y:S04]  /*87e0*/  HMMA.16816.F32.BF16 R32, R176, R134, R32 ;  /* 0x00000086b020723c */ /* 0x000fe80000041820 */
[----:B------:R5:W1:Y:S01]  /*87f0*/  MUFU.TANH R157, R242 ;  /* 0x000000f2009d7308 */ /* 0x000a620000002400 */
[----:B------:R-:W-:Y:S02]  /*8800*/  FMUL.FTZ R238, R15, c[0x0][0x2ec] ;  /* 0x0000bb000fee7a20 */ /* 0x000fe40000410000 */
[----:B------:R-:W-:Y:S02]  /*8810*/  FMUL.FTZ R236, R16, c[0x0][0x2ec] ;  /* 0x0000bb0010ec7a20 */ /* 0x000fe40000410000 */
[----:B----4-:R-:W-:Y:S03]  /*8820*/  FMUL.FTZ R233, R20, c[0x0][0x2ec] ;  /* 0x0000bb0014e97a20 */ /* 0x010fe60000410000 */
[----:B------:R-:W-:Y:S02]  /*8830*/  FMUL.FTZ R136, R17, c[0x0][0x2ec] ;  /* 0x0000bb0011887a20 */ /* 0x000fe40000410000 */
[----:B------:R4:W1:Y:S01]  /*8840*/  MUFU.TANH R158, R233 ;  /* 0x000000e9009e7308 */ /* 0x0008620000002400 */
[----:B------:R-:W-:Y:S02]  /*8850*/  FMUL.FTZ R240, R19, c[0x0][0x2ec] ;  /* 0x0000bb0013f07a20 */ /* 0x000fe40000410000 */
[----:B------:R-:W-:Y:S02]  /*8860*/  FMUL.FTZ R134, R29, c[0x0][0x2ec] ;  /* 0x0000bb001d867a20 */ /* 0x000fe40000410000 */
[----:B--2---:R-:W-:Y:S02]  /*8870*/  FMUL.FTZ R234, R25, c[0x0][0x2ec] ;  /* 0x0000bb0019ea7a20 */ /* 0x004fe40000410000 */
[----:B------:R-:W-:Y:S02]  /*8880*/  FMUL.FTZ R132, R28, c[0x0][0x2ec] ;  /* 0x0000bb001c847a20 */ /* 0x000fe40000410000 */
[----:B------:R-:W-:Y:S01]  /*8890*/  FMUL.FTZ R246, R21, c[0x0][0x2ec] ;  /* 0x0000bb0015f67a20 */ /* 0x000fe20000410000 */
[----:B------:R2:W1:Y:S01]  /*88a0*/  MUFU.TANH R152, R234 ;  /* 0x000000ea00987308 */ /* 0x0004620000002400 */
[----:B------:R-:W-:Y:S02]  /*88b0*/  FMUL.FTZ R135, R34, c[0x0][0x2ec] ;  /* 0x0000bb0022877a20 */ /* 0x000fe40000410000 */
[----:B------:R-:W-:Y:S02]  /*88c0*/  FMUL.FTZ R244, R22, c[0x0][0x2ec] ;  /* 0x0000bb0016f47a20 */ /* 0x000fe40000410000 */
[----:B------:R-:W-:Y:S02]  /*88d0*/  FMUL.FTZ R248, R24, c[0x0][0x2ec] ;  /* 0x0000bb0018f87a20 */ /* 0x000fe40000410000 */
[----:B-----5:R-:W-:Y:S03]  /*88e0*/  FMUL.FTZ R242, R30, c[0x0][0x2ec] ;  /* 0x0000bb001ef27a20 */ /* 0x020fe60000410000 */
[----:B------:R5:W1:Y:S01]  /*88f0*/  MUFU.TANH R149, R134 ;  /* 0x0000008600957308 */ /* 0x000a620000002400 */
[----:B----4-:R-:W-:Y:S09]  /*8900*/  FMUL.FTZ R233, R26, c[0x0][0x2ec] ;  /* 0x0000bb001ae97a20 */ /* 0x010ff20000410000 */
[----:B------:R4:W1:Y:S01]  /*8910*/  MUFU.TANH R153, R133 ;  /* 0x0000008500997308 */ /* 0x0008620000002400 */
[----:B--2---:R-:W-:Y:S09]  /*8920*/  FMUL.FTZ R234, R31, c[0x0][0x2ec] ;  /* 0x0000bb001fea7a20 */ /* 0x004ff20000410000 */
[----:B------:R2:W1:Y:S01]  /*8930*/  MUFU.TANH R150, R132 ;  /* 0x0000008400967308 */ /* 0x0004620000002400 */
[----:B-----5:R-:W-:Y:S09]  /*8940*/  FMUL.FTZ R134, R35, c[0x0][0x2ec] ;  /* 0x0000bb0023867a20 */ /* 0x020ff20000410000 */
[----:B------:R5:W1:Y:S01]  /*8950*/  MUFU.TANH R155, R233 ;  /* 0x000000e9009b7308 */ /* 0x000a620000002400 */
[----:B----4-:R-:W-:Y:S09]  /*8960*/  FMUL.FTZ R133, R32, c[0x0][0x2ec] ;  /* 0x0000bb0020857a20 */ /* 0x010ff20000410000 */
[----:B------:R4:W1:Y:S01]  /*8970*/  MUFU.TANH R145, R234 ;  /* 0x000000ea00917308 */ /* 0x0008620000002400 */
[----:B--2---:R-:W-:Y:S09]  /*8980*/  FMUL.FTZ R132, R33, c[0x0][0x2ec] ;  /* 0x0000bb0021847a20 */ /* 0x004ff20000410000 */
[----:B------:R-:W2:Y:S01]  /*8990*/  MUFU.TANH R237, R237 ;  /* 0x000000ed00ed7308 */ /* 0x000ea20000002400 */
[----:B-----5:R-:W-:Y:S09]  /*89a0*/  MOV R233, R139 ;  /* 0x0000008b00e97202 */ /* 0x020ff20000000f00 */
[----:B------:R-:W1:Y:S01]  /*89b0*/  MUFU.TANH R239, R239 ;  /* 0x000000ef00ef7308 */ /* 0x000e620000002400 */
[----:B----4-:R-:W-:Y:S09]  /*89c0*/  MOV R234, R138 ;  /* 0x0000008a00ea7202 */ /* 0x010ff20000000f00 */
[----:B------:R-:W4:Y:S10]  /*89d0*/  MUFU.TANH R241, R241 ;  /* 0x000000f100f17308 */ /* 0x000f340000002400 */
        /* <DEDUP_REMOVED lines=9> */
[----:B------:R1:W1:Y:S10]  /*8a70*/  MUFU.TANH R156, R246 ;  /* 0x000000f6009c7308 */ /* 0x0002740000002400 */
[----:B------:R1:W1:Y:S10]  /*8a80*/  MUFU.TANH R159, R244 ;  /* 0x000000f4009f7308 */ /* 0x0002740000002400 */
[----:B------:R1:W1:Y:S10]  /*8a90*/  MUFU.TANH R154, R248 ;  /* 0x000000f8009a7308 */ /* 0x0002740000002400 */
[----:B------:R1:W1:Y:S10]  /*8aa0*/  MUFU.TANH R147, R242 ;  /* 0x000000f200937308 */ /* 0x0002740000002400 */
[----:B------:R1:W1:Y:S10]  /*8ab0*/  MUFU.TANH R148, R133 ;  /* 0x0000008500947308 */ /* 0x0002740000002400 */
[----:B------:R1:W1:Y:S10]  /*8ac0*/  MUFU.TANH R146, R132 ;  /* 0x0000008400927308 */ /* 0x0002740000002400 */
[----:B------:R-:W1:Y:S10]  /*8ad0*/  MUFU.TANH R135, R135 ;  /* 0x0000008700877308 */ /* 0x000e740000002400 */
[----:B------:R-:W1:Y:S01]  /*8ae0*/  MUFU.TANH R134, R134 ;  /* 0x0000008600867308 */ /* 0x000e620000002400 */
        /* <DEDUP_REMOVED lines=66> */
.L_x_3669:
        /* <DEDUP_REMOVED lines=89> */
.L_x_3668:
[----:B--234-:R-:W-:Y:S01]  /*94a0*/  IMAD R21, R230, -0x40, R227 ;  /* 0xffffffc0e6157824 */ /* 0x01cfe200078e02e3 */
[----:B------:R-:W-:Y:S04]  /*94b0*/  LDSM.16.MT88.4 R28, [R201+0xc000] ;  /* 0x00c00000c91c783b */ /* 0x000fe80000004200 */
[C---:B------:R-:W-:Y:S02]  /*94c0*/  IADD3 R18, R21.reuse, 0x8, RZ ;  /* 0x0000000815127810 */ /* 0x040fe40007ffe0ff */
[C---:B------:R-:W-:Y:S02]  /*94d0*/  IADD3 R14, R21.reuse, -0x1, RZ ;  /* 0xffffffff150e7810 */ /* 0x040fe40007ffe0ff */
        /* <DEDUP_REMOVED lines=9> */
[C---:B------:R-:W-:Y:S02]  /*9570*/  @!P1 IADD3 R14, -R21.reuse, 0x1, RZ ;  /* 0x00000001150e9810 */ /* 0x040fe40007ffe1ff */
[----:B------:R-:W-:Y:S02]  /*9580*/  ISETP.GE.AND P2, PT, R16, RZ, PT ;  /* 0x000000ff1000720c */ /* 0x000fe40003f46270 */
[----:B------:R-:W-:Y:S01]  /*9590*/  ISETP.GE.AND P1, PT, R10, RZ, PT ;  /* 0x000000ff0a00720c */ /* 0x000fe20003f26270 */
[----:B------:R-:W-:Y:S01]  /*95a0*/  I2F R18, R18 ;  /* 0x0000001200127306 */ /* 0x000fe20000201400 */
[C---:B------:R-:W-:Y:S02]  /*95b0*/  IADD3 R17, R21.reuse, -0x18, RZ ;  /* 0xffffffe815117810 */ /* 0x040fe40007ffe0ff */
[----:B------:R-:W-:Y:S02]  /*95c0*/  IABS R20, R21 ;  /* 0x0000001500147213 */ /* 0x000fe40000000000 */
[C---:B------:R-:W-:Y:S02]  /*95d0*/  IADD3 R15, R21.reuse, -0x19, RZ ;  /* 0xffffffe7150f7810 */ /* 0x040fe40007ffe0ff */
[C---:B------:R-:W-:Y:S02]  /*95e0*/  IADD3 R13, R21.reuse, -0x20, RZ ;  /* 0xffffffe0150d7810 */ /* 0x040fe40007ffe0ff */
        /* <DEDUP_REMOVED lines=22> */
[----:B------:R-:W-:Y:S02]  /*9750*/  @!P2 IADD3 R139, -R21, 0x11, RZ ;  /* 0x00000011158ba810 */ /* 0x000fe40007ffe1ff */
[----:B------:R-:W-:Y:S02]  /*9760*/  ISETP.GE.AND P2, PT, R15, RZ, PT ;  /* 0x000000ff0f00720c */ /* 0x000fe40003f46270 */
[----:B------:R-:W-:Y:S01]  /*9770*/  @!P1 IADD3 R17, -R21, 0x18, RZ ;  /* 0x0000001815119810 */ /* 0x000fe20007ffe1ff */
[----:B------:R-:W-:Y:S01]  /*9780*/  I2F R143, R143 ;  /* 0x0000008f008f7306 */ /* 0x000fe20000201400 */
[----:B------:R-:W-:Y:S02]  /*9790*/  ISETP.GE.AND P1, PT, R13, RZ, PT ;  /* 0x000000ff0d00720c */ /* 0x000fe40003f26270 */
[C---:B------:R-:W-:Y:S02]  /*97a0*/  @!P3 IADD3 R12, -R21.reuse, 0x31, RZ ;  /* 0x00000031150cb810 */ /* 0x040fe40007ffe1ff */
[C---:B------:R-:W-:Y:S02]  /*97b0*/  @!P5 IADD3 R7, -R21.reuse, 0x29, RZ ;  /* 0x000000291507d810 */ /* 0x040fe40007ffe1ff */
[C---:B------:R-:W-:Y:S03]  /*97c0*/  @!P4 IADD3 R5, -R21.reuse, 0x30, RZ ;  /* 0x000000301505c810 */ /* 0x040fe60007ffe1ff */
[----:B------:R-:W-:Y:S01]  /*97d0*/  @!P2 IADD3 R15, -R21, 0x19, RZ ;  /* 0x00000019150fa810 */ /* 0x000fe20007ffe1ff */
[----:B------:R-:W-:Y:S01]  /*97e0*/  I2F R8, R8 ;  /* 0x0000000800087306 */ /* 0x000fe20000201400 */
[----:B------:R-:W-:Y:S02]  /*97f0*/  ISETP.GE.AND P2, PT, R11, RZ, PT ;  /* 0x000000ff0b00720c */ /* 0x000fe40003f46270 */
[----:B------:R-:W-:Y:S02]  /*9800*/  @!P1 IADD3 R13, -R21, 0x20, RZ ;  /* 0x00000020150d9810 */ /* 0x000fe40007ffe1ff */
[----:B------:R-:W-:Y:S05]  /*9810*/  ISETP.GE.AND P1, PT, R9, RZ, PT ;  /* 0x000000ff0900720c */ /* 0x000fea0003f26270 */
[----:B------:R-:W-:Y:S04]  /*9820*/  I2F R139, R139 ;  /* 0x0000008b008b7306 */ /* 0x000fe80000201400 */
[----:B------:R-:W-:Y:S02]  /*9830*/  @!P2 IADD3 R11, -R21, 0x21, RZ ;  /* 0x00000021150ba810 */ /* 0x000fe40007ffe1ff */
[----:B------:R-:W-:Y:S02]  /*9840*/  ISETP.GE.AND P2, PT, R19, RZ, PT ;  /* 0x000000ff1300720c */ /* 0x000fe40003f46270 */
[C---:B------:R-:W-:Y:S02]  /*9850*/  @!P1 IADD3 R9, -R21.reuse, 0x28, RZ ;  /* 0x0000002815099810 */ /* 0x040fe40007ffe1ff */
[----:B------:R-:W-:Y:S01]  /*9860*/  I2F R17, R17 ;  /* 0x0000001100117306 */ /* 0x000fe20000201400 */
[----:B------:R-:W-:Y:S08]  /*9870*/  ISETP.GE.AND P1, PT, R4, RZ, PT ;  /* 0x000000ff0400720c */ /* 0x000ff00003f26270 */
[C---:B------:R-:W-:Y:S01]  /*9880*/  @!P2 IADD3 R19, -R21.reuse, 0x38, RZ ;  /* 0x000000381513a810 */ /* 0x040fe20007ffe1ff */
[----:B------:R-:W-:Y:S04]  /*9890*/  I2F R15, R15 ;  /* 0x0000000f000f7306 */ /* 0x000fe80000201400 */
[----:B------:R-:W-:Y:S06]  /*98a0*/  @!P1 IADD3 R4, -R21, 0x39, RZ ;  /* 0x0000003915049810 */ /* 0x000fec0007ffe1ff */
[----:B------:R-:W-:Y:S10]  /*98b0*/  I2F R13, R13 ;  /* 0x0000000d000d7306 */ /* 0x000ff40000201400 */
[----:B------:R-:W-:Y:S10]  /*98c0*/  I2F R11, R11 ;  /* 0x0000000b000b7306 */ /* 0x000ff40000201400 */
[----:B------:R-:W-:Y:S10]  /*98d0*/  I2F R9, R9 ;  /* 0x0000000900097306 */ /* 0x000ff40000201400 */
[----:B------:R-:W-:Y:S10]  /*98e0*/  I2F R7, R7 ;  /* 0x0000000700077306 */ /* 0x000ff40000201400 */
[----:B------:R-:W-:Y:S10]  /*98f0*/  I2F R5, R5 ;  /* 0x0000000500057306 */ /* 0x000ff40000201400 */
[----:B------:R-:W2:Y:S02]  /*9900*/  I2F R19, R19 ;  /* 0x0000001300137306 */ /* 0x000ea40000201400 */
[C---:B-12---:R-:W-:Y:S02]  /*9910*/  FFMA.FTZ R148, -R0.reuse, R19, R148 ;  /* 0x0000001300947223 */ /* 0x046fe40000010194 */
[C---:B------:R-:W-:Y:S02]  /*9920*/  FFMA.FTZ R6, -R0.reuse, R20, R3 ;  /* 0x0000001400067223 */ /* 0x040fe40000010103 */
[C---:B------:R-:W-:Y:S04]  /*9930*/  FFMA.FTZ R235, -R0.reuse, R14, R235 ;  /* 0x0000000e00eb7223 */ /* 0x040fe800000101eb */
[----:B------:R-:W1:Y:S01]  /*9940*/  I2F R3, R12 ;  /* 0x0000000c00037306 */ /* 0x000e620000201400 */
[----:B------:R-:W-:Y:S01]  /*9950*/  FFMA.FTZ R237, -R0, R18, R237 ;  /* 0x0000001200ed7223 */ /* 0x000fe200000101ed */
[----:B------:R-:W-:Y:S01]  /*9960*/  FMNMX.FTZ R18, R6, R2, !PT ;  /* 0x0000000206127209 */ /* 0x000fe20007810000 */
[C---:B------:R-:W-:Y:S02]  /*9970*/  FFMA.FTZ R241, -R0.reuse, R10, R241 ;  /* 0x0000000a00f17223 */ /* 0x040fe400000101f1 */
[C---:B------:R-:W-:Y:S01]  /*9980*/  FFMA.FTZ R239, -R0.reuse, R16, R239 ;  /* 0x0000001000ef7223 */ /* 0x040fe200000101ef */
[----:B------:R-:W-:Y:S01]  /*9990*/  FMNMX.FTZ R16, R235, R18, !PT ;  /* 0x00000012eb107209 */ /* 0x000fe20007810000 */
[C---:B------:R-:W-:Y:S02]  /*99a0*/  FFMA.FTZ R243, -R0.reuse, R143, R243 ;  /* 0x0000008f00f37223 */ /* 0x040fe400000101f3 */
[C---:B------:R-:W-:Y:S01]  /*99b0*/  FFMA.FTZ R247, -R0.reuse, R14, R247 ;  /* 0x0000000e00f77223 */ /* 0x040fe200000101f7 */
[----:B------:R-:W-:Y:S01]  /*99c0*/  FMNMX.FTZ R16, R241, R16, !PT ;  /* 0x00000010f1107209 */ /* 0x000fe20007810000 */
[C---:B------:R-:W-:Y:S01]  /*99d0*/  FFMA.FTZ R142, -R0.reuse, R8, R251 ;  /* 0x00000008008e7223 */ /* 0x040fe200000101fb */
[----:B------:R-:W-:Y:S01]  /*99e0*/  FMNMX.FTZ R14, R237, R137, !PT ;  /* 0x00000089ed0e7209 */ /* 0x000fe20007810000 */
[C---:B------:R-:W-:Y:S01]  /*99f0*/  FFMA.FTZ R245, -R0.reuse, R20, R245 ;  /* 0x0000001400f57223 */ /* 0x040fe200000101f5 */
[----:B------:R-:W-:Y:S01]  /*9a00*/  FMNMX.FTZ R21, R243, R16, !PT ;  /* 0x00000010f3157209 */ /* 0x000fe20007810000 */
[C---:B------:R-:W-:Y:S01]  /*9a10*/  FFMA.FTZ R140, -R0.reuse, R139, R249 ;  /* 0x0000008b008c7223 */ /* 0x040fe200000101f9 */
[----:B------:R-:W-:Y:S01]  /*9a20*/  FMNMX.FTZ R14, R239, R14, !PT ;  /* 0x0000000eef0e7209 */ /* 0x000fe20007810000 */
[----:B------:R-:W-:Y:S01]  /*9a30*/  FFMA.FTZ R138, -R0, R17, R236 ;  /* 0x00000011008a7223 */ /* 0x000fe200000101ec */
        /* <DEDUP_REMOVED lines=15> */
[----:B------:R2:W3:Y:S01]  /*9b30*/  I2F R21, R4 ;  /* 0x0000000400157306 */ /* 0x0004e20000201400 */
        /* <DEDUP_REMOVED lines=14> */
[C---:B-1----:R-:W-:Y:S01]  /*9c20*/  FFMA.FTZ R149, -R0.reuse, R3, R149 ;  /* 0x0000000300957223 */ /* 0x042fe20000010195 */
[----:B------:R-:W-:Y:S01]  /*9c30*/  FMNMX.FTZ R14, R157, R14, !PT ;  /* 0x0000000e9d0e7209 */ /* 0x000fe20007810000 */
[C---:B------:R-:W-:Y:S02]  /*9c40*/  FFMA.FTZ R147, -R0.reuse, R9, R147 ;  /* 0x0000000900937223 */ /* 0x040fe40000010193 */
[C---:B------:R-:W-:Y:S01]  /*9c50*/  FFMA.FTZ R145, -R0.reuse, R7, R145 ;  /* 0x0000000700917223 */ /* 0x040fe20000010191 */
[----:B------:R-:W-:Y:S01]  /*9c60*/  FMNMX.FTZ R14, R155, R14, !PT ;  /* 0x0000000e9b0e7209 */ /* 0x000fe20007810000 */
[C---:B------:R-:W-:Y:S02]  /*9c70*/  FFMA.FTZ R135, -R0.reuse, R5, R135 ;  /* 0x0000000500877223 */ /* 0x040fe40000010187 */
[----:B------:R-:W-:Y:S01]  /*9c80*/  FFMA.FTZ R134, -R0, R3, R134 ;  /* 0x0000000300867223 */ /* 0x000fe20000010186 */
[----:B--2---:R-:W-:Y:S01]  /*9c90*/  FMNMX.FTZ R4, R150, R23, !PT ;  /* 0x0000001796047209 */ /* 0x004fe20007810000 */
[----:B---3--:R-:W-:Y:S01]  /*9ca0*/  FFMA.FTZ R146, -R0, R21, R146 ;  /* 0x0000001500927223 */ /* 0x008fe20000010192 */
        /* <DEDUP_REMOVED lines=10> */
[----:B------:R-:W1:Y:S08]  /*9d50*/  SHFL.BFLY PT, R9, R8, 0x2, 0x1f ;  /* 0x0c401f0008097f89 */ /* 0x000e7000000e0000 */
[----:B------:R-:W2:Y:S01]  /*9d60*/  SHFL.BFLY PT, R4, R7, 0x2, 0x1f ;  /* 0x0c401f0007047f89 */ /* 0x000ea200000e0000 */
        /* <DEDUP_REMOVED lines=12> */
[C---:B------:R-:W-:Y:S02]  /*9e30*/  FMUL.FTZ R144, R132.reuse, c[0x0][0x23c] ;  /* 0x00008f0084907a20 */ /* 0x040fe40000410000 */
[----:B------:R-:W-:Y:S02]  /*9e40*/  FADD.FTZ R2, -R132, R137 ;  /* 0x0000008984027221 */ /* 0x000fe40000010100 */
[--C-:B------:R-:W-:Y:S01]  /*9e50*/  FFMA.FTZ R175, R6, c[0x0][0x23c], -R151.reuse ;  /* 0x00008f0006af7a23 */ /* 0x100fe20000010897 */
[----:B------:R-:W-:Y:S01]  /*9e60*/  FSEL R144, R144, RZ, P1 ;  /* 0x000000ff90907208 */ /* 0x000fe20000800000 */
[--C-:B------:R-:W-:Y:S01]  /*9e70*/  FFMA.FTZ R174, R235, c[0x0][0x23c], -R151.reuse ;  /* 0x00008f00ebae7a23 */ /* 0x100fe20000010897 */
[----:B------:R-:W1:Y:S01]  /*9e80*/  MUFU.EX2 R3, R3 ;  /* 0x0000000300037308 */ /* 0x000e620000000800 */
[--C-:B------:R-:W-:Y:S01]  /*9e90*/  FFMA.FTZ R173, R241, c[0x0][0x23c], -R151.reuse ;  /* 0x00008f00f1ad7a23 */ /* 0x100fe20000010897 */
[----:B------:R-:W-:Y:S01]  /*9ea0*/  ISETP.GT.AND P1, PT, R230, RZ, PT ;  /* 0x000000ffe600720c */ /* 0x000fe20003f24270 */
[--C-:B------:R-:W-:Y:S02]  /*9eb0*/  FFMA.FTZ R172, R243, c[0x0][0x23c], -R151.reuse ;  /* 0x00008f00f3ac7a23 */ /* 0x100fe40000010897 */
[--C-:B------:R-:W-:Y:S02]  /*9ec0*/  FFMA.FTZ R171, R237, c[0x0][0x23c], -R144.reuse ;  /* 0x00008f00edab7a23 */ /* 0x100fe40000010890 */
[--C-:B------:R-:W-:Y:S02]  /*9ed0*/  FFMA.FTZ R170, R239, c[0x0][0x23c], -R144.reuse ;  /* 0x00008f00efaa7a23 */ /* 0x100fe40000010890 */
[--C-:B------:R-:W-:Y:S01]  /*9ee0*/  FFMA.FTZ R169, R245, c[0x0][0x23c], -R144.reuse ;  /* 0x00008f00f5a97a23 */ /* 0x100fe20000010890 */
[----:B------:R-:W-:Y:S01]  /*9ef0*/  MUFU.EX2 R175, R175 ;  /* 0x000000af00af7308 */ /* 0x000fe20000000800 */
[--C-:B------:R-:W-:Y:S02]  /*9f00*/  FFMA.FTZ R168, R247, c[0x0][0x23c], -R144.reuse ;  /* 0x00008f00f7a87a23 */ /* 0x100fe40000010890 */
[----:B------:R-:W-:Y:S02]  /*9f10*/  FMUL.FTZ R4, R2, c[0x0][0x23c] ;  /* 0x00008f0002047a20 */ /* 0x000fe40000410000 */
[--C-:B------:R-:W-:Y:S02]  /*9f20*/  FFMA.FTZ R176, R142, c[0x0][0x23c], -R151.reuse ;  /* 0x00008f008eb07a23 */ /* 0x100fe40000010897 */
[--C-:B------:R-:W-:Y:S02]  /*9f30*/  FFMA.FTZ R177, R140, c[0x0][0x23c], -R151.reuse ;  /* 0x00008f008cb17a23 */ /* 0x100fe40000010897 */
[--C-:B------:R-:W-:Y:S01]  /*9f40*/  FFMA.FTZ R178, R138, c[0x0][0x23c], -R151.reuse ;  /* 0x00008f008ab27a23 */ /* 0x100fe20000010897 */
[----:B------:R2:W3:Y:S01]  /*9f50*/  MUFU.EX2 R2, R4 ;  /* 0x0000000400027308 */ /* 0x0004e20000000800 */
[--C-:B------:R-:W-:Y:S02]  /*9f60*/  FFMA.FTZ R179, R136, c[0x0][0x23c], -R151.reuse ;  /* 0x00008f0088b37a23 */ /* 0x100fe40000010897 */
[--C-:B------:R-:W-:Y:S02]  /*9f70*/  FFMA.FTZ R180, R161, c[0x0][0x23c], -R144.reuse ;  /* 0x00008f00a1b47a23 */ /* 0x100fe40000010890 */
[C---:B-1----:R-:W-:Y:S01]  /*9f80*/  FMUL.FTZ R5, R3.reuse, R129 ;  /* 0x0000008103057220 */ /* 0x042fe20000410000 */
[----:B------:R-:W-:Y:S01]  /*9f90*/  LDSM.16.MT88.4 R160, [R200+0xf800] ;  /* 0x00f80000c8a0783b */ /* 0x000fe20000004200 */
        /* <DEDUP_REMOVED lines=9> */
[----:B------:R-:W-:Y:S02]  /*a030*/  FMUL.FTZ R33, R3, R101 ;  /* 0x0000006503217220 */ /* 0x000fe40000410000 */
[--C-:B------:R-:W-:Y:S02]  /*a040*/  FFMA.FTZ R181, R143, c[0x0][0x23c], -R144.reuse ;  /* 0x00008f008fb57a23 */ /* 0x100fe40000010890 */
[----:B--2---:R-:W-:Y:S02]  /*a050*/  FMUL.FTZ R4, R3, R128 ;  /* 0x0000008003047220 */ /* 0x004fe40000410000 */
[C---:B---3--:R-:W-:Y:S02]  /*a060*/  FMUL.FTZ R6, R2.reuse, R130 ;  /* 0x0000008202067220 */ /* 0x048fe40000410000 */
[C---:B------:R-:W-:Y:S01]  /*a070*/  FMUL.FTZ R7, R2.reuse, R131 ;  /* 0x0000008302077220 */ /* 0x040fe20000410000 */
[----:B------:R-:W2:Y:S01]  /*a080*/  MUFU.EX2 R172, R172 ;  /* 0x000000ac00ac7308 */ /* 0x000ea20000000800 */
[C---:B------:R-:W-:Y:S02]  /*a090*/  FMUL.FTZ R10, R2.reuse, R126 ;  /* 0x0000007e020a7220 */ /* 0x040fe40000410000 */
[----:B------:R-:W-:Y:S01]  /*a0a0*/  FMUL.FTZ R11, R2, R127 ;  /* 0x0000007f020b7220 */ /* 0x000fe20000410000 */
[----:B-1----:R-:W-:Y:S01]  /*a0b0*/  F2FP.BF16.PACK_AB R128, R174, R175 ;  /* 0x000000afae80723e */ /* 0x002fe200000010ff */
[C---:B------:R-:W-:Y:S01]  /*a0c0*/  FMUL.FTZ R18, R2.reuse, R118 ;  /* 0x0000007602127220 */ /* 0x040fe20000410000 */
[----:B------:R-:W-:Y:S01]  /*a0d0*/  LDSM.16.MT88.4 R124, [R204+0xe800] ;  /* 0x00e80000cc7c783b */ /* 0x000fe20000004200 */
[C---:B------:R-:W-:Y:S02]  /*a0e0*/  FMUL.FTZ R19, R2.reuse, R119 ;  /* 0x0000007702137220 */ /* 0x040fe40000410000 */
[C---:B------:R-:W-:Y:S01]  /*a0f0*/  FMUL.FTZ R26, R2.reuse, R110 ;  /* 0x0000006e021a7220 */ /* 0x040fe20000410000 */
[----:B------:R-:W-:Y:S01]  /*a100*/  MUFU.EX2 R171, R171 ;  /* 0x000000ab00ab7308 */ /* 0x000fe20000000800 */
[C---:B------:R-:W-:Y:S02]  /*a110*/  FMUL.FTZ R27, R2.reuse, R111 ;  /* 0x0000006f021b7220 */ /* 0x040fe40000410000 */
[C---:B------:R-:W-:Y:S01]  /*a120*/  FMUL.FTZ R34, R2.reuse, R102 ;  /* 0x0000006602227220 */ /* 0x040fe20000410000 */
[----:B------:R-:W-:Y:S01]  /*a130*/  LDSM.16.MT88.4 R108, [R200+0xe000] ;  /* 0x00e00000c86c783b */ /* 0x000fe20000004200 */
[----:B------:R-:W-:Y:S02]  /*a140*/  FMUL.FTZ R35, R2, R103 ;  /* 0x0000006702237220 */ /* 0x000fe40000410000 */
[--C-:B------:R-:W-:Y:S02]  /*a150*/  FFMA.FTZ R182, R141, c[0x0][0x23c], -R144.reuse ;  /* 0x00008f008db67a23 */ /* 0x100fe40000010890 */
[--C-:B------:R-:W-:Y:S01]  /*a160*/  FFMA.FTZ R183, R139, c[0x0][0x23c], -R144.reuse ;  /* 0x00008f008bb77a23 */ /* 0x100fe20000010890 */
[----:B------:R-:W1:Y:S01]  /*a170*/  MUFU.EX2 R170, R170 ;  /* 0x000000aa00aa7308 */ /* 0x000e620000000800 */
[--C-:B------:R-:W-:Y:S01]  /*a180*/  FFMA.FTZ R184, R158, c[0x0][0x23c], -R151.reuse ;  /* 0x00008f009eb87a23 */ /* 0x100fe20000010897 */
[----:B------:R-:W-:Y:S01]  /*a190*/  LDSM.16.MT88.4 R100, [R201+0xe000] ;  /* 0x00e00000c964783b */ /* 0x000fe20000004200 */
[--C-:B------:R-:W-:Y:S01]  /*a1a0*/  FFMA.FTZ R185, R156, c[0x0][0x23c], -R151.reuse ;  /* 0x00008f009cb97a23 */ /* 0x100fe20000010897 */
[----:B--2---:R-:W-:Y:S01]  /*a1b0*/  F2FP.BF16.PACK_AB R130, R172, R173 ;  /* 0x000000adac82723e */ /* 0x004fe200000010ff */
[--C-:B------:R-:W-:Y:S02]  /*a1c0*/  FFMA.FTZ R186, R154, c[0x0][0x23c], -R151.reuse ;  /* 0x00008f009aba7a23 */ /* 0x100fe40000010897 */
[--C-:B------:R-:W-:Y:S02]  /*a1d0*/  FFMA.FTZ R187, R152, c[0x0][0x23c], -R151.reuse ;  /* 0x00008f0098bb7a23 */ /* 0x100fe40000010897 */
[--C-:B------:R-:W-:Y:S01]  /*a1e0*/  FFMA.FTZ R235, R159, c[0x0][0x23c], -R144.reuse ;  /* 0x00008f009feb7a23 */ /* 0x100fe20000010890 */
[----:B------:R-:W-:Y:S01]  /*a1f0*/  MUFU.EX2 R169, R169 ;  /* 0x000000a900a97308 */ /* 0x000fe20000000800 */
[----:B------:R-:W-:Y:S01]  /*a200*/  LDSM.16.MT88.4 R116, [R202+0xc800] ;  /* 0x00c80000ca74783b */ /* 0x000fe20000004200 */
[--C-:B------:R-:W-:Y:S02]  /*a210*/  FFMA.FTZ R236, R157, c[0x0][0x23c], -R144.reuse ;  /* 0x00008f009dec7a23 */ /* 0x100fe40000010890 */
[--C-:B------:R-:W-:Y:S02]  /*a220*/  FFMA.FTZ R237, R155, c[0x0][0x23c], -R144.reuse ;  /* 0x00008f009bed7a23 */ /* 0x100fe40000010890 */
[--C-:B------:R-:W-:Y:S02]  /*a230*/  FFMA.FTZ R238, R153, c[0x0][0x23c], -R144.reuse ;  /* 0x00008f0099ee7a23 */ /* 0x100fe40000010890 */
[--C-:B------:R-:W-:Y:S01]  /*a240*/  FFMA.FTZ R239, R150, c[0x0][0x23c], -R151.reuse ;  /* 0x00008f0096ef7a23 */ /* 0x100fe20000010897 */
        /* <DEDUP_REMOVED lines=8> */
[----:B------:R-:W-:Y:S01]  /*a2d0*/  FFMA.FTZ R151, R146, c[0x0][0x23c], -R151 ;  /* 0x00008f0092977a23 */ /* 0x000fe20000010897 */
[----:B------:R-:W-:Y:S01]  /*a2e0*/  MUFU.EX2 R176, R176 ;  /* 0x000000b000b07308 */ /* 0x000fe20000000800 */
[C---:B------:R-:W-:Y:S02]  /*a2f0*/  FMUL.FTZ R36, R3.reuse, R36 ;  /* 0x0000002403247220 */ /* 0x040fe40000410000 */
[C---:B------:R-:W-:Y:S01]  /*a300*/  FMUL.FTZ R37, R3.reuse, R37 ;  /* 0x0000002503257220 */ /* 0x040fe20000410000 */
[----:B------:R-:W-:Y:S01]  /*a310*/  LDSM.16.MT88.4 R152, [R202+0xf800] ;  /* 0x00f80000ca98783b */ /* 0x000fe20000004200 */
[C---:B------:R-:W-:Y:S02]  /*a320*/  FMUL.FTZ R38, R2.reuse, R38 ;  /* 0x0000002602267220 */ /* 0x040fe40000410000 */
[----:B------:R-:W-:Y:S02]  /*a330*/  FMUL.FTZ R39, R2, R39 ;  /* 0x0000002702277220 */ /* 0x000fe40000410000 */
[C---:B------:R-:W-:Y:S01]  /*a340*/  FMUL.FTZ R40, R3.reuse, R40 ;  /* 0x0000002803287220 */ /* 0x040fe20000410000 */
[----:B------:R1:W-:Y:S01]  /*a350*/  MUFU.EX2 R242, R151 ;  /* 0x0000009700f27308 */ /* 0x0003e20000000800 */
[C---:B------:R-:W-:Y:S01]  /*a360*/  FMUL.FTZ R41, R3.reuse, R41 ;  /* 0x0000002903297220 */ /* 0x040fe20000410000 */
[----:B------:R-:W-:Y:S01]  /*a370*/  LDSM.16.MT88.4 R156, [R201+0xf800] ;  /* 0x00f80000c99c783b */ /* 0x000fe20000004200 */
[----:B--2---:R-:W-:Y:S01]  /*a380*/  F2FP.BF16.PACK_AB R131, R168, R169 ;  /* 0x000000a9a883723e */ /* 0x004fe200000010ff */
[C---:B------:R-:W-:Y:S02]  /*a390*/  FMUL.FTZ R42, R2.reuse, R42 ;  /* 0x0000002a022a7220 */ /* 0x040fe40000410000 */
[C---:B------:R-:W-:Y:S02]  /*a3a0*/  FMUL.FTZ R43, R2.reuse, R43 ;  /* 0x0000002b022b7220 */ /* 0x040fe40000410000 */
[C---:B------:R-:W-:Y:S02]  /*a3b0*/  FMUL.FTZ R44, R3.reuse, R44 ;  /* 0x0000002c032c7220 */ /* 0x040fe40000410000 */
[C---:B------:R-:W-:Y:S01]  /*a3c0*/  HMMA.16816.F32.BF16 R4, R128.reuse, R12, R4 ;  /* 0x0000000c8004723c */ /* 0x040fe20000041804 */
[----:B------:R-:W2:Y:S04]  /*a3d0*/  MUFU.EX2 R177, R177 ;  /* 0x000000b100b17308 */ /* 0x000ea80000000800 */
[C---:B------:R-:W-:Y:S02]  /*a3e0*/  FMUL.FTZ R45, R3.reuse, R45 ;  /* 0x0000002d032d7220 */ /* 0x040fe40000410000 */
[C---:B------:R-:W-:Y:S01]  /*a3f0*/  FMUL.FTZ R12, R3.reuse, R120 ;  /* 0x00000078030c7220 */ /* 0x040fe20000410000 */
[C---:B------:R-:W-:Y:S03]  /*a400*/  HMMA.16816.F32.BF16 R8, R128.reuse, R14, R8 ;  /* 0x0000000e8008723c */ /* 0x040fe60000041808 */
[----:B------:R-:W-:Y:S01]  /*a410*/  MUFU.EX2 R178, R178 ;  /* 0x000000b200b27308 */ /* 0x000fe20000000800 */
[C---:B------:R-:W-:Y:S01]  /*a420*/  FMUL.FTZ R13, R3.reuse, R121 ;  /* 0x00000079030d7220 */ /* 0x040fe20000410000 */
[----:B-1----:R-:W-:Y:S02]  /*a430*/  LDSM.16.MT88.4 R148, [R204+0xf800] ;  /* 0x00f80000cc94783b */ /* 0x002fe40000004200 */
[C---:B------:R-:W-:Y:S02]  /*a440*/  FMUL.FTZ R14, R2.reuse, R122 ;  /* 0x0000007a020e7220 */ /* 0x040fe40000410000 */
[C---:B------:R-:W-:Y:S03]  /*a450*/  FMUL.FTZ R15, R2.reuse, R123 ;  /* 0x0000007b020f7220 */ /* 0x040fe60000410000 */
[C---:B------:R-:W-:Y:S01]  /*a460*/  FMUL.FTZ R46, R2.reuse, R46 ;  /* 0x0000002e022e7220 */ /* 0x040fe20000410000 */
[----:B------:R-:W-:Y:S01]  /*a470*/  MUFU.EX2 R179, R179 ;  /* 0x000000b300b37308 */ /* 0x000fe20000000800 */
[----:B------:R-:W1:Y:S01]  /*a480*/  LDSM.16.MT88.4 R120, [R200+0xc000] ;  /* 0x00c00000c878783b */ /* 0x000e620000004200 */
[C---:B------:R-:W-:Y:S01]  /*a490*/  FMUL.FTZ R47, R2.reuse, R47 ;  /* 0x0000002f022f7220 */ /* 0x040fe20000410000 */
[C---:B------:R-:W-:Y:S03]  /*a4a0*/  HMMA.16816.F32.BF16 R12, R128.reuse, R20, R12 ;  /* 0x00000014800c723c */ /* 0x040fe6000004180c */
[C---:B------:R-:W-:Y:S02]  /*a4b0*/  FMUL.FTZ R48, R3.reuse, R48 ;  /* 0x0000003003307220 */ /* 0x040fe40000410000 */
[C---:B------:R-:W-:Y:S02]  /*a4c0*/  FMUL.FTZ R49, R3.reuse, R49 ;  /* 0x0000003103317220 */ /* 0x040fe40000410000 */
[C---:B------:R-:W-:Y:S01]  /*a4d0*/  FMUL.FTZ R20, R3.reuse, R112 ;  /* 0x0000007003147220 */ /* 0x040fe20000410000 */
[C---:B------:R-:W-:Y:S01]  /*a4e0*/  HMMA.16816.F32.BF16 R16, R128.reuse, R22, R16 ;  /* 0x000000168010723c */ /* 0x040fe20000041810 */
[----:B------:R-:W-:Y:S03]  /*a4f0*/  MUFU.EX2 R180, R180 ;  /* 0x000000b400b47308 */ /* 0x000fe60000000800 */
[C---:B------:R-:W-:Y:S02]  /*a500*/  FMUL.FTZ R21, R3.reuse, R113 ;  /* 0x0000007103157220 */ /* 0x040fe40000410000 */
[C---:B------:R-:W-:Y:S02]  /*a510*/  FMUL.FTZ R50, R2.reuse, R50 ;  /* 0x0000003202327220 */ /* 0x040fe40000410000 */
[C---:B------:R-:W-:Y:S03]  /*a520*/  FMUL.FTZ R22, R2.reuse, R114 ;  /* 0x0000007202167220 */ /* 0x040fe60000410000 */
[----:B------:R-:W3:Y:S01]  /*a530*/  MUFU.EX2 R181, R181 ;  /* 0x000000b500b57308 */ /* 0x000ee20000000800 */
[C---:B------:R-:W-:Y:S02]  /*a540*/  FMUL.FTZ R23, R2.reuse, R115 ;  /* 0x0000007302177220 */ /* 0x040fe40000410000 */
[----:B------:R-:W4:Y:S01]  /*a550*/  LDSM.16.MT88.4 R112, [R204+0xe000] ;  /* 0x00e00000cc70783b */ /* 0x000f220000004200 */
[C---:B------:R-:W-:Y:S02]  /*a560*/  FMUL.FTZ R51, R2.reuse, R51 ;  /* 0x0000003302337220 */ /* 0x040fe40000410000 */
[C---:B------:R-:W-:Y:S02]  /*a570*/  FMUL.FTZ R52, R3.reuse, R52 ;  /* 0x0000003403347220 */ /* 0x040fe40000410000 */
[C---:B------:R-:W-:Y:S02]  /*a580*/  HMMA.16816.F32.BF16 R20, R128.reuse, R28, R20 ;  /* 0x0000001c8014723c */ /* 0x040fe40000041814 */
[----:B------:R-:W-:Y:S01]  /*a590*/  MUFU.EX2 R182, R182 ;  /* 0x000000b600b67308 */ /* 0x000fe20000000800 */
[C---:B------:R-:W-:Y:S02]  /*a5a0*/  FMUL.FTZ R53, R3.reuse, R53 ;  /* 0x0000003503357220 */ /* 0x040fe40000410000 */
[C---:B------:R-:W-:Y:S02]  /*a5b0*/  FMUL.FTZ R54, R2.reuse, R54 ;  /* 0x0000003602367220 */ /* 0x040fe40000410000 */
[C---:B------:R-:W-:Y:S01]  /*a5c0*/  FMUL.FTZ R28, R3.reuse, R104 ;  /* 0x00000068031c7220 */ /* 0x040fe20000410000 */
[C---:B------:R-:W-:Y:S04]  /*a5d0*/  HMMA.16816.F32.BF16 R24, R128.reuse, R30, R24 ;  /* 0x0000001e8018723c */ /* 0x040fe80000041818 */
[C---:B------:R-:W-:Y:S01]  /*a5e0*/  FMUL.FTZ R29, R3.reuse, R105 ;  /* 0x00000069031d7220 */ /* 0x040fe20000410000 */
[----:B------:R-:W5:Y:S01]  /*a5f0*/  MUFU.EX2 R183, R183 ;  /* 0x000000b700b77308 */ /* 0x000f620000000800 */
[C---:B------:R-:W-:Y:S02]  /*a600*/  FMUL.FTZ R55, R2.reuse, R55 ;  /* 0x0000003702377220 */ /* 0x040fe40000410000 */
[C---:B------:R-:W-:Y:S04]  /*a610*/  FMUL.FTZ R30, R2.reuse, R106 ;  /* 0x0000006a021e7220 */ /* 0x040fe80000410000 */
[C---:B------:R-:W-:Y:S02]  /*a620*/  FMUL.FTZ R31, R2.reuse, R107 ;  /* 0x0000006b021f7220 */ /* 0x040fe40000410000 */
[----:B------:R-:W2:Y:S01]  /*a630*/  LDSM.16.MT88.4 R104, [R202+0xe000] ;  /* 0x00e00000ca68783b */ /* 0x000ea20000004200 */
[C---:B------:R-:W-:Y:S01]  /*a640*/  FMUL.FTZ R56, R3.reuse, R56 ;  /* 0x0000003803387220 */ /* 0x040fe20000410000 */
[----:B------:R-:W-:Y:S01]  /*a650*/  MUFU.EX2 R184, R184 ;  /* 0x000000b800b87308 */ /* 0x000fe20000000800 */
[C---:B------:R-:W-:Y:S02]  /*a660*/  FMUL.FTZ R57, R3.reuse, R57 ;  /* 0x0000003903397220 */ /* 0x040fe40000410000 */
[C---:B-1----:R-:W-:Y:S03]  /*a670*/  HMMA.16816.F32.BF16 R28, R128.reuse, R120, R28 ;  /* 0x00000078801c723c */ /* 0x042fe6000004181c */
[C---:B------:R-:W-:Y:S02]  /*a680*/  FMUL.FTZ R58, R2.reuse, R58 ;  /* 0x0000003a023a7220 */ /* 0x040fe40000410000 */
[C---:B------:R-:W-:Y:S02]  /*a690*/  FMUL.FTZ R59, R2.reuse, R59 ;  /* 0x0000003b023b7220 */ /* 0x040fe40000410000 */
[C---:B------:R-:W-:Y:S01]  /*a6a0*/  FMUL.FTZ R60, R3.reuse, R60 ;  /* 0x0000003c033c7220 */ /* 0x040fe20000410000 */
[C---:B------:R-:W-:Y:S01]  /*a6b0*/  HMMA.16816.F32.BF16 R32, R128.reuse, R122, R32 ;  /* 0x0000007a8020723c */ /* 0x040fe20000041820 */
[----:B------:R-:W-:Y:S01]  /*a6c0*/  LDSM.16.MT88.4 R120, [R200+0xc800] ;  /* 0x00c80000c878783b */ /* 0x000fe20000004200 */
[----:B------:R-:W1:Y:S02]  /*a6d0*/  MUFU.EX2 R185, R185 ;  /* 0x000000b900b97308 */ /* 0x000e640000000800 */
[C---:B------:R-:W-:Y:S02]  /*a6e0*/  FMUL.FTZ R61, R3.reuse, R61 ;  /* 0x0000003d033d7220 */ /* 0x040fe40000410000 */
[C---:B------:R-:W-:Y:S02]  /*a6f0*/  FMUL.FTZ R62, R2.reuse, R62 ;  /* 0x0000003e023e7220 */ /* 0x040fe40000410000 */
[C---:B----4-:R-:W-:Y:S04]  /*a700*/  HMMA.16816.F32.BF16 R36, R128.reuse, R112, R36 ;  /* 0x000000708024723c */ /* 0x050fe80000041824 */
[C---:B------:R-:W-:Y:S01]  /*a710*/  FMUL.FTZ R63, R2.reuse, R63 ;  /* 0x0000003f023f7220 */ /* 0x040fe20000410000 */
[----:B------:R-:W-:Y:S01]  /*a720*/  MUFU.EX2 R186, R186 ;  /* 0x000000ba00ba7308 */ /* 0x000fe20000000800 */
[C---:B------:R-:W-:Y:S02]  /*a730*/  FMUL.FTZ R64, R3.reuse, R64 ;  /* 0x0000004003407220 */ /* 0x040fe40000410000 */
[C---:B------:R-:W-:Y:S01]  /*a740*/  HMMA.16816.F32.BF16 R40, R128.reuse, R114, R40 ;  /* 0x000000728028723c */ /* 0x040fe20000041828 */
[----:B------:R-:W-:Y:S03]  /*a750*/  LDSM.16.MT88.4 R112, [R204+0xc800] ;  /* 0x00c80000cc70783b */ /* 0x000fe60000004200 */
[C---:B------:R-:W-:Y:S02]  /*a760*/  FMUL.FTZ R65, R3.reuse, R65 ;  /* 0x0000004103417220 */ /* 0x040fe40000410000 */
[C---:B------:R-:W-:Y:S01]  /*a770*/  FMUL.FTZ R66, R2.reuse, R66 ;  /* 0x0000004202427220 */ /* 0x040fe20000410000 */
[----:B------:R-:W4:Y:S01]  /*a780*/  MUFU.EX2 R187, R187 ;  /* 0x000000bb00bb7308 */ /* 0x000f220000000800 */
[C---:B------:R-:W-:Y:S01]  /*a790*/  FMUL.FTZ R67, R2.reuse, R67 ;  /* 0x0000004302437220 */ /* 0x040fe20000410000 */
[C---:B--2---:R-:W-:Y:S03]  /*a7a0*/  HMMA.16816.F32.BF16 R44, R128.reuse, R104, R44 ;  /* 0x00000068802c723c */ /* 0x044fe6000004182c */
[C---:B------:R-:W-:Y:S02]  /*a7b0*/  FMUL.FTZ R68, R3.reuse, R68 ;  /* 0x0000004403447220 */ /* 0x040fe40000410000 */
[C---:B------:R-:W-:Y:S03]  /*a7c0*/  FMUL.FTZ R69, R3.reuse, R69 ;  /* 0x0000004503457220 */ /* 0x040fe60000410000 */
[----:B------:R-:W-:Y:S01]  /*a7d0*/  MUFU.EX2 R235, R235 ;  /* 0x000000eb00eb7308 */ /* 0x000fe20000000800 */
[C---:B------:R-:W-:Y:S01]  /*a7e0*/  FMUL.FTZ R70, R2.reuse, R70 ;  /* 0x0000004602467220 */ /* 0x040fe20000410000 */
[C---:B------:R-:W-:Y:S01]  /*a7f0*/  HMMA.16816.F32.BF16 R48, R128.reuse, R106, R48 ;  /* 0x0000006a8030723c */ /* 0x040fe20000041830 */
[----:B------:R-:W2:Y:S02]  /*a800*/  LDSM.16.MT88.4 R104, [R204+0x10000] ;  /* 0x01000000cc68783b */ /* 0x000ea40000004200 */
[C---:B------:R-:W-:Y:S02]  /*a810*/  FMUL.FTZ R71, R2.reuse, R71 ;  /* 0x0000004702477220 */ /* 0x040fe40000410000 */
[C---:B------:R-:W-:Y:S03]  /*a820*/  FMUL.FTZ R72, R3.reuse, R72 ;  /* 0x0000004803487220 */ /* 0x040fe60000410000 */
[C---:B------:R-:W-:Y:S01]  /*a830*/  HMMA.16816.F32.BF16 R52, R128.reuse, R100, R52 ;  /* 0x000000648034723c */ /* 0x040fe20000041834 */
[----:B------:R-:W1:Y:S03]  /*a840*/  MUFU.EX2 R236, R236 ;  /* 0x000000ec00ec7308 */ /* 0x000e660000000800 */
[C---:B------:R-:W-:Y:S02]  /*a850*/  FMUL.FTZ R73, R3.reuse, R73 ;  /* 0x0000004903497220 */ /* 0x040fe40000410000 */
[C---:B------:R-:W-:Y:S02]  /*a860*/  FMUL.FTZ R74, R2.reuse, R74 ;  /* 0x0000004a024a7220 */ /* 0x040fe40000410000 */
[C---:B------:R-:W-:Y:S01]  /*a870*/  HMMA.16816.F32.BF16 R56, R128.reuse, R102, R56 ;  /* 0x000000668038723c */ /* 0x040fe20000041838 */
[----:B------:R-:W1:Y:S02]  /*a880*/  LDSM.16.MT88.4 R100, [R202+0x10000] ;  /* 0x01000000ca64783b */ /* 0x000e640000004200 */
[----:B------:R-:W-:Y:S01]  /*a890*/  MUFU.EX2 R237, R237 ;  /* 0x000000ed00ed7308 */ /* 0x000fe20000000800 */
[C---:B------:R-:W-:Y:S02]  /*a8a0*/  FMUL.FTZ R75, R2.reuse, R75 ;  /* 0x0000004b024b7220 */ /* 0x040fe40000410000 */
[C---:B------:R-:W-:Y:S02]  /*a8b0*/  FMUL.FTZ R76, R3.reuse, R76 ;  /* 0x0000004c034c7220 */ /* 0x040fe40000410000 */
[C---:B------:R-:W-:Y:S04]  /*a8c0*/  HMMA.16816.F32.BF16 R60, R128.reuse, R108, R60 ;  /* 0x0000006c803c723c */ /* 0x040fe8000004183c */
[C---:B------:R-:W-:Y:S01]  /*a8d0*/  FMUL.FTZ R77, R3.reuse, R77 ;  /* 0x0000004d034d7220 */ /* 0x040fe20000410000 */
[----:B------:R-:W1:Y:S01]  /*a8e0*/  MUFU.EX2 R238, R238 ;  /* 0x000000ee00ee7308 */ /* 0x000e620000000800 */
[C---:B------:R-:W-:Y:S02]  /*a8f0*/  FMUL.FTZ R78, R2.reuse, R78 ;  /* 0x0000004e024e7220 */ /* 0x040fe40000410000 */
[C---:B------:R-:W-:Y:S01]  /*a900*/  HMMA.16816.F32.BF16 R64, R128.reuse, R110, R64 ;  /* 0x0000006e8040723c */ /* 0x040fe20000041840 */
[----:B------:R-:W4:Y:S03]  /*a910*/  LDSM.16.MT88.4 R108, [R201+0x10000] ;  /* 0x01000000c96c783b */ /* 0x000f260000004200 */
[C---:B------:R-:W-:Y:S02]  /*a920*/  FMUL.FTZ R79, R2.reuse, R79 ;  /* 0x0000004f024f7220 */ /* 0x040fe40000410000 */
[C---:B------:R-:W-:Y:S01]  /*a930*/  FMUL.FTZ R80, R3.reuse, R80 ;  /* 0x0000005003507220 */ /* 0x040fe20000410000 */
[----:B------:R-:W-:Y:S01]  /*a940*/  MUFU.EX2 R239, R239 ;  /* 0x000000ef00ef7308 */ /* 0x000fe20000000800 */
[C---:B------:R-:W-:Y:S01]  /*a950*/  FMUL.FTZ R81, R3.reuse, R81 ;  /* 0x0000005103517220 */ /* 0x040fe20000410000 */
[C---:B--2---:R-:W-:Y:S03]  /*a960*/  HMMA.16816.F32.BF16 R68, R128.reuse, R104, R68 ;  /* 0x000000688044723c */ /* 0x044fe60000041844 */
[C---:B------:R-:W-:Y:S02]  /*a970*/  FMUL.FTZ R82, R2.reuse, R82 ;  /* 0x0000005202527220 */ /* 0x040fe40000410000 */
[C---:B------:R-:W-:Y:S02]  /*a980*/  FMUL.FTZ R83, R2.reuse, R83 ;  /* 0x0000005302537220 */ /* 0x040fe40000410000 */
[C---:B------:R-:W-:Y:S01]  /*a990*/  FMUL.FTZ R84, R3.reuse, R84 ;  /* 0x0000005403547220 */ /* 0x040fe20000410000 */
[C---:B------:R-:W-:Y:S01]  /*a9a0*/  HMMA.16816.F32.BF16 R72, R128.reuse, R106, R72 ;  /* 0x0000006a8048723c */ /* 0x040fe20000041848 */
[----:B------:R-:W2:Y:S01]  /*a9b0*/  LDSM.16.MT88.4 R104, [R200+0x10000] ;  /* 0x01000000c868783b */ /* 0x000ea20000004200 */
[----:B------:R-:W2:Y:S02]  /*a9c0*/  MUFU.EX2 R240, R240 ;  /* 0x000000f000f07308 */ /* 0x000ea40000000800 */
[C---:B------:R-:W-:Y:S02]  /*a9d0*/  FMUL.FTZ R85, R3.reuse, R85 ;  /* 0x0000005503557220 */ /* 0x040fe40000410000 */
[C---:B------:R-:W-:Y:S02]  /*a9e0*/  FMUL.FTZ R86, R2.reuse, R86 ;  /* 0x0000005602567220 */ /* 0x040fe40000410000 */
[C---:B-1----:R-:W-:Y:S04]  /*a9f0*/  HMMA.16816.F32.BF16 R76, R128.reuse, R100, R76 ;  /* 0x00000064804c723c */ /* 0x042fe8000004184c */
[C---:B------:R-:W-:Y:S01]  /*aa00*/  FMUL.FTZ R87, R2.reuse, R87 ;  /* 0x0000005702577220 */ /* 0x040fe20000410000 */
[----:B------:R-:W-:Y:S01]  /*aa10*/  MUFU.EX2 R241, R241 ;  /* 0x000000f100f17308 */ /* 0x000fe20000000800 */
[----:B------:R-:W-:Y:S01]  /*aa20*/  FMUL.FTZ R88, R3, R88 ;  /* 0x0000005803587220 */ /* 0x000fe20000410000 */
[----:B------:R-:W-:Y:S01]  /*aa30*/  F2FP.BF16.PACK_AB R100, R177, R176 ;  /* 0x000000b0b164723e */ /* 0x000fe200000010ff */
[C---:B------:R-:W-:Y:S04]  /*aa40*/  HMMA.16816.F32.BF16 R80, R128.reuse, R102, R80 ;  /* 0x000000668050723c */ /* 0x040fe80000041850 */
[----:B------:R-:W-:Y:S01]  /*aa50*/  FMUL.FTZ R89, R3, R89 ;  /* 0x0000005903597220 */ /* 0x000fe20000410000 */
[----:B---3--:R-:W-:Y:S01]  /*aa60*/  F2FP.BF16.PACK_AB R101, R181, R180 ;  /* 0x000000b4b565723e */ /* 0x008fe200000010ff */
[C---:B------:R-:W-:Y:S01]  /*aa70*/  FMUL.FTZ R90, R2.reuse, R90 ;  /* 0x0000005a025a7220 */ /* 0x040fe20000410000 */
[----:B------:R-:W-:Y:S01]  /*aa80*/  F2FP.BF16.PACK_AB R102, R179, R178 ;  /* 0x000000b2b366723e */ /* 0x000fe200000010ff */
[C---:B----4-:R-:W-:Y:S01]  /*aa90*/  HMMA.16816.F32.BF16 R84, R128.reuse, R108, R84 ;  /* 0x0000006c8054723c */ /* 0x050fe20000041854 */
[----:B------:R-:W-:Y:S03]  /*aaa0*/  MUFU.EX2 R243, R243 ;  /* 0x000000f300f37308 */ /* 0x000fe60000000800 */
[C---:B------:R-:W-:Y:S01]  /*aab0*/  FMUL.FTZ R91, R2.reuse, R91 ;  /* 0x0000005b025b7220 */ /* 0x040fe20000410000 */
[----:B-----5:R-:W-:Y:S01]  /*aac0*/  F2FP.BF16.PACK_AB R103, R183, R182 ;  /* 0x000000b6b767723e */ /* 0x020fe200000010ff */
[C---:B------:R-:W-:Y:S02]  /*aad0*/  FMUL.FTZ R92, R3.reuse, R92 ;  /* 0x0000005c035c7220 */ /* 0x040fe40000410000 */
[C---:B------:R-:W-:Y:S03]  /*aae0*/  FMUL.FTZ R93, R3.reuse, R93 ;  /* 0x0000005d035d7220 */ /* 0x040fe60000410000 */
[C---:B------:R-:W-:Y:S01]  /*aaf0*/  HMMA.16816.F32.BF16 R88, R128.reuse, R110, R88 ;  /* 0x0000006e8058723c */ /* 0x040fe20000041858 */
[----:B------:R-:W1:Y:S01]  /*ab00*/  LDSM.16.MT88.4 R108, [R201+0xc800] ;  /* 0x00c80000c96c783b */ /* 0x000e620000004200 */
[----:B------:R-:W3:Y:S01]  /*ab10*/  MUFU.EX2 R244, R244 ;  /* 0x000000f400f47308 */ /* 0x000ee20000000800 */
[C---:B------:R-:W-:Y:S02]  /*ab20*/  FMUL.FTZ R94, R2.reuse, R94 ;  /* 0x0000005e025e7220 */ /* 0x040fe40000410000 */
[C---:B------:R-:W-:Y:S02]  /*ab30*/  FMUL.FTZ R95, R2.reuse, R95 ;  /* 0x0000005f025f7220 */ /* 0x040fe40000410000 */
[C---:B------:R-:W-:Y:S02]  /*ab40*/  FMUL.FTZ R96, R3.reuse, R96 ;  /* 0x0000006003607220 */ /* 0x040fe40000410000 */
[----:B------:R-:W-:Y:S03]  /*ab50*/  FMUL.FTZ R97, R3, R97 ;  /* 0x0000006103617220 */ /* 0x000fe60000410000 */
[C---:B--2---:R-:W-:Y:S03]  /*ab60*/  HMMA.16816.F32.BF16 R92, R128.reuse, R104, R92 ;  /* 0x00000068805c723c */ /* 0x044fe6000004185c */
[C---:B------:R-:W-:Y:S02]  /*ab70*/  FMUL.FTZ R98, R2.reuse, R98 ;  /* 0x0000006202627220 */ /* 0x040fe40000410000 */
[----:B------:R-:W-:Y:S02]  /*ab80*/  FMUL.FTZ R99, R2, R99 ;  /* 0x0000006302637220 */ /* 0x000fe40000410000 */
[--C-:B------:R-:W-:Y:S02]  /*ab90*/  FFMA.FTZ R135, R135, c[0x0][0x23c], -R144.reuse ;  /* 0x00008f0087877a23 */ /* 0x100fe40000010890 */
[----:B------:R-:W-:Y:S03]  /*aba0*/  FFMA.FTZ R144, R134, c[0x0][0x23c], -R144 ;  /* 0x00008f0086907a23 */ /* 0x000fe60000010890 */
[----:B------:R-:W-:Y:S01]  /*abb0*/  HMMA.16816.F32.BF16 R96, R128, R106, R96 ;  /* 0x0000006a8060723c */ /* 0x000fe20000041860 */
[----:B------:R-:W2:Y:S01]  /*abc0*/  LDSM.16.MT88.4 R104, [R200+0xe800] ;  /* 0x00e80000c868783b */ /* 0x000ea20000004200 */
[----:B------:R4:W-:Y:S01]  /*abd0*/  MUFU.EX2 R134, R144 ;  /* 0x0000009000867308 */ /* 0x0009e20000000800 */
[----:B------:R-:W-:Y:S02]  /*abe0*/  FFMA.FTZ R175, R3, R232, R175 ;  /* 0x000000e803af7223 */ /* 0x000fe400000100af */
[----:B------:R-:W-:Y:S02]  /*abf0*/  FFMA.FTZ R171, R2, R231, R171 ;  /* 0x000000e702ab7223 */ /* 0x000fe400000100ab */
[----:B------:R-:W-:Y:S01]  /*ac00*/  FADD.FTZ R174, R174, R175 ;  /* 0x000000afaeae7221 */ /* 0x000fe20000010000 */
[C---:B------:R-:W-:Y:S01]  /*ac10*/  HMMA.16816.F32.BF16 R4, R100.reuse, R112, R4 ;  /* 0x000000706404723c */ /* 0x040fe20000041804 */
[----:B------:R-:W-:Y:S03]  /*ac20*/  LDSM.16.MT88.4 R128, [R202+0xf000] ;  /* 0x00f00000ca80783b */ /* 0x000fe60000004200 */
[----:B------:R-:W5:Y:S01]  /*ac30*/  MUFU.EX2 R135, R135 ;  /* 0x0000008700877308 */ /* 0x000f620000000800 */
[----:B------:R-:W-:Y:S02]  /*ac40*/  FADD.FTZ R170, R170, R171 ;  /* 0x000000abaaaa7221 */ /* 0x000fe40000010000 */
[----:B------:R-:W-:Y:S01]  /*ac50*/  FADD.FTZ R173, R173, R174 ;  /* 0x000000aeadad7221 */ /* 0x000fe20000010000 */
[C---:B------:R-:W-:Y:S01]  /*ac60*/  HMMA.16816.F32.BF16 R8, R100.reuse, R114, R8 ;  /* 0x000000726408723c */ /* 0x040fe20000041808 */
[----:B------:R-:W-:Y:S03]  /*ac70*/  LDSM.16.MT88.4 R112, [R202+0x10800] ;  /* 0x01080000ca70783b */ /* 0x000fe60000004200 */
[----:B------:R-:W-:Y:S02]  /*ac80*/  FADD.FTZ R3, R169, R170 ;  /* 0x000000aaa9037221 */ /* 0x000fe40000010000 */
[----:B------:R-:W-:Y:S02]  /*ac90*/  FADD.FTZ R173, R172, R173 ;  /* 0x000000adacad7221 */ /* 0x000fe40000010000 */
[C---:B------:R-:W-:Y:S01]  /*aca0*/  HMMA.16816.F32.BF16 R12, R100.reuse, R116, R12 ;  /* 0x00000074640c723c */ /* 0x040fe2000004180c */
[----:B----4-:R-:W-:Y:S03]  /*acb0*/  LDSM.16.MT88.4 R144, [R200+0xd800] ;  /* 0x00d80000c890783b */ /* 0x010fe60000004200 */
        /* <DEDUP_REMOVED lines=10> */
[----:B------:R-:W1:Y:S03]  /*ad60*/  LDSM.16.MT88.4 R108, [R204+0x10800] ;  /* 0x01080000cc6c783b */ /* 0x000e660000004200 */
[----:B------:R-:W-:Y:S02]  /*ad70*/  FADD.FTZ R2, R182, R181 ;  /* 0x000000b5b6027221 */ /* 0x000fe40000010000 */
[----:B------:R-:W-:Y:S02]  /*ad80*/  FADD.FTZ R179, R179, R178 ;  /* 0x000000b2b3b37221 */ /* 0x000fe40000010000 */
[C---:B------:R-:W-:Y:S04]  /*ad90*/  HMMA.16816.F32.BF16 R28, R100.reuse, R120, R28 ;  /* 0x00000078641c723c */ /* 0x040fe8000004181c */
[----:B------:R-:W-:Y:S04]  /*ada0*/  FADD.FTZ R2, R183, R2 ;  /* 0x00000002b7027221 */ /* 0x000fe80000010000 */
        /* <DEDUP_REMOVED lines=19> */
[----:B------:R-:W4:Y:S07]  /*aee0*/  LDSM.16.MT88.4 R112, [R201+0xd000] ;  /* 0x00d00000c970783b */ /* 0x000f2e0000004200 */
[C---:B------:R-:W-:Y:S08]  /*aef0*/  HMMA.16816.F32.BF16 R84, R100.reuse, R116, R84 ;  /* 0x000000746454723c */ /* 0x040ff00000041854 */
[C---:B------:R-:W-:Y:S01]  /*af00*/  HMMA.16816.F32.BF16 R88, R100.reuse, R118, R88 ;  /* 0x000000766458723c */ /* 0x040fe20000041858 */
[----:B------:R-:W3:Y:S07]  /*af10*/  LDSM.16.MT88.4 R116, [R204+0xf000] ;  /* 0x00f00000cc74783b */ /* 0x000eee0000004200 */
        /* <DEDUP_REMOVED lines=14> */
[C---:B-1----:R-:W-:Y:S03]  /*b000*/  HMMA.16816.F32.BF16 R4, R100.reuse, R108, R4 ;  /* 0x0000006c6404723c */ /* 0x042fe60000041804 */
[----:B------:R-:W-:Y:S01]  /*b010*/  FADD.FTZ R237, R237, R236 ;  /* 0x000000eceded7221 */ /* 0x000fe20000010000 */
[----:B------:R-:W-:Y:S01]  /*b020*/  MOV R2, R133 ;  /* 0x0000008500027202 */ /* 0x000fe20000000f00 */
[----:B------:R-:W-:Y:S02]  /*b030*/  FADD.FTZ R186, R187, R186 ;  /* 0x000000babbba7221 */ /* 0x000fe40000010000 */
[----:B------:R-:W-:Y:S01]  /*b040*/  FADD.FTZ R238, R238, R237 ;  /* 0x000000edeeee7221 */ /* 0x000fe20000010000 */
[C---:B------:R-:W-:Y:S01]  /*b050*/  HMMA.16816.F32.BF16 R8, R100.reuse, R110, R8 ;  /* 0x0000006e6408723c */ /* 0x040fe20000041808 */
[----:B------:R-:W1:Y:S07]  /*b060*/  LDSM.16.MT88.4 R108, [R204+0x11000] ;  /* 0x01100000cc6c783b */ /* 0x000e6e0000004200 */
[C---:B------:R-:W-:Y:S08]  /*b070*/  HMMA.16816.F32.BF16 R12, R100.reuse, R120, R12 ;  /* 0x00000078640c723c */ /* 0x040ff0000004180c */
[C---:B------:R-:W-:Y:S08]  /*b080*/  HMMA.16816.F32.BF16 R16, R100.reuse, R122, R16 ;  /* 0x0000007a6410723c */ /* 0x040ff00000041810 */
[C---:B----4-:R-:W-:Y:S08]  /*b090*/  HMMA.16816.F32.BF16 R20, R100.reuse, R112, R20 ;  /* 0x000000706414723c */ /* 0x050ff00000041814 */
[C---:B------:R-:W-:Y:S01]  /*b0a0*/  HMMA.16816.F32.BF16 R24, R100.reuse, R114, R24 ;  /* 0x000000726418723c */ /* 0x040fe20000041818 */
[----:B------:R-:W4:Y:S07]  /*b0b0*/  LDSM.16.MT88.4 R112, [R202+0x11000] ;  /* 0x01100000ca70783b */ /* 0x000f2e0000004200 */
[C---:B------:R-:W-:Y:S08]  /*b0c0*/  HMMA.16816.F32.BF16 R28, R100.reuse, R124, R28 ;  /* 0x0000007c641c723c */ /* 0x040ff0000004181c */
[C---:B------:R-:W-:Y:S01]  /*b0d0*/  HMMA.16816.F32.BF16 R32, R100.reuse, R126, R32 ;  /* 0x0000007e6420723c */ /* 0x040fe20000041820 */
[----:B------:R-:W-:Y:S07]  /*b0e0*/  LDSM.16.MT88.4 R124, [R204+0xd800] ;  /* 0x00d80000cc7c783b */ /* 0x000fee0000004200 */
[C---:B---3--:R-:W-:Y:S08]  /*b0f0*/  HMMA.16816.F32.BF16 R36, R100.reuse, R116, R36 ;  /* 0x000000746424723c */ /* 0x048ff00000041824 */
[C---:B------:R-:W-:Y:S01]  /*b100*/  HMMA.16816.F32.BF16 R40, R100.reuse, R118, R40 ;  /* 0x000000766428723c */ /* 0x040fe20000041828 */
[----:B------:R-:W3:Y:S07]  /*b110*/  LDSM.16.MT88.4 R116, [R201+0x11000] ;  /* 0x01100000c974783b */ /* 0x000eee0000004200 */
        /* <DEDUP_REMOVED lines=9> */
[----:B-----5:R-:W-:Y:S01]  /*b1b0*/  F2FP.BF16.PACK_AB R139, R134, R135 ;  /* 0x00000087868b723e */ /* 0x020fe200000010ff */
[----:B------:R-:W-:Y:S02]  /*b1c0*/  FADD.FTZ R243, R243, R238 ;  /* 0x000000eef3f37221 */ /* 0x000fe40000010000 */
[----:B------:R-:W-:Y:S01]  /*b1d0*/  FADD.FTZ R240, R240, R239 ;  /* 0x000000eff0f07221 */ /* 0x000fe20000010000 */
[C---:B------:R-:W-:Y:S01]  /*b1e0*/  HMMA.16816.F32.BF16 R64, R100.reuse, R106, R64 ;  /* 0x0000006a6440723c */ /* 0x040fe20000041840 */
[----:B------:R-:W2:Y:S03]  /*b1f0*/  LDSM.16.MT88.4 R104, [R200+0x11000] ;  /* 0x01100000c868783b */ /* 0x000ea60000004200 */
[----:B------:R-:W-:Y:S02]  /*b200*/  FADD.FTZ R244, R244, R243 ;  /* 0x000000f3f4f47221 */ /* 0x000fe40000010000 */
[----:B------:R-:W-:Y:S02]  /*b210*/  FADD.FTZ R241, R241, R240 ;  /* 0x000000f0f1f17221 */ /* 0x000fe40000010000 */
[C---:B-1----:R-:W-:Y:S04]  /*b220*/  HMMA.16816.F32.BF16 R68, R100.reuse, R108, R68 ;  /* 0x0000006c6444723c */ /* 0x042fe80000041844 */
[----:B------:R-:W-:Y:S02]  /*b230*/  FADD.FTZ R135, R135, R244 ;  /* 0x000000f487877221 */ /* 0x000fe40000010000 */
[----:B------:R-:W-:Y:S02]  /*b240*/  FADD.FTZ R232, R242, R241 ;  /* 0x000000f1f2e87221 */ /* 0x000fe40000010000 */
[C---:B------:R-:W-:Y:S01]  /*b250*/  HMMA.16816.F32.BF16 R72, R100.reuse, R110, R72 ;  /* 0x0000006e6448723c */ /* 0x040fe20000041848 */
[----:B------:R-:W1:Y:S03]  /*b260*/  LDSM.16.MT88.4 R108, [R202+0xd800] ;  /* 0x00d80000ca6c783b */ /* 0x000e660000004200 */
[----:B------:R-:W-:Y:S04]  /*b270*/  FADD.FTZ R231, R134, R135 ;  /* 0x0000008786e77221 */ /* 0x000fe80000010000 */
[C---:B----4-:R-:W-:Y:S08]  /*b280*/  HMMA.16816.F32.BF16 R76, R100.reuse, R112, R76 ;  /* 0x00000070644c723c */ /* 0x050ff0000004184c */
[C---:B------:R-:W-:Y:S08]  /*b290*/  HMMA.16816.F32.BF16 R80, R100.reuse, R114, R80 ;  /* 0x000000726450723c */ /* 0x040ff00000041850 */
[C---:B---3--:R-:W-:Y:S08]  /*b2a0*/  HMMA.16816.F32.BF16 R84, R100.reuse, R116, R84 ;  /* 0x000000746454723c */ /* 0x048ff00000041854 */
        /* <DEDUP_REMOVED lines=28> */
[C---:B-1----:R-:W-:Y:S08]  /*b470*/  HMMA.16816.F32.BF16 R92, R136.reuse, R12, R92 ;  /* 0x0000000c885c723c */ /* 0x042ff0000004185c */
[----:B------:R-:W-:Y:S07]  /*b480*/  HMMA.16816.F32.BF16 R96, R136, R14, R96 ;  /* 0x0000000e8860723c */ /* 0x000fee0000041860 */
[----:B------:R-:W-:Y:S01]  /*b490*/  MOV R137, R132 ;  /* 0x0000008400897202 */ /* 0x000fe20000000f00 */
[----:B------:R-:W-:-:S05]  /*b4a0*/  @P1 BRA `(.L_x_3670) ;  /* 0xffffbe9000001947 */ /* 0x000fca000383ffff */
.L_x_3666:
        /* <DEDUP_REMOVED lines=257> */
.L_x_3671:
[----:B------:R-:W2:Y:S04]  /*c4c0*/  S2R R11, SR_CTAID.Z ;  /* 0x00000000000b7919 */ /* 0x000ea80000002700 */
[----:B-1----:R-:W2:Y:S02]  /*c4d0*/  S2R R4, SR_CTAID.Y ;  /* 0x0000000000047919 */ /* 0x002ea40000002600 */
[----:B--2---:R-:W-:-:S04]  /*c4e0*/  IMAD R8, R4, c[0x0][0x1c0], R11 ;  /* 0x0000700004087a24 */ /* 0x004fc800078e020b */
[----:B------:R-:W-:Y:S02]  /*c4f0*/  IMAD R8, R8, c[0x0][0x214], RZ ;  /* 0x0000850008087a24 */ /* 0x000fe400078e02ff */
.L_x_3672:
        /* <DEDUP_REMOVED lines=53> */
.L_x_3674:
[----:B---34-:R-:W-:Y:S05]  /*c850*/  BSYNC B0 ;  /* 0x0000000000007941 */ /* 0x018fea0003800000 */
.L_x_3673:
        /* <DEDUP_REMOVED lines=36> */
.L_x_3676:
[----:B------:R-:W-:Y:S05]  /*caa0*/  BSYNC B0 ;  /* 0x0000000000007941 */ /* 0x000fea0003800000 */
.L_x_3675:
        /* <DEDUP_REMOVED lines=20> */
.L_x_3678:
[----:B------:R-:W-:Y:S05]  /*cbf0*/  BSYNC B0 ;  /* 0x0000000000007941 */ /* 0x000fea0003800000 */
.L_x_3677:
        /* <DEDUP_REMOVED lines=20> */
.L_x_3680:
[----:B------:R-:W-:Y:S05]  /*cd40*/  BSYNC B0 ;  /* 0x0000000000007941 */ /* 0x000fea0003800000 */
.L_x_3679:
        /* <DEDUP_REMOVED lines=20> */
.L_x_3681:
        /* <DEDUP_REMOVED lines=15> */
.L_x_7855:


//--------------------- .text._ZN5flash24flash_fwd_splitkv_kernelI23Flash_fwd_kernel_traitsILi192ELi64ELi64ELi4ELb0ELb0EN7cutlass10bfloat16_tE19Flash_kernel_traitsILi192ELi64ELi64ELi4ES3_EELb0ELb0ELb0ELb0ELb1ELb0ELb0ELb1EEEvNS_16Flash_fwd_paramsE --------------------------
	.section	.text._ZN5flash24flash_fwd_splitkv_kernelI23Flash_fwd_kernel_traitsILi192ELi64ELi64ELi4ELb0ELb0EN7cutlass10bfloat16_tE19Flash_kernel_traitsILi192ELi64ELi64ELi4ES3_EELb0ELb0ELb0ELb0ELb1ELb0ELb0ELb1EEEvNS_16Flash_fwd_paramsE,"ax",@progbits
	.sectioninfo	@"SHI_REGISTERS=220"
	.align	128
        .global         _ZN5flash24flash_fwd_splitkv_kernelI23Flash_fwd_kernel_traitsILi192ELi64ELi64ELi4ELb0ELb0EN7cutlass10bfloat16_tE19Flash_kernel_traitsILi192ELi64ELi64ELi4ES3_EELb0ELb0ELb0ELb0ELb1ELb0ELb0ELb1EEEvNS_16Flash_fwd_paramsE
        .type           _ZN5flash24flash_fwd_splitkv_kernelI23Flash_fwd_kernel_traitsILi192ELi64ELi64ELi4ELb0ELb0EN7cutlass10bfloat16_tE19Flash_kernel_traitsILi192ELi64ELi64ELi4ES3_EELb0ELb0ELb0ELb0ELb1ELb0ELb0ELb1EEEvNS_16Flash_fwd_paramsE,@function
        .size           _ZN5flash24flash_fwd_splitkv_kernelI23Flash_fwd_kernel_traitsILi192ELi64ELi64ELi4ELb0ELb0EN7cutlass10bfloat16_tE19Flash_kernel_traitsILi192ELi64ELi64ELi4ES3_EELb0ELb0ELb0ELb0ELb1ELb0ELb0ELb1EEEvNS_16Flash_fwd_paramsE,(.L_x_7856 - _ZN5flash24flash_fwd_splitkv_kernelI23Flash_fwd_kernel_traitsILi192ELi64ELi64ELi4ELb0ELb0EN7cutlass10bfloat16_tE19Flash_kernel_traitsILi192ELi64ELi64ELi4ES3_EELb0ELb0ELb0ELb0ELb1ELb0ELb0ELb1EEEvNS_16Flash_fwd_paramsE)
        .other          _ZN5flash24flash_fwd_splitkv_kernelI23Flash_fwd_kernel_traitsILi192ELi64ELi64ELi4ELb0ELb0EN7cutlass10bfloat16_tE19Flash_kernel_traitsILi192ELi64ELi64ELi4ES3_EELb0ELb0ELb0ELb0ELb1ELb0ELb0ELb1EEEvNS_16Flash_fwd_paramsE,@"STO_CUDA_ENTRY STV_DEFAULT"
_ZN5flash24flash_fwd_splitkv_kernelI23Flash_fwd_kernel_traitsILi192ELi64ELi64ELi4ELb0ELb0EN7cutlass10bfloat16_tE19Flash_kernel_traitsILi192ELi64ELi64ELi4ES3_EELb0ELb0ELb0ELb0ELb1ELb0ELb0ELb1EEEvNS_16Flash_fwd_paramsE:
.text._ZN5flash24flash_fwd_splitkv_kernelI23Flash_fwd_kernel_traitsILi192ELi64ELi64ELi4ELb0ELb0EN7cutlass10bfloat16_tE19Flash_kernel_traitsILi192ELi64ELi64ELi4ES3_EELb0ELb0ELb0ELb0ELb1ELb0ELb0ELb1EEEvNS_16Flash_fwd_paramsE:
[----:B------:R-:W-:Y:S02]  /*0000*/  MOV R1, c[0x0][0x28] ;  /* 0x00000a0000017a02 */ /* 0x000fe40000000f00 */
[----:B------:R-:W1:Y:S01]  /*0010*/  LDC.U8 R2, c[0x0][0x312] ;  /* 0x0000c480ff027b82 */ /* 0x000e620000000000 */
[----:B------:R-:W2:Y:S01]  /*0020*/  S2R R0, SR_CTAID.Y ;  /* 0x0000000000007919 */ /* 0x000ea20000002600 */
[----:B------:R-:W-:Y:S01]  /*0030*/  ISETP.NE.U32.AND P1, PT, RZ, c[0x0][0x240], PT ;  /* 0x00009000ff007a0c */ /* 0x000fe20003f25070 */
[----:B------:R-:W-:Y:S01]  /*0040*/  IMAD.MOV.U32 R123, RZ, RZ, 0x4 ;  /* 0x00000004ff7b7424 */ /* 0x000fe200078e00ff */
[----:B------:R-:W-:Y:S01]  /*0050*/  ISETP.NE.U32.AND P5, PT, RZ, c[0x0][0x250], PT ;  /* 0x00009400ff007a0c */ /* 0x000fe20003fa5070 */
[----:B------:R-:W-:Y:S01]  /*0060*/  IMAD.MOV.U32 R205, RZ, RZ, -0x1 ;  /* 0xffffffffffcd7424 */ /* 0x000fe200078e00ff */
[----:B------:R-:W-:Y:S01]  /*0070*/  ISETP.NE.AND.EX P1, PT, RZ, c[0x0][0x244], PT, P1 ;  /* 0x00009100ff007a0c */ /* 0x000fe20003f25310 */
[----:B------:R-:W-:Y:S01]  /*0080*/  ULDC.64 UR6, c[0x0][0x118] ;  /* 0x0000460000067ab9 */ /* 0x000fe20000000a00 */
[----:B------:R-:W-:Y:S01]  /*0090*/  ISETP.NE.AND.EX P5, PT, RZ, c[0x0][0x254], PT, P5 ;  /* 0x00009500ff007a0c */ /* 0x000fe20003fa5350 */
[----:B------:R-:W-:Y:S01]  /*00a0*/  IMAD.MOV.U32 R4, RZ, RZ, RZ ;  /* 0x000000ffff047224 */ /* 0x000fe200078e00ff */
[----:B------:R-:W-:-:S02]  /*00b0*/  ISETP.EQ.U32.AND P0, PT, RZ, c[0x0][0x248], PT ;  /* 0x00009200ff007a0c */ /* 0x000fc40003f02070 */
[----:B-1----:R-:W-:Y:S01]  /*00c0*/  ISETP.NE.AND P2, PT, R2, RZ, PT ;  /* 0x000000ff0200720c */ /* 0x002fe20003f45270 */
[----:B--2---:R-:W-:-:S03]  /*00d0*/  IMAD.WIDE R2, R0, R123, c[0x0][0x240] ;  /* 0x0000900000027625 */ /* 0x004fc600078e027b */
[----:B------:R-:W-:Y:S01]  /*00e0*/  ISETP.EQ.OR.EX P0, PT, RZ, c[0x0][0x24c], !P2, P0 ;  /* 0x00009300ff007a0c */ /* 0x000fe20005702700 */
[CC--:B------:R-:W-:Y:S02]  /*00f0*/  IMAD.WIDE R146, R0.reuse, R123.reuse, c[0x0][0x250] ;  /* 0x0000940000927625 */ /* 0x0c0fe400078e027b */
[----:B------:R1:W2:Y:S04]  /*0100*/  @P1 LDG.E R205, [R2.64] ;  /* 0x0000000602cd1981 */ /* 0x0002a8000c1e1900 */
[----:B------:R1:W2:Y:S01]  /*0110*/  @P1 LDG.E R204, [R2.64+0x4] ;  /* 0x0000040602cc1981 */ /* 0x0002a2000c1e1900 */
[----:B------:R-:W-:Y:S02]  /*0120*/  IMAD.MOV.U32 R23, RZ, RZ, -0x1 ;  /* 0xffffffffff177424 */ /* 0x000fe400078e00ff */
[----:B------:R-:W-:Y:S01]  /*0130*/  IMAD.WIDE R6, R0, R123, c[0x0][0x248] ;  /* 0x0000920000067625 */ /* 0x000fe200078e027b */
[----:B------:R3:W5:Y:S04]  /*0140*/  @P5 LDG.E R4, [R146.64] ;  /* 0x0000000692045981 */ /* 0x000768000c1e1900 */
[----:B------:R3:W5:Y:S01]  /*0150*/  @!P0 LDG.E R23, [R6.64] ;  /* 0x0000000606178981 */ /* 0x000762000c1e1900 */
[----:B------:R-:W-:-:S02]  /*0160*/  ISETP.NE.U32.AND P0, PT, RZ, c[0x0][0x248], PT ;  /* 0x00009200ff007a0c */ /* 0x000fc40003f05070 */
[----:B------:R-:W-:Y:S01]  /*0170*/  MOV R9, R0 ;  /* 0x0000000000097202 */ /* 0x000fe20000000f00 */
[----:B------:R-:W4:Y:S01]  /*0180*/  S2R R21, SR_CTAID.X ;  /* 0x0000000000157919 */ /* 0x000f220000002500 */
[----:B------:R-:W-:-:S03]  /*0190*/  ISETP.NE.AND.EX P0, PT, RZ, c[0x0][0x24c], PT, P0 ;  /* 0x00009300ff007a0c */ /* 0x000fc60003f05300 */
[----:B------:R-:W2:Y:S01]  /*01a0*/  S2R R142, SR_CTAID.Z ;  /* 0x00000000008e7919 */ /* 0x000ea20000002700 */
[----:B------:R-:W-:-:S03]  /*01b0*/  IMAD.MOV.U32 R5, RZ, RZ, R9 ;  /* 0x000000ffff057224 */ /* 0x000fc600078e0009 */
[----:B------:R-:W2:Y:S01]  /*01c0*/  S2R R60, SR_TID.X ;  /* 0x00000000003c7919 */ /* 0x000ea20000002100 */
[----:B-1----:R-:W-:Y:S01]  /*01d0*/  SHF.R.S32.HI R3, RZ, 0x1f, R9 ;  /* 0x0000001fff037819 */ /* 0x002fe20000011409 */
[----:B--2---:R-:W-:Y:S01]  /*01e0*/  @P1 IMAD.IADD R204, R204, 0x1, -R205 ;  /* 0x00000001cccc1824 */ /* 0x004fe200078e0acd */
[----:B------:R-:W-:-:S03]  /*01f0*/  @!P1 MOV R204, c[0x0][0x214] ;  /* 0x0000850000cc9a02 */ /* 0x000fc60000000f00 */
[----:B------:R-:W-:Y:S05]  /*0200*/  @!P0 BRA `(.L_x_3682) ;  /* 0x0000004000008947 */ /* 0x000fea0003800000 */
[----:B---34-:R-:W2:Y:S02]  /*0210*/  @P2 LDG.E R2, [R6.64+0x4] ;  /* 0x0000040606022981 */ /* 0x018ea4000c1e1900 */
[----:B--2--5:R-:W-:-:S06]  /*0220*/  @P2 IADD3 R65, R2, -R23, RZ ;  /* 0x8000001702412210 */ /* 0x024fcc0007ffe0ff */
[----:B------:R1:W5:Y:S01]  /*0230*/  @!P2 LDG.E R65, [R6.64] ;  /* 0x000000060641a981 */ /* 0x000362000c1e1900 */
[----:B------:R-:W-:Y:S05]  /*0240*/  BRA `(.L_x_3683) ;  /* 0x0000001000007947 */ /* 0x000fea0003800000 */
.L_x_3682:
[----:B---34-:R-:W-:Y:S02]  /*0250*/  MOV R65, c[0x0][0x218] ;  /* 0x0000860000417a02 */ /* 0x018fe40000000f00 */
.L_x_3683:
[----:B------:R-:W-:-:S04]  /*0260*/  ISETP.NE.U32.AND P2, PT, RZ, c[0x0][0x258], PT ;  /* 0x00009600ff007a0c */ /* 0x000fc80003f45070 */
[----:B------:R-:W-:-:S13]  /*0270*/  ISETP.NE.AND.EX P2, PT, RZ, c[0x0][0x25c], PT, P2 ;  /* 0x00009700ff007a0c */ /* 0x000fda0003f45320 */
[----:B-1----:R-:W-:-:S05]  /*0280*/  @P2 IMAD.WIDE R6, R0, R123, c[0x0][0x258] ;  /* 0x0000960000062625 */ /* 0x002fca00078e027b */
[----:B------:R-:W2:Y:S01]  /*0290*/  @P2 LDG.E R61, [R6.64] ;  /* 0x00000006063d2981 */ /* 0x000ea2000c1e1900 */
[----:B------:R-:W-:Y:S01]  /*02a0*/  IMAD.SHL.U32 R73, R21, 0x40, RZ ;  /* 0x0000004015497824 */ /* 0x000fe200078e00ff */
[----:B------:R-:W-:Y:S01]  /*02b0*/  @!P2 ISETP.NE.U32.AND P1, PT, RZ, c[0x0][0x268], PT ;  /* 0x00009a00ff00aa0c */ /* 0x000fe20003f25070 */
[----:B-----5:R-:W-:-:S03]  /*02c0*/  IMAD.IADD R65, R65, 0x1, -R4 ;  /* 0x0000000141417824 */ /* 0x020fc600078e0a04 */
[----:B------:R-:W-:Y:S02]  /*02d0*/  ISETP.GT.AND P0, PT, R204, R73, PT ;  /* 0x00000049cc00720c */ /* 0x000fe40003f04270 */
[----:B------:R-:W-:-:S04]  /*02e0*/  @!P2 ISETP.NE.AND.EX P1, PT, RZ, c[0x0][0x26c], PT, P1 ;  /* 0x00009b00ff00aa0c */ /* 0x000fc80003f25310 */
[----:B------:R-:W-:Y:S01]  /*02f0*/  @!P2 SEL R2, RZ, c[0x0][0x21c], !P1 ;  /* 0x00008700ff02aa07 */ /* 0x000fe20004800000 */
[----:B--2---:R-:W-:-:S04]  /*0300*/  @P2 IMAD.IADD R61, R61, 0x1, -R4 ;  /* 0x000000013d3d2824 */ /* 0x004fc800078e0a04 */
[----:B------:R-:W-:Y:S02]  /*0310*/  @!P2 IMAD.IADD R61, R65, 0x1, R2 ;  /* 0x00000001413da824 */ /* 0x000fe400078e0202 */
        /* <DEDUP_REMOVED lines=21> */
[----:B------:R-:W-:-:S03]  /*0470*/  IADD3 R4, -R5, R60, RZ ;  /* 0x0000003c05047210 */ /* 0x000fc60007ffe1ff */
[----:B------:R-:W-:Y:S01]  /*0480*/  @P0 IMAD.WIDE.U32 R10, R205, c[0x0][0x1e8], RZ ;  /* 0x00007a00cd0a0a25 */ /* 0x000fe200078e00ff */
[----:B------:R-:W-:-:S03]  /*0490*/  SHF.L.U32 R4, R4, 0x3, RZ ;  /* 0x0000000304047819 */ /* 0x000fc600000006ff */
[----:B------:R-:W-:Y:S01]  /*04a0*/  @P0 IMAD R205, R205, c[0x0][0x1ec], R11 ;  /* 0x00007b00cdcd0a24 */ /* 0x000fe200078e020b */
[----:B------:R-:W-:Y:S01]  /*04b0*/  SHF.R.S32.HI R5, RZ, 0x1f, R4 ;  /* 0x0000001fff057819 */ /* 0x000fe20000011404 */
[----:B------:R-:W-:Y:S02]  /*04c0*/  @P0 IMAD.MOV.U32 R8, RZ, RZ, R10 ;  /* 0x000000ffff080224 */ /* 0x000fe400078e000a */
[----:B------:R-:W-:Y:S01]  /*04d0*/  @!P0 IMAD R6, R3, c[0x0][0x1e0], RZ ;  /* 0x0000780003068a24 */ /* 0x000fe200078e02ff */
[----:B------:R-:W-:Y:S01]  /*04e0*/  SHF.R.S32.HI R3, RZ, 0x1f, R142 ;  /* 0x0000001fff037819 */ /* 0x000fe2000001148e */
[----:B------:R-:W-:-:S04]  /*04f0*/  @!P0 IMAD.WIDE.U32 R10, R9, c[0x0][0x1e0], RZ ;  /* 0x00007800090a8a25 */ /* 0x000fc800078e00ff */
[----:B------:R-:W-:Y:S01]  /*0500*/  @!P0 IMAD R6, R9, c[0x0][0x1e4], R6 ;  /* 0x0000790009068a24 */ /* 0x000fe200078e0206 */
[----:B------:R-:W-:Y:S01]  /*0510*/  @!P0 MOV R8, R10 ;  /* 0x0000000a00088202 */ /* 0x000fe20000000f00 */
[----:B------:R-:W-:-:S04]  /*0520*/  IMAD.WIDE.U32 R4, R73, c[0x0][0x1e8], R4 ;  /* 0x00007a0049047a25 */ /* 0x000fc800078e0004 */
[----:B------:R-:W-:Y:S01]  /*0530*/  @!P0 IMAD.IADD R205, R11, 0x1, R6 ;  /* 0x000000010bcd8824 */ /* 0x000fe200078e0206 */
[----:B------:R-:W-:Y:S01]  /*0540*/  IADD3 R4, P0, R8, R4, RZ ;  /* 0x0000000408047210 */ /* 0x000fe20007f1e0ff */
[----:B------:R-:W-:Y:S02]  /*0550*/  IMAD R0, R73, c[0x0][0x1ec], R0 ;  /* 0x00007b0049007a24 */ /* 0x000fe400078e0200 */
[----:B------:R-:W-:Y:S01]  /*0560*/  IMAD R7, R3, c[0x0][0x1f0], RZ ;  /* 0x00007c0003077a24 */ /* 0x000fe200078e02ff */
[----:B------:R-:W-:Y:S02]  /*0570*/  SHF.R.S32.HI R3, RZ, 0x3, R2 ;  /* 0x00000003ff037819 */ /* 0x000fe40000011402 */
[----:B------:R-:W-:Y:S01]  /*0580*/  IADD3.X R5, R205, R5, R0, P0, !PT ;  /* 0x00000005cd057210 */ /* 0x000fe200007fe400 */
[----:B------:R-:W-:Y:S01]  /*0590*/  IMAD R0, R9, c[0x0][0x1c0], R142 ;  /* 0x0000700009007a24 */ /* 0x000fe200078e028e */
[----:B------:R-:W-:Y:S01]  /*05a0*/  ISETP.GE.AND P0, PT, R3, R204, PT ;  /* 0x000000cc0300720c */ /* 0x000fe20003f06270 */
[C---:B------:R-:W-:Y:S01]  /*05b0*/  IMAD R15, R142.reuse, c[0x0][0x1f4], R7 ;  /* 0x00007d008e0f7a24 */ /* 0x040fe200078e0207 */
[----:B------:R-:W-:Y:S01]  /*05c0*/  SHF.R.S32.HI R7, RZ, 0x1f, R3 ;  /* 0x0000001fff077819 */ /* 0x000fe20000011403 */
[----:B------:R-:W-:-:S04]  /*05d0*/  IMAD.WIDE.U32 R142, R142, c[0x0][0x1f0], R4 ;  /* 0x00007c008e8e7a25 */ /* 0x000fc800078e0004 */
[----:B------:R-:W-:Y:S02]  /*05e0*/  IMAD R0, R0, c[0x0][0x214], R73 ;  /* 0x0000850000007a24 */ /* 0x000fe400078e0249 */
[----:B------:R-:W-:-:S04]  /*05f0*/  IMAD.IADD R15, R143, 0x1, R15 ;  /* 0x000000018f0f7824 */ /* 0x000fc800078e020f */
        /* <DEDUP_REMOVED lines=11> */
.L_x_3686:
[----:B------:R-:W-:Y:S05]  /*06b0*/  BSYNC B0 ;  /* 0x0000000000007941 */ /* 0x000fea0003800000 */
.L_x_3685:
        /* <DEDUP_REMOVED lines=17> */
.L_x_3688:
[----:B------:R-:W-:Y:S05]  /*07d0*/  BSYNC B0 ;  /* 0x0000000000007941 */ /* 0x000fea0003800000 */
.L_x_3687:
        /* <DEDUP_REMOVED lines=17> */
.L_x_3690:
[----:B------:R-:W-:Y:S05]  /*08f0*/  BSYNC B0 ;  /* 0x0000000000007941 */ /* 0x000fea0003800000 */
.L_x_3689:
[----:B------:R-:W-:Y:S01]  /*0900*/  IADD3 R13, R3, 0x30, RZ ;  /* 0x00000030030d7810 */ /* 0x000fe20007ffe0ff */
[----:B------:R-:W-:Y:S03]  /*0910*/  BSSY B0, `(.L_x_3691) ;  /* 0x000000f000007945 */ /* 0x000fe60003800000 */
[----:B------:R-:W-:-:S13]  /*0920*/  ISETP.GE.AND P0, PT, R13, R204, PT ;  /* 0x000000cc0d00720c */ /* 0x000fda0003f06270 */
[----:B------:R-:W-:Y:S05]  /*0930*/  @P0 BRA `(.L_x_3692) ;  /* 0x000000c000000947 */ /* 0x000fea0003800000 */
[----:B-1----:R-:W-:Y:S02]  /*0940*/  IADD3 R5, P0, R3, 0x30, RZ ;  /* 0x0000003003057810 */ /* 0x002fe40007f1e0ff */
        /* <DEDUP_REMOVED lines=11> */
.L_x_3692:
[----:B------:R-:W-:Y:S05]  /*0a00*/  BSYNC B0 ;  /* 0x0000000000007941 */ /* 0x000fea0003800000 */
.L_x_3691:
[----:B------:R-:W-:-:S04]  /*0a10*/  LOP3.LUT P4, RZ, R60, 0x7, RZ, 0xc0, !PT ;  /* 0x000000073cff7812 */ /* 0x000fc8000788c0ff */
[-C--:B------:R-:W-:Y:S02]  /*0a20*/  ISETP.GE.OR P3, PT, R3, R204.reuse, P4 ;  /* 0x000000cc0300720c */ /* 0x080fe40002766670 */
[-C--:B------:R-:W-:Y:S02]  /*0a30*/  ISETP.GE.OR P2, PT, R11, R204.reuse, P4 ;  /* 0x000000cc0b00720c */ /* 0x080fe40002746670 */
[-C--:B------:R-:W-:Y:S02]  /*0a40*/  ISETP.GE.OR P1, PT, R9, R204.reuse, P4 ;  /* 0x000000cc0900720c */ /* 0x080fe40002726670 */
[C---:B------:R-:W-:Y:S02]  /*0a50*/  IADD3 R3, P0, R0.reuse, R3, RZ ;  /* 0x0000000300037210 */ /* 0x040fe40007f1e0ff */
[----:B------:R-:W-:Y:S02]  /*0a60*/  ISETP.GE.OR P4, PT, R13, R204, P4 ;  /* 0x000000cc0d00720c */ /* 0x000fe40002786670 */
[----:B------:R-:W-:-:S02]  /*0a70*/  LEA.HI.X.SX32 R0, R0, R7, 0x1, P0 ;  /* 0x0000000700007211 */ /* 0x000fc400000f0eff */
[----:B-1----:R-:W-:-:S03]  /*0a80*/  LEA R4, P0, R3, c[0x0][0x200], 0x2 ;  /* 0x0000800003047a11 */ /* 0x002fc600078010ff */
[----:B------:R-:W-:Y:S01]  /*0a90*/  @!P2 IMAD.MOV.U32 R2, RZ, RZ, 0x7f800000 ;  /* 0x7f800000ff02a424 */ /* 0x000fe200078e00ff */
[----:B------:R-:W-:Y:S01]  /*0aa0*/  LEA.HI.X R5, R3, c[0x0][0x204], R0, 0x2, P0 ;  /* 0x0000810003057a11 */ /* 0x000fe200000f1400 */
[----:B------:R-:W-:Y:S02]  /*0ab0*/  @!P3 IMAD.MOV.U32 R3, RZ, RZ, 0x7f800000 ;  /* 0x7f800000ff03b424 */ /* 0x000fe400078e00ff */
[----:B------:R-:W-:Y:S02]  /*0ac0*/  @!P1 IMAD.MOV.U32 R0, RZ, RZ, 0x7f800000 ;  /* 0x7f800000ff009424 */ /* 0x000fe400078e00ff */
[----:B------:R1:W-:Y:S04]  /*0ad0*/  @!P2 STG.E [R4.64+0x40], R2 ;  /* 0x000040020400a986 */ /* 0x0003e8000c101906 */
[----:B------:R1:W-:Y:S04]  /*0ae0*/  @!P3 STG.E [R4.64], R3 ;  /* 0x000000030400b986 */ /* 0x0003e8000c101906 */
[----:B------:R1:W-:Y:S01]  /*0af0*/  @!P1 STG.E [R4.64+0x80], R0 ;  /* 0x0000800004009986 */ /* 0x0003e2000c101906 */
[----:B------:R-:W-:Y:S05]  /*0b00*/  @P4 EXIT ;  /* 0x000000000000494d */ /* 0x000fea0003800000 */
[----:B-1----:R-:W-:-:S05]  /*0b10*/  MOV R3, 0x7f800000 ;  /* 0x7f80000000037802 */ /* 0x002fca0000000f00 */
[----:B------:R-:W-:Y:S01]  /*0b20*/  STG.E [R4.64+0xc0], R3 ;  /* 0x0000c00304007986 */ /* 0x000fe2000c101906 */
[----:B------:R-:W-:Y:S05]  /*0b30*/  EXIT ;  /* 0x000000000000794d */ /* 0x000fea0003800000 */
.L_x_3684:
[----:B------:R-:W-:Y:S02]  /*0b40*/  ISETP.NE.U32.AND P0, PT, RZ, c[0x0][0x2b8], PT ;  /* 0x0000ae00ff007a0c */ /* 0x000fe40003f05070 */
[----:B------:R-:W-:Y:S02]  /*0b50*/  ISETP.NE.U32.AND P1, PT, RZ, c[0x0][0x2c0], PT ;  /* 0x0000b000ff007a0c */ /* 0x000fe40003f25070 */
[----:B------:R-:W-:Y:S02]  /*0b60*/  ISETP.NE.AND.EX P0, PT, RZ, c[0x0][0x2bc], PT, P0 ;  /* 0x0000af00ff007a0c */ /* 0x000fe40003f05300 */
[----:B------:R-:W-:-:S11]  /*0b70*/  ISETP.NE.AND.EX P1, PT, RZ, c[0x0][0x2c4], PT, P1 ;  /* 0x0000b100ff007a0c */ /* 0x000fd60003f25310 */
[----:B------:R-:W-:-:S04]  /*0b80*/  @P0 IMAD.WIDE R10, R0, R123, c[0x0][0x2b8] ;  /* 0x0000ae00000a0625 */ /* 0x000fc800078e027b */
[----:B------:R-:W-:Y:S01]  /*0b90*/  @P1 IMAD R0, R3, c[0x0][0x2c8], RZ ;  /* 0x0000b20003001a24 */ /* 0x000fe200078e02ff */
[----:B------:R-:W-:Y:S01]  /*0ba0*/  CS2R R208, SRZ ;  /* 0x0000000000d07805 */ /* 0x000fe2000001ff00 */
[C---:B------:R-:W-:Y:S01]  /*0bb0*/  @P1 IMAD.WIDE.U32 R6, R5.reuse, c[0x0][0x2c8], RZ ;  /* 0x0000b20005061a25 */ /* 0x040fe200078e00ff */
[----:B------:R1:W5:Y:S01]  /*0bc0*/  @P0 LDG.E R9, [R10.64] ;  /* 0x000000060a090981 */ /* 0x000362000c1e1900 */
[----:B------:R-:W-:Y:S02]  /*0bd0*/  PLOP3.LUT P3, PT, PT, PT, PT, 0x8, 0x0 ;  /* 0x000000000000781c */ /* 0x000fe40003f6e170 */
[----:B------:R-:W-:Y:S01]  /*0be0*/  @P1 IMAD R0, R5, c[0x0][0x2cc], R0 ;  /* 0x0000b30005001a24 */ /* 0x000fe200078e0200 */
[----:B------:R-:W-:-:S03]  /*0bf0*/  @P1 LEA R208, P0, R6, c[0x0][0x2c0], 0x2 ;  /* 0x0000b00006d01a11 */ /* 0x000fc600078010ff */
[----:B------:R-:W-:-:S05]  /*0c00*/  @P1 IMAD.IADD R0, R7, 0x1, R0 ;  /* 0x0000000107001824 */ /* 0x000fca00078e0200 */
[----:B------:R-:W-:-:S04]  /*0c10*/  @P1 SHF.L.U64.HI R0, R6, 0x2, R0 ;  /* 0x0000000206001819 */ /* 0x000fc80000010200 */
[----:B------:R-:W-:Y:S02]  /*0c20*/  @P1 IADD3.X R209, R0, c[0x0][0x2c4], RZ, P0, !PT ;  /* 0x0000b10000d11a10 */ /* 0x000fe400007fe4ff */
[----:B------:R-:W-:-:S04]  /*0c30*/  @P1 ISETP.NE.U32.AND P0, PT, R208, RZ, PT ;  /* 0x000000ffd000120c */ /* 0x000fc80003f05070 */
[----:B------:R-:W-:-:S13]  /*0c40*/  @P1 ISETP.NE.AND.EX P3, PT, R209, RZ, PT, P0 ;  /* 0x000000ffd100120c */ /* 0x000fda0003f65300 */
[----:B------:R-:W-:Y:S05]  /*0c50*/  @!P3 BRA `(.L_x_3693) ;  /* 0x000004c00000b947 */ /* 0x000fea0003800000 */
[----:B-1----:R-:W-:Y:S02]  /*0c60*/  IABS R2, c[0x0][0x2d0] ;  /* 0x0000b40000027a13 */ /* 0x002fe40000000000 */
[----:B------:R-:W-:Y:S02]  /*0c70*/  LEA R11, R133, 0xffffffc0, 0x6 ;  /* 0xffffffc0850b7811 */ /* 0x000fe400078e30ff */
[----:B------:R-:W1:Y:S08]  /*0c80*/  I2F.RP R0, R2 ;  /* 0x0000000200007306 */ /* 0x000e700000209400 */
[----:B-1----:R-:W1:Y:S02]  /*0c90*/  MUFU.RCP R8, R0 ;  /* 0x0000000000087308 */ /* 0x002e640000001000 */
[----:B-1----:R-:W-:-:S06]  /*0ca0*/  IADD3 R8, R8, 0xffffffe, RZ ;  /* 0x0ffffffe08087810 */ /* 0x002fcc0007ffe0ff */
[----:B-----5:R-:W1:Y:S02]  /*0cb0*/  F2I.FTZ.U32.TRUNC.NTZ R9, R8 ;  /* 0x0000000800097305 */ /* 0x020e64000021f000 */
[----:B-1----:R-:W-:Y:S02]  /*0cc0*/  IMAD.MOV R7, RZ, RZ, -R9 ;  /* 0x000000ffff077224 */ /* 0x002fe400078e0a09 */
[----:B------:R-:W-:Y:S02]  /*0cd0*/  IMAD.MOV.U32 R8, RZ, RZ, RZ ;  /* 0x000000ffff087224 */ /* 0x000fe400078e00ff */
[----:B------:R-:W-:Y:S01]  /*0ce0*/  IMAD R4, R7, R2, RZ ;  /* 0x0000000207047224 */ /* 0x000fe200078e02ff */
[----:B------:R-:W-:-:S03]  /*0cf0*/  IABS R7, R11 ;  /* 0x0000000b00077213 */ /* 0x000fc60000000000 */
        /* <DEDUP_REMOVED lines=11> */
[----:B------:R-:W-:-:S05]  /*0db0*/  @P2 IADD3 R4, R4, 0x1, RZ ;  /* 0x0000000104042810 */ /* 0x000fca0007ffe0ff */
[----:B------:R-:W-:-:S05]  /*0dc0*/  IMAD.MOV.U32 R7, RZ, RZ, R4 ;  /* 0x000000ffff077224 */ /* 0x000fca00078e0004 */
        /* <DEDUP_REMOVED lines=30> */
[----:B------:R-:W-:Y:S02]  /*0fb0*/  @!P0 IMAD.MOV R2, RZ, RZ, -R2 ;  /* 0x000000ffff028224 */ /* 0x000fe400078e0a02 */
        /* <DEDUP_REMOVED lines=11> */
[----:B------:R-:W-:Y:S01]  /*1070*/  IMAD.MOV.U32 R22, RZ, RZ, R12 ;  /* 0x000000ffff167224 */ /* 0x000fe200078e000c */
[----:B------:R-:W-:Y:S01]  /*1080*/  IADD3 R23, R13, R23, RZ ;  /* 0x000000170d177210 */ /* 0x000fe20007ffe0ff */
[----:B------:R-:W-:-:S04]  /*1090*/  IMAD.WIDE.U32 R6, R11, c[0x0][0x198], R8 ;  /* 0x000066000b067a25 */ /* 0x000fc800078e0008 */
[----:B------:R-:W-:Y:S01]  /*10a0*/  IMAD.IADD R9, R7, 0x1, R4 ;  /* 0x0000000107097824 */ /* 0x000fe200078e0204 */
[----:B------:R-:W-:Y:S01]  /*10b0*/  MOV R8, R6 ;  /* 0x0000000600087202 */ /* 0x000fe20000000f00 */
[----:B------:R-:W-:-:S04]  /*10c0*/  IMAD R7, R135, c[0x0][0x1b0], RZ ;  /* 0x00006c0087077a24 */ /* 0x000fc800078e02ff */
[----:B------:R-:W-:-:S04]  /*10d0*/  IMAD.WIDE.U32 R8, R2, c[0x0][0x1b0], R8 ;  /* 0x00006c0002087a25 */ /* 0x000fc800078e0008 */
[----:B------:R-:W-:Y:S01]  /*10e0*/  IMAD R7, R2, c[0x0][0x1b4], R7 ;  /* 0x00006d0002077a24 */ /* 0x000fe200078e0207 */
[----:B------:R-:W-:-:S03]  /*10f0*/  MOV R0, R8 ;  /* 0x0000000800007202 */ /* 0x000fc60000000f00 */
[----:B------:R-:W-:Y:S01]  /*1100*/  IMAD.IADD R7, R9, 0x1, R7 ;  /* 0x0000000109077824 */ /* 0x000fe200078e0207 */
[----:B------:R-:W-:Y:S05]  /*1110*/  BRA `(.L_x_3694) ;  /* 0x0000043000007947 */ /* 0x000fea0003800000 */
.L_x_3693:
        /* <DEDUP_REMOVED lines=16> */
.L_x_3695:
[----:B------:R-:W-:Y:S02]  /*1220*/  IABS R8, c[0x0][0x1c8] ;  /* 0x0000720000087a13 */ /* 0x000fe40000000000 */
[----:B------:R-:W-:Y:S02]  /*1230*/  @P4 IADD3 R23, R4, R23, RZ ;  /* 0x0000001704174210 */ /* 0x000fe40007ffe0ff */
[----:B------:R-:W1:Y:S03]  /*1240*/  I2F.RP R12, R8 ;  /* 0x00000008000c7306 */ /* 0x000e660000209400 */
[----:B------:R-:W-:-:S04]  /*1250*/  @P4 IMAD.WIDE.U32 R16, R23, c[0x0][0x1a0], RZ ;  /* 0x0000680017104a25 */ /* 0x000fc800078e00ff */
[----:B------:R-:W-:Y:S02]  /*1260*/  @P4 IMAD R23, R23, c[0x0][0x1a4], R17 ;  /* 0x0000690017174a24 */ /* 0x000fe400078e0211 */
[----:B------:R-:W-:Y:S01]  /*1270*/  @P4 IMAD.MOV.U32 R22, RZ, RZ, R16 ;  /* 0x000000ffff164224 */ /* 0x000fe200078e0010 */
        /* <DEDUP_REMOVED lines=22> */
[----:B------:R-:W-:Y:S01]  /*13e0*/  IMAD R0, R15, c[0x0][0x198], RZ ;  /* 0x000066000f007a24 */ /* 0x000fe200078e02ff */
[----:B------:R-:W-:-:S03]  /*13f0*/  MOV R12, R6 ;  /* 0x00000006000c7202 */ /* 0x000fc60000000f00 */
[----:B------:R-:W-:Y:S01]  /*1400*/  @!P1 IMAD.MOV R2, RZ, RZ, -R2 ;  /* 0x000000ffff029224 */ /* 0x000fe200078e0a02 */
[----:B------:R-:W-:Y:S01]  /*1410*/  @!P0 LOP3.LUT R2, RZ, c[0x0][0x1c8], RZ, 0x33, !PT ;  /* 0x00007200ff028a12 */ /* 0x000fe200078e33ff */
[----:B------:R-:W-:-:S03]  /*1420*/  IMAD R0, R11, c[0x0][0x19c], R0 ;  /* 0x000067000b007a24 */ /* 0x000fc600078e0200 */
[----:B------:R-:W-:Y:S01]  /*1430*/  SHF.R.S32.HI R135, RZ, 0x1f, R2 ;  /* 0x0000001fff877819 */ /* 0x000fe20000011402 */
[----:B------:R-:W-:-:S04]  /*1440*/  IMAD.IADD R13, R7, 0x1, R0 ;  /* 0x00000001070d7824 */ /* 0x000fc800078e0200 */
        /* <DEDUP_REMOVED lines=16> */
.L_x_3694:
[----:B------:R1:W5:Y:S01]  /*1550*/  @P5 LDG.E R10, [R146.64] ;  /* 0x00000006920a5981 */ /* 0x000362000c1e1900 */
[----:B------:R-:W-:Y:S01]  /*1560*/  ISETP.NE.AND P0, PT, R205, -0x1, PT ;  /* 0xffffffffcd00780c */ /* 0x000fe20003f05270 */
[----:B-----5:R-:W-:Y:S01]  /*1570*/  IMAD.MOV.U32 R9, RZ, RZ, 0x2 ;  /* 0x00000002ff097424 */ /* 0x020fe200078e00ff */
[----:B------:R-:W-:Y:S01]  /*1580*/  SHF.R.S32.HI R13, RZ, 0x1f, R60 ;  /* 0x0000001fff0d7819 */ /* 0x000fe2000001143c */
[----:B------:R-:W-:Y:S01]  /*1590*/  IMAD.MOV.U32 R68, RZ, RZ, c[0x0][0x230] ;  /* 0x00008c00ff447624 */ /* 0x000fe200078e00ff */
[----:B------:R-:W-:Y:S01]  /*15a0*/  MOV R17, c[0x0][0x230] ;  /* 0x00008c0000117a02 */ /* 0x000fe20000000f00 */
[----:B------:R-:W-:Y:S01]  /*15b0*/  IMAD.MOV.U32 R16, RZ, RZ, RZ ;  /* 0x000000ffff107224 */ /* 0x000fe200078e00ff */
[CC--:B------:R-:W-:Y:S01]  /*15c0*/  LEA.HI R206, R13.reuse, R60.reuse, RZ, 0x3 ;  /* 0x0000003c0dce7211 */ /* 0x0c0fe200078f18ff */
[----:B------:R-:W-:Y:S01]  /*15d0*/  IMAD.MOV.U32 R150, RZ, RZ, c[0x0][0x198] ;  /* 0x00006600ff967624 */ /* 0x000fe200078e00ff */
[----:B------:R-:W-:Y:S01]  /*15e0*/  LEA.HI R71, R13, R60, RZ, 0x4 ;  /* 0x0000003c0d477211 */ /* 0x000fe200078f20ff */
[----:B------:R-:W-:Y:S01]  /*15f0*/  IMAD.HI.U32 R68, R9, R68, R16 ;  /* 0x0000004409447227 */ /* 0x000fe200078e0010 */
[----:B------:R-:W-:-:S02]  /*1600*/  LOP3.LUT R17, R206, 0xfffffff8, RZ, 0xc0, !PT ;  /* 0xfffffff8ce117812 */ /* 0x000fc400078ec0ff */
[----:B------:R-:W-:Y:S01]  /*1610*/  SHF.R.S32.HI R206, RZ, 0x3, R206 ;  /* 0x00000003ffce7819 */ /* 0x000fe200000114ce */
[----:B------:R-:W-:Y:S01]  /*1620*/  @P0 IMAD.WIDE.U32 R8, R205, c[0x0][0x190], RZ ;  /* 0x00006400cd080a25 */ /* 0x000fe200078e00ff */
[----:B------:R-:W-:Y:S02]  /*1630*/  SHF.R.S32.HI R96, RZ, 0x1f, R65 ;  /* 0x0000001fff607819 */ /* 0x000fe40000011441 */
[----:B------:R-:W-:Y:S01]  /*1640*/  SHF.R.S32.HI R207, RZ, 0x1f, R206 ;  /* 0x0000001fffcf7819 */ /* 0x000fe200000114ce */
[----:B------:R-:W-:Y:S01]  /*1650*/  @!P0 IMAD R6, R3, c[0x0][0x178], RZ ;  /* 0x00005e0003068a24 */ /* 0x000fe200078e02ff */
[----:B------:R-:W-:Y:S01]  /*1660*/  LEA.HI R96, R96, R65, RZ, 0x6 ;  /* 0x0000004160607211 */ /* 0x000fe200078f30ff */
[----:B------:R-:W-:Y:S01]  /*1670*/  @!P0 IMAD.WIDE.U32 R18, R5, c[0x0][0x178], RZ ;  /* 0x00005e0005128a25 */ /* 0x000fe200078e00ff */
[----:B------:R-:W-:Y:S02]  /*1680*/  LEA.HI R13, R13, R60, RZ, 0x6 ;  /* 0x0000003c0d0d7211 */ /* 0x000fe400078f30ff */
[----:B------:R-:W-:Y:S01]  /*1690*/  SHF.R.S32.HI R96, RZ, 0x6, R96 ;  /* 0x00000006ff607819 */ /* 0x000fe20000011460 */
[----:B------:R-:W-:Y:S01]  /*16a0*/  IMAD.IADD R62, R60, 0x1, -R17 ;  /* 0x000000013c3e7824 */ /* 0x000fe200078e0a11 */
[----:B------:R-:W-:Y:S01]  /*16b0*/  SHF.L.U32 R13, R13, 0x3, RZ ;  /* 0x000000030d0d7819 */ /* 0x000fe200000006ff */
[----:B------:R-:W-:Y:S01]  /*16c0*/  IMAD.SHL.U32 R17, R206, 0x40, RZ ;  /* 0x00000040ce117824 */ /* 0x000fe200078e00ff */
[----:B------:R-:W-:Y:S01]  /*16d0*/  IMNMX R96, RZ, R96, !PT ;  /* 0x00000060ff607217 */ /* 0x000fe20007800200 */
[----:B------:R-:W-:Y:S01]  /*16e0*/  @P0 IMAD.MOV.U32 R4, RZ, RZ, R8 ;  /* 0x000000ffff040224 */ /* 0x000fe200078e0008 */
[----:B------:R-:W-:Y:S01]  /*16f0*/  SHF.L.U64.HI R54, R150, R123, c[0x0][0x19c] ;  /* 0x0000670096367619 */ /* 0x000fe2000001027b */
[----:B------:R-:W-:Y:S01]  /*1700*/  @!P0 IMAD R6, R5, c[0x0][0x17c], R6 ;  /* 0x00005f0005068a24 */ /* 0x000fe200078e0206 */
[----:B------:R-:W-:Y:S01]  /*1710*/  LOP3.LUT R17, R17, 0x1c0, RZ, 0xc0, !PT ;  /* 0x000001c011117812 */ /* 0x000fe200078ec0ff */
[----:B------:R-:W-:Y:S01]  /*1720*/  @!P0 IMAD.MOV.U32 R4, RZ, RZ, R18 ;  /* 0x000000ffff048224 */ /* 0x000fe200078e0012 */
[----:B------:R-:W-:Y:S01]  /*1730*/  ISETP.GT.AND P2, PT, R133, R96, PT ;  /* 0x000000608500720c */ /* 0x000fe20003f44270 */
[----:B------:R-:W-:Y:S01]  /*1740*/  IMAD.SHL.U32 R18, R62, 0x8, RZ ;  /* 0x000000083e127824 */ /* 0x000fe200078e00ff */
[----:B------:R-:W-:Y:S01]  /*1750*/  SHF.R.U32.HI R132, RZ, 0x3, R17 ;  /* 0x00000003ff847819 */ /* 0x000fe20000011611 */
[----:B------:R-:W-:Y:S01]  /*1760*/  @P0 IMAD R9, R205, c[0x0][0x194], R9 ;  /* 0x00006500cd090a24 */ /* 0x000fe200078e0209 */
[----:B------:R-:W-:Y:S01]  /*1770*/  @!P0 IADD3 R9, R19, R6, RZ ;  /* 0x0000000613098210 */ /* 0x000fe20007ffe0ff */
[----:B------:R-:W-:Y:S01]  /*1780*/  IMAD R51, R207, c[0x0][0x198], RZ ;  /* 0x00006600cf337a24 */ /* 0x000fe200078e02ff */
[----:B------:R-:W-:Y:S01]  /*1790*/  IADD3 R22, P0, R18, R22, RZ ;  /* 0x0000001612167210 */ /* 0x000fe20007f1e0ff */
[----:B------:R-:W-:Y:S01]  /*17a0*/  IMAD.WIDE R20, R21, 0x40, R206 ;  /* 0x0000004015147825 */ /* 0x000fe200078e02ce */
[----:B------:R-:W-:-:S02]  /*17b0*/  SHF.R.S32.HI R19, RZ, 0x1f, R18 ;  /* 0x0000001fff137819 */ /* 0x000fc40000011412 */
[----:B------:R-:W-:Y:S01]  /*17c0*/  LOP3.LUT R25, R17, 0x38, R18, 0xf8, !PT ;  /* 0x0000003811197812 */ /* 0x000fe200078ef812 */
[----:B------:R-:W-:Y:S01]  /*17d0*/  IMAD R17, R135, c[0x0][0x1b8], RZ ;  /* 0x00006e0087117a24 */ /* 0x000fe200078e02ff */
[----:B------:R-:W-:Y:S01]  /*17e0*/  IADD3 R24, P1, R18, R4, RZ ;  /* 0x0000000412187210 */ /* 0x000fe20007f3e0ff */
[----:B------:R-:W-:Y:S01]  /*17f0*/  IMAD R51, R206, c[0x0][0x19c], R51 ;  /* 0x00006700ce337a24 */ /* 0x000fe200078e0233 */
[----:B------:R-:W-:Y:S01]  /*1800*/  IADD3.X R23, R19, R23, RZ, P0, !PT ;  /* 0x0000001713177210 */ /* 0x000fe200007fe4ff */
[----:B------:R-:W-:Y:S01]  /*1810*/  IMAD R16, R2, c[0x0][0x1bc], R17 ;  /* 0x00006f0002107a24 */ /* 0x000fe200078e0211 */
[----:B------:R-:W-:Y:S01]  /*1820*/  IADD3 R11, P0, R206, R11, RZ ;  /* 0x0000000bce0b7210 */ /* 0x000fe20007f1e0ff */
[----:B------:R-:W-:Y:S01]  /*1830*/  IMAD R8, R21, c[0x0][0x190], RZ ;  /* 0x0000640015087a24 */ /* 0x000fe200078e02ff */
[----:B------:R-:W-:Y:S01]  /*1840*/  LOP3.LUT R132, R25, R132, RZ, 0x3c, !PT ;  /* 0x0000008419847212 */ /* 0x000fe200078e3cff */
[----:B------:R-:W-:Y:S01]  /*1850*/  IMAD.X R25, R19, 0x1, R9, P1 ;  /* 0x0000000113197824 */ /* 0x000fe200008e0609 */
[----:B------:R-:W-:Y:S01]  /*1860*/  LOP3.LUT R17, R71, 0xfffffff0, RZ, 0xc0, !PT ;  /* 0xfffffff047117812 */ /* 0x000fe200078ec0ff */
[----:B------:R-:W-:Y:S01]  /*1870*/  IMAD.WIDE.U32 R22, R2, c[0x0][0x1b8], R22 ;  /* 0x00006e0002167a25 */ /* 0x000fe200078e0016 */
[----:B------:R-:W-:-:S02]  /*1880*/  IADD3.X R4, R207, R15, RZ, P0, !PT ;  /* 0x0000000fcf047210 */ /* 0x000fc400007fe4ff */
[----:B------:R-:W-:Y:S01]  /*1890*/  IADD3 R140, P1, R18, R0, RZ ;  /* 0x00000000128c7210 */ /* 0x000fe20007f3e0ff */
[----:B------:R-:W-:Y:S01]  /*18a0*/  IMAD.IADD R9, R60, 0x1, -R17 ;  /* 0x000000013c097824 */ /* 0x000fe200078e0a11 */
[----:B------:R-:W-:Y:S01]  /*18b0*/  MOV R0, c[0x0][0x1a0] ;  /* 0x0000680000007a02 */ /* 0x000fe20000000f00 */
[----:B------:R-:W-:Y:S01]  /*18c0*/  IMAD.IADD R17, R23, 0x1, R16 ;  /* 0x0000000117117824 */ /* 0x000fe200078e0210 */
[----:B------:R-:W-:Y:S01]  /*18d0*/  LOP3.LUT R132, R132, 0xfffffe00, R13, 0xf8, !PT ;  /* 0xfffffe0084847812 */ /* 0x000fe200078ef80d */
[----:B------:R-:W-:Y:S01]  /*18e0*/  IMAD.MOV.U32 R16, RZ, RZ, R22 ;  /* 0x000000ffff107224 */ /* 0x000fe200078e0016 */
[----:B------:R-:W-:Y:S01]  /*18f0*/  SHF.R.S32.HI R6, RZ, 0x1f, R9 ;  /* 0x0000001fff067819 */ /* 0x000fe20000011409 */
[----:B------:R-:W-:Y:S01]  /*1900*/  IMAD R4, R4, c[0x0][0x1a0], RZ ;  /* 0x0000680004047a24 */ /* 0x000fe200078e02ff */
[----:B------:R-:W-:Y:S01]  /*1910*/  SHF.L.U64.HI R64, R0, R123, c[0x0][0x1a4] ;  /* 0x0000690000407619 */ /* 0x000fe2000001027b */
[----:B------:R-:W-:Y:S01]  /*1920*/  IMAD.X R141, R19, 0x1, R7, P1 ;  /* 0x00000001138d7824 */ /* 0x000fe200008e0607 */
[----:B------:R-:W-:Y:S01]  /*1930*/  LEA.HI R63, R6, R9, RZ, 0x3 ;  /* 0x00000009063f7211 */ /* 0x000fe200078f18ff */
[C---:B------:R-:W-:Y:S01]  /*1940*/  IMAD R4, R11.reuse, c[0x0][0x1a4], R4 ;  /* 0x000069000b047a24 */ /* 0x040fe200078e0204 */
[----:B------:R-:W-:Y:S01]  /*1950*/  SHF.R.S32.HI R6, RZ, 0x1f, R142 ;  /* 0x0000001fff067819 */ /* 0x000fe2000001148e */
[----:B------:R-:W-:Y:S01]  /*1960*/  IMAD.WIDE.U32 R16, R11, c[0x0][0x1a0], R16 ;  /* 0x000068000b107a25 */ /* 0x000fe200078e0010 */
[----:B------:R-:W-:-:S02]  /*1970*/  LOP3.LUT R70, R63, 0xfffffff8, RZ, 0xc0, !PT ;  /* 0xfffffff83f467812 */ /* 0x000fc400078ec0ff */
[----:B------:R-:W-:Y:S01]  /*1980*/  SHF.R.S32.HI R69, RZ, 0x1, R68 ;  /* 0x00000001ff457819 */ /* 0x000fe20000011444 */
[----:B------:R-:W-:Y:S01]  /*1990*/  IMAD.WIDE.U32 R140, R206, c[0x0][0x198], R140 ;  /* 0x00006600ce8c7a25 */ /* 0x000fe200078e008c */
[----:B------:R-:W-:Y:S02]  /*19a0*/  IADD3 R97, R17, R4, RZ ;  /* 0x0000000411617210 */ /* 0x000fe40007ffe0ff */
[----:B------:R-:W-:Y:S01]  /*19b0*/  LEA R100, P0, R16, c[0x0][0x170], 0x1 ;  /* 0x00005c0010647a11 */ /* 0x000fe200078008ff */
[C---:B------:R-:W-:Y:S01]  /*19c0*/  IMAD R8, R20.reuse, c[0x0][0x194], R8 ;  /* 0x0000650014087a24 */ /* 0x040fe200078e0208 */
[----:B------:R-:W-:Y:S01]  /*19d0*/  IADD3 R51, R141, R51, RZ ;  /* 0x000000338d337210 */ /* 0x000fe20007ffe0ff */
[----:B------:R-:W-:Y:S01]  /*19e0*/  IMAD.WIDE.U32 R14, R20, c[0x0][0x190], R24 ;  /* 0x00006400140e7a25 */ /* 0x000fe200078e0018 */
[----:B------:R-:W-:Y:S02]  /*19f0*/  SHF.L.U64.HI R97, R16, 0x1, R97 ;  /* 0x0000000110617819 */ /* 0x000fe40000010261 */
[----:B------:R-:W-:Y:S01]  /*1a00*/  LEA R98, P1, R140, c[0x0][0x168], 0x1 ;  /* 0x00005a008c627a11 */ /* 0x000fe200078208ff */
[----:B------:R-:W-:Y:S01]  /*1a10*/  IMAD R145, R6, c[0x0][0x1a8], RZ ;  /* 0x00006a0006917a24 */ /* 0x000fe200078e02ff */
[----:B------:R-:W-:Y:S01]  /*1a20*/  SHF.L.U64.HI R95, R140, 0x1, R51 ;  /* 0x000000018c5f7819 */ /* 0x000fe20000010233 */
[----:B------:R-:W-:Y:S01]  /*1a30*/  IMAD.IADD R15, R15, 0x1, R8 ;  /* 0x000000010f0f7824 */ /* 0x000fe200078e0208 */
[----:B------:R-:W-:Y:S01]  /*1a40*/  IADD3.X R97, R97, c[0x0][0x174], RZ, P0, !PT ;  /* 0x00005d0061617a10 */ /* 0x000fe200007fe4ff */
[C---:B------:R-:W-:Y:S01]  /*1a50*/  IMAD R145, R142.reuse, c[0x0][0x1ac], R145 ;  /* 0x00006b008e917a24 */ /* 0x040fe200078e0291 */
[----:B------:R-:W-:Y:S01]  /*1a60*/  IADD3.X R95, R95, c[0x0][0x16c], RZ, P1, !PT ;  /* 0x00005b005f5f7a10 */ /* 0x000fe20000ffe4ff */
[----:B------:R-:W-:Y:S01]  /*1a70*/  IMAD.WIDE.U32 R142, R142, c[0x0][0x1a8], R14 ;  /* 0x00006a008e8e7a25 */ /* 0x000fe200078e000e */
[----:B------:R-:W-:-:S02]  /*1a80*/  MOV R200, R98 ;  /* 0x0000006200c87202 */ /* 0x000fc40000000f00 */
[----:B------:R-:W-:Y:S01]  /*1a90*/  MOV R202, R100 ;  /* 0x0000006400ca7202 */ /* 0x000fe20000000f00 */
[----:B------:R-:W-:Y:S02]  /*1aa0*/  IMAD.IADD R70, R9, 0x1, -R70 ;  /* 0x0000000109467824 */ /* 0x000fe400078e0a46 */
[----:B------:R-:W-:Y:S02]  /*1ab0*/  IMAD.SHL.U32 R55, R150, 0x10, RZ ;  /* 0x0000001096377824 */ /* 0x000fe400078e00ff */
[----:B------:R-:W-:Y:S02]  /*1ac0*/  IMAD.SHL.U32 R67, R0, 0x10, RZ ;  /* 0x0000001000437824 */ /* 0x000fe400078e00ff */
[----:B------:R-:W-:Y:S02]  /*1ad0*/  IMAD.SHL.U32 R66, R62, 0x4, RZ ;  /* 0x000000043e427824 */ /* 0x000fe400078e00ff */
[----:B------:R-:W-:Y:S02]  /*1ae0*/  IMAD.IADD R145, R143, 0x1, R145 ;  /* 0x000000018f917824 */ /* 0x000fe400078e0291 */
[----:B------:R-:W-:-:S02]  /*1af0*/  IMAD.MOV.U32 R199, RZ, RZ, R95 ;  /* 0x000000ffffc77224 */ /* 0x000fc400078e005f */
[----:B------:R-:W-:Y:S02]  /*1b00*/  IMAD.MOV.U32 R203, RZ, RZ, R97 ;  /* 0x000000ffffcb7224 */ /* 0x000fe400078e0061 */
[----:B------:R-:W-:Y:S01]  /*1b10*/  @!P5 IMAD.MOV.U32 R10, RZ, RZ, RZ ;  /* 0x000000ffff0ad224 */ /* 0x000fe200078e00ff */
[----:B------:R-:W-:Y:S05]  /*1b20*/  @!P2 BRA `(.L_x_3696) ;  /* 0x000080200000a947 */ /* 0x000fea0003800000 */
[----:B-1----:R-:W-:Y:S01]  /*1b30*/  LEA R9, R133, 0xffffffc0, 0x6 ;  /* 0xffffffc085097811 */ /* 0x002fe200078e30ff */
[C---:B------:R-:W-:Y:S01]  /*1b40*/  IMAD R4, R3.reuse, c[0x0][0x280], RZ ;  /* 0x0000a00003047a24 */ /* 0x040fe200078e02ff */
[----:B------:R-:W-:Y:S01]  /*1b50*/  SHF.R.S32.HI R8, RZ, 0x1f, R65 ;  /* 0x0000001fff087819 */ /* 0x000fe20000011441 */
[----:B------:R-:W-:Y:S01]  /*1b60*/  IMAD R3, R3, c[0x0][0x278], RZ ;  /* 0x00009e0003037a24 */ /* 0x000fe200078e02ff */
[----:B------:R-:W-:Y:S01]  /*1b70*/  SHF.R.S32.HI R7, RZ, 0x1f, R9 ;  /* 0x0000001fff077819 */ /* 0x000fe20000011409 */
[----:B------:R-:W-:Y:S01]  /*1b80*/  IMAD R4, R5, c[0x0][0x284], R4 ;  /* 0x0000a10005047a24 */ /* 0x000fe200078e0204 */
[----:B------:R-:W-:Y:S01]  /*1b90*/  IADD3 R6, P1, P0, R9, R206, -R65 ;  /* 0x000000ce09067210 */ /* 0x000fe2000783e841 */
[----:B------:R-:W-:Y:S01]  /*1ba0*/  IMAD.WIDE.U32 R16, R5, c[0x0][0x280], R18 ;  /* 0x0000a00005107a25 */ /* 0x000fe200078e0012 */
[----:B------:R-:W-:Y:S01]  /*1bb0*/  IADD3 R113, P2, R55, R55, RZ ;  /* 0x0000003737717210 */ /* 0x000fe20007f5e0ff */
[----:B------:R-:W-:Y:S01]  /*1bc0*/  UMOV UR9, 0x20 ;  /* 0x0000002000097882 */ /* 0x000fe20000000000 */
[----:B------:R-:W-:Y:S01]  /*1bd0*/  IADD3.X R7, R7, R207, ~R8, P1, P0 ;  /* 0x000000cf07077210 */ /* 0x000fe20000fe0c08 */
[C---:B------:R-:W-:Y:S01]  /*1be0*/  IMAD.WIDE.U32 R12, R5.reuse, c[0x0][0x278], R18 ;  /* 0x00009e00050c7a25 */ /* 0x040fe200078e0012 */
[----:B------:R-:W-:Y:S01]  /*1bf0*/  ULDC.64 UR4, c[0x0][0x1a0] ;  /* 0x0000680000047ab9 */ /* 0x000fe20000000a00 */
[C---:B------:R-:W-:Y:S01]  /*1c00*/  IADD3 R75, R206.reuse, 0x10, RZ ;  /* 0x00000010ce4b7810 */ /* 0x040fe20007ffe0ff */
[----:B------:R-:W-:Y:S01]  /*1c10*/  UIMAD UR8, UR9, UR5, URZ ;  /* 0x00000005090872a4 */ /* 0x000fe2000f8e023f */
[----:B------:R-:W-:Y:S01]  /*1c20*/  IMAD R3, R5, c[0x0][0x27c], R3 ;  /* 0x00009f0005037a24 */ /* 0x000fe200078e0203 */
[----:B------:R-:W-:Y:S01]  /*1c30*/  ULDC UR10, c[0x0][0x19c] ;  /* 0x00006700000a7ab9 */ /* 0x000fe20000000800 */
[----:B------:R-:W-:Y:S01]  /*1c40*/  IMAD.IADD R17, R17, 0x1, R4 ;  /* 0x0000000111117824 */ /* 0x000fe200078e0204 */
[----:B------:R-:W-:Y:S01]  /*1c50*/  UIMAD UR10, UR9, UR10, URZ ;  /* 0x0000000a090a72a4 */ /* 0x000fe2000f8e023f */
[----:B------:R-:W-:Y:S01]  /*1c60*/  IMAD.IADD R13, R13, 0x1, R3 ;  /* 0x000000010d0d7824 */ /* 0x000fe200078e0203 */
[C---:B------:R-:W-:Y:S01]  /*1c70*/  IADD3 R74, R206.reuse, 0x20, RZ ;  /* 0x00000020ce4a7810 */ /* 0x040fe20007ffe0ff */
[C---:B------:R-:W-:Y:S01]  /*1c80*/  IMAD R5, R7.reuse, c[0x0][0x290], RZ ;  /* 0x0000a40007057a24 */ /* 0x040fe200078e02ff */
[----:B------:R-:W-:Y:S01]  /*1c90*/  IADD3 R72, R206, 0x30, RZ ;  /* 0x00000030ce487810 */ /* 0x000fe20007ffe0ff */
[----:B------:R-:W-:-:S02]  /*1ca0*/  IMAD R3, R7, c[0x0][0x288], RZ ;  /* 0x0000a20007037a24 */ /* 0x000fc400078e02ff */
[----:B------:R-:W-:-:S04]  /*1cb0*/  IMAD.WIDE.U32 R16, R6, c[0x0][0x290], R16 ;  /* 0x0000a40006107a25 */ /* 0x000fc800078e0010 */
[C---:B------:R-:W-:Y:S02]  /*1cc0*/  IMAD R4, R6.reuse, c[0x0][0x294], R5 ;  /* 0x0000a50006047a24 */ /* 0x040fe400078e0205 */
[----:B------:R-:W-:-:S04]  /*1cd0*/  IMAD.WIDE.U32 R12, R6, c[0x0][0x288], R12 ;  /* 0x0000a200060c7a25 */ /* 0x000fc800078e000c */
[----:B------:R-:W-:Y:S02]  /*1ce0*/  IMAD R6, R6, c[0x0][0x28c], R3 ;  /* 0x0000a30006067a24 */ /* 0x000fe400078e0203 */
[----:B------:R-:W-:Y:S02]  /*1cf0*/  IMAD.IADD R10, R9, 0x1, R10 ;  /* 0x00000001090a7824 */ /* 0x000fe400078e020a */
[----:B------:R-:W-:Y:S02]  /*1d00*/  IMAD R3, R206, R69, R66 ;  /* 0x00000045ce037224 */ /* 0x000fe400078e0242 */
[----:B------:R-:W-:-:S04]  /*1d10*/  IMAD.WIDE.U32 R14, R0, 0x20, RZ ;  /* 0x00000020000e7825 */ /* 0x000fc800078e00ff */
[----:B------:R-:W-:Y:S01]  /*1d20*/  IMAD.IADD R5, R17, 0x1, R4 ;  /* 0x0000000111057824 */ /* 0x000fe200078e0204 */
[----:B------:R-:W-:Y:S01]  /*1d30*/  IADD3 R128, R15, UR8, RZ ;  /* 0x000000080f807c10 */ /* 0x000fe2000fffe0ff */
[----:B------:R-:W-:Y:S01]  /*1d40*/  IMAD R138, R69, R10, RZ ;  /* 0x0000000a458a7224 */ /* 0x000fe200078e02ff */
[----:B------:R-:W-:Y:S01]  /*1d50*/  UMOV UR8, 0x60 ;  /* 0x0000006000087882 */ /* 0x000fe20000000000 */
[----:B------:R-:W-:Y:S01]  /*1d60*/  IMAD.IADD R7, R13, 0x1, R6 ;  /* 0x000000010d077824 */ /* 0x000fe200078e0206 */
[----:B------:R-:W-:Y:S01]  /*1d70*/  UIMAD UR11, UR8, UR5, URZ ;  /* 0x00000005080b72a4 */ /* 0x000fe2000f8e023f */
[----:B------:R-:W-:Y:S01]  /*1d80*/  IMAD.MOV.U32 R4, RZ, RZ, R16 ;  /* 0x000000ffff047224 */ /* 0x000fe200078e0010 */
[----:B------:R-:W-:Y:S01]  /*1d90*/  SHF.R.S32.HI R139, RZ, 0x1f, R138 ;  /* 0x0000001fff8b7819 */ /* 0x000fe2000001148a */
[----:B------:R-:W-:Y:S01]  /*1da0*/  IMAD R131, R135, c[0x0][0x2a0], RZ ;  /* 0x0000a80087837a24 */ /* 0x000fe200078e02ff */
[----:B------:R-:W-:Y:S01]  /*1db0*/  IADD3 R52, P1, R138, R3, RZ ;  /* 0x000000038a347210 */ /* 0x000fe20007f3e0ff */
[----:B------:R-:W-:Y:S01]  /*1dc0*/  IMAD.IADD R0, R66, 0x1, R3 ;  /* 0x0000000142007824 */ /* 0x000fe200078e0203 */
[----:B------:R-:W-:Y:S01]  /*1dd0*/  ULDC UR5, c[0x0][0x294] ;  /* 0x0000a50000057ab9 */ /* 0x000fe20000000800 */
[----:B------:R-:W-:Y:S01]  /*1de0*/  IMAD.MOV.U32 R6, RZ, RZ, R12 ;  /* 0x000000ffff067224 */ /* 0x000fe200078e000c */
[-C--:B------:R-:W-:Y:S01]  /*1df0*/  LEA.HI.X.SX32 R3, R3, R139.reuse, 0x1, P1 ;  /* 0x0000008b03037211 */ /* 0x080fe200008f0eff */
[----:B------:R-:W-:Y:S01]  /*1e00*/  IMAD R135, R135, c[0x0][0x298], RZ ;  /* 0x0000a60087877a24 */ /* 0x000fe200078e02ff */
[----:B------:R-:W-:Y:S01]  /*1e10*/  IADD3 R138, P0, R138, R0, RZ ;  /* 0x000000008a8a7210 */ /* 0x000fe20007f1e0ff */
[C---:B------:R-:W-:Y:S01]  /*1e20*/  IMAD R131, R2.reuse, c[0x0][0x2a4], R131 ;  /* 0x0000a90002837a24 */ /* 0x040fe200078e0283 */
[----:B------:R-:W-:Y:S01]  /*1e30*/  UIMAD UR5, UR8, UR5, URZ ;  /* 0x00000005080572a4 */ /* 0x000fe2000f8e023f */
[----:B------:R-:W-:Y:S01]  /*1e40*/  IMAD.WIDE.U32 R4, R2, c[0x0][0x2a0], R4 ;  /* 0x0000a80002047a25 */ /* 0x000fe200078e0004 */
[----:B------:R-:W-:Y:S01]  /*1e50*/  LEA.HI.X.SX32 R139, R0, R139, 0x1, P0 ;  /* 0x0000008b008b7211 */ /* 0x000fe200000f0eff */
[----:B------:R-:W-:Y:S01]  /*1e60*/  UIMAD.WIDE.U32 UR12, UR8, UR4, URZ ;  /* 0x00000004080c72a5 */ /* 0x000fe2000f8e003f */
[----:B------:R-:W-:Y:S01]  /*1e70*/  SHF.L.U64.HI R0, R52, 0x1, R3 ;  /* 0x0000000134007819 */ /* 0x000fe20000010203 */
[----:B------:R-:W-:Y:S01]  /*1e80*/  IMAD R135, R2, c[0x0][0x29c], R135 ;  /* 0x0000a70002877a24 */ /* 0x000fe200078e0287 */
[----:B------:R-:W-:Y:S01]  /*1e90*/  LEA R130, P1, R4, c[0x0][0x270], 0x1 ;  /* 0x00009c0004827a11 */ /* 0x000fe200078208ff */
[----:B------:R-:W-:Y:S01]  /*1ea0*/  IMAD.WIDE.U32 R6, R2, c[0x0][0x298], R6 ;  /* 0x0000a60002067a25 */ /* 0x000fe200078e0006 */
[C---:B------:R-:W-:Y:S01]  /*1eb0*/  SHF.L.U64.HI R139, R138.reuse, 0x1, R139 ;  /* 0x000000018a8b7819 */ /* 0x040fe2000001028b */
[----:B------:R-:W-:Y:S01]  /*1ec0*/  ULDC UR4, c[0x0][0x230] ;  /* 0x00008c0000047ab9 */ /* 0x000fe20000000800 */
[----:B------:R-:W-:Y:S01]  /*1ed0*/  SHF.L.U32 R138, R138, 0x1, RZ ;  /* 0x000000018a8a7819 */ /* 0x000fe200000006ff */
[----:B------:R-:W-:Y:S01]  /*1ee0*/  IMAD.IADD R131, R5, 0x1, R131 ;  /* 0x0000000105837824 */ /* 0x000fe200078e0283 */
[----:B------:R-:W-:Y:S01]  /*1ef0*/  IADD3 R135, R7, R135, RZ ;  /* 0x0000008707877210 */ /* 0x000fe20007ffe0ff */
[----:B------:R-:W-:Y:S01]  /*1f00*/  IMAD.MOV.U32 R105, RZ, RZ, c[0x0][0x288] ;  /* 0x0000a200ff697624 */ /* 0x000fe200078e00ff */
[----:B------:R-:W-:Y:S01]  /*1f10*/  LEA R134, P0, R6, c[0x0][0x268], 0x1 ;  /* 0x00009a0006867a11 */ /* 0x000fe200078008ff */
[----:B------:R-:W-:Y:S01]  /*1f20*/  IMAD.X R114, R54, 0x1, R54, P2 ;  /* 0x0000000136727824 */ /* 0x000fe200010e0636 */
[----:B------:R-:W-:Y:S01]  /*1f30*/  LEA.HI.X R131, R4, c[0x0][0x274], R131, 0x1, P1 ;  /* 0x00009d0004837a11 */ /* 0x000fe200008f0c83 */
[----:B------:R-:W-:Y:S01]  /*1f40*/  IMAD.SHL.U32 R103, R105, 0x10, RZ ;  /* 0x0000001069677824 */ /* 0x000fe200078e00ff */
[----:B------:R-:W-:Y:S01]  /*1f50*/  LEA.HI.X R135, R6, c[0x0][0x26c], R135, 0x1, P0 ;  /* 0x00009b0006877a11 */ /* 0x000fe200000f0c87 */
[----:B------:R-:W-:Y:S01]  /*1f60*/  IMAD.SHL.U32 R94, R69, 0x10, RZ ;  /* 0x00000010455e7824 */ /* 0x000fe200078e00ff */
[C---:B------:R-:W-:Y:S01]  /*1f70*/  IADD3 R109, P1, R113.reuse, 0x40, RZ ;  /* 0x00000040716d7810 */ /* 0x040fe20007f3e0ff */
[----:B------:R-:W-:Y:S01]  /*1f80*/  IMAD.MOV.U32 R148, RZ, RZ, c[0x0][0x290] ;  /* 0x0000a400ff947624 */ /* 0x000fe200078e00ff */
[----:B------:R-:W-:Y:S01]  /*1f90*/  IADD3 R113, P0, R113, 0x80, RZ ;  /* 0x0000008071717810 */ /* 0x000fe20007f1e0ff */
[----:B------:R-:W-:Y:S01]  /*1fa0*/  IMAD.MOV.U32 R104, RZ, RZ, 0x5 ;  /* 0x00000005ff687424 */ /* 0x000fe200078e00ff */
[----:B------:R-:W-:Y:S01]  /*1fb0*/  SHF.L.U64.HI R102, R105, R123, c[0x0][0x28c] ;  /* 0x0000a30069667619 */ /* 0x000fe2000001027b */
[--C-:B------:R-:W-:Y:S01]  /*1fc0*/  IMAD.X R110, RZ, RZ, R114.reuse, P1 ;  /* 0x000000ffff6e7224 */ /* 0x100fe200008e0672 */
[----:B------:R-:W-:Y:S01]  /*1fd0*/  IADD3 R112, P5, R103, R103, RZ ;  /* 0x0000006767707210 */ /* 0x000fe20007fbe0ff */
[----:B------:R-:W-:Y:S01]  /*1fe0*/  IMAD.X R114, RZ, RZ, R114, P0 ;  /* 0x000000ffff727224 */ /* 0x000fe200000e0672 */
[C---:B------:R-:W-:Y:S01]  /*1ff0*/  IADD3 R121, P0, R55.reuse, R113, RZ ;  /* 0x0000007137797210 */ /* 0x040fe20007f1e0ff */
[----:B------:R-:W-:Y:S01]  /*2000*/  IMAD.SHL.U32 R52, R52, 0x2, RZ ;  /* 0x0000000234347824 */ /* 0x000fe200078e00ff */
[----:B------:R-:W-:Y:S01]  /*2010*/  IADD3 R89, R94, 0x40, RZ ;  /* 0x000000405e597810 */ /* 0x000fe20007ffe0ff */
[----:B------:R-:W-:Y:S01]  /*2020*/  IMAD.X R111, R102, 0x1, R102, P5 ;  /* 0x00000001666f7824 */ /* 0x000fe200028e0666 */
[----:B------:R-:W-:Y:S01]  /*2030*/  IADD3 R85, R94, 0x80, RZ ;  /* 0x000000805e557810 */ /* 0x000fe20007ffe0ff */
[----:B------:R-:W-:Y:S01]  /*2040*/  IMAD.X R122, R54, 0x1, R114, P0 ;  /* 0x00000001367a7824 */ /* 0x000fe200000e0672 */
[----:B------:R-:W-:Y:S01]  /*2050*/  IADD3 R108, P4, R112, 0x40, RZ ;  /* 0x00000040706c7810 */ /* 0x000fe20007f9e0ff */
[----:B------:R-:W-:Y:S01]  /*2060*/  IMAD.SHL.U32 R126, R148, 0x20, RZ ;  /* 0x00000020947e7824 */ /* 0x000fe200078e00ff */
[----:B------:R-:W-:Y:S01]  /*2070*/  IADD3 R117, P1, R55, R109, RZ ;  /* 0x0000006d37757210 */ /* 0x000fe20007f3e0ff */
[C---:B------:R-:W-:Y:S01]  /*2080*/  IMAD.IADD R81, R94.reuse, 0x1, R85 ;  /* 0x000000015e517824 */ /* 0x040fe200078e0255 */
[----:B------:R-:W-:Y:S01]  /*2090*/  IADD3 R83, R94, R89, RZ ;  /* 0x000000595e537210 */ /* 0x000fe20007ffe0ff */
[----:B------:R-:W-:Y:S01]  /*20a0*/  IMAD.X R107, RZ, RZ, R111, P4 ;  /* 0x000000ffff6b7224 */ /* 0x000fe200020e066f */
[----:B------:R-:W-:Y:S01]  /*20b0*/  IADD3 R112, P2, R112, 0x80, RZ ;  /* 0x0000008070707810 */ /* 0x000fe20007f5e0ff */
[----:B------:R-:W-:Y:S01]  /*20c0*/  IMAD.SHL.U32 R124, R148, 0x10, RZ ;  /* 0x00000010947c7824 */ /* 0x000fe200078e00ff */
[----:B------:R-:W-:Y:S01]  /*20d0*/  IADD3 R116, P0, R108, R103, RZ ;  /* 0x000000676c747210 */ /* 0x000fe20007f1e0ff */
[----:B------:R-:W-:Y:S01]  /*20e0*/  IMAD.X R118, R54, 0x1, R110, P1 ;  /* 0x0000000136767824 */ /* 0x000fe200008e066e */
[----:B------:R-:W-:Y:S01]  /*20f0*/  SHF.L.U64.HI R123, R148, R123, c[0x0][0x294] ;  /* 0x0000a500947b7619 */ /* 0x000fe2000001027b */
[----:B------:R-:W-:Y:S01]  /*2100*/  IMAD.WIDE.U32 R150, R150, 0x20, RZ ;  /* 0x0000002096967825 */ /* 0x000fe200078e00ff */
[-C--:B------:R-:W-:Y:S01]  /*2110*/  SHF.L.U64.HI R125, R148, R104.reuse, c[0x0][0x294] ;  /* 0x0000a500947d7619 */ /* 0x080fe20000010268 */
[----:B------:R-:W-:Y:S01]  /*2120*/  UIADD3 UR11, UR13, UR11, URZ ;  /* 0x0000000b0d0b7290 */ /* 0x000fe2000fffe03f */
[----:B------:R-:W-:Y:S01]  /*2130*/  IADD3 R120, P5, R112, R103, RZ ;  /* 0x0000006770787210 */ /* 0x000fe20007fbe0ff */
[C---:B------:R-:W-:Y:S01]  /*2140*/  IMAD.SHL.U32 R91, R69.reuse, 0x20, RZ ;  /* 0x00000020455b7824 */ /* 0x040fe200078e00ff */
[----:B------:R-:W-:Y:S01]  /*2150*/  IADD3 R136, P4, R138, c[0x0][0x2b0], RZ ;  /* 0x0000ac008a887a10 */ /* 0x000fe20007f9e0ff */
[----:B------:R-:W-:Y:S01]  /*2160*/  IMAD R87, R69, 0x30, RZ ;  /* 0x0000003045577824 */ /* 0x000fe200078e02ff */
[----:B------:R-:W-:Y:S01]  /*2170*/  IADD3 R20, P1, R52, c[0x0][0x2b0], RZ ;  /* 0x0000ac0034147a10 */ /* 0x000fe20007f3e0ff */
[----:B------:R-:W-:Y:S01]  /*2180*/  IMAD.WIDE.U32 R148, R148, 0x60, RZ ;  /* 0x0000006094947825 */ /* 0x000fe200078e00ff */
[----:B------:R-:W-:Y:S01]  /*2190*/  SHF.L.U64.HI R128, R14, 0x1, R128 ;  /* 0x000000010e807819 */ /* 0x000fe20000010280 */
[----:B------:R-:W-:Y:S01]  /*21a0*/  ULDC.U8 UR8, c[0x0][0x313] ;  /* 0x0000c4c000087ab9 */ /* 0x000fe20000000000 */
[----:B------:R-:W-:Y:S01]  /*21b0*/  SHF.L.U64.HI R104, R105, R104, c[0x0][0x28c] ;  /* 0x0000a30069687619 */ /* 0x000fe20000010268 */
[----:B------:R-:W-:Y:S01]  /*21c0*/  IMAD.IADD R79, R94, 0x1, R83 ;  /* 0x000000015e4f7824 */ /* 0x000fe200078e0253 */
[----:B------:R-:W-:Y:S01]  /*21d0*/  SHF.L.U64.HI R125, R126, 0x1, R125 ;  /* 0x000000017e7d7819 */ /* 0x000fe2000001027d */
[----:B------:R-:W-:Y:S01]  /*21e0*/  IMAD.IADD R77, R94, 0x1, R81 ;  /* 0x000000015e4d7824 */ /* 0x000fe200078e0251 */
[----:B------:R-:W-:Y:S01]  /*21f0*/  SHF.L.U64.HI R123, R124, 0x1, R123 ;  /* 0x000000017c7b7819 */ /* 0x000fe2000001027b */
[----:B------:R-:W-:Y:S01]  /*2200*/  IMAD.X R111, RZ, RZ, R111, P2 ;  /* 0x000000ffff6f7224 */ /* 0x000fe200010e066f */
[----:B------:R-:W-:Y:S01]  /*2210*/  IADD3 R138, P2, R138, c[0x0][0x2a8], RZ ;  /* 0x0000aa008a8a7a10 */ /* 0x000fe20007f5e0ff */
[----:B------:R-:W-:Y:S01]  /*2220*/  IMAD.X R115, R107, 0x1, R102, P0 ;  /* 0x000000016b737824 */ /* 0x000fe200000e0666 */
[----:B------:R-:W-:Y:S01]  /*2230*/  IADD3 R52, P0, R52, c[0x0][0x2a8], RZ ;  /* 0x0000aa0034347a10 */ /* 0x000fe20007f1e0ff */
[----:B------:R-:W-:Y:S01]  /*2240*/  IMAD.MOV.U32 R93, RZ, RZ, c[0x0][0x290] ;  /* 0x0000a400ff5d7624 */ /* 0x000fe200078e00ff */
[----:B------:R-:W-:Y:S01]  /*2250*/  IADD3.X R137, R139, c[0x0][0x2b4], RZ, P4, !PT ;  /* 0x0000ad008b897a10 */ /* 0x000fe200027fe4ff */
[----:B------:R-:W-:Y:S01]  /*2260*/  IMAD.SHL.U32 R127, R14, 0x2, RZ ;  /* 0x000000020e7f7824 */ /* 0x000fe200078e00ff */
[C---:B------:R-:W-:Y:S01]  /*2270*/  IADD3 R15, R18.reuse, 0x40, RZ ;  /* 0x00000040120f7810 */ /* 0x040fe20007ffe0ff */
[----:B------:R-:W-:Y:S01]  /*2280*/  IMAD.MOV.U32 R13, RZ, RZ, R133 ;  /* 0x000000ffff0d7224 */ /* 0x000fe200078e0085 */
[----:B------:R-:W-:Y:S01]  /*2290*/  IADD3 R14, R18, 0x80, RZ ;  /* 0x00000080120e7810 */ /* 0x000fe20007ffe0ff */
[----:B------:R-:W-:Y:S01]  /*22a0*/  IMAD.SHL.U32 R126, R126, 0x2, RZ ;  /* 0x000000027e7e7824 */ /* 0x000fe200078e00ff */
[----:B------:R-:W-:Y:S01]  /*22b0*/  SHF.L.U32 R105, R105, 0x5, RZ ;  /* 0x0000000569697819 */ /* 0x000fe200000006ff */
[----:B------:R-:W-:Y:S01]  /*22c0*/  IMAD.SHL.U32 R124, R124, 0x2, RZ ;  /* 0x000000027c7c7824 */ /* 0x000fe200078e00ff */
[----:B------:R-:W-:Y:S01]  /*22d0*/  SHF.R.S32.HI R92, RZ, 0x1f, R94 ;  /* 0x0000001fff5c7819 */ /* 0x000fe2000001145e */
[----:B------:R-:W-:Y:S01]  /*22e0*/  IMAD.X R119, R111, 0x1, R102, P5 ;  /* 0x000000016f777824 */ /* 0x000fe200028e0666 */
[----:B------:R-:W-:Y:S01]  /*22f0*/  SHF.R.S32.HI R90, RZ, 0x1f, R91 ;  /* 0x0000001fff5a7819 */ /* 0x000fe2000001145b */
[----:B------:R-:W-:Y:S01]  /*2300*/  IMAD.U32 R93, R93, -0x40, RZ ;  /* 0xffffffc05d5d7824 */ /* 0x000fe200078e00ff */
[----:B------:R-:W-:-:S02]  /*2310*/  SHF.R.S32.HI R86, RZ, 0x1f, R87 ;  /* 0x0000001fff567819 */ /* 0x000fc40000011457 */
[----:B------:R-:W-:Y:S02]  /*2320*/  IADD3 R106, R151, UR10, RZ ;  /* 0x0000000a976a7c10 */ /* 0x000fe4000fffe0ff */
[----:B------:R-:W-:Y:S02]  /*2330*/  SHF.R.S32.HI R88, RZ, 0x1f, R89 ;  /* 0x0000001fff587819 */ /* 0x000fe40000011459 */
[----:B------:R-:W-:Y:S02]  /*2340*/  SHF.R.S32.HI R84, RZ, 0x1f, R85 ;  /* 0x0000001fff547819 */ /* 0x000fe40000011455 */
[----:B------:R-:W-:Y:S02]  /*2350*/  IADD3 R129, R149, UR5, RZ ;  /* 0x0000000595817c10 */ /* 0x000fe4000fffe0ff */
[----:B------:R-:W-:Y:S02]  /*2360*/  SHF.R.S32.HI R82, RZ, 0x1f, R83 ;  /* 0x0000001fff527819 */ /* 0x000fe40000011453 */
[----:B------:R-:W-:-:S02]  /*2370*/  SHF.R.S32.HI R80, RZ, 0x1f, R81 ;  /* 0x0000001fff507819 */ /* 0x000fc40000011451 */
[----:B------:R-:W-:Y:S02]  /*2380*/  SHF.R.S32.HI R78, RZ, 0x1f, R79 ;  /* 0x0000001fff4e7819 */ /* 0x000fe4000001144f */
[----:B------:R-:W-:Y:S02]  /*2390*/  SHF.R.S32.HI R76, RZ, 0x1f, R77 ;  /* 0x0000001fff4c7819 */ /* 0x000fe4000001144d */
[----:B------:R-:W-:Y:S02]  /*23a0*/  IADD3.X R139, R139, c[0x0][0x2ac], RZ, P2, !PT ;  /* 0x0000ab008b8b7a10 */ /* 0x000fe400017fe4ff */
[C---:B------:R-:W-:Y:S02]  /*23b0*/  IADD3.X R21, R0.reuse, c[0x0][0x2b4], RZ, P1, !PT ;  /* 0x0000ad0000157a10 */ /* 0x040fe40000ffe4ff */
[----:B------:R-:W-:Y:S02]  /*23c0*/  IADD3.X R53, R0, c[0x0][0x2ac], RZ, P0, !PT ;  /* 0x0000ab0000357a10 */ /* 0x000fe400007fe4ff */
.L_x_3742:
[----:B------:R-:W-:Y:S01]  /*23d0*/  IMAD.SHL.U32 R17, R13, 0x40, RZ ;  /* 0x000000400d117824 */ /* 0x000fe200078e00ff */
[----:B------:R-:W-:Y:S04]  /*23e0*/  ISETP.NE.AND P6, PT, RZ, UR4, PT ;  /* 0x00000004ff007c0c */ /* 0x000fe8000bfc5270 */
[----:B------:R-:W-:Y:S05]  /*23f0*/  IADD3 R16, R17, -0x40, RZ ;  /* 0xffffffc011107810 */ /* 0x000fea0007ffe0ff */
[--C-:B----4-:R-:W-:Y:S02]  /*2400*/  IMAD.IADD R23, R61, 0x1, -R16.reuse ;  /* 0x000000013d177824 */ /* 0x110fe400078e0a10 */
[----:B------:R-:W-:Y:S03]  /*2410*/  IMAD.IADD R3, R65, 0x1, -R16 ;  /* 0x0000000141037824 */ /* 0x000fe600078e0a10 */
[CC--:B------:R-:W-:Y:S02]  /*2420*/  ISETP.GE.AND P1, PT, R206.reuse, R23.reuse, PT ;  /* 0x00000017ce00720c */ /* 0x0c0fe40003f26270 */
[C---:B------:R-:W-:Y:S02]  /*2430*/  ISETP.GE.AND P5, PT, R75.reuse, R23, PT ;  /* 0x000000174b00720c */ /* 0x040fe40003fa6270 */
[-C--:B------:R-:W-:Y:S02]  /*2440*/  ISETP.GE.AND P1, PT, R206, R3.reuse, !P1 ;  /* 0x00000003ce00720c */ /* 0x080fe40004f26270 */
[----:B------:R-:W-:Y:S02]  /*2450*/  ISETP.GE.AND P5, PT, R75, R3, !P5 ;  /* 0x000000034b00720c */ /* 0x000fe40006fa6270 */
[-C--:B------:R-:W-:Y:S02]  /*2460*/  ISETP.GE.AND P4, PT, R74, R23.reuse, PT ;  /* 0x000000174a00720c */ /* 0x080fe40003f86270 */
[----:B------:R-:W-:Y:S02]  /*2470*/  ISETP.GE.AND P2, PT, R72, R23, PT ;  /* 0x000000174800720c */ /* 0x000fe40003f46270 */
[-C--:B------:R-:W-:Y:S02]  /*2480*/  ISETP.GE.AND P4, PT, R74, R3.reuse, !P4 ;  /* 0x000000034a00720c */ /* 0x080fe40006786270 */
[----:B------:R-:W-:Y:S03]  /*2490*/  ISETP.GE.AND P2, PT, R72, R3, !P2 ;  /* 0x000000034800720c */ /* 0x000fe60005746270 */
[----:B-12---:R-:W2:Y:S01]  /*24a0*/  @P1 LDG.E.128 R24, [R130.64] ;  /* 0x0000000682181981 */ /* 0x006ea2000c1e1d00 */
[----:B------:R-:W-:Y:S01]  /*24b0*/  @P1 IMAD.MOV.U32 R101, RZ, RZ, R97 ;  /* 0x000000ffff651224 */ /* 0x000fe200078e0061 */
[C---:B------:R-:W-:Y:S05]  /*24c0*/  @P5 IADD3 R32, P0, R130.reuse, R124, RZ ;  /* 0x0000007c82205210 */ /* 0x040fea0007f1e0ff */
[----:B------:R-:W-:Y:S01]  /*24d0*/  @P5 IMAD.X R33, R131, 0x1, R123, P0 ;  /* 0x0000000183215824 */ /* 0x000fe200000e067b */
[C---:B------:R-:W-:Y:S04]  /*24e0*/  @P5 LEA R34, P0, R67.reuse, R100, 0x1 ;  /* 0x0000006443225211 */ /* 0x040fe800078008ff */
[----:B------:R-:W-:Y:S02]  /*24f0*/  @P5 LEA.HI.X R35, R67, R97, R64, 0x1, P0 ;  /* 0x0000006143235211 */ /* 0x000fe400000f0c40 */
[----:B------:R-:W-:Y:S05]  /*2500*/  @P4 IADD3 R36, P0, R130, R126, RZ ;  /* 0x0000007e82244210 */ /* 0x000fea0007f1e0ff */
[----:B------:R-:W-:Y:S01]  /*2510*/  @P4 IMAD.X R37, R131, 0x1, R125, P0 ;  /* 0x0000000183254824 */ /* 0x000fe200000e067d */
[----:B------:R-:W-:Y:S05]  /*2520*/  @P4 IADD3 R38, P0, R127, R100, RZ ;  /* 0x000000647f264210 */ /* 0x000fea0007f1e0ff */
[----:B------:R-:W-:Y:S01]  /*2530*/  @P4 IMAD.X R39, R128, 0x1, R97, P0 ;  /* 0x0000000180274824 */ /* 0x000fe200000e0661 */
[----:B------:R-:W-:Y:S05]  /*2540*/  @P2 IADD3 R2, P0, R130, R148, RZ ;  /* 0x0000009482022210 */ /* 0x000fea0007f1e0ff */
[----:B------:R-:W-:Y:S01]  /*2550*/  @P2 IMAD.X R3, R131, 0x1, R129, P0 ;  /* 0x0000000183032824 */ /* 0x000fe200000e0681 */
[----:B------:R-:W-:Y:S04]  /*2560*/  @P2 IADD3 R22, P0, R100, UR12, RZ ;  /* 0x0000000c64162c10 */ /* 0x000fe8000ff1e0ff */
[----:B------:R-:W-:Y:S01]  /*2570*/  @P2 IADD3.X R23, R97, UR11, RZ, P0, !PT ;  /* 0x0000000b61172c10 */ /* 0x000fe200087fe4ff */
[----:B--2---:R-:W-:Y:S04]  /*2580*/  @P1 STG.E.128 [R100.64], R24 ;  /* 0x0000001864001986 */ /* 0x004fe8000c101d06 */
[----:B------:R-:W2:Y:S04]  /*2590*/  @P1 LDG.E.128 R4, [R130.64+0x80] ;  /* 0x0000800682041981 */ /* 0x000ea8000c1e1d00 */
[----:B--2---:R1:W-:Y:S04]  /*25a0*/  @P1 STG.E.128 [R100.64+0x80], R4 ;  /* 0x0000800464001986 */ /* 0x0043e8000c101d06 */
[----:B------:R2:W3:Y:S02]  /*25b0*/  @P1 LDG.E.128 R8, [R130.64+0x100] ;  /* 0x0001000682081981 */ /* 0x0004e4000c1e1d00 */
[C---:B--2---:R-:W-:Y:S04]  /*25c0*/  LEA R130, P0, R93.reuse, R130, 0x1 ;  /* 0x000000825d827211 */ /* 0x044fe800078008ff */
[----:B------:R-:W-:Y:S01]  /*25d0*/  LEA.HI.X.SX32 R131, R93, R131, 0x1, P0 ;  /* 0x000000835d837211 */ /* 0x000fe200000f0eff */
[----:B---3--:R2:W-:Y:S04]  /*25e0*/  @P1 STG.E.128 [R100.64+0x100], R8 ;  /* 0x0001000864001986 */ /* 0x0085e8000c101d06 */
[----:B------:R-:W3:Y:S04]  /*25f0*/  @P5 LDG.E.128 R28, [R32.64] ;  /* 0x00000006201c5981 */ /* 0x000ee8000c1e1d00 */
[----:B---3--:R-:W-:Y:S04]  /*2600*/  @P5 STG.E.128 [R34.64], R28 ;  /* 0x0000001c22005986 */ /* 0x008fe8000c101d06 */
[----:B-1----:R-:W3:Y:S04]  /*2610*/  @P5 LDG.E.128 R4, [R32.64+0x80] ;  /* 0x0000800620045981 */ /* 0x002ee8000c1e1d00 */
[----:B---3--:R1:W-:Y:S04]  /*2620*/  @P5 STG.E.128 [R34.64+0x80], R4 ;  /* 0x0000800422005986 */ /* 0x0083e8000c101d06 */
[----:B------:R-:W3:Y:S04]  /*2630*/  @P5 LDG.E.128 R24, [R32.64+0x100] ;  /* 0x0001000620185981 */ /* 0x000ee8000c1e1d00 */
[----:B---3--:R3:W-:Y:S04]  /*2640*/  @P5 STG.E.128 [R34.64+0x100], R24 ;  /* 0x0001001822005986 */ /* 0x0087e8000c101d06 */
[----:B--2---:R-:W2:Y:S04]  /*2650*/  @P4 LDG.E.128 R8, [R36.64] ;  /* 0x0000000624084981 */ /* 0x004ea8000c1e1d00 */
[----:B--2---:R2:W-:Y:S04]  /*2660*/  @P4 STG.E.128 [R38.64], R8 ;  /* 0x0000000826004986 */ /* 0x0045e8000c101d06 */
[----:B-1----:R-:W4:Y:S04]  /*2670*/  @P4 LDG.E.128 R4, [R36.64+0x80] ;  /* 0x0000800624044981 */ /* 0x002f28000c1e1d00 */
[----:B----4-:R1:W-:Y:S04]  /*2680*/  @P4 STG.E.128 [R38.64+0x80], R4 ;  /* 0x0000800426004986 */ /* 0x0103e8000c101d06 */
[----:B------:R-:W4:Y:S04]  /*2690*/  @P4 LDG.E.128 R28, [R36.64+0x100] ;  /* 0x00010006241c4981 */ /* 0x000f28000c1e1d00 */
[----:B----4-:R4:W-:Y:S04]  /*26a0*/  @P4 STG.E.128 [R38.64+0x100], R28 ;  /* 0x0001001c26004986 */ /* 0x0109e8000c101d06 */
[----:B---3--:R-:W3:Y:S04]  /*26b0*/  @P2 LDG.E.128 R24, [R2.64] ;  /* 0x0000000602182981 */ /* 0x008ee8000c1e1d00 */
[----:B---3--:R4:W-:Y:S04]  /*26c0*/  @P2 STG.E.128 [R22.64], R24 ;  /* 0x0000001816002986 */ /* 0x0089e8000c101d06 */
[----:B--2---:R-:W2:Y:S04]  /*26d0*/  @P2 LDG.E.128 R8, [R2.64+0x80] ;  /* 0x0000800602082981 */ /* 0x004ea8000c1e1d00 */
[----:B--2---:R4:W-:Y:S04]  /*26e0*/  @P2 STG.E.128 [R22.64+0x80], R8 ;  /* 0x0000800816002986 */ /* 0x0049e8000c101d06 */
[----:B-1----:R-:W2:Y:S04]  /*26f0*/  @P2 LDG.E.128 R4, [R2.64+0x100] ;  /* 0x0001000602042981 */ /* 0x002ea8000c1e1d00 */
[----:B--2---:R4:W-:Y:S01]  /*2700*/  @P2 STG.E.128 [R22.64+0x100], R4 ;  /* 0x0001000416002986 */ /* 0x0049e2000c101d06 */
[----:B------:R-:W-:-:S05]  /*2710*/  @!P6 BRA `(.L_x_3697) ;  /* 0x00006bb00000e947 */ /* 0x000fca0003800000 */
[----:B------:R-:W-:Y:S11]  /*2720*/  ISETP.NE.AND P0, PT, RZ, UR8, PT ;  /* 0x00000008ff007c0c */ /* 0x000ff6000bf05270 */
[----:B------:R-:W-:Y:S02]  /*2730*/  @!UPT UIADD3 URZ, URZ, URZ, URZ ;  /* 0x0000003f3f3ff290 */ /* 0x000fe4000fffe03f */
[----:B------:R-:W-:-:S05]  /*2740*/  @!P0 BRA `(.L_x_3698) ;  /* 0x0000264000008947 */ /* 0x000fca0003800000 */
[----:B------:R-:W-:Y:S01]  /*2750*/  BSSY B0, `(.L_x_3699) ;  /* 0x000008a000007945 */ /* 0x000fe20003800000 */
[----:B------:R-:W-:-:S05]  /*2760*/  @!P1 BRA `(.L_x_3700) ;  /* 0x0000088000009947 */ /* 0x000fca0003800000 */
[----:B------:R-:W-:Y:S01]  /*2770*/  ISETP.GE.AND P0, PT, R18, UR4, PT ;  /* 0x0000000412007c0c */ /* 0x000fe2000bf06270 */
[----:B----4-:R-:W2:Y:S01]  /*2780*/  LDG.E.128 R24, [R134.64] ;  /* 0x0000000686187981 */ /* 0x010ea2000c1e1d00 */
[----:B------:R-:W-:Y:S02]  /*2790*/  ISETP.GE.AND P1, PT, R15, UR4, PT ;  /* 0x000000040f007c0c */ /* 0x000fe4000bf26270 */
[----:B------:R-:W-:Y:S09]  /*27a0*/  MOV R99, R95 ;  /* 0x0000005f00637202 */ /* 0x000ff20000000f00 */
[----:B------:R-:W3:Y:S06]  /*27b0*/  @!P0 LDG.E.64 R22, [R20.64] ;  /* 0x0000000614168981 */ /* 0x000eec000c1e1b00 */
[----:B------:R-:W4:Y:S01]  /*27c0*/  @!P0 LDG.E.64 R38, [R52.64] ;  /* 0x0000000634268981 */ /* 0x000f22000c1e1b00 */
[----:B--2---:R-:W-:Y:S01]  /*27d0*/  @!P0 IMAD.U32 R30, R25, 0x10000, RZ ;  /* 0x00010000191e8824 */ /* 0x004fe200078e00ff */
[C---:B------:R-:W-:Y:S02]  /*27e0*/  @!P0 SHF.L.U32 R28, R24.reuse, 0x10, RZ ;  /* 0x00000010181c8819 */ /* 0x040fe400000006ff */
[----:B------:R-:W-:Y:S01]  /*27f0*/  @!P0 LOP3.LUT R34, R24, 0xffff0000, RZ, 0xc0, !PT ;  /* 0xffff000018228812 */ /* 0x000fe200078ec0ff */
[C---:B---3--:R-:W-:Y:S01]  /*2800*/  @!P0 IMAD.U32 R31, R22.reuse, 0x10000, RZ ;  /* 0x00010000161f8824 */ /* 0x048fe200078e00ff */
[----:B------:R-:W-:Y:S02]  /*2810*/  @!P0 LOP3.LUT R29, R22, 0xffff0000, RZ, 0xc0, !PT ;  /* 0xffff0000161d8812 */ /* 0x000fe400078ec0ff */
[C---:B------:R-:W-:Y:S01]  /*2820*/  @!P0 SHF.L.U32 R22, R23.reuse, 0x10, RZ ;  /* 0x0000001017168819 */ /* 0x040fe200000006ff */
[-C--:B------:R-:W-:Y:S01]  /*2830*/  @!P0 FMUL.FTZ R0, R28, R31.reuse ;  /* 0x0000001f1c008220 */ /* 0x080fe20000410000 */
[----:B------:R-:W-:Y:S01]  /*2840*/  @!P0 LOP3.LUT R23, R23, 0xffff0000, RZ, 0xc0, !PT ;  /* 0xffff000017178812 */ /* 0x000fe200078ec0ff */
[----:B------:R-:W-:Y:S01]  /*2850*/  @!P0 FMUL.FTZ R41, R34, R31 ;  /* 0x0000001f22298220 */ /* 0x000fe20000410000 */
[----:B----4-:R-:W-:Y:S01]  /*2860*/  @!P0 SHF.L.U32 R35, R38, 0x10, RZ ;  /* 0x0000001026238819 */ /* 0x010fe200000006ff */
[----:B------:R-:W-:Y:S01]  /*2870*/  @!P0 FMUL.FTZ R2, R30, R29 ;  /* 0x0000001d1e028220 */ /* 0x000fe20000410000 */
[----:B------:R-:W-:Y:S01]  /*2880*/  @!P0 SHF.L.U32 R31, R26, 0x10, RZ ;  /* 0x000000101a1f8819 */ /* 0x000fe200000006ff */
[C---:B------:R-:W-:Y:S01]  /*2890*/  @!P0 IMAD.U32 R36, R39.reuse, 0x10000, RZ ;  /* 0x0001000027248824 */ /* 0x040fe200078e00ff */
[----:B------:R-:W-:Y:S01]  /*28a0*/  @!P0 LOP3.LUT R39, R39, 0xffff0000, RZ, 0xc0, !PT ;  /* 0xffff000027278812 */ /* 0x000fe200078ec0ff */
[-C--:B------:R-:W-:Y:S01]  /*28b0*/  @!P0 FFMA.FTZ R0, R34, R35.reuse, R0 ;  /* 0x0000002322008223 */ /* 0x080fe20000010000 */
[----:B------:R-:W-:Y:S01]  /*28c0*/  @!P0 LOP3.LUT R37, R38, 0xffff0000, RZ, 0xc0, !PT ;  /* 0xffff000026258812 */ /* 0x000fe200078ec0ff */
[----:B------:R-:W-:Y:S01]  /*28d0*/  @!P0 FFMA.FTZ R41, R28, R35, -R41 ;  /* 0x000000231c298223 */ /* 0x000fe20000010829 */
[C---:B------:R-:W-:Y:S01]  /*28e0*/  @!P0 LOP3.LUT R38, R27.reuse, 0xffff0000, RZ, 0xc0, !PT ;  /* 0xffff00001b268812 */ /* 0x040fe200078ec0ff */
[----:B------:R-:W-:Y:S01]  /*28f0*/  @!P0 IMAD.U32 R28, R27, 0x10000, RZ ;  /* 0x000100001b1c8824 */ /* 0x000fe200078e00ff */
[----:B------:R-:W-:Y:S01]  /*2900*/  @!P0 LOP3.LUT R34, R25, 0xffff0000, RZ, 0xc0, !PT ;  /* 0xffff000019228812 */ /* 0x000fe200078ec0ff */
[-C--:B------:R-:W-:Y:S01]  /*2910*/  @!P0 FMUL.FTZ R3, R31, R22.reuse ;  /* 0x000000161f038220 */ /* 0x080fe20000410000 */
[----:B------:R-:W-:Y:S01]  /*2920*/  @!P0 LOP3.LUT R35, R26, 0xffff0000, RZ, 0xc0, !PT ;  /* 0xffff00001a238812 */ /* 0x000fe200078ec0ff */
[----:B------:R-:W-:Y:S01]  /*2930*/  @!P0 FMUL.FTZ R42, R38, R23 ;  /* 0x00000017262a8220 */ /* 0x000fe20000410000 */
[----:B------:R-:W-:Y:S01]  /*2940*/  @!P0 F2FP.BF16.PACK_AB R41, R0, R41 ;  /* 0x000000290029823e */ /* 0x000fe200000010ff */
[----:B------:R-:W-:Y:S02]  /*2950*/  @!P0 FMUL.FTZ R43, R34, R29 ;  /* 0x0000001d222b8220 */ /* 0x000fe40000410000 */
[----:B------:R-:W-:Y:S01]  /*2960*/  @!P0 FMUL.FTZ R4, R28, R23 ;  /* 0x000000171c048220 */ /* 0x000fe20000410000 */
[----:B------:R-:W-:Y:S01]  /*2970*/  @!P0 MOV R24, R41 ;  /* 0x0000002900188202 */ /* 0x000fe20000000f00 */
[-C--:B------:R-:W-:Y:S02]  /*2980*/  @!P0 FFMA.FTZ R2, R34, R37.reuse, R2 ;  /* 0x0000002522028223 */ /* 0x080fe40000010002 */
[C---:B------:R-:W-:Y:S02]  /*2990*/  @!P0 FMUL.FTZ R40, R35.reuse, R22 ;  /* 0x0000001623288220 */ /* 0x040fe40000410000 */
[-C--:B------:R-:W-:Y:S02]  /*29a0*/  @!P0 FFMA.FTZ R3, R35, R36.reuse, R3 ;  /* 0x0000002423038223 */ /* 0x080fe40000010003 */
[----:B------:R-:W-:Y:S02]  /*29b0*/  @!P0 FFMA.FTZ R43, R30, R37, -R43 ;  /* 0x000000251e2b8223 */ /* 0x000fe4000001082b */
[-C--:B------:R-:W-:Y:S02]  /*29c0*/  @!P0 FFMA.FTZ R42, R28, R39.reuse, -R42 ;  /* 0x000000271c2a8223 */ /* 0x080fe4000001082a */
[----:B------:R-:W-:Y:S01]  /*29d0*/  @!P0 FFMA.FTZ R4, R38, R39, R4 ;  /* 0x0000002726048223 */ /* 0x000fe20000010004 */
[----:B------:R-:W-:Y:S01]  /*29e0*/  @!P0 F2FP.BF16.PACK_AB R44, R2, R43 ;  /* 0x0000002b022c823e */ /* 0x000fe200000010ff */
[----:B------:R-:W-:Y:S03]  /*29f0*/  @!P0 FFMA.FTZ R40, R31, R36, -R40 ;  /* 0x000000241f288223 */ /* 0x000fe60000010828 */
[----:B------:R-:W-:Y:S01]  /*2a00*/  @!P0 F2FP.BF16.PACK_AB R43, R4, R42 ;  /* 0x0000002a042b823e */ /* 0x000fe200000010ff */
[----:B------:R-:W-:Y:S01]  /*2a10*/  @!P0 IMAD.MOV.U32 R25, RZ, RZ, R44 ;  /* 0x000000ffff198224 */ /* 0x000fe200078e002c */
[----:B------:R-:W-:Y:S03]  /*2a20*/  @!P0 F2FP.BF16.PACK_AB R40, R3, R40 ;  /* 0x000000280328823e */ /* 0x000fe600000010ff */
[----:B------:R-:W-:Y:S01]  /*2a30*/  @!P0 IMAD.MOV.U32 R27, RZ, RZ, R43 ;  /* 0x000000ffff1b8224 */ /* 0x000fe200078e002b */
[----:B------:R-:W-:Y:S02]  /*2a40*/  @!P0 MOV R26, R40 ;  /* 0x00000028001a8202 */ /* 0x000fe40000000f00 */
[----:B------:R-:W-:Y:S03]  /*2a50*/  ISETP.GE.AND P0, PT, R14, UR4, PT ;  /* 0x000000040e007c0c */ /* 0x000fe6000bf06270 */
[----:B------:R1:W-:Y:S08]  /*2a60*/  STG.E.128 [R98.64], R24 ;  /* 0x0000001862007986 */ /* 0x0003f0000c101d06 */
[----:B------:R-:W2:Y:S06]  /*2a70*/  @!P1 LDG.E.64 R22, [R20.64+0x40] ;  /* 0x0000400614169981 */ /* 0x000eac000c1e1b00 */
[----:B------:R-:W3:Y:S08]  /*2a80*/  LDG.E.128 R28, [R134.64+0x80] ;  /* 0x00008006861c7981 */ /* 0x000ef0000c1e1d00 */
[----:B------:R-:W4:Y:S01]  /*2a90*/  @!P1 LDG.E.64 R38, [R52.64+0x40] ;  /* 0x0000400634269981 */ /* 0x000f22000c1e1b00 */
[C---:B--2---:R-:W-:Y:S02]  /*2aa0*/  @!P1 SHF.L.U32 R33, R22.reuse, 0x10, RZ ;  /* 0x0000001016219819 */ /* 0x044fe400000006ff */
[----:B-1----:R-:W-:Y:S02]  /*2ab0*/  @!P1 LOP3.LUT R25, R22, 0xffff0000, RZ, 0xc0, !PT ;  /* 0xffff000016199812 */ /* 0x002fe400078ec0ff */
[----:B------:R-:W-:Y:S01]  /*2ac0*/  @!P1 SHF.L.U32 R22, R23, 0x10, RZ ;  /* 0x0000001017169819 */ /* 0x000fe200000006ff */
[----:B---3--:R-:W-:Y:S01]  /*2ad0*/  @!P1 IMAD.U32 R27, R30, 0x10000, RZ ;  /* 0x000100001e1b9824 */ /* 0x008fe200078e00ff */
[C---:B------:R-:W-:Y:S02]  /*2ae0*/  @!P1 SHF.L.U32 R32, R28.reuse, 0x10, RZ ;  /* 0x000000101c209819 */ /* 0x040fe400000006ff */
[----:B------:R-:W-:Y:S01]  /*2af0*/  @!P1 LOP3.LUT R34, R28, 0xffff0000, RZ, 0xc0, !PT ;  /* 0xffff00001c229812 */ /* 0x000fe200078ec0ff */
[----:B------:R-:W-:Y:S01]  /*2b00*/  @!P1 FMUL.FTZ R7, R27, R22 ;  /* 0x000000161b079220 */ /* 0x000fe20000410000 */
[----:B------:R-:W-:Y:S01]  /*2b10*/  @!P1 SHF.L.U32 R26, R29, 0x10, RZ ;  /* 0x000000101d1a9819 */ /* 0x000fe200000006ff */
[-C--:B------:R-:W-:Y:S01]  /*2b20*/  @!P1 FMUL.FTZ R5, R32, R33.reuse ;  /* 0x0000002120059220 */ /* 0x080fe20000410000 */
[----:B------:R-:W-:Y:S01]  /*2b30*/  @!P1 LOP3.LUT R23, R23, 0xffff0000, RZ, 0xc0, !PT ;  /* 0xffff000017179812 */ /* 0x000fe200078ec0ff */
[----:B----4-:R-:W-:Y:S01]  /*2b40*/  @!P1 IMAD.U32 R35, R38, 0x10000, RZ ;  /* 0x0001000026239824 */ /* 0x010fe200078e00ff */
[----:B------:R-:W-:Y:S01]  /*2b50*/  @!P1 SHF.L.U32 R24, R31, 0x10, RZ ;  /* 0x000000101f189819 */ /* 0x000fe200000006ff */
[----:B------:R-:W-:Y:S01]  /*2b60*/  @!P1 FMUL.FTZ R40, R34, R33 ;  /* 0x0000002122289220 */ /* 0x000fe20000410000 */
[----:B------:R-:W-:Y:S01]  /*2b70*/  @!P1 LOP3.LUT R37, R38, 0xffff0000, RZ, 0xc0, !PT ;  /* 0xffff000026259812 */ /* 0x000fe200078ec0ff */
[-C--:B------:R-:W-:Y:S01]  /*2b80*/  @!P1 FFMA.FTZ R5, R34, R35.reuse, R5 ;  /* 0x0000002322059223 */ /* 0x080fe20000010005 */
[----:B------:R-:W-:Y:S01]  /*2b90*/  @!P1 LOP3.LUT R34, R29, 0xffff0000, RZ, 0xc0, !PT ;  /* 0xffff00001d229812 */ /* 0x000fe200078ec0ff */
[----:B------:R-:W-:Y:S01]  /*2ba0*/  @!P1 FFMA.FTZ R40, R32, R35, -R40 ;  /* 0x0000002320289223 */ /* 0x000fe20000010828 */
[----:B------:R-:W-:Y:S01]  /*2bb0*/  @!P1 LOP3.LUT R38, R31, 0xffff0000, RZ, 0xc0, !PT ;  /* 0xffff00001f269812 */ /* 0x000fe200078ec0ff */
[-C--:B------:R-:W-:Y:S01]  /*2bc0*/  @!P1 FMUL.FTZ R6, R26, R25.reuse ;  /* 0x000000191a069220 */ /* 0x080fe20000410000 */
[----:B------:R-:W-:Y:S01]  /*2bd0*/  @!P1 LOP3.LUT R35, R30, 0xffff0000, RZ, 0xc0, !PT ;  /* 0xffff00001e239812 */ /* 0x000fe200078ec0ff */
[C---:B------:R-:W-:Y:S01]  /*2be0*/  @!P1 IMAD.U32 R36, R39.reuse, 0x10000, RZ ;  /* 0x0001000027249824 */ /* 0x040fe200078e00ff */
[----:B------:R-:W-:Y:S01]  /*2bf0*/  @!P1 LOP3.LUT R39, R39, 0xffff0000, RZ, 0xc0, !PT ;  /* 0xffff000027279812 */ /* 0x000fe200078ec0ff */
[----:B------:R-:W-:Y:S01]  /*2c00*/  @!P1 FMUL.FTZ R41, R34, R25 ;  /* 0x0000001922299220 */ /* 0x000fe20000410000 */
[----:B------:R-:W-:Y:S01]  /*2c10*/  @!P1 F2FP.BF16.PACK_AB R40, R5, R40 ;  /* 0x000000280528923e */ /* 0x000fe200000010ff */
[C---:B------:R-:W-:Y:S02]  /*2c20*/  @!P1 FMUL.FTZ R42, R35.reuse, R22 ;  /* 0x00000016232a9220 */ /* 0x040fe40000410000 */
[-C--:B------:R-:W-:Y:S01]  /*2c30*/  @!P1 FMUL.FTZ R43, R38, R23.reuse ;  /* 0x00000017262b9220 */ /* 0x080fe20000410000 */
[----:B------:R-:W-:Y:S01]  /*2c40*/  @!P1 MOV R28, R40 ;  /* 0x00000028001c9202 */ /* 0x000fe20000000f00 */
[----:B------:R-:W-:Y:S02]  /*2c50*/  @!P1 FMUL.FTZ R8, R24, R23 ;  /* 0x0000001718089220 */ /* 0x000fe40000410000 */
[-C--:B------:R-:W-:Y:S02]  /*2c60*/  @!P1 FFMA.FTZ R6, R34, R37.reuse, R6 ;  /* 0x0000002522069223 */ /* 0x080fe40000010006 */
[-C--:B------:R-:W-:Y:S02]  /*2c70*/  @!P1 FFMA.FTZ R7, R35, R36.reuse, R7 ;  /* 0x0000002423079223 */ /* 0x080fe40000010007 */
        /* <DEDUP_REMOVED lines=10> */
[----:B------:R1:W-:Y:S08]  /*2d20*/  STG.E.128 [R98.64+0x80], R28 ;  /* 0x0000801c62007986 */ /* 0x0003f0000c101d06 */
        /* <DEDUP_REMOVED lines=12> */
[C---:B------:R-:W-:Y:S01]  /*2df0*/  @!P0 SHF.L.U32 R28, R27.reuse, 0x10, RZ ;  /* 0x000000101b1c8819 */ /* 0x040fe200000006ff */
[C---:B----4-:R-:W-:Y:S01]  /*2e00*/  @!P0 IMAD.U32 R35, R38.reuse, 0x10000, RZ ;  /* 0x0001000026238824 */ /* 0x050fe200078e00ff */
[----:B------:R-:W-:Y:S01]  /*2e10*/  @!P0 LOP3.LUT R37, R38, 0xffff0000, RZ, 0xc0, !PT ;  /* 0xffff000026258812 */ /* 0x000fe200078ec0ff */
[C---:B------:R-:W-:Y:S01]  /*2e20*/  @!P0 FMUL.FTZ R40, R34.reuse, R33 ;  /* 0x0000002122288220 */ /* 0x040fe20000410000 */
[----:B------:R-:W-:Y:S01]  /*2e30*/  @!P0 LOP3.LUT R38, R27, 0xffff0000, RZ, 0xc0, !PT ;  /* 0xffff00001b268812 */ /* 0x000fe200078ec0ff */
[-C--:B------:R-:W-:Y:S01]  /*2e40*/  @!P0 FFMA.FTZ R9, R34, R35.reuse, R9 ;  /* 0x0000002322098223 */ /* 0x080fe20000010009 */
[----:B------:R-:W-:Y:S01]  /*2e50*/  @!P0 LOP3.LUT R34, R25, 0xffff0000, RZ, 0xc0, !PT ;  /* 0xffff000019228812 */ /* 0x000fe200078ec0ff */
[----:B------:R-:W-:Y:S01]  /*2e60*/  @!P0 FFMA.FTZ R40, R32, R35, -R40 ;  /* 0x0000002320288223 */ /* 0x000fe20000010828 */
[----:B------:R-:W-:Y:S01]  /*2e70*/  @!P0 LOP3.LUT R35, R26, 0xffff0000, RZ, 0xc0, !PT ;  /* 0xffff00001a238812 */ /* 0x000fe200078ec0ff */
[-C--:B------:R-:W-:Y:S01]  /*2e80*/  @!P0 FMUL.FTZ R10, R30, R29.reuse ;  /* 0x0000001d1e0a8220 */ /* 0x080fe20000410000 */
[----:B------:R-:W-:Y:S01]  /*2e90*/  @!P0 LOP3.LUT R23, R23, 0xffff0000, RZ, 0xc0, !PT ;  /* 0xffff000017178812 */ /* 0x000fe200078ec0ff */
[----:B------:R-:W-:Y:S01]  /*2ea0*/  @!P0 IMAD.U32 R36, R39, 0x10000, RZ ;  /* 0x0001000027248824 */ /* 0x000fe200078e00ff */
[----:B------:R-:W-:Y:S01]  /*2eb0*/  @!P0 F2FP.BF16.PACK_AB R40, R9, R40 ;  /* 0x000000280928823e */ /* 0x000fe200000010ff */
[----:B------:R-:W-:Y:S01]  /*2ec0*/  @!P0 FMUL.FTZ R41, R34, R29 ;  /* 0x0000001d22298220 */ /* 0x000fe20000410000 */
[----:B------:R-:W-:Y:S01]  /*2ed0*/  @!P0 LOP3.LUT R39, R39, 0xffff0000, RZ, 0xc0, !PT ;  /* 0xffff000027278812 */ /* 0x000fe200078ec0ff */
[C---:B------:R-:W-:Y:S01]  /*2ee0*/  @!P0 FMUL.FTZ R42, R35.reuse, R22 ;  /* 0x00000016232a8220 */ /* 0x040fe20000410000 */
[----:B------:R-:W-:Y:S01]  /*2ef0*/  @!P0 MOV R24, R40 ;  /* 0x0000002800188202 */ /* 0x000fe20000000f00 */
[-C--:B------:R-:W-:Y:S02]  /*2f00*/  @!P0 FMUL.FTZ R43, R38, R23.reuse ;  /* 0x00000017262b8220 */ /* 0x080fe40000410000 */
        /* <DEDUP_REMOVED lines=13> */
[----:B------:R1:W-:Y:S02]  /*2fe0*/  STG.E.128 [R98.64+0x100], R24 ;  /* 0x0001001862007986 */ /* 0x0003e4000c101d06 */
.L_x_3700:
[----:B------:R-:W-:Y:S05]  /*2ff0*/  BSYNC B0 ;  /* 0x0000000000007941 */ /* 0x000fea0003800000 */
.L_x_3699:
[----:B------:R-:W-:Y:S01]  /*3000*/  BSSY B0, `(.L_x_3701) ;  /* 0x0000093000007945 */ /* 0x000fe20003800000 */
[----:B------:R-:W-:-:S05]  /*3010*/  @!P5 BRA `(.L_x_3702) ;  /* 0x000009100000d947 */ /* 0x000fca0003800000 */
[----:B------:R-:W-:Y:S02]  /*3020*/  SHF.L.U32 R49, R94, 0x1, RZ ;  /* 0x000000015e317819 */ /* 0x000fe400000006ff */
[----:B------:R-:W-:Y:S02]  /*3030*/  ISETP.GE.AND P0, PT, R18, UR4, PT ;  /* 0x0000000412007c0c */ /* 0x000fe4000bf06270 */
[C---:B------:R-:W-:Y:S02]  /*3040*/  LEA R46, P6, R103.reuse, R134, 0x1 ;  /* 0x00000086672e7211 */ /* 0x040fe400078c08ff */
[-C--:B------:R-:W-:Y:S02]  /*3050*/  IADD3 R32, P1, R20, R49.reuse, RZ ;  /* 0x0000003114207210 */ /* 0x080fe40007f3e0ff */
[----:B------:R-:W-:Y:S02]  /*3060*/  SHF.L.U64.HI R45, R94, 0x1, R92 ;  /* 0x000000015e2d7819 */ /* 0x000fe4000001025c */
[----:B------:R-:W-:Y:S02]  /*3070*/  IADD3 R42, P5, R52, R49, RZ ;  /* 0x00000031342a7210 */ /* 0x000fe40007fbe0ff */
[----:B------:R-:W-:Y:S02]  /*3080*/  LEA.HI.X R47, R103, R135, R102, 0x1, P6 ;  /* 0x00000087672f7211 */ /* 0x000fe400030f0c66 */
[----:B------:R-:W-:Y:S01]  /*3090*/  IADD3.X R33, R21, R45, RZ, P1, !PT ;  /* 0x0000002d15217210 */ /* 0x000fe20000ffe4ff */
[----:B------:R-:W-:Y:S01]  /*30a0*/  IMAD.X R43, R53, 0x1, R45, P5 ;  /* 0x00000001352b7824 */ /* 0x000fe200028e062d */
[----:B------:R-:W-:Y:S01]  /*30b0*/  LEA R44, P5, R55, R98, 0x1 ;  /* 0x00000062372c7211 */ /* 0x000fe200078a08ff */
[----:B-1--4-:R-:W2:Y:S01]  /*30c0*/  LDG.E.128 R24, [R46.64] ;  /* 0x000000062e187981 */ /* 0x012ea2000c1e1d00 */
[----:B------:R-:W-:Y:S07]  /*30d0*/  ISETP.GE.AND P1, PT, R15, UR4, PT ;  /* 0x000000040f007c0c */ /* 0x000fee000bf26270 */
[----:B------:R-:W3:Y:S06]  /*30e0*/  @!P0 LDG.E.64 R22, [R32.64] ;  /* 0x0000000620168981 */ /* 0x000eec000c1e1b00 */
[----:B------:R-:W4:Y:S01]  /*30f0*/  @!P0 LDG.E.64 R40, [R42.64] ;  /* 0x000000062a288981 */ /* 0x000f22000c1e1b00 */
[C---:B--2---:R-:W-:Y:S01]  /*3100*/  @!P0 IMAD.U32 R28, R24.reuse, 0x10000, RZ ;  /* 0x00010000181c8824 */ /* 0x044fe200078e00ff */
[----:B------:R-:W-:Y:S02]  /*3110*/  @!P0 LOP3.LUT R36, R24, 0xffff0000, RZ, 0xc0, !PT ;  /* 0xffff000018248812 */ /* 0x000fe400078ec0ff */
[----:B------:R-:W-:Y:S01]  /*3120*/  @!P0 SHF.L.U32 R30, R25, 0x10, RZ ;  /* 0x00000010191e8819 */ /* 0x000fe200000006ff */
[C---:B---3--:R-:W-:Y:S01]  /*3130*/  @!P0 IMAD.U32 R31, R22.reuse, 0x10000, RZ ;  /* 0x00010000161f8824 */ /* 0x048fe200078e00ff */
[----:B------:R-:W-:Y:S01]  /*3140*/  @!P0 LOP3.LUT R29, R22, 0xffff0000, RZ, 0xc0, !PT ;  /* 0xffff0000161d8812 */ /* 0x000fe200078ec0ff */
[C---:B------:R-:W-:Y:S01]  /*3150*/  @!P0 IMAD.U32 R22, R23.reuse, 0x10000, RZ ;  /* 0x0001000017168824 */ /* 0x040fe200078e00ff */
[----:B------:R-:W-:Y:S01]  /*3160*/  @!P0 LOP3.LUT R23, R23, 0xffff0000, RZ, 0xc0, !PT ;  /* 0xffff000017178812 */ /* 0x000fe200078ec0ff */
[-C--:B------:R-:W-:Y:S02]  /*3170*/  @!P0 FMUL.FTZ R45, R36, R31.reuse ;  /* 0x0000001f242d8220 */ /* 0x080fe40000410000 */
[----:B------:R-:W-:Y:S01]  /*3180*/  @!P0 FMUL.FTZ R0, R28, R31 ;  /* 0x0000001f1c008220 */ /* 0x000fe20000410000 */
[----:B----4-:R-:W-:Y:S01]  /*3190*/  @!P0 SHF.L.U32 R37, R40, 0x10, RZ ;  /* 0x0000001028258819 */ /* 0x010fe200000006ff */
[----:B------:R-:W-:Y:S01]  /*31a0*/  @!P0 IMAD.U32 R31, R26, 0x10000, RZ ;  /* 0x000100001a1f8824 */ /* 0x000fe200078e00ff */
[----:B------:R-:W-:Y:S01]  /*31b0*/  @!P0 LOP3.LUT R39, R40, 0xffff0000, RZ, 0xc0, !PT ;  /* 0xffff000028278812 */ /* 0x000fe200078ec0ff */
[----:B------:R-:W-:Y:S01]  /*31c0*/  @!P0 FMUL.FTZ R2, R30, R29 ;  /* 0x0000001d1e028220 */ /* 0x000fe20000410000 */
[C---:B------:R-:W-:Y:S01]  /*31d0*/  @!P0 LOP3.LUT R40, R27.reuse, 0xffff0000, RZ, 0xc0, !PT ;  /* 0xffff00001b288812 */ /* 0x040fe200078ec0ff */
[-C--:B------:R-:W-:Y:S01]  /*31e0*/  @!P0 FFMA.FTZ R45, R28, R37.reuse, -R45 ;  /* 0x000000251c2d8223 */ /* 0x080fe2000001082d */
[----:B------:R-:W-:Y:S01]  /*31f0*/  @!P0 SHF.L.U32 R28, R27, 0x10, RZ ;  /* 0x000000101b1c8819 */ /* 0x000fe200000006ff */
[----:B------:R-:W-:Y:S01]  /*3200*/  @!P0 FFMA.FTZ R0, R36, R37, R0 ;  /* 0x0000002524008223 */ /* 0x000fe20000010000 */
[----:B------:R-:W-:Y:S01]  /*3210*/  @!P0 LOP3.LUT R37, R26, 0xffff0000, RZ, 0xc0, !PT ;  /* 0xffff00001a258812 */ /* 0x000fe200078ec0ff */
[-C--:B------:R-:W-:Y:S01]  /*3220*/  @!P0 FMUL.FTZ R3, R31, R22.reuse ;  /* 0x000000161f038220 */ /* 0x080fe20000410000 */
[----:B------:R-:W-:Y:S01]  /*3230*/  @!P0 LOP3.LUT R36, R25, 0xffff0000, RZ, 0xc0, !PT ;  /* 0xffff000019248812 */ /* 0x000fe200078ec0ff */
[----:B------:R-:W-:Y:S01]  /*3240*/  @!P0 FMUL.FTZ R57, R40, R23 ;  /* 0x0000001728398220 */ /* 0x000fe20000410000 */
[----:B------:R-:W-:Y:S01]  /*3250*/  @!P0 SHF.L.U32 R38, R41, 0x10, RZ ;  /* 0x0000001029268819 */ /* 0x000fe200000006ff */
[----:B------:R-:W-:Y:S01]  /*3260*/  @!P0 FMUL.FTZ R48, R37, R22 ;  /* 0x0000001625308220 */ /* 0x000fe20000410000 */
[----:B------:R-:W-:Y:S01]  /*3270*/  @!P0 LOP3.LUT R41, R41, 0xffff0000, RZ, 0xc0, !PT ;  /* 0xffff000029298812 */ /* 0x000fe200078ec0ff */
[----:B------:R-:W-:Y:S01]  /*3280*/  @!P0 FMUL.FTZ R49, R36, R29 ;  /* 0x0000001d24318220 */ /* 0x000fe20000410000 */
[----:B------:R-:W-:Y:S01]  /*3290*/  @!P0 F2FP.BF16.PACK_AB R50, R0, R45 ;  /* 0x0000002d0032823e */ /* 0x000fe200000010ff */
[----:B------:R-:W-:Y:S01]  /*32a0*/  @!P0 FMUL.FTZ R4, R28, R23 ;  /* 0x000000171c048220 */ /* 0x000fe20000410000 */
[----:B------:R-:W-:Y:S01]  /*32b0*/  LEA.HI.X R45, R55, R95, R54, 0x1, P5 ;  /* 0x0000005f372d7211 */ /* 0x000fe200028f0c36 */
[-C--:B------:R-:W-:Y:S02]  /*32c0*/  @!P0 FFMA.FTZ R2, R36, R39.reuse, R2 ;  /* 0x0000002724028223 */ /* 0x080fe40000010002 */
[-C--:B------:R-:W-:Y:S02]  /*32d0*/  @!P0 FFMA.FTZ R3, R37, R38.reuse, R3 ;  /* 0x0000002625038223 */ /* 0x080fe40000010003 */
[----:B------:R-:W-:Y:S02]  /*32e0*/  @!P0 FFMA.FTZ R48, R31, R38, -R48 ;  /* 0x000000261f308223 */ /* 0x000fe40000010830 */
[----:B------:R-:W-:Y:S02]  /*32f0*/  @!P0 FFMA.FTZ R49, R30, R39, -R49 ;  /* 0x000000271e318223 */ /* 0x000fe40000010831 */
[-C--:B------:R-:W-:Y:S01]  /*3300*/  @!P0 FFMA.FTZ R57, R28, R41.reuse, -R57 ;  /* 0x000000291c398223 */ /* 0x080fe20000010839 */
[----:B------:R-:W-:Y:S01]  /*3310*/  @!P0 F2FP.BF16.PACK_AB R48, R3, R48 ;  /* 0x000000300330823e */ /* 0x000fe200000010ff */
[----:B------:R-:W-:Y:S01]  /*3320*/  @!P0 FFMA.FTZ R4, R40, R41, R4 ;  /* 0x0000002928048223 */ /* 0x000fe20000010004 */
[----:B------:R-:W-:Y:S01]  /*3330*/  @!P0 F2FP.BF16.PACK_AB R49, R2, R49 ;  /* 0x000000310231823e */ /* 0x000fe200000010ff */
[----:B------:R-:W-:Y:S02]  /*3340*/  @!P0 IMAD.MOV.U32 R24, RZ, RZ, R50 ;  /* 0x000000ffff188224 */ /* 0x000fe400078e0032 */
[----:B------:R-:W-:Y:S01]  /*3350*/  @!P0 IMAD.MOV.U32 R26, RZ, RZ, R48 ;  /* 0x000000ffff1a8224 */ /* 0x000fe200078e0030 */
[----:B------:R-:W-:Y:S02]  /*3360*/  @!P0 F2FP.BF16.PACK_AB R57, R4, R57 ;  /* 0x000000390439823e */ /* 0x000fe400000010ff */
[----:B------:R-:W-:Y:S02]  /*3370*/  @!P0 MOV R25, R49 ;  /* 0x0000003100198202 */ /* 0x000fe40000000f00 */
[----:B------:R-:W-:Y:S02]  /*3380*/  @!P0 MOV R27, R57 ;  /* 0x00000039001b8202 */ /* 0x000fe40000000f00 */
[----:B------:R-:W-:Y:S03]  /*3390*/  ISETP.GE.AND P0, PT, R14, UR4, PT ;  /* 0x000000040e007c0c */ /* 0x000fe6000bf06270 */
[----:B------:R1:W-:Y:S08]  /*33a0*/  STG.E.128 [R44.64], R24 ;  /* 0x000000182c007986 */ /* 0x0003f0000c101d06 */
[----:B------:R-:W2:Y:S06]  /*33b0*/  @!P1 LDG.E.64 R22, [R32.64+0x40] ;  /* 0x0000400620169981 */ /* 0x000eac000c1e1b00 */
[----:B------:R-:W3:Y:S08]  /*33c0*/  LDG.E.128 R28, [R46.64+0x80] ;  /* 0x000080062e1c7981 */ /* 0x000ef0000c1e1d00 */
[----:B------:R-:W4:Y:S01]  /*33d0*/  @!P1 LDG.E.64 R40, [R42.64+0x40] ;  /* 0x000040062a289981 */ /* 0x000f22000c1e1b00 */
[C---:B--2---:R-:W-:Y:S02]  /*33e0*/  @!P1 SHF.L.U32 R35, R22.reuse, 0x10, RZ ;  /* 0x0000001016239819 */ /* 0x044fe400000006ff */
[----:B-1----:R-:W-:Y:S01]  /*33f0*/  @!P1 LOP3.LUT R25, R22, 0xffff0000, RZ, 0xc0, !PT ;  /* 0xffff000016199812 */ /* 0x002fe200078ec0ff */
[C---:B------:R-:W-:Y:S01]  /*3400*/  @!P1 IMAD.U32 R22, R23.reuse, 0x10000, RZ ;  /* 0x0001000017169824 */ /* 0x040fe200078e00ff */
[----:B------:R-:W-:Y:S01]  /*3410*/  @!P1 LOP3.LUT R23, R23, 0xffff0000, RZ, 0xc0, !PT ;  /* 0xffff000017179812 */ /* 0x000fe200078ec0ff */
[C---:B---3--:R-:W-:Y:S01]  /*3420*/  @!P1 IMAD.U32 R34, R28.reuse, 0x10000, RZ ;  /* 0x000100001c229824 */ /* 0x048fe200078e00ff */
[----:B------:R-:W-:Y:S01]  /*3430*/  @!P1 LOP3.LUT R36, R28, 0xffff0000, RZ, 0xc0, !PT ;  /* 0xffff00001c249812 */ /* 0x000fe200078ec0ff */
[----:B------:R-:W-:Y:S01]  /*3440*/  @!P1 IMAD.U32 R27, R30, 0x10000, RZ ;  /* 0x000100001e1b9824 */ /* 0x000fe200078e00ff */
[----:B------:R-:W-:Y:S01]  /*3450*/  @!P1 SHF.L.U32 R26, R29, 0x10, RZ ;  /* 0x000000101d1a9819 */ /* 0x000fe200000006ff */
[-C--:B------:R-:W-:Y:S01]  /*3460*/  @!P1 FMUL.FTZ R5, R34, R35.reuse ;  /* 0x0000002322059220 */ /* 0x080fe20000410000 */
[C---:B------:R-:W-:Y:S01]  /*3470*/  @!P1 SHF.L.U32 R24, R31.reuse, 0x10, RZ ;  /* 0x000000101f189819 */ /* 0x040fe200000006ff */
[----:B------:R-:W-:Y:S02]  /*3480*/  @!P1 FMUL.FTZ R48, R36, R35 ;  /* 0x0000002324309220 */ /* 0x000fe40000410000 */
[C---:B----4-:R-:W-:Y:S01]  /*3490*/  @!P1 IMAD.U32 R37, R40.reuse, 0x10000, RZ ;  /* 0x0001000028259824 */ /* 0x050fe200078e00ff */
[----:B------:R-:W-:Y:S01]  /*34a0*/  @!P1 LOP3.LUT R39, R40, 0xffff0000, RZ, 0xc0, !PT ;  /* 0xffff000028279812 */ /* 0x000fe200078ec0ff */
[----:B------:R-:W-:Y:S01]  /*34b0*/  @!P1 FMUL.FTZ R6, R26, R25 ;  /* 0x000000191a069220 */ /* 0x000fe20000410000 */
[----:B------:R-:W-:Y:S01]  /*34c0*/  @!P1 LOP3.LUT R40, R31, 0xffff0000, RZ, 0xc0, !PT ;  /* 0xffff00001f289812 */ /* 0x000fe200078ec0ff */
[-C--:B------:R-:W-:Y:S01]  /*34d0*/  @!P1 FFMA.FTZ R48, R34, R37.reuse, -R48 ;  /* 0x0000002522309223 */ /* 0x080fe20000010830 */
[----:B------:R-:W-:Y:S01]  /*34e0*/  @!P1 SHF.L.U32 R38, R41, 0x10, RZ ;  /* 0x0000001029269819 */ /* 0x000fe200000006ff */
[----:B------:R-:W-:Y:S01]  /*34f0*/  @!P1 FFMA.FTZ R5, R36, R37, R5 ;  /* 0x0000002524059223 */ /* 0x000fe20000010005 */
[----:B------:R-:W-:Y:S01]  /*3500*/  @!P1 LOP3.LUT R37, R30, 0xffff0000, RZ, 0xc0, !PT ;  /* 0xffff00001e259812 */ /* 0x000fe200078ec0ff */
[-C--:B------:R-:W-:Y:S01]  /*3510*/  @!P1 FMUL.FTZ R7, R27, R22.reuse ;  /* 0x000000161b079220 */ /* 0x080fe20000410000 */
[----:B------:R-:W-:Y:S01]  /*3520*/  @!P1 LOP3.LUT R36, R29, 0xffff0000, RZ, 0xc0, !PT ;  /* 0xffff00001d249812 */ /* 0x000fe200078ec0ff */
[----:B------:R-:W-:Y:S01]  /*3530*/  @!P1 FMUL.FTZ R56, R40, R23 ;  /* 0x0000001728389220 */ /* 0x000fe20000410000 */
[----:B------:R-:W-:Y:S01]  /*3540*/  @!P1 LOP3.LUT R41, R41, 0xffff0000, RZ, 0xc0, !PT ;  /* 0xffff000029299812 */ /* 0x000fe200078ec0ff */
[----:B------:R-:W-:Y:S01]  /*3550*/  @!P1 FMUL.FTZ R50, R37, R22 ;  /* 0x0000001625329220 */ /* 0x000fe20000410000 */
[----:B------:R-:W-:Y:S01]  /*3560*/  @!P1 F2FP.BF16.PACK_AB R48, R5, R48 ;  /* 0x000000300530923e */ /* 0x000fe200000010ff */
[----:B------:R-:W-:Y:S02]  /*3570*/  @!P1 FMUL.FTZ R49, R36, R25 ;  /* 0x0000001924319220 */ /* 0x000fe40000410000 */
[----:B------:R-:W-:Y:S02]  /*3580*/  @!P1 FMUL.FTZ R8, R24, R23 ;  /* 0x0000001718089220 */ /* 0x000fe40000410000 */
[-C--:B------:R-:W-:Y:S02]  /*3590*/  @!P1 FFMA.FTZ R50, R27, R38.reuse, -R50 ;  /* 0x000000261b329223 */ /* 0x080fe40000010832 */
[----:B------:R-:W-:Y:S02]  /*35a0*/  @!P1 FFMA.FTZ R49, R26, R39, -R49 ;  /* 0x000000271a319223 */ /* 0x000fe40000010831 */
[----:B------:R-:W-:Y:S02]  /*35b0*/  @!P1 FFMA.FTZ R56, R24, R41, -R56 ;  /* 0x0000002918389223 */ /* 0x000fe40000010838 */
[----:B------:R-:W-:Y:S02]  /*35c0*/  @!P1 FFMA.FTZ R6, R36, R39, R6 ;  /* 0x0000002724069223 */ /* 0x000fe40000010006 */
[----:B------:R-:W-:Y:S02]  /*35d0*/  @!P1 FFMA.FTZ R7, R37, R38, R7 ;  /* 0x0000002625079223 */ /* 0x000fe40000010007 */
[----:B------:R-:W-:Y:S01]  /*35e0*/  @!P1 FFMA.FTZ R8, R40, R41, R8 ;  /* 0x0000002928089223 */ /* 0x000fe20000010008 */
[----:B------:R-:W-:Y:S01]  /*35f0*/  @!P1 F2FP.BF16.PACK_AB R49, R6, R49 ;  /* 0x000000310631923e */ /* 0x000fe200000010ff */
[----:B------:R-:W-:Y:S01]  /*3600*/  @!P1 IMAD.MOV.U32 R28, RZ, RZ, R48 ;  /* 0x000000ffff1c9224 */ /* 0x000fe200078e0030 */
[----:B------:R-:W-:Y:S02]  /*3610*/  @!P1 F2FP.BF16.PACK_AB R50, R7, R50 ;  /* 0x000000320732923e */ /* 0x000fe400000010ff */
[----:B------:R-:W-:Y:S02]  /*3620*/  @!P1 F2FP.BF16.PACK_AB R57, R8, R56 ;  /* 0x000000380839923e */ /* 0x000fe400000010ff */
[----:B------:R-:W-:Y:S01]  /*3630*/  @!P1 MOV R29, R49 ;  /* 0x00000031001d9202 */ /* 0x000fe20000000f00 */
[----:B------:R-:W-:Y:S01]  /*3640*/  @!P1 IMAD.MOV.U32 R30, RZ, RZ, R50 ;  /* 0x000000ffff1e9224 */ /* 0x000fe200078e0032 */
[----:B------:R-:W-:Y:S05]  /*3650*/  @!P1 MOV R31, R57 ;  /* 0x00000039001f9202 */ /* 0x000fea0000000f00 */
[----:B------:R1:W-:Y:S08]  /*3660*/  STG.E.128 [R44.64+0x80], R28 ;  /* 0x0000801c2c007986 */ /* 0x0003f0000c101d06 */
        /* <DEDUP_REMOVED lines=12> */
[C---:B------:R-:W-:Y:S01]  /*3730*/  @!P0 LOP3.LUT R40, R27.reuse, 0xffff0000, RZ, 0xc0, !PT ;  /* 0xffff00001b288812 */ /* 0x040fe200078ec0ff */
[----:B------:R-:W-:Y:S01]  /*3740*/  @!P0 FMUL.FTZ R46, R36, R35 ;  /* 0x00000023242e8220 */ /* 0x000fe20000410000 */
[----:B------:R-:W-:Y:S01]  /*3750*/  @!P0 SHF.L.U32 R28, R27, 0x10, RZ ;  /* 0x000000101b1c8819 */ /* 0x000fe200000006ff */
[C---:B----4-:R-:W-:Y:S01]  /*3760*/  @!P0 IMAD.U32 R37, R42.reuse, 0x10000, RZ ;  /* 0x000100002a258824 */ /* 0x050fe200078e00ff */
[----:B------:R-:W-:Y:S01]  /*3770*/  @!P0 LOP3.LUT R39, R42, 0xffff0000, RZ, 0xc0, !PT ;  /* 0xffff00002a278812 */ /* 0x000fe200078ec0ff */
[----:B------:R-:W-:Y:S01]  /*3780*/  @!P0 FMUL.FTZ R10, R30, R29 ;  /* 0x0000001d1e0a8220 */ /* 0x000fe20000410000 */
[----:B------:R-:W-:Y:S01]  /*3790*/  @!P0 SHF.L.U32 R38, R43, 0x10, RZ ;  /* 0x000000102b268819 */ /* 0x000fe200000006ff */
[-C--:B------:R-:W-:Y:S01]  /*37a0*/  @!P0 FFMA.FTZ R9, R36, R37.reuse, R9 ;  /* 0x0000002524098223 */ /* 0x080fe20000010009 */
[----:B------:R-:W-:Y:S01]  /*37b0*/  @!P0 LOP3.LUT R36, R25, 0xffff0000, RZ, 0xc0, !PT ;  /* 0xffff000019248812 */ /* 0x000fe200078ec0ff */
[----:B------:R-:W-:Y:S01]  /*37c0*/  @!P0 FFMA.FTZ R46, R34, R37, -R46 ;  /* 0x00000025222e8223 */ /* 0x000fe2000001082e */
[----:B------:R-:W-:Y:S01]  /*37d0*/  @!P0 LOP3.LUT R37, R26, 0xffff0000, RZ, 0xc0, !PT ;  /* 0xffff00001a258812 */ /* 0x000fe200078ec0ff */
[----:B------:R-:W-:Y:S01]  /*37e0*/  @!P0 FMUL.FTZ R11, R31, R22 ;  /* 0x000000161f0b8220 */ /* 0x000fe20000410000 */
        /* <DEDUP_REMOVED lines=20> */
.L_x_3702:
[----:B------:R-:W-:Y:S05]  /*3930*/  BSYNC B0 ;  /* 0x0000000000007941 */ /* 0x000fea0003800000 */
.L_x_3701:
[----:B------:R-:W-:Y:S01]  /*3940*/  BSSY B0, `(.L_x_3703) ;  /* 0x000009b000007945 */ /* 0x000fe20003800000 */
[----:B------:R-:W-:-:S05]  /*3950*/  @!P4 BRA `(.L_x_3704) ;  /* 0x000009900000c947 */ /* 0x000fca0003800000 */
[----:B------:R-:W-:Y:S01]  /*3960*/  ISETP.GE.AND P0, PT, R18, UR4, PT ;  /* 0x0000000412007c0c */ /* 0x000fe2000bf06270 */
[----:B------:R-:W-:Y:S01]  /*3970*/  IMAD.SHL.U32 R47, R91, 0x2, RZ ;  /* 0x000000025b2f7824 */ /* 0x000fe200078e00ff */
[----:B------:R-:W-:Y:S02]  /*3980*/  LEA R48, P5, R105, R134, 0x1 ;  /* 0x0000008669307211 */ /* 0x000fe400078a08ff */
[----:B-1----:R-:W-:Y:S02]  /*3990*/  SHF.L.U64.HI R45, R91, 0x1, R90 ;  /* 0x000000015b2d7819 */ /* 0x002fe4000001025a */
[-C--:B------:R-:W-:Y:S02]  /*39a0*/  IADD3 R32, P1, R20, R47.reuse, RZ ;  /* 0x0000002f14207210 */ /* 0x080fe40007f3e0ff */
[----:B------:R-:W-:Y:S02]  /*39b0*/  IADD3 R42, P4, R52, R47, RZ ;  /* 0x0000002f342a7210 */ /* 0x000fe40007f9e0ff */
[----:B------:R-:W-:Y:S02]  /*39c0*/  LEA.HI.X R49, R105, R135, R104, 0x1, P5 ;  /* 0x0000008769317211 */ /* 0x000fe400028f0c68 */
[----:B------:R-:W-:Y:S01]  /*39d0*/  IADD3.X R33, R21, R45, RZ, P1, !PT ;  /* 0x0000002d15217210 */ /* 0x000fe20000ffe4ff */
[----:B------:R-:W-:Y:S01]  /*39e0*/  IMAD.X R43, R53, 0x1, R45, P4 ;  /* 0x00000001352b7824 */ /* 0x000fe200020e062d */
[----:B------:R-:W-:Y:S01]  /*39f0*/  LEA R58, P5, R150, R98, 0x1 ;  /* 0x00000062963a7211 */ /* 0x000fe200078a08ff */
[----:B----4-:R-:W2:Y:S01]  /*3a00*/  LDG.E.128 R24, [R48.64] ;  /* 0x0000000630187981 */ /* 0x010ea2000c1e1d00 */
[----:B------:R-:W-:Y:S02]  /*3a10*/  ISETP.GE.AND P1, PT, R15, UR4, PT ;  /* 0x000000040f007c0c */ /* 0x000fe4000bf26270 */
[----:B------:R-:W-:Y:S02]  /*3a20*/  LEA R56, P4, R108, R134, 0x1 ;  /* 0x000000866c387211 */ /* 0x000fe400078808ff */
[----:B------:R-:W-:Y:S02]  /*3a30*/  LEA.HI.X R59, R150, R95, R106, 0x1, P5 ;  /* 0x0000005f963b7211 */ /* 0x000fe400028f0c6a */
[----:B------:R-:W-:Y:S01]  /*3a40*/  LEA.HI.X R57, R108, R135, R107, 0x1, P4 ;  /* 0x000000876c397211 */ /* 0x000fe200020f0c6b */
[----:B------:R-:W3:Y:S06]  /*3a50*/  @!P0 LDG.E.64 R22, [R32.64] ;  /* 0x0000000620168981 */ /* 0x000eec000c1e1b00 */
[----:B------:R-:W4:Y:S01]  /*3a60*/  @!P0 LDG.E.64 R40, [R42.64] ;  /* 0x000000062a288981 */ /* 0x000f22000c1e1b00 */
[C---:B--2---:R-:W-:Y:S01]  /*3a70*/  @!P0 IMAD.U32 R28, R24.reuse, 0x10000, RZ ;  /* 0x00010000181c8824 */ /* 0x044fe200078e00ff */
[----:B------:R-:W-:Y:S02]  /*3a80*/  @!P0 LOP3.LUT R36, R24, 0xffff0000, RZ, 0xc0, !PT ;  /* 0xffff000018248812 */ /* 0x000fe400078ec0ff */
[----:B------:R-:W-:Y:S02]  /*3a90*/  @!P0 SHF.L.U32 R30, R25, 0x10, RZ ;  /* 0x00000010191e8819 */ /* 0x000fe400000006ff */
[C---:B---3--:R-:W-:Y:S02]  /*3aa0*/  @!P0 SHF.L.U32 R31, R22.reuse, 0x10, RZ ;  /* 0x00000010161f8819 */ /* 0x048fe400000006ff */
[----:B------:R-:W-:Y:S01]  /*3ab0*/  @!P0 LOP3.LUT R29, R22, 0xffff0000, RZ, 0xc0, !PT ;  /* 0xffff0000161d8812 */ /* 0x000fe200078ec0ff */
[C---:B------:R-:W-:Y:S01]  /*3ac0*/  @!P0 IMAD.U32 R22, R23.reuse, 0x10000, RZ ;  /* 0x0001000017168824 */ /* 0x040fe200078e00ff */
[----:B------:R-:W-:Y:S01]  /*3ad0*/  @!P0 LOP3.LUT R23, R23, 0xffff0000, RZ, 0xc0, !PT ;  /* 0xffff000017178812 */ /* 0x000fe200078ec0ff */
[-C--:B------:R-:W-:Y:S01]  /*3ae0*/  @!P0 FMUL.FTZ R45, R36, R31.reuse ;  /* 0x0000001f242d8220 */ /* 0x080fe20000410000 */
[C---:B----4-:R-:W-:Y:S01]  /*3af0*/  @!P0 LOP3.LUT R39, R40.reuse, 0xffff0000, RZ, 0xc0, !PT ;  /* 0xffff000028278812 */ /* 0x050fe200078ec0ff */
[----:B------:R-:W-:Y:S01]  /*3b00*/  @!P0 IMAD.U32 R37, R40, 0x10000, RZ ;  /* 0x0001000028258824 */ /* 0x000fe200078e00ff */
[C---:B------:R-:W-:Y:S01]  /*3b10*/  @!P0 LOP3.LUT R40, R27.reuse, 0xffff0000, RZ, 0xc0, !PT ;  /* 0xffff00001b288812 */ /* 0x040fe200078ec0ff */
[C---:B------:R-:W-:Y:S02]  /*3b20*/  @!P0 FMUL.FTZ R0, R28.reuse, R31 ;  /* 0x0000001f1c008220 */ /* 0x040fe40000410000 */
[-C--:B------:R-:W-:Y:S01]  /*3b30*/  @!P0 FFMA.FTZ R45, R28, R37.reuse, -R45 ;  /* 0x000000251c2d8223 */ /* 0x080fe2000001082d */
[----:B------:R-:W-:Y:S01]  /*3b40*/  @!P0 SHF.L.U32 R28, R27, 0x10, RZ ;  /* 0x000000101b1c8819 */ /* 0x000fe200000006ff */
[----:B------:R-:W-:Y:S01]  /*3b50*/  @!P0 FFMA.FTZ R0, R36, R37, R0 ;  /* 0x0000002524008223 */ /* 0x000fe20000010000 */
[C---:B------:R-:W-:Y:S01]  /*3b60*/  @!P0 LOP3.LUT R37, R26.reuse, 0xffff0000, RZ, 0xc0, !PT ;  /* 0xffff00001a258812 */ /* 0x040fe200078ec0ff */
[----:B------:R-:W-:Y:S01]  /*3b70*/  @!P0 IMAD.U32 R31, R26, 0x10000, RZ ;  /* 0x000100001a1f8824 */ /* 0x000fe200078e00ff */
[----:B------:R-:W-:Y:S01]  /*3b80*/  @!P0 LOP3.LUT R36, R25, 0xffff0000, RZ, 0xc0, !PT ;  /* 0xffff000019248812 */ /* 0x000fe200078ec0ff */
[----:B------:R-:W-:Y:S01]  /*3b90*/  @!P0 FMUL.FTZ R2, R30, R29 ;  /* 0x0000001d1e028220 */ /* 0x000fe20000410000 */
[----:B------:R-:W-:Y:S01]  /*3ba0*/  @!P0 F2FP.BF16.PACK_AB R45, R0, R45 ;  /* 0x0000002d002d823e */ /* 0x000fe200000010ff */
[C---:B------:R-:W-:Y:S01]  /*3bb0*/  @!P0 IMAD.U32 R38, R41.reuse, 0x10000, RZ ;  /* 0x0001000029268824 */ /* 0x040fe200078e00ff */
[----:B------:R-:W-:Y:S01]  /*3bc0*/  @!P0 LOP3.LUT R41, R41, 0xffff0000, RZ, 0xc0, !PT ;  /* 0xffff000029298812 */ /* 0x000fe200078ec0ff */
[-C--:B------:R-:W-:Y:S02]  /*3bd0*/  @!P0 FMUL.FTZ R3, R31, R22.reuse ;  /* 0x000000161f038220 */ /* 0x080fe40000410000 */
[C---:B------:R-:W-:Y:S02]  /*3be0*/  @!P0 FMUL.FTZ R44, R37.reuse, R22 ;  /* 0x00000016252c8220 */ /* 0x040fe40000410000 */
[----:B------:R-:W-:Y:S02]  /*3bf0*/  @!P0 FMUL.FTZ R47, R36, R29 ;  /* 0x0000001d242f8220 */ /* 0x000fe40000410000 */
[-C--:B------:R-:W-:Y:S02]  /*3c00*/  @!P0 FMUL.FTZ R46, R40, R23.reuse ;  /* 0x00000017282e8220 */ /* 0x080fe40000410000 */
[----:B------:R-:W-:Y:S02]  /*3c10*/  @!P0 FMUL.FTZ R4, R28, R23 ;  /* 0x000000171c048220 */ /* 0x000fe40000410000 */
        /* <DEDUP_REMOVED lines=13> */
[----:B------:R-:W-:Y:S02]  /*3cf0*/  ISETP.GE.AND P0, PT, R14, UR4, PT ;  /* 0x000000040e007c0c */ /* 0x000fe4000bf06270 */
[C---:B------:R-:W-:Y:S01]  /*3d00*/  LEA R48, P4, R112.reuse, R134, 0x1 ;  /* 0x0000008670307211 */ /* 0x040fe200078808ff */
[----:B------:R1:W-:Y:S03]  /*3d10*/  STG.E.128 [R58.64], R24 ;  /* 0x000000183a007986 */ /* 0x0003e6000c101d06 */
[----:B------:R-:W-:Y:S05]  /*3d20*/  LEA.HI.X R49, R112, R135, R111, 0x1, P4 ;  /* 0x0000008770317211 */ /* 0x000fea00020f0c6f */
[----:B------:R-:W2:Y:S06]  /*3d30*/  @!P1 LDG.E.64 R22, [R32.64+0x40] ;  /* 0x0000400620169981 */ /* 0x000eac000c1e1b00 */
[----:B------:R3:W4:Y:S08]  /*3d40*/  LDG.E.128 R28, [R56.64] ;  /* 0x00000006381c7981 */ /* 0x000730000c1e1d00 */
[----:B------:R-:W5:Y:S01]  /*3d50*/  @!P1 LDG.E.64 R40, [R42.64+0x40] ;  /* 0x000040062a289981 */ /* 0x000f62000c1e1b00 */
[C---:B---3--:R-:W-:Y:S04]  /*3d60*/  LEA R56, P5, R109.reuse, R98, 0x1 ;  /* 0x000000626d387211 */ /* 0x048fe800078a08ff */
[----:B------:R-:W-:Y:S02]  /*3d70*/  LEA.HI.X R57, R109, R95, R110, 0x1, P5 ;  /* 0x0000005f6d397211 */ /* 0x000fe400028f0c6e */
[C---:B--2---:R-:W-:Y:S02]  /*3d80*/  @!P1 SHF.L.U32 R35, R22.reuse, 0x10, RZ ;  /* 0x0000001016239819 */ /* 0x044fe400000006ff */
[----:B-1----:R-:W-:Y:S01]  /*3d90*/  @!P1 LOP3.LUT R25, R22, 0xffff0000, RZ, 0xc0, !PT ;  /* 0xffff000016199812 */ /* 0x002fe200078ec0ff */
[C---:B------:R-:W-:Y:S01]  /*3da0*/  @!P1 IMAD.U32 R22, R23.reuse, 0x10000, RZ ;  /* 0x0001000017169824 */ /* 0x040fe200078e00ff */
[----:B------:R-:W-:Y:S01]  /*3db0*/  @!P1 LOP3.LUT R23, R23, 0xffff0000, RZ, 0xc0, !PT ;  /* 0xffff000017179812 */ /* 0x000fe200078ec0ff */
[C---:B----4-:R-:W-:Y:S01]  /*3dc0*/  @!P1 IMAD.U32 R34, R28.reuse, 0x10000, RZ ;  /* 0x000100001c229824 */ /* 0x050fe200078e00ff */
[----:B------:R-:W-:Y:S01]  /*3dd0*/  @!P1 LOP3.LUT R36, R28, 0xffff0000, RZ, 0xc0, !PT ;  /* 0xffff00001c249812 */ /* 0x000fe200078ec0ff */
[----:B------:R-:W-:Y:S01]  /*3de0*/  @!P1 IMAD.U32 R27, R30, 0x10000, RZ ;  /* 0x000100001e1b9824 */ /* 0x000fe200078e00ff */
[----:B------:R-:W-:Y:S01]  /*3df0*/  @!P1 SHF.L.U32 R26, R29, 0x10, RZ ;  /* 0x000000101d1a9819 */ /* 0x000fe200000006ff */
[-C--:B------:R-:W-:Y:S01]  /*3e00*/  @!P1 FMUL.FTZ R5, R34, R35.reuse ;  /* 0x0000002322059220 */ /* 0x080fe20000410000 */
[C---:B------:R-:W-:Y:S01]  /*3e10*/  @!P1 SHF.L.U32 R24, R31.reuse, 0x10, RZ ;  /* 0x000000101f189819 */ /* 0x040fe200000006ff */
[----:B------:R-:W-:Y:S02]  /*3e20*/  @!P1 FMUL.FTZ R44, R36, R35 ;  /* 0x00000023242c9220 */ /* 0x000fe40000410000 */
[C---:B-----5:R-:W-:Y:S01]  /*3e30*/  @!P1 IMAD.U32 R37, R40.reuse, 0x10000, RZ ;  /* 0x0001000028259824 */ /* 0x060fe200078e00ff */
        /* <DEDUP_REMOVED lines=28> */
[----:B------:R1:W-:Y:S08]  /*4000*/  STG.E.128 [R56.64], R28 ;  /* 0x0000001c38007986 */ /* 0x0003f0000c101d06 */
        /* <DEDUP_REMOVED lines=14> */
[C---:B------:R-:W-:Y:S01]  /*40f0*/  @!P0 LOP3.LUT R40, R27.reuse, 0xffff0000, RZ, 0xc0, !PT ;  /* 0xffff00001b288812 */ /* 0x040fe200078ec0ff */
[----:B------:R-:W-:Y:S01]  /*4100*/  @!P0 FMUL.FTZ R44, R36, R35 ;  /* 0x00000023242c8220 */ /* 0x000fe20000410000 */
[----:B------:R-:W-:Y:S01]  /*4110*/  @!P0 SHF.L.U32 R28, R27, 0x10, RZ ;  /* 0x000000101b1c8819 */ /* 0x000fe200000006ff */
[C---:B-----5:R-:W-:Y:S01]  /*4120*/  @!P0 IMAD.U32 R37, R42.reuse, 0x10000, RZ ;  /* 0x000100002a258824 */ /* 0x060fe200078e00ff */
[----:B------:R-:W-:Y:S01]  /*4130*/  @!P0 LOP3.LUT R39, R42, 0xffff0000, RZ, 0xc0, !PT ;  /* 0xffff00002a278812 */ /* 0x000fe200078ec0ff */
[----:B------:R-:W-:Y:S01]  /*4140*/  @!P0 FMUL.FTZ R10, R30, R29 ;  /* 0x0000001d1e0a8220 */ /* 0x000fe20000410000 */
[C---:B------:R-:W-:Y:S01]  /*4150*/  @!P0 SHF.L.U32 R38, R43.reuse, 0x10, RZ ;  /* 0x000000102b268819 */ /* 0x040fe200000006ff */
[-C--:B------:R-:W-:Y:S01]  /*4160*/  @!P0 FFMA.FTZ R44, R34, R37.reuse, -R44 ;  /* 0x00000025222c8223 */ /* 0x080fe2000001082c */
[----:B------:R-:W-:Y:S01]  /*4170*/  @!P0 LOP3.LUT R41, R43, 0xffff0000, RZ, 0xc0, !PT ;  /* 0xffff00002b298812 */ /* 0x000fe200078ec0ff */
[----:B------:R-:W-:Y:S01]  /*4180*/  @!P0 FFMA.FTZ R9, R36, R37, R9 ;  /* 0x0000002524098223 */ /* 0x000fe20000010009 */
[----:B------:R-:W-:Y:S01]  /*4190*/  @!P0 LOP3.LUT R37, R26, 0xffff0000, RZ, 0xc0, !PT ;  /* 0xffff00001a258812 */ /* 0x000fe200078ec0ff */
[----:B------:R-:W-:Y:S01]  /*41a0*/  @!P0 FMUL.FTZ R11, R31, R22 ;  /* 0x000000161f0b8220 */ /* 0x000fe20000410000 */
[----:B------:R-:W-:Y:S01]  /*41b0*/  @!P0 LOP3.LUT R36, R25, 0xffff0000, RZ, 0xc0, !PT ;  /* 0xffff000019248812 */ /* 0x000fe200078ec0ff */
[----:B------:R-:W-:Y:S01]  /*41c0*/  @!P0 FMUL.FTZ R47, R40, R23 ;  /* 0x00000017282f8220 */ /* 0x000fe20000410000 */
[----:B------:R-:W-:Y:S01]  /*41d0*/  @!P0 F2FP.BF16.PACK_AB R44, R9, R44 ;  /* 0x0000002c092c823e */ /* 0x000fe200000010ff */
[C---:B------:R-:W-:Y:S02]  /*41e0*/  @!P0 FMUL.FTZ R46, R37.reuse, R22 ;  /* 0x00000016252e8220 */ /* 0x040fe40000410000 */
[----:B------:R-:W-:Y:S02]  /*41f0*/  @!P0 FMUL.FTZ R45, R36, R29 ;  /* 0x0000001d242d8220 */ /* 0x000fe40000410000 */
        /* <DEDUP_REMOVED lines=13> */
[----:B------:R-:W-:Y:S05]  /*42d0*/  @!P0 MOV R27, R47 ;  /* 0x0000002f001b8202 */ /* 0x000fea0000000f00 */
[----:B------:R1:W-:Y:S02]  /*42e0*/  STG.E.128 [R48.64], R24 ;  /* 0x0000001830007986 */ /* 0x0003e4000c101d06 */
.L_x_3704:
[----:B------:R-:W-:Y:S05]  /*42f0*/  BSYNC B0 ;  /* 0x0000000000007941 */ /* 0x000fea0003800000 */
.L_x_3703:
[----:B------:R-:W-:Y:S01]  /*4300*/  BSSY B0, `(.L_x_3705) ;  /* 0x00000a0000007945 */ /* 0x000fe20003800000 */
[----:B------:R-:W-:-:S05]  /*4310*/  @!P2 BRA `(.L_x_3706) ;  /* 0x000009e00000a947 */ /* 0x000fca0003800000 */
[----:B-1----:R-:W-:Y:S01]  /*4320*/  IMAD.SHL.U32 R49, R87, 0x2, RZ ;  /* 0x0000000257317824 */ /* 0x002fe200078e00ff */
[----:B------:R-:W-:Y:S02]  /*4330*/  MOV R45, 0x60 ;  /* 0x00000060002d7802 */ /* 0x000fe40000000f00 */
[----:B------:R-:W-:Y:S02]  /*4340*/  ISETP.GE.AND P0, PT, R18, UR4, PT ;  /* 0x0000000412007c0c */ /* 0x000fe4000bf06270 */
[-C--:B------:R-:W-:Y:S01]  /*4350*/  IADD3 R32, P1, R20, R49.reuse, RZ ;  /* 0x0000003114207210 */ /* 0x080fe20007f3e0ff */
[----:B------:R-:W-:Y:S01]  /*4360*/  IMAD.WIDE.U32 R56, R45, c[0x0][0x288], R134 ;  /* 0x0000a2002d387a25 */ /* 0x000fe200078e0086 */
[----:B------:R-:W-:Y:S02]  /*4370*/  IADD3 R42, P2, R52, R49, RZ ;  /* 0x00000031342a7210 */ /* 0x000fe40007f5e0ff */
[----:B------:R-:W-:Y:S01]  /*4380*/  SHF.L.U64.HI R47, R87, 0x1, R86 ;  /* 0x00000001572f7819 */ /* 0x000fe20000010256 */
[----:B------:R-:W-:Y:S01]  /*4390*/  IMAD R44, R45, c[0x0][0x28c], RZ ;  /* 0x0000a3002d2c7a24 */ /* 0x000fe200078e02ff */
[----:B------:R-:W-:Y:S01]  /*43a0*/  MOV R99, R95 ;  /* 0x0000005f00637202 */ /* 0x000fe20000000f00 */
[----:B------:R-:W-:Y:S01]  /*43b0*/  IMAD.MOV.U32 R48, RZ, RZ, R56 ;  /* 0x000000ffff307224 */ /* 0x000fe200078e0038 */
[----:B------:R-:W-:Y:S01]  /*43c0*/  IADD3.X R33, R21, R47, RZ, P1, !PT ;  /* 0x0000002f15217210 */ /* 0x000fe20000ffe4ff */
[----:B------:R-:W-:Y:S01]  /*43d0*/  IMAD.X R43, R53, 0x1, R47, P2 ;  /* 0x00000001352b7824 */ /* 0x000fe200010e062f */
[----:B------:R-:W-:Y:S01]  /*43e0*/  IADD3 R49, R57, R44, RZ ;  /* 0x0000002c39317210 */ /* 0x000fe20007ffe0ff */
[----:B------:R-:W-:Y:S01]  /*43f0*/  IMAD.WIDE.U32 R56, R45, c[0x0][0x198], R98 ;  /* 0x000066002d387a25 */ /* 0x000fe200078e0062 */
[----:B------:R-:W-:Y:S01]  /*4400*/  ISETP.GE.AND P1, PT, R15, UR4, PT ;  /* 0x000000040f007c0c */ /* 0x000fe2000bf26270 */
[----:B----4-:R-:W2:Y:S01]  /*4410*/  @!P0 LDG.E.64 R22, [R32.64] ;  /* 0x0000000620168981 */ /* 0x010ea2000c1e1b00 */
[C---:B------:R-:W-:Y:S01]  /*4420*/  LEA R58, P2, R116.reuse, R134, 0x1 ;  /* 0x00000086743a7211 */ /* 0x040fe200078408ff */
[----:B------:R-:W-:Y:S03]  /*4430*/  IMAD R45, R45, c[0x0][0x19c], RZ ;  /* 0x000067002d2d7a24 */ /* 0x000fe600078e02ff */
[----:B------:R-:W-:Y:S01]  /*4440*/  LEA.HI.X R59, R116, R135, R115, 0x1, P2 ;  /* 0x00000087743b7211 */ /* 0x000fe200010f0c73 */
[----:B------:R-:W-:Y:S01]  /*4450*/  IMAD.IADD R57, R57, 0x1, R45 ;  /* 0x0000000139397824 */ /* 0x000fe200078e022d */
[----:B------:R-:W3:Y:S08]  /*4460*/  LDG.E.128 R24, [R48.64] ;  /* 0x0000000630187981 */ /* 0x000ef0000c1e1d00 */
[----:B------:R-:W4:Y:S01]  /*4470*/  @!P0 LDG.E.64 R40, [R42.64] ;  /* 0x000000062a288981 */ /* 0x000f22000c1e1b00 */
[C---:B--2---:R-:W-:Y:S01]  /*4480*/  @!P0 IMAD.U32 R31, R22.reuse, 0x10000, RZ ;  /* 0x00010000161f8824 */ /* 0x044fe200078e00ff */
[----:B------:R-:W-:Y:S02]  /*4490*/  @!P0 LOP3.LUT R29, R22, 0xffff0000, RZ, 0xc0, !PT ;  /* 0xffff0000161d8812 */ /* 0x000fe400078ec0ff */
[C---:B------:R-:W-:Y:S02]  /*44a0*/  @!P0 SHF.L.U32 R22, R23.reuse, 0x10, RZ ;  /* 0x0000001017168819 */ /* 0x040fe400000006ff */
[----:B------:R-:W-:Y:S01]  /*44b0*/  @!P0 LOP3.LUT R23, R23, 0xffff0000, RZ, 0xc0, !PT ;  /* 0xffff000017178812 */ /* 0x000fe200078ec0ff */
[----:B---3--:R-:W-:Y:S01]  /*44c0*/  @!P0 IMAD.U32 R30, R25, 0x10000, RZ ;  /* 0x00010000191e8824 */ /* 0x008fe200078e00ff */
[C---:B------:R-:W-:Y:S02]  /*44d0*/  @!P0 SHF.L.U32 R28, R24.reuse, 0x10, RZ ;  /* 0x00000010181c8819 */ /* 0x040fe400000006ff */
[----:B------:R-:W-:Y:S01]  /*44e0*/  @!P0 LOP3.LUT R36, R24, 0xffff0000, RZ, 0xc0, !PT ;  /* 0xffff000018248812 */ /* 0x000fe200078ec0ff */
[----:B------:R-:W-:Y:S02]  /*44f0*/  @!P0 FMUL.FTZ R2, R30, R29 ;  /* 0x0000001d1e028220 */ /* 0x000fe40000410000 */
[-C--:B------:R-:W-:Y:S02]  /*4500*/  @!P0 FMUL.FTZ R0, R28, R31.reuse ;  /* 0x0000001f1c008220 */ /* 0x080fe40000410000 */
[----:B------:R-:W-:Y:S01]  /*4510*/  @!P0 FMUL.FTZ R47, R36, R31 ;  /* 0x0000001f242f8220 */ /* 0x000fe20000410000 */
[----:B----4-:R-:W-:Y:S01]  /*4520*/  @!P0 SHF.L.U32 R37, R40, 0x10, RZ ;  /* 0x0000001028258819 */ /* 0x010fe200000006ff */
[C---:B------:R-:W-:Y:S01]  /*4530*/  @!P0 IMAD.U32 R38, R41.reuse, 0x10000, RZ ;  /* 0x0001000029268824 */ /* 0x040fe200078e00ff */
[----:B------:R-:W-:Y:S02]  /*4540*/  @!P0 SHF.L.U32 R31, R26, 0x10, RZ ;  /* 0x000000101a1f8819 */ /* 0x000fe400000006ff */
        /* <DEDUP_REMOVED lines=24> */
[----:B------:R-:W-:Y:S02]  /*46d0*/  @!P0 F2FP.BF16.PACK_AB R44, R3, R44 ;  /* 0x0000002c032c823e */ /* 0x000fe400000010ff */
[----:B------:R-:W-:Y:S01]  /*46e0*/  LEA R48, P2, R120, R134, 0x1 ;  /* 0x0000008678307211 */ /* 0x000fe200078408ff */
[----:B------:R-:W-:Y:S01]  /*46f0*/  @!P0 IMAD.MOV.U32 R27, RZ, RZ, R45 ;  /* 0x000000ffff1b8224 */ /* 0x000fe200078e002d */
[----:B------:R-:W-:Y:S02]  /*4700*/  @!P0 MOV R26, R44 ;  /* 0x0000002c001a8202 */ /* 0x000fe40000000f00 */
[----:B------:R-:W-:Y:S02]  /*4710*/  ISETP.GE.AND P0, PT, R14, UR4, PT ;  /* 0x000000040e007c0c */ /* 0x000fe4000bf06270 */
[----:B------:R-:W-:Y:S01]  /*4720*/  LEA.HI.X R49, R120, R135, R119, 0x1, P2 ;  /* 0x0000008778317211 */ /* 0x000fe200010f0c77 */
[----:B------:R1:W-:Y:S08]  /*4730*/  STG.E.128 [R56.64], R24 ;  /* 0x0000001838007986 */ /* 0x0003f0000c101d06 */
[----:B------:R-:W2:Y:S08]  /*4740*/  LDG.E.128 R28, [R58.64] ;  /* 0x000000063a1c7981 */ /* 0x000eb0000c1e1d00 */
[----:B------:R-:W3:Y:S06]  /*4750*/  @!P1 LDG.E.64 R22, [R32.64+0x40] ;  /* 0x0000400620169981 */ /* 0x000eec000c1e1b00 */
[----:B------:R-:W4:Y:S01]  /*4760*/  @!P1 LDG.E.64 R40, [R42.64+0x40] ;  /* 0x000040062a289981 */ /* 0x000f22000c1e1b00 */
[C---:B-1----:R-:W-:Y:S04]  /*4770*/  LEA R56, P4, R117.reuse, R98, 0x1 ;  /* 0x0000006275387211 */ /* 0x042fe800078808ff */
[----:B------:R-:W-:Y:S01]  /*4780*/  LEA.HI.X R57, R117, R95, R118, 0x1, P4 ;  /* 0x0000005f75397211 */ /* 0x000fe200020f0c76 */
[----:B--2---:R-:W-:Y:S01]  /*4790*/  @!P1 IMAD.U32 R26, R29, 0x10000, RZ ;  /* 0x000100001d1a9824 */ /* 0x004fe200078e00ff */
[----:B------:R-:W-:Y:S01]  /*47a0*/  @!P1 SHF.L.U32 R34, R28, 0x10, RZ ;  /* 0x000000101c229819 */ /* 0x000fe200000006ff */
[----:B------:R-:W-:Y:S01]  /*47b0*/  @!P1 IMAD.U32 R24, R31, 0x10000, RZ ;  /* 0x000100001f189824 */ /* 0x000fe200078e00ff */
[----:B------:R-:W-:Y:S02]  /*47c0*/  @!P1 SHF.L.U32 R27, R30, 0x10, RZ ;  /* 0x000000101e1b9819 */ /* 0x000fe400000006ff */
        /* <DEDUP_REMOVED lines=9> */
[----:B------:R-:W-:Y:S01]  /*4860*/  @!P1 LOP3.LUT R39, R40, 0xffff0000, RZ, 0xc0, !PT ;  /* 0xffff000028279812 */ /* 0x000fe200078ec0ff */
[----:B------:R-:W-:Y:S01]  /*4870*/  @!P1 IMAD.U32 R38, R41, 0x10000, RZ ;  /* 0x0001000029269824 */ /* 0x000fe200078e00ff */
[----:B------:R-:W-:Y:S01]  /*4880*/  @!P1 LOP3.LUT R40, R31, 0xffff0000, RZ, 0xc0, !PT ;  /* 0xffff00001f289812 */ /* 0x000fe200078ec0ff */
        /* <DEDUP_REMOVED lines=8> */
[-C--:B------:R-:W-:Y:S02]  /*4910*/  @!P1 FMUL.FTZ R47, R40, R23.reuse ;  /* 0x00000017282f9220 */ /* 0x080fe40000410000 */
[----:B------:R-:W-:Y:S01]  /*4920*/  @!P1 FMUL.FTZ R8, R24, R23 ;  /* 0x0000001718089220 */ /* 0x000fe20000410000 */
[----:B------:R-:W-:Y:S01]  /*4930*/  @!P1 MOV R28, R44 ;  /* 0x0000002c001c9202 */ /* 0x000fe20000000f00 */
[----:B------:R-:W-:Y:S02]  /*4940*/  @!P1 FMUL.FTZ R46, R37, R22 ;  /* 0x00000016252e9220 */ /* 0x000fe40000410000 */
[----:B------:R-:W-:Y:S02]  /*4950*/  @!P1 FFMA.FTZ R45, R26, R39, -R45 ;  /* 0x000000271a2d9223 */ /* 0x000fe4000001082d */
[----:B------:R-:W-:Y:S02]  /*4960*/  @!P1 FFMA.FTZ R47, R24, R41, -R47 ;  /* 0x00000029182f9223 */ /* 0x000fe4000001082f */
[-C--:B------:R-:W-:Y:S02]  /*4970*/  @!P1 FFMA.FTZ R46, R27, R38.reuse, -R46 ;  /* 0x000000261b2e9223 */ /* 0x080fe4000001082e */
[----:B------:R-:W-:Y:S02]  /*4980*/  @!P1 FFMA.FTZ R6, R36, R39, R6 ;  /* 0x0000002724069223 */ /* 0x000fe40000010006 */
[----:B------:R-:W-:Y:S02]  /*4990*/  @!P1 FFMA.FTZ R7, R37, R38, R7 ;  /* 0x0000002625079223 */ /* 0x000fe40000010007 */
[----:B------:R-:W-:Y:S01]  /*49a0*/  @!P1 FFMA.FTZ R8, R40, R41, R8 ;  /* 0x0000002928089223 */ /* 0x000fe20000010008 */
[----:B------:R-:W-:Y:S02]  /*49b0*/  @!P1 F2FP.BF16.PACK_AB R45, R6, R45 ;  /* 0x0000002d062d923e */ /* 0x000fe400000010ff */
[----:B------:R-:W-:Y:S02]  /*49c0*/  @!P1 F2FP.BF16.PACK_AB R46, R7, R46 ;  /* 0x0000002e072e923e */ /* 0x000fe400000010ff */
[----:B------:R-:W-:Y:S01]  /*49d0*/  @!P1 F2FP.BF16.PACK_AB R47, R8, R47 ;  /* 0x0000002f082f923e */ /* 0x000fe200000010ff */
[----:B------:R-:W-:Y:S01]  /*49e0*/  @!P1 IMAD.MOV.U32 R29, RZ, RZ, R45 ;  /* 0x000000ffff1d9224 */ /* 0x000fe200078e002d */
[----:B------:R-:W-:Y:S03]  /*49f0*/  @!P1 MOV R30, R46 ;  /* 0x0000002e001e9202 */ /* 0x000fe60000000f00 */
[----:B------:R-:W-:Y:S05]  /*4a00*/  @!P1 IMAD.MOV.U32 R31, RZ, RZ, R47 ;  /* 0x000000ffff1f9224 */ /* 0x000fea00078e002f */
[----:B------:R1:W-:Y:S08]  /*4a10*/  STG.E.128 [R56.64], R28 ;  /* 0x0000001c38007986 */ /* 0x0003f0000c101d06 */
[----:B------:R2:W1:Y:S08]  /*4a20*/  LDG.E.128 R24, [R48.64] ;  /* 0x0000000630187981 */ /* 0x000470000c1e1d00 */
[----:B------:R-:W3:Y:S06]  /*4a30*/  @!P0 LDG.E.64 R22, [R32.64+0x80] ;  /* 0x0000800620168981 */ /* 0x000eec000c1e1b00 */
[----:B------:R-:W4:Y:S01]  /*4a40*/  @!P0 LDG.E.64 R42, [R42.64+0x80] ;  /* 0x000080062a2a8981 */ /* 0x000f22000c1e1b00 */
[C---:B--2---:R-:W-:Y:S04]  /*4a50*/  LEA R48, P1, R121.reuse, R98, 0x1 ;  /* 0x0000006279307211 */ /* 0x044fe800078208ff */
[----:B------:R-:W-:Y:S01]  /*4a60*/  LEA.HI.X R49, R121, R95, R122, 0x1, P1 ;  /* 0x0000005f79317211 */ /* 0x000fe200008f0c7a */
[----:B-1----:R-:W-:Y:S01]  /*4a70*/  @!P0 IMAD.U32 R30, R25, 0x10000, RZ ;  /* 0x00010000191e8824 */ /* 0x002fe200078e00ff */
[C---:B------:R-:W-:Y:S01]  /*4a80*/  @!P0 SHF.L.U32 R34, R24.reuse, 0x10, RZ ;  /* 0x0000001018228819 */ /* 0x040fe200000006ff */
[C---:B------:R-:W-:Y:S01]  /*4a90*/  @!P0 IMAD.U32 R28, R27.reuse, 0x10000, RZ ;  /* 0x000100001b1c8824 */ /* 0x040fe200078e00ff */
[----:B------:R-:W-:Y:S02]  /*4aa0*/  @!P0 LOP3.LUT R36, R24, 0xffff0000, RZ, 0xc0, !PT ;  /* 0xffff000018248812 */ /* 0x000fe400078ec0ff */
        /* <DEDUP_REMOVED lines=11> */
[C---:B------:R-:W-:Y:S01]  /*4b60*/  @!P0 IMAD.U32 R38, R43.reuse, 0x10000, RZ ;  /* 0x000100002b268824 */ /* 0x040fe200078e00ff */
[----:B------:R-:W-:Y:S01]  /*4b70*/  @!P0 LOP3.LUT R41, R43, 0xffff0000, RZ, 0xc0, !PT ;  /* 0xffff00002b298812 */ /* 0x000fe200078ec0ff */
[-C--:B------:R-:W-:Y:S01]  /*4b80*/  @!P0 FFMA.FTZ R9, R36, R37.reuse, R9 ;  /* 0x0000002524098223 */ /* 0x080fe20000010009 */
[----:B------:R-:W-:Y:S01]  /*4b90*/  @!P0 LOP3.LUT R36, R25, 0xffff0000, RZ, 0xc0, !PT ;  /* 0xffff000019248812 */ /* 0x000fe200078ec0ff */
[----:B------:R-:W-:Y:S01]  /*4ba0*/  @!P0 FFMA.FTZ R44, R34, R37, -R44 ;  /* 0x00000025222c8223 */ /* 0x000fe2000001082c */
[----:B------:R-:W-:Y:S01]  /*4bb0*/  @!P0 LOP3.LUT R37, R26, 0xffff0000, RZ, 0xc0, !PT ;  /* 0xffff00001a258812 */ /* 0x000fe200078ec0ff */
[----:B------:R-:W-:Y:S02]  /*4bc0*/  @!P0 FMUL.FTZ R11, R31, R22 ;  /* 0x000000161f0b8220 */ /* 0x000fe40000410000 */
        /* <DEDUP_REMOVED lines=18> */
[----:B------:R1:W-:Y:S02]  /*4cf0*/  STG.E.128 [R48.64], R24 ;  /* 0x0000001830007986 */ /* 0x0003e4000c101d06 */
.L_x_3706:
[----:B------:R-:W-:Y:S05]  /*4d00*/  BSYNC B0 ;  /* 0x0000000000007941 */ /* 0x000fea0003800000 */
.L_x_3705:
[----:B------:R-:W-:Y:S01]  /*4d10*/  IMAD.MOV.U32 R3, RZ, RZ, c[0x0][0x230] ;  /* 0x00008c00ff037624 */ /* 0x000fe200078e00ff */
[----:B------:R-:W-:Y:S03]  /*4d20*/  ULDC UR4, c[0x0][0x230] ;  /* 0x00008c0000047ab9 */ /* 0x000fe60000000800 */
[----:B------:R-:W-:Y:S05]  /*4d30*/  IMAD.U32 R3, R3, -0x20, RZ ;  /* 0xffffffe003037824 */ /* 0x000fea00078e00ff */
[C---:B------:R-:W-:Y:S02]  /*4d40*/  LEA R52, P1, R3.reuse, R52, 0x1 ;  /* 0x0000003403347211 */ /* 0x040fe400078208ff */
[C---:B------:R-:W-:Y:S02]  /*4d50*/  LEA R20, P0, R3.reuse, R20, 0x1 ;  /* 0x0000001403147211 */ /* 0x040fe400078008ff */
[C---:B------:R-:W-:Y:S02]  /*4d60*/  LEA.HI.X.SX32 R53, R3.reuse, R53, 0x1, P1 ;  /* 0x0000003503357211 */ /* 0x040fe400008f0eff */
[----:B------:R-:W-:Y:S01]  /*4d70*/  LEA.HI.X.SX32 R21, R3, R21, 0x1, P0 ;  /* 0x0000001503157211 */ /* 0x000fe200000f0eff */
[----:B------:R-:W-:-:S05]  /*4d80*/  BRA `(.L_x_3707) ;  /* 0x000047e000007947 */ /* 0x000fca0003800000 */
.L_x_3698:
[----:B------:R-:W-:Y:S01]  /*4d90*/  BSSY B1, `(.L_x_3708) ;  /* 0x0000104000017945 */ /* 0x000fe20003800000 */
[----:B------:R-:W-:-:S05]  /*4da0*/  @!P1 BRA `(.L_x_3709) ;  /* 0x0000102000009947 */ /* 0x000fca0003800000 */
[----:B------:R1:W5:Y:S01]  /*4db0*/  LDG.E.128 R40, [R134.64] ;  /* 0x0000000686287981 */ /* 0x000362000c1e1d00 */
[----:B------:R-:W-:Y:S01]  /*4dc0*/  ISETP.GE.AND P0, PT, R18, UR4, PT ;  /* 0x0000000412007c0c */ /* 0x000fe2000bf06270 */
[----:B------:R-:W-:Y:S01]  /*4dd0*/  @!UPT UIADD3 URZ, URZ, URZ, URZ ;  /* 0x0000003f3f3ff290 */ /* 0x000fe2000fffe03f */
[----:B------:R-:W-:Y:S11]  /*4de0*/  BSSY B0, `(.L_x_3710) ;  /* 0x0000050000007945 */ /* 0x000ff60003800000 */
[----:B------:R-:W-:-:S05]  /*4df0*/  @P0 BRA `(.L_x_3711) ;  /* 0x000004e000000947 */ /* 0x000fca0003800000 */
[C---:B-----5:R-:W-:Y:S01]  /*4e00*/  SHF.L.U32 R37, R40.reuse, 0x10, RZ ;  /* 0x0000001028257819 */ /* 0x060fe200000006ff */
[----:B------:R-:W-:Y:S01]  /*4e10*/  ULEA.HI UR5, UR4, UR4, URZ, 0x1 ;  /* 0x0000000404057291 */ /* 0x000fe2000f8f083f */
[----:B----4-:R-:W-:Y:S01]  /*4e20*/  LOP3.LUT R39, R40, 0xffff0000, RZ, 0xc0, !PT ;  /* 0xffff000028277812 */ /* 0x010fe200078ec0ff */
[----:B------:R-:W-:Y:S01]  /*4e30*/  IMAD.MOV.U32 R101, RZ, RZ, RZ ;  /* 0x000000ffff657224 */ /* 0x000fe200078e00ff */
[C---:B------:R-:W-:Y:S01]  /*4e40*/  SHF.L.U32 R44, R42.reuse, 0x10, RZ ;  /* 0x000000102a2c7819 */ /* 0x040fe200000006ff */
[C---:B------:R-:W-:Y:S01]  /*4e50*/  IMAD.U32 R38, R41.reuse, 0x10000, RZ ;  /* 0x0001000029267824 */ /* 0x040fe200078e00ff */
[----:B------:R-:W-:Y:S01]  /*4e60*/  LOP3.LUT R41, R41, 0xffff0000, RZ, 0xc0, !PT ;  /* 0xffff000029297812 */ /* 0x000fe200078ec0ff */
[C---:B------:R-:W-:Y:S01]  /*4e70*/  IMAD.U32 R48, R43.reuse, 0x10000, RZ ;  /* 0x000100002b307824 */ /* 0x040fe200078e00ff */
[----:B------:R-:W-:Y:S01]  /*4e80*/  LOP3.LUT R45, R42, 0xffff0000, RZ, 0xc0, !PT ;  /* 0xffff00002a2d7812 */ /* 0x000fe200078ec0ff */
[----:B------:R-:W-:Y:S01]  /*4e90*/  USHF.R.S32.HI UR5, URZ, 0x1, UR5 ;  /* 0x000000013f057899 */ /* 0x000fe20008011405 */
[----:B------:R-:W-:Y:S05]  /*4ea0*/  LOP3.LUT R49, R43, 0xffff0000, RZ, 0xc0, !PT ;  /* 0xffff00002b317812 */ /* 0x000fea00078ec0ff */
[----:B------:R-:W-:Y:S02]  /*4eb0*/  ISETP.GE.AND P1, PT, R18, UR5, PT ;  /* 0x0000000512007c0c */ /* 0x000fe4000bf26270 */
[----:B------:R-:W-:Y:S11]  /*4ec0*/  MOV R99, UR5 ;  /* 0x0000000500637c02 */ /* 0x000ff60008000f00 */
[----:B------:R-:W-:Y:S02]  /*4ed0*/  @P1 IMAD R101, RZ, RZ, -UR5 ;  /* 0x80000005ff651e24 */ /* 0x000fe4000f8e02ff */
[----:B------:R-:W-:Y:S03]  /*4ee0*/  @P1 IMAD R99, RZ, RZ, -UR5 ;  /* 0x80000005ff631e24 */ /* 0x000fe6000f8e02ff */
[C---:B------:R-:W-:Y:S04]  /*4ef0*/  LEA R152, P0, R101.reuse, R136, 0x1 ;  /* 0x0000008865987211 */ /* 0x040fe800078008ff */
[----:B------:R-:W-:Y:S02]  /*4f00*/  LEA.HI.X.SX32 R153, R101, R137, 0x1, P0 ;  /* 0x0000008965997211 */ /* 0x000fe400000f0eff */
[C---:B------:R-:W-:Y:S04]  /*4f10*/  LEA R10, P0, R99.reuse, R134, 0x1 ;  /* 0x00000086630a7211 */ /* 0x040fe800078008ff */
[----:B------:R-:W-:Y:S01]  /*4f20*/  LEA.HI.X.SX32 R11, R99, R135, 0x1, P0 ;  /* 0x00000087630b7211 */ /* 0x000fe200000f0eff */
[----:B------:R-:W2:Y:S01]  /*4f30*/  LDG.E.128 R152, [R152.64] ;  /* 0x0000000698987981 */ /* 0x000ea2000c1e1d00 */
[----:B------:R-:W-:Y:S01]  /*4f40*/  MOV R99, RZ ;  /* 0x000000ff00637202 */ /* 0x000fe20000000f00 */
[----:B------:R-:W-:Y:S05]  /*4f50*/  @P1 IMAD R99, RZ, RZ, -UR5 ;  /* 0x80000005ff631e24 */ /* 0x000fea000f8e02ff */
[C---:B------:R-:W-:Y:S01]  /*4f60*/  LEA R46, P0, R99.reuse, R138, 0x1 ;  /* 0x0000008a632e7211 */ /* 0x040fe200078008ff */
[----:B------:R3:W4:Y:S03]  /*4f70*/  LDG.E.128 R24, [R10.64] ;  /* 0x000000060a187981 */ /* 0x000726000c1e1d00 */
[----:B------:R-:W-:Y:S05]  /*4f80*/  LEA.HI.X.SX32 R47, R99, R139, 0x1, P0 ;  /* 0x0000008b632f7211 */ /* 0x000fea00000f0eff */
[----:B------:R-:W4:Y:S01]  /*4f90*/  LDG.E.128 R56, [R46.64] ;  /* 0x000000062e387981 */ /* 0x000f22000c1e1d00 */
[----:B--2---:R-:W-:Y:S01]  /*4fa0*/  IMAD.U32 R28, R153, 0x10000, RZ ;  /* 0x00010000991c7824 */ /* 0x004fe200078e00ff */
[C---:B------:R-:W-:Y:S01]  /*4fb0*/  SHF.L.U32 R32, R152.reuse, 0x10, RZ ;  /* 0x0000001098207819 */ /* 0x040fe200000006ff */
[----:B---3--:R-:W-:Y:S01]  /*4fc0*/  IMAD.U32 R10, R155, 0x10000, RZ ;  /* 0x000100009b0a7824 */ /* 0x008fe200078e00ff */
[----:B------:R-:W-:Y:S01]  /*4fd0*/  LOP3.LUT R30, R152, 0xffff0000, RZ, 0xc0, !PT ;  /* 0xffff0000981e7812 */ /* 0x000fe200078ec0ff */
[----:B------:R-:W-:Y:S01]  /*4fe0*/  @!P1 FADD.FTZ R28, -R28, -RZ ;  /* 0x800000ff1c1c9221 */ /* 0x000fe20000010100 */
[----:B------:R-:W-:Y:S01]  /*4ff0*/  LOP3.LUT R22, R153, 0xffff0000, RZ, 0xc0, !PT ;  /* 0xffff000099167812 */ /* 0x000fe200078ec0ff */
[----:B------:R-:W-:Y:S01]  /*5000*/  @!P1 FADD.FTZ R32, -R32, -RZ ;  /* 0x800000ff20209221 */ /* 0x000fe20000010100 */
[----:B------:R-:W-:Y:S01]  /*5010*/  SHF.L.U32 R12, R154, 0x10, RZ ;  /* 0x000000109a0c7819 */ /* 0x000fe200000006ff */
[----:B------:R-:W-:Y:S01]  /*5020*/  @!P1 FADD.FTZ R30, -R30, -RZ ;  /* 0x800000ff1e1e9221 */ /* 0x000fe20000010100 */
[C---:B----4-:R-:W-:Y:S01]  /*5030*/  SHF.L.U32 R35, R24.reuse, 0x10, RZ ;  /* 0x0000001018237819 */ /* 0x050fe200000006ff */
[----:B------:R-:W-:Y:S01]  /*5040*/  IMAD.U32 R29, R25, 0x10000, RZ ;  /* 0x00010000191d7824 */ /* 0x000fe200078e00ff */
[----:B------:R-:W-:Y:S01]  /*5050*/  LOP3.LUT R33, R24, 0xffff0000, RZ, 0xc0, !PT ;  /* 0xffff000018217812 */ /* 0x000fe200078ec0ff */
[----:B------:R-:W-:Y:S01]  /*5060*/  @!P1 FADD.FTZ R22, -R22, -RZ ;  /* 0x800000ff16169221 */ /* 0x000fe20000010100 */
[----:B------:R-:W-:Y:S01]  /*5070*/  LOP3.LUT R11, R154, 0xffff0000, RZ, 0xc0, !PT ;  /* 0xffff00009a0b7812 */ /* 0x000fe200078ec0ff */
[----:B------:R-:W-:Y:S01]  /*5080*/  FMUL.FTZ R0, R35, R32 ;  /* 0x0000002023007220 */ /* 0x000fe20000410000 */
[----:B------:R-:W-:Y:S01]  /*5090*/  LOP3.LUT R31, R25, 0xffff0000, RZ, 0xc0, !PT ;  /* 0xffff0000191f7812 */ /* 0x000fe200078ec0ff */
[----:B------:R-:W-:Y:S01]  /*50a0*/  FMUL.FTZ R2, R33, R30 ;  /* 0x0000001e21027220 */ /* 0x000fe20000410000 */
[C---:B------:R-:W-:Y:S01]  /*50b0*/  SHF.L.U32 R34, R56.reuse, 0x10, RZ ;  /* 0x0000001038227819 */ /* 0x040fe200000006ff */
[----:B------:R-:W-:Y:S01]  /*50c0*/  FMUL.FTZ R3, R29, R28 ;  /* 0x0000001c1d037220 */ /* 0x000fe20000410000 */
[----:B------:R-:W-:Y:S01]  /*50d0*/  LOP3.LUT R36, R56, 0xffff0000, RZ, 0xc0, !PT ;  /* 0xffff000038247812 */ /* 0x000fe200078ec0ff */
[----:B------:R-:W-:Y:S01]  /*50e0*/  @!P1 FADD.FTZ R12, -R12, -RZ ;  /* 0x800000ff0c0c9221 */ /* 0x000fe20000010100 */
[C---:B------:R-:W-:Y:S01]  /*50f0*/  SHF.L.U32 R25, R26.reuse, 0x10, RZ ;  /* 0x000000101a197819 */ /* 0x040fe200000006ff */
[----:B------:R-:W-:Y:S01]  /*5100*/  IMAD.U32 R40, R57, 0x10000, RZ ;  /* 0x0001000039287824 */ /* 0x000fe200078e00ff */
[----:B------:R-:W-:Y:S01]  /*5110*/  LOP3.LUT R9, R155, 0xffff0000, RZ, 0xc0, !PT ;  /* 0xffff00009b097812 */ /* 0x000fe200078ec0ff */
[----:B------:R-:W-:Y:S01]  /*5120*/  FFMA.FTZ R0, R37, R34, R0 ;  /* 0x0000002225007223 */ /* 0x000fe20000010000 */
[----:B------:R-:W-:Y:S01]  /*5130*/  LOP3.LUT R24, R26, 0xffff0000, RZ, 0xc0, !PT ;  /* 0xffff00001a187812 */ /* 0x000fe200078ec0ff */
[----:B------:R-:W-:Y:S01]  /*5140*/  FMUL.FTZ R4, R31, R22 ;  /* 0x000000161f047220 */ /* 0x000fe20000410000 */
[----:B------:R-:W-:Y:S01]  /*5150*/  LOP3.LUT R42, R57, 0xffff0000, RZ, 0xc0, !PT ;  /* 0xffff0000392a7812 */ /* 0x000fe200078ec0ff */
[----:B------:R-:W-:Y:S01]  /*5160*/  @!P1 FADD.FTZ R11, -R11, -RZ ;  /* 0x800000ff0b0b9221 */ /* 0x000fe20000010100 */
[C---:B------:R-:W-:Y:S01]  /*5170*/  SHF.L.U32 R43, R58.reuse, 0x10, RZ ;  /* 0x000000103a2b7819 */ /* 0x040fe200000006ff */
[----:B------:R-:W-:Y:S01]  /*5180*/  FFMA.FTZ R2, R39, R36, R2 ;  /* 0x0000002427027223 */ /* 0x000fe20000010002 */
[C---:B------:R-:W-:Y:S01]  /*5190*/  LOP3.LUT R26, R27.reuse, 0xffff0000, RZ, 0xc0, !PT ;  /* 0xffff00001b1a7812 */ /* 0x040fe200078ec0ff */
[----:B------:R-:W-:Y:S01]  /*51a0*/  IMAD.U32 R23, R27, 0x10000, RZ ;  /* 0x000100001b177824 */ /* 0x000fe200078e00ff */
[----:B------:R-:W-:Y:S01]  /*51b0*/  LOP3.LUT R46, R58, 0xffff0000, RZ, 0xc0, !PT ;  /* 0xffff00003a2e7812 */ /* 0x000fe200078ec0ff */
[----:B------:R-:W-:Y:S01]  /*51c0*/  @!P1 FADD.FTZ R10, -R10, -RZ ;  /* 0x800000ff0a0a9221 */ /* 0x000fe20000010100 */
[----:B------:R-:W-:Y:S01]  /*51d0*/  LOP3.LUT R50, R59, 0xffff0000, RZ, 0xc0, !PT ;  /* 0xffff00003b327812 */ /* 0x000fe200078ec0ff */
[----:B------:R-:W-:Y:S02]  /*51e0*/  FMUL.FTZ R5, R25, R12 ;  /* 0x0000000c19057220 */ /* 0x000fe40000410000 */
[----:B------:R-:W-:Y:S01]  /*51f0*/  FFMA.FTZ R3, R38, R40, R3 ;  /* 0x0000002826037223 */ /* 0x000fe20000010003 */
[----:B------:R-:W-:Y:S01]  /*5200*/  F2FP.BF16.PACK_AB R40, R2, R0 ;  /* 0x000000000228723e */ /* 0x000fe200000010ff */
[----:B------:R-:W-:Y:S02]  /*5210*/  @!P1 FADD.FTZ R9, -R9, -RZ ;  /* 0x800000ff09099221 */ /* 0x000fe40000010100 */
[----:B------:R-:W-:Y:S02]  /*5220*/  FMUL.FTZ R6, R24, R11 ;  /* 0x0000000b18067220 */ /* 0x000fe40000410000 */
[----:B------:R-:W-:Y:S02]  /*5230*/  FFMA.FTZ R4, R41, R42, R4 ;  /* 0x0000002a29047223 */ /* 0x000fe40000010004 */
[----:B------:R-:W-:Y:S02]  /*5240*/  FMUL.FTZ R7, R23, R10 ;  /* 0x0000000a17077220 */ /* 0x000fe40000410000 */
[----:B------:R-:W-:Y:S01]  /*5250*/  IMAD.U32 R47, R59, 0x10000, RZ ;  /* 0x000100003b2f7824 */ /* 0x000fe200078e00ff */
[----:B------:R-:W-:Y:S01]  /*5260*/  F2FP.BF16.PACK_AB R41, R4, R3 ;  /* 0x000000030429723e */ /* 0x000fe200000010ff */
[----:B------:R-:W-:Y:S02]  /*5270*/  FFMA.FTZ R5, R44, R43, R5 ;  /* 0x0000002b2c057223 */ /* 0x000fe40000010005 */
[----:B------:R-:W-:Y:S02]  /*5280*/  FMUL.FTZ R8, R26, R9 ;  /* 0x000000091a087220 */ /* 0x000fe40000410000 */
[----:B------:R-:W-:Y:S02]  /*5290*/  FFMA.FTZ R6, R45, R46, R6 ;  /* 0x0000002e2d067223 */ /* 0x000fe40000010006 */
[----:B------:R-:W-:Y:S02]  /*52a0*/  FFMA.FTZ R7, R48, R47, R7 ;  /* 0x0000002f30077223 */ /* 0x000fe40000010007 */
[----:B------:R-:W-:Y:S01]  /*52b0*/  FFMA.FTZ R8, R49, R50, R8 ;  /* 0x0000003231087223 */ /* 0x000fe20000010008 */
[----:B------:R-:W-:Y:S04]  /*52c0*/  F2FP.BF16.PACK_AB R42, R6, R5 ;  /* 0x00000005062a723e */ /* 0x000fe800000010ff */
[----:B------:R-:W-:Y:S02]  /*52d0*/  F2FP.BF16.PACK_AB R43, R8, R7 ;  /* 0x00000007082b723e */ /* 0x000fe400000010ff */
.L_x_3711:
[----:B------:R-:W-:Y:S05]  /*52e0*/  BSYNC B0 ;  /* 0x0000000000007941 */ /* 0x000fea0003800000 */
.L_x_3710:
[----:B------:R-:W-:Y:S01]  /*52f0*/  IMAD.MOV.U32 R99, RZ, RZ, R95 ;  /* 0x000000ffff637224 */ /* 0x000fe200078e005f */
[----:B------:R-:W-:Y:S01]  /*5300*/  ISETP.GE.AND P0, PT, R15, UR4, PT ;  /* 0x000000040f007c0c */ /* 0x000fe2000bf06270 */
[----:B------:R-:W-:Y:S01]  /*5310*/  BSSY B0, `(.L_x_3712) ;  /* 0x0000054000007945 */ /* 0x000fe20003800000 */
[----:B------:R-:W-:Y:S02]  /*5320*/  IADD3 R156, P1, R134, 0x80, RZ ;  /* 0x00000080869c7810 */ /* 0x000fe40007f3e0ff */
[----:B-----5:R2:W-:Y:S03]  /*5330*/  STG.E.128 [R98.64], R40 ;  /* 0x0000002862007986 */ /* 0x0205e6000c101d06 */
[----:B------:R-:W-:Y:S01]  /*5340*/  IMAD.X R157, RZ, RZ, R135, P1 ;  /* 0x000000ffff9d7224 */ /* 0x000fe200008e0687 */
[----:B------:R2:W5:Y:S05]  /*5350*/  LDG.E.128 R44, [R134.64+0x80] ;  /* 0x00008006862c7981 */ /* 0x00056a000c1e1d00 */
[----:B------:R-:W-:-:S05]  /*5360*/  @P0 BRA `(.L_x_3713) ;  /* 0x000004e000000947 */ /* 0x000fca0003800000 */
[C---:B-----5:R-:W-:Y:S01]  /*5370*/  SHF.L.U32 R37, R44.reuse, 0x10, RZ ;  /* 0x000000102c257819 */ /* 0x060fe200000006ff */
[----:B------:R-:W-:Y:S01]  /*5380*/  ULEA.HI UR5, UR4, UR4, URZ, 0x1 ;  /* 0x0000000404057291 */ /* 0x000fe2000f8f083f */
[----:B----4-:R-:W-:Y:S01]  /*5390*/  LOP3.LUT R39, R44, 0xffff0000, RZ, 0xc0, !PT ;  /* 0xffff00002c277812 */ /* 0x010fe200078ec0ff */
[----:B------:R-:W-:Y:S01]  /*53a0*/  IMAD.MOV.U32 R153, RZ, RZ, RZ ;  /* 0x000000ffff997224 */ /* 0x000fe200078e00ff */
[C---:B--2---:R-:W-:Y:S01]  /*53b0*/  LOP3.LUT R41, R45.reuse, 0xffff0000, RZ, 0xc0, !PT ;  /* 0xffff00002d297812 */ /* 0x044fe200078ec0ff */
[----:B------:R-:W-:Y:S01]  /*53c0*/  IMAD.U32 R38, R45, 0x10000, RZ ;  /* 0x000100002d267824 */ /* 0x000fe200078e00ff */
[C---:B------:R-:W-:Y:S01]  /*53d0*/  SHF.L.U32 R44, R46.reuse, 0x10, RZ ;  /* 0x000000102e2c7819 */ /* 0x040fe200000006ff */
        /* <DEDUP_REMOVED lines=12> */
[----:B------:R-:W2:Y:S01]  /*54a0*/  LDG.E.128 R152, [R154.64+0x80] ;  /* 0x000080069a987981 */ /* 0x000ea2000c1e1d00 */
[----:B------:R-:W-:Y:S01]  /*54b0*/  MOV R101, RZ ;  /* 0x000000ff00657202 */ /* 0x000fe20000000f00 */
[----:B------:R-:W-:Y:S05]  /*54c0*/  @P1 IMAD R101, RZ, RZ, -UR5 ;  /* 0x80000005ff651e24 */ /* 0x000fea000f8e02ff */
[C---:B------:R-:W-:Y:S01]  /*54d0*/  LEA R42, P0, R101.reuse, R138, 0x1 ;  /* 0x0000008a652a7211 */ /* 0x040fe200078008ff */
[----:B------:R3:W4:Y:S03]  /*54e0*/  LDG.E.128 R24, [R10.64] ;  /* 0x000000060a187981 */ /* 0x000726000c1e1d00 */
[----:B------:R-:W-:Y:S05]  /*54f0*/  LEA.HI.X.SX32 R43, R101, R139, 0x1, P0 ;  /* 0x0000008b652b7211 */ /* 0x000fea00000f0eff */
[----:B------:R-:W4:Y:S01]  /*5500*/  LDG.E.128 R56, [R42.64+0x80] ;  /* 0x000080062a387981 */ /* 0x000f22000c1e1d00 */
        /* <DEDUP_REMOVED lines=37> */
[----:B------:R-:W-:Y:S02]  /*5760*/  FFMA.FTZ R3, R38, R40, R3 ;  /* 0x0000002826037223 */ /* 0x000fe40000010003 */
[----:B------:R-:W-:Y:S02]  /*5770*/  @!P1 FADD.FTZ R9, -R9, -RZ ;  /* 0x800000ff09099221 */ /* 0x000fe40000010100 */
[----:B------:R-:W-:Y:S02]  /*5780*/  FMUL.FTZ R6, R24, R11 ;  /* 0x0000000b18067220 */ /* 0x000fe40000410000 */
[----:B------:R-:W-:Y:S02]  /*5790*/  FFMA.FTZ R4, R41, R42, R4 ;  /* 0x0000002a29047223 */ /* 0x000fe40000010004 */
[----:B------:R-:W-:Y:S02]  /*57a0*/  FMUL.FTZ R7, R23, R10 ;  /* 0x0000000a17077220 */ /* 0x000fe40000410000 */
[----:B------:R-:W-:Y:S02]  /*57b0*/  IMAD.U32 R47, R59, 0x10000, RZ ;  /* 0x000100003b2f7824 */ /* 0x000fe400078e00ff */
[----:B------:R-:W-:Y:S01]  /*57c0*/  FFMA.FTZ R5, R44, R43, R5 ;  /* 0x0000002b2c057223 */ /* 0x000fe20000010005 */
[----:B------:R-:W-:Y:S01]  /*57d0*/  F2FP.BF16.PACK_AB R44, R2, R0 ;  /* 0x00000000022c723e */ /* 0x000fe200000010ff */
[----:B------:R-:W-:Y:S02]  /*57e0*/  FMUL.FTZ R8, R26, R9 ;  /* 0x000000091a087220 */ /* 0x000fe40000410000 */
[----:B------:R-:W-:Y:S01]  /*57f0*/  FFMA.FTZ R6, R45, R46, R6 ;  /* 0x0000002e2d067223 */ /* 0x000fe20000010006 */
[----:B------:R-:W-:Y:S01]  /*5800*/  F2FP.BF16.PACK_AB R45, R4, R3 ;  /* 0x00000003042d723e */ /* 0x000fe200000010ff */
[----:B------:R-:W-:Y:S02]  /*5810*/  FFMA.FTZ R7, R48, R47, R7 ;  /* 0x0000002f30077223 */ /* 0x000fe40000010007 */
[----:B------:R-:W-:Y:S01]  /*5820*/  FFMA.FTZ R8, R49, R50, R8 ;  /* 0x0000003231087223 */ /* 0x000fe20000010008 */
[----:B------:R-:W-:Y:S04]  /*5830*/  F2FP.BF16.PACK_AB R46, R6, R5 ;  /* 0x00000005062e723e */ /* 0x000fe800000010ff */
[----:B------:R-:W-:Y:S02]  /*5840*/  F2FP.BF16.PACK_AB R47, R8, R7 ;  /* 0x00000007082f723e */ /* 0x000fe400000010ff */
.L_x_3713:
[----:B------:R-:W-:Y:S05]  /*5850*/  BSYNC B0 ;  /* 0x0000000000007941 */ /* 0x000fea0003800000 */
.L_x_3712:
[----:B-----5:R3:W-:Y:S01]  /*5860*/  STG.E.128 [R98.64+0x80], R44 ;  /* 0x0000802c62007986 */ /* 0x0207e2000c101d06 */
[----:B------:R-:W-:Y:S01]  /*5870*/  ISETP.GE.AND P0, PT, R14, UR4, PT ;  /* 0x000000040e007c0c */ /* 0x000fe2000bf06270 */
[----:B------:R-:W-:Y:S01]  /*5880*/  BSSY B0, `(.L_x_3714) ;  /* 0x0000053000007945 */ /* 0x000fe20003800000 */
[----:B------:R-:W-:Y:S01]  /*5890*/  IADD3 R156, P1, R134, 0x100, RZ ;  /* 0x00000100869c7810 */ /* 0x000fe20007f3e0ff */
[----:B--2---:R3:W5:Y:S04]  /*58a0*/  LDG.E.128 R40, [R134.64+0x100] ;  /* 0x0001000686287981 */ /* 0x004768000c1e1d00 */
[----:B------:R-:W-:Y:S06]  /*58b0*/  IMAD.X R157, RZ, RZ, R135, P1 ;  /* 0x000000ffff9d7224 */ /* 0x000fec00008e0687 */
[----:B------:R-:W-:-:S05]  /*58c0*/  @P0 BRA `(.L_x_3715) ;  /* 0x000004e000000947 */ /* 0x000fca0003800000 */
[C---:B-----5:R-:W-:Y:S01]  /*58d0*/  SHF.L.U32 R37, R40.reuse, 0x10, RZ ;  /* 0x0000001028257819 */ /* 0x060fe200000006ff */
[----:B------:R-:W-:Y:S01]  /*58e0*/  ULEA.HI UR5, UR4, UR4, URZ, 0x1 ;  /* 0x0000000404057291 */ /* 0x000fe2000f8f083f */
[----:B----4-:R-:W-:Y:S01]  /*58f0*/  LOP3.LUT R39, R40, 0xffff0000, RZ, 0xc0, !PT ;  /* 0xffff000028277812 */ /* 0x010fe200078ec0ff */
[----:B------:R-:W-:Y:S01]  /*5900*/  IMAD.MOV.U32 R153, RZ, RZ, RZ ;  /* 0x000000ffff997224 */ /* 0x000fe200078e00ff */
[C---:B---3--:R-:W-:Y:S01]  /*5910*/  SHF.L.U32 R44, R42.reuse, 0x10, RZ ;  /* 0x000000102a2c7819 */ /* 0x048fe200000006ff */
        /* <DEDUP_REMOVED lines=73> */
.L_x_3715:
[----:B------:R-:W-:Y:S05]  /*5db0*/  BSYNC B0 ;  /* 0x0000000000007941 */ /* 0x000fea0003800000 */
.L_x_3714:
[----:B-----5:R2:W-:Y:S02]  /*5dc0*/  STG.E.128 [R98.64+0x100], R40 ;  /* 0x0001002862007986 */ /* 0x0205e4000c101d06 */
.L_x_3709:
[----:B------:R-:W-:Y:S05]  /*5dd0*/  BSYNC B1 ;  /* 0x0000000000017941 */ /* 0x000fea0003800000 */
.L_x_3708:
[----:B------:R-:W-:Y:S01]  /*5de0*/  BSSY B1, `(.L_x_3716) ;  /* 0x0000112000017945 */ /* 0x000fe20003800000 */
[----:B------:R-:W-:-:S05]  /*5df0*/  @!P5 BRA `(.L_x_3717) ;  /* 0x000011000000d947 */ /* 0x000fca0003800000 */
[C---:B------:R-:W-:Y:S01]  /*5e00*/  LEA R158, P0, R103.reuse, R134, 0x1 ;  /* 0x00000086679e7211 */ /* 0x040fe200078008ff */
[----:B------:R-:W-:Y:S03]  /*5e10*/  BSSY B0, `(.L_x_3718) ;  /* 0x0000057000007945 */ /* 0x000fe60003800000 */
[----:B------:R-:W-:Y:S02]  /*5e20*/  LEA.HI.X R159, R103, R135, R102, 0x1, P0 ;  /* 0x00000087679f7211 */ /* 0x000fe400000f0c66 */
[----:B------:R-:W-:Y:S03]  /*5e30*/  ISETP.GE.AND P0, PT, R18, UR4, PT ;  /* 0x0000000412007c0c */ /* 0x000fe6000bf06270 */
[----:B--2---:R2:W5:Y:S10]  /*5e40*/  LDG.E.128 R40, [R158.64] ;  /* 0x000000069e287981 */ /* 0x004574000c1e1d00 */
[----:B------:R-:W-:-:S05]  /*5e50*/  @P0 BRA `(.L_x_3719) ;  /* 0x0000052000000947 */ /* 0x000fca0003800000 */
[----:B----45:R-:W-:Y:S01]  /*5e60*/  LOP3.LUT R39, R40, 0xffff0000, RZ, 0xc0, !PT ;  /* 0xffff000028277812 */ /* 0x030fe200078ec0ff */
[----:B------:R-:W-:Y:S01]  /*5e70*/  ULEA.HI UR5, UR4, UR4, URZ, 0x1 ;  /* 0x0000000404057291 */ /* 0x000fe2000f8f083f */
[C---:B---3--:R-:W-:Y:S01]  /*5e80*/  SHF.L.U32 R44, R42.reuse, 0x10, RZ ;  /* 0x000000102a2c7819 */ /* 0x048fe200000006ff */
[----:B------:R-:W-:Y:S01]  /*5e90*/  IMAD.MOV.U32 R153, RZ, RZ, RZ ;  /* 0x000000ffff997224 */ /* 0x000fe200078e00ff */
[----:B------:R-:W-:Y:S01]  /*5ea0*/  LOP3.LUT R45, R42, 0xffff0000, RZ, 0xc0, !PT ;  /* 0xffff00002a2d7812 */ /* 0x000fe200078ec0ff */
[----:B------:R-:W-:Y:S01]  /*5eb0*/  USHF.R.S32.HI UR5, URZ, 0x1, UR5 ;  /* 0x000000013f057899 */ /* 0x000fe20008011405 */
[----:B------:R-:W-:Y:S01]  /*5ec0*/  LOP3.LUT R49, R43, 0xffff0000, RZ, 0xc0, !PT ;  /* 0xffff00002b317812 */ /* 0x000fe200078ec0ff */
[----:B------:R-:W-:Y:S02]  /*5ed0*/  IMAD.U32 R37, R40, 0x10000, RZ ;  /* 0x0001000028257824 */ /* 0x000fe400078e00ff */
[C---:B------:R-:W-:Y:S01]  /*5ee0*/  IMAD.U32 R38, R41.reuse, 0x10000, RZ ;  /* 0x0001000029267824 */ /* 0x040fe200078e00ff */
[----:B------:R-:W-:Y:S01]  /*5ef0*/  LOP3.LUT R41, R41, 0xffff0000, RZ, 0xc0, !PT ;  /* 0xffff000029297812 */ /* 0x000fe200078ec0ff */
[----:B------:R-:W-:Y:S01]  /*5f00*/  IMAD.U32 R48, R43, 0x10000, RZ ;  /* 0x000100002b307824 */ /* 0x000fe200078e00ff */
[----:B------:R-:W-:Y:S02]  /*5f10*/  ISETP.GE.AND P1, PT, R18, UR5, PT ;  /* 0x0000000512007c0c */ /* 0x000fe4000bf26270 */
[----:B------:R-:W-:Y:S11]  /*5f20*/  MOV R99, UR5 ;  /* 0x0000000500637c02 */ /* 0x000ff60008000f00 */
[----:B------:R-:W-:Y:S02]  /*5f30*/  @P1 IMAD R153, RZ, RZ, -UR5 ;  /* 0x80000005ff991e24 */ /* 0x000fe4000f8e02ff */
[----:B------:R-:W-:Y:S03]  /*5f40*/  @P1 IMAD R99, RZ, RZ, -UR5 ;  /* 0x80000005ff631e24 */ /* 0x000fe6000f8e02ff */
[C---:B------:R-:W-:Y:S04]  /*5f50*/  IADD3 R101, P0, R94.reuse, R153, RZ ;  /* 0x000000995e657210 */ /* 0x040fe80007f1e0ff */
[----:B------:R-:W-:Y:S02]  /*5f60*/  LEA.HI.X.SX32 R152, R153, R92, 0x1, P0 ;  /* 0x0000005c99987211 */ /* 0x000fe400000f0eff */
[C---:B------:R-:W-:Y:S04]  /*5f70*/  LEA R154, P0, R101.reuse, R136, 0x1 ;  /* 0x00000088659a7211 */ /* 0x040fe800078008ff */
[----:B------:R-:W-:Y:S01]  /*5f80*/  LEA.HI.X R155, R101, R137, R152, 0x1, P0 ;  /* 0x00000089659b7211 */ /* 0x000fe200000f0c98 */
[----:B------:R-:W-:Y:S01]  /*5f90*/  IMAD.MOV.U32 R101, RZ, RZ, RZ ;  /* 0x000000ffff657224 */ /* 0x000fe200078e00ff */
[C---:B------:R-:W-:Y:S02]  /*5fa0*/  LEA R10, P0, R99.reuse, R158, 0x1 ;  /* 0x0000009e630a7211 */ /* 0x040fe400078008ff */
[----:B------:R-:W-:Y:S02]  /*5fb0*/  @P1 IADD3 R101, RZ, -UR5, RZ ;  /* 0x80000005ff651c10 */ /* 0x000fe4000fffe0ff */
[----:B------:R-:W-:Y:S01]  /*5fc0*/  LEA.HI.X.SX32 R11, R99, R159, 0x1, P0 ;  /* 0x0000009f630b7211 */ /* 0x000fe200000f0eff */
[----:B------:R-:W3:Y:S01]  /*5fd0*/  LDG.E.128 R152, [R154.64] ;  /* 0x000000069a987981 */ /* 0x000ee2000c1e1d00 */
[----:B------:R-:W-:Y:S04]  /*5fe0*/  IADD3 R99, P0, R94, R101, RZ ;  /* 0x000000655e637210 */ /* 0x000fe80007f1e0ff */
[----:B------:R-:W-:Y:S02]  /*5ff0*/  LEA.HI.X.SX32 R156, R101, R92, 0x1, P0 ;  /* 0x0000005c659c7211 */ /* 0x000fe400000f0eff */
[C---:B------:R-:W-:Y:S01]  /*6000*/  LEA R46, P0, R99.reuse, R138, 0x1 ;  /* 0x0000008a632e7211 */ /* 0x040fe200078008ff */
[----:B--2---:R4:W2:Y:S03]  /*6010*/  LDG.E.128 R24, [R10.64] ;  /* 0x000000060a187981 */ /* 0x0048a6000c1e1d00 */
[----:B------:R-:W-:Y:S05]  /*6020*/  LEA.HI.X R47, R99, R139, R156, 0x1, P0 ;  /* 0x0000008b632f7211 */ /* 0x000fea00000f0c9c */
[----:B------:R-:W2:Y:S01]  /*6030*/  LDG.E.128 R56, [R46.64] ;  /* 0x000000062e387981 */ /* 0x000ea2000c1e1d00 */
        /* <DEDUP_REMOVED lines=27> */
[----:B------:R-:W-:Y:S01]  /*61f0*/  SHF.L.U32 R23, R27, 0x10, RZ ;  /* 0x000000101b177819 */ /* 0x000fe200000006ff */
        /* <DEDUP_REMOVED lines=10> */
[----:B------:R-:W-:Y:S01]  /*62a0*/  FFMA.FTZ R3, R38, R40, R3 ;  /* 0x0000002826037223 */ /* 0x000fe20000010003 */
[----:B------:R-:W-:Y:S01]  /*62b0*/  F2FP.BF16.PACK_AB R40, R2, R0 ;  /* 0x000000000228723e */ /* 0x000fe200000010ff */
[----:B------:R-:W-:Y:S02]  /*62c0*/  @!P1 FADD.FTZ R9, -R9, -RZ ;  /* 0x800000ff09099221 */ /* 0x000fe40000010100 */
[----:B------:R-:W-:Y:S02]  /*62d0*/  FMUL.FTZ R6, R24, R11 ;  /* 0x0000000b18067220 */ /* 0x000fe40000410000 */
[----:B------:R-:W-:Y:S02]  /*62e0*/  FFMA.FTZ R4, R41, R42, R4 ;  /* 0x0000002a29047223 */ /* 0x000fe40000010004 */
[----:B------:R-:W-:Y:S02]  /*62f0*/  FMUL.FTZ R7, R23, R10 ;  /* 0x0000000a17077220 */ /* 0x000fe40000410000 */
[----:B------:R-:W-:Y:S01]  /*6300*/  FFMA.FTZ R5, R44, R43, R5 ;  /* 0x0000002b2c057223 */ /* 0x000fe20000010005 */
[----:B------:R-:W-:Y:S01]  /*6310*/  F2FP.BF16.PACK_AB R41, R4, R3 ;  /* 0x000000030429723e */ /* 0x000fe200000010ff */
[----:B------:R-:W-:Y:S02]  /*6320*/  FMUL.FTZ R8, R26, R9 ;  /* 0x000000091a087220 */ /* 0x000fe40000410000 */
[----:B------:R-:W-:Y:S02]  /*6330*/  FFMA.FTZ R6, R45, R46, R6 ;  /* 0x0000002e2d067223 */ /* 0x000fe40000010006 */
[----:B------:R-:W-:Y:S02]  /*6340*/  FFMA.FTZ R7, R48, R47, R7 ;  /* 0x0000002f30077223 */ /* 0x000fe40000010007 */
[----:B------:R-:W-:Y:S01]  /*6350*/  FFMA.FTZ R8, R49, R50, R8 ;  /* 0x0000003231087223 */ /* 0x000fe20000010008 */
[----:B------:R-:W-:Y:S04]  /*6360*/  F2FP.BF16.PACK_AB R42, R6, R5 ;  /* 0x00000005062a723e */ /* 0x000fe800000010ff */
[----:B------:R-:W-:Y:S02]  /*6370*/  F2FP.BF16.PACK_AB R43, R8, R7 ;  /* 0x00000007082b723e */ /* 0x000fe400000010ff */
.L_x_3719:
[----:B------:R-:W-:Y:S05]  /*6380*/  BSYNC B0 ;  /* 0x0000000000007941 */ /* 0x000fea0003800000 */
.L_x_3718:
[C---:B------:R-:W-:Y:S01]  /*6390*/  LEA R156, P0, R55.reuse, R98, 0x1 ;  /* 0x00000062379c7211 */ /* 0x040fe200078008ff */
[----:B------:R-:W-:Y:S01]  /*63a0*/  BSSY B0, `(.L_x_3720) ;  /* 0x000005a000007945 */ /* 0x000fe20003800000 */
[----:B------:R-:W-:Y:S02]  /*63b0*/  IADD3 R160, P1, R158, 0x80, RZ ;  /* 0x000000809ea07810 */ /* 0x000fe40007f3e0ff */
[----:B------:R-:W-:Y:S02]  /*63c0*/  LEA.HI.X R157, R55, R95, R54, 0x1, P0 ;  /* 0x0000005f379d7211 */ /* 0x000fe400000f0c36 */
[----:B------:R-:W-:Y:S01]  /*63d0*/  ISETP.GE.AND P0, PT, R15, UR4, PT ;  /* 0x000000040f007c0c */ /* 0x000fe2000bf06270 */
[----:B------:R-:W-:Y:S02]  /*63e0*/  IMAD.X R161, RZ, RZ, R159, P1 ;  /* 0x000000ffffa17224 */ /* 0x000fe400008e069f */
[----:B-----5:R1:W-:Y:S04]  /*63f0*/  STG.E.128 [R156.64], R40 ;  /* 0x000000289c007986 */ /* 0x0203e8000c101d06 */
[----:B---3--:R1:W5:Y:S06]  /*6400*/  LDG.E.128 R44, [R158.64+0x80] ;  /* 0x000080069e2c7981 */ /* 0x00836c000c1e1d00 */
[----:B------:R-:W-:-:S05]  /*6410*/  @P0 BRA `(.L_x_3721) ;  /* 0x0000052000000947 */ /* 0x000fca0003800000 */
[C---:B----45:R-:W-:Y:S01]  /*6420*/  LOP3.LUT R39, R44.reuse, 0xffff0000, RZ, 0xc0, !PT ;  /* 0xffff00002c277812 */ /* 0x070fe200078ec0ff */
[----:B------:R-:W-:Y:S01]  /*6430*/  ULEA.HI UR5, UR4, UR4, URZ, 0x1 ;  /* 0x0000000404057291 */ /* 0x000fe2000f8f083f */
[----:B-1----:R-:W-:Y:S01]  /*6440*/  LOP3.LUT R41, R45, 0xffff0000, RZ, 0xc0, !PT ;  /* 0xffff00002d297812 */ /* 0x002fe200078ec0ff */
[----:B------:R-:W-:Y:S01]  /*6450*/  IMAD.MOV.U32 R152, RZ, RZ, RZ ;  /* 0x000000ffff987224 */ /* 0x000fe200078e00ff */
[----:B------:R-:W-:Y:S01]  /*6460*/  LOP3.LUT R49, R47, 0xffff0000, RZ, 0xc0, !PT ;  /* 0xffff00002f317812 */ /* 0x000fe200078ec0ff */
[----:B------:R-:W-:Y:S01]  /*6470*/  USHF.R.S32.HI UR5, URZ, 0x1, UR5 ;  /* 0x000000013f057899 */ /* 0x000fe20008011405 */
[----:B------:R-:W-:Y:S01]  /*6480*/  IMAD.U32 R37, R44, 0x10000, RZ ;  /* 0x000100002c257824 */ /* 0x000fe200078e00ff */
[C---:B------:R-:W-:Y:S01]  /*6490*/  SHF.L.U32 R44, R46.reuse, 0x10, RZ ;  /* 0x000000102e2c7819 */ /* 0x040fe200000006ff */
[----:B------:R-:W-:Y:S01]  /*64a0*/  IMAD.U32 R38, R45, 0x10000, RZ ;  /* 0x000100002d267824 */ /* 0x000fe200078e00ff */
[----:B------:R-:W-:Y:S01]  /*64b0*/  LOP3.LUT R45, R46, 0xffff0000, RZ, 0xc0, !PT ;  /* 0xffff00002e2d7812 */ /* 0x000fe200078ec0ff */
[----:B------:R-:W-:Y:S01]  /*64c0*/  IMAD.U32 R48, R47, 0x10000, RZ ;  /* 0x000100002f307824 */ /* 0x000fe200078e00ff */
[----:B------:R-:W-:Y:S02]  /*64d0*/  ISETP.GE.AND P1, PT, R15, UR5, PT ;  /* 0x000000050f007c0c */ /* 0x000fe4000bf26270 */
[----:B------:R-:W-:Y:S11]  /*64e0*/  MOV R99, UR5 ;  /* 0x0000000500637c02 */ /* 0x000ff60008000f00 */
[----:B------:R-:W-:Y:S02]  /*64f0*/  @P1 IMAD R152, RZ, RZ, -UR5 ;  /* 0x80000005ff981e24 */ /* 0x000fe4000f8e02ff */
[----:B------:R-:W-:Y:S03]  /*6500*/  @P1 IMAD R99, RZ, RZ, -UR5 ;  /* 0x80000005ff631e24 */ /* 0x000fe6000f8e02ff */
[----:B------:R-:W-:Y:S04]  /*6510*/  IADD3 R101, P0, R89, R152, RZ ;  /* 0x0000009859657210 */ /* 0x000fe80007f1e0ff */
[----:B------:R-:W-:Y:S02]  /*6520*/  LEA.HI.X.SX32 R152, R152, R88, 0x1, P0 ;  /* 0x0000005898987211 */ /* 0x000fe400000f0eff */
[C---:B------:R-:W-:Y:S04]  /*6530*/  LEA R154, P0, R101.reuse, R136, 0x1 ;  /* 0x00000088659a7211 */ /* 0x040fe800078008ff */
[----:B------:R-:W-:Y:S02]  /*6540*/  LEA.HI.X R155, R101, R137, R152, 0x1, P0 ;  /* 0x00000089659b7211 */ /* 0x000fe400000f0c98 */
[C---:B------:R-:W-:Y:S01]  /*6550*/  LEA R10, P0, R99.reuse, R160, 0x1 ;  /* 0x000000a0630a7211 */ /* 0x040fe200078008ff */
[----:B------:R-:W-:Y:S01]  /*6560*/  IMAD.MOV.U32 R160, RZ, RZ, RZ ;  /* 0x000000ffffa07224 */ /* 0x000fe200078e00ff */
[----:B------:R-:W-:Y:S02]  /*6570*/  @P1 IADD3 R160, RZ, -UR5, RZ ;  /* 0x80000005ffa01c10 */ /* 0x000fe4000fffe0ff */
[----:B------:R-:W-:Y:S01]  /*6580*/  LEA.HI.X.SX32 R11, R99, R161, 0x1, P0 ;  /* 0x000000a1630b7211 */ /* 0x000fe200000f0eff */
[----:B------:R-:W3:Y:S01]  /*6590*/  LDG.E.128 R152, [R154.64] ;  /* 0x000000069a987981 */ /* 0x000ee2000c1e1d00 */
[----:B------:R-:W-:Y:S04]  /*65a0*/  IADD3 R99, P0, R89, R160, RZ ;  /* 0x000000a059637210 */ /* 0x000fe80007f1e0ff */
[----:B------:R-:W-:Y:S02]  /*65b0*/  LEA.HI.X.SX32 R160, R160, R88, 0x1, P0 ;  /* 0x00000058a0a07211 */ /* 0x000fe400000f0eff */
[C---:B------:R-:W-:Y:S01]  /*65c0*/  LEA R42, P0, R99.reuse, R138, 0x1 ;  /* 0x0000008a632a7211 */ /* 0x040fe200078008ff */
[----:B------:R1:W4:Y:S03]  /*65d0*/  LDG.E.128 R24, [R10.64] ;  /* 0x000000060a187981 */ /* 0x000326000c1e1d00 */
[----:B------:R-:W-:Y:S05]  /*65e0*/  LEA.HI.X R43, R99, R139, R160, 0x1, P0 ;  /* 0x0000008b632b7211 */ /* 0x000fea00000f0ca0 */
[----:B--2---:R-:W2:Y:S01]  /*65f0*/  LDG.E.128 R56, [R42.64] ;  /* 0x000000062a387981 */ /* 0x004ea2000c1e1d00 */
[C---:B---3--:R-:W-:Y:S01]  /*6600*/  IMAD.U32 R32, R152.reuse, 0x10000, RZ ;  /* 0x0001000098207824 */ /* 0x048fe200078e00ff */
[----:B------:R-:W-:Y:S01]  /*6610*/  LOP3.LUT R30, R152, 0xffff0000, RZ, 0xc0, !PT ;  /* 0xffff0000981e7812 */ /* 0x000fe200078ec0ff */
[----:B------:R-:W-:Y:S01]  /*6620*/  IMAD.U32 R12, R154, 0x10000, RZ ;  /* 0x000100009a0c7824 */ /* 0x000fe200078e00ff */
[C---:B------:R-:W-:Y:S01]  /*6630*/  SHF.L.U32 R28, R153.reuse, 0x10, RZ ;  /* 0x00000010991c7819 */ /* 0x040fe200000006ff */
[----:B------:R-:W-:Y:S01]  /*6640*/  @!P1 FADD.FTZ R32, -R32, -RZ ;  /* 0x800000ff20209221 */ /* 0x000fe20000010100 */
[----:B------:R-:W-:Y:S01]  /*6650*/  LOP3.LUT R22, R153, 0xffff0000, RZ, 0xc0, !PT ;  /* 0xffff000099167812 */ /* 0x000fe200078ec0ff */
[----:B------:R-:W-:Y:S01]  /*6660*/  @!P1 FADD.FTZ R30, -R30, -RZ ;  /* 0x800000ff1e1e9221 */ /* 0x000fe20000010100 */
[----:B-1----:R-:W-:Y:S01]  /*6670*/  LOP3.LUT R11, R154, 0xffff0000, RZ, 0xc0, !PT ;  /* 0xffff00009a0b7812 */ /* 0x002fe200078ec0ff */
        /* <DEDUP_REMOVED lines=8> */
[C---:B--2---:R-:W-:Y:S01]  /*6700*/  IMAD.U32 R34, R56.reuse, 0x10000, RZ ;  /* 0x0001000038227824 */ /* 0x044fe200078e00ff */
        /* <DEDUP_REMOVED lines=35> */
.L_x_3721:
[----:B------:R-:W-:Y:S05]  /*6940*/  BSYNC B0 ;  /* 0x0000000000007941 */ /* 0x000fea0003800000 */
.L_x_3720:
[----:B-----5:R3:W-:Y:S01]  /*6950*/  STG.E.128 [R156.64+0x80], R44 ;  /* 0x0000802c9c007986 */ /* 0x0207e2000c101d06 */
[----:B------:R-:W-:Y:S01]  /*6960*/  ISETP.GE.AND P0, PT, R14, UR4, PT ;  /* 0x000000040e007c0c */ /* 0x000fe2000bf06270 */
[----:B------:R-:W-:Y:S01]  /*6970*/  BSSY B0, `(.L_x_3722) ;  /* 0x0000057000007945 */ /* 0x000fe20003800000 */
[----:B------:R-:W-:Y:S01]  /*6980*/  IADD3 R160, P1, R158, 0x100, RZ ;  /* 0x000001009ea07810 */ /* 0x000fe20007f3e0ff */
[----:B-1----:R3:W5:Y:S04]  /*6990*/  LDG.E.128 R40, [R158.64+0x100] ;  /* 0x000100069e287981 */ /* 0x002768000c1e1d00 */
[----:B------:R-:W-:Y:S06]  /*69a0*/  IMAD.X R161, RZ, RZ, R159, P1 ;  /* 0x000000ffffa17224 */ /* 0x000fec00008e069f */
        /* <DEDUP_REMOVED lines=8> */
[----:B--2---:R-:W-:Y:S02]  /*6a30*/  IMAD.MOV.U32 R158, RZ, RZ, RZ ;  /* 0x000000ffff9e7224 */ /* 0x004fe400078e00ff */
[----:B------:R-:W-:Y:S02]  /*6a40*/  IMAD.U32 R37, R40, 0x10000, RZ ;  /* 0x0001000028257824 */ /* 0x000fe400078e00ff */
[----:B------:R-:W-:Y:S01]  /*6a50*/  ISETP.GE.AND P1, PT, R14, UR5, PT ;  /* 0x000000050e007c0c */ /* 0x000fe2000bf26270 */
[----:B------:R-:W-:Y:S01]  /*6a60*/  IMAD.U32 R38, R41, 0x10000, RZ ;  /* 0x0001000029267824 */ /* 0x000fe200078e00ff */
[----:B------:R-:W-:Y:S01]  /*6a70*/  MOV R99, UR5 ;  /* 0x0000000500637c02 */ /* 0x000fe20008000f00 */
[----:B------:R-:W-:Y:S01]  /*6a80*/  IMAD.U32 R48, R43, 0x10000, RZ ;  /* 0x000100002b307824 */ /* 0x000fe200078e00ff */
[----:B------:R-:W-:Y:S09]  /*6a90*/  LOP3.LUT R41, R41, 0xffff0000, RZ, 0xc0, !PT ;  /* 0xffff000029297812 */ /* 0x000ff200078ec0ff */
[----:B------:R-:W-:Y:S01]  /*6aa0*/  @P1 IADD3 R158, RZ, -UR5, RZ ;  /* 0x80000005ff9e1c10 */ /* 0x000fe2000fffe0ff */
[----:B------:R-:W-:Y:S02]  /*6ab0*/  @P1 IMAD R152, RZ, RZ, -UR5 ;  /* 0x80000005ff981e24 */ /* 0x000fe4000f8e02ff */
[----:B------:R-:W-:Y:S03]  /*6ac0*/  @P1 IMAD R99, RZ, RZ, -UR5 ;  /* 0x80000005ff631e24 */ /* 0x000fe6000f8e02ff */
[----:B------:R-:W-:Y:S04]  /*6ad0*/  IADD3 R101, P0, R85, R152, RZ ;  /* 0x0000009855657210 */ /* 0x000fe80007f1e0ff */
[----:B------:R-:W-:Y:S02]  /*6ae0*/  LEA.HI.X.SX32 R152, R152, R84, 0x1, P0 ;  /* 0x0000005498987211 */ /* 0x000fe400000f0eff */
[C---:B------:R-:W-:Y:S04]  /*6af0*/  LEA R154, P0, R101.reuse, R136, 0x1 ;  /* 0x00000088659a7211 */ /* 0x040fe800078008ff */
[----:B------:R-:W-:Y:S02]  /*6b00*/  LEA.HI.X R155, R101, R137, R152, 0x1, P0 ;  /* 0x00000089659b7211 */ /* 0x000fe400000f0c98 */
[C---:B------:R-:W-:Y:S04]  /*6b10*/  LEA R10, P0, R99.reuse, R160, 0x1 ;  /* 0x000000a0630a7211 */ /* 0x040fe800078008ff */
[----:B------:R-:W-:Y:S01]  /*6b20*/  LEA.HI.X.SX32 R11, R99, R161, 0x1, P0 ;  /* 0x000000a1630b7211 */ /* 0x000fe200000f0eff */
[----:B------:R-:W2:Y:S01]  /*6b30*/  LDG.E.128 R152, [R154.64] ;  /* 0x000000069a987981 */ /* 0x000ea2000c1e1d00 */
[----:B------:R-:W-:Y:S04]  /*6b40*/  IADD3 R99, P0, R85, R158, RZ ;  /* 0x0000009e55637210 */ /* 0x000fe80007f1e0ff */
[----:B------:R-:W-:Y:S02]  /*6b50*/  LEA.HI.X.SX32 R158, R158, R84, 0x1, P0 ;  /* 0x000000549e9e7211 */ /* 0x000fe400000f0eff */
[C---:B------:R-:W-:Y:S01]  /*6b60*/  LEA R46, P0, R99.reuse, R138, 0x1 ;  /* 0x0000008a632e7211 */ /* 0x040fe200078008ff */
[----:B------:R1:W3:Y:S03]  /*6b70*/  LDG.E.128 R24, [R10.64] ;  /* 0x000000060a187981 */ /* 0x0002e6000c1e1d00 */
[----:B------:R-:W-:Y:S05]  /*6b80*/  LEA.HI.X R47, R99, R139, R158, 0x1, P0 ;  /* 0x0000008b632f7211 */ /* 0x000fea00000f0c9e */
[----:B------:R-:W4:Y:S01]  /*6b90*/  LDG.E.128 R56, [R46.64] ;  /* 0x000000062e387981 */ /* 0x000f22000c1e1d00 */
[C---:B--2---:R-:W-:Y:S01]  /*6ba0*/  IMAD.U32 R32, R152.reuse, 0x10000, RZ ;  /* 0x0001000098207824 */ /* 0x044fe200078e00ff */
[----:B------:R-:W-:Y:S01]  /*6bb0*/  LOP3.LUT R30, R152, 0xffff0000, RZ, 0xc0, !PT ;  /* 0xffff0000981e7812 */ /* 0x000fe200078ec0ff */
[----:B------:R-:W-:Y:S01]  /*6bc0*/  IMAD.U32 R12, R154, 0x10000, RZ ;  /* 0x000100009a0c7824 */ /* 0x000fe200078e00ff */
[C---:B------:R-:W-:Y:S01]  /*6bd0*/  SHF.L.U32 R28, R153.reuse, 0x10, RZ ;  /* 0x00000010991c7819 */ /* 0x040fe200000006ff */
[----:B------:R-:W-:Y:S01]  /*6be0*/  @!P1 FADD.FTZ R32, -R32, -RZ ;  /* 0x800000ff20209221 */ /* 0x000fe20000010100 */
[----:B------:R-:W-:Y:S01]  /*6bf0*/  LOP3.LUT R22, R153, 0xffff0000, RZ, 0xc0, !PT ;  /* 0xffff000099167812 */ /* 0x000fe200078ec0ff */
[----:B------:R-:W-:Y:S01]  /*6c00*/  @!P1 FADD.FTZ R30, -R30, -RZ ;  /* 0x800000ff1e1e9221 */ /* 0x000fe20000010100 */
[----:B-1----:R-:W-:Y:S01]  /*6c10*/  LOP3.LUT R11, R154, 0xffff0000, RZ, 0xc0, !PT ;  /* 0xffff00009a0b7812 */ /* 0x002fe200078ec0ff */
[C---:B---3--:R-:W-:Y:S01]  /*6c20*/  IMAD.U32 R35, R24.reuse, 0x10000, RZ ;  /* 0x0001000018237824 */ /* 0x048fe200078e00ff */
[----:B------:R-:W-:Y:S01]  /*6c30*/  LOP3.LUT R33, R24, 0xffff0000, RZ, 0xc0, !PT ;  /* 0xffff000018217812 */ /* 0x000fe200078ec0ff */
[----:B------:R-:W-:Y:S01]  /*6c40*/  @!P1 FADD.FTZ R28, -R28, -RZ ;  /* 0x800000ff1c1c9221 */ /* 0x000fe20000010100 */
[----:B------:R-:W-:Y:S01]  /*6c50*/  SHF.L.U32 R29, R25, 0x10, RZ ;  /* 0x00000010191d7819 */ /* 0x000fe200000006ff */
[----:B------:R-:W-:Y:S01]  /*6c60*/  FMUL.FTZ R0, R35, R32 ;  /* 0x0000002023007220 */ /* 0x000fe20000410000 */
[----:B------:R-:W-:Y:S01]  /*6c70*/  LOP3.LUT R31, R25, 0xffff0000, RZ, 0xc0, !PT ;  /* 0xffff0000191f7812 */ /* 0x000fe200078ec0ff */
[----:B------:R-:W-:Y:S01]  /*6c80*/  @!P1 FADD.FTZ R22, -R22, -RZ ;  /* 0x800000ff16169221 */ /* 0x000fe20000010100 */
[----:B------:R-:W-:Y:S01]  /*6c90*/  SHF.L.U32 R10, R155, 0x10, RZ ;  /* 0x000000109b0a7819 */ /* 0x000fe200000006ff */
[C---:B----4-:R-:W-:Y:S01]  /*6ca0*/  IMAD.U32 R34, R56.reuse, 0x10000, RZ ;  /* 0x0001000038227824 */ /* 0x050fe200078e00ff */
        /* <DEDUP_REMOVED lines=35> */
.L_x_3723:
[----:B------:R-:W-:Y:S05]  /*6ee0*/  BSYNC B0 ;  /* 0x0000000000007941 */ /* 0x000fea0003800000 */
.L_x_3722:
[----:B-----5:R1:W-:Y:S02]  /*6ef0*/  STG.E.128 [R156.64+0x100], R40 ;  /* 0x000100289c007986 */ /* 0x0203e4000c101d06 */
.L_x_3717:
[----:B------:R-:W-:Y:S05]  /*6f00*/  BSYNC B1 ;  /* 0x0000000000017941 */ /* 0x000fea0003800000 */
.L_x_3716:
[----:B------:R-:W-:Y:S01]  /*6f10*/  BSSY B1, `(.L_x_3724) ;  /* 0x0000116000017945 */ /* 0x000fe20003800000 */
[----:B------:R-:W-:-:S05]  /*6f20*/  @!P4 BRA `(.L_x_3725) ;  /* 0x000011400000c947 */ /* 0x000fca0003800000 */
[C---:B-1-3--:R-:W-:Y:S01]  /*6f30*/  LEA R156, P0, R105.reuse, R134, 0x1 ;  /* 0x00000086699c7211 */ /* 0x04afe200078008ff */
[----:B------:R-:W-:Y:S03]  /*6f40*/  BSSY B0, `(.L_x_3726) ;  /* 0x0000057000007945 */ /* 0x000fe60003800000 */
[----:B------:R-:W-:Y:S02]  /*6f50*/  LEA.HI.X R157, R105, R135, R104, 0x1, P0 ;  /* 0x00000087699d7211 */ /* 0x000fe400000f0c68 */
[----:B------:R-:W-:Y:S03]  /*6f60*/  ISETP.GE.AND P0, PT, R18, UR4, PT ;  /* 0x0000000412007c0c */ /* 0x000fe6000bf06270 */
[----:B--2---:R1:W5:Y:S10]  /*6f70*/  LDG.E.128 R40, [R156.64] ;  /* 0x000000069c287981 */ /* 0x004374000c1e1d00 */
[----:B------:R-:W-:-:S05]  /*6f80*/  @P0 BRA `(.L_x_3727) ;  /* 0x0000052000000947 */ /* 0x000fca0003800000 */
[----:B----45:R-:W-:Y:S01]  /*6f90*/  LOP3.LUT R39, R40, 0xffff0000, RZ, 0xc0, !PT ;  /* 0xffff000028277812 */ /* 0x030fe200078ec0ff */
[----:B------:R-:W-:Y:S01]  /*6fa0*/  ULEA.HI UR5, UR4, UR4, URZ, 0x1 ;  /* 0x0000000404057291 */ /* 0x000fe2000f8f083f */
[C---:B------:R-:W-:Y:S01]  /*6fb0*/  SHF.L.U32 R44, R42.reuse, 0x10, RZ ;  /* 0x000000102a2c7819 */ /* 0x040fe200000006ff */
        /* <DEDUP_REMOVED lines=17> */
[----:B-1----:R-:W-:Y:S01]  /*70d0*/  IMAD.MOV.U32 R156, RZ, RZ, RZ ;  /* 0x000000ffff9c7224 */ /* 0x002fe200078e00ff */
[----:B------:R-:W-:Y:S02]  /*70e0*/  @P1 IADD3 R156, RZ, -UR5, RZ ;  /* 0x80000005ff9c1c10 */ /* 0x000fe4000fffe0ff */
        /* <DEDUP_REMOVED lines=60> */
.L_x_3727:
[----:B------:R-:W-:Y:S05]  /*74b0*/  BSYNC B0 ;  /* 0x0000000000007941 */ /* 0x000fea0003800000 */
.L_x_3726:
[----:B------:R-:W-:Y:S01]  /*74c0*/  LEA R2, P1, R150, R98, 0x1 ;  /* 0x0000006296027211 */ /* 0x000fe200078208ff */
[----:B------:R-:W-:Y:S01]  /*74d0*/  BSSY B0, `(.L_x_3728) ;  /* 0x000005a000007945 */ /* 0x000fe20003800000 */
[----:B-1----:R-:W-:Y:S02]  /*74e0*/  LEA R156, P0, R108, R134, 0x1 ;  /* 0x000000866c9c7211 */ /* 0x002fe400078008ff */
[----:B------:R-:W-:Y:S02]  /*74f0*/  LEA.HI.X R3, R150, R95, R106, 0x1, P1 ;  /* 0x0000005f96037211 */ /* 0x000fe400008f0c6a */
[----:B------:R-:W-:Y:S02]  /*7500*/  LEA.HI.X R157, R108, R135, R107, 0x1, P0 ;  /* 0x000000876c9d7211 */ /* 0x000fe400000f0c6b */
[----:B------:R-:W-:Y:S01]  /*7510*/  ISETP.GE.AND P0, PT, R15, UR4, PT ;  /* 0x000000040f007c0c */ /* 0x000fe2000bf06270 */
[----:B-----5:R1:W-:Y:S04]  /*7520*/  STG.E.128 [R2.64], R40 ;  /* 0x0000002802007986 */ /* 0x0203e8000c101d06 */
[----:B------:R1:W5:Y:S08]  /*7530*/  LDG.E.128 R44, [R156.64] ;  /* 0x000000069c2c7981 */ /* 0x000370000c1e1d00 */
        /* <DEDUP_REMOVED lines=83> */
.L_x_3729:
[----:B------:R-:W-:Y:S05]  /*7a70*/  BSYNC B0 ;  /* 0x0000000000007941 */ /* 0x000fea0003800000 */
.L_x_3728:
[C---:B-1----:R-:W-:Y:S01]  /*7a80*/  LEA R2, P1, R109.reuse, R98, 0x1 ;  /* 0x000000626d027211 */ /* 0x042fe200078208ff */
[----:B------:R-:W-:Y:S01]  /*7a90*/  BSSY B0, `(.L_x_3730) ;  /* 0x000005a000007945 */ /* 0x000fe20003800000 */
[C---:B------:R-:W-:Y:S02]  /*7aa0*/  LEA R156, P0, R112.reuse, R134, 0x1 ;  /* 0x00000086709c7211 */ /* 0x040fe400078008ff */
[----:B------:R-:W-:Y:S02]  /*7ab0*/  LEA.HI.X R3, R109, R95, R110, 0x1, P1 ;  /* 0x0000005f6d037211 */ /* 0x000fe400008f0c6e */
[----:B------:R-:W-:Y:S02]  /*7ac0*/  LEA.HI.X R157, R112, R135, R111, 0x1, P0 ;  /* 0x00000087709d7211 */ /* 0x000fe400000f0c6f */
[----:B------:R-:W-:Y:S01]  /*7ad0*/  ISETP.GE.AND P0, PT, R14, UR4, PT ;  /* 0x000000040e007c0c */ /* 0x000fe2000bf06270 */
[----:B-----5:R1:W-:Y:S04]  /*7ae0*/  STG.E.128 [R2.64], R44 ;  /* 0x0000002c02007986 */ /* 0x0203e8000c101d06 */
[----:B------:R1:W5:Y:S08]  /*7af0*/  LDG.E.128 R40, [R156.64] ;  /* 0x000000069c287981 */ /* 0x000370000c1e1d00 */
[----:B------:R-:W-:-:S05]  /*7b00*/  @P0 BRA `(.L_x_3731) ;  /* 0x0000052000000947 */ /* 0x000fca0003800000 */
[----:B----45:R-:W-:Y:S01]  /*7b10*/  LOP3.LUT R39, R40, 0xffff0000, RZ, 0xc0, !PT ;  /* 0xffff000028277812 */ /* 0x030fe200078ec0ff */
[----:B------:R-:W-:Y:S01]  /*7b20*/  ULEA.HI UR5, UR4, UR4, URZ, 0x1 ;  /* 0x0000000404057291 */ /* 0x000fe2000f8f083f */
[C---:B-1----:R-:W-:Y:S01]  /*7b30*/  SHF.L.U32 R44, R42.reuse, 0x10, RZ ;  /* 0x000000102a2c7819 */ /* 0x042fe200000006ff */
        /* <DEDUP_REMOVED lines=79> */
.L_x_3731:
[----:B------:R-:W-:Y:S05]  /*8030*/  BSYNC B0 ;  /* 0x0000000000007941 */ /* 0x000fea0003800000 */
.L_x_3730:
[C---:B-1----:R-:W-:Y:S04]  /*8040*/  LEA R2, P0, R113.reuse, R98, 0x1 ;  /* 0x0000006271027211 */ /* 0x042fe800078008ff */
[----:B------:R-:W-:Y:S05]  /*8050*/  LEA.HI.X R3, R113, R95, R114, 0x1, P0 ;  /* 0x0000005f71037211 */ /* 0x000fea00000f0c72 */
[----:B-----5:R1:W-:Y:S04]  /*8060*/  STG.E.128 [R2.64], R40 ;  /* 0x0000002802007986 */ /* 0x0203e8000c101d06 */
.L_x_3725:
[----:B------:R-:W-:Y:S05]  /*8070*/  BSYNC B1 ;  /* 0x0000000000017941 */ /* 0x000fea0003800000 */
.L_x_3724:
[----:B------:R-:W-:Y:S01]  /*8080*/  BSSY B1, `(.L_x_3732) ;  /* 0x000011c000017945 */ /* 0x000fe20003800000 */
[----:B------:R-:W-:-:S05]  /*8090*/  @!P2 BRA `(.L_x_3733) ;  /* 0x000011a00000a947 */ /* 0x000fca0003800000 */
[----:B------:R-:W-:Y:S01]  /*80a0*/  MOV R49, 0x60 ;  /* 0x0000006000317802 */ /* 0x000fe20000000f00 */
[----:B------:R-:W-:Y:S01]  /*80b0*/  BSSY B0, `(.L_x_3734) ;  /* 0x000005a000007945 */ /* 0x000fe20003800000 */
[----:B------:R-:W-:Y:S03]  /*80c0*/  ISETP.GE.AND P0, PT, R18, UR4, PT ;  /* 0x0000000412007c0c */ /* 0x000fe6000bf06270 */
[C---:B-1----:R-:W-:Y:S04]  /*80d0*/  IMAD.WIDE.U32 R2, R49.reuse, c[0x0][0x288], R134 ;  /* 0x0000a20031027a25 */ /* 0x042fe800078e0086 */
[----:B------:R-:W-:Y:S05]  /*80e0*/  IMAD R0, R49, c[0x0][0x28c], RZ ;  /* 0x0000a30031007a24 */ /* 0x000fea00078e02ff */
[----:B------:R-:W-:Y:S05]  /*80f0*/  IADD3 R3, R3, R0, RZ ;  /* 0x0000000003037210 */ /* 0x000fea0007ffe0ff */
[----:B----4-:R1:W5:Y:S01]  /*8100*/  LDG.E.128 R8, [R2.64] ;  /* 0x0000000602087981 */ /* 0x010362000c1e1d00 */
[----:B------:R-:W-:-:S05]  /*8110*/  @P0 BRA `(.L_x_3735) ;  /* 0x0000053000000947 */ /* 0x000fca0003800000 */
[----:B-----5:R-:W-:Y:S01]  /*8120*/  LOP3.LUT R35, R9, 0xffff0000, RZ, 0xc0, !PT ;  /* 0xffff000009237812 */ /* 0x020fe200078ec0ff */
[----:B------:R-:W-:Y:S01]  /*8130*/  ULEA.HI UR5, UR4, UR4, URZ, 0x1 ;  /* 0x0000000404057291 */ /* 0x000fe2000f8f083f */
[C---:B------:R-:W-:Y:S01]  /*8140*/  SHF.L.U32 R28, R10.reuse, 0x10, RZ ;  /* 0x000000100a1c7819 */ /* 0x040fe200000006ff */
[----:B------:R-:W-:Y:S01]  /*8150*/  IMAD.MOV.U32 R4, RZ, RZ, RZ ;  /* 0x000000ffff047224 */ /* 0x000fe200078e00ff */
[----:B------:R-:W-:Y:S01]  /*8160*/  LOP3.LUT R37, R10, 0xffff0000, RZ, 0xc0, !PT ;  /* 0xffff00000a257812 */ /* 0x000fe200078ec0ff */
[----:B------:R-:W-:Y:S01]  /*8170*/  USHF.R.S32.HI UR5, URZ, 0x1, UR5 ;  /* 0x000000013f057899 */ /* 0x000fe20008011405 */
[----:B------:R-:W-:Y:S01]  /*8180*/  LOP3.LUT R39, R11, 0xffff0000, RZ, 0xc0, !PT ;  /* 0xffff00000b277812 */ /* 0x000fe200078ec0ff */
[----:B------:R-:W-:Y:S01]  /*8190*/  IMAD.U32 R26, R9, 0x10000, RZ ;  /* 0x00010000091a7824 */ /* 0x000fe200078e00ff */
[----:B------:R-:W-:Y:S01]  /*81a0*/  LOP3.LUT R33, R8, 0xffff0000, RZ, 0xc0, !PT ;  /* 0xffff000008217812 */ /* 0x000fe200078ec0ff */
[----:B------:R-:W-:Y:S02]  /*81b0*/  IMAD.U32 R30, R11, 0x10000, RZ ;  /* 0x000100000b1e7824 */ /* 0x000fe400078e00ff */
[----:B------:R-:W-:Y:S01]  /*81c0*/  ISETP.GE.AND P1, PT, R18, UR5, PT ;  /* 0x0000000512007c0c */ /* 0x000fe2000bf26270 */
[----:B------:R-:W-:Y:S01]  /*81d0*/  IMAD.U32 R31, R8, 0x10000, RZ ;  /* 0x00010000081f7824 */ /* 0x000fe200078e00ff */
[----:B------:R-:W-:Y:S11]  /*81e0*/  MOV R0, UR5 ;  /* 0x0000000500007c02 */ /* 0x000ff60008000f00 */
[----:B------:R-:W-:Y:S02]  /*81f0*/  @P1 IMAD R4, RZ, RZ, -UR5 ;  /* 0x80000005ff041e24 */ /* 0x000fe4000f8e02ff */
[----:B------:R-:W-:Y:S03]  /*8200*/  @P1 IMAD R0, RZ, RZ, -UR5 ;  /* 0x80000005ff001e24 */ /* 0x000fe6000f8e02ff */
[----:B------:R-:W-:Y:S04]  /*8210*/  IADD3 R5, P0, R87, R4, RZ ;  /* 0x0000000457057210 */ /* 0x000fe80007f1e0ff */
[----:B------:R-:W-:Y:S02]  /*8220*/  LEA.HI.X.SX32 R4, R4, R86, 0x1, P0 ;  /* 0x0000005604047211 */ /* 0x000fe400000f0eff */
[C---:B---3--:R-:W-:Y:S04]  /*8230*/  LEA R44, P0, R5.reuse, R136, 0x1 ;  /* 0x00000088052c7211 */ /* 0x048fe800078008ff */
[----:B------:R-:W-:Y:S02]  /*8240*/  LEA.HI.X R45, R5, R137, R4, 0x1, P0 ;  /* 0x00000089052d7211 */ /* 0x000fe400000f0c04 */
[C---:B-1----:R-:W-:Y:S04]  /*8250*/  LEA R2, P0, R0.reuse, R2, 0x1 ;  /* 0x0000000200027211 */ /* 0x042fe800078008ff */
[----:B------:R-:W-:Y:S01]  /*8260*/  LEA.HI.X.SX32 R3, R0, R3, 0x1, P0 ;  /* 0x0000000300037211 */ /* 0x000fe200000f0eff */
[----:B------:R-:W-:Y:S01]  /*8270*/  IMAD.MOV.U32 R0, RZ, RZ, RZ ;  /* 0x000000ffff007224 */ /* 0x000fe200078e00ff */
[----:B------:R-:W-:Y:S01]  /*8280*/  @P1 IADD3 R0, RZ, -UR5, RZ ;  /* 0x80000005ff001c10 */ /* 0x000fe2000fffe0ff */
[----:B------:R-:W3:Y:S03]  /*8290*/  LDG.E.128 R44, [R44.64] ;  /* 0x000000062c2c7981 */ /* 0x000ee6000c1e1d00 */
[----:B------:R-:W-:Y:S04]  /*82a0*/  IADD3 R25, P0, R87, R0, RZ ;  /* 0x0000000057197210 */ /* 0x000fe80007f1e0ff */
[----:B------:R-:W-:Y:S01]  /*82b0*/  LEA.HI.X.SX32 R0, R0, R86, 0x1, P0 ;  /* 0x0000005600007211 */ /* 0x000fe200000f0eff */
[----:B------:R1:W4:Y:S01]  /*82c0*/  LDG.E.128 R4, [R2.64] ;  /* 0x0000000602047981 */ /* 0x000322000c1e1d00 */
[C---:B------:R-:W-:Y:S04]  /*82d0*/  LEA R22, P0, R25.reuse, R138, 0x1 ;  /* 0x0000008a19167211 */ /* 0x040fe800078008ff */
[----:B------:R-:W-:Y:S05]  /*82e0*/  LEA.HI.X R23, R25, R139, R0, 0x1, P0 ;  /* 0x0000008b19177211 */ /* 0x000fea00000f0c00 */
[----:B--2---:R2:W4:Y:S01]  /*82f0*/  LDG.E.128 R40, [R22.64] ;  /* 0x0000000616287981 */ /* 0x004522000c1e1d00 */
[----:B---3--:R-:W-:Y:S01]  /*8300*/  IMAD.U32 R9, R47, 0x10000, RZ ;  /* 0x000100002f097824 */ /* 0x008fe200078e00ff */
[----:B------:R-:W-:Y:S01]  /*8310*/  LOP3.LUT R10, R46, 0xffff0000, RZ, 0xc0, !PT ;  /* 0xffff00002e0a7812 */ /* 0x000fe200078ec0ff */
[C---:B------:R-:W-:Y:S01]  /*8320*/  IMAD.U32 R0, R44.reuse, 0x10000, RZ ;  /* 0x000100002c007824 */ /* 0x040fe200078e00ff */
[----:B-1----:R-:W-:Y:S01]  /*8330*/  LOP3.LUT R2, R44, 0xffff0000, RZ, 0xc0, !PT ;  /* 0xffff00002c027812 */ /* 0x002fe200078ec0ff */
[----:B------:R-:W-:Y:S01]  /*8340*/  @!P1 FADD.FTZ R9, -R9, -RZ ;  /* 0x800000ff09099221 */ /* 0x000fe20000010100 */
[C---:B------:R-:W-:Y:S01]  /*8350*/  SHF.L.U32 R3, R45.reuse, 0x10, RZ ;  /* 0x000000102d037819 */ /* 0x040fe200000006ff */
[----:B------:R-:W-:Y:S01]  /*8360*/  IMAD.U32 R11, R46, 0x10000, RZ ;  /* 0x000100002e0b7824 */ /* 0x000fe200078e00ff */
[----:B--2---:R-:W-:Y:S01]  /*8370*/  LOP3.LUT R22, R45, 0xffff0000, RZ, 0xc0, !PT ;  /* 0xffff00002d167812 */ /* 0x004fe200078ec0ff */
[----:B----4-:R-:W-:Y:S01]  /*8380*/  IMAD.U32 R12, R7, 0x10000, RZ ;  /* 0x00010000070c7824 */ /* 0x010fe200078e00ff */
[----:B------:R-:W-:Y:S01]  /*8390*/  SHF.L.U32 R29, R4, 0x10, RZ ;  /* 0x00000010041d7819 */ /* 0x000fe200000006ff */
[----:B------:R-:W-:Y:S01]  /*83a0*/  @!P1 FADD.FTZ R0, -R0, -RZ ;  /* 0x800000ff00009221 */ /* 0x000fe20000010100 */
[----:B------:R-:W-:Y:S01]  /*83b0*/  LOP3.LUT R25, R6, 0xffff0000, RZ, 0xc0, !PT ;  /* 0xffff000006197812 */ /* 0x000fe200078ec0ff */
[----:B------:R-:W-:Y:S01]  /*83c0*/  @!P1 FADD.FTZ R10, -R10, -RZ ;  /* 0x800000ff0a0a9221 */ /* 0x000fe20000010100 */
[----:B------:R-:W-:Y:S01]  /*83d0*/  LOP3.LUT R27, R4, 0xffff0000, RZ, 0xc0, !PT ;  /* 0xffff0000041b7812 */ /* 0x000fe200078ec0ff */
[----:B------:R-:W-:Y:S01]  /*83e0*/  @!P1 FADD.FTZ R2, -R2, -RZ ;  /* 0x800000ff02029221 */ /* 0x000fe20000010100 */
[----:B------:R-:W-:Y:S01]  /*83f0*/  SHF.L.U32 R24, R6, 0x10, RZ ;  /* 0x0000001006187819 */ /* 0x000fe200000006ff */
[C---:B------:R-:W-:Y:S01]  /*8400*/  IMAD.U32 R4, R5.reuse, 0x10000, RZ ;  /* 0x0001000005047824 */ /* 0x040fe200078e00ff */
[----:B------:R-:W-:Y:S01]  /*8410*/  LOP3.LUT R5, R5, 0xffff0000, RZ, 0xc0, !PT ;  /* 0xffff000005057812 */ /* 0x000fe200078ec0ff */
[----:B------:R-:W-:Y:S01]  /*8420*/  @!P1 FADD.FTZ R3, -R3, -RZ ;  /* 0x800000ff03039221 */ /* 0x000fe20000010100 */
[----:B------:R-:W-:Y:S01]  /*8430*/  LOP3.LUT R23, R7, 0xffff0000, RZ, 0xc0, !PT ;  /* 0xffff000007177812 */ /* 0x000fe200078ec0ff */
[----:B------:R-:W-:Y:S01]  /*8440*/  FMUL.FTZ R7, R12, R9 ;  /* 0x000000090c077220 */ /* 0x000fe20000410000 */
[----:B------:R-:W-:Y:S01]  /*8450*/  SHF.L.U32 R9, R40, 0x10, RZ ;  /* 0x0000001028097819 */ /* 0x000fe200000006ff */
[----:B------:R-:W-:Y:S01]  /*8460*/  @!P1 FADD.FTZ R22, -R22, -RZ ;  /* 0x800000ff16169221 */ /* 0x000fe20000010100 */
[----:B------:R-:W-:Y:S01]  /*8470*/  LOP3.LUT R8, R47, 0xffff0000, RZ, 0xc0, !PT ;  /* 0xffff00002f087812 */ /* 0x000fe200078ec0ff */
[----:B------:R-:W-:Y:S01]  /*8480*/  FMUL.FTZ R0, R29, R0 ;  /* 0x000000001d007220 */ /* 0x000fe20000410000 */
[----:B------:R-:W-:Y:S01]  /*8490*/  LOP3.LUT R12, R41, 0xffff0000, RZ, 0xc0, !PT ;  /* 0xffff0000290c7812 */ /* 0x000fe200078ec0ff */
[----:B------:R-:W-:Y:S02]  /*84a0*/  @!P1 FADD.FTZ R11, -R11, -RZ ;  /* 0x800000ff0b0b9221 */ /* 0x000fe40000010100 */
[----:B------:R-:W-:Y:S01]  /*84b0*/  FMUL.FTZ R6, R25, R10 ;  /* 0x0000000a19067220 */ /* 0x000fe20000410000 */
[----:B------:R-:W-:Y:S01]  /*84c0*/  LOP3.LUT R10, R40, 0xffff0000, RZ, 0xc0, !PT ;  /* 0xffff0000280a7812 */ /* 0x000fe200078ec0ff */
[----:B------:R-:W-:Y:S01]  /*84d0*/  FMUL.FTZ R2, R27, R2 ;  /* 0x000000021b027220 */ /* 0x000fe20000410000 */
[----:B------:R-:W-:Y:S01]  /*84e0*/  LOP3.LUT R25, R43, 0xffff0000, RZ, 0xc0, !PT ;  /* 0xffff00002b197812 */ /* 0x000fe200078ec0ff */
[----:B------:R-:W-:Y:S02]  /*84f0*/  FMUL.FTZ R3, R4, R3 ;  /* 0x0000000304037220 */ /* 0x000fe40000410000 */
[----:B------:R-:W-:Y:S01]  /*8500*/  FMUL.FTZ R4, R5, R22 ;  /* 0x0000001605047220 */ /* 0x000fe20000410000 */
[----:B------:R-:W-:Y:S01]  /*8510*/  SHF.L.U32 R22, R42, 0x10, RZ ;  /* 0x000000102a167819 */ /* 0x000fe200000006ff */
[----:B------:R-:W-:Y:S02]  /*8520*/  FMUL.FTZ R5, R24, R11 ;  /* 0x0000000b18057220 */ /* 0x000fe40000410000 */
[----:B------:R-:W-:Y:S02]  /*8530*/  IMAD.U32 R11, R41, 0x10000, RZ ;  /* 0x00010000290b7824 */ /* 0x000fe400078e00ff */
[----:B------:R-:W-:Y:S02]  /*8540*/  FFMA.FTZ R0, R31, R9, R0 ;  /* 0x000000091f007223 */ /* 0x000fe40000010000 */
[----:B------:R-:W-:Y:S02]  /*8550*/  @!P1 FADD.FTZ R8, -R8, -RZ ;  /* 0x800000ff08089221 */ /* 0x000fe40000010100 */
[----:B------:R-:W-:Y:S02]  /*8560*/  FFMA.FTZ R2, R33, R10, R2 ;  /* 0x0000000a21027223 */ /* 0x000fe40000010002 */
[----:B------:R-:W-:Y:S02]  /*8570*/  FFMA.FTZ R3, R26, R11, R3 ;  /* 0x0000000b1a037223 */ /* 0x000fe40000010003 */
[----:B------:R-:W-:Y:S01]  /*8580*/  FMUL.FTZ R8, R23, R8 ;  /* 0x0000000817087220 */ /* 0x000fe20000410000 */
[----:B------:R-:W-:Y:S01]  /*8590*/  LOP3.LUT R23, R42, 0xffff0000, RZ, 0xc0, !PT ;  /* 0xffff00002a177812 */ /* 0x000fe200078ec0ff */
[----:B------:R-:W-:Y:S01]  /*85a0*/  FFMA.FTZ R4, R35, R12, R4 ;  /* 0x0000000c23047223 */ /* 0x000fe20000010004 */
[----:B------:R-:W-:Y:S01]  /*85b0*/  F2FP.BF16.PACK_AB R0, R2, R0 ;  /* 0x000000000200723e */ /* 0x000fe200000010ff */
[----:B------:R-:W-:Y:S02]  /*85c0*/  IMAD.U32 R24, R43, 0x10000, RZ ;  /* 0x000100002b187824 */ /* 0x000fe400078e00ff */
[----:B------:R-:W-:Y:S01]  /*85d0*/  FFMA.FTZ R5, R28, R22, R5 ;  /* 0x000000161c057223 */ /* 0x000fe20000010005 */
[----:B------:R-:W-:Y:S01]  /*85e0*/  F2FP.BF16.PACK_AB R9, R4, R3 ;  /* 0x000000030409723e */ /* 0x000fe200000010ff */
[----:B------:R-:W-:Y:S02]  /*85f0*/  FFMA.FTZ R6, R37, R23, R6 ;  /* 0x0000001725067223 */ /* 0x000fe40000010006 */
[----:B------:R-:W-:Y:S02]  /*8600*/  FFMA.FTZ R7, R30, R24, R7 ;  /* 0x000000181e077223 */ /* 0x000fe40000010007 */
[----:B------:R-:W-:Y:S01]  /*8610*/  FFMA.FTZ R8, R39, R25, R8 ;  /* 0x0000001927087223 */ /* 0x000fe20000010008 */
[----:B------:R-:W-:Y:S04]  /*8620*/  F2FP.BF16.PACK_AB R10, R6, R5 ;  /* 0x00000005060a723e */ /* 0x000fe800000010ff */
[----:B------:R-:W-:Y:S02]  /*8630*/  F2FP.BF16.PACK_AB R11, R8, R7 ;  /* 0x00000007080b723e */ /* 0x000fe400000010ff */
[----:B------:R-:W-:Y:S02]  /*8640*/  MOV R8, R0 ;  /* 0x0000000000087202 */ /* 0x000fe40000000f00 */
.L_x_3735:
[----:B------:R-:W-:Y:S05]  /*8650*/  BSYNC B0 ;  /* 0x0000000000007941 */ /* 0x000fea0003800000 */
.L_x_3734:
[----:B--23--:R-:W-:Y:S01]  /*8660*/  IMAD.MOV.U32 R99, RZ, RZ, R95 ;  /* 0x000000ffff637224 */ /* 0x00cfe200078e005f */
[C---:B-1----:R-:W-:Y:S01]  /*8670*/  LEA R2, P0, R116.reuse, R134, 0x1 ;  /* 0x0000008674027211 */ /* 0x042fe200078008ff */
[C---:B------:R-:W-:Y:S01]  /*8680*/  IMAD R0, R49.reuse, c[0x0][0x19c], RZ ;  /* 0x0000670031007a24 */ /* 0x040fe200078e02ff */
[----:B------:R-:W-:Y:S01]  /*8690*/  BSSY B0, `(.L_x_3736) ;  /* 0x000005a000007945 */ /* 0x000fe20003800000 */
[----:B------:R-:W-:Y:S01]  /*86a0*/  IMAD.WIDE.U32 R4, R49, c[0x0][0x198], R98 ;  /* 0x0000660031047a25 */ /* 0x000fe200078e0062 */
[----:B------:R-:W-:Y:S02]  /*86b0*/  LEA.HI.X R3, R116, R135, R115, 0x1, P0 ;  /* 0x0000008774037211 */ /* 0x000fe400000f0c73 */
[----:B------:R-:W-:Y:S02]  /*86c0*/  ISETP.GE.AND P0, PT, R15, UR4, PT ;  /* 0x000000040f007c0c */ /* 0x000fe4000bf06270 */
[----:B------:R-:W-:Y:S05]  /*86d0*/  IADD3 R5, R5, R0, RZ ;  /* 0x0000000005057210 */ /* 0x000fea0007ffe0ff */
[----:B-----5:R1:W-:Y:S04]  /*86e0*/  STG.E.128 [R4.64], R8 ;  /* 0x0000000804007986 */ /* 0x0203e8000c101d06 */
[----:B------:R1:W5:Y:S02]  /*86f0*/  LDG.E.128 R36, [R2.64] ;  /* 0x0000000602247981 */ /* 0x000364000c1e1d00 */
[----:B------:R-:W-:-:S05]  /*8700*/  @P0 BRA `(.L_x_3737) ;  /* 0x0000052000000947 */ /* 0x000fca0003800000 */
[----:B-----5:R-:W-:Y:S01]  /*8710*/  LOP3.LUT R33, R36, 0xffff0000, RZ, 0xc0, !PT ;  /* 0xffff000024217812 */ /* 0x020fe200078ec0ff */
[----:B------:R-:W-:Y:S01]  /*8720*/  ULEA.HI UR5, UR4, UR4, URZ, 0x1 ;  /* 0x0000000404057291 */ /* 0x000fe2000f8f083f */
[C---:B------:R-:W-:Y:S01]  /*8730*/  LOP3.LUT R35, R37.reuse, 0xffff0000, RZ, 0xc0, !PT ;  /* 0xffff000025237812 */ /* 0x040fe200078ec0ff */
[----:B-1----:R-:W-:Y:S01]  /*8740*/  IMAD.MOV.U32 R4, RZ, RZ, RZ ;  /* 0x000000ffff047224 */ /* 0x002fe200078e00ff */
[----:B------:R-:W-:Y:S01]  /*8750*/  SHF.L.U32 R28, R38, 0x10, RZ ;  /* 0x00000010261c7819 */ /* 0x000fe200000006ff */
[----:B------:R-:W-:Y:S01]  /*8760*/  USHF.R.S32.HI UR5, URZ, 0x1, UR5 ;  /* 0x000000013f057899 */ /* 0x000fe20008011405 */
[----:B------:R-:W-:Y:S02]  /*8770*/  IMAD.U32 R31, R36, 0x10000, RZ ;  /* 0x00010000241f7824 */ /* 0x000fe400078e00ff */
[----:B------:R-:W-:Y:S01]  /*8780*/  IMAD.U32 R26, R37, 0x10000, RZ ;  /* 0x00010000251a7824 */ /* 0x000fe200078e00ff */
[----:B------:R-:W-:Y:S01]  /*8790*/  LOP3.LUT R37, R38, 0xffff0000, RZ, 0xc0, !PT ;  /* 0xffff000026257812 */ /* 0x000fe200078ec0ff */
[----:B------:R-:W-:Y:S01]  /*87a0*/  IMAD.U32 R30, R39, 0x10000, RZ ;  /* 0x00010000271e7824 */ /* 0x000fe200078e00ff */
[----:B------:R-:W-:Y:S02]  /*87b0*/  ISETP.GE.AND P1, PT, R15, UR5, PT ;  /* 0x000000050f007c0c */ /* 0x000fe4000bf26270 */
[----:B------:R-:W-:Y:S02]  /*87c0*/  MOV R0, UR5 ;  /* 0x0000000500007c02 */ /* 0x000fe40008000f00 */
[----:B------:R-:W-:Y:S09]  /*87d0*/  LOP3.LUT R39, R39, 0xffff0000, RZ, 0xc0, !PT ;  /* 0xffff000027277812 */ /* 0x000ff200078ec0ff */
        /* <DEDUP_REMOVED lines=8> */
[----:B------:R-:W-:Y:S01]  /*8860*/  IMAD.MOV.U32 R0, RZ, RZ, RZ ;  /* 0x000000ffff007224 */ /* 0x000fe200078e00ff */
[----:B------:R-:W-:Y:S01]  /*8870*/  @P1 IADD3 R0, RZ, -UR5, RZ ;  /* 0x80000005ff001c10 */ /* 0x000fe2000fffe0ff */
[----:B------:R-:W2:Y:S03]  /*8880*/  LDG.E.128 R44, [R44.64] ;  /* 0x000000062c2c7981 */ /* 0x000ea6000c1e1d00 */
[----:B------:R-:W-:Y:S04]  /*8890*/  IADD3 R11, P0, R79, R0, RZ ;  /* 0x000000004f0b7210 */ /* 0x000fe80007f1e0ff */
[----:B------:R-:W-:Y:S01]  /*88a0*/  LEA.HI.X.SX32 R0, R0, R78, 0x1, P0 ;  /* 0x0000004e00007211 */ /* 0x000fe200000f0eff */
[----:B------:R1:W3:Y:S01]  /*88b0*/  LDG.E.128 R4, [R2.64] ;  /* 0x0000000602047981 */ /* 0x0002e2000c1e1d00 */
[C---:B------:R-:W-:Y:S04]  /*88c0*/  LEA R8, P0, R11.reuse, R138, 0x1 ;  /* 0x0000008a0b087211 */ /* 0x040fe800078008ff */
[----:B------:R-:W-:Y:S05]  /*88d0*/  LEA.HI.X R9, R11, R139, R0, 0x1, P0 ;  /* 0x0000008b0b097211 */ /* 0x000fea00000f0c00 */
[----:B------:R4:W3:Y:S01]  /*88e0*/  LDG.E.128 R40, [R8.64] ;  /* 0x0000000608287981 */ /* 0x0008e2000c1e1d00 */
[----:B--2---:R-:W-:Y:S01]  /*88f0*/  IMAD.U32 R0, R44, 0x10000, RZ ;  /* 0x000100002c007824 */ /* 0x004fe200078e00ff */
[----:B----4-:R-:W-:Y:S01]  /*8900*/  SHF.L.U32 R9, R47, 0x10, RZ ;  /* 0x000000102f097819 */ /* 0x010fe200000006ff */
[C---:B------:R-:W-:Y:S01]  /*8910*/  IMAD.U32 R11, R46.reuse, 0x10000, RZ ;  /* 0x000100002e0b7824 */ /* 0x040fe200078e00ff */
[----:B------:R-:W-:Y:S01]  /*8920*/  LOP3.LUT R10, R46, 0xffff0000, RZ, 0xc0, !PT ;  /* 0xffff00002e0a7812 */ /* 0x000fe200078ec0ff */
[----:B------:R-:W-:Y:S01]  /*8930*/  @!P1 FADD.FTZ R0, -R0, -RZ ;  /* 0x800000ff00009221 */ /* 0x000fe20000010100 */
[----:B-1----:R-:W-:Y:S01]  /*8940*/  LOP3.LUT R2, R44, 0xffff0000, RZ, 0xc0, !PT ;  /* 0xffff00002c027812 */ /* 0x002fe200078ec0ff */
[----:B------:R-:W-:Y:S01]  /*8950*/  @!P1 FADD.FTZ R9, -R9, -RZ ;  /* 0x800000ff09099221 */ /* 0x000fe20000010100 */
[C---:B------:R-:W-:Y:S01]  /*8960*/  SHF.L.U32 R3, R45.reuse, 0x10, RZ ;  /* 0x000000102d037819 */ /* 0x040fe200000006ff */
[----:B---3--:R-:W-:Y:S01]  /*8970*/  IMAD.U32 R29, R4, 0x10000, RZ ;  /* 0x00010000041d7824 */ /* 0x008fe200078e00ff */
[----:B------:R-:W-:Y:S01]  /*8980*/  LOP3.LUT R22, R45, 0xffff0000, RZ, 0xc0, !PT ;  /* 0xffff00002d167812 */ /* 0x000fe200078ec0ff */
[----:B------:R-:W-:Y:S01]  /*8990*/  @!P1 FADD.FTZ R10, -R10, -RZ ;  /* 0x800000ff0a0a9221 */ /* 0x000fe20000010100 */
[----:B------:R-:W-:Y:S01]  /*89a0*/  SHF.L.U32 R12, R7, 0x10, RZ ;  /* 0x00000010070c7819 */ /* 0x000fe200000006ff */
[----:B------:R-:W-:Y:S01]  /*89b0*/  @!P1 FADD.FTZ R2, -R2, -RZ ;  /* 0x800000ff02029221 */ /* 0x000fe20000010100 */
[C---:B------:R-:W-:Y:S01]  /*89c0*/  LOP3.LUT R25, R6.reuse, 0xffff0000, RZ, 0xc0, !PT ;  /* 0xffff000006197812 */ /* 0x040fe200078ec0ff */
        /* <DEDUP_REMOVED lines=8> */
[----:B------:R-:W-:Y:S01]  /*8a50*/  FMUL.FTZ R0, R29, R0 ;  /* 0x000000001d007220 */ /* 0x000fe20000410000 */
[----:B------:R-:W-:Y:S01]  /*8a60*/  LOP3.LUT R23, R7, 0xffff0000, RZ, 0xc0, !PT ;  /* 0xffff000007177812 */ /* 0x000fe200078ec0ff */
[----:B------:R-:W-:Y:S01]  /*8a70*/  FMUL.FTZ R7, R12, R9 ;  /* 0x000000090c077220 */ /* 0x000fe20000410000 */
[----:B------:R-:W-:Y:S01]  /*8a80*/  LOP3.LUT R12, R41, 0xffff0000, RZ, 0xc0, !PT ;  /* 0xffff0000290c7812 */ /* 0x000fe200078ec0ff */
[C---:B------:R-:W-:Y:S02]  /*8a90*/  IMAD.U32 R9, R40.reuse, 0x10000, RZ ;  /* 0x0001000028097824 */ /* 0x040fe400078e00ff */
[----:B------:R-:W-:Y:S01]  /*8aa0*/  FMUL.FTZ R6, R25, R10 ;  /* 0x0000000a19067220 */ /* 0x000fe20000410000 */
[----:B------:R-:W-:Y:S01]  /*8ab0*/  LOP3.LUT R10, R40, 0xffff0000, RZ, 0xc0, !PT ;  /* 0xffff0000280a7812 */ /* 0x000fe200078ec0ff */
[----:B------:R-:W-:Y:S01]  /*8ac0*/  FMUL.FTZ R2, R27, R2 ;  /* 0x000000021b027220 */ /* 0x000fe20000410000 */
[----:B------:R-:W-:Y:S01]  /*8ad0*/  LOP3.LUT R25, R43, 0xffff0000, RZ, 0xc0, !PT ;  /* 0xffff00002b197812 */ /* 0x000fe200078ec0ff */
[----:B------:R-:W-:Y:S02]  /*8ae0*/  FMUL.FTZ R3, R4, R3 ;  /* 0x0000000304037220 */ /* 0x000fe40000410000 */
[----:B------:R-:W-:Y:S02]  /*8af0*/  FMUL.FTZ R4, R5, R22 ;  /* 0x0000001605047220 */ /* 0x000fe40000410000 */
[----:B------:R-:W-:Y:S01]  /*8b00*/  FMUL.FTZ R5, R24, R11 ;  /* 0x0000000b18057220 */ /* 0x000fe20000410000 */
[----:B------:R-:W-:Y:S01]  /*8b10*/  SHF.L.U32 R11, R41, 0x10, RZ ;  /* 0x00000010290b7819 */ /* 0x000fe200000006ff */
[----:B------:R-:W-:Y:S01]  /*8b20*/  FFMA.FTZ R0, R31, R9, R0 ;  /* 0x000000091f007223 */ /* 0x000fe20000010000 */
[----:B------:R-:W-:Y:S01]  /*8b30*/  SHF.L.U32 R24, R43, 0x10, RZ ;  /* 0x000000102b187819 */ /* 0x000fe200000006ff */
[----:B------:R-:W-:Y:S02]  /*8b40*/  @!P1 FADD.FTZ R8, -R8, -RZ ;  /* 0x800000ff08089221 */ /* 0x000fe40000010100 */
[----:B------:R-:W-:Y:S02]  /*8b50*/  FFMA.FTZ R2, R33, R10, R2 ;  /* 0x0000000a21027223 */ /* 0x000fe40000010002 */
[----:B------:R-:W-:Y:S02]  /*8b60*/  IMAD.U32 R22, R42, 0x10000, RZ ;  /* 0x000100002a167824 */ /* 0x000fe400078e00ff */
[----:B------:R-:W-:Y:S01]  /*8b70*/  FFMA.FTZ R3, R26, R11, R3 ;  /* 0x0000000b1a037223 */ /* 0x000fe20000010003 */
[----:B------:R-:W-:Y:S01]  /*8b80*/  F2FP.BF16.PACK_AB R36, R2, R0 ;  /* 0x000000000224723e */ /* 0x000fe200000010ff */
[----:B------:R-:W-:Y:S01]  /*8b90*/  FMUL.FTZ R8, R23, R8 ;  /* 0x0000000817087220 */ /* 0x000fe20000410000 */
[----:B------:R-:W-:Y:S01]  /*8ba0*/  LOP3.LUT R23, R42, 0xffff0000, RZ, 0xc0, !PT ;  /* 0xffff00002a177812 */ /* 0x000fe200078ec0ff */
[----:B------:R-:W-:Y:S02]  /*8bb0*/  FFMA.FTZ R4, R35, R12, R4 ;  /* 0x0000000c23047223 */ /* 0x000fe40000010004 */
[----:B------:R-:W-:Y:S02]  /*8bc0*/  FFMA.FTZ R5, R28, R22, R5 ;  /* 0x000000161c057223 */ /* 0x000fe40000010005 */
[----:B------:R-:W-:Y:S01]  /*8bd0*/  FFMA.FTZ R6, R37, R23, R6 ;  /* 0x0000001725067223 */ /* 0x000fe20000010006 */
[----:B------:R-:W-:Y:S01]  /*8be0*/  F2FP.BF16.PACK_AB R37, R4, R3 ;  /* 0x000000030425723e */ /* 0x000fe200000010ff */
[----:B------:R-:W-:Y:S02]  /*8bf0*/  FFMA.FTZ R7, R30, R24, R7 ;  /* 0x000000181e077223 */ /* 0x000fe40000010007 */
[----:B------:R-:W-:Y:S01]  /*8c00*/  FFMA.FTZ R8, R39, R25, R8 ;  /* 0x0000001927087223 */ /* 0x000fe20000010008 */
[----:B------:R-:W-:Y:S04]  /*8c10*/  F2FP.BF16.PACK_AB R38, R6, R5 ;  /* 0x000000050626723e */ /* 0x000fe800000010ff */
[----:B------:R-:W-:Y:S02]  /*8c20*/  F2FP.BF16.PACK_AB R39, R8, R7 ;  /* 0x000000070827723e */ /* 0x000fe400000010ff */
.L_x_3737:
[----:B------:R-:W-:Y:S05]  /*8c30*/  BSYNC B0 ;  /* 0x0000000000007941 */ /* 0x000fea0003800000 */
.L_x_3736:
        /* <DEDUP_REMOVED lines=9> */
[----:B-----5:R-:W-:Y:S01]  /*8cd0*/  LOP3.LUT R35, R9, 0xffff0000, RZ, 0xc0, !PT ;  /* 0xffff000009237812 */ /* 0x020fe200078ec0ff */
[----:B------:R-:W-:Y:S01]  /*8ce0*/  ULEA.HI UR5, UR4, UR4, URZ, 0x1 ;  /* 0x0000000404057291 */ /* 0x000fe2000f8f083f */
[C---:B------:R-:W-:Y:S01]  /*8cf0*/  SHF.L.U32 R28, R10.reuse, 0x10, RZ ;  /* 0x000000100a1c7819 */ /* 0x040fe200000006ff */
[----:B-1----:R-:W-:Y:S01]  /*8d00*/  IMAD.MOV.U32 R4, RZ, RZ, RZ ;  /* 0x000000ffff047224 */ /* 0x002fe200078e00ff */
        /* <DEDUP_REMOVED lines=27> */
[----:B------:R-:W-:Y:S01]  /*8ec0*/  LOP3.LUT R10, R46, 0xffff0000, RZ, 0xc0, !PT ;  /* 0xffff00002e0a7812 */ /* 0x000fe200078ec0ff */
[C---:B------:R-:W-:Y:S01]  /*8ed0*/  IMAD.U32 R0, R44.reuse, 0x10000, RZ ;  /* 0x000100002c007824 */ /* 0x040fe200078e00ff */
[----:B-1----:R-:W-:Y:S01]  /*8ee0*/  LOP3.LUT R2, R44, 0xffff0000, RZ, 0xc0, !PT ;  /* 0xffff00002c027812 */ /* 0x002fe200078ec0ff */
[----:B------:R-:W-:Y:S01]  /*8ef0*/  @!P1 FADD.FTZ R9, -R9, -RZ ;  /* 0x800000ff09099221 */ /* 0x000fe20000010100 */
[C---:B------:R-:W-:Y:S01]  /*8f00*/  SHF.L.U32 R3, R45.reuse, 0x10, RZ ;  /* 0x000000102d037819 */ /* 0x040fe200000006ff */
[----:B------:R-:W-:Y:S01]  /*8f10*/  IMAD.U32 R11, R46, 0x10000, RZ ;  /* 0x000100002e0b7824 */ /* 0x000fe200078e00ff */
[----:B----4-:R-:W-:Y:S01]  /*8f20*/  LOP3.LUT R22, R45, 0xffff0000, RZ, 0xc0, !PT ;  /* 0xffff00002d167812 */ /* 0x010fe200078ec0ff */
[----:B---3--:R-:W-:Y:S01]  /*8f30*/  IMAD.U32 R12, R7, 0x10000, RZ ;  /* 0x00010000070c7824 */ /* 0x008fe200078e00ff */
        /* <DEDUP_REMOVED lines=44> */
.L_x_3739:
[----:B------:R-:W-:Y:S05]  /*9200*/  BSYNC B0 ;  /* 0x0000000000007941 */ /* 0x000fea0003800000 */
.L_x_3738:
[C---:B-1----:R-:W-:Y:S04]  /*9210*/  LEA R2, P0, R121.reuse, R98, 0x1 ;  /* 0x0000006279027211 */ /* 0x042fe800078008ff */
[----:B------:R-:W-:Y:S05]  /*9220*/  LEA.HI.X R3, R121, R95, R122, 0x1, P0 ;  /* 0x0000005f79037211 */ /* 0x000fea00000f0c7a */
[----:B-----5:R1:W-:Y:S04]  /*9230*/  STG.E.128 [R2.64], R8 ;  /* 0x0000000802007986 */ /* 0x0203e8000c101d06 */
.L_x_3733:
[----:B------:R-:W-:Y:S05]  /*9240*/  BSYNC B1 ;  /* 0x0000000000017941 */ /* 0x000fea0003800000 */
.L_x_3732:
[----:B-1----:R-:W-:Y:S01]  /*9250*/  IMAD.MOV.U32 R3, RZ, RZ, c[0x0][0x230] ;  /* 0x00008c00ff037624 */ /* 0x002fe200078e00ff */
[----:B------:R-:W-:Y:S03]  /*9260*/  ULDC UR4, c[0x0][0x230] ;  /* 0x00008c0000047ab9 */ /* 0x000fe60000000800 */
[----:B------:R-:W-:Y:S05]  /*9270*/  IMAD.U32 R3, R3, -0x20, RZ ;  /* 0xffffffe003037824 */ /* 0x000fea00078e00ff */
[C---:B------:R-:W-:Y:S02]  /*9280*/  LEA R138, P1, R3.reuse, R138, 0x1 ;  /* 0x0000008a038a7211 */ /* 0x040fe400078208ff */
[C---:B------:R-:W-:Y:S02]  /*9290*/  LEA R136, P0, R3.reuse, R136, 0x1 ;  /* 0x0000008803887211 */ /* 0x040fe400078008ff */
[C---:B------:R-:W-:Y:S02]  /*92a0*/  LEA.HI.X.SX32 R139, R3.reuse, R139, 0x1, P1 ;  /* 0x0000008b038b7211 */ /* 0x040fe400008f0eff */
[----:B------:R-:W-:Y:S01]  /*92b0*/  LEA.HI.X.SX32 R137, R3, R137, 0x1, P0 ;  /* 0x0000008903897211 */ /* 0x000fe200000f0eff */
[----:B------:R-:W-:-:S05]  /*92c0*/  BRA `(.L_x_3707) ;  /* 0x000002a000007947 */ /* 0x000fca0003800000 */
.L_x_3697:
[----:B----4-:R-:W2:Y:S01]  /*92d0*/  @P1 LDG.E.128 R28, [R134.64] ;  /* 0x00000006861c1981 */ /* 0x010ea2000c1e1d00 */
[--C-:B------:R-:W-:Y:S01]  /*92e0*/  @P1 IMAD.MOV.U32 R99, RZ, RZ, R95.reuse ;  /* 0x000000ffff631224 */ /* 0x100fe200078e005f */
[C---:B------:R-:W-:Y:S01]  /*92f0*/  @P5 LEA R2, P0, R103.reuse, R134, 0x1 ;  /* 0x0000008667025211 */ /* 0x040fe200078008ff */
[----:B------:R-:W-:Y:S03]  /*9300*/  UMOV UR4, URZ ;  /* 0x0000003f00047c82 */ /* 0x000fe60008000000 */
[----:B------:R-:W-:Y:S02]  /*9310*/  @P5 LEA.HI.X R3, R103, R135, R102, 0x1, P0 ;  /* 0x0000008767035211 */ /* 0x000fe400000f0c66 */
[C---:B------:R-:W-:Y:S04]  /*9320*/  @P5 LEA R34, P0, R55.reuse, R98, 0x1 ;  /* 0x0000006237225211 */ /* 0x040fe800078008ff */
[----:B------:R-:W-:Y:S02]  /*9330*/  @P5 LEA.HI.X R35, R55, R95, R54, 0x1, P0 ;  /* 0x0000005f37235211 */ /* 0x000fe400000f0c36 */
[C---:B------:R-:W-:Y:S04]  /*9340*/  @P4 LEA R36, P0, R105.reuse, R134, 0x1 ;  /* 0x0000008669244211 */ /* 0x040fe800078008ff */
[----:B------:R-:W-:Y:S02]  /*9350*/  @P4 LEA.HI.X R37, R105, R135, R104, 0x1, P0 ;  /* 0x0000008769254211 */ /* 0x000fe400000f0c68 */
[C---:B------:R-:W-:Y:S04]  /*9360*/  @P4 LEA R32, P0, R150.reuse, R98, 0x1 ;  /* 0x0000006296204211 */ /* 0x040fe800078008ff */
[----:B------:R-:W-:Y:S01]  /*9370*/  @P4 LEA.HI.X R33, R150, R95, R106, 0x1, P0 ;  /* 0x0000005f96214211 */ /* 0x000fe200000f0c6a */
[----:B--2---:R-:W-:Y:S04]  /*9380*/  @P1 STG.E.128 [R98.64], R28 ;  /* 0x0000001c62001986 */ /* 0x004fe8000c101d06 */
[----:B------:R-:W2:Y:S04]  /*9390*/  @P1 LDG.E.128 R24, [R134.64+0x80] ;  /* 0x0000800686181981 */ /* 0x000ea8000c1e1d00 */
[----:B--2---:R-:W-:Y:S04]  /*93a0*/  @P1 STG.E.128 [R98.64+0x80], R24 ;  /* 0x0000801862001986 */ /* 0x004fe8000c101d06 */
[----:B------:R-:W2:Y:S04]  /*93b0*/  @P1 LDG.E.128 R8, [R134.64+0x100] ;  /* 0x0001000686081981 */ /* 0x000ea8000c1e1d00 */
[----:B--2---:R1:W-:Y:S04]  /*93c0*/  @P1 STG.E.128 [R98.64+0x100], R8 ;  /* 0x0001000862001986 */ /* 0x0043e8000c101d06 */
[----:B------:R-:W2:Y:S01]  /*93d0*/  @P5 LDG.E.128 R4, [R2.64] ;  /* 0x0000000602045981 */ /* 0x000ea2000c1e1d00 */
[----:B-1----:R-:W-:Y:S03]  /*93e0*/  @P2 IMAD.MOV.U32 R99, RZ, RZ, R95 ;  /* 0x000000ffff632224 */ /* 0x002fe600078e005f */
[----:B--2---:R-:W-:Y:S04]  /*93f0*/  @P5 STG.E.128 [R34.64], R4 ;  /* 0x0000000422005986 */ /* 0x004fe8000c101d06 */
[----:B------:R-:W2:Y:S04]  /*9400*/  @P5 LDG.E.128 R28, [R2.64+0x80] ;  /* 0x00008006021c5981 */ /* 0x000ea8000c1e1d00 */
[----:B--2---:R-:W-:Y:S04]  /*9410*/  @P5 STG.E.128 [R34.64+0x80], R28 ;  /* 0x0000801c22005986 */ /* 0x004fe8000c101d06 */
[----:B------:R1:W2:Y:S02]  /*9420*/  @P5 LDG.E.128 R24, [R2.64+0x100] ;  /* 0x0001000602185981 */ /* 0x0002a4000c1e1d00 */
[----:B-1----:R-:W-:Y:S04]  /*9430*/  @P2 IMAD.MOV.U32 R3, RZ, RZ, 0x60 ;  /* 0x00000060ff032424 */ /* 0x002fe800078e00ff */
[C---:B------:R-:W-:Y:S04]  /*9440*/  @P2 IMAD.WIDE.U32 R22, R3.reuse, c[0x0][0x288], R134 ;  /* 0x0000a20003162a25 */ /* 0x040fe800078e0086 */
[----:B------:R-:W-:Y:S05]  /*9450*/  @P2 IMAD R0, R3, c[0x0][0x28c], RZ ;  /* 0x0000a30003002a24 */ /* 0x000fea00078e02ff */
[----:B------:R-:W-:Y:S01]  /*9460*/  @P2 IADD3 R23, R23, R0, RZ ;  /* 0x0000000017172210 */ /* 0x000fe20007ffe0ff */
[----:B--2---:R1:W-:Y:S04]  /*9470*/  @P5 STG.E.128 [R34.64+0x100], R24 ;  /* 0x0001001822005986 */ /* 0x0043e8000c101d06 */
[----:B------:R-:W2:Y:S01]  /*9480*/  @P4 LDG.E.128 R8, [R36.64] ;  /* 0x0000000624084981 */ /* 0x000ea2000c1e1d00 */
[C---:B-1----:R-:W-:Y:S04]  /*9490*/  @P2 IMAD.WIDE.U32 R34, R3.reuse, c[0x0][0x198], R98 ;  /* 0x0000660003222a25 */ /* 0x042fe800078e0062 */
[----:B------:R-:W-:Y:S05]  /*94a0*/  @P2 IMAD R3, R3, c[0x0][0x19c], RZ ;  /* 0x0000670003032a24 */ /* 0x000fea00078e02ff */
[----:B------:R-:W-:Y:S01]  /*94b0*/  @P2 IADD3 R35, R35, R3, RZ ;  /* 0x0000000323232210 */ /* 0x000fe20007ffe0ff */
[----:B--2---:R1:W-:Y:S04]  /*94c0*/  @P4 STG.E.128 [R32.64], R8 ;  /* 0x0000000820004986 */ /* 0x0043e8000c101d06 */
[----:B------:R-:W2:Y:S04]  /*94d0*/  @P4 LDG.E.128 R4, [R36.64+0x80] ;  /* 0x0000800624044981 */ /* 0x000ea8000c1e1d00 */
[----:B--2---:R2:W-:Y:S04]  /*94e0*/  @P4 STG.E.128 [R32.64+0x80], R4 ;  /* 0x0000800420004986 */ /* 0x0045e8000c101d06 */
[----:B------:R-:W3:Y:S04]  /*94f0*/  @P4 LDG.E.128 R28, [R36.64+0x100] ;  /* 0x00010006241c4981 */ /* 0x000ee8000c1e1d00 */
[----:B---3--:R3:W-:Y:S04]  /*9500*/  @P4 STG.E.128 [R32.64+0x100], R28 ;  /* 0x0001001c20004986 */ /* 0x0087e8000c101d06 */
[----:B------:R-:W4:Y:S04]  /*9510*/  @P2 LDG.E.128 R24, [R22.64] ;  /* 0x0000000616182981 */ /* 0x000f28000c1e1d00 */
[----:B----4-:R3:W-:Y:S04]  /*9520*/  @P2 STG.E.128 [R34.64], R24 ;  /* 0x0000001822002986 */ /* 0x0107e8000c101d06 */
[----:B-1----:R-:W4:Y:S04]  /*9530*/  @P2 LDG.E.128 R8, [R22.64+0x80] ;  /* 0x0000800616082981 */ /* 0x002f28000c1e1d00 */
[----:B----4-:R3:W-:Y:S04]  /*9540*/  @P2 STG.E.128 [R34.64+0x80], R8 ;  /* 0x0000800822002986 */ /* 0x0107e8000c101d06 */
[----:B--2---:R-:W2:Y:S04]  /*9550*/  @P2 LDG.E.128 R4, [R22.64+0x100] ;  /* 0x0001000616042981 */ /* 0x004ea8000c1e1d00 */
[----:B--2---:R3:W-:Y:S02]  /*9560*/  @P2 STG.E.128 [R34.64+0x100], R4 ;  /* 0x0001000422002986 */ /* 0x0047e4000c101d06 */
.L_x_3707:
[----:B------:R-:W-:Y:S04]  /*9570*/  IMAD.MOV.U32 R0, RZ, RZ, c[0x0][0x288] ;  /* 0x0000a200ff007624 */ /* 0x000fe800078e00ff */
[----:B------:R-:W-:Y:S05]  /*9580*/  IMAD.U32 R3, R0, -0x40, RZ ;  /* 0xffffffc000037824 */ /* 0x000fea00078e00ff */
[C---:B---3--:R-:W-:Y:S04]  /*9590*/  LEA R134, P0, R3.reuse, R134, 0x1 ;  /* 0x0000008603867211 */ /* 0x048fe800078008ff */
[----:B------:R-:W-:Y:S01]  /*95a0*/  LEA.HI.X.SX32 R135, R3, R135, 0x1, P0 ;  /* 0x0000008703877211 */ /* 0x000fe200000f0eff */
[----:B------:R-:W-:-:S05]  /*95b0*/  @!P3 BRA `(.L_x_3740) ;  /* 0x000004b00000b947 */ /* 0x000fca0003800000 */
[----:B------:R-:W-:Y:S04]  /*95c0*/  IADD3 R3, R13, -0x1, RZ ;  /* 0xffffffff0d037810 */ /* 0x000fe80007ffe0ff */
[----:B------:R-:W-:Y:S11]  /*95d0*/  ISETP.GT.AND P0, PT, R3, R96, PT ;  /* 0x000000600300720c */ /* 0x000ff60003f04270 */
[----:B------:R-:W-:Y:S02]  /*95e0*/  @!UPT UIADD3 URZ, URZ, URZ, URZ ;  /* 0x0000003f3f3ff290 */ /* 0x000fe4000fffe03f */
[----:B------:R-:W-:-:S05]  /*95f0*/  @!P0 BRA `(.L_x_3741) ;  /* 0x0000051000008947 */ /* 0x000fca0003800000 */
[----:B----4-:R-:W-:Y:S01]  /*9600*/  IMAD.MOV.U32 R8, RZ, RZ, RZ ;  /* 0x000000ffff087224 */ /* 0x010fe200078e00ff */
[----:B------:R-:W-:Y:S02]  /*9610*/  IABS R3, c[0x0][0x2d0] ;  /* 0x0000b40000037a13 */ /* 0x000fe40000000000 */
[----:B------:R-:W-:Y:S02]  /*9620*/  IADD3 R17, R17, -0x80, RZ ;  /* 0xffffff8011117810 */ /* 0x000fe40007ffe0ff */
[----:B------:R-:W3:Y:S01]  /*9630*/  I2F.RP R4, R3 ;  /* 0x0000000300047306 */ /* 0x000ee20000209400 */
[----:B------:R-:W-:Y:S02]  /*9640*/  IABS R7, R16 ;  /* 0x0000001000077213 */ /* 0x000fe40000000000 */
[----:B------:R-:W-:Y:S07]  /*9650*/  IABS R5, R17 ;  /* 0x0000001100057213 */ /* 0x000fee0000000000 */
[----:B---3--:R-:W3:Y:S02]  /*9660*/  MUFU.RCP R0, R4 ;  /* 0x0000000400007308 */ /* 0x008ee40000001000 */
[----:B---3--:R-:W-:Y:S08]  /*9670*/  IADD3 R2, R0, 0xffffffe, RZ ;  /* 0x0ffffffe00027810 */ /* 0x008ff00007ffe0ff */
[----:B------:R-:W3:Y:S02]  /*9680*/  F2I.FTZ.U32.TRUNC.NTZ R9, R2 ;  /* 0x0000000200097305 */ /* 0x000ee4000021f000 */
[--C-:B---3--:R-:W-:Y:S04]  /*9690*/  IMAD.MOV R0, RZ, RZ, -R9.reuse ;  /* 0x000000ffff007224 */ /* 0x108fe800078e0a09 */
[----:B------:R-:W-:Y:S04]  /*96a0*/  IMAD R0, R0, R3, RZ ;  /* 0x0000000300007224 */ /* 0x000fe800078e02ff */
[----:B------:R-:W-:Y:S06]  /*96b0*/  IMAD.HI.U32 R0, R9, R0, R8 ;  /* 0x0000000009007227 */ /* 0x000fec00078e0008 */
[C---:B------:R-:W-:Y:S04]  /*96c0*/  IMAD.HI.U32 R2, R0.reuse, R5, RZ ;  /* 0x0000000500027227 */ /* 0x040fe800078e00ff */
[----:B------:R-:W-:Y:S04]  /*96d0*/  IMAD.HI.U32 R0, R0, R7, RZ ;  /* 0x0000000700007227 */ /* 0x000fe800078e00ff */
[----:B------:R-:W-:Y:S02]  /*96e0*/  IMAD.MOV R4, RZ, RZ, -R2 ;  /* 0x000000ffff047224 */ /* 0x000fe400078e0a02 */
[----:B------:R-:W-:Y:S02]  /*96f0*/  IMAD.MOV R6, RZ, RZ, -R0 ;  /* 0x000000ffff067224 */ /* 0x000fe400078e0a00 */
[C---:B------:R-:W-:Y:S01]  /*9700*/  IMAD R5, R3.reuse, R4, R5 ;  /* 0x0000000403057224 */ /* 0x040fe200078e0205 */
[----:B------:R-:W-:Y:S01]  /*9710*/  LOP3.LUT R4, R16, c[0x0][0x2d0], RZ, 0x3c, !PT ;  /* 0x0000b40010047a12 */ /* 0x000fe200078e3cff */
[C---:B------:R-:W-:Y:S03]  /*9720*/  IMAD R7, R3.reuse, R6, R7 ;  /* 0x0000000603077224 */ /* 0x040fe600078e0207 */
[C---:B------:R-:W-:Y:S02]  /*9730*/  ISETP.GT.U32.AND P0, PT, R3.reuse, R5, PT ;  /* 0x000000050300720c */ /* 0x040fe40003f04070 */
[----:B------:R-:W-:Y:S02]  /*9740*/  ISETP.GT.U32.AND P4, PT, R3, R7, PT ;  /* 0x000000070300720c */ /* 0x000fe40003f84070 */
[----:B------:R-:W-:Y:S09]  /*9750*/  ISETP.GE.AND P2, PT, R4, RZ, PT ;  /* 0x000000ff0400720c */ /* 0x000ff20003f46270 */
[----:B------:R-:W-:Y:S01]  /*9760*/  @!P0 IADD3 R2, R2, 0x1, RZ ;  /* 0x0000000102028810 */ /* 0x000fe20007ffe0ff */
[----:B------:R-:W-:Y:S01]  /*9770*/  @!P0 IMAD.IADD R5, R5, 0x1, -R3 ;  /* 0x0000000105058824 */ /* 0x000fe200078e0a03 */
[-C--:B------:R-:W-:Y:S02]  /*9780*/  @!P4 IADD3 R7, R7, -R3.reuse, RZ ;  /* 0x800000030707c210 */ /* 0x080fe40007ffe0ff */
[----:B------:R-:W-:Y:S02]  /*9790*/  @!P4 IADD3 R0, R0, 0x1, RZ ;  /* 0x000000010000c810 */ /* 0x000fe40007ffe0ff */
[-C--:B------:R-:W-:Y:S02]  /*97a0*/  ISETP.GE.U32.AND P5, PT, R5, R3.reuse, PT ;  /* 0x000000030500720c */ /* 0x080fe40003fa6070 */
[----:B------:R-:W-:Y:S02]  /*97b0*/  ISETP.GE.U32.AND P6, PT, R7, R3, PT ;  /* 0x000000030700720c */ /* 0x000fe40003fc6070 */
[----:B------:R-:W-:Y:S02]  /*97c0*/  LOP3.LUT R3, R17, c[0x0][0x2d0], RZ, 0x3c, !PT ;  /* 0x0000b40011037a12 */ /* 0x000fe400078e3cff */
[----:B------:R-:W-:Y:S02]  /*97d0*/  ISETP.NE.AND P0, PT, RZ, c[0x0][0x2d0], PT ;  /* 0x0000b400ff007a0c */ /* 0x000fe40003f05270 */
[----:B------:R-:W-:Y:S02]  /*97e0*/  ISETP.GE.AND P1, PT, R3, RZ, PT ;  /* 0x000000ff0300720c */ /* 0x000fe40003f26270 */
[----:B------:R-:W-:Y:S03]  /*97f0*/  LOP3.LUT R3, RZ, c[0x0][0x2d0], RZ, 0x33, !PT ;  /* 0x0000b400ff037a12 */ /* 0x000fe600078e33ff */
[----:B------:R-:W-:Y:S02]  /*9800*/  @P5 IADD3 R2, R2, 0x1, RZ ;  /* 0x0000000102025810 */ /* 0x000fe40007ffe0ff */
[----:B------:R-:W-:Y:S05]  /*9810*/  @P6 IADD3 R0, R0, 0x1, RZ ;  /* 0x0000000100006810 */ /* 0x000fea0007ffe0ff */
[----:B------:R-:W-:Y:S02]  /*9820*/  @!P2 IMAD.MOV R0, RZ, RZ, -R0 ;  /* 0x000000ffff00a224 */ /* 0x000fe400078e0a00 */
[----:B------:R-:W-:Y:S05]  /*9830*/  @!P1 IMAD.MOV R2, RZ, RZ, -R2 ;  /* 0x000000ffff029224 */ /* 0x000fea00078e0a02 */
[C---:B------:R-:W-:Y:S02]  /*9840*/  SEL R2, R3.reuse, R2, !P0 ;  /* 0x0000000203027207 */ /* 0x040fe40004000000 */
[----:B------:R-:W-:Y:S01]  /*9850*/  SEL R3, R3, R0, !P0 ;  /* 0x0000000003037207 */ /* 0x000fe20004000000 */
[----:B------:R-:W-:Y:S01]  /*9860*/  IMAD.IADD R0, R17, 0x1, -R16 ;  /* 0x0000000111007824 */ /* 0x000fe200078e0a10 */
[CC--:B------:R-:W-:Y:S02]  /*9870*/  LEA R22, P1, R2.reuse, R208.reuse, 0x2 ;  /* 0x000000d002167211 */ /* 0x0c0fe400078210ff */
[C---:B------:R-:W-:Y:S02]  /*9880*/  LEA R10, P0, R3.reuse, R208, 0x2 ;  /* 0x000000d0030a7211 */ /* 0x040fe400078010ff */
[-C--:B------:R-:W-:Y:S02]  /*9890*/  LEA.HI.X.SX32 R23, R2, R209.reuse, 0x2, P1 ;  /* 0x000000d102177211 */ /* 0x080fe400008f16ff */
[C---:B------:R-:W-:Y:S02]  /*98a0*/  LEA.HI.X.SX32 R11, R3.reuse, R209, 0x2, P0 ;  /* 0x000000d1030b7211 */ /* 0x040fe400000f16ff */
[----:B------:R-:W-:Y:S01]  /*98b0*/  IADD3 R3, R3, -R2, RZ ;  /* 0x8000000203037210 */ /* 0x000fe20007ffe0ff */
[----:B------:R-:W3:Y:S04]  /*98c0*/  LDG.E R4, [R22.64] ;  /* 0x0000000616047981 */ /* 0x000ee8000c1e1900 */
[----:B------:R-:W-:Y:S01]  /*98d0*/  IMAD R0, R3, c[0x0][0x2d0], R0 ;  /* 0x0000b40003007a24 */ /* 0x000fe200078e0200 */
[----:B------:R-:W3:Y:S03]  /*98e0*/  LDG.E R5, [R10.64] ;  /* 0x000000060a057981 */ /* 0x000ee6000c1e1900 */
[----:B------:R-:W-:Y:S04]  /*98f0*/  IMAD.WIDE.U32 R8, R0, c[0x0][0x1a0], RZ ;  /* 0x0000680000087a25 */ /* 0x000fe800078e00ff */
[----:B---3--:R-:W-:Y:S01]  /*9900*/  IMAD.IADD R7, R4, 0x1, -R5 ;  /* 0x0000000104077824 */ /* 0x008fe200078e0a05 */
[----:B------:R-:W-:Y:S03]  /*9910*/  SHF.R.S32.HI R4, RZ, 0x1f, R0 ;  /* 0x0000001fff047819 */ /* 0x000fe60000011400 */
[----:B------:R-:W-:Y:S01]  /*9920*/  IMAD.WIDE.U32 R10, R7, c[0x0][0x180], RZ ;  /* 0x00006000070a7a25 */ /* 0x000fe200078e00ff */
[----:B------:R-:W-:Y:S03]  /*9930*/  SHF.R.S32.HI R5, RZ, 0x1f, R7 ;  /* 0x0000001fff057819 */ /* 0x000fe60000011407 */
[----:B------:R-:W-:Y:S02]  /*9940*/  IMAD R3, R4, c[0x0][0x1a0], RZ ;  /* 0x0000680004037a24 */ /* 0x000fe400078e02ff */
[----:B------:R-:W-:Y:S02]  /*9950*/  IMAD R2, R5, c[0x0][0x180], RZ ;  /* 0x0000600005027a24 */ /* 0x000fe400078e02ff */
[----:B------:R-:W-:Y:S02]  /*9960*/  IMAD R3, R0, c[0x0][0x1a4], R3 ;  /* 0x0000690000037a24 */ /* 0x000fe400078e0203 */
[----:B------:R-:W-:Y:S02]  /*9970*/  IMAD R2, R7, c[0x0][0x184], R2 ;  /* 0x0000610007027a24 */ /* 0x000fe400078e0202 */
[----:B------:R-:W-:Y:S02]  /*9980*/  IMAD.IADD R9, R9, 0x1, R3 ;  /* 0x0000000109097824 */ /* 0x000fe400078e0203 */
[----:B------:R-:W-:Y:S02]  /*9990*/  IMAD.IADD R11, R11, 0x1, R2 ;  /* 0x000000010b0b7824 */ /* 0x000fe400078e0202 */
[----:B------:R-:W-:Y:S02]  /*99a0*/  IMAD R2, R5, c[0x0][0x188], RZ ;  /* 0x0000620005027a24 */ /* 0x000fe400078e02ff */
[----:B------:R-:W-:Y:S02]  /*99b0*/  IMAD R3, R4, c[0x0][0x198], RZ ;  /* 0x0000660004037a24 */ /* 0x000fe400078e02ff */
[C---:B------:R-:W-:Y:S04]  /*99c0*/  IMAD.WIDE.U32 R8, R7.reuse, c[0x0][0x188], R8 ;  /* 0x0000620007087a25 */ /* 0x040fe800078e0008 */
[----:B------:R-:W-:Y:S01]  /*99d0*/  IMAD.WIDE.U32 R4, R0, c[0x0][0x198], R10 ;  /* 0x0000660000047a25 */ /* 0x000fe200078e000a */
[----:B------:R-:W-:Y:S03]  /*99e0*/  LEA R100, P1, R8, R100, 0x1 ;  /* 0x0000006408647211 */ /* 0x000fe600078208ff */
[----:B------:R-:W-:Y:S01]  /*99f0*/  IMAD R2, R7, c[0x0][0x18c], R2 ;  /* 0x0000630007027a24 */ /* 0x000fe200078e0202 */
[----:B-12---:R-:W-:Y:S01]  /*9a00*/  LEA R98, P0, R4, R98, 0x1 ;  /* 0x0000006204627211 */ /* 0x006fe200078008ff */
[----:B------:R-:W-:Y:S03]  /*9a10*/  IMAD R3, R0, c[0x0][0x19c], R3 ;  /* 0x0000670000037a24 */ /* 0x000fe600078e0203 */
[----:B------:R-:W-:Y:S01]  /*9a20*/  IADD3 R2, R9, R2, RZ ;  /* 0x0000000209027210 */ /* 0x000fe20007ffe0ff */
[----:B------:R-:W-:Y:S03]  /*9a30*/  IMAD.IADD R0, R5, 0x1, R3 ;  /* 0x0000000105007824 */ /* 0x000fe600078e0203 */
[----:B------:R-:W-:Y:S02]  /*9a40*/  LEA.HI.X R97, R8, R97, R2, 0x1, P1 ;  /* 0x0000006108617211 */ /* 0x000fe400008f0c02 */
[----:B------:R-:W-:Y:S01]  /*9a50*/  LEA.HI.X R95, R4, R95, R0, 0x1, P0 ;  /* 0x0000005f045f7211 */ /* 0x000fe200000f0c00 */
[----:B------:R-:W-:-:S05]  /*9a60*/  BRA `(.L_x_3741) ;  /* 0x000000a000007947 */ /* 0x000fca0003800000 */
.L_x_3740:
[----:B-12---:R-:W-:Y:S01]  /*9a70*/  MOV R99, R95 ;  /* 0x0000005f00637202 */ /* 0x006fe20000000f00 */
[----:B------:R-:W-:Y:S02]  /*9a80*/  IMAD.MOV.U32 R2, RZ, RZ, c[0x0][0x1a0] ;  /* 0x00006800ff027624 */ /* 0x000fe400078e00ff */
[----:B------:R-:W-:Y:S02]  /*9a90*/  IMAD.MOV.U32 R0, RZ, RZ, c[0x0][0x198] ;  /* 0x00006600ff007624 */ /* 0x000fe400078e00ff */
[----:B------:R-:W-:Y:S02]  /*9aa0*/  IMAD.U32 R3, R2, -0x40, RZ ;  /* 0xffffffc002037824 */ /* 0x000fe400078e00ff */
[----:B------:R-:W-:Y:S01]  /*9ab0*/  IMAD.MOV.U32 R101, RZ, RZ, R97 ;  /* 0x000000ffff657224 */ /* 0x000fe200078e0061 */
[----:B----4-:R-:W-:Y:S02]  /*9ac0*/  LEA R5, -R0, RZ, 0x6 ;  /* 0x000000ff00057211 */ /* 0x010fe400078e31ff */
[----:B------:R-:W-:Y:S02]  /*9ad0*/  LEA R100, P1, R3, R100, 0x1 ;  /* 0x0000006403647211 */ /* 0x000fe400078208ff */
[----:B------:R-:W-:Y:S02]  /*9ae0*/  LEA R98, P0, R5, R98, 0x1 ;  /* 0x0000006205627211 */ /* 0x000fe400078008ff */
[----:B------:R-:W-:Y:S02]  /*9af0*/  LEA.HI.X.SX32 R97, R3, R101, 0x1, P1 ;  /* 0x0000006503617211 */ /* 0x000fe400008f0eff */
[----:B------:R-:W-:Y:S02]  /*9b00*/  LEA.HI.X.SX32 R95, R5, R99, 0x1, P0 ;  /* 0x00000063055f7211 */ /* 0x000fe400000f0eff */
.L_x_3741:
[----:B------:R-:W-:Y:S04]  /*9b10*/  IADD3 R13, R13, -0x1, RZ ;  /* 0xffffffff0d0d7810 */ /* 0x000fe80007ffe0ff */
[----:B------:R-:W-:Y:S11]  /*9b20*/  ISETP.GT.AND P0, PT, R13, R96, PT ;  /* 0x000000600d00720c */ /* 0x000ff60003f04270 */
[----:B------:R-:W-:Y:S02]  /*9b30*/  @!UPT UIADD3 URZ, URZ, URZ, URZ ;  /* 0x0000003f3f3ff290 */ /* 0x000fe4000fffe03f */
[----:B------:R-:W-:-:S05]  /*9b40*/  @P0 BRA `(.L_x_3742) ;  /* 0xffff888000000947 */ /* 0x000fca000383ffff */
.L_x_3696:
[----:B-1----:R-:W-:Y:S01]  /*9b50*/  BAR.SYNC.DEFER_BLOCKING 0x0 ;  /* 0x0000000000007b1d */ /* 0x002fe20000010000 */
[----:B------:R-:W-:Y:S01]  /*9b60*/  ISETP.NE.AND P0, PT, RZ, c[0x0][0x230], PT ;  /* 0x00008c00ff007a0c */ /* 0x000fe20003f05270 */
[----:B------:R-:W-:Y:S01]  /*9b70*/  IMAD.MOV.U32 R3, RZ, RZ, c[0x0][0x190] ;  /* 0x00006400ff037624 */ /* 0x000fe200078e00ff */
[----:B------:R-:W-:Y:S01]  /*9b80*/  SHF.L.U32 R211, R132, 0x1, RZ ;  /* 0x0000000184d37819 */ /* 0x000fe200000006ff */
[----:B------:R-:W-:Y:S02]  /*9b90*/  IMAD.MOV.U32 R0, RZ, RZ, 0x4 ;  /* 0x00000004ff007424 */ /* 0x000fe400078e00ff */
[----:B------:R-:W-:Y:S01]  /*9ba0*/  BSSY B2, `(.L_x_3743) ;  /* 0x00006ca000027945 */ /* 0x000fe20003800000 */
[C---:B----4-:R-:W-:Y:S02]  /*9bb0*/  IMAD.SHL.U32 R7, R3.reuse, 0x10, RZ ;  /* 0x0000001003077824 */ /* 0x050fe400078e00ff */
[----:B------:R-:W-:-:S05]  /*9bc0*/  SHF.L.U64.HI R5, R3, R0, c[0x0][0x194] ;  /* 0x0000650003057619 */ /* 0x000fca0000010200 */
[----:B------:R-:W-:Y:S05]  /*9bd0*/  @!P0 BRA `(.L_x_3744) ;  /* 0x000069c000008947 */ /* 0x000fea0003800000 */
[----:B------:R-:W-:Y:S01]  /*9be0*/  ISETP.NE.U32.AND P0, PT, RZ, c[0x0][0x250], PT ;  /* 0x00009400ff007a0c */ /* 0x000fe20003f05070 */
[----:B------:R-:W-:-:S03]  /*9bf0*/  IMAD.MOV.U32 R2, RZ, RZ, RZ ;  /* 0x000000ffff027224 */ /* 0x000fc600078e00ff */
[----:B------:R-:W-:-:S13]  /*9c00*/  ISETP.NE.AND.EX P0, PT, RZ, c[0x0][0x254], PT, P0 ;  /* 0x00009500ff007a0c */ /* 0x000fda0003f05300 */
[----:B------:R-:W3:Y:S01]  /*9c10*/  @P0 LDG.E R2, [R146.64] ;  /* 0x0000000692020981 */ /* 0x000ee2000c1e1900 */
[-C--:B------:R-:W-:Y:S01]  /*9c20*/  IADD3 R6, P1, R7, R142.reuse, RZ ;  /* 0x0000008e07067210 */ /* 0x080fe20007f3e0ff */
[----:B------:R-:W-:Y:S01]  /*9c30*/  IMAD.MOV.U32 R4, RZ, RZ, c[0x0][0x194] ;  /* 0x00006500ff047624 */ /* 0x000fe200078e00ff */
[----:B------:R-:W-:Y:S01]  /*9c40*/  LEA R0, P0, R3, R142, 0x5 ;  /* 0x0000008e03007211 */ /* 0x000fe200078028ff */
[----:B------:R-:W-:Y:S01]  /*9c50*/  ULDC.U8 UR4, c[0x0][0x313] ;  /* 0x0000c4c000047ab9 */ /* 0x000fe20000000000 */
[----:B------:R-:W-:Y:S01]  /*9c60*/  LEA R30, P2, R142, c[0x0][0x160], 0x1 ;  /* 0x000058008e1e7a11 */ /* 0x000fe200078408ff */
[----:B------:R-:W-:Y:S01]  /*9c70*/  IMAD.X R7, R5, 0x1, R145, P1 ;  /* 0x0000000105077824 */ /* 0x000fe200008e0691 */
[----:B------:R-:W-:Y:S01]  /*9c80*/  LEA.HI.X R5, R3, R145, R4, 0x5, P0 ;  /* 0x0000009103057211 */ /* 0x000fe200000f2c04 */
[----:B------:R-:W-:Y:S01]  /*9c90*/  IMAD.MOV.U32 R144, RZ, RZ, R142 ;  /* 0x000000ffff907224 */ /* 0x000fe200078e008e */
[----:B------:R-:W-:Y:S01]  /*9ca0*/  LEA R28, P1, R6, c[0x0][0x160], 0x1 ;  /* 0x00005800061c7a11 */ /* 0x000fe200078208ff */
[----:B------:R-:W-:Y:S01]  /*9cb0*/  IMAD R9, R4, 0x30, RZ ;  /* 0x0000003004097824 */ /* 0x000fe200078e02ff */
[----:B------:R-:W-:-:S02]  /*9cc0*/  ISETP.NE.AND P0, PT, RZ, UR4, PT ;  /* 0x00000004ff007c0c */ /* 0x000fc4000bf05270 */
[--C-:B------:R-:W-:Y:S01]  /*9cd0*/  LEA.HI.X R31, R142, c[0x0][0x164], R145.reuse, 0x1, P2 ;  /* 0x000059008e1f7a11 */ /* 0x100fe200010f0c91 */
[----:B------:R-:W-:Y:S01]  /*9ce0*/  IMAD.WIDE.U32 R144, R3, 0x30, R144 ;  /* 0x0000003003907825 */ /* 0x000fe200078e0090 */
[----:B------:R-:W-:Y:S02]  /*9cf0*/  LEA.HI.X R29, R6, c[0x0][0x164], R7, 0x1, P1 ;  /* 0x00005900061d7a11 */ /* 0x000fe400008f0c07 */
[----:B------:R-:W-:Y:S01]  /*9d00*/  LEA R26, P4, R0, c[0x0][0x160], 0x1 ;  /* 0x00005800001a7a11 */ /* 0x000fe200078808ff */
[----:B------:R-:W-:Y:S01]  /*9d10*/  IMAD.IADD R3, R204, 0x1, -R73 ;  /* 0x00000001cc037824 */ /* 0x000fe200078e0a49 */
[----:B------:R-:W-:Y:S01]  /*9d20*/  LEA R24, P2, R144, c[0x0][0x160], 0x1 ;  /* 0x0000580090187a11 */ /* 0x000fe200078408ff */
[----:B------:R-:W-:Y:S01]  /*9d30*/  IMAD.IADD R4, R145, 0x1, R9 ;  /* 0x0000000191047824 */ /* 0x000fe200078e0209 */
[----:B------:R-:W-:Y:S02]  /*9d40*/  LEA.HI.X R27, R0, c[0x0][0x164], R5, 0x1, P4 ;  /* 0x00005900001b7a11 */ /* 0x000fe400020f0c05 */
[----:B------:R-:W-:-:S02]  /*9d50*/  ISETP.GE.AND P1, PT, R206, R3, PT ;  /* 0x00000003ce00720c */ /* 0x000fc40003f26270 */
[----:B------:R-:W-:Y:S02]  /*9d60*/  LEA.HI.X R25, R144, c[0x0][0x164], R4, 0x1, P2 ;  /* 0x0000590090197a11 */ /* 0x000fe400010f0c04 */
[----:B------:R-:W-:Y:S01]  /*9d70*/  ISETP.GT.AND P1, PT, R60, -0x8, !P1 ;  /* 0xfffffff83c00780c */ /* 0x000fe20004f24270 */
[----:B---3--:R-:W-:-:S04]  /*9d80*/  IMAD.IADD R2, R65, 0x1, R2 ;  /* 0x0000000141027824 */ /* 0x008fc800078e0202 */
[----:B------:R-:W-:-:S05]  /*9d90*/  IMAD R7, R69, R2, RZ ;  /* 0x0000000245077224 */ /* 0x000fca00078e02ff */
[----:B------:R-:W-:Y:S02]  /*9da0*/  SHF.R.S32.HI R17, RZ, 0x1f, R7 ;  /* 0x0000001fff117819 */ /* 0x000fe40000011407 */
[-C--:B------:R-:W-:Y:S02]  /*9db0*/  IADD3 R2, P6, R66, R7.reuse, RZ ;  /* 0x0000000742027210 */ /* 0x080fe40007fde0ff */
[----:B------:R-:W-:Y:S02]  /*9dc0*/  IADD3 R16, P5, R18, R7, RZ ;  /* 0x0000000712107210 */ /* 0x000fe40007fbe0ff */
[----:B------:R-:W-:-:S03]  /*9dd0*/  LEA.HI.X.SX32 R5, R66, R17, 0x1, P6 ;  /* 0x0000001142057211 */ /* 0x000fc600030f0eff */
[----:B------:R-:W-:Y:S01]  /*9de0*/  IMAD.X R17, R19, 0x1, R17, P5 ;  /* 0x0000000113117824 */ /* 0x000fe200028e0611 */
[----:B------:R-:W-:Y:S05]  /*9df0*/  @!P0 BRA `(.L_x_3745) ;  /* 0x0000235000008947 */ /* 0x000fea0003800000 */
[C---:B------:R-:W-:Y:S01]  /*9e00*/  IMAD.SHL.U32 R8, R2.reuse, 0x2, RZ ;  /* 0x0000000202087824 */ /* 0x040fe200078e00ff */
[----:B------:R-:W-:Y:S01]  /*9e10*/  SHF.L.U64.HI R5, R2, 0x1, R5 ;  /* 0x0000000102057819 */ /* 0x000fe20000010205 */
[----:B------:R-:W-:Y:S03]  /*9e20*/  BSSY B1, `(.L_x_3746) ;  /* 0x000008c000017945 */ /* 0x000fe60003800000 */
[C---:B------:R-:W-:Y:S02]  /*9e30*/  IADD3 R10, P2, R8.reuse, c[0x0][0x2a8], RZ ;  /* 0x0000aa00080a7a10 */ /* 0x040fe40007f5e0ff */
[----:B------:R-:W-:Y:S02]  /*9e40*/  IADD3 R8, P0, R8, c[0x0][0x2b0], RZ ;  /* 0x0000ac0008087a10 */ /* 0x000fe40007f1e0ff */
[----:B------:R-:W-:-:S02]  /*9e50*/  IADD3.X R11, R5, c[0x0][0x2ac], RZ, P2, !PT ;  /* 0x0000ab00050b7a10 */ /* 0x000fc400017fe4ff */
[----:B------:R-:W-:Y:S01]  /*9e60*/  IADD3.X R9, R5, c[0x0][0x2b4], RZ, P0, !PT ;  /* 0x0000ad0005097a10 */ /* 0x000fe200007fe4ff */
[----:B------:R-:W-:Y:S05]  /*9e70*/  @!P1 BRA `(.L_x_3747) ;  /* 0x0000086000009947 */ /* 0x000fea0003800000 */
[----:B------:R1:W5:Y:S01]  /*9e80*/  LDG.E.128 R12, [R30.64] ;  /* 0x000000061e0c7981 */ /* 0x000362000c1e1d00 */
[----:B------:R-:W-:Y:S01]  /*9e90*/  ISETP.GE.AND P0, PT, R18, c[0x0][0x230], PT ;  /* 0x00008c0012007a0c */ /* 0x000fe20003f06270 */
[----:B------:R-:W-:-:S12]  /*9ea0*/  BSSY B0, `(.L_x_3748) ;  /* 0x0000028000007945 */ /* 0x000fd80003800000 */
[----:B------:R-:W-:Y:S05]  /*9eb0*/  @P0 BRA `(.L_x_3749) ;  /* 0x0000026000000947 */ /* 0x000fea0003800000 */
[----:B------:R-:W3:Y:S04]  /*9ec0*/  LDG.E.64 R4, [R8.64] ;  /* 0x0000000608047981 */ /* 0x000ee8000c1e1b00 */
[----:B------:R-:W4:Y:S01]  /*9ed0*/  LDG.E.64 R6, [R10.64] ;  /* 0x000000060a067981 */ /* 0x000f22000c1e1b00 */
[C---:B-----5:R-:W-:Y:S01]  /*9ee0*/  SHF.L.U32 R2, R13.reuse, 0x10, RZ ;  /* 0x000000100d027819 */ /* 0x060fe200000006ff */
[----:B------:R-:W-:Y:S01]  /*9ef0*/  IMAD.U32 R17, R14, 0x10000, RZ ;  /* 0x000100000e117824 */ /* 0x000fe200078e00ff */
[----:B------:R-:W-:Y:S02]  /*9f00*/  LOP3.LUT R0, R13, 0xffff0000, RZ, 0xc0, !PT ;  /* 0xffff00000d007812 */ /* 0x000fe400078ec0ff */
[C---:B------:R-:W-:Y:S02]  /*9f10*/  SHF.L.U32 R13, R12.reuse, 0x10, RZ ;  /* 0x000000100c0d7819 */ /* 0x040fe400000006ff */
[----:B------:R-:W-:-:S02]  /*9f20*/  LOP3.LUT R20, R12, 0xffff0000, RZ, 0xc0, !PT ;  /* 0xffff00000c147812 */ /* 0x000fc400078ec0ff */
[C---:B------:R-:W-:Y:S02]  /*9f30*/  SHF.L.U32 R16, R15.reuse, 0x10, RZ ;  /* 0x000000100f107819 */ /* 0x040fe400000006ff */
[----:B------:R-:W-:Y:S02]  /*9f40*/  LOP3.LUT R12, R15, 0xffff0000, RZ, 0xc0, !PT ;  /* 0xffff00000f0c7812 */ /* 0x000fe400078ec0ff */
[----:B------:R-:W-:Y:S02]  /*9f50*/  LOP3.LUT R14, R14, 0xffff0000, RZ, 0xc0, !PT ;  /* 0xffff00000e0e7812 */ /* 0x000fe400078ec0ff */
[----:B---3--:R-:W-:Y:S02]  /*9f60*/  LOP3.LUT R15, R4, 0xffff0000, RZ, 0xc0, !PT ;  /* 0xffff0000040f7812 */ /* 0x008fe400078ec0ff */
[C---:B------:R-:W-:Y:S01]  /*9f70*/  LOP3.LUT R23, R5.reuse, 0xffff0000, RZ, 0xc0, !PT ;  /* 0xffff000005177812 */ /* 0x040fe200078ec0ff */
[----:B------:R-:W-:Y:S01]  /*9f80*/  IMAD.U32 R5, R5, 0x10000, RZ ;  /* 0x0001000005057824 */ /* 0x000fe200078e00ff */
[----:B----4-:R-:W-:Y:S01]  /*9f90*/  LOP3.LUT R35, R6, 0xffff0000, RZ, 0xc0, !PT ;  /* 0xffff000006237812 */ /* 0x010fe200078ec0ff */
[-C--:B------:R-:W-:Y:S01]  /*9fa0*/  FMUL.FTZ R21, R0, R15.reuse ;  /* 0x0000000f00157220 */ /* 0x080fe20000410000 */
[C---:B------:R-:W-:Y:S01]  /*9fb0*/  LOP3.LUT R33, R7.reuse, 0xffff0000, RZ, 0xc0, !PT ;  /* 0xffff000007217812 */ /* 0x040fe200078ec0ff */
[----:B------:R-:W-:Y:S01]  /*9fc0*/  FMUL.FTZ R22, R2, R15 ;  /* 0x0000000f02167220 */ /* 0x000fe20000410000 */
[----:B------:R-:W-:Y:S01]  /*9fd0*/  SHF.L.U32 R4, R4, 0x10, RZ ;  /* 0x0000001004047819 */ /* 0x000fe200000006ff */
[-C--:B------:R-:W-:Y:S01]  /*9fe0*/  FMUL.FTZ R15, R12, R23.reuse ;  /* 0x000000170c0f7220 */ /* 0x080fe20000410000 */
[----:B------:R-:W-:Y:S01]  /*9ff0*/  SHF.L.U32 R6, R6, 0x10, RZ ;  /* 0x0000001006067819 */ /* 0x000fe200000006ff */
[----:B------:R-:W-:Y:S01]  /*a000*/  FMUL.FTZ R23, R16, R23 ;  /* 0x0000001710177220 */ /* 0x000fe20000410000 */
[----:B------:R-:W-:Y:S01]  /*a010*/  SHF.L.U32 R7, R7, 0x10, RZ ;  /* 0x0000001007077819 */ /* 0x000fe200000006ff */
[----:B------:R-:W-:-:S02]  /*a020*/  FFMA.FTZ R21, R2, R35, -R21 ;  /* 0x0000002302157223 */ /* 0x000fc40000010815 */
[----:B------:R-:W-:Y:S02]  /*a030*/  FFMA.FTZ R22, R0, R35, R22 ;  /* 0x0000002300167223 */ /* 0x000fe40000010016 */
[----:B------:R-:W-:Y:S02]  /*a040*/  FFMA.FTZ R12, R12, R33, R23 ;  /* 0x000000210c0c7223 */ /* 0x000fe40000010017 */
[-C--:B------:R-:W-:Y:S02]  /*a050*/  FMUL.FTZ R2, R14, R5.reuse ;  /* 0x000000050e027220 */ /* 0x080fe40000410000 */
[-C--:B------:R-:W-:Y:S02]  /*a060*/  FMUL.FTZ R0, R20, R4.reuse ;  /* 0x0000000414007220 */ /* 0x080fe40000410000 */
[----:B------:R-:W-:Y:S02]  /*a070*/  FMUL.FTZ R23, R13, R4 ;  /* 0x000000040d177220 */ /* 0x000fe40000410000 */
[----:B------:R-:W-:-:S02]  /*a080*/  FMUL.FTZ R5, R17, R5 ;  /* 0x0000000511057220 */ /* 0x000fc40000410000 */
[----:B------:R-:W-:Y:S02]  /*a090*/  FFMA.FTZ R15, R16, R33, -R15 ;  /* 0x00000021100f7223 */ /* 0x000fe4000001080f */
[-C--:B------:R-:W-:Y:S01]  /*a0a0*/  FFMA.FTZ R0, R13, R6.reuse, -R0 ;  /* 0x000000060d007223 */ /* 0x080fe20000010800 */
[----:B------:R-:W-:Y:S01]  /*a0b0*/  F2FP.BF16.PACK_AB R13, R22, R21 ;  /* 0x00000015160d723e */ /* 0x000fe200000010ff */
[----:B------:R-:W-:Y:S01]  /*a0c0*/  FFMA.FTZ R23, R20, R6, R23 ;  /* 0x0000000614177223 */ /* 0x000fe20000010017 */
[----:B------:R-:W-:Y:S01]  /*a0d0*/  F2FP.BF16.PACK_AB R15, R12, R15 ;  /* 0x0000000f0c0f723e */ /* 0x000fe200000010ff */
[-C--:B------:R-:W-:Y:S02]  /*a0e0*/  FFMA.FTZ R2, R17, R7.reuse, -R2 ;  /* 0x0000000711027223 */ /* 0x080fe40000010802 */
[----:B------:R-:W-:Y:S01]  /*a0f0*/  FFMA.FTZ R5, R14, R7, R5 ;  /* 0x000000070e057223 */ /* 0x000fe20000010005 */
[----:B------:R-:W-:-:S04]  /*a100*/  F2FP.BF16.PACK_AB R12, R23, R0 ;  /* 0x00000000170c723e */ /* 0x000fc800000010ff */
[----:B------:R-:W-:Y:S02]  /*a110*/  F2FP.BF16.PACK_AB R14, R5, R2 ;  /* 0x00000002050e723e */ /* 0x000fe400000010ff */
.L_x_3749:
[----:B------:R-:W-:Y:S05]  /*a120*/  BSYNC B0 ;  /* 0x0000000000007941 */ /* 0x000fea0003800000 */
.L_x_3748:
[----:B------:R3:W5:Y:S01]  /*a130*/  LDG.E.128 R20, [R30.64+0x80] ;  /* 0x000080061e147981 */ /* 0x000762000c1e1d00 */
[----:B------:R-:W-:Y:S01]  /*a140*/  IADD3 R0, R18, 0x40, RZ ;  /* 0x0000004012007810 */ /* 0x000fe20007ffe0ff */
[----:B------:R-:W-:Y:S02]  /*a150*/  BSSY B0, `(.L_x_3750) ;  /* 0x000002a000007945 */ /* 0x000fe40003800000 */
[----:B-----5:R3:W-:Y:S01]  /*a160*/  STS.128 [R211], R12 ;  /* 0x0000000cd3007388 */ /* 0x0207e20000000c00 */
[----:B------:R-:W-:-:S13]  /*a170*/  ISETP.GE.AND P0, PT, R0, c[0x0][0x230], PT ;  /* 0x00008c0000007a0c */ /* 0x000fda0003f06270 */
[----:B------:R-:W-:Y:S05]  /*a180*/  @P0 BRA `(.L_x_3751) ;  /* 0x0000026000000947 */ /* 0x000fea0003800000 */
[----:B------:R-:W4:Y:S04]  /*a190*/  LDG.E.64 R4, [R8.64+0x40] ;  /* 0x0000400608047981 */ /* 0x000f28000c1e1b00 */
[----:B------:R-:W5:Y:S01]  /*a1a0*/  LDG.E.64 R6, [R10.64+0x40] ;  /* 0x000040060a067981 */ /* 0x000f62000c1e1b00 */
[C---:B------:R-:W-:Y:S01]  /*a1b0*/  SHF.L.U32 R2, R21.reuse, 0x10, RZ ;  /* 0x0000001015027819 */ /* 0x040fe200000006ff */
[C---:B------:R-:W-:Y:S01]  /*a1c0*/  IMAD.U32 R16, R22.reuse, 0x10000, RZ ;  /* 0x0001000016107824 */ /* 0x040fe200078e00ff */
[----:B------:R-:W-:Y:S02]  /*a1d0*/  LOP3.LUT R0, R21, 0xffff0000, RZ, 0xc0, !PT ;  /* 0xffff000015007812 */ /* 0x000fe400078ec0ff */
[----:B---3--:R-:W-:Y:S02]  /*a1e0*/  LOP3.LUT R14, R23, 0xffff0000, RZ, 0xc0, !PT ;  /* 0xffff0000170e7812 */ /* 0x008fe400078ec0ff */
[----:B------:R-:W-:-:S02]  /*a1f0*/  LOP3.LUT R32, R22, 0xffff0000, RZ, 0xc0, !PT ;  /* 0xffff000016207812 */ /* 0x000fc400078ec0ff */
[----:B------:R-:W-:Y:S02]  /*a200*/  SHF.L.U32 R15, R23, 0x10, RZ ;  /* 0x00000010170f7819 */ /* 0x000fe400000006ff */
[C---:B------:R-:W-:Y:S02]  /*a210*/  SHF.L.U32 R12, R20.reuse, 0x10, RZ ;  /* 0x00000010140c7819 */ /* 0x040fe400000006ff */
[----:B------:R-:W-:Y:S02]  /*a220*/  LOP3.LUT R20, R20, 0xffff0000, RZ, 0xc0, !PT ;  /* 0xffff000014147812 */ /* 0x000fe400078ec0ff */
[----:B----4-:R-:W-:Y:S02]  /*a230*/  LOP3.LUT R13, R4, 0xffff0000, RZ, 0xc0, !PT ;  /* 0xffff0000040d7812 */ /* 0x010fe400078ec0ff */
[C---:B------:R-:W-:Y:S01]  /*a240*/  LOP3.LUT R21, R5.reuse, 0xffff0000, RZ, 0xc0, !PT ;  /* 0xffff000005157812 */ /* 0x040fe200078ec0ff */
[----:B------:R-:W-:Y:S01]  /*a250*/  IMAD.U32 R5, R5, 0x10000, RZ ;  /* 0x0001000005057824 */ /* 0x000fe200078e00ff */
[C---:B-----5:R-:W-:Y:S01]  /*a260*/  LOP3.LUT R22, R7.reuse, 0xffff0000, RZ, 0xc0, !PT ;  /* 0xffff000007167812 */ /* 0x060fe200078ec0ff */
[-C--:B------:R-:W-:Y:S01]  /*a270*/  FMUL.FTZ R17, R0, R13.reuse ;  /* 0x0000000d00117220 */ /* 0x080fe20000410000 */
[----:B------:R-:W-:Y:S01]  /*a280*/  LOP3.LUT R23, R6, 0xffff0000, RZ, 0xc0, !PT ;  /* 0xffff000006177812 */ /* 0x000fe200078ec0ff */
[----:B------:R-:W-:Y:S01]  /*a290*/  FMUL.FTZ R33, R2, R13 ;  /* 0x0000000d02217220 */ /* 0x000fe20000410000 */
[----:B------:R-:W-:Y:S01]  /*a2a0*/  SHF.L.U32 R7, R7, 0x10, RZ ;  /* 0x0000001007077819 */ /* 0x000fe200000006ff */
[----:B------:R-:W-:-:S02]  /*a2b0*/  FMUL.FTZ R13, R14, R21 ;  /* 0x000000150e0d7220 */ /* 0x000fc40000410000 */
[C---:B------:R-:W-:Y:S02]  /*a2c0*/  FMUL.FTZ R21, R15.reuse, R21 ;  /* 0x000000150f157220 */ /* 0x040fe40000410000 */
[-C--:B------:R-:W-:Y:S01]  /*a2d0*/  FFMA.FTZ R13, R15, R22.reuse, -R13 ;  /* 0x000000160f0d7223 */ /* 0x080fe2000001080d */
[----:B------:R-:W-:Y:S01]  /*a2e0*/  SHF.L.U32 R15, R4, 0x10, RZ ;  /* 0x00000010040f7819 */ /* 0x000fe200000006ff */
[----:B------:R-:W-:Y:S02]  /*a2f0*/  FFMA.FTZ R17, R2, R23, -R17 ;  /* 0x0000001702117223 */ /* 0x000fe40000010811 */
[----:B------:R-:W-:Y:S01]  /*a300*/  FFMA.FTZ R14, R14, R22, R21 ;  /* 0x000000160e0e7223 */ /* 0x000fe20000010015 */
[----:B------:R-:W-:Y:S01]  /*a310*/  SHF.L.U32 R21, R6, 0x10, RZ ;  /* 0x0000001006157819 */ /* 0x000fe200000006ff */
[----:B------:R-:W-:Y:S02]  /*a320*/  FMUL.FTZ R2, R20, R15 ;  /* 0x0000000f14027220 */ /* 0x000fe40000410000 */
[----:B------:R-:W-:-:S02]  /*a330*/  FMUL.FTZ R4, R32, R5 ;  /* 0x0000000520047220 */ /* 0x000fc40000410000 */
[----:B------:R-:W-:Y:S02]  /*a340*/  FMUL.FTZ R15, R12, R15 ;  /* 0x0000000f0c0f7220 */ /* 0x000fe40000410000 */
[----:B------:R-:W-:Y:S02]  /*a350*/  FMUL.FTZ R5, R16, R5 ;  /* 0x0000000510057220 */ /* 0x000fe40000410000 */
[----:B------:R-:W-:Y:S01]  /*a360*/  FFMA.FTZ R0, R0, R23, R33 ;  /* 0x0000001700007223 */ /* 0x000fe20000010021 */
[----:B------:R-:W-:Y:S01]  /*a370*/  F2FP.BF16.PACK_AB R23, R14, R13 ;  /* 0x0000000d0e17723e */ /* 0x000fe200000010ff */
[-C--:B------:R-:W-:Y:S02]  /*a380*/  FFMA.FTZ R2, R12, R21.reuse, -R2 ;  /* 0x000000150c027223 */ /* 0x080fe40000010802 */
[----:B------:R-:W-:Y:S01]  /*a390*/  FFMA.FTZ R15, R20, R21, R15 ;  /* 0x00000015140f7223 */ /* 0x000fe2000001000f */
[----:B------:R-:W-:Y:S01]  /*a3a0*/  F2FP.BF16.PACK_AB R21, R0, R17 ;  /* 0x000000110015723e */ /* 0x000fe200000010ff */
[----:B------:R-:W-:-:S02]  /*a3b0*/  FFMA.FTZ R4, R16, R7, -R4 ;  /* 0x0000000710047223 */ /* 0x000fc40000010804 */
[----:B------:R-:W-:Y:S01]  /*a3c0*/  FFMA.FTZ R5, R32, R7, R5 ;  /* 0x0000000720057223 */ /* 0x000fe20000010005 */
[----:B------:R-:W-:-:S04]  /*a3d0*/  F2FP.BF16.PACK_AB R20, R15, R2 ;  /* 0x000000020f14723e */ /* 0x000fc800000010ff */
[----:B------:R-:W-:Y:S02]  /*a3e0*/  F2FP.BF16.PACK_AB R22, R5, R4 ;  /* 0x000000040516723e */ /* 0x000fe400000010ff */
.L_x_3751:
[----:B------:R-:W-:Y:S05]  /*a3f0*/  BSYNC B0 ;  /* 0x0000000000007941 */ /* 0x000fea0003800000 */
.L_x_3750:
[----:B---3--:R3:W5:Y:S01]  /*a400*/  LDG.E.128 R12, [R30.64+0x100] ;  /* 0x000100061e0c7981 */ /* 0x008762000c1e1d00 */
[----:B------:R-:W-:Y:S01]  /*a410*/  IADD3 R0, R18, 0x80, RZ ;  /* 0x0000008012007810 */ /* 0x000fe20007ffe0ff */
[----:B------:R-:W-:Y:S02]  /*a420*/  BSSY B0, `(.L_x_3752) ;  /* 0x000002a000007945 */ /* 0x000fe40003800000 */
[----:B------:R3:W-:Y:S01]  /*a430*/  STS.128 [R211+0x2000], R20 ;  /* 0x00200014d3007388 */ /* 0x0007e20000000c00 */
[----:B------:R-:W-:-:S13]  /*a440*/  ISETP.GE.AND P0, PT, R0, c[0x0][0x230], PT ;  /* 0x00008c0000007a0c */ /* 0x000fda0003f06270 */
[----:B------:R-:W-:Y:S05]  /*a450*/  @P0 BRA `(.L_x_3753) ;  /* 0x0000026000000947 */ /* 0x000fea0003800000 */
[----:B------:R-:W4:Y:S04]  /*a460*/  LDG.E.64 R4, [R8.64+0x80] ;  /* 0x0000800608047981 */ /* 0x000f28000c1e1b00 */
[----:B--2---:R-:W2:Y:S01]  /*a470*/  LDG.E.64 R6, [R10.64+0x80] ;  /* 0x000080060a067981 */ /* 0x004ea2000c1e1b00 */
[C---:B-----5:R-:W-:Y:S01]  /*a480*/  SHF.L.U32 R2, R13.reuse, 0x10, RZ ;  /* 0x000000100d027819 */ /* 0x060fe200000006ff */
[----:B------:R-:W-:Y:S01]  /*a490*/  IMAD.U32 R17, R14, 0x10000, RZ ;  /* 0x000100000e117824 */ /* 0x000fe200078e00ff */
[----:B------:R-:W-:Y:S02]  /*a4a0*/  LOP3.LUT R0, R13, 0xffff0000, RZ, 0xc0, !PT ;  /* 0xffff00000d007812 */ /* 0x000fe400078ec0ff */
[C---:B------:R-:W-:Y:S02]  /*a4b0*/  SHF.L.U32 R13, R12.reuse, 0x10, RZ ;  /* 0x000000100c0d7819 */ /* 0x040fe400000006ff */
[----:B---3--:R-:W-:-:S02]  /*a4c0*/  LOP3.LUT R20, R12, 0xffff0000, RZ, 0xc0, !PT ;  /* 0xffff00000c147812 */ /* 0x008fc400078ec0ff */
[C---:B------:R-:W-:Y:S02]  /*a4d0*/  SHF.L.U32 R16, R15.reuse, 0x10, RZ ;  /* 0x000000100f107819 */ /* 0x040fe400000006ff */
[----:B------:R-:W-:Y:S02]  /*a4e0*/  LOP3.LUT R12, R15, 0xffff0000, RZ, 0xc0, !PT ;  /* 0xffff00000f0c7812 */ /* 0x000fe400078ec0ff */
[----:B------:R-:W-:Y:S02]  /*a4f0*/  LOP3.LUT R14, R14, 0xffff0000, RZ, 0xc0, !PT ;  /* 0xffff00000e0e7812 */ /* 0x000fe400078ec0ff */
[----:B----4-:R-:W-:Y:S02]  /*a500*/  LOP3.LUT R15, R4, 0xffff0000, RZ, 0xc0, !PT ;  /* 0xffff0000040f7812 */ /* 0x010fe400078ec0ff */
[C---:B------:R-:W-:Y:S01]  /*a510*/  LOP3.LUT R23, R5.reuse, 0xffff0000, RZ, 0xc0, !PT ;  /* 0xffff000005177812 */ /* 0x040fe200078ec0ff */
[----:B------:R-:W-:Y:S01]  /*a520*/  IMAD.U32 R5, R5, 0x10000, RZ ;  /* 0x0001000005057824 */ /* 0x000fe200078e00ff */
[----:B--2---:R-:W-:Y:S01]  /*a530*/  LOP3.LUT R33, R6, 0xffff0000, RZ, 0xc0, !PT ;  /* 0xffff000006217812 */ /* 0x004fe200078ec0ff */
[-C--:B------:R-:W-:Y:S01]  /*a540*/  FMUL.FTZ R21, R0, R15.reuse ;  /* 0x0000000f00157220 */ /* 0x080fe20000410000 */
[C---:B-1----:R-:W-:Y:S01]  /*a550*/  LOP3.LUT R31, R7.reuse, 0xffff0000, RZ, 0xc0, !PT ;  /* 0xffff0000071f7812 */ /* 0x042fe200078ec0ff */
        /* <DEDUP_REMOVED lines=22> */
.L_x_3753:
[----:B------:R-:W-:Y:S05]  /*a6c0*/  BSYNC B0 ;  /* 0x0000000000007941 */ /* 0x000fea0003800000 */
.L_x_3752:
[----:B-----5:R4:W-:Y:S02]  /*a6d0*/  STS.128 [R211+0x4000], R12 ;  /* 0x0040000cd3007388 */ /* 0x0209e40000000c00 */
.L_x_3747:
[----:B------:R-:W-:Y:S05]  /*a6e0*/  BSYNC B1 ;  /* 0x0000000000017941 */ /* 0x000fea0003800000 */
.L_x_3746:
[----:B------:R-:W-:Y:S01]  /*a6f0*/  IADD3 R2, R206, 0x10, RZ ;  /* 0x00000010ce027810 */ /* 0x000fe20007ffe0ff */
[----:B------:R-:W-:Y:S03]  /*a700*/  BSSY B1, `(.L_x_3754) ;  /* 0x000008c000017945 */ /* 0x000fe60003800000 */
[----:B------:R-:W-:-:S04]  /*a710*/  ISETP.GE.AND P0, PT, R2, R3, PT ;  /* 0x000000030200720c */ /* 0x000fc80003f06270 */
[----:B------:R-:W-:-:S13]  /*a720*/  ISETP.LT.OR P0, PT, R60, -0x87, P0 ;  /* 0xffffff793c00780c */ /* 0x000fda0000701670 */
[----:B------:R-:W-:Y:S05]  /*a730*/  @P0 BRA `(.L_x_3755) ;  /* 0x0000088000000947 */ /* 0x000fea0003800000 */
[----:B---3--:R3:W5:Y:S01]  /*a740*/  LDG.E.128 R20, [R28.64] ;  /* 0x000000061c147981 */ /* 0x008762000c1e1d00 */
[----:B------:R-:W-:Y:S01]  /*a750*/  ISETP.GE.AND P0, PT, R18, c[0x0][0x230], PT ;  /* 0x00008c0012007a0c */ /* 0x000fe20003f06270 */
[----:B------:R-:W-:-:S12]  /*a760*/  BSSY B0, `(.L_x_3756) ;  /* 0x000002a000007945 */ /* 0x000fd80003800000 */
[----:B------:R-:W-:Y:S05]  /*a770*/  @P0 BRA `(.L_x_3757) ;  /* 0x0000028000000947 */ /* 0x000fea0003800000 */
[----:B--2---:R-:W2:Y:S04]  /*a780*/  LDG.E.64 R4, [R8.64] ;  /* 0x0000000608047981 */ /* 0x004ea8000c1e1b00 */
[----:B---3--:R-:W3:Y:S01]  /*a790*/  LDG.E.64 R6, [R10.64] ;  /* 0x000000060a067981 */ /* 0x008ee2000c1e1b00 */
[----:B----45:R-:W-:Y:S01]  /*a7a0*/  SHF.L.U32 R12, R21, 0x10, RZ ;  /* 0x00000010150c7819 */ /* 0x030fe200000006ff */
[----:B------:R-:W-:Y:S01]  /*a7b0*/  IMAD.U32 R16, R23, 0x10000, RZ ;  /* 0x0001000017107824 */ /* 0x000fe200078e00ff */
[----:B------:R-:W-:Y:S02]  /*a7c0*/  LOP3.LUT R0, R21, 0xffff0000, RZ, 0xc0, !PT ;  /* 0xffff000015007812 */ /* 0x000fe400078ec0ff */
[----:B------:R-:W-:Y:S02]  /*a7d0*/  LOP3.LUT R14, R23, 0xffff0000, RZ, 0xc0, !PT ;  /* 0xffff0000170e7812 */ /* 0x000fe400078ec0ff */
[----:B------:R-:W-:-:S02]  /*a7e0*/  SHF.L.U32 R17, R22, 0x10, RZ ;  /* 0x0000001016117819 */ /* 0x000fc400000006ff */
[----:B-1----:R-:W-:Y:S02]  /*a7f0*/  LOP3.LUT R30, R22, 0xffff0000, RZ, 0xc0, !PT ;  /* 0xffff0000161e7812 */ /* 0x002fe400078ec0ff */
[C---:B------:R-:W-:Y:S02]  /*a800*/  SHF.L.U32 R13, R20.reuse, 0x10, RZ ;  /* 0x00000010140d7819 */ /* 0x040fe400000006ff */
[----:B------:R-:W-:Y:S02]  /*a810*/  LOP3.LUT R20, R20, 0xffff0000, RZ, 0xc0, !PT ;  /* 0xffff000014147812 */ /* 0x000fe400078ec0ff */
[C---:B--2---:R-:W-:Y:S01]  /*a820*/  LOP3.LUT R15, R4.reuse, 0xffff0000, RZ, 0xc0, !PT ;  /* 0xffff0000040f7812 */ /* 0x044fe200078ec0ff */
[----:B------:R-:W-:Y:S01]  /*a830*/  IMAD.U32 R4, R4, 0x10000, RZ ;  /* 0x0001000004047824 */ /* 0x000fe200078e00ff */
[----:B------:R-:W-:Y:S02]  /*a840*/  LOP3.LUT R21, R5, 0xffff0000, RZ, 0xc0, !PT ;  /* 0xffff000005157812 */ /* 0x000fe400078ec0ff */
[C---:B---3--:R-:W-:Y:S01]  /*a850*/  LOP3.LUT R31, R6.reuse, 0xffff0000, RZ, 0xc0, !PT ;  /* 0xffff0000061f7812 */ /* 0x048fe200078ec0ff */
[----:B------:R-:W-:Y:S01]  /*a860*/  FMUL.FTZ R22, R15, R0 ;  /* 0x000000000f167220 */ /* 0x000fe20000410000 */
[----:B------:R-:W-:Y:S01]  /*a870*/  LOP3.LUT R23, R7, 0xffff0000, RZ, 0xc0, !PT ;  /* 0xffff000007177812 */ /* 0x000fe200078ec0ff */
[----:B------:R-:W-:Y:S01]  /*a880*/  FMUL.FTZ R32, R15, R12 ;  /* 0x0000000c0f207220 */ /* 0x000fe20000410000 */
[----:B------:R-:W-:Y:S01]  /*a890*/  SHF.L.U32 R5, R5, 0x10, RZ ;  /* 0x0000001005057819 */ /* 0x000fe200000006ff */
[C---:B------:R-:W-:Y:S01]  /*a8a0*/  FMUL.FTZ R15, R21.reuse, R14 ;  /* 0x0000000e150f7220 */ /* 0x040fe20000410000 */
[----:B------:R-:W-:Y:S01]  /*a8b0*/  SHF.L.U32 R6, R6, 0x10, RZ ;  /* 0x0000001006067819 */ /* 0x000fe200000006ff */
[----:B------:R-:W-:-:S02]  /*a8c0*/  FMUL.FTZ R21, R21, R16 ;  /* 0x0000001015157220 */ /* 0x000fc40000410000 */
[C---:B------:R-:W-:Y:S02]  /*a8d0*/  FFMA.FTZ R22, R31.reuse, R12, -R22 ;  /* 0x0000000c1f167223 */ /* 0x040fe40000010816 */
[----:B------:R-:W-:Y:S02]  /*a8e0*/  FFMA.FTZ R31, R31, R0, R32 ;  /* 0x000000001f1f7223 */ /* 0x000fe40000010020 */
[----:B------:R-:W-:Y:S02]  /*a8f0*/  FFMA.FTZ R14, R23, R14, R21 ;  /* 0x0000000e170e7223 */ /* 0x000fe40000010015 */
[C---:B------:R-:W-:Y:S01]  /*a900*/  FMUL.FTZ R0, R4.reuse, R20 ;  /* 0x0000001404007220 */ /* 0x040fe20000410000 */
[----:B------:R-:W-:Y:S01]  /*a910*/  F2FP.BF16.PACK_AB R22, R31, R22 ;  /* 0x000000161f16723e */ /* 0x000fe200000010ff */
[----:B------:R-:W-:Y:S02]  /*a920*/  FMUL.FTZ R21, R4, R13 ;  /* 0x0000000d04157220 */ /* 0x000fe40000410000 */
[----:B------:R-:W-:-:S02]  /*a930*/  FMUL.FTZ R4, R5, R30 ;  /* 0x0000001e05047220 */ /* 0x000fc40000410000 */
[----:B------:R-:W-:Y:S02]  /*a940*/  IMAD.U32 R7, R7, 0x10000, RZ ;  /* 0x0001000007077824 */ /* 0x000fe400078e00ff */
[-C--:B------:R-:W-:Y:S02]  /*a950*/  FMUL.FTZ R5, R5, R17.reuse ;  /* 0x0000001105057220 */ /* 0x080fe40000410000 */
[C---:B------:R-:W-:Y:S02]  /*a960*/  FFMA.FTZ R4, R7.reuse, R17, -R4 ;  /* 0x0000001107047223 */ /* 0x040fe40000010804 */
[----:B------:R-:W-:Y:S02]  /*a970*/  FFMA.FTZ R5, R7, R30, R5 ;  /* 0x0000001e07057223 */ /* 0x000fe40000010005 */
[C---:B------:R-:W-:Y:S02]  /*a980*/  FFMA.FTZ R0, R6.reuse, R13, -R0 ;  /* 0x0000000d06007223 */ /* 0x040fe40000010800 */
[----:B------:R-:W-:Y:S01]  /*a990*/  FFMA.FTZ R21, R6, R20, R21 ;  /* 0x0000001406157223 */ /* 0x000fe20000010015 */
[----:B------:R-:W-:Y:S01]  /*a9a0*/  F2FP.BF16.PACK_AB R4, R5, R4 ;  /* 0x000000040504723e */ /* 0x000fe200000010ff */
[----:B------:R-:W-:-:S03]  /*a9b0*/  FFMA.FTZ R15, R23, R16, -R15 ;  /* 0x00000010170f7223 */ /* 0x000fc6000001080f */
[----:B------:R-:W-:Y:S02]  /*a9c0*/  F2FP.BF16.PACK_AB R20, R21, R0 ;  /* 0x000000001514723e */ /* 0x000fe400000010ff */
[----:B------:R-:W-:Y:S02]  /*a9d0*/  MOV R21, R22 ;  /* 0x0000001600157202 */ /* 0x000fe40000000f00 */
[----:B------:R-:W-:Y:S02]  /*a9e0*/  F2FP.BF16.PACK_AB R23, R14, R15 ;  /* 0x0000000f0e17723e */ /* 0x000fe400000010ff */
[----:B------:R-:W-:Y:S02]  /*a9f0*/  MOV R22, R4 ;  /* 0x0000000400167202 */ /* 0x000fe40000000f00 */
.L_x_3757:
[----:B------:R-:W-:Y:S05]  /*aa00*/  BSYNC B0 ;  /* 0x0000000000007941 */ /* 0x000fea0003800000 */
.L_x_3756:
[----:B----4-:R4:W5:Y:S01]  /*aa10*/  LDG.E.128 R12, [R28.64+0x80] ;  /* 0x000080061c0c7981 */ /* 0x010962000c1e1d00 */
[----:B------:R-:W-:Y:S01]  /*aa20*/  IADD3 R0, R18, 0x40, RZ ;  /* 0x0000004012007810 */ /* 0x000fe20007ffe0ff */
[----:B------:R-:W-:Y:S02]  /*aa30*/  BSSY B0, `(.L_x_3758) ;  /* 0x000002a000007945 */ /* 0x000fe40003800000 */
[----:B-----5:R4:W-:Y:S01]  /*aa40*/  STS.128 [R211+0x800], R20 ;  /* 0x00080014d3007388 */ /* 0x0209e20000000c00 */
[----:B------:R-:W-:-:S13]  /*aa50*/  ISETP.GE.AND P0, PT, R0, c[0x0][0x230], PT ;  /* 0x00008c0000007a0c */ /* 0x000fda0003f06270 */
[----:B------:R-:W-:Y:S05]  /*aa60*/  @P0 BRA `(.L_x_3759) ;  /* 0x0000026000000947 */ /* 0x000fea0003800000 */
[----:B------:R-:W5:Y:S04]  /*aa70*/  LDG.E.64 R4, [R8.64+0x40] ;  /* 0x0000400608047981 */ /* 0x000f68000c1e1b00 */
[----:B--2---:R-:W2:Y:S01]  /*aa80*/  LDG.E.64 R6, [R10.64+0x40] ;  /* 0x000040060a067981 */ /* 0x004ea2000c1e1b00 */
[C---:B------:R-:W-:Y:S01]  /*aa90*/  SHF.L.U32 R16, R13.reuse, 0x10, RZ ;  /* 0x000000100d107819 */ /* 0x040fe200000006ff */
[----:B----4-:R-:W-:Y:S01]  /*aaa0*/  IMAD.U32 R20, R14, 0x10000, RZ ;  /* 0x000100000e147824 */ /* 0x010fe200078e00ff */
[----:B------:R-:W-:Y:S02]  /*aab0*/  LOP3.LUT R0, R13, 0xffff0000, RZ, 0xc0, !PT ;  /* 0xffff00000d007812 */ /* 0x000fe400078ec0ff */
[C---:B------:R-:W-:Y:S02]  /*aac0*/  SHF.L.U32 R13, R12.reuse, 0x10, RZ ;  /* 0x000000100c0d7819 */ /* 0x040fe400000006ff */
[----:B------:R-:W-:-:S02]  /*aad0*/  LOP3.LUT R21, R12, 0xffff0000, RZ, 0xc0, !PT ;  /* 0xffff00000c157812 */ /* 0x000fc400078ec0ff */
[C---:B------:R-:W-:Y:S02]  /*aae0*/  SHF.L.U32 R17, R15.reuse, 0x10, RZ ;  /* 0x000000100f117819 */ /* 0x040fe400000006ff */
[----:B------:R-:W-:Y:S02]  /*aaf0*/  LOP3.LUT R12, R15, 0xffff0000, RZ, 0xc0, !PT ;  /* 0xffff00000f0c7812 */ /* 0x000fe400078ec0ff */
[----:B-1----:R-:W-:Y:S02]  /*ab00*/  LOP3.LUT R31, R14, 0xffff0000, RZ, 0xc0, !PT ;  /* 0xffff00000e1f7812 */ /* 0x002fe400078ec0ff */
[----:B-----5:R-:W-:Y:S02]  /*ab10*/  LOP3.LUT R15, R4, 0xffff0000, RZ, 0xc0, !PT ;  /* 0xffff0000040f7812 */ /* 0x020fe400078ec0ff */
[C---:B------:R-:W-:Y:S01]  /*ab20*/  LOP3.LUT R14, R5.reuse, 0xffff0000, RZ, 0xc0, !PT ;  /* 0xffff0000050e7812 */ /* 0x040fe200078ec0ff */
[----:B------:R-:W-:Y:S01]  /*ab30*/  IMAD.U32 R5, R5, 0x10000, RZ ;  /* 0x0001000005057824 */ /* 0x000fe200078e00ff */
[----:B--2---:R-:W-:Y:S01]  /*ab40*/  LOP3.LUT R23, R6, 0xffff0000, RZ, 0xc0, !PT ;  /* 0xffff000006177812 */ /* 0x004fe200078ec0ff */
[C---:B------:R-:W-:Y:S01]  /*ab50*/  FMUL.FTZ R30, R15.reuse, R0 ;  /* 0x000000000f1e7220 */ /* 0x040fe20000410000 */
[----:B------:R-:W-:Y:S01]  /*ab60*/  SHF.L.U32 R4, R4, 0x10, RZ ;  /* 0x0000001004047819 */ /* 0x000fe200000006ff */
[-C--:B------:R-:W-:Y:S01]  /*ab70*/  FMUL.FTZ R32, R15, R16.reuse ;  /* 0x000000100f207220 */ /* 0x080fe20000410000 */
[----:B------:R-:W-:Y:S01]  /*ab80*/  LOP3.LUT R22, R7, 0xffff0000, RZ, 0xc0, !PT ;  /* 0xffff000007167812 */ /* 0x000fe200078ec0ff */
[----:B------:R-:W-:Y:S01]  /*ab90*/  FFMA.FTZ R30, R23, R16, -R30 ;  /* 0x00000010171e7223 */ /* 0x000fe2000001081e */
[----:B------:R-:W-:Y:S01]  /*aba0*/  SHF.L.U32 R7, R7, 0x10, RZ ;  /* 0x0000001007077819 */ /* 0x000fe200000006ff */
[----:B------:R-:W-:Y:S01]  /*abb0*/  FMUL.FTZ R15, R14, R12 ;  /* 0x0000000c0e0f7220 */ /* 0x000fe20000410000 */
[----:B------:R-:W-:Y:S01]  /*abc0*/  SHF.L.U32 R6, R6, 0x10, RZ ;  /* 0x0000001006067819 */ /* 0x000fe200000006ff */
[----:B------:R-:W-:-:S02]  /*abd0*/  FMUL.FTZ R33, R14, R17 ;  /* 0x000000110e217220 */ /* 0x000fc40000410000 */
[----:B------:R-:W-:Y:S02]  /*abe0*/  FFMA.FTZ R23, R23, R0, R32 ;  /* 0x0000000017177223 */ /* 0x000fe40000010020 */
[C---:B------:R-:W-:Y:S02]  /*abf0*/  FMUL.FTZ R0, R4.reuse, R21 ;  /* 0x0000001504007220 */ /* 0x040fe40000410000 */
[----:B------:R-:W-:Y:S02]  /*ac00*/  FMUL.FTZ R14, R4, R13 ;  /* 0x0000000d040e7220 */ /* 0x000fe40000410000 */
[C---:B------:R-:W-:Y:S02]  /*ac10*/  FMUL.FTZ R4, R5.reuse, R31 ;  /* 0x0000001f05047220 */ /* 0x040fe40000410000 */
[----:B------:R-:W-:Y:S02]  /*ac20*/  FMUL.FTZ R16, R5, R20 ;  /* 0x0000001405107220 */ /* 0x000fe40000410000 */
[----:B------:R-:W-:-:S02]  /*ac30*/  FFMA.FTZ R15, R22, R17, -R15 ;  /* 0x00000011160f7223 */ /* 0x000fc4000001080f */
[----:B------:R-:W-:Y:S02]  /*ac40*/  FFMA.FTZ R12, R22, R12, R33 ;  /* 0x0000000c160c7223 */ /* 0x000fe40000010021 */
[----:B------:R-:W-:Y:S02]  /*ac50*/  FFMA.FTZ R4, R7, R20, -R4 ;  /* 0x0000001407047223 */ /* 0x000fe40000010804 */
[----:B------:R-:W-:Y:S01]  /*ac60*/  FFMA.FTZ R0, R6, R13, -R0 ;  /* 0x0000000d06007223 */ /* 0x000fe20000010800 */
[----:B------:R-:W-:Y:S01]  /*ac70*/  F2FP.BF16.PACK_AB R15, R12, R15 ;  /* 0x0000000f0c0f723e */ /* 0x000fe200000010ff */
[----:B------:R-:W-:Y:S01]  /*ac80*/  FFMA.FTZ R21, R6, R21, R14 ;  /* 0x0000001506157223 */ /* 0x000fe2000001000e */
[----:B------:R-:W-:Y:S01]  /*ac90*/  F2FP.BF16.PACK_AB R13, R23, R30 ;  /* 0x0000001e170d723e */ /* 0x000fe200000010ff */
[----:B------:R-:W-:-:S03]  /*aca0*/  FFMA.FTZ R7, R7, R31, R16 ;  /* 0x0000001f07077223 */ /* 0x000fc60000010010 */
[----:B------:R-:W-:Y:S02]  /*acb0*/  F2FP.BF16.PACK_AB R12, R21, R0 ;  /* 0x00000000150c723e */ /* 0x000fe400000010ff */
[----:B------:R-:W-:Y:S02]  /*acc0*/  F2FP.BF16.PACK_AB R14, R7, R4 ;  /* 0x00000004070e723e */ /* 0x000fe400000010ff */
.L_x_3759:
[----:B------:R-:W-:Y:S05]  /*acd0*/  BSYNC B0 ;  /* 0x0000000000007941 */ /* 0x000fea0003800000 */
.L_x_3758:
[----:B-1-34-:R-:W5:Y:S01]  /*ace0*/  LDG.E.128 R28, [R28.64+0x100] ;  /* 0x000100061c1c7981 */ /* 0x01af62000c1e1d00 */
[----:B------:R-:W-:Y:S01]  /*acf0*/  IADD3 R0, R18, 0x80, RZ ;  /* 0x0000008012007810 */ /* 0x000fe20007ffe0ff */
[----:B------:R-:W-:Y:S02]  /*ad00*/  BSSY B0, `(.L_x_3760) ;  /* 0x000002a000007945 */ /* 0x000fe40003800000 */
[----:B------:R1:W-:Y:S01]  /*ad10*/  STS.128 [R211+0x2800], R12 ;  /* 0x0028000cd3007388 */ /* 0x0003e20000000c00 */
[----:B------:R-:W-:-:S13]  /*ad20*/  ISETP.GE.AND P0, PT, R0, c[0x0][0x230], PT ;  /* 0x00008c0000007a0c */ /* 0x000fda0003f06270 */
[----:B------:R-:W-:Y:S05]  /*ad30*/  @P0 BRA `(.L_x_3761) ;  /* 0x0000026000000947 */ /* 0x000fea0003800000 */
[----:B------:R-:W3:Y:S04]  /*ad40*/  LDG.E.64 R4, [R8.64+0x80] ;  /* 0x0000800608047981 */ /* 0x000ee8000c1e1b00 */
[----:B------:R-:W4:Y:S01]  /*ad50*/  LDG.E.64 R6, [R10.64+0x80] ;  /* 0x000080060a067981 */ /* 0x000f22000c1e1b00 */
[C---:B-1---5:R-:W-:Y:S01]  /*ad60*/  SHF.L.U32 R12, R29.reuse, 0x10, RZ ;  /* 0x000000101d0c7819 */ /* 0x062fe200000006ff */
        /* <DEDUP_REMOVED lines=11> */
[----:B------:R-:W-:Y:S01]  /*ae20*/  FMUL.FTZ R20, R15, R0 ;  /* 0x000000000f147220 */ /* 0x000fe20000410000 */
[----:B------:R-:W-:Y:S01]  /*ae30*/  LOP3.LUT R23, R7, 0xffff0000, RZ, 0xc0, !PT ;  /* 0xffff000007177812 */ /* 0x000fe200078ec0ff */
[----:B------:R-:W-:Y:S01]  /*ae40*/  FMUL.FTZ R22, R15, R12 ;  /* 0x0000000c0f167220 */ /* 0x000fe20000410000 */
[----:B------:R-:W-:Y:S01]  /*ae50*/  SHF.L.U32 R4, R4, 0x10, RZ ;  /* 0x0000001004047819 */ /* 0x000fe200000006ff */
[C---:B------:R-:W-:Y:S01]  /*ae60*/  FMUL.FTZ R15, R21.reuse, R14 ;  /* 0x0000000e150f7220 */ /* 0x040fe20000410000 */
[----:B------:R-:W-:Y:S01]  /*ae70*/  SHF.L.U32 R6, R6, 0x10, RZ ;  /* 0x0000001006067819 */ /* 0x000fe200000006ff */
[----:B------:R-:W-:Y:S01]  /*ae80*/  FMUL.FTZ R21, R21, R16 ;  /* 0x0000001015157220 */ /* 0x000fe20000410000 */
[----:B------:R-:W-:Y:S01]  /*ae90*/  SHF.L.U32 R7, R7, 0x10, RZ ;  /* 0x0000001007077819 */ /* 0x000fe200000006ff */
[----:B------:R-:W-:-:S02]  /*aea0*/  FFMA.FTZ R20, R29, R12, -R20 ;  /* 0x0000000c1d147223 */ /* 0x000fc40000010814 */
[----:B------:R-:W-:Y:S02]  /*aeb0*/  FFMA.FTZ R29, R29, R0, R22 ;  /* 0x000000001d1d7223 */ /* 0x000fe40000010016 */
[----:B------:R-:W-:Y:S02]  /*aec0*/  FFMA.FTZ R14, R23, R14, R21 ;  /* 0x0000000e170e7223 */ /* 0x000fe40000010015 */
[C---:B------:R-:W-:Y:S01]  /*aed0*/  FMUL.FTZ R0, R4.reuse, R28 ;  /* 0x0000001c04007220 */ /* 0x040fe20000410000 */
[----:B------:R-:W-:Y:S01]  /*aee0*/  F2FP.BF16.PACK_AB R29, R29, R20 ;  /* 0x000000141d1d723e */ /* 0x000fe200000010ff */
[----:B------:R-:W-:Y:S02]  /*aef0*/  FMUL.FTZ R21, R4, R13 ;  /* 0x0000000d04157220 */ /* 0x000fe40000410000 */
[C---:B------:R-:W-:Y:S02]  /*af00*/  FMUL.FTZ R4, R5.reuse, R30 ;  /* 0x0000001e05047220 */ /* 0x040fe40000410000 */
[----:B------:R-:W-:-:S02]  /*af10*/  FMUL.FTZ R5, R5, R17 ;  /* 0x0000001105057220 */ /* 0x000fc40000410000 */
[----:B------:R-:W-:Y:S02]  /*af20*/  FFMA.FTZ R15, R23, R16, -R15 ;  /* 0x00000010170f7223 */ /* 0x000fe4000001080f */
[C---:B------:R-:W-:Y:S02]  /*af30*/  FFMA.FTZ R0, R6.reuse, R13, -R0 ;  /* 0x0000000d06007223 */ /* 0x040fe40000010800 */
[----:B------:R-:W-:Y:S01]  /*af40*/  FFMA.FTZ R21, R6, R28, R21 ;  /* 0x0000001c06157223 */ /* 0x000fe20000010015 */
[----:B------:R-:W-:Y:S01]  /*af50*/  F2FP.BF16.PACK_AB R31, R14, R15 ;  /* 0x0000000f0e1f723e */ /* 0x000fe200000010ff */
[C---:B------:R-:W-:Y:S02]  /*af60*/  FFMA.FTZ R4, R7.reuse, R17, -R4 ;  /* 0x0000001107047223 */ /* 0x040fe40000010804 */
[----:B------:R-:W-:Y:S01]  /*af70*/  FFMA.FTZ R5, R7, R30, R5 ;  /* 0x0000001e07057223 */ /* 0x000fe20000010005 */
[----:B------:R-:W-:-:S04]  /*af80*/  F2FP.BF16.PACK_AB R28, R21, R0 ;  /* 0x00000000151c723e */ /* 0x000fc800000010ff */
[----:B------:R-:W-:Y:S02]  /*af90*/  F2FP.BF16.PACK_AB R30, R5, R4 ;  /* 0x00000004051e723e */ /* 0x000fe400000010ff */
.L_x_3761:
[----:B------:R-:W-:Y:S05]  /*afa0*/  BSYNC B0 ;  /* 0x0000000000007941 */ /* 0x000fea0003800000 */
.L_x_3760:
[----:B-----5:R3:W-:Y:S02]  /*afb0*/  STS.128 [R211+0x4800], R28 ;  /* 0x0048001cd3007388 */ /* 0x0207e40000000c00 */
.L_x_3755:
[----:B------:R-:W-:Y:S05]  /*afc0*/  BSYNC B1 ;  /* 0x0000000000017941 */ /* 0x000fea0003800000 */
.L_x_3754:
        /* <DEDUP_REMOVED lines=11> */
[C---:B-1--45:R-:W-:Y:S02]  /*b080*/  LOP3.LUT R12, R21.reuse, 0xffff0000, RZ, 0xc0, !PT ;  /* 0xffff0000150c7812 */ /* 0x072fe400078ec0ff */
[----:B------:R-:W-:Y:S02]  /*b090*/  SHF.L.U32 R13, R21, 0x10, RZ ;  /* 0x00000010150d7819 */ /* 0x000fe400000006ff */
[C---:B------:R-:W-:Y:S02]  /*b0a0*/  SHF.L.U32 R14, R20.reuse, 0x10, RZ ;  /* 0x00000010140e7819 */ /* 0x040fe400000006ff */
[----:B------:R-:W-:Y:S01]  /*b0b0*/  LOP3.LUT R21, R20, 0xffff0000, RZ, 0xc0, !PT ;  /* 0xffff000014157812 */ /* 0x000fe200078ec0ff */
[C---:B------:R-:W-:Y:S01]  /*b0c0*/  IMAD.U32 R20, R22.reuse, 0x10000, RZ ;  /* 0x0001000016147824 */ /* 0x040fe200078e00ff */
[----:B------:R-:W-:-:S02]  /*b0d0*/  LOP3.LUT R30, R22, 0xffff0000, RZ, 0xc0, !PT ;  /* 0xffff0000161e7812 */ /* 0x000fc400078ec0ff */
[C---:B------:R-:W-:Y:S02]  /*b0e0*/  LOP3.LUT R16, R23.reuse, 0xffff0000, RZ, 0xc0, !PT ;  /* 0xffff000017107812 */ /* 0x040fe400078ec0ff */
[----:B------:R-:W-:Y:S02]  /*b0f0*/  SHF.L.U32 R17, R23, 0x10, RZ ;  /* 0x0000001017117819 */ /* 0x000fe400000006ff */
[C---:B--2---:R-:W-:Y:S02]  /*b100*/  LOP3.LUT R15, R4.reuse, 0xffff0000, RZ, 0xc0, !PT ;  /* 0xffff0000040f7812 */ /* 0x044fe400078ec0ff */
[----:B------:R-:W-:Y:S02]  /*b110*/  SHF.L.U32 R4, R4, 0x10, RZ ;  /* 0x0000001004047819 */ /* 0x000fe400000006ff */
[C---:B---3--:R-:W-:Y:S01]  /*b120*/  LOP3.LUT R28, R6.reuse, 0xffff0000, RZ, 0xc0, !PT ;  /* 0xffff0000061c7812 */ /* 0x048fe200078ec0ff */
[-C--:B------:R-:W-:Y:S01]  /*b130*/  FMUL.FTZ R29, R15, R12.reuse ;  /* 0x0000000c0f1d7220 */ /* 0x080fe20000410000 */
[----:B------:R-:W-:Y:S01]  /*b140*/  LOP3.LUT R22, R5, 0xffff0000, RZ, 0xc0, !PT ;  /* 0xffff000005167812 */ /* 0x000fe200078ec0ff */
[-C--:B------:R-:W-:Y:S01]  /*b150*/  FMUL.FTZ R15, R15, R13.reuse ;  /* 0x0000000d0f0f7220 */ /* 0x080fe20000410000 */
[----:B------:R-:W-:Y:S01]  /*b160*/  LOP3.LUT R23, R7, 0xffff0000, RZ, 0xc0, !PT ;  /* 0xffff000007177812 */ /* 0x000fe200078ec0ff */
[----:B------:R-:W-:Y:S01]  /*b170*/  IMAD.U32 R5, R5, 0x10000, RZ ;  /* 0x0001000005057824 */ /* 0x000fe200078e00ff */
[----:B------:R-:W-:Y:S01]  /*b180*/  SHF.L.U32 R6, R6, 0x10, RZ ;  /* 0x0000001006067819 */ /* 0x000fe200000006ff */
[C---:B------:R-:W-:Y:S01]  /*b190*/  FFMA.FTZ R29, R28.reuse, R13, -R29 ;  /* 0x0000000d1c1d7223 */ /* 0x040fe2000001081d */
[----:B------:R-:W-:Y:S01]  /*b1a0*/  SHF.L.U32 R7, R7, 0x10, RZ ;  /* 0x0000001007077819 */ /* 0x000fe200000006ff */
[----:B------:R-:W-:-:S02]  /*b1b0*/  FFMA.FTZ R12, R28, R12, R15 ;  /* 0x0000000c1c0c7223 */ /* 0x000fc4000001000f */
[C---:B------:R-:W-:Y:S02]  /*b1c0*/  FMUL.FTZ R13, R4.reuse, R21 ;  /* 0x00000015040d7220 */ /* 0x040fe40000410000 */
[----:B------:R-:W-:Y:S02]  /*b1d0*/  FMUL.FTZ R15, R4, R14 ;  /* 0x0000000e040f7220 */ /* 0x000fe40000410000 */
[C---:B------:R-:W-:Y:S02]  /*b1e0*/  FMUL.FTZ R32, R22.reuse, R16 ;  /* 0x0000001016207220 */ /* 0x040fe40000410000 */
[C---:B------:R-:W-:Y:S02]  /*b1f0*/  FMUL.FTZ R4, R5.reuse, R30 ;  /* 0x0000001e05047220 */ /* 0x040fe40000410000 */
[----:B------:R-:W-:Y:S02]  /*b200*/  FMUL.FTZ R22, R22, R17 ;  /* 0x0000001116167220 */ /* 0x000fe40000410000 */
[----:B------:R-:W-:-:S02]  /*b210*/  FMUL.FTZ R5, R5, R20 ;  /* 0x0000001405057220 */ /* 0x000fc40000410000 */
[C---:B------:R-:W-:Y:S02]  /*b220*/  FFMA.FTZ R32, R23.reuse, R17, -R32 ;  /* 0x0000001117207223 */ /* 0x040fe40000010820 */
[C---:B------:R-:W-:Y:S02]  /*b230*/  FFMA.FTZ R13, R6.reuse, R14, -R13 ;  /* 0x0000000e060d7223 */ /* 0x040fe4000001080d */
[----:B------:R-:W-:Y:S02]  /*b240*/  FFMA.FTZ R23, R23, R16, R22 ;  /* 0x0000001017177223 */ /* 0x000fe40000010016 */
[----:B------:R-:W-:Y:S01]  /*b250*/  FFMA.FTZ R6, R6, R21, R15 ;  /* 0x0000001506067223 */ /* 0x000fe2000001000f */
[----:B------:R-:W-:Y:S01]  /*b260*/  F2FP.BF16.PACK_AB R21, R12, R29 ;  /* 0x0000001d0c15723e */ /* 0x000fe200000010ff */
[----:B------:R-:W-:Y:S01]  /*b270*/  FFMA.FTZ R4, R7, R20, -R4 ;  /* 0x0000001407047223 */ /* 0x000fe20000010804 */
[----:B------:R-:W-:Y:S01]  /*b280*/  F2FP.BF16.PACK_AB R23, R23, R32 ;  /* 0x000000201717723e */ /* 0x000fe200000010ff */
[----:B------:R-:W-:Y:S01]  /*b290*/  FFMA.FTZ R5, R7, R30, R5 ;  /* 0x0000001e07057223 */ /* 0x000fe20000010005 */
[----:B------:R-:W-:-:S04]  /*b2a0*/  F2FP.BF16.PACK_AB R20, R6, R13 ;  /* 0x0000000d0614723e */ /* 0x000fc800000010ff */
[----:B------:R-:W-:Y:S02]  /*b2b0*/  F2FP.BF16.PACK_AB R22, R5, R4 ;  /* 0x000000040516723e */ /* 0x000fe400000010ff */
.L_x_3765:
[----:B------:R-:W-:Y:S05]  /*b2c0*/  BSYNC B0 ;  /* 0x0000000000007941 */ /* 0x000fea0003800000 */
.L_x_3764:
[----:B-1--4-:R1:W5:Y:S01]  /*b2d0*/  LDG.E.128 R12, [R26.64+0x80] ;  /* 0x000080061a0c7981 */ /* 0x012362000c1e1d00 */
[----:B------:R-:W-:Y:S01]  /*b2e0*/  IADD3 R4, R18, 0x40, RZ ;  /* 0x0000004012047810 */ /* 0x000fe20007ffe0ff */
[----:B------:R-:W-:Y:S02]  /*b2f0*/  BSSY B0, `(.L_x_3766) ;  /* 0x000002b000007945 */ /* 0x000fe40003800000 */
[----:B-----5:R1:W-:Y:S01]  /*b300*/  STS.128 [R211+0x1000], R20 ;  /* 0x00100014d3007388 */ /* 0x0203e20000000c00 */
[----:B------:R-:W-:-:S13]  /*b310*/  ISETP.GE.AND P0, PT, R4, c[0x0][0x230], PT ;  /* 0x00008c0004007a0c */ /* 0x000fda0003f06270 */
[----:B------:R-:W-:Y:S05]  /*b320*/  @P0 BRA `(.L_x_3767) ;  /* 0x0000027000000947 */ /* 0x000fea0003800000 */
[----:B------:R-:W4:Y:S04]  /*b330*/  LDG.E.64 R4, [R8.64+0x40] ;  /* 0x0000400608047981 */ /* 0x000f28000c1e1b00 */
[----:B------:R-:W5:Y:S01]  /*b340*/  LDG.E.64 R6, [R10.64+0x40] ;  /* 0x000040060a067981 */ /* 0x000f62000c1e1b00 */
[C---:B------:R-:W-:Y:S01]  /*b350*/  SHF.L.U32 R16, R13.reuse, 0x10, RZ ;  /* 0x000000100d107819 */ /* 0x040fe200000006ff */
[----:B-1----:R-:W-:Y:S01]  /*b360*/  IMAD.U32 R21, R14, 0x10000, RZ ;  /* 0x000100000e157824 */ /* 0x002fe200078e00ff */
[C---:B------:R-:W-:Y:S02]  /*b370*/  SHF.L.U32 R17, R12.reuse, 0x10, RZ ;  /* 0x000000100c117819 */ /* 0x040fe400000006ff */
[----:B------:R-:W-:Y:S02]  /*b380*/  LOP3.LUT R22, R12, 0xffff0000, RZ, 0xc0, !PT ;  /* 0xffff00000c167812 */ /* 0x000fe400078ec0ff */
[----:B------:R-:W-:-:S02]  /*b390*/  LOP3.LUT R13, R13, 0xffff0000, RZ, 0xc0, !PT ;  /* 0xffff00000d0d7812 */ /* 0x000fc400078ec0ff */
[C---:B------:R-:W-:Y:S02]  /*b3a0*/  SHF.L.U32 R20, R15.reuse, 0x10, RZ ;  /* 0x000000100f147819 */ /* 0x040fe400000006ff */
[----:B------:R-:W-:Y:S02]  /*b3b0*/  LOP3.LUT R30, R14, 0xffff0000, RZ, 0xc0, !PT ;  /* 0xffff00000e1e7812 */ /* 0x000fe400078ec0ff */
[----:B------:R-:W-:Y:S02]  /*b3c0*/  LOP3.LUT R15, R15, 0xffff0000, RZ, 0xc0, !PT ;  /* 0xffff00000f0f7812 */ /* 0x000fe400078ec0ff */
[----:B----4-:R-:W-:Y:S02]  /*b3d0*/  LOP3.LUT R12, R4, 0xffff0000, RZ, 0xc0, !PT ;  /* 0xffff0000040c7812 */ /* 0x010fe400078ec0ff */
[----:B------:R-:W-:Y:S02]  /*b3e0*/  LOP3.LUT R14, R5, 0xffff0000, RZ, 0xc0, !PT ;  /* 0xffff0000050e7812 */ /* 0x000fe400078ec0ff */
[----:B-----5:R-:W-:Y:S01]  /*b3f0*/  LOP3.LUT R28, R6, 0xffff0000, RZ, 0xc0, !PT ;  /* 0xffff0000061c7812 */ /* 0x020fe200078ec0ff */
[C---:B------:R-:W-:Y:S01]  /*b400*/  FMUL.FTZ R29, R12.reuse, R13 ;  /* 0x0000000d0c1d7220 */ /* 0x040fe20000410000 */
        /* <DEDUP_REMOVED lines=9> */
[C---:B------:R-:W-:Y:S02]  /*b4a0*/  FFMA.FTZ R12, R23.reuse, R20, -R12 ;  /* 0x00000014170c7223 */ /* 0x040fe4000001080c */
[----:B------:R-:W-:Y:S01]  /*b4b0*/  FFMA.FTZ R15, R23, R15, R14 ;  /* 0x0000000f170f7223 */ /* 0x000fe2000001000e */
[----:B------:R-:W-:Y:S01]  /*b4c0*/  F2FP.BF16.PACK_AB R28, R28, R29 ;  /* 0x0000001d1c1c723e */ /* 0x000fe200000010ff */
[----:B------:R-:W-:Y:S02]  /*b4d0*/  IMAD.U32 R6, R6, 0x10000, RZ ;  /* 0x0001000006067824 */ /* 0x000fe400078e00ff */
[C---:B------:R-:W-:Y:S01]  /*b4e0*/  FMUL.FTZ R13, R4.reuse, R22 ;  /* 0x00000016040d7220 */ /* 0x040fe20000410000 */
[----:B------:R-:W-:Y:S01]  /*b4f0*/  F2FP.BF16.PACK_AB R15, R15, R12 ;  /* 0x0000000c0f0f723e */ /* 0x000fe200000010ff */
[----:B------:R-:W-:-:S02]  /*b500*/  FMUL.FTZ R23, R4, R17 ;  /* 0x0000001104177220 */ /* 0x000fc40000410000 */
[C---:B------:R-:W-:Y:S02]  /*b510*/  FMUL.FTZ R4, R5.reuse, R30 ;  /* 0x0000001e05047220 */ /* 0x040fe40000410000 */
[----:B------:R-:W-:Y:S02]  /*b520*/  FMUL.FTZ R5, R5, R21 ;  /* 0x0000001505057220 */ /* 0x000fe40000410000 */
[C---:B------:R-:W-:Y:S02]  /*b530*/  FFMA.FTZ R13, R6.reuse, R17, -R13 ;  /* 0x00000011060d7223 */ /* 0x040fe4000001080d */
[----:B------:R-:W-:Y:S02]  /*b540*/  FFMA.FTZ R6, R6, R22, R23 ;  /* 0x0000001606067223 */ /* 0x000fe40000010017 */
[C---:B------:R-:W-:Y:S02]  /*b550*/  FFMA.FTZ R4, R7.reuse, R21, -R4 ;  /* 0x0000001507047223 */ /* 0x040fe40000010804 */
[----:B------:R-:W-:Y:S01]  /*b560*/  FFMA.FTZ R5, R7, R30, R5 ;  /* 0x0000001e07057223 */ /* 0x000fe20000010005 */
[----:B------:R-:W-:-:S02]  /*b570*/  F2FP.BF16.PACK_AB R12, R6, R13 ;  /* 0x0000000d060c723e */ /* 0x000fc400000010ff */
[----:B------:R-:W-:Y:S02]  /*b580*/  MOV R13, R28 ;  /* 0x0000001c000d7202 */ /* 0x000fe40000000f00 */
[----:B------:R-:W-:Y:S02]  /*b590*/  F2FP.BF16.PACK_AB R14, R5, R4 ;  /* 0x00000004050e723e */ /* 0x000fe400000010ff */
.L_x_3767:
[----:B------:R-:W-:Y:S05]  /*b5a0*/  BSYNC B0 ;  /* 0x0000000000007941 */ /* 0x000fea0003800000 */
.L_x_3766:
[----:B-1----:R1:W5:Y:S01]  /*b5b0*/  LDG.E.128 R20, [R26.64+0x100] ;  /* 0x000100061a147981 */ /* 0x002362000c1e1d00 */
[----:B------:R-:W-:Y:S01]  /*b5c0*/  IADD3 R4, R18, 0x80, RZ ;  /* 0x0000008012047810 */ /* 0x000fe20007ffe0ff */
[----:B------:R-:W-:Y:S02]  /*b5d0*/  BSSY B0, `(.L_x_3768) ;  /* 0x000002a000007945 */ /* 0x000fe40003800000 */
[----:B------:R1:W-:Y:S01]  /*b5e0*/  STS.128 [R211+0x3000], R12 ;  /* 0x0030000cd3007388 */ /* 0x0003e20000000c00 */
[----:B------:R-:W-:-:S13]  /*b5f0*/  ISETP.GE.AND P0, PT, R4, c[0x0][0x230], PT ;  /* 0x00008c0004007a0c */ /* 0x000fda0003f06270 */
[----:B------:R-:W-:Y:S05]  /*b600*/  @P0 BRA `(.L_x_3769) ;  /* 0x0000026000000947 */ /* 0x000fea0003800000 */
[----:B------:R-:W4:Y:S04]  /*b610*/  LDG.E.64 R4, [R8.64+0x80] ;  /* 0x0000800608047981 */ /* 0x000f28000c1e1b00 */
[----:B--2---:R-:W2:Y:S01]  /*b620*/  LDG.E.64 R6, [R10.64+0x80] ;  /* 0x000080060a067981 */ /* 0x004ea2000c1e1b00 */
[C---:B-1---5:R-:W-:Y:S02]  /*b630*/  LOP3.LUT R12, R21.reuse, 0xffff0000, RZ, 0xc0, !PT ;  /* 0xffff0000150c7812 */ /* 0x062fe400078ec0ff */
[----:B------:R-:W-:Y:S02]  /*b640*/  SHF.L.U32 R13, R21, 0x10, RZ ;  /* 0x00000010150d7819 */ /* 0x000fe400000006ff */
[C---:B------:R-:W-:Y:S02]  /*b650*/  SHF.L.U32 R14, R20.reuse, 0x10, RZ ;  /* 0x00000010140e7819 */ /* 0x040fe400000006ff */
[----:B------:R-:W-:Y:S01]  /*b660*/  LOP3.LUT R21, R20, 0xffff0000, RZ, 0xc0, !PT ;  /* 0xffff000014157812 */ /* 0x000fe200078ec0ff */
[C---:B------:R-:W-:Y:S01]  /*b670*/  IMAD.U32 R20, R22.reuse, 0x10000, RZ ;  /* 0x0001000016147824 */ /* 0x040fe200078e00ff */
[----:B------:R-:W-:-:S02]  /*b680*/  LOP3.LUT R28, R22, 0xffff0000, RZ, 0xc0, !PT ;  /* 0xffff0000161c7812 */ /* 0x000fc400078ec0ff */
[C---:B------:R-:W-:Y:S02]  /*b690*/  LOP3.LUT R16, R23.reuse, 0xffff0000, RZ, 0xc0, !PT ;  /* 0xffff000017107812 */ /* 0x040fe400078ec0ff */
[----:B------:R-:W-:Y:S02]  /*b6a0*/  SHF.L.U32 R17, R23, 0x10, RZ ;  /* 0x0000001017117819 */ /* 0x000fe400000006ff */
[C---:B----4-:R-:W-:Y:S02]  /*b6b0*/  LOP3.LUT R15, R4.reuse, 0xffff0000, RZ, 0xc0, !PT ;  /* 0xffff0000040f7812 */ /* 0x050fe400078ec0ff */
[----:B------:R-:W-:Y:S02]  /*b6c0*/  SHF.L.U32 R4, R4, 0x10, RZ ;  /* 0x0000001004047819 */ /* 0x000fe400000006ff */
[C---:B--23--:R-:W-:Y:S01]  /*b6d0*/  LOP3.LUT R26, R6.reuse, 0xffff0000, RZ, 0xc0, !PT ;  /* 0xffff0000061a7812 */ /* 0x04cfe200078ec0ff */
        /* <DEDUP_REMOVED lines=25> */
.L_x_3769:
[----:B------:R-:W-:Y:S05]  /*b870*/  BSYNC B0 ;  /* 0x0000000000007941 */ /* 0x000fea0003800000 */
.L_x_3768:
[----:B-----5:R4:W-:Y:S02]  /*b880*/  STS.128 [R211+0x5000], R20 ;  /* 0x00500014d3007388 */ /* 0x0209e40000000c00 */
.L_x_3763:
[----:B------:R-:W-:Y:S05]  /*b890*/  BSYNC B1 ;  /* 0x0000000000017941 */ /* 0x000fea0003800000 */
.L_x_3762:
[----:B-1-3--:R-:W-:-:S04]  /*b8a0*/  IADD3 R26, R206, 0x30, RZ ;  /* 0x00000030ce1a7810 */ /* 0x00afc80007ffe0ff */
[----:B------:R-:W-:-:S04]  /*b8b0*/  ISETP.GE.AND P0, PT, R26, R3, PT ;  /* 0x000000031a00720c */ /* 0x000fc80003f06270 */
[----:B------:R-:W-:-:S13]  /*b8c0*/  ISETP.LT.OR P0, PT, R60, -0x187, P0 ;  /* 0xfffffe793c00780c */ /* 0x000fda0000701670 */
[----:B------:R-:W-:Y:S05]  /*b8d0*/  @P0 BRA `(.L_x_3770) ;  /* 0x00004f6000000947 */ /* 0x000fea0003800000 */
[----:B----4-:R1:W5:Y:S01]  /*b8e0*/  LDG.E.128 R20, [R24.64] ;  /* 0x0000000618147981 */ /* 0x010362000c1e1d00 */
        /* <DEDUP_REMOVED lines=8> */
[C---:B------:R-:W-:Y:S02]  /*b970*/  LOP3.LUT R15, R23.reuse, 0xffff0000, RZ, 0xc0, !PT ;  /* 0xffff0000170f7812 */ /* 0x040fe400078ec0ff */
[----:B------:R-:W-:-:S02]  /*b980*/  SHF.L.U32 R16, R23, 0x10, RZ ;  /* 0x0000001017107819 */ /* 0x000fc400000006ff */
[----:B------:R-:W-:Y:S02]  /*b990*/  LOP3.LUT R28, R22, 0xffff0000, RZ, 0xc0, !PT ;  /* 0xffff0000161c7812 */ /* 0x000fe400078ec0ff */
[C---:B------:R-:W-:Y:S02]  /*b9a0*/  SHF.L.U32 R13, R20.reuse, 0x10, RZ ;  /* 0x00000010140d7819 */ /* 0x040fe400000006ff */
[----:B------:R-:W-:Y:S02]  /*b9b0*/  LOP3.LUT R20, R20, 0xffff0000, RZ, 0xc0, !PT ;  /* 0xffff000014147812 */ /* 0x000fe400078ec0ff */
[----:B---3--:R-:W-:Y:S02]  /*b9c0*/  LOP3.LUT R14, R4, 0xffff0000, RZ, 0xc0, !PT ;  /* 0xffff0000040e7812 */ /* 0x008fe400078ec0ff */
[C---:B------:R-:W-:Y:S01]  /*b9d0*/  LOP3.LUT R21, R5.reuse, 0xffff0000, RZ, 0xc0, !PT ;  /* 0xffff000005157812 */ /* 0x040fe200078ec0ff */
[----:B------:R-:W-:Y:S01]  /*b9e0*/  IMAD.U32 R5, R5, 0x10000, RZ ;  /* 0x0001000005057824 */ /* 0x000fe200078e00ff */
[----:B----4-:R-:W-:Y:S01]  /*b9f0*/  LOP3.LUT R22, R7, 0xffff0000, RZ, 0xc0, !PT ;  /* 0xffff000007167812 */ /* 0x010fe200078ec0ff */
[----:B------:R-:W-:Y:S01]  /*ba00*/  FMUL.FTZ R27, R14, R3 ;  /* 0x000000030e1b7220 */ /* 0x000fe20000410000 */
[----:B------:R-:W-:Y:S01]  /*ba10*/  LOP3.LUT R23, R6, 0xffff0000, RZ, 0xc0, !PT ;  /* 0xffff000006177812 */ /* 0x000fe200078ec0ff */
[C---:B------:R-:W-:Y:S01]  /*ba20*/  FMUL.FTZ R29, R21.reuse, R15 ;  /* 0x0000000f151d7220 */ /* 0x040fe20000410000 */
[----:B------:R-:W-:Y:S01]  /*ba30*/  SHF.L.U32 R4, R4, 0x10, RZ ;  /* 0x0000001004047819 */ /* 0x000fe200000006ff */
[----:B------:R-:W-:Y:S01]  /*ba40*/  FMUL.FTZ R14, R14, R12 ;  /* 0x0000000c0e0e7220 */ /* 0x000fe20000410000 */
[----:B------:R-:W-:Y:S01]  /*ba50*/  SHF.L.U32 R6, R6, 0x10, RZ ;  /* 0x0000001006067819 */ /* 0x000fe200000006ff */
[-C--:B------:R-:W-:Y:S01]  /*ba60*/  FMUL.FTZ R21, R21, R16.reuse ;  /* 0x0000001015157220 */ /* 0x080fe20000410000 */
[----:B------:R-:W-:Y:S01]  /*ba70*/  SHF.L.U32 R7, R7, 0x10, RZ ;  /* 0x0000001007077819 */ /* 0x000fe200000006ff */
[----:B------:R-:W-:-:S02]  /*ba80*/  FFMA.FTZ R29, R22, R16, -R29 ;  /* 0x00000010161d7223 */ /* 0x000fc4000001081d */
[----:B------:R-:W-:Y:S02]  /*ba90*/  FFMA.FTZ R14, R23, R3, R14 ;  /* 0x00000003170e7223 */ /* 0x000fe4000001000e */
[----:B------:R-:W-:Y:S02]  /*baa0*/  FFMA.FTZ R22, R22, R15, R21 ;  /* 0x0000000f16167223 */ /* 0x000fe40000010015 */
[C---:B------:R-:W-:Y:S02]  /*bab0*/  FMUL.FTZ R3, R4.reuse, R20 ;  /* 0x0000001404037220 */ /* 0x040fe40000410000 */
[----:B------:R-:W-:Y:S02]  /*bac0*/  FMUL.FTZ R15, R4, R13 ;  /* 0x0000000d040f7220 */ /* 0x000fe40000410000 */
[C---:B------:R-:W-:Y:S02]  /*bad0*/  FMUL.FTZ R4, R5.reuse, R28 ;  /* 0x0000001c05047220 */ /* 0x040fe40000410000 */
[----:B------:R-:W-:-:S02]  /*bae0*/  FMUL.FTZ R5, R5, R17 ;  /* 0x0000001105057220 */ /* 0x000fc40000410000 */
[----:B------:R-:W-:Y:S02]  /*baf0*/  FFMA.FTZ R3, R6, R13, -R3 ;  /* 0x0000000d06037223 */ /* 0x000fe40000010803 */
[----:B------:R-:W-:Y:S01]  /*bb00*/  FFMA.FTZ R27, R23, R12, -R27 ;  /* 0x0000000c171b7223 */ /* 0x000fe2000001081b */
[----:B------:R-:W-:Y:S01]  /*bb10*/  F2FP.BF16.PACK_AB R23, R22, R29 ;  /* 0x0000001d1617723e */ /* 0x000fe200000010ff */
[----:B------:R-:W-:Y:S02]  /*bb20*/  FFMA.FTZ R6, R6, R20, R15 ;  /* 0x0000001406067223 */ /* 0x000fe4000001000f */
[C---:B------:R-:W-:Y:S01]  /*bb30*/  FFMA.FTZ R4, R7.reuse, R17, -R4 ;  /* 0x0000001107047223 */ /* 0x040fe20000010804 */
[----:B------:R-:W-:Y:S01]  /*bb40*/  F2FP.BF16.PACK_AB R21, R14, R27 ;  /* 0x0000001b0e15723e */ /* 0x000fe200000010ff */
[----:B------:R-:W-:Y:S01]  /*bb50*/  FFMA.FTZ R5, R7, R28, R5 ;  /* 0x0000001c07057223 */ /* 0x000fe20000010005 */
[----:B------:R-:W-:-:S04]  /*bb60*/  F2FP.BF16.PACK_AB R20, R6, R3 ;  /* 0x000000030614723e */ /* 0x000fc800000010ff */
[----:B------:R-:W-:Y:S02]  /*bb70*/  F2FP.BF16.PACK_AB R22, R5, R4 ;  /* 0x000000040516723e */ /* 0x000fe400000010ff */
.L_x_3772:
[----:B------:R-:W-:Y:S05]  /*bb80*/  BSYNC B0 ;  /* 0x0000000000007941 */ /* 0x000fea0003800000 */
.L_x_3771:
[----:B------:R3:W5:Y:S01]  /*bb90*/  LDG.E.128 R12, [R24.64+0x80] ;  /* 0x00008006180c7981 */ /* 0x000762000c1e1d00 */
        /* <DEDUP_REMOVED lines=8> */
[----:B---3--:R-:W-:Y:S01]  /*bc20*/  IMAD.U32 R20, R14, 0x10000, RZ ;  /* 0x000100000e147824 */ /* 0x008fe200078e00ff */
[----:B------:R-:W-:Y:S02]  /*bc30*/  LOP3.LUT R3, R13, 0xffff0000, RZ, 0xc0, !PT ;  /* 0xffff00000d037812 */ /* 0x000fe400078ec0ff */
[C---:B------:R-:W-:Y:S02]  /*bc40*/  SHF.L.U32 R13, R12.reuse, 0x10, RZ ;  /* 0x000000100c0d7819 */ /* 0x040fe400000006ff */
[----:B------:R-:W-:-:S02]  /*bc50*/  LOP3.LUT R21, R12, 0xffff0000, RZ, 0xc0, !PT ;  /* 0xffff00000c157812 */ /* 0x000fc400078ec0ff */
[C---:B------:R-:W-:Y:S02]  /*bc60*/  SHF.L.U32 R17, R15.reuse, 0x10, RZ ;  /* 0x000000100f117819 */ /* 0x040fe400000006ff */
[----:B------:R-:W-:Y:S02]  /*bc70*/  LOP3.LUT R28, R14, 0xffff0000, RZ, 0xc0, !PT ;  /* 0xffff00000e1c7812 */ /* 0x000fe400078ec0ff */
[----:B------:R-:W-:Y:S02]  /*bc80*/  LOP3.LUT R15, R15, 0xffff0000, RZ, 0xc0, !PT ;  /* 0xffff00000f0f7812 */ /* 0x000fe400078ec0ff */
[----:B----4-:R-:W-:Y:S02]  /*bc90*/  LOP3.LUT R12, R4, 0xffff0000, RZ, 0xc0, !PT ;  /* 0xffff0000040c7812 */ /* 0x010fe400078ec0ff */
[C---:B------:R-:W-:Y:S01]  /*bca0*/  LOP3.LUT R14, R5.reuse, 0xffff0000, RZ, 0xc0, !PT ;  /* 0xffff0000050e7812 */ /* 0x040fe200078ec0ff */
[----:B------:R-:W-:Y:S01]  /*bcb0*/  IMAD.U32 R5, R5, 0x10000, RZ ;  /* 0x0001000005057824 */ /* 0x000fe200078e00ff */
[----:B-----5:R-:W-:Y:S01]  /*bcc0*/  LOP3.LUT R23, R6, 0xffff0000, RZ, 0xc0, !PT ;  /* 0xffff000006177812 */ /* 0x020fe200078ec0ff */
[C---:B------:R-:W-:Y:S01]  /*bcd0*/  FMUL.FTZ R27, R12.reuse, R3 ;  /* 0x000000030c1b7220 */ /* 0x040fe20000410000 */
[C---:B------:R-:W-:Y:S01]  /*bce0*/  LOP3.LUT R22, R7.reuse, 0xffff0000, RZ, 0xc0, !PT ;  /* 0xffff000007167812 */ /* 0x040fe200078ec0ff */
[----:B------:R-:W-:Y:S01]  /*bcf0*/  FMUL.FTZ R30, R12, R16 ;  /* 0x000000100c1e7220 */ /* 0x000fe20000410000 */
[----:B------:R-:W-:Y:S01]  /*bd00*/  SHF.L.U32 R4, R4, 0x10, RZ ;  /* 0x0000001004047819 */ /* 0x000fe200000006ff */
[----:B------:R-:W-:Y:S01]  /*bd10*/  FMUL.FTZ R12, R14, R15 ;  /* 0x0000000f0e0c7220 */ /* 0x000fe20000410000 */
[----:B------:R-:W-:Y:S01]  /*bd20*/  SHF.L.U32 R6, R6, 0x10, RZ ;  /* 0x0000001006067819 */ /* 0x000fe200000006ff */
[----:B------:R-:W-:Y:S01]  /*bd30*/  FMUL.FTZ R14, R14, R17 ;  /* 0x000000110e0e7220 */ /* 0x000fe20000410000 */
[----:B------:R-:W-:Y:S01]  /*bd40*/  SHF.L.U32 R7, R7, 0x10, RZ ;  /* 0x0000001007077819 */ /* 0x000fe200000006ff */
[----:B------:R-:W-:-:S02]  /*bd50*/  FFMA.FTZ R30, R23, R3, R30 ;  /* 0x00000003171e7223 */ /* 0x000fc4000001001e */
[----:B------:R-:W-:Y:S02]  /*bd60*/  FFMA.FTZ R15, R22, R15, R14 ;  /* 0x0000000f160f7223 */ /* 0x000fe4000001000e */
[C---:B------:R-:W-:Y:S02]  /*bd70*/  FMUL.FTZ R3, R4.reuse, R21 ;  /* 0x0000001504037220 */ /* 0x040fe40000410000 */
[----:B------:R-:W-:Y:S02]  /*bd80*/  FMUL.FTZ R14, R4, R13 ;  /* 0x0000000d040e7220 */ /* 0x000fe40000410000 */
[C---:B------:R-:W-:Y:S02]  /*bd90*/  FMUL.FTZ R4, R5.reuse, R28 ;  /* 0x0000001c05047220 */ /* 0x040fe40000410000 */
[----:B------:R-:W-:Y:S02]  /*bda0*/  FMUL.FTZ R5, R5, R20 ;  /* 0x0000001405057220 */ /* 0x000fe40000410000 */
[----:B------:R-:W-:-:S02]  /*bdb0*/  FFMA.FTZ R12, R22, R17, -R12 ;  /* 0x00000011160c7223 */ /* 0x000fc4000001080c */
[C---:B------:R-:W-:Y:S02]  /*bdc0*/  FFMA.FTZ R3, R6.reuse, R13, -R3 ;  /* 0x0000000d06037223 */ /* 0x040fe40000010803 */
[----:B------:R-:W-:Y:S01]  /*bdd0*/  FFMA.FTZ R14, R6, R21, R14 ;  /* 0x00000015060e7223 */ /* 0x000fe2000001000e */
[----:B------:R-:W-:Y:S01]  /*bde0*/  F2FP.BF16.PACK_AB R15, R15, R12 ;  /* 0x0000000c0f0f723e */ /* 0x000fe200000010ff */
[----:B------:R-:W-:Y:S02]  /*bdf0*/  FFMA.FTZ R27, R23, R16, -R27 ;  /* 0x00000010171b7223 */ /* 0x000fe4000001081b */
[C---:B------:R-:W-:Y:S01]  /*be00*/  FFMA.FTZ R4, R7.reuse, R20, -R4 ;  /* 0x0000001407047223 */ /* 0x040fe20000010804 */
[----:B------:R-:W-:Y:S01]  /*be10*/  F2FP.BF16.PACK_AB R12, R14, R3 ;  /* 0x000000030e0c723e */ /* 0x000fe200000010ff */
[----:B------:R-:W-:Y:S01]  /*be20*/  FFMA.FTZ R5, R7, R28, R5 ;  /* 0x0000001c07057223 */ /* 0x000fe20000010005 */
[----:B------:R-:W-:-:S04]  /*be30*/  F2FP.BF16.PACK_AB R13, R30, R27 ;  /* 0x0000001b1e0d723e */ /* 0x000fc800000010ff */
[----:B------:R-:W-:Y:S02]  /*be40*/  F2FP.BF16.PACK_AB R14, R5, R4 ;  /* 0x00000004050e723e */ /* 0x000fe400000010ff */
.L_x_3774:
[----:B------:R-:W-:Y:S05]  /*be50*/  BSYNC B0 ;  /* 0x0000000000007941 */ /* 0x000fea0003800000 */
.L_x_3773:
        /* <DEDUP_REMOVED lines=8> */
[C---:B---3-5:R-:W-:Y:S01]  /*bee0*/  SHF.L.U32 R12, R21.reuse, 0x10, RZ ;  /* 0x00000010150c7819 */ /* 0x068fe200000006ff */
[----:B------:R-:W-:Y:S01]  /*bef0*/  IMAD.U32 R17, R22, 0x10000, RZ ;  /* 0x0001000016117824 */ /* 0x000fe200078e00ff */
[----:B------:R-:W-:Y:S02]  /*bf00*/  LOP3.LUT R3, R21, 0xffff0000, RZ, 0xc0, !PT ;  /* 0xffff000015037812 */ /* 0x000fe400078ec0ff */
[C---:B------:R-:W-:Y:S02]  /*bf10*/  LOP3.LUT R15, R23.reuse, 0xffff0000, RZ, 0xc0, !PT ;  /* 0xffff0000170f7812 */ /* 0x040fe400078ec0ff */
[----:B------:R-:W-:-:S02]  /*bf20*/  SHF.L.U32 R16, R23, 0x10, RZ ;  /* 0x0000001017107819 */ /* 0x000fc400000006ff */
[C---:B------:R-:W-:Y:S02]  /*bf30*/  SHF.L.U32 R13, R20.reuse, 0x10, RZ ;  /* 0x00000010140d7819 */ /* 0x040fe400000006ff */
[----:B------:R-:W-:Y:S02]  /*bf40*/  LOP3.LUT R20, R20, 0xffff0000, RZ, 0xc0, !PT ;  /* 0xffff000014147812 */ /* 0x000fe400078ec0ff */
[----:B------:R-:W-:Y:S02]  /*bf50*/  LOP3.LUT R22, R22, 0xffff0000, RZ, 0xc0, !PT ;  /* 0xffff000016167812 */ /* 0x000fe400078ec0ff */
[----:B----4-:R-:W-:Y:S02]  /*bf60*/  LOP3.LUT R14, R4, 0xffff0000, RZ, 0xc0, !PT ;  /* 0xffff0000040e7812 */ /* 0x010fe400078ec0ff */
[C---:B------:R-:W-:Y:S01]  /*bf70*/  LOP3.LUT R8, R5.reuse, 0xffff0000, RZ, 0xc0, !PT ;  /* 0xffff000005087812 */ /* 0x040fe200078ec0ff */
[----:B------:R-:W-:Y:S01]  /*bf80*/  IMAD.U32 R5, R5, 0x10000, RZ ;  /* 0x0001000005057824 */ /* 0x000fe200078e00ff */
[C---:B--2---:R-:W-:Y:S01]  /*bf90*/  LOP3.LUT R9, R7.reuse, 0xffff0000, RZ, 0xc0, !PT ;  /* 0xffff000007097812 */ /* 0x044fe200078ec0ff */
[----:B------:R-:W-:Y:S01]  /*bfa0*/  FMUL.FTZ R11, R14, R3 ;  /* 0x000000030e0b7220 */ /* 0x000fe20000410000 */
[----:B------:R-:W-:Y:S01]  /*bfb0*/  LOP3.LUT R10, R6, 0xffff0000, RZ, 0xc0, !PT ;  /* 0xffff0000060a7812 */ /* 0x000fe200078ec0ff */
[----:B------:R-:W-:Y:S01]  /*bfc0*/  FMUL.FTZ R18, R14, R12 ;  /* 0x0000000c0e127220 */ /* 0x000fe20000410000 */
        /* <DEDUP_REMOVED lines=19> */
[----:B------:R-:W-:-:S04]  /*c100*/  F2FP.BF16.PACK_AB R20, R6, R3 ;  /* 0x000000030614723e */ /* 0x000fc800000010ff */
[----:B------:R-:W-:Y:S02]  /*c110*/  F2FP.BF16.PACK_AB R22, R5, R4 ;  /* 0x000000040516723e */ /* 0x000fe400000010ff */
.L_x_3776:
[----:B------:R-:W-:Y:S05]  /*c120*/  BSYNC B0 ;  /* 0x0000000000007941 */ /* 0x000fea0003800000 */
.L_x_3775:
[----:B-----5:R4:W-:Y:S01]  /*c130*/  STS.128 [R211+0x5800], R20 ;  /* 0x00580014d3007388 */ /* 0x0209e20000000c00 */
[----:B------:R-:W-:Y:S05]  /*c140*/  BRA `(.L_x_3770) ;  /* 0x000046f000007947 */ /* 0x000fea0003800000 */
.L_x_3745:
[----:B------:R-:W-:Y:S01]  /*c150*/  BSSY B1, `(.L_x_3777) ;  /* 0x000010d000017945 */ /* 0x000fe20003800000 */
[----:B------:R-:W-:Y:S05]  /*c160*/  @!P1 BRA `(.L_x_3778) ;  /* 0x000010b000009947 */ /* 0x000fea0003800000 */
[----:B------:R1:W5:Y:S01]  /*c170*/  LDG.E.128 R8, [R30.64] ;  /* 0x000000061e087981 */ /* 0x000362000c1e1d00 */
[----:B------:R-:W-:Y:S01]  /*c180*/  ISETP.GE.AND P0, PT, R18, c[0x0][0x230], PT ;  /* 0x00008c0012007a0c */ /* 0x000fe20003f06270 */
[----:B------:R-:W-:-:S12]  /*c190*/  BSSY B0, `(.L_x_3779) ;  /* 0x0000055000007945 */ /* 0x000fd80003800000 */
[----:B------:R-:W-:Y:S05]  /*c1a0*/  @P0 BRA `(.L_x_3780) ;  /* 0x0000053000000947 */ /* 0x000fea0003800000 */
[----:B------:R-:W-:Y:S01]  /*c1b0*/  ISETP.GE.AND P0, PT, R18, R69, PT ;  /* 0x000000451200720c */ /* 0x000fe20003f06270 */
[----:B------:R-:W-:Y:S02]  /*c1c0*/  IMAD.MOV.U32 R0, RZ, RZ, RZ ;  /* 0x000000ffff007224 */ /* 0x000fe400078e00ff */
[----:B------:R-:W-:-:S10]  /*c1d0*/  IMAD.MOV.U32 R5, RZ, RZ, R69 ;  /* 0x000000ffff057224 */ /* 0x000fd400078e0045 */
[--C-:B------:R-:W-:Y:S02]  /*c1e0*/  @P0 SHF.R.S32.HI R2, RZ, 0x1, R68.reuse ;  /* 0x00000001ff020819 */ /* 0x100fe40000011444 */
[----:B------:R-:W-:Y:S02]  /*c1f0*/  @P0 SHF.R.S32.HI R4, RZ, 0x1, R68 ;  /* 0x00000001ff040819 */ /* 0x000fe40000011444 */
[----:B------:R-:W-:-:S03]  /*c200*/  @P0 IADD3 R0, -R2, RZ, RZ ;  /* 0x000000ff02000210 */ /* 0x000fc60007ffe1ff */
[----:B------:R-:W-:Y:S01]  /*c210*/  @P0 IMAD.MOV R5, RZ, RZ, -R4 ;  /* 0x000000ffff050224 */ /* 0x000fe200078e0a04 */
[C---:B------:R-:W-:Y:S01]  /*c220*/  IADD3 R13, P1, R0.reuse, R16, RZ ;  /* 0x00000010000d7210 */ /* 0x040fe20007f3e0ff */
[----:B------:R-:W-:Y:S02]  /*c230*/  IMAD.MOV.U32 R2, RZ, RZ, RZ ;  /* 0x000000ffff027224 */ /* 0x000fe400078e00ff */
[----:B------:R-:W-:Y:S01]  /*c240*/  IMAD.WIDE R4, R5, 0x2, R30 ;  /* 0x0000000205047825 */ /* 0x000fe200078e021e */
[----:B------:R-:W-:Y:S02]  /*c250*/  LEA.HI.X.SX32 R0, R0, R17, 0x1, P1 ;  /* 0x0000001100007211 */ /* 0x000fe400008f0eff */
[----:B------:R-:W-:-:S03]  /*c260*/  LEA R12, P1, R13, c[0x0][0x2b0], 0x1 ;  /* 0x0000ac000d0c7a11 */ /* 0x000fc600078208ff */
[----:B------:R-:W3:Y:S01]  /*c270*/  LDG.E.128 R4, [R4.64] ;  /* 0x0000000604047981 */ /* 0x000ee2000c1e1d00 */
[----:B------:R-:W-:Y:S02]  /*c280*/  LEA.HI.X R13, R13, c[0x0][0x2b4], R0, 0x1, P1 ;  /* 0x0000ad000d0d7a11 */ /* 0x000fe400008f0c00 */
[----:B------:R-:W-:-:S04]  /*c290*/  @P0 SHF.R.S32.HI R0, RZ, 0x1, R68 ;  /* 0x00000001ff000819 */ /* 0x000fc80000011444 */
[----:B------:R-:W-:Y:S01]  /*c2a0*/  @P0 IADD3 R2, -R0, RZ, RZ ;  /* 0x000000ff00020210 */ /* 0x000fe20007ffe1ff */
[----:B------:R-:W4:Y:S03]  /*c2b0*/  LDG.E.128 R12, [R12.64] ;  /* 0x000000060c0c7981 */ /* 0x000f26000c1e1d00 */
[----:B------:R-:W-:-:S04]  /*c2c0*/  IADD3 R0, P1, R2, R16, RZ ;  /* 0x0000001002007210 */ /* 0x000fc80007f3e0ff */
[----:B------:R-:W-:Y:S02]  /*c2d0*/  LEA.HI.X.SX32 R21, R2, R17, 0x1, P1 ;  /* 0x0000001102157211 */ /* 0x000fe400008f0eff */
[----:B------:R-:W-:-:S04]  /*c2e0*/  LEA R20, P1, R0, c[0x0][0x2a8], 0x1 ;  /* 0x0000aa0000147a11 */ /* 0x000fc800078208ff */
[----:B------:R-:W-:-:S06]  /*c2f0*/  LEA.HI.X R21, R0, c[0x0][0x2ac], R21, 0x1, P1 ;  /* 0x0000ab0000157a11 */ /* 0x000fcc00008f0c15 */
[----:B--2---:R-:W2:Y:S01]  /*c300*/  LDG.E.128 R20, [R20.64] ;  /* 0x0000000614147981 */ /* 0x004ea2000c1e1d00 */
[C---:B-----5:R-:W-:Y:S01]  /*c310*/  IMAD.U32 R32, R8.reuse, 0x10000, RZ ;  /* 0x0001000008207824 */ /* 0x060fe200078e00ff */
[----:B------:R-:W-:Y:S01]  /*c320*/  LOP3.LUT R2, R8, 0xffff0000, RZ, 0xc0, !PT ;  /* 0xffff000008027812 */ /* 0x000fe200078ec0ff */
[C---:B------:R-:W-:Y:S01]  /*c330*/  IMAD.U32 R34, R9.reuse, 0x10000, RZ ;  /* 0x0001000009227824 */ /* 0x040fe200078e00ff */
[----:B------:R-:W-:Y:S01]  /*c340*/  LOP3.LUT R0, R9, 0xffff0000, RZ, 0xc0, !PT ;  /* 0xffff000009007812 */ /* 0x000fe200078ec0ff */
[C---:B------:R-:W-:Y:S01]  /*c350*/  IMAD.U32 R35, R11.reuse, 0x10000, RZ ;  /* 0x000100000b237824 */ /* 0x040fe200078e00ff */
[C---:B------:R-:W-:Y:S02]  /*c360*/  SHF.L.U32 R33, R10.reuse, 0x10, RZ ;  /* 0x000000100a217819 */ /* 0x040fe400000006ff */
[----:B------:R-:W-:Y:S02]  /*c370*/  LOP3.LUT R9, R10, 0xffff0000, RZ, 0xc0, !PT ;  /* 0xffff00000a097812 */ /* 0x000fe400078ec0ff */
[----:B------:R-:W-:Y:S01]  /*c380*/  LOP3.LUT R8, R11, 0xffff0000, RZ, 0xc0, !PT ;  /* 0xffff00000b087812 */ /* 0x000fe200078ec0ff */
[C---:B---3--:R-:W-:Y:S01]  /*c390*/  IMAD.U32 R11, R4.reuse, 0x10000, RZ ;  /* 0x00010000040b7824 */ /* 0x048fe200078e00ff */
[----:B------:R-:W-:Y:S01]  /*c3a0*/  LOP3.LUT R10, R4, 0xffff0000, RZ, 0xc0, !PT ;  /* 0xffff0000040a7812 */ /* 0x000fe200078ec0ff */
[----:B------:R-:W-:Y:S01]  /*c3b0*/  IMAD.U32 R36, R6, 0x10000, RZ ;  /* 0x0001000006247824 */ /* 0x000fe200078e00ff */
[----:B------:R-:W-:-:S02]  /*c3c0*/  SHF.L.U32 R4, R5, 0x10, RZ ;  /* 0x0000001005047819 */ /* 0x000fc400000006ff */
[----:B------:R-:W-:Y:S01]  /*c3d0*/  LOP3.LUT R37, R5, 0xffff0000, RZ, 0xc0, !PT ;  /* 0xffff000005257812 */ /* 0x000fe200078ec0ff */
[C---:B------:R-:W-:Y:S01]  /*c3e0*/  IMAD.U32 R5, R7.reuse, 0x10000, RZ ;  /* 0x0001000007057824 */ /* 0x040fe200078e00ff */
[----:B------:R-:W-:Y:S01]  /*c3f0*/  LOP3.LUT R40, R7, 0xffff0000, RZ, 0xc0, !PT ;  /* 0xffff000007287812 */ /* 0x000fe200078ec0ff */
[----:B----4-:R-:W-:Y:S01]  /*c400*/  IMAD.U32 R7, R13, 0x10000, RZ ;  /* 0x000100000d077824 */ /* 0x010fe200078e00ff */
[C---:B------:R-:W-:Y:S02]  /*c410*/  SHF.L.U32 R38, R12.reuse, 0x10, RZ ;  /* 0x000000100c267819 */ /* 0x040fe400000006ff */
        /* <DEDUP_REMOVED lines=9> */
[----:B------:R-:W-:Y:S01]  /*c4b0*/  @!P0 FADD.FTZ R12, -R12, -RZ ;  /* 0x800000ff0c0c8221 */ /* 0x000fe20000010100 */
[----:B------:R-:W-:Y:S01]  /*c4c0*/  LOP3.LUT R6, R6, 0xffff0000, RZ, 0xc0, !PT ;  /* 0xffff000006067812 */ /* 0x000fe200078ec0ff */
[----:B------:R-:W-:-:S02]  /*c4d0*/  FMUL.FTZ R7, R4, R7 ;  /* 0x0000000704077220 */ /* 0x000fc40000410000 */
[----:B------:R-:W-:Y:S02]  /*c4e0*/  @!P0 FADD.FTZ R38, -R38, -RZ ;  /* 0x800000ff26268221 */ /* 0x000fe40000010100 */
[----:B------:R-:W-:Y:S01]  /*c4f0*/  @!P0 FADD.FTZ R41, -R41, -RZ ;  /* 0x800000ff29298221 */ /* 0x000fe20000010100 */
[----:B--2---:R-:W-:Y:S01]  /*c500*/  LOP3.LUT R14, R22, 0xffff0000, RZ, 0xc0, !PT ;  /* 0xffff0000160e7812 */ /* 0x004fe200078ec0ff */
[C---:B------:R-:W-:Y:S01]  /*c510*/  IMAD.U32 R4, R21.reuse, 0x10000, RZ ;  /* 0x0001000015047824 */ /* 0x040fe200078e00ff */
[----:B------:R-:W-:Y:S01]  /*c520*/  LOP3.LUT R21, R21, 0xffff0000, RZ, 0xc0, !PT ;  /* 0xffff000015157812 */ /* 0x000fe200078ec0ff */
[----:B------:R-:W-:Y:S02]  /*c530*/  @!P0 FADD.FTZ R13, -R13, -RZ ;  /* 0x800000ff0d0d8221 */ /* 0x000fe40000010100 */
[----:B------:R-:W-:Y:S01]  /*c540*/  FMUL.FTZ R39, R10, R39 ;  /* 0x000000270a277220 */ /* 0x000fe20000410000 */
[----:B------:R-:W-:Y:S01]  /*c550*/  SHF.L.U32 R10, R20, 0x10, RZ ;  /* 0x00000010140a7819 */ /* 0x000fe200000006ff */
[----:B------:R-:W-:-:S02]  /*c560*/  FMUL.FTZ R37, R37, R42 ;  /* 0x0000002a25257220 */ /* 0x000fc40000410000 */
[----:B------:R-:W-:Y:S02]  /*c570*/  @!P0 FADD.FTZ R15, -R15, -RZ ;  /* 0x800000ff0f0f8221 */ /* 0x000fe40000010100 */
[----:B------:R-:W-:Y:S01]  /*c580*/  FMUL.FTZ R12, R5, R12 ;  /* 0x0000000c050c7220 */ /* 0x000fe20000410000 */
[----:B------:R-:W-:Y:S01]  /*c590*/  LOP3.LUT R5, R20, 0xffff0000, RZ, 0xc0, !PT ;  /* 0xffff000014057812 */ /* 0x000fe200078ec0ff */
[----:B------:R-:W-:Y:S01]  /*c5a0*/  FMUL.FTZ R11, R11, R38 ;  /* 0x000000260b0b7220 */ /* 0x000fe20000410000 */
[----:B------:R-:W-:Y:S01]  /*c5b0*/  SHF.L.U32 R20, R22, 0x10, RZ ;  /* 0x0000001016147819 */ /* 0x000fe200000006ff */
[----:B------:R-:W-:Y:S01]  /*c5c0*/  FMUL.FTZ R36, R36, R41 ;  /* 0x0000002924247220 */ /* 0x000fe20000410000 */
[----:B------:R-:W-:Y:S01]  /*c5d0*/  LOP3.LUT R22, R23, 0xffff0000, RZ, 0xc0, !PT ;  /* 0xffff000017167812 */ /* 0x000fe200078ec0ff */
[----:B------:R-:W-:Y:S02]  /*c5e0*/  FMUL.FTZ R6, R6, R13 ;  /* 0x0000000d06067220 */ /* 0x000fe40000410000 */
[----:B------:R-:W-:-:S02]  /*c5f0*/  FMUL.FTZ R15, R40, R15 ;  /* 0x0000000f280f7220 */ /* 0x000fc40000410000 */
        /* <DEDUP_REMOVED lines=14> */
.L_x_3780:
[----:B------:R-:W-:Y:S05]  /*c6e0*/  BSYNC B0 ;  /* 0x0000000000007941 */ /* 0x000fea0003800000 */
.L_x_3779:
[----:B------:R3:W5:Y:S01]  /*c6f0*/  LDG.E.128 R4, [R30.64+0x80] ;  /* 0x000080061e047981 */ /* 0x000762000c1e1d00 */
[----:B------:R-:W-:Y:S01]  /*c700*/  IADD3 R0, R18, 0x40, RZ ;  /* 0x0000004012007810 */ /* 0x000fe20007ffe0ff */
[----:B------:R-:W-:Y:S02]  /*c710*/  BSSY B0, `(.L_x_3781) ;  /* 0x0000056000007945 */ /* 0x000fe40003800000 */
[----:B-----5:R3:W-:Y:S01]  /*c720*/  STS.128 [R211], R8 ;  /* 0x00000008d3007388 */ /* 0x0207e20000000c00 */
[----:B------:R-:W-:-:S13]  /*c730*/  ISETP.GE.AND P0, PT, R0, c[0x0][0x230], PT ;  /* 0x00008c0000007a0c */ /* 0x000fda0003f06270 */
[----:B------:R-:W-:Y:S05]  /*c740*/  @P0 BRA `(.L_x_3782) ;  /* 0x0000052000000947 */ /* 0x000fea0003800000 */
[----:B------:R-:W-:Y:S01]  /*c750*/  ISETP.GE.AND P0, PT, R0, R69, PT ;  /* 0x000000450000720c */ /* 0x000fe20003f06270 */
[----:B------:R-:W-:Y:S02]  /*c760*/  IMAD.MOV.U32 R0, RZ, RZ, RZ ;  /* 0x000000ffff007224 */ /* 0x000fe400078e00ff */
[----:B---3--:R-:W-:-:S10]  /*c770*/  IMAD.MOV.U32 R9, RZ, RZ, R69 ;  /* 0x000000ffff097224 */ /* 0x008fd400078e0045 */
        /* <DEDUP_REMOVED lines=9> */
[----:B------:R-:W3:Y:S01]  /*c810*/  LDG.E.128 R8, [R8.64+0x80] ;  /* 0x0000800608087981 */ /* 0x000ee2000c1e1d00 */
[----:B------:R-:W-:Y:S02]  /*c820*/  LEA.HI.X R13, R13, c[0x0][0x2b4], R0, 0x1, P1 ;  /* 0x0000ad000d0d7a11 */ /* 0x000fe400008f0c00 */
[----:B------:R-:W-:-:S04]  /*c830*/  @P0 SHF.R.S32.HI R0, RZ, 0x1, R68 ;  /* 0x00000001ff000819 */ /* 0x000fc80000011444 */
[----:B------:R-:W-:Y:S01]  /*c840*/  @P0 IADD3 R2, -R0, RZ, RZ ;  /* 0x000000ff00020210 */ /* 0x000fe20007ffe1ff */
[----:B------:R-:W4:Y:S03]  /*c850*/  LDG.E.128 R12, [R12.64+0x80] ;  /* 0x000080060c0c7981 */ /* 0x000f26000c1e1d00 */
[----:B------:R-:W-:-:S04]  /*c860*/  IADD3 R0, P1, R2, R16, RZ ;  /* 0x0000001002007210 */ /* 0x000fc80007f3e0ff */
[----:B------:R-:W-:Y:S02]  /*c870*/  LEA.HI.X.SX32 R21, R2, R17, 0x1, P1 ;  /* 0x0000001102157211 */ /* 0x000fe400008f0eff */
[----:B------:R-:W-:-:S04]  /*c880*/  LEA R20, P1, R0, c[0x0][0x2a8], 0x1 ;  /* 0x0000aa0000147a11 */ /* 0x000fc800078208ff */
[----:B------:R-:W-:-:S06]  /*c890*/  LEA.HI.X R21, R0, c[0x0][0x2ac], R21, 0x1, P1 ;  /* 0x0000ab0000157a11 */ /* 0x000fcc00008f0c15 */
[----:B------:R-:W5:Y:S01]  /*c8a0*/  LDG.E.128 R20, [R20.64+0x80] ;  /* 0x0000800614147981 */ /* 0x000f62000c1e1d00 */
[C---:B------:R-:W-:Y:S01]  /*c8b0*/  IMAD.U32 R32, R4.reuse, 0x10000, RZ ;  /* 0x0001000004207824 */ /* 0x040fe200078e00ff */
        /* <DEDUP_REMOVED lines=11> */
[----:B------:R-:W-:Y:S02]  /*c970*/  LOP3.LUT R38, R9, 0xffff0000, RZ, 0xc0, !PT ;  /* 0xffff000009267812 */ /* 0x000fe400078ec0ff */
[----:B------:R-:W-:Y:S01]  /*c980*/  LOP3.LUT R9, R10, 0xffff0000, RZ, 0xc0, !PT ;  /* 0xffff00000a097812 */ /* 0x000fe200078ec0ff */
[----:B--2-4-:R-:W-:Y:S01]  /*c990*/  IMAD.U32 R40, R12, 0x10000, RZ ;  /* 0x000100000c287824 */ /* 0x014fe200078e00ff */
[C---:B------:R-:W-:Y:S01]  /*c9a0*/  SHF.L.U32 R8, R11.reuse, 0x10, RZ ;  /* 0x000000100b087819 */ /* 0x040fe200000006ff */
[----:B------:R-:W-:Y:S01]  /*c9b0*/  IMAD.U32 R42, R14, 0x10000, RZ ;  /* 0x000100000e2a7824 */ /* 0x000fe200078e00ff */
        /* <DEDUP_REMOVED lines=8> */
[----:B------:R-:W-:Y:S01]  /*ca40*/  LOP3.LUT R12, R14, 0xffff0000, RZ, 0xc0, !PT ;  /* 0xffff00000e0c7812 */ /* 0x000fe200078ec0ff */
[----:B------:R-:W-:Y:S01]  /*ca50*/  @!P0 FADD.FTZ R11, -R11, -RZ ;  /* 0x800000ff0b0b8221 */ /* 0x000fe20000010100 */
[----:B------:R-:W-:Y:S01]  /*ca60*/  SHF.L.U32 R13, R15, 0x10, RZ ;  /* 0x000000100f0d7819 */ /* 0x000fe200000006ff */
[----:B------:R-:W-:Y:S01]  /*ca70*/  @!P0 FADD.FTZ R41, -R41, -RZ ;  /* 0x800000ff29298221 */ /* 0x000fe20000010100 */
[----:B------:R-:W-:Y:S01]  /*ca80*/  LOP3.LUT R14, R15, 0xffff0000, RZ, 0xc0, !PT ;  /* 0xffff00000f0e7812 */ /* 0x000fe200078ec0ff */
[----:B------:R-:W-:-:S02]  /*ca90*/  @!P0 FADD.FTZ R12, -R12, -RZ ;  /* 0x800000ff0c0c8221 */ /* 0x000fc40000010100 */
[----:B------:R-:W-:Y:S02]  /*caa0*/  @!P0 FADD.FTZ R13, -R13, -RZ ;  /* 0x800000ff0d0d8221 */ /* 0x000fe40000010100 */
[----:B------:R-:W-:Y:S02]  /*cab0*/  @!P0 FADD.FTZ R14, -R14, -RZ ;  /* 0x800000ff0e0e8221 */ /* 0x000fe40000010100 */
[----:B------:R-:W-:Y:S02]  /*cac0*/  FMUL.FTZ R12, R9, R12 ;  /* 0x0000000c090c7220 */ /* 0x000fe40000410000 */
[----:B------:R-:W-:Y:S01]  /*cad0*/  FMUL.FTZ R13, R8, R13 ;  /* 0x0000000d080d7220 */ /* 0x000fe20000410000 */
[----:B-----5:R-:W-:Y:S01]  /*cae0*/  LOP3.LUT R8, R20, 0xffff0000, RZ, 0xc0, !PT ;  /* 0xffff000014087812 */ /* 0x020fe200078ec0ff */
        /* <DEDUP_REMOVED lines=12> */
[----:B------:R-:W-:Y:S02]  /*cbb0*/  FFMA.FTZ R6, R34, R6, R11 ;  /* 0x0000000622067223 */ /* 0x000fe4000001000b */
        /* <DEDUP_REMOVED lines=8> */
[----:B------:R-:W-:Y:S02]  /*cc40*/  F2FP.BF16.PACK_AB R5, R41, R6 ;  /* 0x000000062905723e */ /* 0x000fe400000010ff */
[----:B------:R-:W-:Y:S02]  /*cc50*/  F2FP.BF16.PACK_AB R7, R39, R10 ;  /* 0x0000000a2707723e */ /* 0x000fe400000010ff */
[----:B------:R-:W-:Y:S02]  /*cc60*/  F2FP.BF16.PACK_AB R6, R12, R15 ;  /* 0x0000000f0c06723e */ /* 0x000fe400000010ff */
.L_x_3782:
[----:B------:R-:W-:Y:S05]  /*cc70*/  BSYNC B0 ;  /* 0x0000000000007941 */ /* 0x000fea0003800000 */
.L_x_3781:
[----:B------:R4:W5:Y:S01]  /*cc80*/  LDG.E.128 R20, [R30.64+0x100] ;  /* 0x000100061e147981 */ /* 0x000962000c1e1d00 */
[----:B------:R-:W-:Y:S01]  /*cc90*/  IADD3 R0, R18, 0x80, RZ ;  /* 0x0000008012007810 */ /* 0x000fe20007ffe0ff */
[----:B------:R-:W-:Y:S02]  /*cca0*/  BSSY B0, `(.L_x_3783) ;  /* 0x0000056000007945 */ /* 0x000fe40003800000 */
[----:B------:R4:W-:Y:S01]  /*ccb0*/  STS.128 [R211+0x2000], R4 ;  /* 0x00200004d3007388 */ /* 0x0009e20000000c00 */
[----:B------:R-:W-:-:S13]  /*ccc0*/  ISETP.GE.AND P0, PT, R0, c[0x0][0x230], PT ;  /* 0x00008c0000007a0c */ /* 0x000fda0003f06270 */
[----:B------:R-:W-:Y:S05]  /*ccd0*/  @P0 BRA `(.L_x_3784) ;  /* 0x0000052000000947 */ /* 0x000fea0003800000 */
[----:B------:R-:W-:Y:S01]  /*cce0*/  ISETP.GE.AND P0, PT, R0, R69, PT ;  /* 0x000000450000720c */ /* 0x000fe20003f06270 */
[----:B------:R-:W-:Y:S02]  /*ccf0*/  IMAD.MOV.U32 R2, RZ, RZ, RZ ;  /* 0x000000ffff027224 */ /* 0x000fe400078e00ff */
[----:B----4-:R-:W-:-:S10]  /*cd00*/  IMAD.MOV.U32 R5, RZ, RZ, R69 ;  /* 0x000000ffff057224 */ /* 0x010fd400078e0045 */
[--C-:B------:R-:W-:Y:S02]  /*cd10*/  @P0 SHF.R.S32.HI R0, RZ, 0x1, R68.reuse ;  /* 0x00000001ff000819 */ /* 0x100fe40000011444 */
[----:B------:R-:W-:Y:S02]  /*cd20*/  @P0 SHF.R.S32.HI R4, RZ, 0x1, R68 ;  /* 0x00000001ff040819 */ /* 0x000fe40000011444 */
[----:B------:R-:W-:-:S03]  /*cd30*/  @P0 IADD3 R2, -R0, RZ, RZ ;  /* 0x000000ff00020210 */ /* 0x000fc60007ffe1ff */
[----:B------:R-:W-:Y:S01]  /*cd40*/  @P0 IMAD.MOV R5, RZ, RZ, -R4 ;  /* 0x000000ffff050224 */ /* 0x000fe200078e0a04 */
[----:B------:R-:W-:-:S03]  /*cd50*/  IADD3 R0, P1, R2, R16, RZ ;  /* 0x0000001002007210 */ /* 0x000fc60007f3e0ff */
[----:B------:R-:W-:Y:S01]  /*cd60*/  IMAD.WIDE R4, R5, 0x2, R30 ;  /* 0x0000000205047825 */ /* 0x000fe200078e021e */
[----:B---3--:R-:W-:Y:S02]  /*cd70*/  LEA.HI.X.SX32 R9, R2, R17, 0x1, P1 ;  /* 0x0000001102097211 */ /* 0x008fe400008f0eff */
[----:B------:R-:W-:-:S03]  /*cd80*/  LEA R8, P1, R0, c[0x0][0x2b0], 0x1 ;  /* 0x0000ac0000087a11 */ /* 0x000fc600078208ff */
[----:B------:R-:W3:Y:S01]  /*cd90*/  LDG.E.128 R4, [R4.64+0x100] ;  /* 0x0001000604047981 */ /* 0x000ee2000c1e1d00 */
[----:B------:R-:W-:Y:S01]  /*cda0*/  LEA.HI.X R9, R0, c[0x0][0x2b4], R9, 0x1, P1 ;  /* 0x0000ad0000097a11 */ /* 0x000fe200008f0c09 */
[----:B------:R-:W-:Y:S01]  /*cdb0*/  IMAD.MOV.U32 R2, RZ, RZ, RZ ;  /* 0x000000ffff027224 */ /* 0x000fe200078e00ff */
[----:B------:R-:W-:-:S04]  /*cdc0*/  @P0 SHF.R.S32.HI R0, RZ, 0x1, R68 ;  /* 0x00000001ff000819 */ /* 0x000fc80000011444 */
[----:B------:R-:W-:Y:S01]  /*cdd0*/  @P0 IADD3 R2, -R0, RZ, RZ ;  /* 0x000000ff00020210 */ /* 0x000fe20007ffe1ff */
[----:B------:R-:W4:Y:S03]  /*cde0*/  LDG.E.128 R8, [R8.64+0x100] ;  /* 0x0001000608087981 */ /* 0x000f26000c1e1d00 */
[----:B------:R-:W-:-:S04]  /*cdf0*/  IADD3 R0, P1, R2, R16, RZ ;  /* 0x0000001002007210 */ /* 0x000fc80007f3e0ff */
[----:B------:R-:W-:Y:S02]  /*ce00*/  LEA.HI.X.SX32 R13, R2, R17, 0x1, P1 ;  /* 0x00000011020d7211 */ /* 0x000fe400008f0eff */
[----:B------:R-:W-:-:S04]  /*ce10*/  LEA R12, P1, R0, c[0x0][0x2a8], 0x1 ;  /* 0x0000aa00000c7a11 */ /* 0x000fc800078208ff */
[----:B------:R-:W-:-:S06]  /*ce20*/  LEA.HI.X R13, R0, c[0x0][0x2ac], R13, 0x1, P1 ;  /* 0x0000ab00000d7a11 */ /* 0x000fcc00008f0c0d */
[----:B--2---:R-:W2:Y:S01]  /*ce30*/  LDG.E.128 R12, [R12.64+0x100] ;  /* 0x000100060c0c7981 */ /* 0x004ea2000c1e1d00 */
[C---:B-1---5:R-:W-:Y:S01]  /*ce40*/  IMAD.U32 R30, R20.reuse, 0x10000, RZ ;  /* 0x00010000141e7824 */ /* 0x062fe200078e00ff */
        /* <DEDUP_REMOVED lines=12> */
[C---:B------:R-:W-:Y:S01]  /*cf10*/  SHF.L.U32 R5, R7.reuse, 0x10, RZ ;  /* 0x0000001007057819 */ /* 0x040fe200000006ff */
[----:B----4-:R-:W-:Y:S01]  /*cf20*/  IMAD.U32 R36, R8, 0x10000, RZ ;  /* 0x0001000008247824 */ /* 0x010fe200078e00ff */
        /* <DEDUP_REMOVED lines=17> */
[C---:B--2---:R-:W-:Y:S01]  /*d040*/  LOP3.LUT R22, R13.reuse, 0xffff0000, RZ, 0xc0, !PT ;  /* 0xffff00000d167812 */ /* 0x044fe200078ec0ff */
[----:B------:R-:W-:Y:S01]  /*d050*/  FMUL.FTZ R7, R4, R7 ;  /* 0x0000000704077220 */ /* 0x000fe20000410000 */
[----:B------:R-:W-:Y:S01]  /*d060*/  SHF.L.U32 R4, R13, 0x10, RZ ;  /* 0x000000100d047819 */ /* 0x000fe200000006ff */
[----:B------:R-:W-:Y:S01]  /*d070*/  @!P0 FADD.FTZ R11, -R11, -RZ ;  /* 0x800000ff0b0b8221 */ /* 0x000fe20000010100 */
[----:B------:R-:W-:Y:S01]  /*d080*/  SHF.L.U32 R10, R15, 0x10, RZ ;  /* 0x000000100f0a7819 */ /* 0x000fe200000006ff */
        /* <DEDUP_REMOVED lines=23> */
.L_x_3784:
[----:B------:R-:W-:Y:S05]  /*d200*/  BSYNC B0 ;  /* 0x0000000000007941 */ /* 0x000fea0003800000 */
.L_x_3783:
[----:B-----5:R1:W-:Y:S02]  /*d210*/  STS.128 [R211+0x4000], R20 ;  /* 0x00400014d3007388 */ /* 0x0203e40000000c00 */
.L_x_3778:
[----:B------:R-:W-:Y:S05]  /*d220*/  BSYNC B1 ;  /* 0x0000000000017941 */ /* 0x000fea0003800000 */
.L_x_3777:
        /* <DEDUP_REMOVED lines=16> */
[C---:B------:R-:W-:Y:S01]  /*d330*/  IADD3 R13, P1, R0.reuse, R16, RZ ;  /* 0x00000010000d7210 */ /* 0x040fe20007f3e0ff */
[----:B-1----:R-:W-:Y:S02]  /*d340*/  IMAD.MOV.U32 R20, RZ, RZ, RZ ;  /* 0x000000ffff147224 */ /* 0x002fe400078e00ff */
[----:B------:R-:W-:Y:S01]  /*d350*/  IMAD.WIDE R4, R5, 0x2, R28 ;  /* 0x0000000205047825 */ /* 0x000fe200078e021c */
[----:B------:R-:W-:Y:S02]  /*d360*/  LEA.HI.X.SX32 R0, R0, R17, 0x1, P1 ;  /* 0x0000001100007211 */ /* 0x000fe400008f0eff */
[----:B------:R-:W-:-:S03]  /*d370*/  LEA R12, P1, R13, c[0x0][0x2b0], 0x1 ;  /* 0x0000ac000d0c7a11 */ /* 0x000fc600078208ff */
[----:B------:R-:W4:Y:S01]  /*d380*/  LDG.E.128 R4, [R4.64] ;  /* 0x0000000604047981 */ /* 0x000f22000c1e1d00 */
[----:B------:R-:W-:Y:S02]  /*d390*/  LEA.HI.X R13, R13, c[0x0][0x2b4], R0, 0x1, P1 ;  /* 0x0000ad000d0d7a11 */ /* 0x000fe400008f0c00 */
[----:B------:R-:W-:-:S04]  /*d3a0*/  @P0 SHF.R.S32.HI R0, RZ, 0x1, R68 ;  /* 0x00000001ff000819 */ /* 0x000fc80000011444 */
[----:B------:R-:W-:Y:S01]  /*d3b0*/  @P0 IADD3 R20, -R0, RZ, RZ ;  /* 0x000000ff00140210 */ /* 0x000fe20007ffe1ff */
[----:B--2---:R-:W2:Y:S03]  /*d3c0*/  LDG.E.128 R12, [R12.64] ;  /* 0x000000060c0c7981 */ /* 0x004ea6000c1e1d00 */
[----:B------:R-:W-:-:S04]  /*d3d0*/  IADD3 R0, P1, R20, R16, RZ ;  /* 0x0000001014007210 */ /* 0x000fc80007f3e0ff */
[----:B------:R-:W-:Y:S02]  /*d3e0*/  LEA.HI.X.SX32 R21, R20, R17, 0x1, P1 ;  /* 0x0000001114157211 */ /* 0x000fe400008f0eff */
[----:B------:R-:W-:-:S04]  /*d3f0*/  LEA R20, P1, R0, c[0x0][0x2a8], 0x1 ;  /* 0x0000aa0000147a11 */ /* 0x000fc800078208ff */
[----:B------:R-:W-:-:S06]  /*d400*/  LEA.HI.X R21, R0, c[0x0][0x2ac], R21, 0x1, P1 ;  /* 0x0000ab0000157a11 */ /* 0x000fcc00008f0c15 */
[----:B---3--:R-:W3:Y:S01]  /*d410*/  LDG.E.128 R20, [R20.64] ;  /* 0x0000000614147981 */ /* 0x008ee2000c1e1d00 */
[C---:B-----5:R-:W-:Y:S01]  /*d420*/  LOP3.LUT R0, R9.reuse, 0xffff0000, RZ, 0xc0, !PT ;  /* 0xffff000009007812 */ /* 0x060fe200078ec0ff */
[----:B------:R-:W-:Y:S01]  /*d430*/  IMAD.U32 R32, R9, 0x10000, RZ ;  /* 0x0001000009207824 */ /* 0x000fe200078e00ff */
[C---:B------:R-:W-:Y:S01]  /*d440*/  LOP3.LUT R9, R11.reuse, 0xffff0000, RZ, 0xc0, !PT ;  /* 0xffff00000b097812 */ /* 0x040fe200078ec0ff */
[----:B------:R-:W-:Y:S01]  /*d450*/  IMAD.U32 R34, R11, 0x10000, RZ ;  /* 0x000100000b227824 */ /* 0x000fe200078e00ff */
[----:B------:R-:W-:Y:S01]  /*d460*/  SHF.L.U32 R31, R10, 0x10, RZ ;  /* 0x000000100a1f7819 */ /* 0x000fe200000006ff */
[C---:B------:R-:W-:Y:S01]  /*d470*/  IMAD.U32 R30, R8.reuse, 0x10000, RZ ;  /* 0x00010000081e7824 */ /* 0x040fe200078e00ff */
[----:B------:R-:W-:Y:S02]  /*d480*/  LOP3.LUT R8, R8, 0xffff0000, RZ, 0xc0, !PT ;  /* 0xffff000008087812 */ /* 0x000fe400078ec0ff */
[----:B------:R-:W-:Y:S01]  /*d490*/  LOP3.LUT R10, R10, 0xffff0000, RZ, 0xc0, !PT ;  /* 0xffff00000a0a7812 */ /* 0x000fe200078ec0ff */
[C---:B----4-:R-:W-:Y:S01]  /*d4a0*/  IMAD.U32 R33, R4.reuse, 0x10000, RZ ;  /* 0x0001000004217824 */ /* 0x050fe200078e00ff */
[----:B------:R-:W-:Y:S01]  /*d4b0*/  LOP3.LUT R11, R4, 0xffff0000, RZ, 0xc0, !PT ;  /* 0xffff0000040b7812 */ /* 0x000fe200078ec0ff */
[----:B------:R-:W-:Y:S01]  /*d4c0*/  IMAD.U32 R35, R6, 0x10000, RZ ;  /* 0x0001000006237824 */ /* 0x000fe200078e00ff */
[----:B------:R-:W-:-:S02]  /*d4d0*/  SHF.L.U32 R4, R5, 0x10, RZ ;  /* 0x0000001005047819 */ /* 0x000fc400000006ff */
[----:B------:R-:W-:Y:S02]  /*d4e0*/  LOP3.LUT R36, R5, 0xffff0000, RZ, 0xc0, !PT ;  /* 0xffff000005247812 */ /* 0x000fe400078ec0ff */
        /* <DEDUP_REMOVED lines=19> */
[----:B---3--:R-:W-:Y:S01]  /*d620*/  LOP3.LUT R15, R22, 0xffff0000, RZ, 0xc0, !PT ;  /* 0xffff0000160f7812 */ /* 0x008fe200078ec0ff */
[----:B------:R-:W-:Y:S02]  /*d630*/  @!P0 FADD.FTZ R42, -R42, -RZ ;  /* 0x800000ff2a2a8221 */ /* 0x000fe40000010100 */
        /* <DEDUP_REMOVED lines=20> */
[----:B------:R-:W-:Y:S02]  /*d780*/  FFMA.FTZ R5, R34, R14, R5 ;  /* 0x0000000e22057223 */ /* 0x000fe40000010005 */
[----:B------:R-:W-:Y:S01]  /*d790*/  FFMA.FTZ R22, R9, R22, R42 ;  /* 0x0000001609167223 */ /* 0x000fe2000001002a */
[----:B------:R-:W-:Y:S01]  /*d7a0*/  F2FP.BF16.PACK_AB R9, R21, R4 ;  /* 0x000000041509723e */ /* 0x000fe200000010ff */
[----:B------:R-:W-:-:S03]  /*d7b0*/  FFMA.FTZ R13, R10, R15, R13 ;  /* 0x0000000f0a0d7223 */ /* 0x000fc6000001000d */
[----:B------:R-:W-:Y:S02]  /*d7c0*/  F2FP.BF16.PACK_AB R11, R22, R5 ;  /* 0x00000005160b723e */ /* 0x000fe400000010ff */
[----:B------:R-:W-:Y:S02]  /*d7d0*/  F2FP.BF16.PACK_AB R10, R13, R20 ;  /* 0x000000140d0a723e */ /* 0x000fe400000010ff */
.L_x_3788:
[----:B------:R-:W-:Y:S05]  /*d7e0*/  BSYNC B0 ;  /* 0x0000000000007941 */ /* 0x000fea0003800000 */
.L_x_3787:
[----:B----4-:R4:W5:Y:S01]  /*d7f0*/  LDG.E.128 R4, [R28.64+0x80] ;  /* 0x000080061c047981 */ /* 0x010962000c1e1d00 */
[----:B------:R-:W-:Y:S01]  /*d800*/  IADD3 R0, R18, 0x40, RZ ;  /* 0x0000004012007810 */ /* 0x000fe20007ffe0ff */
[----:B------:R-:W-:Y:S02]  /*d810*/  BSSY B0, `(.L_x_3789) ;  /* 0x0000056000007945 */ /* 0x000fe40003800000 */
[----:B-----5:R4:W-:Y:S01]  /*d820*/  STS.128 [R211+0x800], R8 ;  /* 0x00080008d3007388 */ /* 0x0209e20000000c00 */
        /* <DEDUP_REMOVED lines=14> */
[----:B------:R-:W4:Y:S01]  /*d910*/  LDG.E.128 R8, [R8.64+0x80] ;  /* 0x0000800608087981 */ /* 0x000f22000c1e1d00 */
[----:B------:R-:W-:Y:S02]  /*d920*/  LEA.HI.X R13, R13, c[0x0][0x2b4], R0, 0x1, P1 ;  /* 0x0000ad000d0d7a11 */ /* 0x000fe400008f0c00 */
[----:B------:R-:W-:-:S04]  /*d930*/  @P0 SHF.R.S32.HI R0, RZ, 0x1, R68 ;  /* 0x00000001ff000819 */ /* 0x000fc80000011444 */
[----:B------:R-:W-:Y:S01]  /*d940*/  @P0 IADD3 R20, -R0, RZ, RZ ;  /* 0x000000ff00140210 */ /* 0x000fe20007ffe1ff */
[----:B------:R-:W5:Y:S03]  /*d950*/  LDG.E.128 R12, [R12.64+0x80] ;  /* 0x000080060c0c7981 */ /* 0x000f66000c1e1d00 */
[----:B------:R-:W-:-:S04]  /*d960*/  IADD3 R0, P1, R20, R16, RZ ;  /* 0x0000001014007210 */ /* 0x000fc80007f3e0ff */
[----:B------:R-:W-:Y:S02]  /*d970*/  LEA.HI.X.SX32 R21, R20, R17, 0x1, P1 ;  /* 0x0000001114157211 */ /* 0x000fe400008f0eff */
[----:B------:R-:W-:-:S04]  /*d980*/  LEA R20, P1, R0, c[0x0][0x2a8], 0x1 ;  /* 0x0000aa0000147a11 */ /* 0x000fc800078208ff */
[----:B------:R-:W-:-:S06]  /*d990*/  LEA.HI.X R21, R0, c[0x0][0x2ac], R21, 0x1, P1 ;  /* 0x0000ab0000157a11 */ /* 0x000fcc00008f0c15 */
[----:B--2---:R-:W2:Y:S01]  /*d9a0*/  LDG.E.128 R20, [R20.64+0x80] ;  /* 0x0000800614147981 */ /* 0x004ea2000c1e1d00 */
[C---:B------:R-:W-:Y:S01]  /*d9b0*/  LOP3.LUT R0, R5.reuse, 0xffff0000, RZ, 0xc0, !PT ;  /* 0xffff000005007812 */ /* 0x040fe200078ec0ff */
[----:B------:R-:W-:Y:S01]  /*d9c0*/  IMAD.U32 R32, R5, 0x10000, RZ ;  /* 0x0001000005207824 */ /* 0x000fe200078e00ff */
[C---:B------:R-:W-:Y:S01]  /*d9d0*/  LOP3.LUT R5, R7.reuse, 0xffff0000, RZ, 0xc0, !PT ;  /* 0xffff000007057812 */ /* 0x040fe200078ec0ff */
[----:B------:R-:W-:Y:S01]  /*d9e0*/  IMAD.U32 R34, R7, 0x10000, RZ ;  /* 0x0001000007227824 */ /* 0x000fe200078e00ff */
[----:B------:R-:W-:Y:S01]  /*d9f0*/  SHF.L.U32 R31, R6, 0x10, RZ ;  /* 0x00000010061f7819 */ /* 0x000fe200000006ff */
[C---:B------:R-:W-:Y:S01]  /*da00*/  IMAD.U32 R30, R4.reuse, 0x10000, RZ ;  /* 0x00010000041e7824 */ /* 0x040fe200078e00ff */
[----:B------:R-:W-:Y:S02]  /*da10*/  LOP3.LUT R4, R4, 0xffff0000, RZ, 0xc0, !PT ;  /* 0xffff000004047812 */ /* 0x000fe400078ec0ff */
[----:B------:R-:W-:Y:S02]  /*da20*/  LOP3.LUT R6, R6, 0xffff0000, RZ, 0xc0, !PT ;  /* 0xffff000006067812 */ /* 0x000fe400078ec0ff */
[C---:B----4-:R-:W-:Y:S01]  /*da30*/  SHF.L.U32 R7, R9.reuse, 0x10, RZ ;  /* 0x0000001009077819 */ /* 0x050fe200000006ff */
[----:B------:R-:W-:Y:S01]  /*da40*/  IMAD.U32 R33, R8, 0x10000, RZ ;  /* 0x0001000008217824 */ /* 0x000fe200078e00ff */
[----:B------:R-:W-:Y:S01]  /*da50*/  LOP3.LUT R36, R9, 0xffff0000, RZ, 0xc0, !PT ;  /* 0xffff000009247812 */ /* 0x000fe200078ec0ff */
[----:B------:R-:W-:Y:S01]  /*da60*/  IMAD.U32 R35, R10, 0x10000, RZ ;  /* 0x000100000a237824 */ /* 0x000fe200078e00ff */
[----:B------:R-:W-:-:S02]  /*da70*/  SHF.L.U32 R9, R11, 0x10, RZ ;  /* 0x000000100b097819 */ /* 0x000fc400000006ff */
[----:B------:R-:W-:Y:S01]  /*da80*/  LOP3.LUT R37, R11, 0xffff0000, RZ, 0xc0, !PT ;  /* 0xffff00000b257812 */ /* 0x000fe200078ec0ff */
[C---:B-----5:R-:W-:Y:S01]  /*da90*/  IMAD.U32 R38, R12.reuse, 0x10000, RZ ;  /* 0x000100000c267824 */ /* 0x060fe200078e00ff */
        /* <DEDUP_REMOVED lines=15> */
[----:B------:R-:W-:-:S02]  /*db90*/  FMUL.FTZ R11, R8, R11 ;  /* 0x0000000b080b7220 */ /* 0x000fc40000410000 */
[----:B------:R-:W-:Y:S01]  /*dba0*/  FMUL.FTZ R7, R7, R12 ;  /* 0x0000000c07077220 */ /* 0x000fe20000410000 */
[C---:B--2---:R-:W-:Y:S01]  /*dbb0*/  SHF.L.U32 R8, R21.reuse, 0x10, RZ ;  /* 0x0000001015087819 */ /* 0x044fe200000006ff */
[----:B------:R-:W-:Y:S01]  /*dbc0*/  @!P0 FADD.FTZ R40, -R40, -RZ ;  /* 0x800000ff28288221 */ /* 0x000fe20000010100 */
[----:B------:R-:W-:Y:S01]  /*dbd0*/  LOP3.LUT R21, R21, 0xffff0000, RZ, 0xc0, !PT ;  /* 0xffff000015157812 */ /* 0x000fe200078ec0ff */
[----:B------:R-:W-:Y:S01]  /*dbe0*/  @!P0 FADD.FTZ R42, -R42, -RZ ;  /* 0x800000ff2a2a8221 */ /* 0x000fe20000010100 */
[----:B------:R-:W-:Y:S01]  /*dbf0*/  LOP3.LUT R15, R22, 0xffff0000, RZ, 0xc0, !PT ;  /* 0xffff0000160f7812 */ /* 0x000fe200078ec0ff */
        /* <DEDUP_REMOVED lines=23> */
.L_x_3790:
[----:B------:R-:W-:Y:S05]  /*dd70*/  BSYNC B0 ;  /* 0x0000000000007941 */ /* 0x000fea0003800000 */
.L_x_3789:
[----:B-1----:R1:W5:Y:S01]  /*dd80*/  LDG.E.128 R20, [R28.64+0x100] ;  /* 0x000100061c147981 */ /* 0x002362000c1e1d00 */
[----:B------:R-:W-:Y:S01]  /*dd90*/  IADD3 R0, R18, 0x80, RZ ;  /* 0x0000008012007810 */ /* 0x000fe20007ffe0ff */
[----:B------:R-:W-:Y:S02]  /*dda0*/  BSSY B0, `(.L_x_3791) ;  /* 0x0000056000007945 */ /* 0x000fe40003800000 */
[----:B------:R1:W-:Y:S01]  /*ddb0*/  STS.128 [R211+0x2800], R4 ;  /* 0x00280004d3007388 */ /* 0x0003e20000000c00 */
[----:B------:R-:W-:-:S13]  /*ddc0*/  ISETP.GE.AND P0, PT, R0, c[0x0][0x230], PT ;  /* 0x00008c0000007a0c */ /* 0x000fda0003f06270 */
[----:B------:R-:W-:Y:S05]  /*ddd0*/  @P0 BRA `(.L_x_3792) ;  /* 0x0000052000000947 */ /* 0x000fea0003800000 */
[----:B------:R-:W-:Y:S01]  /*dde0*/  ISETP.GE.AND P0, PT, R0, R69, PT ;  /* 0x000000450000720c */ /* 0x000fe20003f06270 */
[----:B-1----:R-:W-:Y:S02]  /*ddf0*/  IMAD.MOV.U32 R4, RZ, RZ, RZ ;  /* 0x000000ffff047224 */ /* 0x002fe400078e00ff */
        /* <DEDUP_REMOVED lines=8> */
[----:B----4-:R-:W-:Y:S02]  /*de80*/  LEA.HI.X.SX32 R9, R4, R17, 0x1, P1 ;  /* 0x0000001104097211 */ /* 0x010fe400008f0eff */
[----:B------:R-:W-:-:S03]  /*de90*/  LEA R8, P1, R0, c[0x0][0x2b0], 0x1 ;  /* 0x0000ac0000087a11 */ /* 0x000fc600078208ff */
[----:B------:R-:W4:Y:S01]  /*dea0*/  LDG.E.128 R4, [R6.64+0x100] ;  /* 0x0001000606047981 */ /* 0x000f22000c1e1d00 */
[----:B------:R-:W-:Y:S02]  /*deb0*/  LEA.HI.X R9, R0, c[0x0][0x2b4], R9, 0x1, P1 ;  /* 0x0000ad0000097a11 */ /* 0x000fe400008f0c09 */
[----:B------:R-:W-:-:S04]  /*dec0*/  @P0 SHF.R.S32.HI R0, RZ, 0x1, R68 ;  /* 0x00000001ff000819 */ /* 0x000fc80000011444 */
[----:B------:R-:W-:Y:S01]  /*ded0*/  @P0 IADD3 R12, -R0, RZ, RZ ;  /* 0x000000ff000c0210 */ /* 0x000fe20007ffe1ff */
[----:B--2---:R-:W2:Y:S03]  /*dee0*/  LDG.E.128 R8, [R8.64+0x100] ;  /* 0x0001000608087981 */ /* 0x004ea6000c1e1d00 */
[----:B------:R-:W-:-:S04]  /*def0*/  IADD3 R0, P1, R12, R16, RZ ;  /* 0x000000100c007210 */ /* 0x000fc80007f3e0ff */
[----:B------:R-:W-:Y:S02]  /*df00*/  LEA.HI.X.SX32 R13, R12, R17, 0x1, P1 ;  /* 0x000000110c0d7211 */ /* 0x000fe400008f0eff */
[----:B------:R-:W-:-:S04]  /*df10*/  LEA R12, P1, R0, c[0x0][0x2a8], 0x1 ;  /* 0x0000aa00000c7a11 */ /* 0x000fc800078208ff */
[----:B------:R-:W-:-:S06]  /*df20*/  LEA.HI.X R13, R0, c[0x0][0x2ac], R13, 0x1, P1 ;  /* 0x0000ab00000d7a11 */ /* 0x000fcc00008f0c0d */
[----:B---3--:R-:W3:Y:S01]  /*df30*/  LDG.E.128 R12, [R12.64+0x100] ;  /* 0x000100060c0c7981 */ /* 0x008ee2000c1e1d00 */
        /* <DEDUP_REMOVED lines=60> */
.L_x_3792:
[----:B------:R-:W-:Y:S05]  /*e300*/  BSYNC B0 ;  /* 0x0000000000007941 */ /* 0x000fea0003800000 */
.L_x_3791:
[----:B-----5:R1:W-:Y:S02]  /*e310*/  STS.128 [R211+0x4800], R20 ;  /* 0x00480014d3007388 */ /* 0x0203e40000000c00 */
.L_x_3786:
[----:B------:R-:W-:Y:S05]  /*e320*/  BSYNC B1 ;  /* 0x0000000000017941 */ /* 0x000fea0003800000 */
.L_x_3785:
[----:B------:R-:W-:Y:S01]  /*e330*/  IADD3 R0, R206, 0x20, RZ ;  /* 0x00000020ce007810 */ /* 0x000fe20007ffe0ff */
[----:B------:R-:W-:Y:S03]  /*e340*/  BSSY B1, `(.L_x_3793) ;  /* 0x0000112000017945 */ /* 0x000fe60003800000 */
[----:B------:R-:W-:-:S04]  /*e350*/  ISETP.GE.AND P0, PT, R0, R3, PT ;  /* 0x000000030000720c */ /* 0x000fc80003f06270 */
[----:B------:R-:W-:-:S13]  /*e360*/  ISETP.LT.OR P0, PT, R60, -0x107, P0 ;  /* 0xfffffef93c00780c */ /* 0x000fda0000701670 */
[----:B------:R-:W-:Y:S05]  /*e370*/  @P0 BRA `(.L_x_3794) ;  /* 0x000010e000000947 */ /* 0x000fea0003800000 */
[----:B---34-:R3:W5:Y:S01]  /*e380*/  LDG.E.128 R8, [R26.64] ;  /* 0x000000061a087981 */ /* 0x018762000c1e1d00 */
[----:B------:R-:W-:Y:S01]  /*e390*/  ISETP.GE.AND P0, PT, R18, c[0x0][0x230], PT ;  /* 0x00008c0012007a0c */ /* 0x000fe20003f06270 */
[----:B------:R-:W-:-:S12]  /*e3a0*/  BSSY B0, `(.L_x_3795) ;  /* 0x0000055000007945 */ /* 0x000fd80003800000 */
[----:B------:R-:W-:Y:S05]  /*e3b0*/  @P0 BRA `(.L_x_3796) ;  /* 0x0000053000000947 */ /* 0x000fea0003800000 */
[----:B------:R-:W-:Y:S01]  /*e3c0*/  ISETP.GE.AND P0, PT, R18, R69, PT ;  /* 0x000000451200720c */ /* 0x000fe20003f06270 */
[----:B------:R-:W-:Y:S02]  /*e3d0*/  IMAD.MOV.U32 R12, RZ, RZ, RZ ;  /* 0x000000ffff0c7224 */ /* 0x000fe400078e00ff */
[----:B-1----:R-:W-:-:S10]  /*e3e0*/  IMAD.MOV.U32 R5, RZ, RZ, R69 ;  /* 0x000000ffff057224 */ /* 0x002fd400078e0045 */
[--C-:B------:R-:W-:Y:S02]  /*e3f0*/  @P0 SHF.R.S32.HI R4, RZ, 0x1, R68.reuse ;  /* 0x00000001ff040819 */ /* 0x100fe40000011444 */
[--C-:B------:R-:W-:Y:S02]  /*e400*/  @P0 SHF.R.S32.HI R6, RZ, 0x1, R68.reuse ;  /* 0x00000001ff060819 */ /* 0x100fe40000011444 */
[----:B------:R-:W-:Y:S02]  /*e410*/  @P0 IADD3 R12, -R4, RZ, RZ ;  /* 0x000000ff040c0210 */ /* 0x000fe40007ffe1ff */
[----:B------:R-:W-:Y:S01]  /*e420*/  @P0 SHF.R.S32.HI R20, RZ, 0x1, R68 ;  /* 0x00000001ff140819 */ /* 0x000fe20000011444 */
[----:B------:R-:W-:Y:S01]  /*e430*/  @P0 IMAD.MOV R5, RZ, RZ, -R6 ;  /* 0x000000ffff050224 */ /* 0x000fe200078e0a06 */
[C---:B------:R-:W-:Y:S01]  /*e440*/  IADD3 R13, P1, R12.reuse, R16, RZ ;  /* 0x000000100c0d7210 */ /* 0x040fe20007f3e0ff */
[----:B------:R-:W-:Y:S02]  /*e450*/  IMAD.MOV.U32 R21, RZ, RZ, RZ ;  /* 0x000000ffff157224 */ /* 0x000fe400078e00ff */
[----:B------:R-:W-:Y:S01]  /*e460*/  IMAD.WIDE R4, R5, 0x2, R26 ;  /* 0x0000000205047825 */ /* 0x000fe200078e021a */
[----:B------:R-:W-:-:S02]  /*e470*/  LEA.HI.X.SX32 R12, R12, R17, 0x1, P1 ;  /* 0x000000110c0c7211 */ /* 0x000fc400008f0eff */
[C---:B------:R-:W-:Y:S02]  /*e480*/  LEA R14, P1, R13.reuse, c[0x0][0x2b0], 0x1 ;  /* 0x0000ac000d0e7a11 */ /* 0x040fe400078208ff */
[----:B------:R-:W-:Y:S01]  /*e490*/  @P0 IADD3 R21, -R20, RZ, RZ ;  /* 0x000000ff14150210 */ /* 0x000fe20007ffe1ff */
[----:B------:R-:W4:Y:S01]  /*e4a0*/  LDG.E.128 R4, [R4.64] ;  /* 0x0000000604047981 */ /* 0x000f22000c1e1d00 */
[----:B------:R-:W-:Y:S02]  /*e4b0*/  LEA.HI.X R15, R13, c[0x0][0x2b4], R12, 0x1, P1 ;  /* 0x0000ad000d0f7a11 */ /* 0x000fe400008f0c0c */
[----:B------:R-:W-:-:S04]  /*e4c0*/  IADD3 R20, P1, R21, R16, RZ ;  /* 0x0000001015147210 */ /* 0x000fc80007f3e0ff */
[----:B--2---:R-:W2:Y:S01]  /*e4d0*/  LDG.E.128 R12, [R14.64] ;  /* 0x000000060e0c7981 */ /* 0x004ea2000c1e1d00 */
[----:B------:R-:W-:Y:S02]  /*e4e0*/  LEA.HI.X.SX32 R21, R21, R17, 0x1, P1 ;  /* 0x0000001115157211 */ /* 0x000fe400008f0eff */
[----:B------:R-:W-:-:S04]  /*e4f0*/  LEA R22, P1, R20, c[0x0][0x2a8], 0x1 ;  /* 0x0000aa0014167a11 */ /* 0x000fc800078208ff */
[----:B------:R-:W-:-:S06]  /*e500*/  LEA.HI.X R23, R20, c[0x0][0x2ac], R21, 0x1, P1 ;  /* 0x0000ab0014177a11 */ /* 0x000fcc00008f0c15 */
[----:B---3--:R-:W3:Y:S01]  /*e510*/  LDG.E.128 R20, [R22.64] ;  /* 0x0000000616147981 */ /* 0x008ee2000c1e1d00 */
[C---:B-----5:R-:W-:Y:S01]  /*e520*/  IMAD.U32 R29, R8.reuse, 0x10000, RZ ;  /* 0x00010000081d7824 */ /* 0x060fe200078e00ff */
[----:B------:R-:W-:Y:S01]  /*e530*/  LOP3.LUT R28, R8, 0xffff0000, RZ, 0xc0, !PT ;  /* 0xffff0000081c7812 */ /* 0x000fe200078ec0ff */
[C---:B------:R-:W-:Y:S01]  /*e540*/  IMAD.U32 R31, R9.reuse, 0x10000, RZ ;  /* 0x00010000091f7824 */ /* 0x040fe200078e00ff */
[----:B------:R-:W-:Y:S01]  /*e550*/  LOP3.LUT R8, R9, 0xffff0000, RZ, 0xc0, !PT ;  /* 0xffff000009087812 */ /* 0x000fe200078ec0ff */
[C---:B------:R-:W-:Y:S01]  /*e560*/  IMAD.U32 R33, R11.reuse, 0x10000, RZ ;  /* 0x000100000b217824 */ /* 0x040fe200078e00ff */
[----:B------:R-:W-:Y:S02]  /*e570*/  LOP3.LUT R9, R11, 0xffff0000, RZ, 0xc0, !PT ;  /* 0xffff00000b097812 */ /* 0x000fe400078ec0ff */
[C---:B------:R-:W-:Y:S02]  /*e580*/  SHF.L.U32 R30, R10.reuse, 0x10, RZ ;  /* 0x000000100a1e7819 */ /* 0x040fe400000006ff */
[----:B------:R-:W-:Y:S01]  /*e590*/  LOP3.LUT R10, R10, 0xffff0000, RZ, 0xc0, !PT ;  /* 0xffff00000a0a7812 */ /* 0x000fe200078ec0ff */
[C---:B----4-:R-:W-:Y:S01]  /*e5a0*/  IMAD.U32 R32, R4.reuse, 0x10000, RZ ;  /* 0x0001000004207824 */ /* 0x050fe200078e00ff */
[----:B------:R-:W-:Y:S01]  /*e5b0*/  LOP3.LUT R11, R4, 0xffff0000, RZ, 0xc0, !PT ;  /* 0xffff0000040b7812 */ /* 0x000fe200078ec0ff */
[----:B------:R-:W-:Y:S01]  /*e5c0*/  IMAD.U32 R34, R6, 0x10000, RZ ;  /* 0x0001000006227824 */ /* 0x000fe200078e00ff */
[----:B------:R-:W-:-:S02]  /*e5d0*/  SHF.L.U32 R4, R5, 0x10, RZ ;  /* 0x0000001005047819 */ /* 0x000fc400000006ff */
[----:B------:R-:W-:Y:S01]  /*e5e0*/  LOP3.LUT R35, R5, 0xffff0000, RZ, 0xc0, !PT ;  /* 0xffff000005237812 */ /* 0x000fe200078ec0ff */
[C---:B------:R-:W-:Y:S01]  /*e5f0*/  IMAD.U32 R5, R7.reuse, 0x10000, RZ ;  /* 0x0001000007057824 */ /* 0x040fe200078e00ff */
[----:B------:R-:W-:Y:S01]  /*e600*/  LOP3.LUT R36, R7, 0xffff0000, RZ, 0xc0, !PT ;  /* 0xffff000007247812 */ /* 0x000fe200078ec0ff */
[C---:B--2---:R-:W-:Y:S01]  /*e610*/  IMAD.U32 R7, R13.reuse, 0x10000, RZ ;  /* 0x000100000d077824 */ /* 0x044fe200078e00ff */
[----:B------:R-:W-:Y:S02]  /*e620*/  LOP3.LUT R38, R13, 0xffff0000, RZ, 0xc0, !PT ;  /* 0xffff00000d267812 */ /* 0x000fe400078ec0ff */
        /* <DEDUP_REMOVED lines=14> */
[C---:B---3--:R-:W-:Y:S01]  /*e710*/  IMAD.U32 R5, R21.reuse, 0x10000, RZ ;  /* 0x0001000015057824 */ /* 0x048fe200078e00ff */
        /* <DEDUP_REMOVED lines=29> */
.L_x_3796:
[----:B------:R-:W-:Y:S05]  /*e8f0*/  BSYNC B0 ;  /* 0x0000000000007941 */ /* 0x000fea0003800000 */
.L_x_3795:
[----:B-1----:R1:W5:Y:S01]  /*e900*/  LDG.E.128 R4, [R26.64+0x80] ;  /* 0x000080061a047981 */ /* 0x002362000c1e1d00 */
[----:B------:R-:W-:Y:S01]  /*e910*/  IADD3 R12, R18, 0x40, RZ ;  /* 0x00000040120c7810 */ /* 0x000fe20007ffe0ff */
[----:B------:R-:W-:Y:S02]  /*e920*/  BSSY B0, `(.L_x_3797) ;  /* 0x0000058000007945 */ /* 0x000fe40003800000 */
[----:B-----5:R1:W-:Y:S01]  /*e930*/  STS.128 [R211+0x1000], R8 ;  /* 0x00100008d3007388 */ /* 0x0203e20000000c00 */
[----:B------:R-:W-:-:S13]  /*e940*/  ISETP.GE.AND P0, PT, R12, c[0x0][0x230], PT ;  /* 0x00008c000c007a0c */ /* 0x000fda0003f06270 */
        /* <DEDUP_REMOVED lines=15> */
[----:B------:R-:W4:Y:S01]  /*ea40*/  LDG.E.128 R8, [R8.64+0x80] ;  /* 0x0000800608087981 */ /* 0x000f22000c1e1d00 */
[----:B------:R-:W-:Y:S02]  /*ea50*/  LEA.HI.X R15, R13, c[0x0][0x2b4], R12, 0x1, P1 ;  /* 0x0000ad000d0f7a11 */ /* 0x000fe400008f0c0c */
[----:B------:R-:W-:-:S04]  /*ea60*/  IADD3 R20, P1, R21, R16, RZ ;  /* 0x0000001015147210 */ /* 0x000fc80007f3e0ff */
[----:B------:R-:W5:Y:S01]  /*ea70*/  LDG.E.128 R12, [R14.64+0x80] ;  /* 0x000080060e0c7981 */ /* 0x000f62000c1e1d00 */
[----:B------:R-:W-:Y:S02]  /*ea80*/  LEA.HI.X.SX32 R21, R21, R17, 0x1, P1 ;  /* 0x0000001115157211 */ /* 0x000fe400008f0eff */
[----:B------:R-:W-:-:S04]  /*ea90*/  LEA R22, P1, R20, c[0x0][0x2a8], 0x1 ;  /* 0x0000aa0014167a11 */ /* 0x000fc800078208ff */
[----:B------:R-:W-:-:S06]  /*eaa0*/  LEA.HI.X R23, R20, c[0x0][0x2ac], R21, 0x1, P1 ;  /* 0x0000ab0014177a11 */ /* 0x000fcc00008f0c15 */
[----:B--2---:R-:W2:Y:S01]  /*eab0*/  LDG.E.128 R20, [R22.64+0x80] ;  /* 0x0000800616147981 */ /* 0x004ea2000c1e1d00 */
[C---:B------:R-:W-:Y:S01]  /*eac0*/  IMAD.U32 R29, R4.reuse, 0x10000, RZ ;  /* 0x00010000041d7824 */ /* 0x040fe200078e00ff */
[----:B------:R-:W-:Y:S01]  /*ead0*/  LOP3.LUT R28, R4, 0xffff0000, RZ, 0xc0, !PT ;  /* 0xffff0000041c7812 */ /* 0x000fe200078ec0ff */
[C---:B------:R-:W-:Y:S01]  /*eae0*/  IMAD.U32 R31, R5.reuse, 0x10000, RZ ;  /* 0x00010000051f7824 */ /* 0x040fe200078e00ff */
[----:B------:R-:W-:Y:S01]  /*eaf0*/  LOP3.LUT R4, R5, 0xffff0000, RZ, 0xc0, !PT ;  /* 0xffff000005047812 */ /* 0x000fe200078ec0ff */
[C---:B------:R-:W-:Y:S01]  /*eb00*/  IMAD.U32 R33, R7.reuse, 0x10000, RZ ;  /* 0x0001000007217824 */ /* 0x040fe200078e00ff */
[----:B------:R-:W-:Y:S02]  /*eb10*/  LOP3.LUT R5, R7, 0xffff0000, RZ, 0xc0, !PT ;  /* 0xffff000007057812 */ /* 0x000fe400078ec0ff */
[C---:B------:R-:W-:Y:S02]  /*eb20*/  SHF.L.U32 R30, R6.reuse, 0x10, RZ ;  /* 0x00000010061e7819 */ /* 0x040fe400000006ff */
[----:B------:R-:W-:-:S02]  /*eb30*/  LOP3.LUT R6, R6, 0xffff0000, RZ, 0xc0, !PT ;  /* 0xffff000006067812 */ /* 0x000fc400078ec0ff */
[C---:B----4-:R-:W-:Y:S01]  /*eb40*/  SHF.L.U32 R7, R9.reuse, 0x10, RZ ;  /* 0x0000001009077819 */ /* 0x050fe200000006ff */
[----:B------:R-:W-:Y:S01]  /*eb50*/  IMAD.U32 R32, R8, 0x10000, RZ ;  /* 0x0001000008207824 */ /* 0x000fe200078e00ff */
[----:B------:R-:W-:Y:S01]  /*eb60*/  LOP3.LUT R35, R9, 0xffff0000, RZ, 0xc0, !PT ;  /* 0xffff000009237812 */ /* 0x000fe200078ec0ff */
[----:B------:R-:W-:Y:S01]  /*eb70*/  IMAD.U32 R34, R10, 0x10000, RZ ;  /* 0x000100000a227824 */ /* 0x000fe200078e00ff */
[C---:B------:R-:W-:Y:S02]  /*eb80*/  SHF.L.U32 R9, R11.reuse, 0x10, RZ ;  /* 0x000000100b097819 */ /* 0x040fe400000006ff */
[----:B------:R-:W-:Y:S01]  /*eb90*/  LOP3.LUT R36, R11, 0xffff0000, RZ, 0xc0, !PT ;  /* 0xffff00000b247812 */ /* 0x000fe200078ec0ff */
[C---:B-----5:R-:W-:Y:S01]  /*eba0*/  IMAD.U32 R37, R12.reuse, 0x10000, RZ ;  /* 0x000100000c257824 */ /* 0x060fe200078e00ff */
[----:B------:R-:W-:Y:S01]  /*ebb0*/  LOP3.LUT R11, R12, 0xffff0000, RZ, 0xc0, !PT ;  /* 0xffff00000c0b7812 */ /* 0x000fe200078ec0ff */
[C---:B------:R-:W-:Y:S01]  /*ebc0*/  IMAD.U32 R39, R14.reuse, 0x10000, RZ ;  /* 0x000100000e277824 */ /* 0x040fe200078e00ff */
[----:B------:R-:W-:Y:S01]  /*ebd0*/  SHF.L.U32 R12, R13, 0x10, RZ ;  /* 0x000000100d0c7819 */ /* 0x000fe200000006ff */
        /* <DEDUP_REMOVED lines=12> */
[----:B------:R-:W-:-:S02]  /*eca0*/  @!P0 FADD.FTZ R15, -R15, -RZ ;  /* 0x800000ff0f0f8221 */ /* 0x000fc40000010100 */
[----:B------:R-:W-:Y:S01]  /*ecb0*/  FMUL.FTZ R12, R7, R12 ;  /* 0x0000000c070c7220 */ /* 0x000fe20000410000 */
[----:B--2---:R-:W-:Y:S01]  /*ecc0*/  SHF.L.U32 R7, R21, 0x10, RZ ;  /* 0x0000001015077819 */ /* 0x004fe200000006ff */
[----:B------:R-:W-:Y:S01]  /*ecd0*/  FMUL.FTZ R11, R8, R11 ;  /* 0x0000000b080b7220 */ /* 0x000fe20000410000 */
[----:B------:R-:W-:Y:S01]  /*ece0*/  LOP3.LUT R8, R20, 0xffff0000, RZ, 0xc0, !PT ;  /* 0xffff000014087812 */ /* 0x000fe200078ec0ff */
[----:B------:R-:W-:Y:S01]  /*ecf0*/  FMUL.FTZ R14, R9, R14 ;  /* 0x0000000e090e7220 */ /* 0x000fe20000410000 */
[----:B------:R-:W-:Y:S01]  /*ed00*/  LOP3.LUT R21, R21, 0xffff0000, RZ, 0xc0, !PT ;  /* 0xffff000015157812 */ /* 0x000fe200078ec0ff */
[----:B------:R-:W-:Y:S01]  /*ed10*/  FMUL.FTZ R36, R36, R15 ;  /* 0x0000000f24247220 */ /* 0x000fe20000410000 */
[----:B------:R-:W-:Y:S01]  /*ed20*/  LOP3.LUT R15, R22, 0xffff0000, RZ, 0xc0, !PT ;  /* 0xffff0000160f7812 */ /* 0x000fe200078ec0ff */
[----:B------:R-:W-:Y:S02]  /*ed30*/  IMAD.U32 R9, R20, 0x10000, RZ ;  /* 0x0001000014097824 */ /* 0x000fe400078e00ff */
[----:B------:R-:W-:-:S02]  /*ed40*/  FMUL.FTZ R35, R35, R38 ;  /* 0x0000002623237220 */ /* 0x000fc40000410000 */
[----:B------:R-:W-:Y:S01]  /*ed50*/  FMUL.FTZ R13, R10, R13 ;  /* 0x0000000d0a0d7220 */ /* 0x000fe20000410000 */
[C---:B------:R-:W-:Y:S01]  /*ed60*/  SHF.L.U32 R10, R23.reuse, 0x10, RZ ;  /* 0x00000010170a7819 */ /* 0x040fe200000006ff */
[----:B------:R-:W-:Y:S01]  /*ed70*/  IMAD.U32 R20, R22, 0x10000, RZ ;  /* 0x0001000016147824 */ /* 0x000fe200078e00ff */
[----:B------:R-:W-:Y:S01]  /*ed80*/  LOP3.LUT R22, R23, 0xffff0000, RZ, 0xc0, !PT ;  /* 0xffff000017167812 */ /* 0x000fe200078ec0ff */
[----:B------:R-:W-:Y:S02]  /*ed90*/  @!P0 FADD.FTZ R39, -R39, -RZ ;  /* 0x800000ff27278221 */ /* 0x000fe40000010100 */
[----:B------:R-:W-:Y:S02]  /*eda0*/  FFMA.FTZ R7, R31, R7, R12 ;  /* 0x000000071f077223 */ /* 0x000fe4000001000c */
[----:B------:R-:W-:Y:S02]  /*edb0*/  FFMA.FTZ R4, R4, R21, R35 ;  /* 0x0000001504047223 */ /* 0x000fe40000010023 */
[----:B------:R-:W-:-:S02]  /*edc0*/  FMUL.FTZ R32, R32, R37 ;  /* 0x0000002520207220 */ /* 0x000fc40000410000 */
[----:B------:R-:W-:Y:S01]  /*edd0*/  FMUL.FTZ R39, R34, R39 ;  /* 0x0000002722277220 */ /* 0x000fe20000410000 */
[----:B------:R-:W-:Y:S01]  /*ede0*/  F2FP.BF16.PACK_AB R7, R4, R7 ;  /* 0x000000070407723e */ /* 0x000fe200000010ff */
        /* <DEDUP_REMOVED lines=8> */
[----:B------:R-:W-:Y:S01]  /*ee70*/  IMAD.MOV.U32 R5, RZ, RZ, R7 ;  /* 0x000000ffff057224 */ /* 0x000fe200078e0007 */
[----:B------:R-:W-:Y:S02]  /*ee80*/  MOV R7, R10 ;  /* 0x0000000a00077202 */ /* 0x000fe40000000f00 */
[----:B------:R-:W-:Y:S02]  /*ee90*/  F2FP.BF16.PACK_AB R6, R13, R20 ;  /* 0x000000140d06723e */ /* 0x000fe400000010ff */
.L_x_3798:
[----:B------:R-:W-:Y:S05]  /*eea0*/  BSYNC B0 ;  /* 0x0000000000007941 */ /* 0x000fea0003800000 */
.L_x_3797:
[----:B------:R4:W5:Y:S01]  /*eeb0*/  LDG.E.128 R20, [R26.64+0x100] ;  /* 0x000100061a147981 */ /* 0x000962000c1e1d00 */
[----:B-1----:R-:W-:Y:S01]  /*eec0*/  IADD3 R8, R18, 0x80, RZ ;  /* 0x0000008012087810 */ /* 0x002fe20007ffe0ff */
[----:B------:R-:W-:Y:S02]  /*eed0*/  BSSY B0, `(.L_x_3799) ;  /* 0x0000057000007945 */ /* 0x000fe40003800000 */
[----:B------:R4:W-:Y:S01]  /*eee0*/  STS.128 [R211+0x3000], R4 ;  /* 0x00300004d3007388 */ /* 0x0009e20000000c00 */
[----:B------:R-:W-:-:S13]  /*eef0*/  ISETP.GE.AND P0, PT, R8, c[0x0][0x230], PT ;  /* 0x00008c0008007a0c */ /* 0x000fda0003f06270 */
[----:B------:R-:W-:Y:S05]  /*ef00*/  @P0 BRA `(.L_x_3800) ;  /* 0x0000053000000947 */ /* 0x000fea0003800000 */
[----:B------:R-:W-:Y:S01]  /*ef10*/  ISETP.GE.AND P0, PT, R8, R69, PT ;  /* 0x000000450800720c */ /* 0x000fe20003f06270 */
[----:B----4-:R-:W-:Y:S02]  /*ef20*/  IMAD.MOV.U32 R4, RZ, RZ, RZ ;  /* 0x000000ffff047224 */ /* 0x010fe400078e00ff */
[----:B------:R-:W-:-:S10]  /*ef30*/  IMAD.MOV.U32 R5, RZ, RZ, R69 ;  /* 0x000000ffff057224 */ /* 0x000fd400078e0045 */
        /* <DEDUP_REMOVED lines=9> */
[----:B------:R-:W-:Y:S02]  /*efd0*/  LEA R10, P1, R8, c[0x0][0x2b0], 0x1 ;  /* 0x0000ac00080a7a11 */ /* 0x000fe400078208ff */
[----:B------:R-:W-:Y:S01]  /*efe0*/  @P0 IADD3 R13, -R12, RZ, RZ ;  /* 0x000000ff0c0d0210 */ /* 0x000fe20007ffe1ff */
[----:B------:R-:W4:Y:S01]  /*eff0*/  LDG.E.128 R4, [R6.64+0x100] ;  /* 0x0001000606047981 */ /* 0x000f22000c1e1d00 */
[----:B------:R-:W-:Y:S02]  /*f000*/  LEA.HI.X R11, R8, c[0x0][0x2b4], R9, 0x1, P1 ;  /* 0x0000ad00080b7a11 */ /* 0x000fe400008f0c09 */
[----:B------:R-:W-:-:S04]  /*f010*/  IADD3 R12, P1, R13, R16, RZ ;  /* 0x000000100d0c7210 */ /* 0x000fc80007f3e0ff */
[----:B--2---:R-:W2:Y:S01]  /*f020*/  LDG.E.128 R8, [R10.64+0x100] ;  /* 0x000100060a087981 */ /* 0x004ea2000c1e1d00 */
[----:B------:R-:W-:Y:S02]  /*f030*/  LEA.HI.X.SX32 R13, R13, R17, 0x1, P1 ;  /* 0x000000110d0d7211 */ /* 0x000fe400008f0eff */
[----:B------:R-:W-:-:S04]  /*f040*/  LEA R14, P1, R12, c[0x0][0x2a8], 0x1 ;  /* 0x0000aa000c0e7a11 */ /* 0x000fc800078208ff */
[----:B------:R-:W-:-:S06]  /*f050*/  LEA.HI.X R15, R12, c[0x0][0x2ac], R13, 0x1, P1 ;  /* 0x0000ab000c0f7a11 */ /* 0x000fcc00008f0c0d */
[----:B---3--:R-:W3:Y:S01]  /*f060*/  LDG.E.128 R12, [R14.64+0x100] ;  /* 0x000100060e0c7981 */ /* 0x008ee2000c1e1d00 */
        /* <DEDUP_REMOVED lines=61> */
.L_x_3800:
[----:B------:R-:W-:Y:S05]  /*f440*/  BSYNC B0 ;  /* 0x0000000000007941 */ /* 0x000fea0003800000 */
.L_x_3799:
[----:B-----5:R1:W-:Y:S02]  /*f450*/  STS.128 [R211+0x5000], R20 ;  /* 0x00500014d3007388 */ /* 0x0203e40000000c00 */
.L_x_3794:
[----:B------:R-:W-:Y:S05]  /*f460*/  BSYNC B1 ;  /* 0x0000000000017941 */ /* 0x000fea0003800000 */
.L_x_3793:
[----:B---34-:R-:W-:-:S04]  /*f470*/  IADD3 R26, R206, 0x30, RZ ;  /* 0x00000030ce1a7810 */ /* 0x018fc80007ffe0ff */
[----:B------:R-:W-:-:S04]  /*f480*/  ISETP.GE.AND P0, PT, R26, R3, PT ;  /* 0x000000031a00720c */ /* 0x000fc80003f06270 */
[----:B------:R-:W-:-:S13]  /*f490*/  ISETP.LT.OR P0, PT, R60, -0x187, P0 ;  /* 0xfffffe793c00780c */ /* 0x000fda0000701670 */
[----:B------:R-:W-:Y:S05]  /*f4a0*/  @P0 BRA `(.L_x_3770) ;  /* 0x0000139000000947 */ /* 0x000fea0003800000 */
[----:B-1----:R1:W5:Y:S01]  /*f4b0*/  LDG.E.128 R4, [R24.64] ;  /* 0x0000000618047981 */ /* 0x002362000c1e1d00 */
        /* <DEDUP_REMOVED lines=10> */
[----:B------:R-:W-:Y:S01]  /*f560*/  IADD3 R12, P1, R3, R16, RZ ;  /* 0x00000010030c7210 */ /* 0x000fe20007f3e0ff */
        /* <DEDUP_REMOVED lines=14> */
[C---:B-----5:R-:W-:Y:S01]  /*f650*/  LOP3.LUT R3, R5.reuse, 0xffff0000, RZ, 0xc0, !PT ;  /* 0xffff000005037812 */ /* 0x060fe200078ec0ff */
[----:B------:R-:W-:Y:S01]  /*f660*/  IMAD.U32 R29, R5, 0x10000, RZ ;  /* 0x00010000051d7824 */ /* 0x000fe200078e00ff */
[C---:B------:R-:W-:Y:S01]  /*f670*/  LOP3.LUT R5, R7.reuse, 0xffff0000, RZ, 0xc0, !PT ;  /* 0xffff000007057812 */ /* 0x040fe200078ec0ff */
[----:B------:R-:W-:Y:S01]  /*f680*/  IMAD.U32 R31, R7, 0x10000, RZ ;  /* 0x00010000071f7824 */ /* 0x000fe200078e00ff */
[----:B------:R-:W-:Y:S01]  /*f690*/  SHF.L.U32 R28, R6, 0x10, RZ ;  /* 0x00000010061c7819 */ /* 0x000fe200000006ff */
[C---:B------:R-:W-:Y:S01]  /*f6a0*/  IMAD.U32 R27, R4.reuse, 0x10000, RZ ;  /* 0x00010000041b7824 */ /* 0x040fe200078e00ff */
[----:B------:R-:W-:Y:S02]  /*f6b0*/  LOP3.LUT R4, R4, 0xffff0000, RZ, 0xc0, !PT ;  /* 0xffff000004047812 */ /* 0x000fe400078ec0ff */
[----:B------:R-:W-:Y:S02]  /*f6c0*/  LOP3.LUT R6, R6, 0xffff0000, RZ, 0xc0, !PT ;  /* 0xffff000006067812 */ /* 0x000fe400078ec0ff */
[C---:B---3--:R-:W-:Y:S01]  /*f6d0*/  SHF.L.U32 R7, R9.reuse, 0x10, RZ ;  /* 0x0000001009077819 */ /* 0x048fe200000006ff */
[----:B------:R-:W-:Y:S01]  /*f6e0*/  IMAD.U32 R30, R8, 0x10000, RZ ;  /* 0x00010000081e7824 */ /* 0x000fe200078e00ff */
[----:B------:R-:W-:Y:S01]  /*f6f0*/  LOP3.LUT R33, R9, 0xffff0000, RZ, 0xc0, !PT ;  /* 0xffff000009217812 */ /* 0x000fe200078ec0ff */
[----:B------:R-:W-:Y:S01]  /*f700*/  IMAD.U32 R32, R10, 0x10000, RZ ;  /* 0x000100000a207824 */ /* 0x000fe200078e00ff */
[----:B------:R-:W-:-:S02]  /*f710*/  SHF.L.U32 R9, R11, 0x10, RZ ;  /* 0x000000100b097819 */ /* 0x000fc400000006ff */
[----:B------:R-:W-:Y:S01]  /*f720*/  LOP3.LUT R34, R11, 0xffff0000, RZ, 0xc0, !PT ;  /* 0xffff00000b227812 */ /* 0x000fe200078ec0ff */
[C---:B----4-:R-:W-:Y:S01]  /*f730*/  IMAD.U32 R35, R12.reuse, 0x10000, RZ ;  /* 0x000100000c237824 */ /* 0x050fe200078e00ff */
        /* <DEDUP_REMOVED lines=47> */
.L_x_3802:
[----:B------:R-:W-:Y:S05]  /*fa30*/  BSYNC B0 ;  /* 0x0000000000007941 */ /* 0x000fea0003800000 */
.L_x_3801:
[----:B------:R3:W5:Y:S01]  /*fa40*/  LDG.E.128 R20, [R24.64+0x80] ;  /* 0x0000800618147981 */ /* 0x000762000c1e1d00 */
[----:B------:R-:W-:Y:S01]  /*fa50*/  IADD3 R8, R18, 0x40, RZ ;  /* 0x0000004012087810 */ /* 0x000fe20007ffe0ff */
[----:B------:R-:W-:Y:S02]  /*fa60*/  BSSY B0, `(.L_x_3803) ;  /* 0x0000057000007945 */ /* 0x000fe40003800000 */
[----:B-----5:R3:W-:Y:S01]  /*fa70*/  STS.128 [R211+0x1800], R4 ;  /* 0x00180004d3007388 */ /* 0x0207e20000000c00 */
        /* <DEDUP_REMOVED lines=24> */
[C---:B------:R-:W-:Y:S01]  /*fc00*/  LOP3.LUT R3, R21.reuse, 0xffff0000, RZ, 0xc0, !PT ;  /* 0xffff000015037812 */ /* 0x040fe200078ec0ff */
[----:B------:R-:W-:Y:S01]  /*fc10*/  IMAD.U32 R29, R21, 0x10000, RZ ;  /* 0x00010000151d7824 */ /* 0x000fe200078e00ff */
[C---:B------:R-:W-:Y:S01]  /*fc20*/  LOP3.LUT R21, R23.reuse, 0xffff0000, RZ, 0xc0, !PT ;  /* 0xffff000017157812 */ /* 0x040fe200078ec0ff */
[----:B------:R-:W-:Y:S01]  /*fc30*/  IMAD.U32 R31, R23, 0x10000, RZ ;  /* 0x00010000171f7824 */ /* 0x000fe200078e00ff */
[----:B------:R-:W-:Y:S01]  /*fc40*/  SHF.L.U32 R28, R22, 0x10, RZ ;  /* 0x00000010161c7819 */ /* 0x000fe200000006ff */
[C---:B------:R-:W-:Y:S01]  /*fc50*/  IMAD.U32 R27, R20.reuse, 0x10000, RZ ;  /* 0x00010000141b7824 */ /* 0x040fe200078e00ff */
        /* <DEDUP_REMOVED lines=9> */
[C---:B----4-:R-:W-:Y:S01]  /*fcf0*/  IMAD.U32 R7, R9.reuse, 0x10000, RZ ;  /* 0x0001000009077824 */ /* 0x050fe200078e00ff */
        /* <DEDUP_REMOVED lines=15> */
[C---:B-----5:R-:W-:Y:S01]  /*fdf0*/  IMAD.U32 R5, R13.reuse, 0x10000, RZ ;  /* 0x000100000d057824 */ /* 0x060fe200078e00ff */
        /* <DEDUP_REMOVED lines=29> */
.L_x_3804:
[----:B------:R-:W-:Y:S05]  /*ffd0*/  BSYNC B0 ;  /* 0x0000000000007941 */ /* 0x000fea0003800000 */
.L_x_3803:
[----:B---3--:R3:W5:Y:S01]  /*ffe0*/  LDG.E.128 R4, [R24.64+0x100] ;  /* 0x0001000618047981 */ /* 0x008762000c1e1d00 */
[----:B------:R-:W-:Y:S01]  /*fff0*/  IADD3 R18, R18, 0x80, RZ ;  /* 0x0000008012127810 */ /* 0x000fe20007ffe0ff */
[----:B------:R-:W-:Y:S02]  /*10000*/  BSSY B0, `(.L_x_3805) ;  /* 0x0000057000007945 */ /* 0x000fe40003800000 */
[----:B------:R3:W-:Y:S01]  /*10010*/  STS.128 [R211+0x3800], R20 ;  /* 0x00380014d3007388 */ /* 0x0007e20000000c00 */
[----:B------:R-:W-:-:S13]  /*10020*/  ISETP.GE.AND P0, PT, R18, c[0x0][0x230], PT ;  /* 0x00008c0012007a0c */ /* 0x000fda0003f06270 */
[----:B------:R-:W-:Y:S05]  /*10030*/  @P0 BRA `(.L_x_3806) ;  /* 0x0000053000000947 */ /* 0x000fea0003800000 */
[----:B------:R-:W-:Y:S01]  /*10040*/  ISETP.GE.AND P0, PT, R18, R69, PT ;  /* 0x000000451200720c */ /* 0x000fe20003f06270 */
[----:B------:R-:W-:Y:S01]  /*10050*/  IMAD.MOV.U32 R8, RZ, RZ, RZ ;  /* 0x000000ffff087224 */ /* 0x000fe200078e00ff */
[----:B------:R-:W-:-:S05]  /*10060*/  IADD3 R16, P1, R16, 0x80, RZ ;  /* 0x0000008010107810 */ /* 0x000fca0007f3e0ff */
[----:B------:R-:W-:-:S06]  /*10070*/  IMAD.X R17, RZ, RZ, R17, P1 ;  /* 0x000000ffff117224 */ /* 0x000fcc00008e0611 */
[--C-:B------:R-:W-:Y:S02]  /*10080*/  @P0 SHF.R.S32.HI R3, RZ, 0x1, R68.reuse ;  /* 0x00000001ff030819 */ /* 0x100fe40000011444 */
[----:B------:R-:W-:-:S03]  /*10090*/  @P0 SHF.R.S32.HI R9, RZ, 0x1, R68 ;  /* 0x00000001ff090819 */ /* 0x000fc60000011444 */
[----:B------:R-:W-:Y:S01]  /*100a0*/  @P0 IMAD.MOV R8, RZ, RZ, -R3 ;  /* 0x000000ffff080224 */ /* 0x000fe200078e0a03 */
[----:B------:R-:W-:-:S04]  /*100b0*/  @P0 IADD3 R69, -R9, RZ, RZ ;  /* 0x000000ff09450210 */ /* 0x000fc80007ffe1ff */
[----:B------:R-:W-:Y:S01]  /*100c0*/  IADD3 R3, P1, R8, R16, RZ ;  /* 0x0000001008037210 */ /* 0x000fe20007f3e0ff */
[----:B------:R-:W-:-:S03]  /*100d0*/  IMAD.WIDE R10, R69, 0x2, R24 ;  /* 0x00000002450a7825 */ /* 0x000fc600078e0218 */
[----:B------:R-:W-:Y:S02]  /*100e0*/  LEA.HI.X.SX32 R12, R8, R17, 0x1, P1 ;  /* 0x00000011080c7211 */ /* 0x000fe400008f0eff */
[C---:B------:R-:W-:Y:S01]  /*100f0*/  LEA R14, P1, R3.reuse, c[0x0][0x2b0], 0x1 ;  /* 0x0000ac00030e7a11 */ /* 0x040fe200078208ff */
[----:B------:R-:W4:Y:S01]  /*10100*/  LDG.E.128 R8, [R10.64+0x100] ;  /* 0x000100060a087981 */ /* 0x000f22000c1e1d00 */
[----:B------:R-:W-:Y:S02]  /*10110*/  @P0 SHF.R.S32.HI R68, RZ, 0x1, R68 ;  /* 0x00000001ff440819 */ /* 0x000fe40000011444 */
[----:B------:R-:W-:Y:S01]  /*10120*/  LEA.HI.X R15, R3, c[0x0][0x2b4], R12, 0x1, P1 ;  /* 0x0000ad00030f7a11 */ /* 0x000fe200008f0c0c */
[----:B------:R-:W-:Y:S01]  /*10130*/  IMAD.MOV.U32 R3, RZ, RZ, RZ ;  /* 0x000000ffff037224 */ /* 0x000fe200078e00ff */
[----:B------:R-:W-:-:S04]  /*10140*/  @P0 IADD3 R3, -R68, RZ, RZ ;  /* 0x000000ff44030210 */ /* 0x000fc80007ffe1ff */
[C---:B------:R-:W-:Y:S01]  /*10150*/  IADD3 R16, P1, R3.reuse, R16, RZ ;  /* 0x0000001003107210 */ /* 0x040fe20007f3e0ff */
[----:B--2---:R-:W2:Y:S03]  /*10160*/  LDG.E.128 R12, [R14.64] ;  /* 0x000000060e0c7981 */ /* 0x004ea6000c1e1d00 */
[----:B------:R-:W-:Y:S02]  /*10170*/  LEA.HI.X.SX32 R3, R3, R17, 0x1, P1 ;  /* 0x0000001103037211 */ /* 0x000fe400008f0eff */
[----:B------:R-:W-:-:S04]  /*10180*/  LEA R18, P1, R16, c[0x0][0x2a8], 0x1 ;  /* 0x0000aa0010127a11 */ /* 0x000fc800078208ff */
[----:B------:R-:W-:-:S06]  /*10190*/  LEA.HI.X R19, R16, c[0x0][0x2ac], R3, 0x1, P1 ;  /* 0x0000ab0010137a11 */ /* 0x000fcc00008f0c03 */
[----:B---3--:R-:W3:Y:S01]  /*101a0*/  LDG.E.128 R16, [R18.64] ;  /* 0x0000000612107981 */ /* 0x008ee2000c1e1d00 */
[C---:B-----5:R-:W-:Y:S01]  /*101b0*/  LOP3.LUT R3, R5.reuse, 0xffff0000, RZ, 0xc0, !PT ;  /* 0xffff000005037812 */ /* 0x060fe200078ec0ff */
[----:B------:R-:W-:Y:S01]  /*101c0*/  IMAD.U32 R22, R5, 0x10000, RZ ;  /* 0x0001000005167824 */ /* 0x000fe200078e00ff */
[C---:B------:R-:W-:Y:S01]  /*101d0*/  LOP3.LUT R5, R7.reuse, 0xffff0000, RZ, 0xc0, !PT ;  /* 0xffff000007057812 */ /* 0x040fe200078ec0ff */
[----:B-1----:R-:W-:Y:S01]  /*101e0*/  IMAD.U32 R24, R7, 0x10000, RZ ;  /* 0x0001000007187824 */ /* 0x002fe200078e00ff */
[----:B------:R-:W-:Y:S01]  /*101f0*/  SHF.L.U32 R21, R6, 0x10, RZ ;  /* 0x0000001006157819 */ /* 0x000fe200000006ff */
[C---:B------:R-:W-:Y:S01]  /*10200*/  IMAD.U32 R20, R4.reuse, 0x10000, RZ ;  /* 0x0001000004147824 */ /* 0x040fe200078e00ff */
[----:B------:R-:W-:Y:S02]  /*10210*/  LOP3.LUT R4, R4, 0xffff0000, RZ, 0xc0, !PT ;  /* 0xffff000004047812 */ /* 0x000fe400078ec0ff */
[----:B------:R-:W-:Y:S02]  /*10220*/  LOP3.LUT R6, R6, 0xffff0000, RZ, 0xc0, !PT ;  /* 0xffff000006067812 */ /* 0x000fe400078ec0ff */
[C---:B----4-:R-:W-:Y:S01]  /*10230*/  SHF.L.U32 R7, R9.reuse, 0x10, RZ ;  /* 0x0000001009077819 */ /* 0x050fe200000006ff */
[----:B------:R-:W-:Y:S01]  /*10240*/  IMAD.U32 R23, R8, 0x10000, RZ ;  /* 0x0001000008177824 */ /* 0x000fe200078e00ff */
[----:B------:R-:W-:Y:S01]  /*10250*/  LOP3.LUT R27, R9, 0xffff0000, RZ, 0xc0, !PT ;  /* 0xffff0000091b7812 */ /* 0x000fe200078ec0ff */
[C---:B------:R-:W-:Y:S01]  /*10260*/  IMAD.U32 R9, R11.reuse, 0x10000, RZ ;  /* 0x000100000b097824 */ /* 0x040fe200078e00ff */
[----:B------:R-:W-:Y:S01]  /*10270*/  LOP3.LUT R29, R11, 0xffff0000, RZ, 0xc0, !PT ;  /* 0xffff00000b1d7812 */ /* 0x000fe200078ec0ff */
[----:B------:R-:W-:Y:S01]  /*10280*/  IMAD.U32 R25, R10, 0x10000, RZ ;  /* 0x000100000a197824 */ /* 0x000fe200078e00ff */
[----:B------:R-:W-:-:S02]  /*10290*/  LOP3.LUT R8, R8, 0xffff0000, RZ, 0xc0, !PT ;  /* 0xffff000008087812 */ /* 0x000fc400078ec0ff */
[----:B------:R-:W-:Y:S02]  /*102a0*/  LOP3.LUT R10, R10, 0xffff0000, RZ, 0xc0, !PT ;  /* 0xffff00000a0a7812 */ /* 0x000fe400078ec0ff */
[----:B--2---:R-:W-:Y:S01]  /*102b0*/  SHF.L.U32 R28, R12, 0x10, RZ ;  /* 0x000000100c1c7819 */ /* 0x004fe200000006ff */
[----:B------:R-:W-:Y:S01]  /*102c0*/  IMAD.U32 R30, R14, 0x10000, RZ ;  /* 0x000100000e1e7824 */ /* 0x000fe200078e00ff */
[----:B------:R-:W-:Y:S01]  /*102d0*/  LOP3.LUT R11, R12, 0xffff0000, RZ, 0xc0, !PT ;  /* 0xffff00000c0b7812 */ /* 0x000fe200078ec0ff */
[C---:B------:R-:W-:Y:S01]  /*102e0*/  IMAD.U32 R12, R13.reuse, 0x10000, RZ ;  /* 0x000100000d0c7824 */ /* 0x040fe200078e00ff */
        /* <DEDUP_REMOVED lines=9> */
[----:B------:R-:W-:Y:S01]  /*10380*/  @!P0 FADD.FTZ R32, -R32, -RZ ;  /* 0x800000ff20208221 */ /* 0x000fe20000010100 */
[----:B---3--:R-:W-:Y:S01]  /*10390*/  LOP3.LUT R15, R18, 0xffff0000, RZ, 0xc0, !PT ;  /* 0xffff0000120f7812 */ /* 0x008fe200078ec0ff */
[----:B------:R-:W-:Y:S01]  /*103a0*/  FMUL.FTZ R11, R8, R11 ;  /* 0x0000000b080b7220 */ /* 0x000fe20000410000 */
[----:B------:R-:W-:Y:S01]  /*103b0*/  SHF.L.U32 R8, R17, 0x10, RZ ;  /* 0x0000001011087819 */ /* 0x000fe200000006ff */
[----:B------:R-:W-:Y:S01]  /*103c0*/  FMUL.FTZ R7, R7, R12 ;  /* 0x0000000c07077220 */ /* 0x000fe20000410000 */
[----:B------:R-:W-:Y:S01]  /*103d0*/  LOP3.LUT R17, R17, 0xffff0000, RZ, 0xc0, !PT ;  /* 0xffff000011117812 */ /* 0x000fe200078ec0ff */
[----:B------:R-:W-:Y:S02]  /*103e0*/  @!P0 FADD.FTZ R30, -R30, -RZ ;  /* 0x800000ff1e1e8221 */ /* 0x000fe40000010100 */
        /* <DEDUP_REMOVED lines=24> */
.L_x_3806:
[----:B------:R-:W-:Y:S05]  /*10570*/  BSYNC B0 ;  /* 0x0000000000007941 */ /* 0x000fea0003800000 */
.L_x_3805:
[----:B-----5:R4:W-:Y:S01]  /*10580*/  STS.128 [R211+0x5800], R4 ;  /* 0x00580004d3007388 */ /* 0x0209e20000000c00 */
[----:B------:R-:W-:Y:S05]  /*10590*/  BRA `(.L_x_3770) ;  /* 0x000002a000007947 */ /* 0x000fea0003800000 */
.L_x_3744:
[----:B------:R-:W-:Y:S01]  /*105a0*/  IMAD.IADD R73, R204, 0x1, -R73 ;  /* 0x00000001cc497824 */ /* 0x000fe200078e0a49 */
[C---:B------:R-:W-:Y:S02]  /*105b0*/  IADD3 R2, R206.reuse, 0x10, RZ ;  /* 0x00000010ce027810 */ /* 0x040fe40007ffe0ff */
[----:B------:R-:W-:Y:S02]  /*105c0*/  IADD3 R26, R206, 0x30, RZ ;  /* 0x00000030ce1a7810 */ /* 0x000fe40007ffe0ff */
[-C--:B------:R-:W-:Y:S02]  /*105d0*/  ISETP.GE.AND P5, PT, R2, R73.reuse, PT ;  /* 0x000000490200720c */ /* 0x080fe40003fa6270 */
[----:B------:R-:W-:-:S02]  /*105e0*/  ISETP.GE.AND P6, PT, R206, R73, PT ;  /* 0x00000049ce00720c */ /* 0x000fc40003fc6270 */
[----:B------:R-:W-:Y:S02]  /*105f0*/  IADD3 R0, R206, 0x20, RZ ;  /* 0x00000020ce007810 */ /* 0x000fe40007ffe0ff */
[-C--:B------:R-:W-:Y:S02]  /*10600*/  ISETP.GE.AND P2, PT, R26, R73.reuse, PT ;  /* 0x000000491a00720c */ /* 0x080fe40003f46270 */
[----:B------:R-:W-:-:S05]  /*10610*/  ISETP.GE.AND P4, PT, R0, R73, PT ;  /* 0x000000490000720c */ /* 0x000fca0003f86270 */
[----:B------:R-:W-:Y:S02]  /*10620*/  @!P5 IADD3 R7, P1, R7, R142, RZ ;  /* 0x0000008e0707d210 */ /* 0x000fe40007f3e0ff */
[----:B------:R-:W-:-:S03]  /*10630*/  @!P6 LEA R10, P0, R142, c[0x0][0x160], 0x1 ;  /* 0x000058008e0aea11 */ /* 0x000fc600078008ff */
[--C-:B------:R-:W-:Y:S01]  /*10640*/  @!P5 IMAD.X R8, R5, 0x1, R145.reuse, P1 ;  /* 0x000000010508d824 */ /* 0x100fe200008e0691 */
[--C-:B------:R-:W-:Y:S01]  /*10650*/  @!P6 LEA.HI.X R11, R142, c[0x0][0x164], R145.reuse, 0x1, P0 ;  /* 0x000059008e0bea11 */ /* 0x100fe200000f0c91 */
[----:B------:R-:W-:Y:S01]  /*10660*/  @!P2 IMAD.MOV.U32 R12, RZ, RZ, R142 ;  /* 0x000000ffff0ca224 */ /* 0x000fe200078e008e */
[----:B------:R-:W-:Y:S01]  /*10670*/  @!P5 LEA R14, P1, R7, c[0x0][0x160], 0x1 ;  /* 0x00005800070eda11 */ /* 0x000fe200078208ff */
[----:B------:R-:W-:Y:S01]  /*10680*/  @!P2 IMAD.MOV.U32 R13, RZ, RZ, R145 ;  /* 0x000000ffff0da224 */ /* 0x000fe200078e0091 */
[----:B------:R-:W-:Y:S01]  /*10690*/  @!P4 LEA R4, P0, R3, R142, 0x5 ;  /* 0x0000008e0304c211 */ /* 0x000fe200078028ff */
[----:B------:R-:W-:Y:S01]  /*106a0*/  @!P2 IMAD.MOV.U32 R6, RZ, RZ, c[0x0][0x194] ;  /* 0x00006500ff06a624 */ /* 0x000fe200078e00ff */
[----:B------:R-:W-:Y:S01]  /*106b0*/  @!P5 LEA.HI.X R15, R7, c[0x0][0x164], R8, 0x1, P1 ;  /* 0x00005900070fda11 */ /* 0x000fe200008f0c08 */
[----:B------:R-:W-:Y:S01]  /*106c0*/  @!P4 IMAD.MOV.U32 R144, RZ, RZ, c[0x0][0x194] ;  /* 0x00006500ff90c624 */ /* 0x000fe200078e00ff */
[----:B------:R-:W-:Y:S01]  /*106d0*/  @!P4 LEA R8, P1, R4, c[0x0][0x160], 0x1 ;  /* 0x000058000408ca11 */ /* 0x000fe200078208ff */
[C---:B------:R-:W-:Y:S01]  /*106e0*/  @!P2 IMAD.WIDE.U32 R12, R3.reuse, 0x30, R12 ;  /* 0x00000030030ca825 */ /* 0x040fe200078e000c */
[----:B------:R-:W-:Y:S01]  /*106f0*/  @!PT LDS RZ, [RZ] ;  /* 0x00000000fffff984 */ /* 0x000fe20000000800 */
[----:B------:R-:W-:Y:S01]  /*10700*/  @!PT LDS RZ, [RZ] ;  /* 0x00000000fffff984 */ /* 0x000fe20000000800 */
[----:B------:R-:W-:Y:S01]  /*10710*/  @!PT LDS RZ, [RZ] ;  /* 0x00000000fffff984 */ /* 0x000fe20000000800 */
[----:B------:R1:W-:Y:S02]  /*10720*/  @!P6 LDGSTS.E.BYPASS.LTC128B.128 [R211], [R10.64] ;  /* 0x000000000ad3efae */ /* 0x0003e4000b901d46 */
[----:B------:R-:W-:Y:S01]  /*10730*/  @!P4 LEA.HI.X R3, R3, R145, R144, 0x5, P0 ;  /* 0x000000910303c211 */ /* 0x000fe200000f2c90 */
[----:B------:R-:W-:Y:S01]  /*10740*/  @!P2 IMAD R6, R6, 0x30, RZ ;  /* 0x000000300606a824 */ /* 0x000fe200078e02ff */
[----:B------:R1:W-:Y:S02]  /*10750*/  @!P6 LDGSTS.E.BYPASS.LTC128B.128 [R211+0x2000], [R10.64+0x80] ;  /* 0x020000800ad3efae */ /* 0x0003e4000b901d46 */
[----:B------:R-:W-:Y:S01]  /*10760*/  @!P4 LEA.HI.X R9, R4, c[0x0][0x164], R3, 0x1, P1 ;  /* 0x000059000409ca11 */ /* 0x000fe200008f0c03 */
[----:B------:R-:W-:Y:S01]  /*10770*/  @!P2 IMAD.IADD R5, R13, 0x1, R6 ;  /* 0x000000010d05a824 */ /* 0x000fe200078e0206 */
[C---:B------:R-:W-:Y:S01]  /*10780*/  @!P2 LEA R6, P0, R12.reuse, c[0x0][0x160], 0x1 ;  /* 0x000058000c06aa11 */ /* 0x040fe200078008ff */
[----:B------:R1:W-:Y:S03]  /*10790*/  @!P6 LDGSTS.E.BYPASS.LTC128B.128 [R211+0x4000], [R10.64+0x100] ;  /* 0x040001000ad3efae */ /* 0x0003e6000b901d46 */
[----:B------:R-:W-:Y:S01]  /*107a0*/  @!P2 LEA.HI.X R7, R12, c[0x0][0x164], R5, 0x1, P0 ;  /* 0x000059000c07aa11 */ /* 0x000fe200000f0c05 */
[----:B------:R1:W-:Y:S04]  /*107b0*/  @!P5 LDGSTS.E.BYPASS.LTC128B.128 [R211+0x800], [R14.64] ;  /* 0x008000000ed3dfae */ /* 0x0003e8000b901d46 */
[----:B------:R1:W-:Y:S04]  /*107c0*/  @!P5 LDGSTS.E.BYPASS.LTC128B.128 [R211+0x2800], [R14.64+0x80] ;  /* 0x028000800ed3dfae */ /* 0x0003e8000b901d46 */
[----:B------:R1:W-:Y:S04]  /*107d0*/  @!P5 LDGSTS.E.BYPASS.LTC128B.128 [R211+0x4800], [R14.64+0x100] ;  /* 0x048001000ed3dfae */ /* 0x0003e8000b901d46 */
[----:B------:R1:W-:Y:S04]  /*107e0*/  @!P4 LDGSTS.E.BYPASS.LTC128B.128 [R211+0x1000], [R8.64] ;  /* 0x0100000008d3cfae */ /* 0x0003e8000b901d46 */
[----:B------:R1:W-:Y:S04]  /*107f0*/  @!P4 LDGSTS.E.BYPASS.LTC128B.128 [R211+0x3000], [R8.64+0x80] ;  /* 0x0300008008d3cfae */ /* 0x0003e8000b901d46 */
[----:B------:R1:W-:Y:S04]  /*10800*/  @!P4 LDGSTS.E.BYPASS.LTC128B.128 [R211+0x5000], [R8.64+0x100] ;  /* 0x0500010008d3cfae */ /* 0x0003e8000b901d46 */
[----:B------:R1:W-:Y:S04]  /*10810*/  @!P2 LDGSTS.E.BYPASS.LTC128B.128 [R211+0x1800], [R6.64] ;  /* 0x0180000006d3afae */ /* 0x0003e8000b901d46 */
[----:B------:R1:W-:Y:S04]  /*10820*/  @!P2 LDGSTS.E.BYPASS.LTC128B.128 [R211+0x3800], [R6.64+0x80] ;  /* 0x0380008006d3afae */ /* 0x0003e8000b901d46 */
[----:B------:R1:W-:Y:S02]  /*10830*/  @!P2 LDGSTS.E.BYPASS.LTC128B.128 [R211+0x5800], [R6.64+0x100] ;  /* 0x0580010006d3afae */ /* 0x0003e4000b901d46 */
.L_x_3770:
[----:B------:R-:W-:Y:S05]  /*10840*/  BSYNC B2 ;  /* 0x0000000000027941 */ /* 0x000fea0003800000 */
.L_x_3743:
[----:B-1--4-:R-:W-:Y:S01]  /*10850*/  LEA R4, R133, 0xffffffc0, 0x6 ;  /* 0xffffffc085047811 */ /* 0x012fe200078e30ff */
[----:B------:R-:W-:Y:S01]  /*10860*/  IMAD.SHL.U32 R197, R206, 0x8, RZ ;  /* 0x00000008cec57824 */ /* 0x000fe200078e00ff */
[----:B------:R-:W-:Y:S01]  /*10870*/  LOP3.LUT R6, R71, 0xfffffff0, RZ, 0xc0, !PT ;  /* 0xfffffff047067812 */ /* 0x000fe200078ec0ff */
[C---:B------:R-:W-:Y:S01]  /*10880*/  IMAD.SHL.U32 R49, R63.reuse, 0x40, RZ ;  /* 0x000000403f317824 */ /* 0x040fe200078e00ff */
[----:B------:R-:W-:Y:S01]  /*10890*/  LOP3.LUT R3, R63, 0xfffffff8, RZ, 0xc0, !PT ;  /* 0xfffffff83f037812 */ /* 0x000fe200078ec0ff */
[----:B------:R-:W-:-:S03]  /*108a0*/  IMAD.IADD R5, R61, 0x1, -R4 ;  /* 0x000000013d057824 */ /* 0x000fc600078e0a04 */
[----:B------:R-:W-:Y:S02]  /*108b0*/  IADD3 R3, -R3, R60, -R6 ;  /* 0x0000003c03037210 */ /* 0x000fe40007ffe906 */
[-C--:B------:R-:W-:Y:S02]  /*108c0*/  ISETP.GE.AND P0, PT, R2, R5.reuse, PT ;  /* 0x000000050200720c */ /* 0x080fe40003f06270 */
[-C--:B------:R-:W-:Y:S02]  /*108d0*/  ISETP.GE.AND P2, PT, R206, R5.reuse, PT ;  /* 0x00000005ce00720c */ /* 0x080fe40003f46270 */
[-C--:B------:R-:W-:Y:S02]  /*108e0*/  ISETP.GE.AND P5, PT, R0, R5.reuse, PT ;  /* 0x000000050000720c */ /* 0x080fe40003fa6270 */
[-C--:B------:R-:W-:Y:S02]  /*108f0*/  ISETP.GE.AND P6, PT, R26, R5.reuse, PT ;  /* 0x000000051a00720c */ /* 0x080fe40003fc6270 */
[----:B------:R-:W-:Y:S01]  /*10900*/  ISETP.GE.AND P4, PT, R2, R5, PT ;  /* 0x000000050200720c */ /* 0x000fe20003f86270 */
[----:B------:R-:W-:Y:S01]  /*10910*/  IMAD.SHL.U32 R2, R62, 0x40, RZ ;  /* 0x000000403e027824 */ /* 0x000fe200078e00ff */
[----:B------:R-:W-:-:S03]  /*10920*/  LOP3.LUT R49, R49, 0xfffffe00, RZ, 0xc0, !PT ;  /* 0xfffffe0031317812 */ /* 0x000fc600078ec0ff */
[C---:B---3--:R-:W-:Y:S02]  /*10930*/  @!P0 LEA R14, P1, R55.reuse, R200, 0x1 ;  /* 0x000000c8370e8211 */ /* 0x048fe400078208ff */
[----:B------:R-:W-:Y:S01]  /*10940*/  @!P2 IMAD.MOV.U32 R198, RZ, RZ, R200 ;  /* 0x000000ffffc6a224 */ /* 0x000fe200078e00c8 */
[----:B------:R-:W-:Y:S01]  /*10950*/  LOP3.LUT R2, R2, 0x1c0, RZ, 0xc0, !PT ;  /* 0x000001c002027812 */ /* 0x000fe200078ec0ff */
[----:B------:R-:W-:Y:S01]  /*10960*/  @!P5 IMAD.MOV.U32 R6, RZ, RZ, c[0x0][0x198] ;  /* 0x00006600ff06d624 */ /* 0x000fe200078e00ff */
[----:B------:R-:W-:Y:S01]  /*10970*/  @!P0 LEA.HI.X R15, R55, R199, R54, 0x1, P1 ;  /* 0x000000c7370f8211 */ /* 0x000fe200008f0c36 */
[----:B------:R-:W-:Y:S01]  /*10980*/  @!P5 IMAD.MOV.U32 R7, RZ, RZ, c[0x0][0x19c] ;  /* 0x00006700ff07d624 */ /* 0x000fe200078e00ff */
[----:B------:R-:W-:Y:S01]  /*10990*/  @!PT LDS RZ, [RZ] ;  /* 0x00000000fffff984 */ /* 0x000fe20000000800 */
[----:B------:R-:W-:Y:S01]  /*109a0*/  @!PT LDS RZ, [RZ] ;  /* 0x00000000fffff984 */ /* 0x000fe20000000800 */
[----:B------:R-:W-:Y:S01]  /*109b0*/  @!PT LDS RZ, [RZ] ;  /* 0x00000000fffff984 */ /* 0x000fe20000000800 */
[----:B------:R1:W-:Y:S01]  /*109c0*/  @!P2 LDGSTS.E.BYPASS.LTC128B.128 [R211+0x6000], [R198.64] ;  /* 0x06000000c6d3afae */ /* 0x0003e2000b901d46 */
[----:B------:R-:W-:Y:S01]  /*109d0*/  @!P6 IMAD.MOV.U32 R10, RZ, RZ, c[0x0][0x198] ;  /* 0x00006600ff0ae624 */ /* 0x000fe200078e00ff */
[----:B------:R-:W-:Y:S02]  /*109e0*/  LOP3.LUT R197, R2, 0x8, R197, 0xf8, !PT ;  /* 0x0000000802c57812 */ /* 0x000fe400078ef8c5 */
[----:B------:R1:W-:Y:S01]  /*109f0*/  @!P2 LDGSTS.E.BYPASS.LTC128B.128 [R211+0x8000], [R198.64+0x80] ;  /* 0x08000080c6d3afae */ /* 0x0003e2000b901d46 */
[----:B------:R-:W-:-:S02]  /*10a00*/  SHF.R.U32.HI R2, RZ, 0x3, R2 ;  /* 0x00000003ff027819 */ /* 0x000fc40000011602 */
[-C--:B------:R-:W-:Y:S01]  /*10a10*/  ISETP.GE.AND P1, PT, R26, R5.reuse, PT ;  /* 0x000000051a00720c */ /* 0x080fe20003f26270 */
[----:B------:R1:W-:Y:S01]  /*10a20*/  @!P2 LDGSTS.E.BYPASS.LTC128B.128 [R211+0xa000], [R198.64+0x100] ;  /* 0x0a000100c6d3afae */ /* 0x0003e2000b901d46 */
[----:B------:R-:W-:Y:S02]  /*10a30*/  ISETP.GE.AND P2, PT, R0, R5, PT ;  /* 0x000000050000720c */ /* 0x000fe40003f46270 */
[----:B------:R-:W-:Y:S01]  /*10a40*/  SHF.R.S32.HI R0, RZ, 0x4, R71 ;  /* 0x00000004ff007819 */ /* 0x000fe20000011447 */
[----:B------:R3:W-:Y:S01]  /*10a50*/  @!P0 LDGSTS.E.BYPASS.LTC128B.128 [R211+0x6800], [R14.64] ;  /* 0x068000000ed38fae */ /* 0x0007e2000b901d46 */
[----:B------:R-:W-:Y:S02]  /*10a60*/  LOP3.LUT R197, R197, R2, RZ, 0x3c, !PT ;  /* 0x00000002c5c57212 */ /* 0x000fe400078e3cff */
[----:B------:R-:W-:Y:S01]  /*10a70*/  LEA.HI R9, R71, R0, RZ, 0x1 ;  /* 0x0000000047097211 */ /* 0x000fe200078f08ff */
[----:B------:R3:W-:Y:S03]  /*10a80*/  @!P0 LDGSTS.E.BYPASS.LTC128B.128 [R211+0x8800], [R14.64+0x80] ;  /* 0x088000800ed38fae */ /* 0x0007e6000b901d46 */
[----:B------:R-:W-:Y:S01]  /*10a90*/  LOP3.LUT R9, R9, 0xfffffffe, RZ, 0xc0, !PT ;  /* 0xfffffffe09097812 */ /* 0x000fe200078ec0ff */
[----:B------:R3:W-:Y:S01]  /*10aa0*/  @!P0 LDGSTS.E.BYPASS.LTC128B.128 [R211+0xa800], [R14.64+0x100] ;  /* 0x0a8001000ed38fae */ /* 0x0007e2000b901d46 */
[----:B------:R-:W-:Y:S01]  /*10ab0*/  @!P5 LEA R12, P0, R6, R200, 0x6 ;  /* 0x000000c8060cd211 */ /* 0x000fe200078030ff */
[----:B------:R-:W-:-:S02]  /*10ac0*/  @!P2 IMAD.MOV.U32 R2, RZ, RZ, c[0x0][0x1a0] ;  /* 0x00006800ff02a624 */ /* 0x000fc400078e00ff */
[----:B------:R-:W-:Y:S01]  /*10ad0*/  IMAD.IADD R0, R0, 0x1, -R9 ;  /* 0x0000000100007824 */ /* 0x000fe200078e0a09 */
[----:B------:R-:W-:Y:S01]  /*10ae0*/  @!P5 LEA.HI.X R13, R6, R199, R7, 0x6, P0 ;  /* 0x000000c7060dd211 */ /* 0x000fe200000f3407 */
[----:B------:R-:W-:Y:S01]  /*10af0*/  @!P6 IMAD.MOV.U32 R7, RZ, RZ, c[0x0][0x19c] ;  /* 0x00006700ff07e624 */ /* 0x000fe200078e00ff */
[----:B------:R-:W-:Y:S01]  /*10b00*/  @!P4 LEA R6, P0, R67, R202, 0x1 ;  /* 0x000000ca4306c211 */ /* 0x000fe200078008ff */
[----:B------:R-:W-:Y:S02]  /*10b10*/  IMAD.SHL.U32 R9, R70, 0x40, RZ ;  /* 0x0000004046097824 */ /* 0x000fe400078e00ff */
[----:B------:R-:W-:Y:S01]  /*10b20*/  @!P6 IMAD R7, R7, 0x60, RZ ;  /* 0x000000600707e824 */ /* 0x000fe200078e02ff */
[----:B------:R4:W-:Y:S01]  /*10b30*/  @!P5 LDGSTS.E.BYPASS.LTC128B.128 [R211+0x7000], [R12.64] ;  /* 0x070000000cd3dfae */ /* 0x0009e2000b901d46 */
[C---:B------:R-:W-:Y:S01]  /*10b40*/  IMAD R197, R0.reuse, 0x200, R197 ;  /* 0x0000020000c57824 */ /* 0x040fe200078e02c5 */
[----:B------:R-:W-:Y:S01]  /*10b50*/  LOP3.LUT R9, R9, 0x1c0, RZ, 0xc0, !PT ;  /* 0x000001c009097812 */ /* 0x000fe200078ec0ff */
[----:B------:R-:W-:Y:S01]  /*10b60*/  IMAD.SHL.U32 R0, R0, 0x8, RZ ;  /* 0x0000000800007824 */ /* 0x000fe200078e00ff */
[----:B------:R4:W-:Y:S01]  /*10b70*/  @!P5 LDGSTS.E.BYPASS.LTC128B.128 [R211+0x9000], [R12.64+0x80] ;  /* 0x090000800cd3dfae */ /* 0x0009e2000b901d46 */
[----:B-1----:R-:W-:-:S02]  /*10b80*/  @!P6 IMAD.MOV.U32 R198, RZ, RZ, R200 ;  /* 0x000000ffffc6e224 */ /* 0x002fc400078e00c8 */
[----:B------:R-:W-:Y:S01]  /*10b90*/  @!P1 IMAD.MOV.U32 R8, RZ, RZ, c[0x0][0x1a4] ;  /* 0x00006900ff089624 */ /* 0x000fe200078e00ff */
[----:B------:R4:W-:Y:S01]  /*10ba0*/  @!P5 LDGSTS.E.BYPASS.LTC128B.128 [R211+0xb000], [R12.64+0x100] ;  /* 0x0b0001000cd3dfae */ /* 0x0009e2000b901d46 */
[----:B------:R-:W-:Y:S01]  /*10bb0*/  @!P6 IMAD.WIDE.U32 R10, R10, 0x60, R198 ;  /* 0x000000600a0ae825 */ /* 0x000fe200078e00c6 */
[----:B------:R-:W-:Y:S02]  /*10bc0*/  ISETP.GE.AND P5, PT, R206, R5, PT ;  /* 0x00000005ce00720c */ /* 0x000fe40003fa6270 */
[----:B------:R-:W-:Y:S01]  /*10bd0*/  LOP3.LUT R0, R9, 0x8, R0, 0xf8, !PT ;  /* 0x0000000809007812 */ /* 0x000fe200078ef800 */
[----:B------:R-:W-:Y:S01]  /*10be0*/  @!P2 IMAD.MOV.U32 R5, RZ, RZ, c[0x0][0x1a4] ;  /* 0x00006900ff05a624 */ /* 0x000fe200078e00ff */
[----:B------:R-:W-:Y:S01]  /*10bf0*/  SHF.R.U32.HI R9, RZ, 0x3, R9 ;  /* 0x00000003ff097819 */ /* 0x000fe20000011609 */
[----:B------:R-:W-:Y:S02]  /*10c00*/  @!P1 IMAD R8, R8, 0x60, RZ ;  /* 0x0000006008089824 */ /* 0x000fe400078e02ff */
[----:B---3--:R-:W-:Y:S01]  /*10c10*/  @!P6 IMAD.IADD R15, R11, 0x1, R7 ;  /* 0x000000010b0fe824 */ /* 0x008fe200078e0207 */
[----:B------:R-:W-:Y:S01]  /*10c20*/  @!P4 LEA.HI.X R7, R67, R203, R64, 0x1, P0 ;  /* 0x000000cb4307c211 */ /* 0x000fe200000f0c40 */
[----:B------:R-:W-:Y:S01]  /*10c30*/  @!P6 IMAD.MOV.U32 R14, RZ, RZ, R10 ;  /* 0x000000ffff0ee224 */ /* 0x000fe200078e000a */
[----:B------:R-:W-:Y:S01]  /*10c40*/  @!P2 LEA R10, P0, R2, R202, 0x6 ;  /* 0x000000ca020aa211 */ /* 0x000fe200078030ff */
[----:B------:R-:W-:-:S03]  /*10c50*/  IMAD.SHL.U32 R197, R197, 0x2, RZ ;  /* 0x00000002c5c57824 */ /* 0x000fc600078e00ff */
[----:B------:R1:W-:Y:S01]  /*10c60*/  @!P6 LDGSTS.E.BYPASS.LTC128B.128 [R211+0x7800], [R14.64] ;  /* 0x078000000ed3efae */ /* 0x0003e2000b901d46 */
[----:B------:R-:W-:Y:S02]  /*10c70*/  @!P2 LEA.HI.X R11, R2, R203, R5, 0x6, P0 ;  /* 0x000000cb020ba211 */ /* 0x000fe400000f3405 */
[----:B------:R-:W-:Y:S01]  /*10c80*/  SHF.R.S32.HI R5, RZ, 0x1f, R60 ;  /* 0x0000001fff057819 */ /* 0x000fe2000001143c */
[----:B------:R1:W-:Y:S01]  /*10c90*/  @!P6 LDGSTS.E.BYPASS.LTC128B.128 [R211+0x9800], [R14.64+0x80] ;  /* 0x098000800ed3efae */ /* 0x0003e2000b901d46 */
[----:B------:R-:W-:Y:S02]  /*10ca0*/  LOP3.LUT R2, R0, R9, RZ, 0x3c, !PT ;  /* 0x0000000900027212 */ /* 0x000fe400078e3cff */
[----:B------:R-:W-:Y:S01]  /*10cb0*/  LEA.HI R5, R5, R60, RZ, 0x5 ;  /* 0x0000003c05057211 */ /* 0x000fe200078f28ff */
[----:B------:R1:W-:Y:S01]  /*10cc0*/  @!P6 LDGSTS.E.BYPASS.LTC128B.128 [R211+0xb800], [R14.64+0x100] ;  /* 0x0b8001000ed3efae */ /* 0x0003e2000b901d46 */
[----:B------:R-:W-:Y:S01]  /*10cd0*/  IADD3 R195, R197, 0x6020, RZ ;  /* 0x00006020c5c37810 */ /* 0x000fe20007ffe0ff */
[----:B------:R-:W-:Y:S01]  /*10ce0*/  IMAD.SHL.U32 R60, R60, 0x2, RZ ;  /* 0x000000023c3c7824 */ /* 0x000fe200078e00ff */
[----:B------:R-:W-:Y:S01]  /*10cf0*/  SHF.R.S32.HI R0, RZ, 0x5, R5 ;  /* 0x00000005ff007819 */ /* 0x000fe20000011405 */
[----:B------:R-:W0:Y:S01]  /*10d00*/  LDGDEPBAR ;  /* 0x00000000000079af */ /* 0x000e220000000000 */
[----:B----4-:R-:W-:-:S03]  /*10d10*/  @!P1 IMAD.MOV.U32 R12, RZ, RZ, c[0x0][0x1a0] ;  /* 0x00006800ff0c9624 */ /* 0x010fc600078e00ff */
[----:B------:R-:W-:Y:S01]  /*10d20*/  IMAD R5, R0, 0x400, R49 ;  /* 0x0000040000057824 */ /* 0x000fe200078e0231 */
[----:B------:R-:W-:Y:S01]  /*10d30*/  IADD3 R0, R197, 0x6000, RZ ;  /* 0x00006000c5007810 */ /* 0x000fe20007ffe0ff */
[----:B------:R-:W-:-:S04]  /*10d40*/  @!P1 IMAD.WIDE.U32 R12, R12, 0x60, R202 ;  /* 0x000000600c0c9825 */ /* 0x000fc800078e00ca */
[----:B------:R-:W-:Y:S02]  /*10d50*/  IMAD.IADD R198, R2, 0x1, R5 ;  /* 0x0000000102c67824 */ /* 0x000fe400078e0205 */
[----:B------:R-:W-:Y:S02]  /*10d60*/  @!P1 IMAD.IADD R13, R13, 0x1, R8 ;  /* 0x000000010d0d9824 */ /* 0x000fe400078e0208 */
[----:B------:R-:W-:Y:S02]  /*10d70*/  IMAD.SHL.U32 R198, R198, 0x2, RZ ;  /* 0x00000002c6c67824 */ /* 0x000fe400078e00ff */
[----:B------:R-:W-:Y:S01]  /*10d80*/  IMAD.MOV.U32 R5, RZ, RZ, 0x20 ;  /* 0x00000020ff057424 */ /* 0x000fe200078e00ff */
[----:B------:R-:W-:-:S04]  /*10d90*/  DEPBAR.LE SB0, 0x0 ;  /* 0x000080000000791a */ /* 0x000fc80000000000 */
[----:B------:R-:W-:Y:S06]  /*10da0*/  BAR.SYNC.DEFER_BLOCKING 0x0 ;  /* 0x0000000000007b1d */ /* 0x000fec0000010000 */
        /* <DEDUP_REMOVED lines=26> */
[----:B------:R5:W-:Y:S01]  /*10f50*/  @!P2 LDGSTS.E.BYPASS.LTC128B.128 [R211+0x11000], [R10.64+0x100] ;  /* 0x110001000ad3afae */ /* 0x000be2000b901d46 */
[----:B----4-:R-:W-:-:S03]  /*10f60*/  IMAD.MOV.U32 R7, RZ, RZ, 0x10 ;  /* 0x00000010ff077424 */ /* 0x010fc600078e00ff */
        /* <DEDUP_REMOVED lines=9> */
[----:B------:R-:W-:-:S03]  /*11000*/  R2P PR, R3, 0x6 ;  /* 0x0000000603007804 */ /* 0x000fc60000000000 */
[----:B------:R-:W-:Y:S02]  /*11010*/  LDSM.16.M88.4 R80, [R198] ;  /* 0x00000000c650783b */ /* 0x000fe40000000200 */
[----:B------:R-:W-:Y:S02]  /*11020*/  SEL R7, R7, 0xfffffff0, !P1 ;  /* 0xfffffff007077807 */ /* 0x000fe40004800000 */
[----:B------:R-:W4:Y:S01]  /*11030*/  LDSM.16.M88.4 R16, [R197+0x6800] ;  /* 0x00680000c510783b */ /* 0x000f220000000200 */
[----:B------:R-:W-:Y:S02]  /*11040*/  SEL R5, R5, 0xffffffe0, !P2 ;  /* 0xffffffe005057807 */ /* 0x000fe40005000000 */
[----:B------:R-:W-:Y:S01]  /*11050*/  R2P PR, R62, 0x6 ;  /* 0x000000063e007804 */ /* 0x000fe20000000000 */
[----:B--2---:R-:W2:Y:S01]  /*11060*/  LDSM.16.M88.4 R40, [R197+0x6000] ;  /* 0x00600000c528783b */ /* 0x004ea20000000200 */
[--C-:B------:R-:W-:Y:S02]  /*11070*/  IMAD R196, R7, 0x2, R198.reuse ;  /* 0x0000000207c47824 */ /* 0x100fe400078e02c6 */
[C---:B------:R-:W-:Y:S01]  /*11080*/  IMAD R194, R5.reuse, 0x2, R198 ;  /* 0x0000000205c27824 */ /* 0x040fe200078e02c6 */
[----:B-----5:R-:W-:Y:S01]  /*11090*/  LDSM.16.M88.4 R8, [R197+0x7000] ;  /* 0x00700000c508783b */ /* 0x020fe20000000200 */
[----:B------:R-:W-:-:S03]  /*110a0*/  IMAD R193, R5, 0x2, R196 ;  /* 0x0000000205c17824 */ /* 0x000fc600078e02c4 */
[----:B------:R-:W-:Y:S04]  /*110b0*/  LDSM.16.M88.4 R36, [R196] ;  /* 0x00000000c424783b */ /* 0x000fe80000000200 */
[----:B------:R-:W-:Y:S01]  /*110c0*/  @P1 IADD3 R195, R0, -0x20, RZ ;  /* 0xffffffe000c31810 */ /* 0x000fe20007ffe0ff */
[----:B------:R-:W-:Y:S01]  /*110d0*/  LDSM.16.M88.4 R72, [R197+0x7800] ;  /* 0x00780000c548783b */ /* 0x000fe20000000200 */
[----:B------:R-:W-:Y:S02]  /*110e0*/  IMAD.MOV.U32 R0, RZ, RZ, 0x40 ;  /* 0x00000040ff007424 */ /* 0x000fe400078e00ff */
[C---:B------:R-:W-:Y:S01]  /*110f0*/  IADD3 R187, R195.reuse, 0x800, RZ ;  /* 0x00000800c3bb7810 */ /* 0x040fe20007ffe0ff */
[----:B------:R-:W5:Y:S01]  /*11100*/  LDSM.16.M88.4 R24, [R195+0x800] ;  /* 0x00080000c318783b */ /* 0x000f620000000200 */
[----:B------:R-:W-:-:S02]  /*11110*/  IADD3 R186, R195, 0x1000, RZ ;  /* 0x00001000c3ba7810 */ /* 0x000fc40007ffe0ff */
[----:B------:R-:W-:Y:S01]  /*11120*/  SEL R0, R0, 0xffffffc0, !P2 ;  /* 0xffffffc000007807 */ /* 0x000fe20005000000 */
[----:B------:R-:W1:Y:S01]  /*11130*/  LDSM.16.M88.4 R68, [R195] ;  /* 0x00000000c344783b */ /* 0x000e620000000200 */
[C---:B------:R-:W-:Y:S02]  /*11140*/  IADD3 R185, R195.reuse, 0x1800, RZ ;  /* 0x00001800c3b97810 */ /* 0x040fe40007ffe0ff */
[----:B------:R-:W-:Y:S01]  /*11150*/  IADD3 R183, R195, 0x2000, RZ ;  /* 0x00002000c3b77810 */ /* 0x000fe20007ffe0ff */
[----:B------:R-:W1:Y:S01]  /*11160*/  LDSM.16.M88.4 R64, [R195+0x1000] ;  /* 0x00100000c340783b */ /* 0x000e620000000200 */
[----:B------:R-:W-:Y:S01]  /*11170*/  IMAD.IADD R191, R197, 0x1, R0 ;  /* 0x00000001c5bf7824 */ /* 0x000fe200078e0200 */
[C---:B------:R-:W-:Y:S01]  /*11180*/  IADD3 R182, R195.reuse, 0x2800, RZ ;  /* 0x00002800c3b67810 */ /* 0x040fe20007ffe0ff */
[----:B------:R-:W-:Y:S01]  /*11190*/  IMAD.IADD R184, R0, 0x1, R195 ;  /* 0x0000000100b87824 */ /* 0x000fe200078e02c3 */
[----:B------:R-:W1:Y:S01]  /*111a0*/  LDSM.16.M88.4 R56, [R195+0x1800] ;  /* 0x00180000c338783b */ /* 0x000e620000000200 */
[----:B------:R-:W-:-:S02]  /*111b0*/  IADD3 R181, R195, 0x3000, RZ ;  /* 0x00003000c3b57810 */ /* 0x000fc40007ffe0ff */
[C---:B------:R-:W-:Y:S01]  /*111c0*/  IADD3 R180, R195.reuse, 0x3800, RZ ;  /* 0x00003800c3b47810 */ /* 0x040fe20007ffe0ff */
[----:B------:R-:W-:Y:S01]  /*111d0*/  LDSM.16.M88.4 R28, [R194] ;  /* 0x00000000c21c783b */ /* 0x000fe20000000200 */
[C---:B------:R-:W-:Y:S01]  /*111e0*/  IADD3 R179, R195.reuse, 0x4000, RZ ;  /* 0x00004000c3b37810 */ /* 0x040fe20007ffe0ff */
[C---:B----4-:R-:W-:Y:S02]  /*111f0*/  HMMA.16816.F32.BF16 R20, R80.reuse, R16, RZ ;  /* 0x000000105014723c */ /* 0x050fe400000418ff */
[----:B------:R-:W4:Y:S01]  /*11200*/  LDSM.16.M88.4 R32, [R191+0x6000] ;  /* 0x00600000bf20783b */ /* 0x000f220000000200 */
[C---:B------:R-:W-:Y:S02]  /*11210*/  IADD3 R178, R195.reuse, 0x4800, RZ ;  /* 0x00004800c3b27810 */ /* 0x040fe40007ffe0ff */
[C---:B------:R-:W-:Y:S01]  /*11220*/  IADD3 R177, R195.reuse, 0x5000, RZ ;  /* 0x00005000c3b17810 */ /* 0x040fe20007ffe0ff */
[----:B------:R-:W-:Y:S01]  /*11230*/  LDSM.16.M88.4 R92, [R191+0x7000] ;  /* 0x00700000bf5c783b */ /* 0x000fe20000000200 */
[----:B------:R-:W-:Y:S01]  /*11240*/  IADD3 R176, R195, 0x5800, RZ ;  /* 0x00005800c3b07810 */ /* 0x000fe20007ffe0ff */
[C---:B------:R-:W-:Y:S02]  /*11250*/  HMMA.16816.F32.BF16 R16, R80.reuse, R18, RZ ;  /* 0x000000125010723c */ /* 0x040fe400000418ff */
[----:B------:R-:W-:Y:S04]  /*11260*/  LDSM.16.M88.4 R88, [R191+0x7800] ;  /* 0x00780000bf58783b */ /* 0x000fe80000000200 */
[----:B------:R-:W-:Y:S02]  /*11270*/  LDSM.16.M88.4 R76, [R193] ;  /* 0x00000000c14c783b */ /* 0x000fe40000000200 */
[C---:B--2---:R-:W-:Y:S02]  /*11280*/  HMMA.16816.F32.BF16 R44, R80.reuse, R40, RZ ;  /* 0x00000028502c723c */ /* 0x044fe400000418ff */
[----:B------:R-:W0:Y:S06]  /*11290*/  LDGDEPBAR ;  /* 0x00000000000079af */ /* 0x000e2c0000000000 */
[----:B------:R-:W-:Y:S08]  /*112a0*/  HMMA.16816.F32.BF16 R40, R80, R42, RZ ;  /* 0x0000002a5028723c */ /* 0x000ff000000418ff */
[C---:B-----5:R-:W-:Y:S08]  /*112b0*/  HMMA.16816.F32.BF16 R20, R36.reuse, R24, R20 ;  /* 0x000000182414723c */ /* 0x060ff00000041814 */
[----:B------:R-:W-:Y:S01]  /*112c0*/  HMMA.16816.F32.BF16 R16, R36, R26, R16 ;  /* 0x0000001a2410723c */ /* 0x000fe20000041810 */
[----:B------:R-:W2:Y:S07]  /*112d0*/  LDSM.16.M88.4 R24, [R191+0x6800] ;  /* 0x00680000bf18783b */ /* 0x000eae0000000200 */
[C---:B-1----:R-:W-:Y:S08]  /*112e0*/  HMMA.16816.F32.BF16 R12, R80.reuse, R8, RZ ;  /* 0x00000008500c723c */ /* 0x042ff000000418ff */
[C---:B------:R-:W-:Y:S08]  /*112f0*/  HMMA.16816.F32.BF16 R8, R80.reuse, R10, RZ ;  /* 0x0000000a5008723c */ /* 0x040ff000000418ff */
[C---:B------:R-:W-:Y:S08]  /*11300*/  HMMA.16816.F32.BF16 R84, R80.reuse, R72, RZ ;  /* 0x000000485054723c */ /* 0x040ff000000418ff */
[----:B------:R-:W-:Y:S01]  /*11310*/  HMMA.16816.F32.BF16 R80, R80, R74, RZ ;  /* 0x0000004a5050723c */ /* 0x000fe200000418ff */
[----:B------:R-:W1:Y:S07]  /*11320*/  LDSM.16.M88.4 R72, [R184] ;  /* 0x00000000b848783b */ /* 0x000e6e0000000200 */
[C---:B------:R-:W-:Y:S08]  /*11330*/  HMMA.16816.F32.BF16 R44, R36.reuse, R68, R44 ;  /* 0x00000044242c723c */ /* 0x040ff0000004182c */
[C---:B------:R-:W-:Y:S01]  /*11340*/  HMMA.16816.F32.BF16 R40, R36.reuse, R70, R40 ;  /* 0x000000462428723c */ /* 0x040fe20000041828 */
[----:B------:R-:W5:Y:S07]  /*11350*/  LDSM.16.M88.4 R68, [R184+0x800] ;  /* 0x00080000b844783b */ /* 0x000f6e0000000200 */
[C---:B------:R-:W-:Y:S08]  /*11360*/  HMMA.16816.F32.BF16 R12, R36.reuse, R64, R12 ;  /* 0x00000040240c723c */ /* 0x040ff0000004180c */
[C---:B------:R-:W-:Y:S01]  /*11370*/  HMMA.16816.F32.BF16 R8, R36.reuse, R66, R8 ;  /* 0x000000422408723c */ /* 0x040fe20000041808 */
[----:B------:R-:W1:Y:S07]  /*11380*/  LDSM.16.M88.4 R64, [R184+0x1000] ;  /* 0x00100000b840783b */ /* 0x000e6e0000000200 */
[C---:B------:R-:W-:Y:S08]  /*11390*/  HMMA.16816.F32.BF16 R84, R36.reuse, R56, R84 ;  /* 0x000000382454723c */ /* 0x040ff00000041854 */
        /* <DEDUP_REMOVED lines=15> */
[C---:B-1----:R-:W-:Y:S08]  /*11490*/  HMMA.16816.F32.BF16 R44, R76.reuse, R72, R44 ;  /* 0x000000484c2c723c */ /* 0x042ff0000004182c */
[C---:B------:R-:W-:Y:S01]  /*114a0*/  HMMA.16816.F32.BF16 R40, R76.reuse, R74, R40 ;  /* 0x0000004a4c28723c */ /* 0x040fe20000041828 */
[----:B------:R-:W1:Y:S07]  /*114b0*/  LDSM.16.M88.4 R72, [R197+0x8800] ;  /* 0x00880000c548783b */ /* 0x000e6e0000000200 */
[C---:B-----5:R-:W-:Y:S01]  /*114c0*/  HMMA.16816.F32.BF16 R92, R76.reuse, R68, R20 ;  /* 0x000000444c5c723c */ /* 0x060fe20000041814 */
[----:B------:R-:W2:Y:S07]  /*114d0*/  LDSM.16.M88.4 R20, [R195+0x2000] ;  /* 0x00200000c314783b */ /* 0x000eae0000000200 */
[C---:B------:R-:W-:Y:S08]  /*114e0*/  HMMA.16816.F32.BF16 R16, R76.reuse, R70, R16 ;  /* 0x000000464c10723c */ /* 0x040ff00000041810 */
[C---:B------:R-:W-:Y:S08]  /*114f0*/  HMMA.16816.F32.BF16 R12, R76.reuse, R64, R12 ;  /* 0x000000404c0c723c */ /* 0x040ff0000004180c */
[C---:B------:R-:W-:Y:S01]  /*11500*/  HMMA.16816.F32.BF16 R8, R76.reuse, R66, R8 ;  /* 0x000000424c08723c */ /* 0x040fe20000041808 */
[----:B------:R-:W5:Y:S07]  /*11510*/  LDSM.16.M88.4 R64, [R195+0x2800] ;  /* 0x00280000c340783b */ /* 0x000f6e0000000200 */
[C---:B------:R-:W-:Y:S08]  /*11520*/  HMMA.16816.F32.BF16 R84, R76.reuse, R56, R84 ;  /* 0x000000384c54723c */ /* 0x040ff00000041854 */
[----:B------:R-:W-:Y:S01]  /*11530*/  HMMA.16816.F32.BF16 R80, R76, R58, R80 ;  /* 0x0000003a4c50723c */ /* 0x000fe20000041850 */
[----:B------:R-:W2:Y:S04]  /*11540*/  LDSM.16.M88.4 R56, [R195+0x3000] ;  /* 0x00300000c338783b */ /* 0x000ea80000000200 */
[----:B------:R-:W-:Y:S03]  /*11550*/  LDSM.16.M88.4 R76, [R195+0x3800] ;  /* 0x00380000c34c783b */ /* 0x000fe60000000200 */
[C---:B----4-:R-:W-:Y:S08]  /*11560*/  HMMA.16816.F32.BF16 R44, R36.reuse, R32, R44 ;  /* 0x00000020242c723c */ /* 0x050ff0000004182c */
[C---:B------:R-:W-:Y:S01]  /*11570*/  HMMA.16816.F32.BF16 R68, R36.reuse, R34, R40 ;  /* 0x000000222444723c */ /* 0x040fe20000041828 */
[----:B------:R-:W-:Y:S04]  /*11580*/  LDSM.16.M88.4 R40, [R194+0x2000] ;  /* 0x00200000c228783b */ /* 0x000fe80000000200 */
[----:B------:R-:W4:Y:S03]  /*11590*/  LDSM.16.M88.4 R32, [R191+0x8000] ;  /* 0x00800000bf20783b */ /* 0x000f260000000200 */
        /* <DEDUP_REMOVED lines=13> */
[C---:B-----5:R-:W-:Y:S08]  /*11670*/  HMMA.16816.F32.BF16 R92, R88.reuse, R64, R92 ;  /* 0x00000040585c723c */ /* 0x060ff0000004185c */
[C---:B------:R-:W-:Y:S01]  /*11680*/  HMMA.16816.F32.BF16 R16, R88.reuse, R66, R16 ;  /* 0x000000425810723c */ /* 0x040fe20000041810 */
[----:B------:R-:W-:Y:S07]  /*11690*/  LDSM.16.M88.4 R64, [R184+0x3000] ;  /* 0x00300000b840783b */ /* 0x000fee0000000200 */
[C---:B------:R-:W-:Y:S08]  /*116a0*/  HMMA.16816.F32.BF16 R12, R88.reuse, R56, R12 ;  /* 0x00000038580c723c */ /* 0x040ff0000004180c */
[----:B------:R-:W-:Y:S01]  /*116b0*/  HMMA.16816.F32.BF16 R8, R88, R58, R8 ;  /* 0x0000003a5808723c */ /* 0x000fe20000041808 */
[----:B------:R-:W5:Y:S07]  /*116c0*/  LDSM.16.M88.4 R56, [R193+0x2000] ;  /* 0x00200000c138783b */ /* 0x000f6e0000000200 */
[C---:B----4-:R-:W-:Y:S08]  /*116d0*/  HMMA.16816.F32.BF16 R44, R40.reuse, R32, R44 ;  /* 0x00000020282c723c */ /* 0x050ff0000004182c */
        /* <DEDUP_REMOVED lines=16> */
[C---:B-----5:R-:W-:Y:S08]  /*117e0*/  HMMA.16816.F32.BF16 R44, R56.reuse, R36, R44 ;  /* 0x00000024382c723c */ /* 0x060ff0000004182c */
[C---:B------:R-:W-:Y:S01]  /*117f0*/  HMMA.16816.F32.BF16 R68, R56.reuse, R38, R68 ;  /* 0x000000263844723c */ /* 0x040fe20000041844 */
[----:B------:R-:W-:Y:S07]  /*11800*/  LDSM.16.M88.4 R36, [R196+0x4000] ;  /* 0x00400000c424783b */ /* 0x000fee0000000200 */
[C---:B----4-:R-:W-:Y:S08]  /*11810*/  HMMA.16816.F32.BF16 R92, R56.reuse, R32, R92 ;  /* 0x00000020385c723c */ /* 0x050ff0000004185c */
[C---:B------:R-:W-:Y:S01]  /*11820*/  HMMA.16816.F32.BF16 R16, R56.reuse, R34, R16 ;  /* 0x000000223810723c */ /* 0x040fe20000041810 */
[----:B------:R-:W4:Y:S07]  /*11830*/  LDSM.16.M88.4 R32, [R195+0x4000] ;  /* 0x00400000c320783b */ /* 0x000f2e0000000200 */
[C---:B------:R-:W-:Y:S08]  /*11840*/  HMMA.16816.F32.BF16 R12, R56.reuse, R64, R12 ;  /* 0x00000040380c723c */ /* 0x040ff0000004180c */
[C---:B------:R-:W-:Y:S01]  /*11850*/  HMMA.16816.F32.BF16 R76, R56.reuse, R66, R76 ;  /* 0x00000042384c723c */ /* 0x040fe2000004184c */
[----:B------:R-:W5:Y:S07]  /*11860*/  LDSM.16.M88.4 R64, [R195+0x5000] ;  /* 0x00500000c340783b */ /* 0x000f6e0000000200 */
[C---:B-1----:R-:W-:Y:S08]  /*11870*/  HMMA.16816.F32.BF16 R88, R56.reuse, R24, R88 ;  /* 0x000000183858723c */ /* 0x042ff00000041858 */
[----:B------:R-:W-:Y:S01]  /*11880*/  HMMA.16816.F32.BF16 R80, R56, R26, R80 ;  /* 0x0000001a3850723c */ /* 0x000fe20000041850 */
[----:B------:R-:W1:Y:S04]  /*11890*/  LDSM.16.M88.4 R24, [R195+0x5800] ;  /* 0x00580000c318783b */ /* 0x000e680000000200 */
[----:B------:R-:W-:Y:S03]  /*118a0*/  LDSM.16.M88.4 R56, [R184+0x4000] ;  /* 0x00400000b838783b */ /* 0x000fe60000000200 */
[C---:B--2---:R-:W-:Y:S08]  /*118b0*/  HMMA.16816.F32.BF16 R44, R72.reuse, R20, R44 ;  /* 0x00000014482c723c */ /* 0x044ff0000004182c */
[C---:B------:R-:W-:Y:S08]  /*118c0*/  HMMA.16816.F32.BF16 R68, R72.reuse, R22, R68 ;  /* 0x000000164844723c */ /* 0x040ff00000041844 */
[C---:B------:R-:W-:Y:S08]  /*118d0*/  HMMA.16816.F32.BF16 R92, R72.reuse, R8, R92 ;  /* 0x00000008485c723c */ /* 0x040ff0000004185c */
        /* <DEDUP_REMOVED lines=8> */
[C---:B----4-:R-:W-:Y:S08]  /*11960*/  HMMA.16816.F32.BF16 R44, R36.reuse, R32, R44 ;  /* 0x00000020242c723c */ /* 0x050ff0000004182c */
[C---:B------:R-:W-:Y:S01]  /*11970*/  HMMA.16816.F32.BF16 R68, R36.reuse, R34, R68 ;  /* 0x000000222444723c */ /* 0x040fe20000041844 */
[----:B------:R-:W4:Y:S07]  /*11980*/  LDSM.16.M88.4 R32, [R191+0xa800] ;  /* 0x00a80000bf20783b */ /* 0x000f2e0000000200 */
[C---:B------:R-:W-:Y:S08]  /*11990*/  HMMA.16816.F32.BF16 R92, R36.reuse, R28, R92 ;  /* 0x0000001c245c723c */ /* 0x040ff0000004185c */
[C---:B------:R-:W-:Y:S01]  /*119a0*/  HMMA.16816.F32.BF16 R16, R36.reuse, R30, R16 ;  /* 0x0000001e2410723c */ /* 0x040fe20000041810 */
[----:B------:R-:W3:Y:S07]  /*119b0*/  LDSM.16.M88.4 R28, [R191+0xb000] ;  /* 0x00b00000bf1c783b */ /* 0x000eee0000000200 */
[C---:B-----5:R-:W-:Y:S08]  /*119c0*/  HMMA.16816.F32.BF16 R20, R36.reuse, R64, R20 ;  /* 0x000000402414723c */ /* 0x060ff00000041814 */
[C---:B------:R-:W-:Y:S01]  /*119d0*/  HMMA.16816.F32.BF16 R76, R36.reuse, R66, R76 ;  /* 0x00000042244c723c */ /* 0x040fe2000004184c */
[----:B------:R-:W5:Y:S07]  /*119e0*/  LDSM.16.M88.4 R64, [R193+0x4000] ;  /* 0x00400000c140783b */ /* 0x000f6e0000000200 */
[C---:B-1----:R-:W-:Y:S08]  /*119f0*/  HMMA.16816.F32.BF16 R88, R36.reuse, R24, R88 ;  /* 0x000000182458723c */ /* 0x042ff00000041858 */
[----:B------:R-:W-:Y:S01]  /*11a00*/  HMMA.16816.F32.BF16 R80, R36, R26, R80 ;  /* 0x0000001a2450723c */ /* 0x000fe20000041850 */
[----:B------:R-:W1:Y:S07]  /*11a10*/  LDSM.16.M88.4 R24, [R184+0x4800] ;  /* 0x00480000b818783b */ /* 0x000e6e0000000200 */
[C---:B--2---:R-:W-:Y:S08]  /*11a20*/  HMMA.16816.F32.BF16 R44, R12.reuse, R8, R44 ;  /* 0x000000080c2c723c */ /* 0x044ff0000004182c */
[C---:B------:R-:W-:Y:S01]  /*11a30*/  HMMA.16816.F32.BF16 R68, R12.reuse, R10, R68 ;  /* 0x0000000a0c44723c */ /* 0x040fe20000041844 */
[----:B------:R-:W2:Y:S07]  /*11a40*/  LDSM.16.M88.4 R8, [R184+0x5000] ;  /* 0x00500000b808783b */ /* 0x000eae0000000200 */
[C---:B----4-:R-:W-:Y:S08]  /*11a50*/  HMMA.16816.F32.BF16 R92, R12.reuse, R32, R92 ;  /* 0x000000200c5c723c */ /* 0x050ff0000004185c */
[C---:B------:R-:W-:Y:S08]  /*11a60*/  HMMA.16816.F32.BF16 R16, R12.reuse, R34, R16 ;  /* 0x000000220c10723c */ /* 0x040ff00000041810 */
[C---:B---3--:R-:W-:Y:S07]  /*11a70*/  HMMA.16816.F32.BF16 R20, R12.reuse, R28, R20 ;  /* 0x0000001c0c14723c */ /* 0x048fee0000041814 */
[----:B------:R-:W-:Y:S01]  /*11a80*/  LOP3.LUT R28, R60, 0x6, RZ, 0xc0, !PT ;  /* 0x000000063c1c7812 */ /* 0x000fe200078ec0ff */
[----:B------:R-:W-:Y:S04]  /*11a90*/  HMMA.16816.F32.BF16 R76, R12, R30, R76 ;  /* 0x0000001e0c4c723c */ /* 0x000fe8000004184c */
[----:B------:R-:W-:-:S04]  /*11aa0*/  IMAD R28, R133, 0x40, R28 ;  /* 0x00000040851c7824 */ /* 0x000fc800078e021c */
[C---:B------:R-:W-:Y:S01]  /*11ab0*/  HMMA.16816.F32.BF16 R88, R12.reuse, R40, R88 ;  /* 0x000000280c58723c */ /* 0x040fe20000041858 */
[C---:B------:R-:W-:Y:S02]  /*11ac0*/  IADD3 R0, R28.reuse, -0x38, RZ ;  /* 0xffffffc81c007810 */ /* 0x040fe40007ffe0ff */
[----:B------:R-:W-:Y:S02]  /*11ad0*/  IADD3 R6, R28, -0x3f, RZ ;  /* 0xffffffc11c067810 */ /* 0x000fe40007ffe0ff */
[-C--:B------:R-:W-:Y:S02]  /*11ae0*/  ISETP.GE.AND P1, PT, R0, R61.reuse, PT ;  /* 0x0000003d0000720c */ /* 0x080fe40003f26270 */
[----:B------:R-:W-:Y:S01]  /*11af0*/  IADD3 R0, R28, -0x30, RZ ;  /* 0xffffffd01c007810 */ /* 0x000fe20007ffe0ff */
[----:B------:R-:W-:Y:S01]  /*11b00*/  HMMA.16816.F32.BF16 R80, R12, R42, R80 ;  /* 0x0000002a0c50723c */ /* 0x000fe20000041850 */
[----:B------:R-:W3:Y:S01]  /*11b10*/  LDSM.16.M88.4 R12, [R184+0x5800] ;  /* 0x00580000b80c783b */ /* 0x000ee20000000200 */
[----:B------:R-:W-:Y:S01]  /*11b20*/  ISETP.GE.AND P2, PT, R6, R61, PT ;  /* 0x0000003d0600720c */ /* 0x000fe20003f46270 */
[----:B------:R-:W-:-:S04]  /*11b30*/  DEPBAR.LE SB0, 0x0 ;  /* 0x000080000000791a */ /* 0x000fc80000000000 */
[----:B------:R-:W-:Y:S01]  /*11b40*/  ISETP.GE.AND P6, PT, R0, R61, PT ;  /* 0x0000003d0000720c */ /* 0x000fe20003fc6270 */
[----:B-----5:R-:W-:Y:S01]  /*11b50*/  HMMA.16816.F32.BF16 R44, R64, R56, R44 ;  /* 0x00000038402c723c */ /* 0x020fe2000004182c */
[C---:B------:R-:W-:Y:S02]  /*11b60*/  IADD3 R0, R28.reuse, -0x28, RZ ;  /* 0xffffffd81c007810 */ /* 0x040fe40007ffe0ff */
[----:B------:R-:W-:-:S04]  /*11b70*/  IADD3 R6, R28, -0x37, RZ ;  /* 0xffffffc91c067810 */ /* 0x000fc80007ffe0ff */
[----:B------:R-:W-:Y:S01]  /*11b80*/  ISETP.GE.AND P0, PT, R6, R61, PT ;  /* 0x0000003d0600720c */ /* 0x000fe20003f06270 */
[----:B------:R-:W-:Y:S01]  /*11b90*/  HMMA.16816.F32.BF16 R68, R64, R58, R68 ;  /* 0x0000003a4044723c */ /* 0x000fe20000041844 */
[----:B------:R-:W-:-:S07]  /*11ba0*/  IADD3 R6, R28, -0x27, RZ ;  /* 0xffffffd91c067810 */ /* 0x000fce0007ffe0ff */
[C---:B-1----:R-:W-:Y:S07]  /*11bb0*/  HMMA.16816.F32.BF16 R92, R64.reuse, R24, R92 ;  /* 0x00000018405c723c */ /* 0x042fee000004185c */
[----:B------:R-:W-:Y:S01]  /*11bc0*/  IADD3 R24, R28, -0x40, RZ ;  /* 0xffffffc01c187810 */ /* 0x000fe20007ffe0ff */
[----:B------:R-:W-:Y:S01]  /*11bd0*/  HMMA.16816.F32.BF16 R16, R64, R26, R16 ;  /* 0x0000001a4010723c */ /* 0x000fe20000041810 */
[----:B------:R-:W-:Y:S02]  /*11be0*/  FSEL R47, R47, -INF , !P2 ;  /* 0xff8000002f2f7808 */ /* 0x000fe40005000000 */
[----:B------:R-:W-:-:S02]  /*11bf0*/  ISETP.GE.AND P4, PT, R24, R61, PT ;  /* 0x0000003d1800720c */ /* 0x000fc40003f86270 */
[----:B------:R-:W-:Y:S02]  /*11c00*/  FSEL R45, R45, -INF , !P2 ;  /* 0xff8000002d2d7808 */ /* 0x000fe40005000000 */
[----:B------:R-:W-:Y:S01]  /*11c10*/  FSEL R46, R46, -INF , !P4 ;  /* 0xff8000002e2e7808 */ /* 0x000fe20006000000 */
[C---:B--2---:R-:W-:Y:S01]  /*11c20*/  HMMA.16816.F32.BF16 R20, R64.reuse, R8, R20 ;  /* 0x000000084014723c */ /* 0x044fe20000041814 */
[----:B------:R-:W-:Y:S02]  /*11c30*/  FSEL R3, R44, -INF , !P4 ;  /* 0xff8000002c037808 */ /* 0x000fe40006000000 */
[----:B------:R-:W-:Y:S02]  /*11c40*/  ISETP.GE.AND P4, PT, R0, R61, PT ;  /* 0x0000003d0000720c */ /* 0x000fe40003f86270 */
[----:B------:R-:W-:Y:S02]  /*11c50*/  IADD3 R0, R28, -0x20, RZ ;  /* 0xffffffe01c007810 */ /* 0x000fe40007ffe0ff */
[----:B------:R-:W-:Y:S01]  /*11c60*/  FSEL R70, R70, -INF , !P1 ;  /* 0xff80000046467808 */ /* 0x000fe20004800000 */
[----:B------:R-:W-:Y:S01]  /*11c70*/  HMMA.16816.F32.BF16 R76, R64, R10, R76 ;  /* 0x0000000a404c723c */ /* 0x000fe2000004184c */
[----:B------:R-:W-:-:S02]  /*11c80*/  FSEL R25, R68, -INF , !P1 ;  /* 0xff80000044197808 */ /* 0x000fc40004800000 */
[----:B------:R-:W-:Y:S02]  /*11c90*/  IADD3 R8, R28, -0x1f, RZ ;  /* 0xffffffe11c087810 */ /* 0x000fe40007ffe0ff */
[-C--:B------:R-:W-:Y:S02]  /*11ca0*/  ISETP.GE.AND P1, PT, R0, R61.reuse, PT ;  /* 0x0000003d0000720c */ /* 0x080fe40003f26270 */
[----:B------:R-:W-:Y:S01]  /*11cb0*/  IADD3 R24, R28, -0x2f, RZ ;  /* 0xffffffd11c187810 */ /* 0x000fe20007ffe0ff */
[----:B---3--:R-:W-:Y:S01]  /*11cc0*/  HMMA.16816.F32.BF16 R80, R64, R14, R80 ;  /* 0x0000000e4050723c */ /* 0x008fe20000041850 */
[----:B------:R-:W-:Y:S02]  /*11cd0*/  ISETP.GE.AND P2, PT, R6, R61, PT ;  /* 0x0000003d0600720c */ /* 0x000fe40003f46270 */
[----:B------:R-:W-:Y:S02]  /*11ce0*/  IADD3 R0, R28, -0x18, RZ ;  /* 0xffffffe81c007810 */ /* 0x000fe40007ffe0ff */
[----:B------:R-:W-:-:S02]  /*11cf0*/  FSEL R6, R71, -INF , !P0 ;  /* 0xff80000047067808 */ /* 0x000fc40004000000 */
[----:B------:R-:W-:Y:S01]  /*11d00*/  FSEL R69, R69, -INF , !P0 ;  /* 0xff80000045457808 */ /* 0x000fe20004000000 */
[----:B------:R-:W-:Y:S01]  /*11d10*/  HMMA.16816.F32.BF16 R88, R64, R12, R88 ;  /* 0x0000000c4058723c */ /* 0x000fe20000041858 */
[-C--:B------:R-:W-:Y:S02]  /*11d20*/  ISETP.GE.AND P0, PT, R8, R61.reuse, PT ;  /* 0x0000003d0800720c */ /* 0x080fe40003f06270 */
[----:B------:R-:W-:Y:S02]  /*11d30*/  FSEL R8, R94, -INF , !P6 ;  /* 0xff8000005e087808 */ /* 0x000fe40007000000 */
[----:B------:R-:W-:Y:S02]  /*11d40*/  FSEL R11, R92, -INF , !P6 ;  /* 0xff8000005c0b7808 */ /* 0x000fe40007000000 */
[-C--:B------:R-:W-:Y:S02]  /*11d50*/  ISETP.GE.AND P5, PT, R24, R61.reuse, PT ;  /* 0x0000003d1800720c */ /* 0x080fe40003fa6270 */
[----:B------:R-:W-:-:S02]  /*11d60*/  ISETP.GE.AND P6, PT, R0, R61, PT ;  /* 0x0000003d0000720c */ /* 0x000fc40003fc6270 */
[----:B------:R-:W-:Y:S02]  /*11d70*/  IADD3 R0, R28, -0x17, RZ ;  /* 0xffffffe91c007810 */ /* 0x000fe40007ffe0ff */
[----:B------:R-:W-:Y:S02]  /*11d80*/  FSEL R10, R95, -INF , !P5 ;  /* 0xff8000005f0a7808 */ /* 0x000fe40006800000 */
[----:B------:R-:W-:Y:S02]  /*11d90*/  FSEL R13, R93, -INF , !P5 ;  /* 0xff8000005d0d7808 */ /* 0x000fe40006800000 */
[----:B------:R-:W-:Y:S02]  /*11da0*/  ISETP.GE.AND P5, PT, R0, R61, PT ;  /* 0x0000003d0000720c */ /* 0x000fe40003fa6270 */
[C---:B------:R-:W-:Y:S02]  /*11db0*/  IADD3 R0, R28.reuse, -0x10, RZ ;  /* 0xfffffff01c007810 */ /* 0x040fe40007ffe0ff */
[----:B------:R-:W-:-:S02]  /*11dc0*/  IADD3 R12, R28, -0xf, RZ ;  /* 0xfffffff11c0c7810 */ /* 0x000fc40007ffe0ff */
[----:B------:R-:W-:Y:S02]  /*11dd0*/  FSEL R18, R18, -INF , !P4 ;  /* 0xff80000012127808 */ /* 0x000fe40006000000 */
[----:B------:R-:W-:Y:S02]  /*11de0*/  FSEL R9, R16, -INF , !P4 ;  /* 0xff80000010097808 */ /* 0x000fe40006000000 */
[-C--:B------:R-:W-:Y:S02]  /*11df0*/  ISETP.GE.AND P4, PT, R0, R61.reuse, PT ;  /* 0x0000003d0000720c */ /* 0x080fe40003f86270 */
[----:B------:R-:W-:Y:S02]  /*11e00*/  FSEL R0, R19, -INF , !P2 ;  /* 0xff80000013007808 */ /* 0x000fe40005000000 */
[----:B------:R-:W-:Y:S02]  /*11e10*/  FSEL R17, R17, -INF , !P2 ;  /* 0xff80000011117808 */ /* 0x000fe40005000000 */
[----:B------:R-:W-:-:S02]  /*11e20*/  ISETP.GE.AND P2, PT, R12, R61, PT ;  /* 0x0000003d0c00720c */ /* 0x000fc40003f46270 */
[C---:B------:R-:W-:Y:S02]  /*11e30*/  IADD3 R12, R28.reuse, -0x8, RZ ;  /* 0xfffffff81c0c7810 */ /* 0x040fe40007ffe0ff */
[----:B------:R-:W-:Y:S02]  /*11e40*/  IADD3 R28, R28, -0x7, RZ ;  /* 0xfffffff91c1c7810 */ /* 0x000fe40007ffe0ff */
[----:B------:R-:W-:Y:S02]  /*11e50*/  FSEL R172, R23, -INF , !P0 ;  /* 0xff80000017ac7808 */ /* 0x000fe40004000000 */
[----:B------:R-:W-:Y:S02]  /*11e60*/  FSEL R159, R21, -INF , !P0 ;  /* 0xff800000159f7808 */ /* 0x000fe40004000000 */
[----:B------:R-:W-:Y:S02]  /*11e70*/  ISETP.GE.AND P0, PT, R28, R61, PT ;  /* 0x0000003d1c00720c */ /* 0x000fe40003f06270 */
[----:B------:R-:W-:-:S02]  /*11e80*/  FSEL R160, R22, -INF , !P1 ;  /* 0xff80000016a07808 */ /* 0x000fc40004800000 */
[----:B------:R-:W-:Y:S02]  /*11e90*/  FSEL R158, R83, -INF , !P0 ;  /* 0xff800000539e7808 */ /* 0x000fe40004000000 */
[----:B------:R-:W-:Y:S02]  /*11ea0*/  FSEL R143, R81, -INF , !P0 ;  /* 0xff800000518f7808 */ /* 0x000fe40004000000 */
[----:B------:R-:W-:Y:S02]  /*11eb0*/  ISETP.GE.AND P0, PT, R133, 0x2, PT ;  /* 0x000000028500780c */ /* 0x000fe40003f06270 */
[----:B------:R-:W-:Y:S02]  /*11ec0*/  FSEL R167, R20, -INF , !P1 ;  /* 0xff80000014a77808 */ /* 0x000fe40004800000 */
        /* <DEDUP_REMOVED lines=10> */
[----:B------:R-:W-:Y:S01]  /*11f70*/  FSEL R168, R80, -INF , !P1 ;  /* 0xff80000050a87808 */ /* 0x000fe20004800000 */
[----:B------:R-:W-:Y:S06]  /*11f80*/  BAR.SYNC.DEFER_BLOCKING 0x0 ;  /* 0x0000000000007b1d */ /* 0x000fec0000010000 */
[----:B------:R-:W-:Y:S05]  /*11f90*/  @!P0 BRA `(.L_x_3807) ;  /* 0x0000067000008947 */ /* 0x000fea0003800000 */
[----:B------:R-:W-:Y:S05]  /*11fa0*/  @!P3 BRA `(.L_x_3808) ;  /* 0x000003a00000b947 */ /* 0x000fea0003800000 */
[----:B------:R-:W-:Y:S02]  /*11fb0*/  IABS R12, c[0x0][0x2d0] ;  /* 0x0000b400000c7a13 */ /* 0x000fe40000000000 */
[----:B------:R-:W-:-:S02]  /*11fc0*/  IADD3 R21, R4, -0x40, RZ ;  /* 0xffffffc004157810 */ /* 0x000fc40007ffe0ff */
[----:B------:R-:W1:Y:S01]  /*11fd0*/  I2F.RP R19, R12 ;  /* 0x0000000c00137306 */ /* 0x000e620000209400 */
[----:B------:R-:W-:Y:S02]  /*11fe0*/  IABS R16, R4 ;  /* 0x0000000400107213 */ /* 0x000fe40000000000 */
[----:B------:R-:W-:Y:S02]  /*11ff0*/  IABS R14, R21 ;  /* 0x00000015000e7213 */ /* 0x000fe40000000000 */
[----:B------:R-:W-:Y:S02]  /*12000*/  LOP3.LUT R4, R4, c[0x0][0x2d0], RZ, 0x3c, !PT ;  /* 0x0000b40004047a12 */ /* 0x000fe400078e3cff */
[----:B------:R-:W-:Y:S02]  /*12010*/  LOP3.LUT R21, R21, c[0x0][0x2d0], RZ, 0x3c, !PT ;  /* 0x0000b40015157a12 */ /* 0x000fe400078e3cff */
[----:B------:R-:W-:Y:S02]  /*12020*/  ISETP.GE.AND P4, PT, R4, RZ, PT ;  /* 0x000000ff0400720c */ /* 0x000fe40003f86270 */
[----:B------:R-:W-:Y:S01]  /*12030*/  LOP3.LUT R4, RZ, c[0x0][0x2d0], RZ, 0x33, !PT ;  /* 0x0000b400ff047a12 */ /* 0x000fe200078e33ff */
        /* <DEDUP_REMOVED lines=15> */
[--C-:B------:R-:W-:Y:S01]  /*12130*/  @!P2 IMAD.IADD R15, R15, 0x1, -R12.reuse ;  /* 0x000000010f0fa824 */ /* 0x100fe200078e0a0c */
[----:B------:R-:W-:Y:S01]  /*12140*/  @!P2 IADD3 R20, R20, 0x1, RZ ;  /* 0x000000011414a810 */ /* 0x000fe20007ffe0ff */
[----:B------:R-:W-:Y:S01]  /*12150*/  @!P1 IMAD.IADD R19, R19, 0x1, -R12 ;  /* 0x0000000113139824 */ /* 0x000fe200078e0a0c */
[----:B------:R-:W-:Y:S02]  /*12160*/  @!P1 IADD3 R22, R22, 0x1, RZ ;  /* 0x0000000116169810 */ /* 0x000fe40007ffe0ff */
[-C--:B------:R-:W-:Y:S02]  /*12170*/  ISETP.GE.U32.AND P5, PT, R15, R12.reuse, PT ;  /* 0x0000000c0f00720c */ /* 0x080fe40003fa6070 */
[----:B------:R-:W-:Y:S02]  /*12180*/  ISETP.GE.U32.AND P6, PT, R19, R12, PT ;  /* 0x0000000c1300720c */ /* 0x000fe40003fc6070 */
[----:B------:R-:W-:Y:S02]  /*12190*/  ISETP.GE.AND P1, PT, R21, RZ, PT ;  /* 0x000000ff1500720c */ /* 0x000fe40003f26270 */
[----:B------:R-:W-:-:S07]  /*121a0*/  ISETP.NE.AND P2, PT, RZ, c[0x0][0x2d0], PT ;  /* 0x0000b400ff007a0c */ /* 0x000fce0003f45270 */
[----:B------:R-:W-:Y:S02]  /*121b0*/  @P5 IADD3 R20, R20, 0x1, RZ ;  /* 0x0000000114145810 */ /* 0x000fe40007ffe0ff */
[----:B------:R-:W-:-:S03]  /*121c0*/  @P6 IADD3 R22, R22, 0x1, RZ ;  /* 0x0000000116166810 */ /* 0x000fc60007ffe0ff */
[----:B------:R-:W-:Y:S01]  /*121d0*/  @!P1 IMAD.MOV R20, RZ, RZ, -R20 ;  /* 0x000000ffff149224 */ /* 0x000fe200078e0a14 */
[----:B------:R-:W-:-:S04]  /*121e0*/  @!P4 IADD3 R22, -R22, RZ, RZ ;  /* 0x000000ff1616c210 */ /* 0x000fc80007ffe1ff */
[C---:B------:R-:W-:Y:S02]  /*121f0*/  SEL R15, R4.reuse, R22, !P2 ;  /* 0x00000016040f7207 */ /* 0x040fe40005000000 */
[----:B------:R-:W-:-:S03]  /*12200*/  SEL R4, R4, R20, !P2 ;  /* 0x0000001404047207 */ /* 0x000fc60005000000 */
[----:B------:R-:W-:-:S04]  /*12210*/  IMAD.WIDE R26, R15, 0x4, R208 ;  /* 0x000000040f1a7825 */ /* 0x000fc800078e02d0 */
[----:B------:R-:W-:Y:S01]  /*12220*/  IMAD.WIDE R22, R4, 0x4, R208 ;  /* 0x0000000404167825 */ /* 0x000fe200078e02d0 */
[----:B------:R-:W2:Y:S04]  /*12230*/  LDG.E R19, [R26.64] ;  /* 0x000000061a137981 */ /* 0x000ea8000c1e1900 */
[----:B------:R-:W2:Y:S01]  /*12240*/  LDG.E R14, [R22.64] ;  /* 0x00000006160e7981 */ /* 0x000ea2000c1e1900 */
[----:B------:R-:W-:Y:S01]  /*12250*/  IMAD.IADD R4, R15, 0x1, -R4 ;  /* 0x000000010f047824 */ /* 0x000fe200078e0a04 */
[----:B------:R-:W-:-:S05]  /*12260*/  MOV R15, 0x40 ;  /* 0x00000040000f7802 */ /* 0x000fca0000000f00 */
[----:B------:R-:W-:-:S04]  /*12270*/  IMAD R15, R4, c[0x0][0x2d0], -R15 ;  /* 0x0000b400040f7a24 */ /* 0x000fc800078e0a0f */
[----:B------:R-:W-:Y:S01]  /*12280*/  IMAD.WIDE.U32 R20, R15, c[0x0][0x198], RZ ;  /* 0x000066000f147a25 */ /* 0x000fe200078e00ff */
[----:B------:R-:W-:-:S05]  /*12290*/  SHF.R.S32.HI R4, RZ, 0x1f, R15 ;  /* 0x0000001fff047819 */ /* 0x000fca000001140f */
[----:B------:R-:W-:-:S04]  /*122a0*/  IMAD R4, R4, c[0x0][0x198], RZ ;  /* 0x0000660004047a24 */ /* 0x000fc800078e02ff */
[----:B------:R-:W-:-:S04]  /*122b0*/  IMAD R4, R15, c[0x0][0x19c], R4 ;  /* 0x000067000f047a24 */ /* 0x000fc800078e0204 */
[----:B------:R-:W-:Y:S02]  /*122c0*/  IMAD.IADD R21, R21, 0x1, R4 ;  /* 0x0000000115157824 */ /* 0x000fe400078e0204 */
[----:B--2---:R-:W-:-:S04]  /*122d0*/  IMAD.IADD R14, R14, 0x1, -R19 ;  /* 0x000000010e0e7824 */ /* 0x004fc800078e0a13 */
[----:B------:R-:W-:Y:S01]  /*122e0*/  IMAD.WIDE.U32 R20, R14, c[0x0][0x180], R20 ;  /* 0x000060000e147a25 */ /* 0x000fe200078e0014 */
[----:B------:R-:W-:-:S05]  /*122f0*/  SHF.R.S32.HI R12, RZ, 0x1f, R14 ;  /* 0x0000001fff0c7819 */ /* 0x000fca000001140e */
[----:B------:R-:W-:-:S04]  /*12300*/  IMAD R15, R12, c[0x0][0x180], RZ ;  /* 0x000060000c0f7a24 */ /* 0x000fc800078e02ff */
[----:B------:R-:W-:-:S05]  /*12310*/  IMAD R15, R14, c[0x0][0x184], R15 ;  /* 0x000061000e0f7a24 */ /* 0x000fca00078e020f */
[----:B------:R-:W-:Y:S01]  /*12320*/  IADD3 R4, R21, R15, RZ ;  /* 0x0000000f15047210 */ /* 0x000fe20007ffe0ff */
[----:B------:R-:W-:Y:S01]  /*12330*/  IMAD.MOV.U32 R15, RZ, RZ, R20 ;  /* 0x000000ffff0f7224 */ /* 0x000fe200078e0014 */
[----:B------:R-:W-:Y:S05]  /*12340*/  BRA `(.L_x_3809) ;  /* 0x0000003000007947 */ /* 0x000fea0003800000 */
.L_x_3808:
[----:B------:R-:W-:-:S05]  /*12350*/  IMAD.MOV.U32 R15, RZ, RZ, c[0x0][0x198] ;  /* 0x00006600ff0f7624 */ /* 0x000fca00078e00ff */
[----:B------:R-:W-:-:S04]  /*12360*/  LEA R15, -R15, RZ, 0x6 ;  /* 0x000000ff0f0f7211 */ /* 0x000fc800078e31ff */
[----:B------:R-:W-:Y:S02]  /*12370*/  SHF.R.S32.HI R4, RZ, 0x1f, R15 ;  /* 0x0000001fff047819 */ /* 0x000fe4000001140f */
.L_x_3809:
[----:B------:R-:W-:Y:S01]  /*12380*/  IADD3 R55, P2, P1, R140, R15, R55 ;  /* 0x0000000f8c377210 */ /* 0x000fe2000795e037 */
[----:B------:R-:W-:Y:S01]  /*12390*/  ULDC.64 UR4, c[0x0][0x198] ;  /* 0x0000660000047ab9 */ /* 0x000fe20000000a00 */
[----:B------:R-:W-:Y:S01]  /*123a0*/  IADD3 R140, P4, R15, R140, RZ ;  /* 0x0000008c0f8c7210 */ /* 0x000fe20007f9e0ff */
[----:B------:R-:W-:Y:S01]  /*123b0*/  USHF.L.U32 UR9, UR4, 0x5, URZ ;  /* 0x0000000504097899 */ /* 0x000fe2000800063f */
[----:B------:R-:W-:Y:S01]  /*123c0*/  IADD3.X R54, R51, R4, R54, P2, P1 ;  /* 0x0000000433367210 */ /* 0x000fe200017e2436 */
[----:B------:R-:W-:Y:S01]  /*123d0*/  UMOV UR8, 0x5 ;  /* 0x0000000500087882 */ /* 0x000fe20000000000 */
[----:B------:R-:W-:Y:S01]  /*123e0*/  LEA R20, P2, R140, c[0x0][0x168], 0x1 ;  /* 0x00005a008c147a11 */ /* 0x000fe200078408ff */
[----:B------:R-:W-:Y:S01]  /*123f0*/  IMAD.X R51, R4, 0x1, R51, P4 ;  /* 0x0000000104337824 */ /* 0x000fe200020e0633 */
[----:B------:R-:W-:Y:S01]  /*12400*/  LEA R200, P5, R15, R200, 0x1 ;  /* 0x000000c80fc87211 */ /* 0x000fe200078a08ff */
[----:B------:R-:W-:Y:S01]  /*12410*/  USHF.L.U64.HI UR5, UR4, UR8, UR5 ;  /* 0x0000000804057299 */ /* 0x000fe20008010205 */
[----:B------:R-:W-:-:S02]  /*12420*/  LEA R14, P1, R55, c[0x0][0x168], 0x1 ;  /* 0x00005a00370e7a11 */ /* 0x000fc400078208ff */
[----:B------:R-:W-:Y:S02]  /*12430*/  LEA.HI.X R21, R140, c[0x0][0x16c], R51, 0x1, P2 ;  /* 0x00005b008c157a11 */ /* 0x000fe400010f0c33 */
[----:B------:R-:W-:Y:S02]  /*12440*/  LEA.HI.X R199, R15, R199, R4, 0x1, P5 ;  /* 0x000000c70fc77211 */ /* 0x000fe400028f0c04 */
[----:B------:R-:W-:Y:S02]  /*12450*/  IADD3 R26, P2, R200, UR9, RZ ;  /* 0x00000009c81a7c10 */ /* 0x000fe4000ff5e0ff */
[----:B------:R-:W-:Y:S01]  /*12460*/  LEA.HI.X R15, R55, c[0x0][0x16c], R54, 0x1, P1 ;  /* 0x00005b00370f7a11 */ /* 0x000fe200008f0c36 */
[----:B------:R-:W-:Y:S01]  /*12470*/  IMAD.MOV.U32 R201, RZ, RZ, R199 ;  /* 0x000000ffffc97224 */ /* 0x000fe200078e00c7 */
[----:B------:R-:W-:Y:S02]  /*12480*/  IADD3.X R27, R199, UR5, RZ, P2, !PT ;  /* 0x00000005c71b7c10 */ /* 0x000fe400097fe4ff */
[----:B------:R-:W-:-:S02]  /*12490*/  IADD3 R30, P2, R26, UR9, RZ ;  /* 0x000000091a1e7c10 */ /* 0x000fc4000ff5e0ff */
[----:B------:R-:W-:Y:S01]  /*124a0*/  IADD3 R22, P1, R14, UR9, RZ ;  /* 0x000000090e167c10 */ /* 0x000fe2000ff3e0ff */
[----:B------:R-:W-:Y:S01]  /*124b0*/  @!PT LDS RZ, [RZ] ;  /* 0x00000000fffff984 */ /* 0x000fe20000000800 */
[----:B------:R-:W-:Y:S01]  /*124c0*/  @!PT LDS RZ, [RZ] ;  /* 0x00000000fffff984 */ /* 0x000fe20000000800 */
[----:B------:R-:W-:Y:S01]  /*124d0*/  @!PT LDS RZ, [RZ] ;  /* 0x00000000fffff984 */ /* 0x000fe20000000800 */
[----:B------:R1:W-:Y:S01]  /*124e0*/  LDGSTS.E.BYPASS.LTC128B.128 [R211+0x6000], [R200.64] ;  /* 0x06000000c8d37fae */ /* 0x0003e2000b901d46 */
[----:B------:R-:W-:Y:S02]  /*124f0*/  IADD3.X R31, R27, UR5, RZ, P2, !PT ;  /* 0x000000051b1f7c10 */ /* 0x000fe400097fe4ff */
[----:B------:R-:W-:Y:S01]  /*12500*/  IADD3.X R23, R15, UR5, RZ, P1, !PT ;  /* 0x000000050f177c10 */ /* 0x000fe20008ffe4ff */
[----:B------:R1:W-:Y:S01]  /*12510*/  LDGSTS.E.BYPASS.LTC128B.128 [R211+0x8000], [R20.64+0x80] ;  /* 0x0800008014d37fae */ /* 0x0003e2000b901d46 */
[----:B------:R-:W-:Y:S02]  /*12520*/  IADD3 R28, P2, R30, UR9, RZ ;  /* 0x000000091e1c7c10 */ /* 0x000fe4000ff5e0ff */
[----:B------:R-:W-:Y:S01]  /*12530*/  IADD3 R32, P1, R22, UR9, RZ ;  /* 0x0000000916207c10 */ /* 0x000fe2000ff3e0ff */
[----:B------:R1:W-:Y:S01]  /*12540*/  LDGSTS.E.BYPASS.LTC128B.128 [R211+0xa000], [R20.64+0x100] ;  /* 0x0a00010014d37fae */ /* 0x0003e2000b901d46 */
[----:B------:R-:W-:-:S02]  /*12550*/  IADD3.X R29, R31, UR5, RZ, P2, !PT ;  /* 0x000000051f1d7c10 */ /* 0x000fc400097fe4ff */
[----:B------:R-:W-:Y:S01]  /*12560*/  IADD3.X R33, R23, UR5, RZ, P1, !PT ;  /* 0x0000000517217c10 */ /* 0x000fe20008ffe4ff */
        /* <DEDUP_REMOVED lines=10> */
.L_x_3807:
        /* <DEDUP_REMOVED lines=30> */
[----:B------:R-:W-:Y:S01]  /*127f0*/  IADD3 R192, R49, R2, RZ ;  /* 0x0000000231c07210 */ /* 0x000fe20007ffe0ff */
[----:B------:R-:W1:Y:S03]  /*12800*/  SHFL.BFLY PT, R19, R4, 0x2, 0x1f ;  /* 0x0c401f0004137f89 */ /* 0x000e6600000e0000 */
[----:B------:R-:W-:Y:S01]  /*12810*/  SHF.L.U32 R192, R192, 0x1, RZ ;  /* 0x00000001c0c07819 */ /* 0x000fe200000006ff */
[----:B------:R-:W2:Y:S03]  /*12820*/  SHFL.BFLY PT, R15, R12, 0x2, 0x1f ;  /* 0x0c401f000c0f7f89 */ /* 0x000ea600000e0000 */
[-C--:B------:R-:W-:Y:S01]  /*12830*/  LEA R189, R5, R192.reuse, 0x1 ;  /* 0x000000c005bd7211 */ /* 0x080fe200078e08ff */
[----:B------:R-:W-:Y:S01]  /*12840*/  LDSM.16.MT88.4 R36, [R192+0xc000] ;  /* 0x00c00000c024783b */ /* 0x000fe20000004200 */
[----:B------:R-:W-:-:S03]  /*12850*/  LEA R190, R7, R192, 0x1 ;  /* 0x000000c007be7211 */ /* 0x000fc600078e08ff */
[----:B------:R-:W-:Y:S01]  /*12860*/  LDSM.16.MT88.4 R84, [R189+0xe000] ;  /* 0x00e00000bd54783b */ /* 0x000fe20000004200 */
[----:B------:R-:W-:-:S03]  /*12870*/  LEA R188, R5, R190, 0x1 ;  /* 0x000000be05bc7211 */ /* 0x000fc600078e08ff */
[----:B------:R-:W-:Y:S04]  /*12880*/  LDSM.16.MT88.4 R52, [R189+0xc000] ;  /* 0x00c00000bd34783b */ /* 0x000fe80000004200 */
[----:B------:R-:W-:Y:S01]  /*12890*/  LDSM.16.MT88.4 R60, [R188+0xc000] ;  /* 0x00c00000bc3c783b */ /* 0x000fe20000004200 */
[----:B-1----:R-:W-:-:S03]  /*128a0*/  FMNMX.FTZ R19, R4, R19, !PT ;  /* 0x0000001304137209 */ /* 0x002fc60007810000 */
[----:B------:R-:W-:Y:S01]  /*128b0*/  LDSM.16.MT88.4 R76, [R190+0xe000] ;  /* 0x00e00000be4c783b */ /* 0x000fe20000004200 */
[----:B--2---:R-:W-:-:S03]  /*128c0*/  FMNMX.FTZ R15, R12, R15, !PT ;  /* 0x0000000f0c0f7209 */ /* 0x004fc60007810000 */
        /* <DEDUP_REMOVED lines=8> */
[C---:B------:R-:W-:Y:S01]  /*12950*/  FSETP.NEU.FTZ.AND P1, PT, R132.reuse, -INF , PT ;  /* 0xff8000008400780b */ /* 0x040fe20003f3d000 */
[----:B------:R-:W-:Y:S02]  /*12960*/  FMUL.FTZ R140, R132, c[0x0][0x23c] ;  /* 0x00008f00848c7a20 */ /* 0x000fe40000410000 */
[----:B------:R-:W-:Y:S03]  /*12970*/  LDSM.16.MT88.4 R136, [R190+0xc800] ;  /* 0x00c80000be88783b */ /* 0x000fe60000004200 */
[----:B------:R-:W-:Y:S01]  /*12980*/  FSEL R140, R140, RZ, P1 ;  /* 0x000000ff8c8c7208 */ /* 0x000fe20000800000 */
[----:B------:R-:W-:Y:S04]  /*12990*/  LDSM.16.MT88.4 R32, [R189+0xc800] ;  /* 0x00c80000bd20783b */ /* 0x000fe80000004200 */
[--C-:B------:R-:W-:Y:S01]  /*129a0*/  FFMA.FTZ R153, R3, c[0x0][0x23c], -R140.reuse ;  /* 0x00008f0003997a23 */ /* 0x100fe2000001088c */
[----:B--2---:R-:W-:Y:S01]  /*129b0*/  FMNMX.FTZ R3, R15, R4, !PT ;  /* 0x000000040f037209 */ /* 0x004fe20007810000 */
[--C-:B------:R-:W-:Y:S01]  /*129c0*/  FFMA.FTZ R146, R69, c[0x0][0x23c], -R140.reuse ;  /* 0x00008f0045927a23 */ /* 0x100fe2000001088c */
[----:B------:R-:W-:Y:S01]  /*129d0*/  LDSM.16.MT88.4 R28, [R188+0xc800] ;  /* 0x00c80000bc1c783b */ /* 0x000fe20000004200 */
[--C-:B------:R-:W-:Y:S01]  /*129e0*/  FFMA.FTZ R150, R45, c[0x0][0x23c], -R140.reuse ;  /* 0x00008f002d967a23 */ /* 0x100fe2000001088c */
[C---:B------:R-:W-:Y:S01]  /*129f0*/  FSETP.NEU.FTZ.AND P1, PT, R3.reuse, -INF , PT ;  /* 0xff8000000300780b */ /* 0x040fe20003f3d000 */
[----:B------:R-:W-:Y:S01]  /*12a00*/  FMUL.FTZ R163, R3, c[0x0][0x23c] ;  /* 0x00008f0003a37a20 */ /* 0x000fe20000410000 */
[----:B------:R-:W-:Y:S01]  /*12a10*/  MUFU.EX2 R153, R153 ;  /* 0x0000009900997308 */ /* 0x000fe20000000800 */
[----:B------:R-:W-:-:S02]  /*12a20*/  FFMA.FTZ R151, R25, c[0x0][0x23c], -R140 ;  /* 0x00008f0019977a23 */ /* 0x000fc4000001088c */
[--C-:B------:R-:W-:Y:S01]  /*12a30*/  FFMA.FTZ R149, R11, c[0x0][0x23c], -R140.reuse ;  /* 0x00008f000b957a23 */ /* 0x100fe2000001088c */
[----:B------:R-:W-:Y:S01]  /*12a40*/  FSEL R163, R163, RZ, P1 ;  /* 0x000000ffa3a37208 */ /* 0x000fe20000800000 */
[--C-:B------:R-:W-:Y:S01]  /*12a50*/  FFMA.FTZ R145, R9, c[0x0][0x23c], -R140.reuse ;  /* 0x00008f0009917a23 */ /* 0x100fe2000001088c */
[----:B------:R-:W-:Y:S01]  /*12a60*/  LDSM.16.MT88.4 R24, [R190+0xe800] ;  /* 0x00e80000be18783b */ /* 0x000fe20000004200 */
[----:B------:R-:W-:Y:S01]  /*12a70*/  FFMA.FTZ R2, R17, c[0x0][0x23c], -R140 ;  /* 0x00008f0011027a23 */ /* 0x000fe2000001088c */
[----:B------:R-:W1:Y:S01]  /*12a80*/  MUFU.EX2 R150, R150 ;  /* 0x0000009600967308 */ /* 0x000e620000000800 */
[--C-:B------:R-:W-:Y:S02]  /*12a90*/  FFMA.FTZ R157, R70, c[0x0][0x23c], -R163.reuse ;  /* 0x00008f00469d7a23 */ /* 0x100fe400000108a3 */
[----:B------:R-:W2:Y:S01]  /*12aa0*/  LDSM.16.MT88.4 R68, [R192+0xe000] ;  /* 0x00e00000c044783b */ /* 0x000ea20000004200 */
[--C-:B------:R-:W-:Y:S02]  /*12ab0*/  FFMA.FTZ R152, R46, c[0x0][0x23c], -R163.reuse ;  /* 0x00008f002e987a23 */ /* 0x100fe400000108a3 */
[----:B------:R-:W-:-:S02]  /*12ac0*/  FFMA.FTZ R155, R47, c[0x0][0x23c], -R163 ;  /* 0x00008f002f9b7a23 */ /* 0x000fc400000108a3 */
[--C-:B------:R-:W-:Y:S01]  /*12ad0*/  FFMA.FTZ R148, R6, c[0x0][0x23c], -R163.reuse ;  /* 0x00008f0006947a23 */ /* 0x100fe200000108a3 */
[----:B------:R-:W3:Y:S01]  /*12ae0*/  LDSM.16.MT88.4 R44, [R190+0xc000] ;  /* 0x00c00000be2c783b */ /* 0x000ee20000004200 */
[----:B------:R-:W-:Y:S01]  /*12af0*/  MUFU.EX2 R151, R151 ;  /* 0x0000009700977308 */ /* 0x000fe20000000800 */
[--C-:B------:R-:W-:Y:S02]  /*12b00*/  FFMA.FTZ R147, R8, c[0x0][0x23c], -R163.reuse ;  /* 0x00008f0008937a23 */ /* 0x100fe400000108a3 */
[----:B------:R-:W4:Y:S01]  /*12b10*/  LDSM.16.MT88.4 R4, [R188+0x10000] ;  /* 0x01000000bc04783b */ /* 0x000f220000004200 */
[--C-:B------:R-:W-:Y:S02]  /*12b20*/  FFMA.FTZ R134, R10, c[0x0][0x23c], -R163.reuse ;  /* 0x00008f000a867a23 */ /* 0x100fe400000108a3 */
[--C-:B------:R-:W-:Y:S01]  /*12b30*/  FFMA.FTZ R135, R18, c[0x0][0x23c], -R163.reuse ;  /* 0x00008f0012877a23 */ /* 0x100fe200000108a3 */
[----:B------:R-:W5:Y:S01]  /*12b40*/  LDSM.16.MT88.4 R8, [R192+0xe800] ;  /* 0x00e80000c008783b */ /* 0x000f620000004200 */
[----:B------:R-:W2:Y:S01]  /*12b50*/  MUFU.EX2 R146, R146 ;  /* 0x0000009200927308 */ /* 0x000ea20000000800 */
[----:B-1----:R-:W-:Y:S01]  /*12b60*/  F2FP.BF16.PACK_AB R116, R150, R153 ;  /* 0x000000999674723e */ /* 0x002fe200000010ff */
[----:B------:R-:W-:Y:S01]  /*12b70*/  FFMA.FTZ R144, R13, c[0x0][0x23c], -R140 ;  /* 0x00008f000d907a23 */ /* 0x000fe2000001088c */
[----:B------:R-:W1:Y:S01]  /*12b80*/  LDSM.16.MT88.4 R16, [R189+0xe800] ;  /* 0x00e80000bd10783b */ /* 0x000e620000004200 */
[----:B------:R-:W-:-:S02]  /*12b90*/  FFMA.FTZ R0, R0, c[0x0][0x23c], -R163 ;  /* 0x00008f0000007a23 */ /* 0x000fc400000108a3 */
[--C-:B------:R-:W-:Y:S01]  /*12ba0*/  FFMA.FTZ R154, R167, c[0x0][0x23c], -R140.reuse ;  /* 0x00008f00a79a7a23 */ /* 0x100fe2000001088c */
[----:B------:R-:W1:Y:S01]  /*12bb0*/  LDSM.16.MT88.4 R12, [R188+0xe800] ;  /* 0x00e80000bc0c783b */ /* 0x000e620000004200 */
[----:B------:R-:W-:Y:S01]  /*12bc0*/  MUFU.EX2 R152, R152 ;  /* 0x0000009800987308 */ /* 0x000fe20000000800 */
[--C-:B------:R-:W-:Y:S02]  /*12bd0*/  FFMA.FTZ R156, R165, c[0x0][0x23c], -R140.reuse ;  /* 0x00008f00a59c7a23 */ /* 0x100fe4000001088c */
[--C-:B------:R-:W-:Y:S02]  /*12be0*/  FFMA.FTZ R159, R159, c[0x0][0x23c], -R140.reuse ;  /* 0x00008f009f9f7a23 */ /* 0x100fe4000001088c */
[----:B------:R-:W-:Y:S02]  /*12bf0*/  FFMA.FTZ R161, R161, c[0x0][0x23c], -R140 ;  /* 0x00008f00a1a17a23 */ /* 0x000fe4000001088c */
[--C-:B------:R-:W-:Y:S01]  /*12c00*/  FFMA.FTZ R160, R160, c[0x0][0x23c], -R163.reuse ;  /* 0x00008f00a0a07a23 */ /* 0x100fe200000108a3 */
[----:B------:R-:W3:Y:S01]  /*12c10*/  MUFU.EX2 R155, R155 ;  /* 0x0000009b009b7308 */ /* 0x000ee20000000800 */
[----:B--2---:R-:W-:Y:S01]  /*12c20*/  F2FP.BF16.PACK_AB R118, R146, R151 ;  /* 0x000000979276723e */ /* 0x004fe200000010ff */
        /* <DEDUP_REMOVED lines=8> */
[----:B------:R-:W2:Y:S01]  /*12cb0*/  MUFU.EX2 R148, R148 ;  /* 0x0000009400947308 */ /* 0x000ea20000000800 */
[----:B---3--:R-:W-:Y:S01]  /*12cc0*/  F2FP.BF16.PACK_AB R117, R155, R152 ;  /* 0x000000989b75723e */ /* 0x008fe200000010ff */
[----:B------:R-:W-:-:S02]  /*12cd0*/  FFMA.FTZ R217, R143, c[0x0][0x23c], -R140 ;  /* 0x00008f008fd97a23 */ /* 0x000fc4000001088c */
[--C-:B------:R-:W-:Y:S02]  /*12ce0*/  FFMA.FTZ R166, R166, c[0x0][0x23c], -R163.reuse ;  /* 0x00008f00a6a67a23 */ /* 0x100fe400000108a3 */
[--C-:B------:R-:W-:Y:S02]  /*12cf0*/  FFMA.FTZ R162, R142, c[0x0][0x23c], -R163.reuse ;  /* 0x00008f008ea27a23 */ /* 0x100fe400000108a3 */
[----:B------:R-:W-:Y:S01]  /*12d00*/  MUFU.EX2 R149, R149 ;  /* 0x0000009500957308 */ /* 0x000fe20000000800 */
[----:B------:R-:W-:Y:S01]  /*12d10*/  FFMA.FTZ R215, R158, c[0x0][0x23c], -R163 ;  /* 0x00008f009ed77a23 */ /* 0x000fe200000108a3 */
[----:B------:R-:W-:Y:S01]  /*12d20*/  LDSM.16.MT88.4 R140, [R190+0xd800] ;  /* 0x00d80000be8c783b */ /* 0x000fe20000004200 */
[----:B------:R-:W-:Y:S02]  /*12d30*/  FADD.FTZ R150, R153, R150 ;  /* 0x0000009699967221 */ /* 0x000fe40000010000 */
[----:B------:R-:W-:Y:S02]  /*12d40*/  FADD.FTZ R152, R152, R155 ;  /* 0x0000009b98987221 */ /* 0x000fe40000010000 */
[----:B------:R-:W-:Y:S01]  /*12d50*/  FADD.FTZ R151, R151, R150 ;  /* 0x0000009697977221 */ /* 0x000fe20000010000 */
[----:B--2---:R-:W-:Y:S01]  /*12d60*/  F2FP.BF16.PACK_AB R119, R148, R157 ;  /* 0x0000009d9477723e */ /* 0x004fe200000010ff */
[----:B------:R-:W2:Y:S01]  /*12d70*/  MUFU.EX2 R144, R144 ;  /* 0x0000009000907308 */ /* 0x000ea20000000800 */
[----:B------:R-:W-:-:S02]  /*12d80*/  FADD.FTZ R157, R157, R152 ;  /* 0x000000989d9d7221 */ /* 0x000fc40000010000 */
        /* <DEDUP_REMOVED lines=46> */
[C---:B----4-:R-:W-:Y:S07]  /*13070*/  HMMA.16816.F32.BF16 R120, R116.reuse, R4, RZ ;  /* 0x000000047478723c */ /* 0x050fee00000418ff */
        /* <DEDUP_REMOVED lines=12> */
[----:B-----5:R-:W-:Y:S01]  /*13140*/  HMMA.16816.F32.BF16 R64, R4, R8, R64 ;  /* 0x000000080440723c */ /* 0x020fe20000041840 */
        /* <DEDUP_REMOVED lines=137> */
.L_x_3814:
        /* <DEDUP_REMOVED lines=64> */
.L_x_3811:
        /* <DEDUP_REMOVED lines=35> */
[C---:B--2---:R-:W-:Y:S03]  /*14010*/  HMMA.16816.F32.BF16 R4, R32.reuse, R8, RZ ;  /* 0x000000082004723c */ /* 0x044fe600000418ff */
[----:B------:R-:W-:Y:S04]  /*14020*/  LDSM.16.M88.4 R160, [R194] ;  /* 0x00000000c2a0783b */ /* 0x000fe80000000200 */
[----:B------:R-:W2:Y:S01]  /*14030*/  LDSM.16.M88.4 R164, [R191+0x6000] ;  /* 0x00600000bfa4783b */ /* 0x000ea20000000200 */
[C---:B------:R-:W-:Y:S03]  /*14040*/  HMMA.16816.F32.BF16 R8, R32.reuse, R10, RZ ;  /* 0x0000000a2008723c */ /* 0x040fe600000418ff */
[----:B------:R-:W1:Y:S04]  /*14050*/  LDSM.16.M88.4 R168, [R191+0x6800] ;  /* 0x00680000bfa8783b */ /* 0x000e680000000200 */
[----:B------:R-:W-:Y:S01]  /*14060*/  LDSM.16.M88.4 R172, [R191+0x7800] ;  /* 0x00780000bfac783b */ /* 0x000fe20000000200 */
[C---:B---3--:R-:W-:Y:S08]  /*14070*/  HMMA.16816.F32.BF16 R12, R32.reuse, R16, RZ ;  /* 0x00000010200c723c */ /* 0x048ff000000418ff */
[C---:B------:R-:W-:Y:S08]  /*14080*/  HMMA.16816.F32.BF16 R16, R32.reuse, R18, RZ ;  /* 0x000000122010723c */ /* 0x040ff000000418ff */
[C---:B----4-:R-:W-:Y:S08]  /*14090*/  HMMA.16816.F32.BF16 R20, R32.reuse, R24, RZ ;  /* 0x000000182014723c */ /* 0x050ff000000418ff */
[C---:B------:R-:W-:Y:S08]  /*140a0*/  HMMA.16816.F32.BF16 R24, R32.reuse, R26, RZ ;  /* 0x0000001a2018723c */ /* 0x040ff000000418ff */
[C---:B-----5:R-:W-:Y:S08]  /*140b0*/  HMMA.16816.F32.BF16 R28, R32.reuse, R136, RZ ;  /* 0x00000088201c723c */ /* 0x060ff000000418ff */
[----:B------:R-:W-:Y:S01]  /*140c0*/  HMMA.16816.F32.BF16 R32, R32, R138, RZ ;  /* 0x0000008a2020723c */ /* 0x000fe200000418ff */
[----:B------:R-:W3:Y:S07]  /*140d0*/  LDSM.16.M88.4 R136, [R191+0x7000] ;  /* 0x00700000bf88783b */ /* 0x000eee0000000200 */
        /* <DEDUP_REMOVED lines=8> */
[----:B------:R-:W4:Y:S07]  /*14160*/  LDSM.16.M88.4 R152, [R184+0x800] ;  /* 0x00080000b898783b */ /* 0x000f2e0000000200 */
        /* <DEDUP_REMOVED lines=13> */
[C---:B------:R-:W-:Y:S08]  /*14240*/  HMMA.16816.F32.BF16 R28, R160.reuse, R172, R28 ;  /* 0x000000aca01c723c */ /* 0x040ff0000004181c */
[----:B------:R-:W-:Y:S01]  /*14250*/  HMMA.16816.F32.BF16 R32, R160, R174, R32 ;  /* 0x000000aea020723c */ /* 0x000fe20000041820 */
[----:B------:R-:W3:Y:S04]  /*14260*/  LDSM.16.M88.4 R160, [R197+0x9000] ;  /* 0x00900000c5a0783b */ /* 0x000ee80000000200 */
[----:B------:R-:W2:Y:S03]  /*14270*/  LDSM.16.M88.4 R172, [R197+0x9800] ;  /* 0x00980000c5ac783b */ /* 0x000ea60000000200 */
[C---:B-1----:R-:W-:Y:S08]  /*14280*/  HMMA.16816.F32.BF16 R4, R144.reuse, R148, R4 ;  /* 0x000000949004723c */ /* 0x042ff00000041804 */
[C---:B------:R-:W-:Y:S01]  /*14290*/  HMMA.16816.F32.BF16 R8, R144.reuse, R150, R8 ;  /* 0x000000969008723c */ /* 0x040fe20000041808 */
[----:B------:R-:W-:Y:S07]  /*142a0*/  LDSM.16.M88.4 R148, [R183] ;  /* 0x00000000b794783b */ /* 0x000fee0000000200 */
[C---:B----4-:R-:W-:Y:S08]  /*142b0*/  HMMA.16816.F32.BF16 R12, R144.reuse, R152, R12 ;  /* 0x00000098900c723c */ /* 0x050ff0000004180c */
[C---:B------:R-:W-:Y:S01]  /*142c0*/  HMMA.16816.F32.BF16 R16, R144.reuse, R154, R16 ;  /* 0x0000009a9010723c */ /* 0x040fe20000041810 */
[----:B------:R-:W-:Y:S07]  /*142d0*/  LDSM.16.M88.4 R152, [R182] ;  /* 0x00000000b698783b */ /* 0x000fee0000000200 */
[C---:B-----5:R-:W-:Y:S08]  /*142e0*/  HMMA.16816.F32.BF16 R20, R144.reuse, R140, R20 ;  /* 0x0000008c9014723c */ /* 0x060ff00000041814 */
[C---:B------:R-:W-:Y:S01]  /*142f0*/  HMMA.16816.F32.BF16 R24, R144.reuse, R142, R24 ;  /* 0x0000008e9018723c */ /* 0x040fe20000041818 */
[----:B------:R-:W1:Y:S07]  /*14300*/  LDSM.16.M88.4 R140, [R196+0x2000] ;  /* 0x00200000c48c783b */ /* 0x000e6e0000000200 */
[C---:B------:R-:W-:Y:S08]  /*14310*/  HMMA.16816.F32.BF16 R28, R144.reuse, R156, R28 ;  /* 0x0000009c901c723c */ /* 0x040ff0000004181c */
[----:B------:R-:W-:Y:S01]  /*14320*/  HMMA.16816.F32.BF16 R32, R144, R158, R32 ;  /* 0x0000009e9020723c */ /* 0x000fe20000041820 */
[----:B------:R-:W4:Y:S04]  /*14330*/  LDSM.16.M88.4 R144, [R181] ;  /* 0x00000000b590783b */ /* 0x000f280000000200 */
[----:B------:R-:W5:Y:S03]  /*14340*/  LDSM.16.M88.4 R156, [R180] ;  /* 0x00000000b49c783b */ /* 0x000f660000000200 */
        /* <DEDUP_REMOVED lines=15> */
[----:B------:R-:W-:Y:S07]  /*14440*/  LDSM.16.M88.4 R148, [R184+0x2000] ;  /* 0x00200000b894783b */ /* 0x000fee0000000200 */
[C---:B------:R-:W-:Y:S08]  /*14450*/  HMMA.16816.F32.BF16 R12, R140.reuse, R152, R12 ;  /* 0x000000988c0c723c */ /* 0x040ff0000004180c */
[C---:B------:R-:W-:Y:S01]  /*14460*/  HMMA.16816.F32.BF16 R16, R140.reuse, R154, R16 ;  /* 0x0000009a8c10723c */ /* 0x040fe20000041810 */
[----:B------:R-:W-:Y:S07]  /*14470*/  LDSM.16.M88.4 R152, [R184+0x2800] ;  /* 0x00280000b898783b */ /* 0x000fee0000000200 */
[C---:B----4-:R-:W-:Y:S08]  /*14480*/  HMMA.16816.F32.BF16 R20, R140.reuse, R144, R20 ;  /* 0x000000908c14723c */ /* 0x050ff00000041814 */
[C---:B------:R-:W-:Y:S01]  /*14490*/  HMMA.16816.F32.BF16 R24, R140.reuse, R146, R24 ;  /* 0x000000928c18723c */ /* 0x040fe20000041818 */
[----:B------:R-:W1:Y:S07]  /*144a0*/  LDSM.16.M88.4 R144, [R193+0x2000] ;  /* 0x00200000c190783b */ /* 0x000e6e0000000200 */
[C---:B-----5:R-:W-:Y:S08]  /*144b0*/  HMMA.16816.F32.BF16 R28, R140.reuse, R156, R28 ;  /* 0x0000009c8c1c723c */ /* 0x060ff0000004181c */
[----:B------:R-:W-:Y:S01]  /*144c0*/  HMMA.16816.F32.BF16 R32, R140, R158, R32 ;  /* 0x0000009e8c20723c */ /* 0x000fe20000041820 */
[----:B------:R-:W4:Y:S04]  /*144d0*/  LDSM.16.M88.4 R140, [R184+0x3000] ;  /* 0x00300000b88c783b */ /* 0x000f280000000200 */
[----:B------:R-:W5:Y:S03]  /*144e0*/  LDSM.16.M88.4 R156, [R184+0x3800] ;  /* 0x00380000b89c783b */ /* 0x000f660000000200 */
        /* <DEDUP_REMOVED lines=16> */
[C---:B------:R-:W-:Y:S08]  /*145f0*/  HMMA.16816.F32.BF16 R12, R144.reuse, R152, R12 ;  /* 0x00000098900c723c */ /* 0x040ff0000004180c */
[C---:B------:R-:W-:Y:S01]  /*14600*/  HMMA.16816.F32.BF16 R16, R144.reuse, R154, R16 ;  /* 0x0000009a9010723c */ /* 0x040fe20000041810 */
[----:B------:R-:W-:Y:S07]  /*14610*/  LDSM.16.M88.4 R152, [R178] ;  /* 0x00000000b298783b */ /* 0x000fee0000000200 */
[C---:B----4-:R-:W-:Y:S08]  /*14620*/  HMMA.16816.F32.BF16 R20, R144.reuse, R140, R20 ;  /* 0x0000008c9014723c */ /* 0x050ff00000041814 */
[C---:B------:R-:W-:Y:S01]  /*14630*/  HMMA.16816.F32.BF16 R24, R144.reuse, R142, R24 ;  /* 0x0000008e9018723c */ /* 0x040fe20000041818 */
[----:B------:R-:W1:Y:S07]  /*14640*/  LDSM.16.M88.4 R140, [R196+0x4000] ;  /* 0x00400000c48c783b */ /* 0x000e6e0000000200 */
[C---:B-----5:R-:W-:Y:S08]  /*14650*/  HMMA.16816.F32.BF16 R28, R144.reuse, R156, R28 ;  /* 0x0000009c901c723c */ /* 0x060ff0000004181c */
        /* <DEDUP_REMOVED lines=37> */
[C---:B------:R-:W-:Y:S08]  /*148b0*/  HMMA.16816.F32.BF16 R28, R160.reuse, R172, R28 ;  /* 0x000000aca01c723c */ /* 0x040ff0000004181c */
[----:B------:R-:W-:Y:S08]  /*148c0*/  HMMA.16816.F32.BF16 R32, R160, R174, R32 ;  /* 0x000000aea020723c */ /* 0x000ff00000041820 */
[C---:B-1----:R-:W-:Y:S08]  /*148d0*/  HMMA.16816.F32.BF16 R4, R144.reuse, R148, R4 ;  /* 0x000000949004723c */ /* 0x042ff00000041804 */
[C---:B------:R-:W-:Y:S08]  /*148e0*/  HMMA.16816.F32.BF16 R8, R144.reuse, R150, R8 ;  /* 0x000000969008723c */ /* 0x040ff00000041808 */
[C---:B------:R-:W-:Y:S08]  /*148f0*/  HMMA.16816.F32.BF16 R12, R144.reuse, R152, R12 ;  /* 0x00000098900c723c */ /* 0x040ff0000004180c */
[C---:B------:R-:W-:Y:S08]  /*14900*/  HMMA.16816.F32.BF16 R16, R144.reuse, R154, R16 ;  /* 0x0000009a9010723c */ /* 0x040ff00000041810 */
[C---:B----4-:R-:W-:Y:S08]  /*14910*/  HMMA.16816.F32.BF16 R20, R144.reuse, R140, R20 ;  /* 0x0000008c9014723c */ /* 0x050ff00000041814 */
[C---:B------:R-:W-:Y:S08]  /*14920*/  HMMA.16816.F32.BF16 R24, R144.reuse, R142, R24 ;  /* 0x0000008e9018723c */ /* 0x040ff00000041818 */
[C---:B-----5:R-:W-:Y:S08]  /*14930*/  HMMA.16816.F32.BF16 R28, R144.reuse, R156, R28 ;  /* 0x0000009c901c723c */ /* 0x060ff0000004181c */
        /* <DEDUP_REMOVED lines=67> */
.L_x_3813:
[C---:B------:R-:W-:Y:S01]  /*14d70*/  LEA R200, P0, R136.reuse, R200, 0x1 ;  /* 0x000000c888c87211 */ /* 0x040fe200078008ff */
[----:B------:R-:W-:Y:S02]  /*14d80*/  USHF.L.U32 UR5, UR9, 0x5, URZ ;  /* 0x0000000509057899 */ /* 0x000fe4000800063f */
[----:B------:R-:W-:Y:S01]  /*14d90*/  USHF.L.U64.HI UR9, UR9, UR10, UR4 ;  /* 0x0000000a09097299 */ /* 0x000fe20008010204 */
[----:B------:R-:W-:Y:S03]  /*14da0*/  LEA.HI.X R199, R136, R199, R3, 0x1, P0 ;  /* 0x000000c788c77211 */ /* 0x000fe600000f0c03 */
[----:B------:R-:W-:Y:S02]  /*14db0*/  IADD3 R136, P0, R200, UR5, RZ ;  /* 0x00000005c8887c10 */ /* 0x000fe4000ff1e0ff */
[----:B------:R-:W-:Y:S02]  /*14dc0*/  IMAD.MOV.U32 R201, RZ, RZ, R199 ;  /* 0x000000ffffc97224 */ /* 0x000fe400078e00c7 */
[----:B------:R-:W-:Y:S02]  /*14dd0*/  IADD3.X R137, R199, UR9, RZ, P0, !PT ;  /* 0x00000009c7897c10 */ /* 0x000fe400087fe4ff */
[----:B------:R-:W-:Y:S01]  /*14de0*/  IADD3 R134, P0, R136, UR5, RZ ;  /* 0x0000000588867c10 */ /* 0x000fe2000ff1e0ff */
[----:B------:R-:W-:Y:S01]  /*14df0*/  @!PT LDS RZ, [RZ] ;  /* 0x00000000fffff984 */ /* 0x000fe20000000800 */
[----:B------:R-:W-:Y:S01]  /*14e00*/  @!PT LDS RZ, [RZ] ;  /* 0x00000000fffff984 */ /* 0x000fe20000000800 */
[----:B------:R-:W-:Y:S01]  /*14e10*/  @!PT LDS RZ, [RZ] ;  /* 0x00000000fffff984 */ /* 0x000fe20000000800 */
[----:B------:R1:W-:Y:S03]  /*14e20*/  LDGSTS.E.BYPASS.LTC128B.128 [R211+0x6000], [R200.64] ;  /* 0x06000000c8d37fae */ /* 0x0003e6000b901d46 */
[----:B------:R-:W-:Y:S01]  /*14e30*/  IADD3.X R135, R137, UR9, RZ, P0, !PT ;  /* 0x0000000989877c10 */ /* 0x000fe200087fe4ff */
[----:B------:R1:W-:Y:S01]  /*14e40*/  LDGSTS.E.BYPASS.LTC128B.128 [R211+0x8000], [R200.64+0x80] ;  /* 0x08000080c8d37fae */ /* 0x0003e2000b901d46 */
[----:B------:R-:W-:Y:S03]  /*14e50*/  IADD3 R2, P0, R134, UR5, RZ ;  /* 0x0000000586027c10 */ /* 0x000fe6000ff1e0ff */
[----:B------:R1:W-:Y:S01]  /*14e60*/  LDGSTS.E.BYPASS.LTC128B.128 [R211+0xa000], [R200.64+0x100] ;  /* 0x0a000100c8d37fae */ /* 0x0003e2000b901d46 */
[----:B------:R-:W-:Y:S03]  /*14e70*/  IADD3.X R3, R135, UR9, RZ, P0, !PT ;  /* 0x0000000987037c10 */ /* 0x000fe600087fe4ff */
        /* <DEDUP_REMOVED lines=10> */
.L_x_3812:
        /* <DEDUP_REMOVED lines=410> */
.L_x_3810:
        /* <DEDUP_REMOVED lines=87> */
[----:B------:R-:W1:Y:S01]  /*16e30*/  S2R R4, SR_TID.X ;  /* 0x0000000000047919 */ /* 0x000e620000002100 */
        /* <DEDUP_REMOVED lines=17> */
[----:B-1----:R-:W-:Y:S01]  /*16f50*/  SHF.R.S32.HI R7, RZ, 0x1f, R4 ;  /* 0x0000001fff077819 */ /* 0x002fe20000011404 */
        /* <DEDUP_REMOVED lines=70> */
[----:B------:R-:W-:Y:S02]  /*173c0*/  LEA.HI R5, R7, R4, RZ, 0x5 ;  /* 0x0000000407057211 */ /* 0x000fe400078f28ff */
        /* <DEDUP_REMOVED lines=17> */
[----:B------:R1:W2:Y:S01]  /*174e0*/  @P4 MUFU.LG2 R8, R2 ;  /* 0x0000000200084308 */ /* 0x0002a20000000c00 */
[-C--:B------:R-:W-:Y:S01]  /*174f0*/  IADD3 R21, R13, R10.reuse, RZ ;  /* 0x0000000a0d157210 */ /* 0x080fe20007ffe0ff */
[----:B------:R-:W-:Y:S01]  /*17500*/  STS [R11+0x400], R38 ;  /* 0x000400260b007388 */ /* 0x000fe20000000800 */
[----:B------:R-:W-:-:S02]  /*17510*/  IADD3 R23, R15, R10, RZ ;  /* 0x0000000a0f177210 */ /* 0x000fc40007ffe0ff */
[----:B------:R-:W-:Y:S01]  /*17520*/  ISETP.NE.AND P0, PT, RZ, UR4, PT ;  /* 0x00000004ff007c0c */ /* 0x000fe2000bf05270 */
[----:B------:R-:W-:Y:S04]  /*17530*/  STS [R13], R40 ;  /* 0x000000280d007388 */ /* 0x000fe80000000800 */
[----:B------:R-:W-:Y:S04]  /*17540*/  STS [R13+0x400], R42 ;  /* 0x0004002a0d007388 */ /* 0x000fe80000000800 */
[----:B------:R-:W-:Y:S01]  /*17550*/  STS [R15], R44 ;  /* 0x0000002c0f007388 */ /* 0x000fe20000000800 */
[----:B-1----:R-:W-:-:S03]  /*17560*/  MOV R2, 0x7f800000 ;  /* 0x7f80000000027802 */ /* 0x002fc60000000f00 */
[----:B------:R-:W-:Y:S04]  /*17570*/  STS [R15+0x400], R46 ;  /* 0x0004002e0f007388 */ /* 0x000fe80000000800 */
[----:B------:R-:W-:Y:S04]  /*17580*/  STS [R17], R48 ;  /* 0x0000003011007388 */ /* 0x000fe80000000800 */
[----:B------:R-:W-:Y:S04]  /*17590*/  STS [R17+0x400], R50 ;  /* 0x0004003211007388 */ /* 0x000fe80000000800 */
[----:B------:R-:W-:Y:S04]  /*175a0*/  STS [R19], R52 ;  /* 0x0000003413007388 */ /* 0x000fe80000000800 */
[----:B------:R-:W-:Y:S04]  /*175b0*/  STS [R19+0x400], R54 ;  /* 0x0004003613007388 */ /* 0x000fe80000000800 */
[----:B------:R1:W-:Y:S04]  /*175c0*/  STS [R21], R56 ;  /* 0x0000003815007388 */ /* 0x0003e80000000800 */
[----:B------:R-:W-:Y:S04]  /*175d0*/  STS [R21+0x400], R58 ;  /* 0x0004003a15007388 */ /* 0x000fe80000000800 */
[----:B------:R-:W-:Y:S04]  /*175e0*/  STS [R23], R60 ;  /* 0x0000003c17007388 */ /* 0x000fe80000000800 */
[----:B------:R-:W-:Y:S04]  /*175f0*/  STS [R23+0x400], R62 ;  /* 0x0004003e17007388 */ /* 0x000fe80000000800 */
[----:B------:R-:W-:Y:S04]  /*17600*/  STS [R9+0x2000], R64 ;  /* 0x0020004009007388 */ /* 0x000fe80000000800 */
[----:B------:R-:W-:Y:S04]  /*17610*/  STS [R9+0x2400], R66 ;  /* 0x0024004209007388 */ /* 0x000fe80000000800 */
[----:B------:R-:W-:Y:S01]  /*17620*/  STS [R11+0x2000], R68 ;  /* 0x002000440b007388 */ /* 0x000fe20000000800 */
[----:B-1----:R-:W-:-:S03]  /*17630*/  MOV R56, 0x7f800000 ;  /* 0x7f80000000387802 */ /* 0x002fc60000000f00 */
        /* <DEDUP_REMOVED lines=21> */
[----:B--2---:R-:W-:-:S02]  /*17790*/  @P4 FMUL.FTZ R9, R8, 0.69314718246459960938 ;  /* 0x3f31721808094820 */ /* 0x004fc40000410000 */
[----:B------:R-:W-:Y:S01]  /*177a0*/  @P3 FMUL.FTZ R8, R0, 0.69314718246459960938 ;  /* 0x3f31721800083820 */ /* 0x000fe20000410000 */
[----:B------:R1:W-:Y:S01]  /*177b0*/  STS [R17+0x4000], R108 ;  /* 0x0040006c11007388 */ /* 0x0003e20000000800 */
[----:B------:R-:W-:Y:S02]  /*177c0*/  @P4 FFMA.FTZ R2, R132, c[0x0][0x238], R9 ;  /* 0x00008e0084024a23 */ /* 0x000fe40000010009 */
[----:B------:R-:W-:Y:S01]  /*177d0*/  @P3 FFMA.FTZ R56, R3, c[0x0][0x238], R8 ;  /* 0x00008e0003383a23 */ /* 0x000fe20000010008 */
[----:B------:R1:W-:Y:S04]  /*177e0*/  STS [R17+0x4400], R110 ;  /* 0x0044006e11007388 */ /* 0x0003e80000000800 */
[----:B------:R1:W-:Y:S04]  /*177f0*/  STS [R19+0x4000], R112 ;  /* 0x0040007013007388 */ /* 0x0003e80000000800 */
[----:B------:R1:W-:Y:S04]  /*17800*/  STS [R19+0x4400], R114 ;  /* 0x0044007213007388 */ /* 0x0003e80000000800 */
[----:B------:R1:W-:Y:S04]  /*17810*/  STS [R21+0x4000], R120 ;  /* 0x0040007815007388 */ /* 0x0003e80000000800 */
[----:B------:R1:W-:Y:S04]  /*17820*/  STS [R21+0x4400], R122 ;  /* 0x0044007a15007388 */ /* 0x0003e80000000800 */
[----:B------:R1:W-:Y:S04]  /*17830*/  STS [R23+0x4000], R116 ;  /* 0x0040007417007388 */ /* 0x0003e80000000800 */
[----:B------:R1:W-:Y:S01]  /*17840*/  STS [R23+0x4400], R118 ;  /* 0x0044007617007388 */ /* 0x0003e20000000800 */
[----:B------:R-:W-:Y:S05]  /*17850*/  @!P0 BRA `(.L_x_3815) ;  /* 0x0000007000008947 */ /* 0x000fea0003800000 */
[----:B------:R-:W2:Y:S01]  /*17860*/  S2R R0, SR_CTAID.Y ;  /* 0x0000000000007919 */ /* 0x000ea20000002600 */
[----:B------:R-:W-:-:S03]  /*17870*/  ISETP.NE.AND P0, PT, R205, -0x1, PT ;  /* 0xffffffffcd00780c */ /* 0x000fc60003f05270 */
[----:B------:R-:W3:Y:S01]  /*17880*/  S2R R3, SR_CTAID.Z ;  /* 0x0000000000037919 */ /* 0x000ee20000002700 */
[----:B--2---:R-:W-:-:S05]  /*17890*/  IMAD R8, R0, c[0x0][0x214], RZ ;  /* 0x0000850000087a24 */ /* 0x004fca00078e02ff */
[----:B------:R-:W-:-:S05]  /*178a0*/  SEL R8, R8, R205, !P0 ;  /* 0x000000cd08087207 */ /* 0x000fca0004000000 */
[----:B---3--:R-:W-:Y:S01]  /*178b0*/  IMAD R57, R3, c[0x0][0x234], R8 ;  /* 0x00008d0003397a24 */ /* 0x008fe200078e0208 */
[----:B------:R-:W-:Y:S05]  /*178c0*/  BRA `(.L_x_3816) ;  /* 0x0000004000007947 */ /* 0x000fea0003800000 */
.L_x_3815:
[----:B------:R-:W2:Y:S04]  /*178d0*/  S2R R3, SR_CTAID.Z ;  /* 0x0000000000037919 */ /* 0x000ea80000002700 */
[----:B------:R-:W2:Y:S02]  /*178e0*/  S2R R0, SR_CTAID.Y ;  /* 0x0000000000007919 */ /* 0x000ea40000002600 */
[----:B--2---:R-:W-:-:S04]  /*178f0*/  IMAD R57, R0, c[0x0][0x1c0], R3 ;  /* 0x0000700000397a24 */ /* 0x004fc800078e0203 */
[----:B------:R-:W-:Y:S02]  /*17900*/  IMAD R57, R57, c[0x0][0x214], RZ ;  /* 0x0000850039397a24 */ /* 0x000fe400078e02ff */
.L_x_3816:
[----:B------:R-:W-:Y:S01]  /*17910*/  BAR.SYNC.DEFER_BLOCKING 0x0 ;  /* 0x0000000000007b1d */ /* 0x000fe20000010000 */
[----:B------:R-:W-:Y:S01]  /*17920*/  LOP3.LUT R61, R5, 0xffffffe0, RZ, 0xc0, !PT ;  /* 0xffffffe0053d7812 */ /* 0x000fe200078ec0ff */
[----:B------:R-:W-:Y:S01]  /*17930*/  IMAD.WIDE.U32 R62, R0, c[0x0][0x1e0], RZ ;  /* 0x00007800003e7a25 */ /* 0x000fe200078e00ff */
[----:B------:R-:W-:Y:S02]  /*17940*/  SHF.R.S32.HI R59, RZ, 0x1f, R6 ;  /* 0x0000001fff3b7819 */ /* 0x000fe40000011406 */
[----:B------:R-:W-:Y:S01]  /*17950*/  SHF.R.S32.HI R5, RZ, 0x1f, R0 ;  /* 0x0000001fff057819 */ /* 0x000fe20000011400 */
[----:B------:R-:W-:Y:S01]  /*17960*/  IMAD.IADD R61, R4, 0x1, -R61 ;  /* 0x00000001043d7824 */ /* 0x000fe200078e0a3d */
[----:B------:R-:W-:Y:S01]  /*17970*/  ISETP.NE.AND P0, PT, R205, -0x1, PT ;  /* 0xffffffffcd00780c */ /* 0x000fe20003f05270 */
[----:B------:R-:W-:Y:S01]  /*17980*/  BSSY B0, `(.L_x_3817) ;  /* 0x0000029000007945 */ /* 0x000fe20003800000 */
[----:B------:R-:W-:Y:S01]  /*17990*/  LEA.HI R59, R59, R6, RZ, 0x2 ;  /* 0x000000063b3b7211 */ /* 0x000fe200078f10ff */
[----:B------:R-:W-:Y:S01]  /*179a0*/  IMAD R5, R5, c[0x0][0x1e0], RZ ;  /* 0x0000780005057a24 */ /* 0x000fe200078e02ff */
[----:B------:R-:W-:-:S02]  /*179b0*/  LOP3.LUT P1, RZ, R61, 0x3, RZ, 0xc0, !PT ;  /* 0x000000033dff7812 */ /* 0x000fc4000782c0ff */
[----:B------:R-:W-:Y:S01]  /*179c0*/  SHF.R.S32.HI R58, RZ, 0x1f, R61 ;  /* 0x0000001fff3a7819 */ /* 0x000fe2000001143d */
[----:B------:R-:W-:Y:S01]  /*179d0*/  IMAD R5, R0, c[0x0][0x1e4], R5 ;  /* 0x0000790000057a24 */ /* 0x000fe200078e0205 */
[----:B------:R-:W-:Y:S02]  /*179e0*/  LOP3.LUT R59, R59, 0xffffffc, RZ, 0xc0, !PT ;  /* 0x0ffffffc3b3b7812 */ /* 0x000fe400078ec0ff */
[----:B------:R-:W-:Y:S01]  /*179f0*/  LEA.HI R58, R58, R61, RZ, 0x2 ;  /* 0x0000003d3a3a7211 */ /* 0x000fe200078f10ff */
[----:B------:R-:W-:-:S03]  /*17a00*/  IMAD.WIDE.U32 R60, R205, c[0x0][0x1e8], RZ ;  /* 0x00007a00cd3c7a25 */ /* 0x000fc600078e00ff */
[----:B------:R-:W-:Y:S01]  /*17a10*/  SHF.R.S32.HI R58, RZ, 0x2, R58 ;  /* 0x00000002ff3a7819 */ /* 0x000fe2000001143a */
[----:B------:R-:W-:Y:S01]  /*17a20*/  IMAD.IADD R59, R6, 0x1, -R59 ;  /* 0x00000001063b7824 */ /* 0x000fe200078e0a3b */
[----:B------:R-:W-:Y:S01]  /*17a30*/  SEL R0, R62, R60, !P0 ;  /* 0x0000003c3e007207 */ /* 0x000fe20004000000 */
[----:B------:R2:W3:Y:S01]  /*17a40*/  LDS.128 R48, [R211] ;  /* 0x00000000d3307984 */ /* 0x0004e20000000c00 */
[----:B------:R-:W-:Y:S02]  /*17a50*/  IMAD R205, R205, c[0x0][0x1ec], R61 ;  /* 0x00007b00cdcd7a24 */ /* 0x000fe400078e023d */
[----:B------:R-:W-:Y:S01]  /*17a60*/  @!P0 IMAD.IADD R205, R63, 0x1, R5 ;  /* 0x000000013fcd8824 */ /* 0x000fe200078e0205 */
[----:B------:R2:W4:Y:S01]  /*17a70*/  LDS.128 R44, [R211+0x800] ;  /* 0x00080000d32c7984 */ /* 0x0005220000000c00 */
[----:B------:R-:W-:-:S03]  /*17a80*/  IMAD R5, R59, 0x10, R58 ;  /* 0x000000103b057824 */ /* 0x000fc600078e023a */
[----:B------:R2:W1:Y:S04]  /*17a90*/  LDS.128 R40, [R211+0x1000] ;  /* 0x00100000d3287984 */ /* 0x0004680000000c00 */
[----:B------:R2:W1:Y:S04]  /*17aa0*/  LDS.128 R36, [R211+0x1800] ;  /* 0x00180000d3247984 */ /* 0x0004680000000c00 */
[----:B------:R2:W1:Y:S04]  /*17ab0*/  LDS.128 R32, [R211+0x2000] ;  /* 0x00200000d3207984 */ /* 0x0004680000000c00 */
[----:B------:R2:W1:Y:S04]  /*17ac0*/  LDS.128 R28, [R211+0x2800] ;  /* 0x00280000d31c7984 */ /* 0x0004680000000c00 */
[----:B------:R2:W1:Y:S04]  /*17ad0*/  LDS.128 R24, [R211+0x3000] ;  /* 0x00300000d3187984 */ /* 0x0004680000000c00 */
[----:B-1----:R2:W1:Y:S04]  /*17ae0*/  LDS.128 R20, [R211+0x3800] ;  /* 0x00380000d3147984 */ /* 0x0024680000000c00 */
[----:B------:R2:W1:Y:S04]  /*17af0*/  LDS.128 R16, [R211+0x4000] ;  /* 0x00400000d3107984 */ /* 0x0004680000000c00 */
[----:B------:R2:W1:Y:S04]  /*17b00*/  LDS.128 R12, [R211+0x4800] ;  /* 0x00480000d30c7984 */ /* 0x0004680000000c00 */
[----:B------:R2:W1:Y:S04]  /*17b10*/  LDS.128 R8, [R211+0x5000] ;  /* 0x00500000d3087984 */ /* 0x0004680000000c00 */
[----:B------:R2:W1:Y:S01]  /*17b20*/  LDS.128 R52, [R211+0x5800] ;  /* 0x00580000d3347984 */ /* 0x0004620000000c00 */
[----:B------:R-:W-:Y:S05]  /*17b30*/  @P1 BRA `(.L_x_3818) ;  /* 0x000000d000001947 */ /* 0x000fea0003800000 */
[----:B---34-:R-:W3:Y:S01]  /*17b40*/  S2R R6, SR_CTAID.X ;  /* 0x0000000000067919 */ /* 0x018ee20000002500 */
[----:B------:R-:W-:Y:S01]  /*17b50*/  IADD3 R59, R5, 0x8, RZ ;  /* 0x00000008053b7810 */ /* 0x000fe20007ffe0ff */
[----:B---3--:R-:W-:-:S02]  /*17b60*/  IMAD R60, R6, 0x40, R57 ;  /* 0x00000040063c7824 */ /* 0x008fc400078e0239 */
[----:B------:R-:W-:-:S03]  /*17b70*/  IMAD R6, R6, -0x40, R204 ;  /* 0xffffffc006067824 */ /* 0x000fc600078e02cc */
[----:B------:R-:W-:Y:S02]  /*17b80*/  SHF.R.S32.HI R58, RZ, 0x1f, R60 ;  /* 0x0000001fff3a7819 */ /* 0x000fe4000001143c */
        /* <DEDUP_REMOVED lines=8> */
.L_x_3818:
[----:B---34-:R-:W-:Y:S05]  /*17c10*/  BSYNC B0 ;  /* 0x0000000000007941 */ /* 0x018fea0003800000 */
.L_x_3817:
[----:B------:R-:W3:Y:S01]  /*17c20*/  S2R R5, SR_CTAID.X ;  /* 0x0000000000057919 */ /* 0x000ee20000002500 */
[----:B------:R-:W-:Y:S01]  /*17c30*/  LEA.HI R7, R7, R4, RZ, 0x3 ;  /* 0x0000000407077211 */ /* 0x000fe200078f18ff */
[----:B------:R-:W-:Y:S03]  /*17c40*/  BSSY B0, `(.L_x_3819) ;  /* 0x000001e000007945 */ /* 0x000fe60003800000 */
[----:B------:R-:W-:-:S05]  /*17c50*/  LOP3.LUT R7, R7, 0xfffffff8, RZ, 0xc0, !PT ;  /* 0xfffffff807077812 */ /* 0x000fca00078ec0ff */
[----:B------:R-:W-:-:S04]  /*17c60*/  IMAD.IADD R4, R4, 0x1, -R7 ;  /* 0x0000000104047824 */ /* 0x000fc800078e0a07 */
[----:B------:R-:W-:Y:S01]  /*17c70*/  IMAD.SHL.U32 R6, R4, 0x8, RZ ;  /* 0x0000000804067824 */ /* 0x000fe200078e00ff */
[----:B------:R-:W-:-:S04]  /*17c80*/  SHF.R.S32.HI R4, RZ, 0x1f, R3 ;  /* 0x0000001fff047819 */ /* 0x000fc80000011403 */
[----:B------:R-:W-:Y:S01]  /*17c90*/  SHF.R.S32.HI R7, RZ, 0x1f, R6 ;  /* 0x0000001fff077819 */ /* 0x000fe20000011406 */
[----:B------:R-:W-:Y:S01]  /*17ca0*/  IMAD R4, R4, c[0x0][0x1f0], RZ ;  /* 0x00007c0004047a24 */ /* 0x000fe200078e02ff */
[----:B---3--:R-:W-:-:S03]  /*17cb0*/  SHF.L.U32 R5, R5, 0x6, RZ ;  /* 0x0000000605057819 */ /* 0x008fc600000006ff */
[----:B------:R-:W-:Y:S01]  /*17cc0*/  IMAD R4, R3, c[0x0][0x1f4], R4 ;  /* 0x00007d0003047a24 */ /* 0x000fe200078e0204 */
[----:B------:R-:W-:Y:S01]  /*17cd0*/  SHF.R.S32.HI R2, RZ, 0x1f, R5 ;  /* 0x0000001fff027819 */ /* 0x000fe20000011405 */
[----:B------:R-:W-:-:S04]  /*17ce0*/  IMAD.WIDE.U32 R6, R5, c[0x0][0x1e8], R6 ;  /* 0x00007a0005067a25 */ /* 0x000fc800078e0006 */
[----:B------:R-:W-:Y:S01]  /*17cf0*/  IMAD R2, R2, c[0x0][0x1e8], RZ ;  /* 0x00007a0002027a24 */ /* 0x000fe200078e02ff */
[----:B------:R-:W-:-:S03]  /*17d00*/  IADD3 R6, P0, R0, R6, RZ ;  /* 0x0000000600067210 */ /* 0x000fc60007f1e0ff */
[C---:B------:R-:W-:Y:S01]  /*17d10*/  IMAD R2, R5.reuse, c[0x0][0x1ec], R2 ;  /* 0x00007b0005027a24 */ /* 0x040fe200078e0202 */
[----:B------:R-:W-:-:S04]  /*17d20*/  IADD3 R5, -R5, R204, RZ ;  /* 0x000000cc05057210 */ /* 0x000fc80007ffe1ff */
[----:B------:R-:W-:Y:S02]  /*17d30*/  IADD3.X R7, R205, R2, R7, P0, !PT ;  /* 0x00000002cd077210 */ /* 0x000fe400007fe407 */
[----:B------:R-:W-:-:S03]  /*17d40*/  ISETP.GE.AND P0, PT, R206, R5, PT ;  /* 0x00000005ce00720c */ /* 0x000fc60003f06270 */
[----:B------:R-:W-:-:S04]  /*17d50*/  IMAD.WIDE.U32 R6, R3, c[0x0][0x1f0], R6 ;  /* 0x00007c0003067a25 */ /* 0x000fc800078e0006 */
[----:B------:R-:W-:-:S06]  /*17d60*/  IMAD.IADD R57, R4, 0x1, R7 ;  /* 0x0000000104397824 */ /* 0x000fcc00078e0207 */
        /* <DEDUP_REMOVED lines=9> */
[----:B------:R3:W-:Y:S04]  /*17e00*/  STG.E.128 [R2.64+0x80], R32 ;  /* 0x0000802002007986 */ /* 0x0007e8000c101d06 */
[----:B-1----:R3:W-:Y:S02]  /*17e10*/  STG.E.128 [R2.64+0x100], R16 ;  /* 0x0001001002007986 */ /* 0x0027e4000c101d06 */
.L_x_3820:
[----:B------:R-:W-:Y:S05]  /*17e20*/  BSYNC B0 ;  /* 0x0000000000007941 */ /* 0x000fea0003800000 */
.L_x_3819:
[----:B------:R-:W-:Y:S01]  /*17e30*/  IADD3 R0, R206, 0x10, RZ ;  /* 0x00000010ce007810 */ /* 0x000fe20007ffe0ff */
[----:B------:R-:W-:Y:S03]  /*17e40*/  BSSY B0, `(.L_x_3821) ;  /* 0x0000010000007945 */ /* 0x000fe60003800000 */
[----:B------:R-:W-:-:S13]  /*17e50*/  ISETP.GE.AND P0, PT, R0, R5, PT ;  /* 0x000000050000720c */ /* 0x000fda0003f06270 */
[----:B------:R-:W-:Y:S05]  /*17e60*/  @P0 BRA `(.L_x_3822) ;  /* 0x000000d000000947 */ /* 0x000fea0003800000 */
[----:B---3--:R-:W-:Y:S01]  /*17e70*/  IADD3 R3, P0, R206, 0x10, RZ ;  /* 0x00000010ce037810 */ /* 0x008fe20007f1e0ff */
        /* <DEDUP_REMOVED lines=10> */
[----:B------:R1:W-:Y:S04]  /*17f20*/  STG.E.128 [R2.64+0x80], R28 ;  /* 0x0000801c02007986 */ /* 0x0003e8000c101d06 */
[----:B------:R1:W-:Y:S02]  /*17f30*/  STG.E.128 [R2.64+0x100], R12 ;  /* 0x0001000c02007986 */ /* 0x0003e4000c101d06 */
.L_x_3822:
[----:B------:R-:W-:Y:S05]  /*17f40*/  BSYNC B0 ;  /* 0x0000000000007941 */ /* 0x000fea0003800000 */
.L_x_3821:
[----:B------:R-:W-:Y:S01]  /*17f50*/  IADD3 R0, R206, 0x20, RZ ;  /* 0x00000020ce007810 */ /* 0x000fe20007ffe0ff */
[----:B------:R-:W-:Y:S03]  /*17f60*/  BSSY B0, `(.L_x_3823) ;  /* 0x0000010000007945 */ /* 0x000fe60003800000 */
[----:B------:R-:W-:-:S13]  /*17f70*/  ISETP.GE.AND P0, PT, R0, R5, PT ;  /* 0x000000050000720c */ /* 0x000fda0003f06270 */
[----:B------:R-:W-:Y:S05]  /*17f80*/  @P0 BRA `(.L_x_3824) ;  /* 0x000000d000000947 */ /* 0x000fea0003800000 */
[----:B-1-3--:R-:W-:Y:S01]  /*17f90*/  IADD3 R3, P0, R206, 0x20, RZ ;  /* 0x00000020ce037810 */ /* 0x00afe20007f1e0ff */
        /* <DEDUP_REMOVED lines=12> */
.L_x_3824:
[----:B------:R-:W-:Y:S05]  /*18060*/  BSYNC B0 ;  /* 0x0000000000007941 */ /* 0x000fea0003800000 */
.L_x_3823:
[----:B------:R-:W-:-:S04]  /*18070*/  IADD3 R0, R206, 0x30, RZ ;  /* 0x00000030ce007810 */ /* 0x000fc80007ffe0ff */
[----:B------:R-:W-:-:S13]  /*18080*/  ISETP.GE.AND P0, PT, R0, R5, PT ;  /* 0x000000050000720c */ /* 0x000fda0003f06270 */
[----:B------:R-:W-:Y:S05]  /*18090*/  @P0 EXIT ;  /* 0x000000000000094d */ /* 0x000fea0003800000 */
[----:B------:R-:W-:Y:S01]  /*180a0*/  IADD3 R0, P0, R206, 0x30, RZ ;  /* 0x00000030ce007810 */ /* 0x000fe20007f1e0ff */
[----:B------:R-:W-:Y:S01]  /*180b0*/  IMAD.MOV.U32 R4, RZ, RZ, R6 ;  /* 0x000000ffff047224 */ /* 0x000fe200078e0006 */
[----:B------:R-:W-:-:S03]  /*180c0*/  MOV R5, R57 ;  /* 0x0000003900057202 */ /* 0x000fc60000000f00 */
[----:B-1-3--:R-:W-:Y:S02]  /*180d0*/  IMAD.X R3, RZ, RZ, R207, P0 ;  /* 0x000000ffff037224 */ /* 0x00afe400000e06cf */
        /* <DEDUP_REMOVED lines=10> */
.L_x_3825:
        /* <DEDUP_REMOVED lines=16> */
.L_x_7856:


//--------------------- .text._ZN5flash24flash_fwd_splitkv_kernelI23Flash_fwd_kernel_traitsILi192ELi64ELi64ELi4ELb0ELb0EN7cutlass10bfloat16_tE19Flash_kernel_traitsILi192ELi64ELi64ELi4ES3_EELb0ELb0ELb0ELb0ELb1ELb1ELb0ELb1EEEvNS_16Flash_fwd_paramsE --------------------------
	.section	.text._ZN5flash24flash_fwd_splitkv_kernelI23Flash_fwd_kernel_traitsILi192ELi64ELi64ELi4ELb0ELb0EN7cutlass10bfloat16_tE19Flash_kernel_traitsILi192ELi64ELi64ELi4ES3_EELb0ELb0ELb0ELb0ELb1ELb1ELb0ELb1EEEvNS_16Flash_fwd_paramsE,"ax",@progbits
	.sectioninfo	@"SHI_REGISTERS=240"
	.align	128
        .global         _ZN5flash24flash_fwd_splitkv_kernelI23Flash_fwd_kernel_traitsILi192ELi64ELi64ELi4ELb0ELb0EN7cutlass10bfloat16_tE19Flash_kernel_traitsILi192ELi64ELi64ELi4ES3_EELb0ELb0ELb0ELb0ELb1ELb1ELb0ELb1EEEvNS_16Flash_fwd_paramsE
        .type           _ZN5flash24flash_fwd_splitkv_kernelI23Flash_fwd_kernel_traitsILi192ELi64ELi64ELi4ELb0ELb0EN7cutlass10bfloat16_tE19Flash_kernel_traitsILi192ELi64ELi64ELi4ES3_EELb0ELb0ELb0ELb0ELb1ELb1ELb0ELb1EEEvNS_16Flash_fwd_paramsE,@function
        .size           _ZN5flash24flash_fwd_splitkv_kernelI23Flash_fwd_kernel_traitsILi192ELi64ELi64ELi4ELb0ELb0EN7cutlass10bfloat16_tE19Flash_kernel_traitsILi192ELi64ELi64ELi4ES3_EELb0ELb0ELb0ELb0ELb1ELb1ELb0ELb1EEEvNS_16Flash_fwd_paramsE,(.L_x_7857 - _ZN5flash24flash_fwd_splitkv_kernelI23Flash_fwd_kernel_traitsILi192ELi64ELi64ELi4ELb0ELb0EN7cutlass10bfloat16_tE19Flash_kernel_traitsILi192ELi64ELi64ELi4ES3_EELb0ELb0ELb0ELb0ELb1ELb1ELb0ELb1EEEvNS_16Flash_fwd_paramsE)
        .other          _ZN5flash24flash_fwd_splitkv_kernelI23Flash_fwd_kernel_traitsILi192ELi64ELi64ELi4ELb0ELb0EN7cutlass10bfloat16_tE19Flash_kernel_traitsILi192ELi64ELi64ELi4ES3_EELb0ELb0ELb0ELb0ELb1ELb1ELb0ELb1EEEvNS_16Flash_fwd_paramsE,@"STO_CUDA_ENTRY STV_DEFAULT"
_ZN5flash24flash_fwd_splitkv_kernelI23Flash_fwd_kernel_traitsILi192ELi64ELi64ELi4ELb0ELb0EN7cutlass10bfloat16_tE19Flash_kernel_traitsILi192ELi64ELi64ELi4ES3_EELb0ELb0ELb0ELb0ELb1ELb1ELb0ELb1EEEvNS_16Flash_fwd_paramsE:
.text._ZN5flash24flash_fwd_splitkv_kernelI23Flash_fwd_kernel_traitsILi192ELi64ELi64ELi4ELb0ELb0EN7cutlass10bfloat16_tE19Flash_kernel_traitsILi192ELi64ELi64ELi4ES3_EELb0ELb0ELb0ELb0ELb1ELb1ELb0ELb1EEEvNS_16Flash_fwd_paramsE:
        /* <DEDUP_REMOVED lines=37> */
.L_x_3826:
[----:B---34-:R-:W-:Y:S02]  /*0250*/  MOV R65, c[0x0][0x218] ;  /* 0x0000860000417a02 */ /* 0x018fe40000000f00 */
.L_x_3827:
        /* <DEDUP_REMOVED lines=69> */
.L_x_3830:
[----:B------:R-:W-:Y:S05]  /*06b0*/  BSYNC B0 ;  /* 0x0000000000007941 */ /* 0x000fea0003800000 */
.L_x_3829:
        /* <DEDUP_REMOVED lines=17> */
.L_x_3832:
[----:B------:R-:W-:Y:S05]  /*07d0*/  BSYNC B0 ;  /* 0x0000000000007941 */ /* 0x000fea0003800000 */
.L_x_3831:
        /* <DEDUP_REMOVED lines=17> */
.L_x_3834:
[----:B------:R-:W-:Y:S05]  /*08f0*/  BSYNC B0 ;  /* 0x0000000000007941 */ /* 0x000fea0003800000 */
.L_x_3833:
        /* <DEDUP_REMOVED lines=16> */
.L_x_3836:
[----:B------:R-:W-:Y:S05]  /*0a00*/  BSYNC B0 ;  /* 0x0000000000007941 */ /* 0x000fea0003800000 */
.L_x_3835:
        /* <DEDUP_REMOVED lines=19> */
.L_x_3828:
        /* <DEDUP_REMOVED lines=94> */
.L_x_3837:
        /* <DEDUP_REMOVED lines=16> */
.L_x_3839:
        /* <DEDUP_REMOVED lines=51> */
.L_x_3838:
        /* <DEDUP_REMOVED lines=46> */
[----:B------:R-:W-:Y:S01]  /*1830*/  IMAD.SHL.U32 R55, R150, 0x10, RZ ;  /* 0x0000001096377824 */ /* 0x000fe200078e00ff */
[----:B------:R-:W-:Y:S01]  /*1840*/  LOP3.LUT R132, R25, R132, RZ, 0x3c, !PT ;  /* 0x0000008419847212 */ /* 0x000fe200078e3cff */
[----:B------:R-:W-:Y:S01]  /*1850*/  IMAD.X R25, R19, 0x1, R9, P1 ;  /* 0x0000000113197824 */ /* 0x000fe200008e0609 */
[----:B------:R-:W-:Y:S01]  /*1860*/  LOP3.LUT R17, R64, 0xfffffff0, RZ, 0xc0, !PT ;  /* 0xfffffff040117812 */ /* 0x000fe200078ec0ff */
[----:B------:R-:W-:Y:S01]  /*1870*/  IMAD.WIDE.U32 R22, R2, c[0x0][0x1b8], R22 ;  /* 0x00006e0002167a25 */ /* 0x000fe200078e0016 */
[----:B------:R-:W-:-:S02]  /*1880*/  IADD3.X R4, R215, R15, RZ, P0, !PT ;  /* 0x0000000fd7047210 */ /* 0x000fc400007fe4ff */
[----:B------:R-:W-:Y:S01]  /*1890*/  IADD3 R140, P1, R18, R0, RZ ;  /* 0x00000000128c7210 */ /* 0x000fe20007f3e0ff */
[----:B------:R-:W-:Y:S01]  /*18a0*/  IMAD.IADD R8, R60, 0x1, -R17 ;  /* 0x000000013c087824 */ /* 0x000fe200078e0a11 */
[----:B------:R-:W-:Y:S01]  /*18b0*/  SHF.R.S32.HI R6, RZ, 0x1f, R142 ;  /* 0x0000001fff067819 */ /* 0x000fe2000001148e */
[----:B------:R-:W-:Y:S01]  /*18c0*/  IMAD.IADD R17, R23, 0x1, R16 ;  /* 0x0000000117117824 */ /* 0x000fe200078e0210 */
[----:B------:R-:W-:Y:S01]  /*18d0*/  MOV R0, c[0x0][0x1a0] ;  /* 0x0000680000007a02 */ /* 0x000fe20000000f00 */
[----:B------:R-:W-:Y:S01]  /*18e0*/  IMAD.MOV.U32 R16, RZ, RZ, R22 ;  /* 0x000000ffff107224 */ /* 0x000fe200078e0016 */
[----:B------:R-:W-:Y:S01]  /*18f0*/  SHF.R.S32.HI R63, RZ, 0x1f, R8 ;  /* 0x0000001fff3f7819 */ /* 0x000fe20000011408 */
[----:B------:R-:W-:Y:S01]  /*1900*/  IMAD R4, R4, c[0x0][0x1a0], RZ ;  /* 0x0000680004047a24 */ /* 0x000fe200078e02ff */
[----:B------:R-:W-:Y:S01]  /*1910*/  LOP3.LUT R132, R132, 0xfffffe00, R13, 0xf8, !PT ;  /* 0xfffffe0084847812 */ /* 0x000fe200078ef80d */
[----:B------:R-:W-:Y:S01]  /*1920*/  IMAD.X R141, R19, 0x1, R7, P1 ;  /* 0x00000001138d7824 */ /* 0x000fe200008e0607 */
[----:B------:R-:W-:Y:S01]  /*1930*/  LEA.HI R63, R63, R8, RZ, 0x3 ;  /* 0x000000083f3f7211 */ /* 0x000fe200078f18ff */
[C---:B------:R-:W-:Y:S01]  /*1940*/  IMAD R4, R11.reuse, c[0x0][0x1a4], R4 ;  /* 0x000069000b047a24 */ /* 0x040fe200078e0204 */
[----:B------:R-:W-:Y:S01]  /*1950*/  SHF.L.U64.HI R66, R0, R123, c[0x0][0x1a4] ;  /* 0x0000690000427619 */ /* 0x000fe2000001027b */
[----:B------:R-:W-:Y:S01]  /*1960*/  IMAD.WIDE.U32 R16, R11, c[0x0][0x1a0], R16 ;  /* 0x000068000b107a25 */ /* 0x000fe200078e0010 */
[----:B------:R-:W-:-:S02]  /*1970*/  LOP3.LUT R71, R63, 0xfffffff8, RZ, 0xc0, !PT ;  /* 0xfffffff83f477812 */ /* 0x000fc400078ec0ff */
[----:B------:R-:W-:Y:S01]  /*1980*/  SHF.R.S32.HI R69, RZ, 0x1, R70 ;  /* 0x00000001ff457819 */ /* 0x000fe20000011446 */
[----:B------:R-:W-:Y:S01]  /*1990*/  IMAD.WIDE.U32 R140, R214, c[0x0][0x198], R140 ;  /* 0x00006600d68c7a25 */ /* 0x000fe200078e008c */
[----:B------:R-:W-:Y:S02]  /*19a0*/  IADD3 R97, R17, R4, RZ ;  /* 0x0000000411617210 */ /* 0x000fe40007ffe0ff */
[----:B------:R-:W-:Y:S01]  /*19b0*/  LEA R100, P0, R16, c[0x0][0x170], 0x1 ;  /* 0x00005c0010647a11 */ /* 0x000fe200078008ff */
[----:B------:R-:W-:Y:S01]  /*19c0*/  IMAD R9, R21, c[0x0][0x190], RZ ;  /* 0x0000640015097a24 */ /* 0x000fe200078e02ff */
[----:B------:R-:W-:Y:S01]  /*19d0*/  IADD3 R51, R141, R51, RZ ;  /* 0x000000338d337210 */ /* 0x000fe20007ffe0ff */
[----:B------:R-:W-:Y:S01]  /*19e0*/  IMAD.WIDE.U32 R14, R20, c[0x0][0x190], R24 ;  /* 0x00006400140e7a25 */ /* 0x000fe200078e0018 */
[----:B------:R-:W-:Y:S02]  /*19f0*/  SHF.L.U64.HI R97, R16, 0x1, R97 ;  /* 0x0000000110617819 */ /* 0x000fe40000010261 */
[----:B------:R-:W-:Y:S01]  /*1a00*/  LEA R98, P1, R140, c[0x0][0x168], 0x1 ;  /* 0x00005a008c627a11 */ /* 0x000fe200078208ff */
[----:B------:R-:W-:Y:S01]  /*1a10*/  IMAD R9, R20, c[0x0][0x194], R9 ;  /* 0x0000650014097a24 */ /* 0x000fe200078e0209 */
[----:B------:R-:W-:Y:S01]  /*1a20*/  SHF.L.U64.HI R95, R140, 0x1, R51 ;  /* 0x000000018c5f7819 */ /* 0x000fe20000010233 */
[----:B------:R-:W-:Y:S01]  /*1a30*/  IMAD R145, R6, c[0x0][0x1a8], RZ ;  /* 0x00006a0006917a24 */ /* 0x000fe200078e02ff */
[----:B------:R-:W-:Y:S01]  /*1a40*/  IADD3.X R97, R97, c[0x0][0x174], RZ, P0, !PT ;  /* 0x00005d0061617a10 */ /* 0x000fe200007fe4ff */
[----:B------:R-:W-:Y:S01]  /*1a50*/  IMAD.IADD R15, R15, 0x1, R9 ;  /* 0x000000010f0f7824 */ /* 0x000fe200078e0209 */
[----:B------:R-:W-:Y:S01]  /*1a60*/  IADD3.X R95, R95, c[0x0][0x16c], RZ, P1, !PT ;  /* 0x00005b005f5f7a10 */ /* 0x000fe20000ffe4ff */
[C---:B------:R-:W-:Y:S01]  /*1a70*/  IMAD R145, R142.reuse, c[0x0][0x1ac], R145 ;  /* 0x00006b008e917a24 */ /* 0x040fe200078e0291 */
[----:B------:R-:W-:Y:S01]  /*1a80*/  MOV R208, R98 ;  /* 0x0000006200d07202 */ /* 0x000fe20000000f00 */
[----:B------:R-:W-:Y:S01]  /*1a90*/  IMAD.WIDE.U32 R142, R142, c[0x0][0x1a8], R14 ;  /* 0x00006a008e8e7a25 */ /* 0x000fe200078e000e */
[----:B------:R-:W-:-:S03]  /*1aa0*/  MOV R210, R100 ;  /* 0x0000006400d27202 */ /* 0x000fc60000000f00 */
[----:B------:R-:W-:Y:S02]  /*1ab0*/  IMAD.IADD R71, R8, 0x1, -R71 ;  /* 0x0000000108477824 */ /* 0x000fe400078e0a47 */
[----:B------:R-:W-:Y:S02]  /*1ac0*/  IMAD.SHL.U32 R67, R0, 0x10, RZ ;  /* 0x0000001000437824 */ /* 0x000fe400078e00ff */
[----:B------:R-:W-:Y:S02]  /*1ad0*/  IMAD.SHL.U32 R68, R62, 0x4, RZ ;  /* 0x000000043e447824 */ /* 0x000fe400078e00ff */
[----:B------:R-:W-:Y:S02]  /*1ae0*/  IMAD.IADD R145, R143, 0x1, R145 ;  /* 0x000000018f917824 */ /* 0x000fe400078e0291 */
[----:B------:R-:W-:Y:S02]  /*1af0*/  IMAD.MOV.U32 R207, RZ, RZ, R95 ;  /* 0x000000ffffcf7224 */ /* 0x000fe400078e005f */
[----:B------:R-:W-:-:S02]  /*1b00*/  IMAD.MOV.U32 R211, RZ, RZ, R97 ;  /* 0x000000ffffd37224 */ /* 0x000fc400078e0061 */
        /* <DEDUP_REMOVED lines=140> */
.L_x_3886:
        /* <DEDUP_REMOVED lines=194> */
.L_x_3844:
[----:B------:R-:W-:Y:S05]  /*2ff0*/  BSYNC B0 ;  /* 0x0000000000007941 */ /* 0x000fea0003800000 */
.L_x_3843:
        /* <DEDUP_REMOVED lines=147> */
.L_x_3846:
[----:B------:R-:W-:Y:S05]  /*3930*/  BSYNC B0 ;  /* 0x0000000000007941 */ /* 0x000fea0003800000 */
.L_x_3845:
        /* <DEDUP_REMOVED lines=155> */
.L_x_3848:
[----:B------:R-:W-:Y:S05]  /*42f0*/  BSYNC B0 ;  /* 0x0000000000007941 */ /* 0x000fea0003800000 */
.L_x_3847:
        /* <DEDUP_REMOVED lines=160> */
.L_x_3850:
[----:B------:R-:W-:Y:S05]  /*4d00*/  BSYNC B0 ;  /* 0x0000000000007941 */ /* 0x000fea0003800000 */
.L_x_3849:
        /* <DEDUP_REMOVED lines=8> */
.L_x_3842:
        /* <DEDUP_REMOVED lines=85> */
.L_x_3855:
[----:B------:R-:W-:Y:S05]  /*52e0*/  BSYNC B0 ;  /* 0x0000000000007941 */ /* 0x000fea0003800000 */
.L_x_3854:
        /* <DEDUP_REMOVED lines=86> */
.L_x_3857:
[----:B------:R-:W-:Y:S05]  /*5850*/  BSYNC B0 ;  /* 0x0000000000007941 */ /* 0x000fea0003800000 */
.L_x_3856:
        /* <DEDUP_REMOVED lines=85> */
.L_x_3859:
[----:B------:R-:W-:Y:S05]  /*5db0*/  BSYNC B0 ;  /* 0x0000000000007941 */ /* 0x000fea0003800000 */
.L_x_3858:
[----:B-----5:R2:W-:Y:S02]  /*5dc0*/  STG.E.128 [R98.64+0x100], R40 ;  /* 0x0001002862007986 */ /* 0x0205e4000c101d06 */
.L_x_3853:
[----:B------:R-:W-:Y:S05]  /*5dd0*/  BSYNC B1 ;  /* 0x0000000000017941 */ /* 0x000fea0003800000 */
.L_x_3852:
        /* <DEDUP_REMOVED lines=90> */
.L_x_3863:
[----:B------:R-:W-:Y:S05]  /*6380*/  BSYNC B0 ;  /* 0x0000000000007941 */ /* 0x000fea0003800000 */
.L_x_3862:
        /* <DEDUP_REMOVED lines=91> */
.L_x_3865:
[----:B------:R-:W-:Y:S05]  /*6940*/  BSYNC B0 ;  /* 0x0000000000007941 */ /* 0x000fea0003800000 */
.L_x_3864:
        /* <DEDUP_REMOVED lines=89> */
.L_x_3867:
[----:B------:R-:W-:Y:S05]  /*6ee0*/  BSYNC B0 ;  /* 0x0000000000007941 */ /* 0x000fea0003800000 */
.L_x_3866:
[----:B-----5:R1:W-:Y:S02]  /*6ef0*/  STG.E.128 [R156.64+0x100], R40 ;  /* 0x000100289c007986 */ /* 0x0203e4000c101d06 */
.L_x_3861:
[----:B------:R-:W-:Y:S05]  /*6f00*/  BSYNC B1 ;  /* 0x0000000000017941 */ /* 0x000fea0003800000 */
.L_x_3860:
        /* <DEDUP_REMOVED lines=90> */
.L_x_3871:
[----:B------:R-:W-:Y:S05]  /*74b0*/  BSYNC B0 ;  /* 0x0000000000007941 */ /* 0x000fea0003800000 */
.L_x_3870:
        /* <DEDUP_REMOVED lines=91> */
.L_x_3873:
[----:B------:R-:W-:Y:S05]  /*7a70*/  BSYNC B0 ;  /* 0x0000000000007941 */ /* 0x000fea0003800000 */
.L_x_3872:
        /* <DEDUP_REMOVED lines=91> */
.L_x_3875:
[----:B------:R-:W-:Y:S05]  /*8030*/  BSYNC B0 ;  /* 0x0000000000007941 */ /* 0x000fea0003800000 */
.L_x_3874:
[C---:B-1----:R-:W-:Y:S04]  /*8040*/  LEA R2, P0, R113.reuse, R98, 0x1 ;  /* 0x0000006271027211 */ /* 0x042fe800078008ff */
[----:B------:R-:W-:Y:S05]  /*8050*/  LEA.HI.X R3, R113, R95, R114, 0x1, P0 ;  /* 0x0000005f71037211 */ /* 0x000fea00000f0c72 */
[----:B-----5:R1:W-:Y:S04]  /*8060*/  STG.E.128 [R2.64], R40 ;  /* 0x0000002802007986 */ /* 0x0203e8000c101d06 */
.L_x_3869:
[----:B------:R-:W-:Y:S05]  /*8070*/  BSYNC B1 ;  /* 0x0000000000017941 */ /* 0x000fea0003800000 */
.L_x_3868:
        /* <DEDUP_REMOVED lines=93> */
.L_x_3879:
[----:B------:R-:W-:Y:S05]  /*8650*/  BSYNC B0 ;  /* 0x0000000000007941 */ /* 0x000fea0003800000 */
.L_x_3878:
        /* <DEDUP_REMOVED lines=93> */
.L_x_3881:
[----:B------:R-:W-:Y:S05]  /*8c30*/  BSYNC B0 ;  /* 0x0000000000007941 */ /* 0x000fea0003800000 */
.L_x_3880:
        /* <DEDUP_REMOVED lines=92> */
.L_x_3883:
[----:B------:R-:W-:Y:S05]  /*9200*/  BSYNC B0 ;  /* 0x0000000000007941 */ /* 0x000fea0003800000 */
.L_x_3882:
[C---:B-1----:R-:W-:Y:S04]  /*9210*/  LEA R2, P0, R121.reuse, R98, 0x1 ;  /* 0x0000006279027211 */ /* 0x042fe800078008ff */
[----:B------:R-:W-:Y:S05]  /*9220*/  LEA.HI.X R3, R121, R95, R122, 0x1, P0 ;  /* 0x0000005f79037211 */ /* 0x000fea00000f0c7a */
[----:B-----5:R1:W-:Y:S04]  /*9230*/  STG.E.128 [R2.64], R8 ;  /* 0x0000000802007986 */ /* 0x0203e8000c101d06 */
.L_x_3877:
[----:B------:R-:W-:Y:S05]  /*9240*/  BSYNC B1 ;  /* 0x0000000000017941 */ /* 0x000fea0003800000 */
.L_x_3876:
        /* <DEDUP_REMOVED lines=8> */
.L_x_3841:
        /* <DEDUP_REMOVED lines=42> */
.L_x_3851:
        /* <DEDUP_REMOVED lines=80> */
.L_x_3884:
        /* <DEDUP_REMOVED lines=10> */
.L_x_3885:
[----:B------:R-:W-:Y:S04]  /*9b10*/  IADD3 R13, R13, -0x1, RZ ;  /* 0xffffffff0d0d7810 */ /* 0x000fe80007ffe0ff */
[----:B------:R-:W-:Y:S11]  /*9b20*/  ISETP.GT.AND P0, PT, R13, R96, PT ;  /* 0x000000600d00720c */ /* 0x000ff60003f04270 */
[----:B------:R-:W-:Y:S02]  /*9b30*/  @!UPT UIADD3 URZ, URZ, URZ, URZ ;  /* 0x0000003f3f3ff290 */ /* 0x000fe4000fffe03f */
[----:B------:R-:W-:-:S05]  /*9b40*/  @P0 BRA `(.L_x_3886) ;  /* 0xffff888000000947 */ /* 0x000fca000383ffff */
.L_x_3840:
        /* <DEDUP_REMOVED lines=93> */
.L_x_3893:
[----:B------:R-:W-:Y:S05]  /*a120*/  BSYNC B0 ;  /* 0x0000000000007941 */ /* 0x000fea0003800000 */
.L_x_3892:
        /* <DEDUP_REMOVED lines=44> */
.L_x_3895:
[----:B------:R-:W-:Y:S05]  /*a3f0*/  BSYNC B0 ;  /* 0x0000000000007941 */ /* 0x000fea0003800000 */
.L_x_3894:
        /* <DEDUP_REMOVED lines=44> */
.L_x_3897:
[----:B------:R-:W-:Y:S05]  /*a6c0*/  BSYNC B0 ;  /* 0x0000000000007941 */ /* 0x000fea0003800000 */
.L_x_3896:
[----:B-----5:R4:W-:Y:S02]  /*a6d0*/  STS.128 [R219+0x4000], R12 ;  /* 0x0040000cdb007388 */ /* 0x0209e40000000c00 */
.L_x_3891:
[----:B------:R-:W-:Y:S05]  /*a6e0*/  BSYNC B1 ;  /* 0x0000000000017941 */ /* 0x000fea0003800000 */
.L_x_3890:
        /* <DEDUP_REMOVED lines=49> */
.L_x_3901:
[----:B------:R-:W-:Y:S05]  /*aa00*/  BSYNC B0 ;  /* 0x0000000000007941 */ /* 0x000fea0003800000 */
.L_x_3900:
        /* <DEDUP_REMOVED lines=44> */
.L_x_3903:
[----:B------:R-:W-:Y:S05]  /*acd0*/  BSYNC B0 ;  /* 0x0000000000007941 */ /* 0x000fea0003800000 */
.L_x_3902:
        /* <DEDUP_REMOVED lines=44> */
.L_x_3905:
[----:B------:R-:W-:Y:S05]  /*afa0*/  BSYNC B0 ;  /* 0x0000000000007941 */ /* 0x000fea0003800000 */
.L_x_3904:
[----:B-----5:R3:W-:Y:S02]  /*afb0*/  STS.128 [R219+0x4800], R28 ;  /* 0x0048001cdb007388 */ /* 0x0207e40000000c00 */
.L_x_3899:
[----:B------:R-:W-:Y:S05]  /*afc0*/  BSYNC B1 ;  /* 0x0000000000017941 */ /* 0x000fea0003800000 */
.L_x_3898:
        /* <DEDUP_REMOVED lines=47> */
.L_x_3909:
[----:B------:R-:W-:Y:S05]  /*b2c0*/  BSYNC B0 ;  /* 0x0000000000007941 */ /* 0x000fea0003800000 */
.L_x_3908:
        /* <DEDUP_REMOVED lines=45> */
.L_x_3911:
[----:B------:R-:W-:Y:S05]  /*b5a0*/  BSYNC B0 ;  /* 0x0000000000007941 */ /* 0x000fea0003800000 */
.L_x_3910:
        /* <DEDUP_REMOVED lines=44> */
.L_x_3913:
[----:B------:R-:W-:Y:S05]  /*b870*/  BSYNC B0 ;  /* 0x0000000000007941 */ /* 0x000fea0003800000 */
.L_x_3912:
[----:B-----5:R4:W-:Y:S02]  /*b880*/  STS.128 [R219+0x5000], R20 ;  /* 0x00500014db007388 */ /* 0x0209e40000000c00 */
.L_x_3907:
[----:B------:R-:W-:Y:S05]  /*b890*/  BSYNC B1 ;  /* 0x0000000000017941 */ /* 0x000fea0003800000 */
.L_x_3906:
        /* <DEDUP_REMOVED lines=46> */
.L_x_3916:
[----:B------:R-:W-:Y:S05]  /*bb80*/  BSYNC B0 ;  /* 0x0000000000007941 */ /* 0x000fea0003800000 */
.L_x_3915:
        /* <DEDUP_REMOVED lines=44> */
.L_x_3918:
[----:B------:R-:W-:Y:S05]  /*be50*/  BSYNC B0 ;  /* 0x0000000000007941 */ /* 0x000fea0003800000 */
.L_x_3917:
        /* <DEDUP_REMOVED lines=44> */
.L_x_3920:
[----:B------:R-:W-:Y:S05]  /*c120*/  BSYNC B0 ;  /* 0x0000000000007941 */ /* 0x000fea0003800000 */
.L_x_3919:
[----:B-----5:R4:W-:Y:S01]  /*c130*/  STS.128 [R219+0x5800], R20 ;  /* 0x00580014db007388 */ /* 0x0209e20000000c00 */
[----:B------:R-:W-:Y:S05]  /*c140*/  BRA `(.L_x_3914) ;  /* 0x000046f000007947 */ /* 0x000fea0003800000 */
.L_x_3889:
        /* <DEDUP_REMOVED lines=89> */
.L_x_3924:
[----:B------:R-:W-:Y:S05]  /*c6e0*/  BSYNC B0 ;  /* 0x0000000000007941 */ /* 0x000fea0003800000 */
.L_x_3923:
        /* <DEDUP_REMOVED lines=88> */
.L_x_3926:
[----:B------:R-:W-:Y:S05]  /*cc70*/  BSYNC B0 ;  /* 0x0000000000007941 */ /* 0x000fea0003800000 */
.L_x_3925:
        /* <DEDUP_REMOVED lines=88> */
.L_x_3928:
[----:B------:R-:W-:Y:S05]  /*d200*/  BSYNC B0 ;  /* 0x0000000000007941 */ /* 0x000fea0003800000 */
.L_x_3927:
[----:B-----5:R1:W-:Y:S02]  /*d210*/  STS.128 [R219+0x4000], R20 ;  /* 0x00400014db007388 */ /* 0x0203e40000000c00 */
.L_x_3922:
[----:B------:R-:W-:Y:S05]  /*d220*/  BSYNC B1 ;  /* 0x0000000000017941 */ /* 0x000fea0003800000 */
.L_x_3921:
        /* <DEDUP_REMOVED lines=91> */
.L_x_3932:
[----:B------:R-:W-:Y:S05]  /*d7e0*/  BSYNC B0 ;  /* 0x0000000000007941 */ /* 0x000fea0003800000 */
.L_x_3931:
        /* <DEDUP_REMOVED lines=88> */
.L_x_3934:
[----:B------:R-:W-:Y:S05]  /*dd70*/  BSYNC B0 ;  /* 0x0000000000007941 */ /* 0x000fea0003800000 */
.L_x_3933:
        /* <DEDUP_REMOVED lines=88> */
.L_x_3936:
[----:B------:R-:W-:Y:S05]  /*e300*/  BSYNC B0 ;  /* 0x0000000000007941 */ /* 0x000fea0003800000 */
.L_x_3935:
[----:B-----5:R1:W-:Y:S02]  /*e310*/  STS.128 [R219+0x4800], R20 ;  /* 0x00480014db007388 */ /* 0x0203e40000000c00 */
.L_x_3930:
[----:B------:R-:W-:Y:S05]  /*e320*/  BSYNC B1 ;  /* 0x0000000000017941 */ /* 0x000fea0003800000 */
.L_x_3929:
        /* <DEDUP_REMOVED lines=92> */
.L_x_3940:
[----:B------:R-:W-:Y:S05]  /*e8f0*/  BSYNC B0 ;  /* 0x0000000000007941 */ /* 0x000fea0003800000 */
.L_x_3939:
        /* <DEDUP_REMOVED lines=90> */
.L_x_3942:
[----:B------:R-:W-:Y:S05]  /*eea0*/  BSYNC B0 ;  /* 0x0000000000007941 */ /* 0x000fea0003800000 */
.L_x_3941:
        /* <DEDUP_REMOVED lines=89> */
.L_x_3944:
[----:B------:R-:W-:Y:S05]  /*f440*/  BSYNC B0 ;  /* 0x0000000000007941 */ /* 0x000fea0003800000 */
.L_x_3943:
[----:B-----5:R1:W-:Y:S02]  /*f450*/  STS.128 [R219+0x5000], R20 ;  /* 0x00500014db007388 */ /* 0x0203e40000000c00 */
.L_x_3938:
[----:B------:R-:W-:Y:S05]  /*f460*/  BSYNC B1 ;  /* 0x0000000000017941 */ /* 0x000fea0003800000 */
.L_x_3937:
        /* <DEDUP_REMOVED lines=92> */
.L_x_3946:
[----:B------:R-:W-:Y:S05]  /*fa30*/  BSYNC B0 ;  /* 0x0000000000007941 */ /* 0x000fea0003800000 */
.L_x_3945:
        /* <DEDUP_REMOVED lines=89> */
.L_x_3948:
[----:B------:R-:W-:Y:S05]  /*ffd0*/  BSYNC B0 ;  /* 0x0000000000007941 */ /* 0x000fea0003800000 */
.L_x_3947:
        /* <DEDUP_REMOVED lines=89> */
.L_x_3950:
[----:B------:R-:W-:Y:S05]  /*10570*/  BSYNC B0 ;  /* 0x0000000000007941 */ /* 0x000fea0003800000 */
.L_x_3949:
[----:B-----5:R4:W-:Y:S01]  /*10580*/  STS.128 [R219+0x5800], R4 ;  /* 0x00580004db007388 */ /* 0x0209e20000000c00 */
[----:B------:R-:W-:Y:S05]  /*10590*/  BRA `(.L_x_3914) ;  /* 0x000002a000007947 */ /* 0x000fea0003800000 */
.L_x_3888:
        /* <DEDUP_REMOVED lines=42> */
.L_x_3914:
[----:B------:R-:W-:Y:S05]  /*10840*/  BSYNC B2 ;  /* 0x0000000000027941 */ /* 0x000fea0003800000 */
.L_x_3887:
[----:B-1--4-:R-:W-:Y:S01]  /*10850*/  LEA R4, R133, 0xffffffc0, 0x6 ;  /* 0xffffffc085047811 */ /* 0x012fe200078e30ff */
[----:B------:R-:W-:Y:S01]  /*10860*/  IMAD.SHL.U32 R205, R214, 0x8, RZ ;  /* 0x00000008d6cd7824 */ /* 0x000fe200078e00ff */
[----:B------:R-:W-:Y:S01]  /*10870*/  SHF.R.S32.HI R7, RZ, 0x4, R64 ;  /* 0x00000004ff077819 */ /* 0x000fe20000011440 */
[----:B------:R-:W-:-:S02]  /*10880*/  IMAD.SHL.U32 R49, R63, 0x40, RZ ;  /* 0x000000403f317824 */ /* 0x000fc400078e00ff */
[----:B------:R-:W-:-:S03]  /*10890*/  IMAD.IADD R3, R61, 0x1, -R4 ;  /* 0x000000013d037824 */ /* 0x000fc600078e0a04 */
[----:B------:R-:W-:Y:S02]  /*108a0*/  LOP3.LUT R49, R49, 0xfffffe00, RZ, 0xc0, !PT ;  /* 0xfffffe0031317812 */ /* 0x000fe400078ec0ff */
[-C--:B------:R-:W-:Y:S02]  /*108b0*/  ISETP.GE.AND P2, PT, R214, R3.reuse, PT ;  /* 0x00000003d600720c */ /* 0x080fe40003f46270 */
[-C--:B------:R-:W-:Y:S02]  /*108c0*/  ISETP.GE.AND P0, PT, R2, R3.reuse, PT ;  /* 0x000000030200720c */ /* 0x080fe40003f06270 */
[-C--:B------:R-:W-:Y:S02]  /*108d0*/  ISETP.GE.AND P5, PT, R0, R3.reuse, PT ;  /* 0x000000030000720c */ /* 0x080fe40003fa6270 */
[-C--:B------:R-:W-:Y:S02]  /*108e0*/  ISETP.GE.AND P6, PT, R26, R3.reuse, PT ;  /* 0x000000031a00720c */ /* 0x080fe40003fc6270 */
[----:B------:R-:W-:Y:S01]  /*108f0*/  ISETP.GE.AND P4, PT, R2, R3, PT ;  /* 0x000000030200720c */ /* 0x000fe20003f86270 */
[----:B------:R-:W-:-:S04]  /*10900*/  IMAD.SHL.U32 R2, R62, 0x40, RZ ;  /* 0x000000403e027824 */ /* 0x000fc800078e00ff */
[----:B------:R-:W-:Y:S01]  /*10910*/  @!P2 IMAD.MOV.U32 R206, RZ, RZ, R208 ;  /* 0x000000ffffcea224 */ /* 0x000fe200078e00d0 */
[----:B------:R-:W-:Y:S02]  /*10920*/  LOP3.LUT R2, R2, 0x1c0, RZ, 0xc0, !PT ;  /* 0x000001c002027812 */ /* 0x000fe400078ec0ff */
[C---:B---3--:R-:W-:Y:S01]  /*10930*/  @!P0 LEA R12, P1, R55.reuse, R208, 0x1 ;  /* 0x000000d0370c8211 */ /* 0x048fe200078208ff */
[----:B------:R-:W-:Y:S01]  /*10940*/  @!P5 IMAD.MOV.U32 R5, RZ, RZ, c[0x0][0x19c] ;  /* 0x00006700ff05d624 */ /* 0x000fe200078e00ff */
[----:B------:R-:W-:Y:S01]  /*10950*/  @!PT LDS RZ, [RZ] ;  /* 0x00000000fffff984 */ /* 0x000fe20000000800 */
[----:B------:R-:W-:Y:S01]  /*10960*/  @!PT LDS RZ, [RZ] ;  /* 0x00000000fffff984 */ /* 0x000fe20000000800 */
[----:B------:R-:W-:Y:S01]  /*10970*/  @!PT LDS RZ, [RZ] ;  /* 0x00000000fffff984 */ /* 0x000fe20000000800 */
[----:B------:R1:W-:Y:S01]  /*10980*/  @!P2 LDGSTS.E.BYPASS.LTC128B.128 [R219+0x6000], [R206.64] ;  /* 0x06000000cedbafae */ /* 0x0003e2000b901d46 */
[----:B------:R-:W-:Y:S01]  /*10990*/  @!P6 IMAD.MOV.U32 R8, RZ, RZ, c[0x0][0x198] ;  /* 0x00006600ff08e624 */ /* 0x000fe200078e00ff */
[----:B------:R-:W-:Y:S02]  /*109a0*/  @!P0 LEA.HI.X R13, R55, R207, R54, 0x1, P1 ;  /* 0x000000cf370d8211 */ /* 0x000fe400008f0c36 */
[----:B------:R1:W-:Y:S01]  /*109b0*/  @!P2 LDGSTS.E.BYPASS.LTC128B.128 [R219+0x8000], [R206.64+0x80] ;  /* 0x08000080cedbafae */ /* 0x0003e2000b901d46 */
[----:B------:R-:W-:-:S02]  /*109c0*/  LOP3.LUT R205, R2, 0x8, R205, 0xf8, !PT ;  /* 0x0000000802cd7812 */ /* 0x000fc400078ef8cd */
[----:B------:R-:W-:Y:S01]  /*109d0*/  SHF.R.U32.HI R2, RZ, 0x3, R2 ;  /* 0x00000003ff027819 */ /* 0x000fe20000011602 */
[----:B------:R1:W-:Y:S01]  /*109e0*/  @!P2 LDGSTS.E.BYPASS.LTC128B.128 [R219+0xa000], [R206.64+0x100] ;  /* 0x0a000100cedbafae */ /* 0x0003e2000b901d46 */
[-C--:B------:R-:W-:Y:S01]  /*109f0*/  ISETP.GE.AND P2, PT, R0, R3.reuse, PT ;  /* 0x000000030000720c */ /* 0x080fe20003f46270 */
[----:B------:R-:W-:Y:S01]  /*10a00*/  @!P5 IMAD.MOV.U32 R0, RZ, RZ, c[0x0][0x198] ;  /* 0x00006600ff00d624 */ /* 0x000fe200078e00ff */
[----:B------:R-:W-:Y:S01]  /*10a10*/  ISETP.GE.AND P1, PT, R26, R3, PT ;  /* 0x000000031a00720c */ /* 0x000fe20003f26270 */
[----:B------:R3:W-:Y:S01]  /*10a20*/  @!P0 LDGSTS.E.BYPASS.LTC128B.128 [R219+0x6800], [R12.64] ;  /* 0x068000000cdb8fae */ /* 0x0007e2000b901d46 */
[----:B------:R-:W-:-:S03]  /*10a30*/  LOP3.LUT R205, R205, R2, RZ, 0x3c, !PT ;  /* 0x00000002cdcd7212 */ /* 0x000fc600078e3cff */
[----:B------:R3:W-:Y:S04]  /*10a40*/  @!P0 LDGSTS.E.BYPASS.LTC128B.128 [R219+0x8800], [R12.64+0x80] ;  /* 0x088000800cdb8fae */ /* 0x0007e8000b901d46 */
[----:B------:R3:W-:Y:S01]  /*10a50*/  @!P0 LDGSTS.E.BYPASS.LTC128B.128 [R219+0xa800], [R12.64+0x100] ;  /* 0x0a8001000cdb8fae */ /* 0x0007e2000b901d46 */
[----:B------:R-:W-:Y:S01]  /*10a60*/  @!P5 LEA R10, P0, R0, R208, 0x6 ;  /* 0x000000d0000ad211 */ /* 0x000fe200078030ff */
[----:B------:R-:W-:-:S03]  /*10a70*/  @!P2 IMAD.MOV.U32 R2, RZ, RZ, c[0x0][0x1a0] ;  /* 0x00006800ff02a624 */ /* 0x000fc600078e00ff */
[----:B------:R-:W-:Y:S01]  /*10a80*/  @!P5 LEA.HI.X R11, R0, R207, R5, 0x6, P0 ;  /* 0x000000cf000bd211 */ /* 0x000fe200000f3405 */
[----:B------:R-:W-:Y:S01]  /*10a90*/  @!P6 IMAD.MOV.U32 R0, RZ, RZ, c[0x0][0x19c] ;  /* 0x00006700ff00e624 */ /* 0x000fe200078e00ff */
[----:B------:R-:W-:Y:S02]  /*10aa0*/  LEA.HI R5, R64, R7, RZ, 0x1 ;  /* 0x0000000740057211 */ /* 0x000fe400078f08ff */
[----:B------:R-:W-:Y:S01]  /*10ab0*/  @!P4 LEA R6, P0, R67, R210, 0x1 ;  /* 0x000000d24306c211 */ /* 0x000fe200078008ff */
[----:B------:R-:W-:Y:S01]  /*10ac0*/  @!P6 IMAD R0, R0, 0x60, RZ ;  /* 0x000000600000e824 */ /* 0x000fe200078e02ff */
[----:B------:R4:W-:Y:S01]  /*10ad0*/  @!P5 LDGSTS.E.BYPASS.LTC128B.128 [R219+0x7000], [R10.64] ;  /* 0x070000000adbdfae */ /* 0x0009e2000b901d46 */
[----:B------:R-:W-:Y:S01]  /*10ae0*/  LOP3.LUT R5, R5, 0xfffffffe, RZ, 0xc0, !PT ;  /* 0xfffffffe05057812 */ /* 0x000fe200078ec0ff */
[----:B-1----:R-:W-:Y:S02]  /*10af0*/  @!P6 IMAD.MOV.U32 R206, RZ, RZ, R208 ;  /* 0x000000ffffcee224 */ /* 0x002fe400078e00d0 */
[----:B------:R4:W-:Y:S02]  /*10b00*/  @!P5 LDGSTS.E.BYPASS.LTC128B.128 [R219+0x9000], [R10.64+0x80] ;  /* 0x090000800adbdfae */ /* 0x0009e4000b901d46 */
[----:B------:R-:W-:-:S02]  /*10b10*/  @!P6 IMAD.WIDE.U32 R8, R8, 0x60, R206 ;  /* 0x000000600808e825 */ /* 0x000fc400078e00ce */
[----:B------:R4:W-:Y:S01]  /*10b20*/  @!P5 LDGSTS.E.BYPASS.LTC128B.128 [R219+0xb000], [R10.64+0x100] ;  /* 0x0b0001000adbdfae */ /* 0x0009e2000b901d46 */
[----:B------:R-:W-:Y:S01]  /*10b30*/  ISETP.GE.AND P5, PT, R214, R3, PT ;  /* 0x00000003d600720c */ /* 0x000fe20003fa6270 */
[----:B------:R-:W-:Y:S02]  /*10b40*/  @!P6 IMAD.IADD R15, R9, 0x1, R0 ;  /* 0x00000001090fe824 */ /* 0x000fe400078e0200 */
[----:B------:R-:W-:Y:S02]  /*10b50*/  @!P6 IMAD.MOV.U32 R14, RZ, RZ, R8 ;  /* 0x000000ffff0ee224 */ /* 0x000fe400078e0008 */
[----:B------:R-:W-:Y:S01]  /*10b60*/  IMAD.IADD R0, R7, 0x1, -R5 ;  /* 0x0000000107007824 */ /* 0x000fe200078e0a05 */
[----:B------:R-:W-:Y:S01]  /*10b70*/  @!P4 LEA.HI.X R7, R67, R211, R66, 0x1, P0 ;  /* 0x000000d34307c211 */ /* 0x000fe200000f0c42 */
[----:B------:R-:W-:Y:S01]  /*10b80*/  @!P2 IMAD.MOV.U32 R3, RZ, RZ, c[0x0][0x1a4] ;  /* 0x00006900ff03a624 */ /* 0x000fe200078e00ff */
[----:B------:R1:W-:Y:S01]  /*10b90*/  @!P6 LDGSTS.E.BYPASS.LTC128B.128 [R219+0x7800], [R14.64] ;  /* 0x078000000edbefae */ /* 0x0003e2000b901d46 */
[----:B------:R-:W-:-:S02]  /*10ba0*/  IMAD.SHL.U32 R8, R71, 0x40, RZ ;  /* 0x0000004047087824 */ /* 0x000fc400078e00ff */
[----:B---3--:R-:W-:Y:S01]  /*10bb0*/  @!P1 IMAD.MOV.U32 R12, RZ, RZ, c[0x0][0x1a0] ;  /* 0x00006800ff0c9624 */ /* 0x008fe200078e00ff */
[----:B------:R1:W-:Y:S01]  /*10bc0*/  @!P6 LDGSTS.E.BYPASS.LTC128B.128 [R219+0x9800], [R14.64+0x80] ;  /* 0x098000800edbefae */ /* 0x0003e2000b901d46 */
[----:B------:R-:W-:Y:S01]  /*10bd0*/  @!P1 IMAD.MOV.U32 R5, RZ, RZ, c[0x0][0x1a4] ;  /* 0x00006900ff059624 */ /* 0x000fe200078e00ff */
[----:B------:R-:W-:Y:S01]  /*10be0*/  LOP3.LUT R8, R8, 0x1c0, RZ, 0xc0, !PT ;  /* 0x000001c008087812 */ /* 0x000fe200078ec0ff */
[----:B------:R-:W-:Y:S01]  /*10bf0*/  @!P1 IMAD.WIDE.U32 R12, R12, 0x60, R210 ;  /* 0x000000600c0c9825 */ /* 0x000fe200078e00d2 */
[----:B------:R1:W-:Y:S03]  /*10c00*/  @!P6 LDGSTS.E.BYPASS.LTC128B.128 [R219+0xb800], [R14.64+0x100] ;  /* 0x0b8001000edbefae */ /* 0x0003e6000b901d46 */
[----:B------:R-:W-:Y:S01]  /*10c10*/  @!P1 IMAD R5, R5, 0x60, RZ ;  /* 0x0000006005059824 */ /* 0x000fe200078e02ff */
[----:B------:R-:W0:Y:S01]  /*10c20*/  LDGDEPBAR ;  /* 0x00000000000079af */ /* 0x000e220000000000 */
[----:B------:R-:W-:-:S02]  /*10c30*/  IMAD.SHL.U32 R9, R0, 0x8, RZ ;  /* 0x0000000800097824 */ /* 0x000fc400078e00ff */
[----:B------:R-:W-:Y:S01]  /*10c40*/  IMAD R205, R0, 0x200, R205 ;  /* 0x0000020000cd7824 */ /* 0x000fe200078e02cd */
[C---:B----4-:R-:W-:Y:S01]  /*10c50*/  @!P2 LEA R10, P0, R2.reuse, R210, 0x6 ;  /* 0x000000d2020aa211 */ /* 0x050fe200078030ff */
[----:B------:R-:W-:Y:S01]  /*10c60*/  @!P1 IMAD.IADD R13, R13, 0x1, R5 ;  /* 0x000000010d0d9824 */ /* 0x000fe200078e0205 */
[----:B------:R-:W-:Y:S01]  /*10c70*/  SHF.R.U32.HI R5, RZ, 0x3, R8 ;  /* 0x00000003ff057819 */ /* 0x000fe20000011608 */
[----:B------:R-:W-:Y:S01]  /*10c80*/  IMAD.SHL.U32 R205, R205, 0x2, RZ ;  /* 0x00000002cdcd7824 */ /* 0x000fe200078e00ff */
[----:B------:R-:W-:Y:S02]  /*10c90*/  @!P2 LEA.HI.X R11, R2, R211, R3, 0x6, P0 ;  /* 0x000000d3020ba211 */ /* 0x000fe400000f3403 */
[----:B------:R-:W-:Y:S02]  /*10ca0*/  SHF.R.S32.HI R3, RZ, 0x1f, R60 ;  /* 0x0000001fff037819 */ /* 0x000fe4000001143c */
[----:B------:R-:W-:Y:S02]  /*10cb0*/  LOP3.LUT R2, R8, 0x8, R9, 0xf8, !PT ;  /* 0x0000000808027812 */ /* 0x000fe400078ef809 */
[----:B------:R-:W-:-:S02]  /*10cc0*/  LEA.HI R3, R3, R60, RZ, 0x5 ;  /* 0x0000003c03037211 */ /* 0x000fc400078f28ff */
[----:B------:R-:W-:Y:S01]  /*10cd0*/  LOP3.LUT R2, R2, R5, RZ, 0x3c, !PT ;  /* 0x0000000502027212 */ /* 0x000fe200078e3cff */
[----:B------:R-:W-:Y:S01]  /*10ce0*/  IMAD.MOV.U32 R5, RZ, RZ, 0x20 ;  /* 0x00000020ff057424 */ /* 0x000fe200078e00ff */
[----:B------:R-:W-:Y:S02]  /*10cf0*/  SHF.R.S32.HI R0, RZ, 0x5, R3 ;  /* 0x00000005ff007819 */ /* 0x000fe40000011403 */
[----:B------:R-:W-:Y:S01]  /*10d00*/  IADD3 R203, R205, 0x6020, RZ ;  /* 0x00006020cdcb7810 */ /* 0x000fe20007ffe0ff */
[----:B------:R-:W-:-:S04]  /*10d10*/  DEPBAR.LE SB0, 0x0 ;  /* 0x000080000000791a */ /* 0x000fc80000000000 */
[----:B------:R-:W-:Y:S01]  /*10d20*/  BAR.SYNC.DEFER_BLOCKING 0x0 ;  /* 0x0000000000007b1d */ /* 0x000fe20000010000 */
[----:B------:R-:W-:Y:S01]  /*10d30*/  IMAD R3, R0, 0x400, R49 ;  /* 0x0000040000037824 */ /* 0x000fe200078e0231 */
[----:B------:R-:W-:-:S03]  /*10d40*/  LOP3.LUT R0, R63, 0xfffffff8, RZ, 0xc0, !PT ;  /* 0xfffffff83f007812 */ /* 0x000fc600078ec0ff */
[----:B------:R-:W-:Y:S01]  /*10d50*/  IMAD.IADD R206, R2, 0x1, R3 ;  /* 0x0000000102ce7824 */ /* 0x000fe200078e0203 */
[----:B------:R-:W-:-:S03]  /*10d60*/  LOP3.LUT R3, R64, 0xfffffff0, RZ, 0xc0, !PT ;  /* 0xfffffff040037812 */ /* 0x000fc600078ec0ff */
[----:B------:R-:W-:Y:S01]  /*10d70*/  IMAD.SHL.U32 R206, R206, 0x2, RZ ;  /* 0x00000002cece7824 */ /* 0x000fe200078e00ff */
[----:B------:R-:W-:Y:S01]  /*10d80*/  IADD3 R0, -R0, R60, -R3 ;  /* 0x0000003c00007210 */ /* 0x000fe20007ffe903 */
[----:B------:R-:W-:Y:S01]  /*10d90*/  IMAD.SHL.U32 R60, R60, 0x2, RZ ;  /* 0x000000023c3c7824 */ /* 0x000fe200078e00ff */
        /* <DEDUP_REMOVED lines=37> */
[----:B------:R-:W-:-:S02]  /*10ff0*/  R2P PR, R0, 0x6 ;  /* 0x0000000600007804 */ /* 0x000fc40000000000 */
[----:B------:R-:W-:Y:S01]  /*11000*/  IADD3 R0, R205, 0x6000, RZ ;  /* 0x00006000cd007810 */ /* 0x000fe20007ffe0ff */
[----:B------:R-:W-:Y:S02]  /*11010*/  LDSM.16.M88.4 R20, [R206] ;  /* 0x00000000ce14783b */ /* 0x000fe40000000200 */
[----:B------:R-:W-:Y:S02]  /*11020*/  SEL R7, R7, 0xfffffff0, !P1 ;  /* 0xfffffff007077807 */ /* 0x000fe40004800000 */
[----:B------:R-:W4:Y:S01]  /*11030*/  LDSM.16.M88.4 R28, [R205+0x6000] ;  /* 0x00600000cd1c783b */ /* 0x000f220000000200 */
[----:B------:R-:W-:Y:S02]  /*11040*/  SEL R5, R5, 0xffffffe0, !P2 ;  /* 0xffffffe005057807 */ /* 0x000fe40005000000 */
[----:B------:R-:W-:Y:S01]  /*11050*/  R2P PR, R62, 0x6 ;  /* 0x000000063e007804 */ /* 0x000fe20000000000 */
[----:B--2---:R-:W2:Y:S01]  /*11060*/  LDSM.16.M88.4 R40, [R205+0x6800] ;  /* 0x00680000cd28783b */ /* 0x004ea20000000200 */
[----:B------:R-:W-:-:S02]  /*11070*/  IMAD R204, R7, 0x2, R206 ;  /* 0x0000000207cc7824 */ /* 0x000fc400078e02ce */
[C---:B------:R-:W-:Y:S01]  /*11080*/  IMAD R202, R5.reuse, 0x2, R206 ;  /* 0x0000000205ca7824 */ /* 0x040fe200078e02ce */
[----:B------:R-:W-:Y:S01]  /*11090*/  LDSM.16.M88.4 R72, [R205+0x7000] ;  /* 0x00700000cd48783b */ /* 0x000fe20000000200 */
[----:B------:R-:W-:-:S03]  /*110a0*/  IMAD R201, R5, 0x2, R204 ;  /* 0x0000000205c97824 */ /* 0x000fc600078e02cc */
[----:B------:R-:W-:Y:S04]  /*110b0*/  LDSM.16.M88.4 R80, [R204] ;  /* 0x00000000cc50783b */ /* 0x000fe80000000200 */
[----:B------:R-:W-:Y:S01]  /*110c0*/  @P1 IADD3 R203, R0, -0x20, RZ ;  /* 0xffffffe000cb1810 */ /* 0x000fe20007ffe0ff */
[----:B------:R-:W-:Y:S01]  /*110d0*/  LDSM.16.M88.4 R24, [R205+0x7800] ;  /* 0x00780000cd18783b */ /* 0x000fe20000000200 */
[----:B------:R-:W-:Y:S02]  /*110e0*/  IMAD.MOV.U32 R0, RZ, RZ, 0x40 ;  /* 0x00000040ff007424 */ /* 0x000fe400078e00ff */
[C---:B------:R-:W-:Y:S01]  /*110f0*/  IADD3 R195, R203.reuse, 0x800, RZ ;  /* 0x00000800cbc37810 */ /* 0x040fe20007ffe0ff */
[----:B-1----:R-:W1:Y:S01]  /*11100*/  LDSM.16.M88.4 R12, [R203] ;  /* 0x00000000cb0c783b */ /* 0x002e620000000200 */
[----:B------:R-:W-:-:S02]  /*11110*/  IADD3 R194, R203, 0x1000, RZ ;  /* 0x00001000cbc27810 */ /* 0x000fc40007ffe0ff */
[----:B------:R-:W-:Y:S01]  /*11120*/  SEL R0, R0, 0xffffffc0, !P2 ;  /* 0xffffffc000007807 */ /* 0x000fe20005000000 */
[----:B-----5:R-:W5:Y:S01]  /*11130*/  LDSM.16.M88.4 R8, [R203+0x800] ;  /* 0x00080000cb08783b */ /* 0x020f620000000200 */
[C---:B------:R-:W-:Y:S02]  /*11140*/  IADD3 R193, R203.reuse, 0x1800, RZ ;  /* 0x00001800cbc17810 */ /* 0x040fe40007ffe0ff */
[----:B------:R-:W-:Y:S01]  /*11150*/  IADD3 R191, R203, 0x2000, RZ ;  /* 0x00002000cbbf7810 */ /* 0x000fe20007ffe0ff */
[----:B------:R-:W-:Y:S01]  /*11160*/  IMAD.IADD R199, R205, 0x1, R0 ;  /* 0x00000001cdc77824 */ /* 0x000fe200078e0200 */
[----:B------:R-:W-:Y:S01]  /*11170*/  LDSM.16.M88.4 R88, [R202] ;  /* 0x00000000ca58783b */ /* 0x000fe20000000200 */
[----:B------:R-:W-:Y:S01]  /*11180*/  IMAD.IADD R192, R0, 0x1, R203 ;  /* 0x0000000100c07824 */ /* 0x000fe200078e02cb */
[C---:B------:R-:W-:Y:S02]  /*11190*/  IADD3 R190, R203.reuse, 0x2800, RZ ;  /* 0x00002800cbbe7810 */ /* 0x040fe40007ffe0ff */
[----:B------:R-:W3:Y:S01]  /*111a0*/  LDSM.16.M88.4 R56, [R199+0x6000] ;  /* 0x00600000c738783b */ /* 0x000ee20000000200 */
[----:B------:R-:W-:-:S02]  /*111b0*/  IADD3 R189, R203, 0x3000, RZ ;  /* 0x00003000cbbd7810 */ /* 0x000fc40007ffe0ff */
[C---:B------:R-:W-:Y:S01]  /*111c0*/  IADD3 R188, R203.reuse, 0x3800, RZ ;  /* 0x00003800cbbc7810 */ /* 0x040fe20007ffe0ff */
[----:B------:R-:W3:Y:S01]  /*111d0*/  LDSM.16.M88.4 R96, [R203+0x1000] ;  /* 0x00100000cb60783b */ /* 0x000ee20000000200 */
[C---:B------:R-:W-:Y:S01]  /*111e0*/  IADD3 R187, R203.reuse, 0x4000, RZ ;  /* 0x00004000cbbb7810 */ /* 0x040fe20007ffe0ff */
[C---:B----4-:R-:W-:Y:S01]  /*111f0*/  HMMA.16816.F32.BF16 R16, R20.reuse, R28, RZ ;  /* 0x0000001c1410723c */ /* 0x050fe200000418ff */
[C---:B------:R-:W-:Y:S01]  /*11200*/  IADD3 R186, R203.reuse, 0x4800, RZ ;  /* 0x00004800cbba7810 */ /* 0x040fe20007ffe0ff */
[----:B------:R-:W4:Y:S01]  /*11210*/  LDSM.16.M88.4 R92, [R203+0x1800] ;  /* 0x00180000cb5c783b */ /* 0x000f220000000200 */
[C---:B------:R-:W-:Y:S02]  /*11220*/  IADD3 R185, R203.reuse, 0x5000, RZ ;  /* 0x00005000cbb97810 */ /* 0x040fe40007ffe0ff */
[----:B------:R-:W-:Y:S01]  /*11230*/  IADD3 R184, R203, 0x5800, RZ ;  /* 0x00005800cbb87810 */ /* 0x000fe20007ffe0ff */
[----:B------:R-:W3:Y:S02]  /*11240*/  LDSM.16.M88.4 R32, [R199+0x6800] ;  /* 0x00680000c720783b */ /* 0x000ee40000000200 */
[C---:B--2---:R-:W-:Y:S02]  /*11250*/  HMMA.16816.F32.BF16 R44, R20.reuse, R40, RZ ;  /* 0x00000028142c723c */ /* 0x044fe400000418ff */
[----:B------:R-:W-:Y:S04]  /*11260*/  LDSM.16.M88.4 R36, [R201] ;  /* 0x00000000c924783b */ /* 0x000fe80000000200 */
[----:B------:R-:W-:Y:S02]  /*11270*/  LDSM.16.M88.4 R84, [R199+0x7000] ;  /* 0x00700000c754783b */ /* 0x000fe40000000200 */
[C---:B------:R-:W-:Y:S02]  /*11280*/  HMMA.16816.F32.BF16 R28, R20.reuse, R30, RZ ;  /* 0x0000001e141c723c */ /* 0x040fe400000418ff */
[----:B------:R-:W-:Y:S04]  /*11290*/  LDSM.16.M88.4 R64, [R192+0x1000] ;  /* 0x00100000c040783b */ /* 0x000fe80000000200 */
[----:B------:R-:W-:Y:S02]  /*112a0*/  LDSM.16.M88.4 R100, [R203+0x4000] ;  /* 0x00400000cb64783b */ /* 0x000fe40000000200 */
[----:B------:R-:W-:Y:S02]  /*112b0*/  HMMA.16816.F32.BF16 R40, R20, R42, RZ ;  /* 0x0000002a1428723c */ /* 0x000fe400000418ff */
[----:B------:R-:W0:Y:S06]  /*112c0*/  LDGDEPBAR ;  /* 0x00000000000079af */ /* 0x000e2c0000000000 */
[----:B-1----:R-:W-:Y:S08]  /*112d0*/  HMMA.16816.F32.BF16 R16, R80, R12, R16 ;  /* 0x0000000c5010723c */ /* 0x002ff00000041810 */
[C---:B------:R-:W-:Y:S08]  /*112e0*/  HMMA.16816.F32.BF16 R76, R20.reuse, R72, RZ ;  /* 0x00000048144c723c */ /* 0x040ff000000418ff */
[C---:B------:R-:W-:Y:S08]  /*112f0*/  HMMA.16816.F32.BF16 R72, R20.reuse, R74, RZ ;  /* 0x0000004a1448723c */ /* 0x040ff000000418ff */
[C---:B------:R-:W-:Y:S08]  /*11300*/  HMMA.16816.F32.BF16 R68, R20.reuse, R24, RZ ;  /* 0x000000181444723c */ /* 0x040ff000000418ff */
[----:B------:R-:W-:Y:S01]  /*11310*/  HMMA.16816.F32.BF16 R20, R20, R26, RZ ;  /* 0x0000001a1414723c */ /* 0x000fe200000418ff */
[----:B------:R-:W-:Y:S07]  /*11320*/  LDSM.16.M88.4 R24, [R199+0x7800] ;  /* 0x00780000c718783b */ /* 0x000fee0000000200 */
[C---:B------:R-:W-:Y:S01]  /*11330*/  HMMA.16816.F32.BF16 R28, R80.reuse, R14, R28 ;  /* 0x0000000e501c723c */ /* 0x040fe2000004181c */
[----:B------:R-:W1:Y:S07]  /*11340*/  LDSM.16.M88.4 R12, [R192] ;  /* 0x00000000c00c783b */ /* 0x000e6e0000000200 */
[C---:B-----5:R-:W-:Y:S08]  /*11350*/  HMMA.16816.F32.BF16 R44, R80.reuse, R8, R44 ;  /* 0x00000008502c723c */ /* 0x060ff0000004182c */
[----:B------:R-:W-:Y:S01]  /*11360*/  HMMA.16816.F32.BF16 R40, R80, R10, R40 ;  /* 0x0000000a5028723c */ /* 0x000fe20000041828 */
[----:B------:R-:W-:Y:S07]  /*11370*/  LDSM.16.M88.4 R8, [R192+0x800] ;  /* 0x00080000c008783b */ /* 0x000fee0000000200 */
[----:B---3--:R-:W-:Y:S08]  /*11380*/  HMMA.16816.F32.BF16 R16, R88, R56, R16 ;  /* 0x000000385810723c */ /* 0x008ff00000041810 */
[C---:B------:R-:W-:Y:S08]  /*11390*/  HMMA.16816.F32.BF16 R76, R80.reuse, R96, R76 ;  /* 0x00000060504c723c */ /* 0x040ff0000004184c */
[C---:B------:R-:W-:Y:S01]  /*113a0*/  HMMA.16816.F32.BF16 R72, R80.reuse, R98, R72 ;  /* 0x000000625048723c */ /* 0x040fe20000041848 */
[----:B------:R-:W-:Y:S07]  /*113b0*/  LDSM.16.M88.4 R96, [R199+0x9800] ;  /* 0x00980000c760783b */ /* 0x000fee0000000200 */
[C---:B----4-:R-:W-:Y:S08]  /*113c0*/  HMMA.16816.F32.BF16 R68, R80.reuse, R92, R68 ;  /* 0x0000005c5044723c */ /* 0x050ff00000041844 */
        /* <DEDUP_REMOVED lines=81> */
[----:B------:R-:W-:Y:S01]  /*118e0*/  HMMA.16816.F32.BF16 R92, R92, R98, R88 ;  /* 0x000000625c5c723c */ /* 0x000fe20000041858 */
[----:B------:R-:W-:Y:S07]  /*118f0*/  LDSM.16.M88.4 R88, [R199+0xa800] ;  /* 0x00a80000c758783b */ /* 0x000fee0000000200 */
        /* <DEDUP_REMOVED lines=9> */
[----:B------:R-:W-:Y:S02]  /*11990*/  FMUL.FTZ R3, R17, c[0x0][0x2ec] ;  /* 0x0000bb0011037a20 */ /* 0x000fe40000410000 */
[----:B------:R-:W-:Y:S02]  /*119a0*/  FMUL.FTZ R6, R18, c[0x0][0x2ec] ;  /* 0x0000bb0012067a20 */ /* 0x000fe40000410000 */
[----:B---3--:R-:W-:Y:S01]  /*119b0*/  HMMA.16816.F32.BF16 R68, R84, R56, R68 ;  /* 0x000000385444723c */ /* 0x008fe20000041844 */
[----:B------:R-:W-:Y:S01]  /*119c0*/  FMUL.FTZ R48, R19, c[0x0][0x2ec] ;  /* 0x0000bb0013307a20 */ /* 0x000fe20000410000 */
[----:B------:R-:W-:Y:S01]  /*119d0*/  MUFU.TANH R0, R0 ;  /* 0x0000000000007308 */ /* 0x000fe20000002400 */
[----:B------:R-:W3:Y:S05]  /*119e0*/  LDSM.16.M88.4 R16, [R203+0x5800] ;  /* 0x00580000cb10783b */ /* 0x000eea0000000200 */
[C---:B----4-:R-:W-:Y:S02]  /*119f0*/  HMMA.16816.F32.BF16 R76, R64.reuse, R100, R76 ;  /* 0x00000064404c723c */ /* 0x050fe4000004184c */
[----:B------:R-:W-:Y:S06]  /*11a00*/  MUFU.TANH R3, R3 ;  /* 0x0000000300037308 */ /* 0x000fec0000002400 */
[----:B------:R-:W-:Y:S02]  /*11a10*/  HMMA.16816.F32.BF16 R80, R64, R102, R80 ;  /* 0x000000664050723c */ /* 0x000fe40000041850 */
[----:B------:R-:W4:Y:S06]  /*11a20*/  MUFU.TANH R48, R48 ;  /* 0x0000003000307308 */ /* 0x000f2c0000002400 */
[----:B------:R-:W-:Y:S02]  /*11a30*/  HMMA.16816.F32.BF16 R92, R84, R58, R92 ;  /* 0x0000003a545c723c */ /* 0x000fe4000004185c */
[----:B------:R-:W-:Y:S06]  /*11a40*/  MUFU.TANH R6, R6 ;  /* 0x0000000600067308 */ /* 0x000fec0000002400 */
[----:B------:R-:W-:Y:S01]  /*11a50*/  HMMA.16816.F32.BF16 R28, R12, R10, R28 ;  /* 0x0000000a0c1c723c */ /* 0x000fe2000004181c */
[----:B------:R-:W5:Y:S07]  /*11a60*/  LDSM.16.M88.4 R8, [R199+0xb000] ;  /* 0x00b00000c708783b */ /* 0x000f6e0000000200 */
[----:B-1----:R-:W-:Y:S08]  /*11a70*/  HMMA.16816.F32.BF16 R68, R64, R32, R68 ;  /* 0x000000204044723c */ /* 0x002ff00000041844 */
[C---:B--2---:R-:W-:Y:S08]  /*11a80*/  HMMA.16816.F32.BF16 R76, R36.reuse, R20, R76 ;  /* 0x00000014244c723c */ /* 0x044ff0000004184c */
[----:B------:R-:W-:Y:S01]  /*11a90*/  HMMA.16816.F32.BF16 R80, R36, R22, R80 ;  /* 0x000000162450723c */ /* 0x000fe20000041850 */
[----:B------:R-:W1:Y:S01]  /*11aa0*/  LDSM.16.M88.4 R20, [R199+0xb800] ;  /* 0x00b80000c714783b */ /* 0x000e620000000200 */
[----:B------:R-:W-:-:S02]  /*11ab0*/  FMUL.FTZ R28, R28, c[0x0][0x2ec] ;  /* 0x0000bb001c1c7a20 */ /* 0x000fc40000410000 */
[----:B------:R-:W-:Y:S02]  /*11ac0*/  FMUL.FTZ R30, R30, c[0x0][0x2ec] ;  /* 0x0000bb001e1e7a20 */ /* 0x000fe40000410000 */
[----:B------:R-:W-:Y:S02]  /*11ad0*/  FMUL.FTZ R29, R29, c[0x0][0x2ec] ;  /* 0x0000bb001d1d7a20 */ /* 0x000fe40000410000 */
[----:B------:R-:W-:Y:S01]  /*11ae0*/  HMMA.16816.F32.BF16 R92, R64, R34, R92 ;  /* 0x00000022405c723c */ /* 0x000fe2000004185c */
[----:B------:R-:W-:Y:S01]  /*11af0*/  FMUL.FTZ R31, R31, c[0x0][0x2ec] ;  /* 0x0000bb001f1f7a20 */ /* 0x000fe20000410000 */
[----:B------:R-:W-:Y:S06]  /*11b00*/  MUFU.TANH R28, R28 ;  /* 0x0000001c001c7308 */ /* 0x000fec0000002400 */
[C---:B------:R-:W-:Y:S02]  /*11b10*/  HMMA.16816.F32.BF16 R44, R24.reuse, R88, R44 ;  /* 0x00000058182c723c */ /* 0x040fe4000004182c */
[----:B------:R-:W2:Y:S06]  /*11b20*/  MUFU.TANH R30, R30 ;  /* 0x0000001e001e7308 */ /* 0x000eac0000002400 */
[----:B------:R-:W-:Y:S01]  /*11b30*/  HMMA.16816.F32.BF16 R40, R24, R90, R40 ;  /* 0x0000005a1828723c */ /* 0x000fe20000041828 */
[----:B------:R-:W2:Y:S01]  /*11b40*/  LDSM.16.M88.4 R88, [R192+0x5000] ;  /* 0x00500000c058783b */ /* 0x000ea20000000200 */
[----:B------:R-:W1:Y:S06]  /*11b50*/  MUFU.TANH R29, R29 ;  /* 0x0000001d001d7308 */ /* 0x000e6c0000002400 */
[----:B---3--:R-:W-:Y:S02]  /*11b60*/  HMMA.16816.F32.BF16 R68, R36, R16, R68 ;  /* 0x000000102444723c */ /* 0x008fe40000041844 */
[----:B------:R-:W3:Y:S06]  /*11b70*/  MUFU.TANH R31, R31 ;  /* 0x0000001f001f7308 */ /* 0x000eec0000002400 */
[C---:B-----5:R-:W-:Y:S08]  /*11b80*/  HMMA.16816.F32.BF16 R76, R24.reuse, R8, R76 ;  /* 0x00000008184c723c */ /* 0x060ff0000004184c */
[----:B------:R-:W-:Y:S01]  /*11b90*/  HMMA.16816.F32.BF16 R80, R24, R10, R80 ;  /* 0x0000000a1850723c */ /* 0x000fe20000041850 */
[----:B------:R-:W5:Y:S01]  /*11ba0*/  LDSM.16.M88.4 R8, [R192+0x5800] ;  /* 0x00580000c008783b */ /* 0x000f620000000200 */
[----:B------:R-:W-:-:S06]  /*11bb0*/  DEPBAR.LE SB0, 0x0 ;  /* 0x000080000000791a */ /* 0x000fcc0000000000 */
[----:B------:R-:W-:Y:S08]  /*11bc0*/  HMMA.16816.F32.BF16 R92, R36, R18, R92 ;  /* 0x00000012245c723c */ /* 0x000ff0000004185c */
[----:B-1----:R-:W-:Y:S07]  /*11bd0*/  HMMA.16816.F32.BF16 R68, R24, R20, R68 ;  /* 0x000000141844723c */ /* 0x002fee0000041844 */
[----:B------:R-:W-:Y:S01]  /*11be0*/  LOP3.LUT R20, R60, 0x6, RZ, 0xc0, !PT ;  /* 0x000000063c147812 */ /* 0x000fe200078ec0ff */
[----:B------:R-:W-:Y:S04]  /*11bf0*/  HMMA.16816.F32.BF16 R44, R12, R72, R44 ;  /* 0x000000480c2c723c */ /* 0x000fe8000004182c */
[----:B------:R-:W-:-:S04]  /*11c00*/  IMAD R20, R133, 0x40, R20 ;  /* 0x0000004085147824 */ /* 0x000fc800078e0214 */
[----:B------:R-:W-:Y:S01]  /*11c10*/  HMMA.16816.F32.BF16 R92, R24, R22, R92 ;  /* 0x00000016185c723c */ /* 0x000fe2000004185c */
[----:B------:R-:W-:-:S04]  /*11c20*/  IADD3 R18, R20, -0x38, RZ ;  /* 0xffffffc814127810 */ /* 0x000fc80007ffe0ff */
[-C--:B------:R-:W-:Y:S02]  /*11c30*/  ISETP.GE.AND P2, PT, R18, R61.reuse, PT ;  /* 0x0000003d1200720c */ /* 0x080fe40003f46270 */
[C---:B------:R-:W-:Y:S01]  /*11c40*/  IADD3 R22, R20.reuse, -0x3f, RZ ;  /* 0xffffffc114167810 */ /* 0x040fe20007ffe0ff */
[C---:B--2---:R-:W-:Y:S01]  /*11c50*/  HMMA.16816.F32.BF16 R80, R12.reuse, R90, R80 ;  /* 0x0000005a0c50723c */ /* 0x044fe20000041850 */
[----:B------:R-:W-:Y:S02]  /*11c60*/  IADD3 R18, R20, -0x30, RZ ;  /* 0xffffffd014127810 */ /* 0x000fe40007ffe0ff */
[-C--:B------:R-:W-:Y:S02]  /*11c70*/  ISETP.GE.AND P4, PT, R22, R61.reuse, PT ;  /* 0x0000003d1600720c */ /* 0x080fe40003f86270 */
[----:B------:R-:W-:Y:S02]  /*11c80*/  IADD3 R22, R20, -0x37, RZ ;  /* 0xffffffc914167810 */ /* 0x000fe40007ffe0ff */
[----:B----4-:R-:W-:Y:S01]  /*11c90*/  FSEL R48, R48, -INF , !P4 ;  /* 0xff80000030307808 */ /* 0x010fe20006000000 */
[C---:B------:R-:W-:Y:S01]  /*11ca0*/  HMMA.16816.F32.BF16 R40, R12.reuse, R74, R40 ;  /* 0x0000004a0c28723c */ /* 0x040fe20000041828 */
[----:B------:R-:W-:Y:S01]  /*11cb0*/  FMUL.FTZ R32, R44, c[0x0][0x2ec] ;  /* 0x0000bb002c207a20 */ /* 0x000fe20000410000 */
[----:B------:R-:W-:Y:S01]  /*11cc0*/  FSEL R3, R3, -INF , !P4 ;  /* 0xff80000003037808 */ /* 0x000fe20006000000 */
[----:B------:R-:W-:Y:S01]  /*11cd0*/  FMUL.FTZ R44, R46, c[0x0][0x2ec] ;  /* 0x0000bb002e2c7a20 */ /* 0x000fe20000410000 */
[----:B------:R-:W-:Y:S01]  /*11ce0*/  FSEL R30, R30, -INF , !P2 ;  /* 0xff8000001e1e7808 */ /* 0x000fe20005000000 */
[----:B------:R-:W-:Y:S01]  /*11cf0*/  FMUL.FTZ R33, R45, c[0x0][0x2ec] ;  /* 0x0000bb002d217a20 */ /* 0x000fe20000410000 */
[----:B------:R-:W-:Y:S01]  /*11d00*/  FSEL R21, R28, -INF , !P2 ;  /* 0xff8000001c157808 */ /* 0x000fe20005000000 */
[----:B------:R-:W-:Y:S01]  /*11d10*/  FMUL.FTZ R16, R47, c[0x0][0x2ec] ;  /* 0x0000bb002f107a20 */ /* 0x000fe20000410000 */
[----:B-----5:R-:W-:Y:S01]  /*11d20*/  HMMA.16816.F32.BF16 R68, R12, R8, R68 ;  /* 0x000000080c44723c */ /* 0x020fe20000041844 */
[----:B------:R-:W-:Y:S01]  /*11d30*/  MUFU.TANH R32, R32 ;  /* 0x0000002000207308 */ /* 0x000fe20000002400 */
[----:B------:R-:W-:-:S02]  /*11d40*/  ISETP.GE.AND P1, PT, R22, R61, PT ;  /* 0x0000003d1600720c */ /* 0x000fc40003f26270 */
[-C--:B------:R-:W-:Y:S02]  /*11d50*/  ISETP.GE.AND P0, PT, R18, R61.reuse, PT ;  /* 0x0000003d1200720c */ /* 0x080fe40003f06270 */
[----:B------:R-:W-:Y:S02]  /*11d60*/  FSEL R29, R29, -INF , !P1 ;  /* 0xff8000001d1d7808 */ /* 0x000fe40004800000 */
[----:B------:R-:W-:Y:S01]  /*11d70*/  IADD3 R8, R20, -0x40, RZ ;  /* 0xffffffc014087810 */ /* 0x000fe20007ffe0ff */
[C---:B------:R-:W-:Y:S01]  /*11d80*/  HMMA.16816.F32.BF16 R76, R12.reuse, R88, R76 ;  /* 0x000000580c4c723c */ /* 0x040fe2000004184c */
[----:B------:R-:W1:Y:S01]  /*11d90*/  MUFU.TANH R44, R44 ;  /* 0x0000002c002c7308 */ /* 0x000e620000002400 */
[----:B------:R-:W-:Y:S01]  /*11da0*/  FMUL.FTZ R80, R80, c[0x0][0x2ec] ;  /* 0x0000bb0050507a20 */ /* 0x000fe20000410000 */
[-C--:B------:R-:W-:Y:S01]  /*11db0*/  ISETP.GE.AND P5, PT, R8, R61.reuse, PT ;  /* 0x0000003d0800720c */ /* 0x080fe20003fa6270 */
[----:B------:R-:W-:Y:S01]  /*11dc0*/  FMUL.FTZ R82, R82, c[0x0][0x2ec] ;  /* 0x0000bb0052527a20 */ /* 0x000fe20000410000 */
[----:B------:R-:W-:Y:S01]  /*11dd0*/  IADD3 R8, R20, -0x2f, RZ ;  /* 0xffffffd114087810 */ /* 0x000fe20007ffe0ff */
[----:B------:R-:W-:Y:S01]  /*11de0*/  FMUL.FTZ R81, R81, c[0x0][0x2ec] ;  /* 0x0000bb0051517a20 */ /* 0x000fe20000410000 */
[----:B------:R-:W-:Y:S01]  /*11df0*/  FSEL R19, R0, -INF , !P5 ;  /* 0xff80000000137808 */ /* 0x000fe20006800000 */
[----:B------:R-:W-:Y:S01]  /*11e00*/  HMMA.16816.F32.BF16 R92, R12, R10, R92 ;  /* 0x0000000a0c5c723c */ /* 0x000fe2000004185c */
[----:B------:R-:W-:Y:S01]  /*11e10*/  IADD3 R0, R20, -0x27, RZ ;  /* 0xffffffd914007810 */ /* 0x000fe20007ffe0ff */
[----:B------:R-:W-:Y:S01]  /*11e20*/  FMUL.FTZ R17, R40, c[0x0][0x2ec] ;  /* 0x0000bb0028117a20 */ /* 0x000fe20000410000 */
[----:B------:R-:W-:Y:S01]  /*11e30*/  MUFU.TANH R33, R33 ;  /* 0x0000002100217308 */ /* 0x000fe20000002400 */
[----:B------:R-:W-:Y:S01]  /*11e40*/  FMUL.FTZ R35, R42, c[0x0][0x2ec] ;  /* 0x0000bb002a237a20 */ /* 0x000fe20000410000 */
[-C--:B------:R-:W-:Y:S01]  /*11e50*/  ISETP.GE.AND P4, PT, R0, R61.reuse, PT ;  /* 0x0000003d0000720c */ /* 0x080fe20003f86270 */
[----:B------:R-:W-:Y:S01]  /*11e60*/  FMUL.FTZ R40, R41, c[0x0][0x2ec] ;  /* 0x0000bb0029287a20 */ /* 0x000fe20000410000 */
[----:B------:R-:W-:Y:S01]  /*11e70*/  IADD3 R0, R20, -0x20, RZ ;  /* 0xffffffe014007810 */ /* 0x000fe20007ffe0ff */
[----:B------:R-:W-:Y:S01]  /*11e80*/  FMUL.FTZ R34, R43, c[0x0][0x2ec] ;  /* 0x0000bb002b227a20 */ /* 0x000fe20000410000 */
[----:B------:R-:W-:Y:S01]  /*11e90*/  FSEL R18, R6, -INF , !P5 ;  /* 0xff80000006127808 */ /* 0x000fe20006800000 */
[----:B------:R-:W-:Y:S01]  /*11ea0*/  FMUL.FTZ R83, R83, c[0x0][0x2ec] ;  /* 0x0000bb0053537a20 */ /* 0x000fe20000410000 */
[----:B------:R-:W2:Y:S01]  /*11eb0*/  MUFU.TANH R16, R16 ;  /* 0x0000001000107308 */ /* 0x000ea20000002400 */
[-C--:B------:R-:W-:Y:S01]  /*11ec0*/  ISETP.GE.AND P2, PT, R0, R61.reuse, PT ;  /* 0x0000003d0000720c */ /* 0x080fe20003f46270 */
[----:B------:R-:W-:Y:S01]  /*11ed0*/  FMUL.FTZ R68, R68, c[0x0][0x2ec] ;  /* 0x0000bb0044447a20 */ /* 0x000fe20000410000 */
[----:B------:R-:W-:Y:S01]  /*11ee0*/  IADD3 R0, R20, -0x1f, RZ ;  /* 0xffffffe114007810 */ /* 0x000fe20007ffe0ff */
[----:B------:R-:W-:Y:S01]  /*11ef0*/  FMUL.FTZ R70, R70, c[0x0][0x2ec] ;  /* 0x0000bb0046467a20 */ /* 0x000fe20000410000 */
[----:B---3--:R-:W-:Y:S01]  /*11f00*/  FSEL R6, R31, -INF , !P1 ;  /* 0xff8000001f067808 */ /* 0x008fe20004800000 */
[----:B------:R-:W-:Y:S01]  /*11f10*/  FMUL.FTZ R76, R76, c[0x0][0x2ec] ;  /* 0x0000bb004c4c7a20 */ /* 0x000fe20000410000 */
[-C--:B------:R-:W-:Y:S01]  /*11f20*/  ISETP.GE.AND P1, PT, R0, R61.reuse, PT ;  /* 0x0000003d0000720c */ /* 0x080fe20003f26270 */
[----:B------:R-:W-:Y:S01]  /*11f30*/  MUFU.TANH R165, R80 ;  /* 0x0000005000a57308 */ /* 0x000fe20000002400 */
[----:B------:R-:W-:Y:S01]  /*11f40*/  IADD3 R0, R20, -0x18, RZ ;  /* 0xffffffe814007810 */ /* 0x000fe20007ffe0ff */
[----:B------:R-:W-:Y:S01]  /*11f50*/  FMUL.FTZ R77, R77, c[0x0][0x2ec] ;  /* 0x0000bb004d4d7a20 */ /* 0x000fe20000410000 */
[----:B-1----:R-:W-:Y:S01]  /*11f60*/  FSEL R12, R44, -INF , !P0 ;  /* 0xff8000002c0c7808 */ /* 0x002fe20004000000 */
[----:B------:R-:W-:Y:S01]  /*11f70*/  FMUL.FTZ R78, R78, c[0x0][0x2ec] ;  /* 0x0000bb004e4e7a20 */ /* 0x000fe20000410000 */
[----:B------:R-:W-:Y:S01]  /*11f80*/  FSEL R15, R32, -INF , !P0 ;  /* 0xff800000200f7808 */ /* 0x000fe20004000000 */
[----:B------:R-:W-:Y:S01]  /*11f90*/  FMUL.FTZ R79, R79, c[0x0][0x2ec] ;  /* 0x0000bb004f4f7a20 */ /* 0x000fe20000410000 */
[-C--:B------:R-:W-:Y:S01]  /*11fa0*/  ISETP.GE.AND P6, PT, R8, R61.reuse, PT ;  /* 0x0000003d0800720c */ /* 0x080fe20003fc6270 */
[----:B------:R-:W1:Y:S01]  /*11fb0*/  MUFU.TANH R164, R82 ;  /* 0x0000005200a47308 */ /* 0x000e620000002400 */
[-C--:B------:R-:W-:Y:S01]  /*11fc0*/  ISETP.GE.AND P0, PT, R0, R61.reuse, PT ;  /* 0x0000003d0000720c */ /* 0x080fe20003f06270 */
[----:B------:R-:W-:Y:S01]  /*11fd0*/  FMUL.FTZ R69, R69, c[0x0][0x2ec] ;  /* 0x0000bb0045457a20 */ /* 0x000fe20000410000 */
[C---:B------:R-:W-:Y:S01]  /*11fe0*/  IADD3 R8, R20.reuse, -0x28, RZ ;  /* 0xffffffd814087810 */ /* 0x040fe20007ffe0ff */
[----:B------:R-:W-:Y:S01]  /*11ff0*/  FMUL.FTZ R71, R71, c[0x0][0x2ec] ;  /* 0x0000bb0047477a20 */ /* 0x000fe20000410000 */
[----:B------:R-:W-:Y:S01]  /*12000*/  IADD3 R0, R20, -0x17, RZ ;  /* 0xffffffe914007810 */ /* 0x000fe20007ffe0ff */
[----:B------:R-:W-:Y:S01]  /*12010*/  FMUL.FTZ R92, R92, c[0x0][0x2ec] ;  /* 0x0000bb005c5c7a20 */ /* 0x000fe20000410000 */
[----:B--2---:R-:W-:Y:S01]  /*12020*/  FSEL R10, R16, -INF , !P6 ;  /* 0xff800000100a7808 */ /* 0x004fe20007000000 */
[----:B------:R-:W2:Y:S01]  /*12030*/  MUFU.TANH R17, R17 ;  /* 0x0000001100117308 */ /* 0x000ea20000002400 */
[----:B------:R-:W-:Y:S01]  /*12040*/  FMUL.FTZ R94, R94, c[0x0][0x2ec] ;  /* 0x0000bb005e5e7a20 */ /* 0x000fe20000410000 */
[----:B------:R-:W-:Y:S01]  /*12050*/  FSEL R13, R33, -INF , !P6 ;  /* 0xff800000210d7808 */ /* 0x000fe20007000000 */
[----:B------:R-:W-:Y:S01]  /*12060*/  FMUL.FTZ R93, R93, c[0x0][0x2ec] ;  /* 0x0000bb005d5d7a20 */ /* 0x000fe20000410000 */
[-C--:B------:R-:W-:Y:S01]  /*12070*/  ISETP.GE.AND P5, PT, R8, R61.reuse, PT ;  /* 0x0000003d0800720c */ /* 0x080fe20003fa6270 */
[----:B------:R-:W-:Y:S01]  /*12080*/  FMUL.FTZ R95, R95, c[0x0][0x2ec] ;  /* 0x0000bb005f5f7a20 */ /* 0x000fe20000410000 */
[----:B------:R-:W-:-:S02]  /*12090*/  ISETP.GE.AND P6, PT, R0, R61, PT ;  /* 0x0000003d0000720c */ /* 0x000fc40003fc6270 */
[----:B------:R-:W3:Y:S01]  /*120a0*/  MUFU.TANH R35, R35 ;  /* 0x0000002300237308 */ /* 0x000ee20000002400 */
[----:B------:R-:W-:Y:S02]  /*120b0*/  IADD3 R0, R20, -0x10, RZ ;  /* 0xfffffff014007810 */ /* 0x000fe40007ffe0ff */
[----:B-1----:R-:W-:Y:S02]  /*120c0*/  FSEL R164, R164, -INF , !P0 ;  /* 0xff800000a4a47808 */ /* 0x002fe40004000000 */
[----:B------:R-:W-:Y:S02]  /*120d0*/  FSEL R165, R165, -INF , !P0 ;  /* 0xff800000a5a57808 */ /* 0x000fe40004000000 */
[----:B------:R-:W-:Y:S01]  /*120e0*/  ISETP.GE.AND P0, PT, R133, 0x2, PT ;  /* 0x000000028500780c */ /* 0x000fe20003f06270 */
[----:B------:R-:W1:Y:S01]  /*120f0*/  MUFU.TANH R40, R40 ;  /* 0x0000002800287308 */ /* 0x000e620000002400 */
[----:B------:R-:W-:Y:S02]  /*12100*/  IADD3 R14, R20, -0xf, RZ ;  /* 0xfffffff1140e7810 */ /* 0x000fe40007ffe0ff */
[----:B--2---:R-:W-:-:S05]  /*12110*/  FSEL R11, R17, -INF , !P5 ;  /* 0xff800000110b7808 */ /* 0x004fca0006800000 */
[----:B------:R-:W2:Y:S01]  /*12120*/  MUFU.TANH R34, R34 ;  /* 0x0000002200227308 */ /* 0x000ea20000002400 */
[----:B---3--:R-:W-:Y:S02]  /*12130*/  FSEL R8, R35, -INF , !P5 ;  /* 0xff80000023087808 */ /* 0x008fe40006800000 */
[----:B------:R-:W-:-:S05]  /*12140*/  ISETP.GE.AND P5, PT, R0, R61, PT ;  /* 0x0000003d0000720c */ /* 0x000fca0003fa6270 */
[----:B------:R-:W3:Y:S01]  /*12150*/  MUFU.TANH R167, R76 ;  /* 0x0000004c00a77308 */ /* 0x000ee20000002400 */
[----:B-1----:R-:W-:-:S07]  /*12160*/  FSEL R9, R40, -INF , !P4 ;  /* 0xff80000028097808 */ /* 0x002fce0006000000 */
[----:B------:R-:W1:Y:S01]  /*12170*/  MUFU.TANH R159, R77 ;  /* 0x0000004d009f7308 */ /* 0x000e620000002400 */
[----:B--2---:R-:W-:Y:S02]  /*12180*/  FSEL R0, R34, -INF , !P4 ;  /* 0xff80000022007808 */ /* 0x004fe40006000000 */
[----:B------:R-:W-:Y:S02]  /*12190*/  ISETP.GE.AND P4, PT, R14, R61, PT ;  /* 0x0000003d0e00720c */ /* 0x000fe40003f86270 */
[C---:B------:R-:W-:Y:S02]  /*121a0*/  IADD3 R14, R20.reuse, -0x8, RZ ;  /* 0xfffffff8140e7810 */ /* 0x040fe40007ffe0ff */
[----:B------:R-:W-:Y:S01]  /*121b0*/  IADD3 R20, R20, -0x7, RZ ;  /* 0xfffffff914147810 */ /* 0x000fe20007ffe0ff */
[----:B------:R-:W2:Y:S01]  /*121c0*/  MUFU.TANH R160, R78 ;  /* 0x0000004e00a07308 */ /* 0x000ea20000002400 */
[----:B---3--:R-:W-:-:S07]  /*121d0*/  FSEL R167, R167, -INF , !P2 ;  /* 0xff800000a7a77808 */ /* 0x008fce0005000000 */
[----:B------:R-:W3:Y:S01]  /*121e0*/  MUFU.TANH R172, R79 ;  /* 0x0000004f00ac7308 */ /* 0x000ee20000002400 */
[----:B-1----:R-:W-:-:S07]  /*121f0*/  FSEL R159, R159, -INF , !P1 ;  /* 0xff8000009f9f7808 */ /* 0x002fce0004800000 */
[----:B------:R-:W1:Y:S01]  /*12200*/  MUFU.TANH R161, R81 ;  /* 0x0000005100a17308 */ /* 0x000e620000002400 */
[----:B--2---:R-:W-:Y:S02]  /*12210*/  FSEL R160, R160, -INF , !P2 ;  /* 0xff800000a0a07808 */ /* 0x004fe40005000000 */
[----:B------:R-:W-:-:S05]  /*12220*/  ISETP.GE.AND P2, PT, R14, R61, PT ;  /* 0x0000003d0e00720c */ /* 0x000fca0003f46270 */
[----:B------:R-:W2:Y:S01]  /*12230*/  MUFU.TANH R170, R83 ;  /* 0x0000005300aa7308 */ /* 0x000ea20000002400 */
[----:B---3--:R-:W-:Y:S02]  /*12240*/  FSEL R172, R172, -INF , !P1 ;  /* 0xff800000acac7808 */ /* 0x008fe40004800000 */
[----:B------:R-:W-:-:S05]  /*12250*/  ISETP.GE.AND P1, PT, R20, R61, PT ;  /* 0x0000003d1400720c */ /* 0x000fca0003f26270 */
        /* <DEDUP_REMOVED lines=15> */
[----:B--2---:R-:W-:Y:S02]  /*12350*/  FSEL R142, R142, -INF , !P2 ;  /* 0xff8000008e8e7808 */ /* 0x004fe40005000000 */
[----:B---3--:R-:W-:Y:S02]  /*12360*/  FSEL R158, R158, -INF , !P1 ;  /* 0xff8000009e9e7808 */ /* 0x008fe40004800000 */
[----:B-1----:R-:W-:Y:S01]  /*12370*/  FSEL R143, R143, -INF , !P1 ;  /* 0xff8000008f8f7808 */ /* 0x002fe20004800000 */
        /* <DEDUP_REMOVED lines=47> */
[----:B------:R-:W-:-:S05]  /*12670*/  IMAD R17, R4, c[0x0][0x2d0], -R17 ;  /* 0x0000b40004117a24 */ /* 0x000fca00078e0a11 */
[----:B------:R-:W-:-:S05]  /*12680*/  SHF.R.S32.HI R4, RZ, 0x1f, R17 ;  /* 0x0000001fff047819 */ /* 0x000fca0000011411 */
[----:B------:R-:W-:-:S04]  /*12690*/  IMAD R4, R4, c[0x0][0x198], RZ ;  /* 0x0000660004047a24 */ /* 0x000fc800078e02ff */
[C---:B------:R-:W-:Y:S02]  /*126a0*/  IMAD R4, R17.reuse, c[0x0][0x19c], R4 ;  /* 0x0000670011047a24 */ /* 0x040fe400078e0204 */
[----:B--2---:R-:W-:Y:S02]  /*126b0*/  IMAD.IADD R16, R16, 0x1, -R23 ;  /* 0x0000000110107824 */ /* 0x004fe400078e0a17 */
[----:B------:R-:W-:-:S03]  /*126c0*/  IMAD.WIDE.U32 R22, R17, c[0x0][0x198], RZ ;  /* 0x0000660011167a25 */ /* 0x000fc600078e00ff */
[----:B------:R-:W-:Y:S01]  /*126d0*/  SHF.R.S32.HI R14, RZ, 0x1f, R16 ;  /* 0x0000001fff0e7819 */ /* 0x000fe20000011410 */
[----:B------:R-:W-:-:S04]  /*126e0*/  IMAD.IADD R23, R23, 0x1, R4 ;  /* 0x0000000117177824 */ /* 0x000fc800078e0204 */
[----:B------:R-:W-:Y:S02]  /*126f0*/  IMAD R17, R14, c[0x0][0x180], RZ ;  /* 0x000060000e117a24 */ /* 0x000fe400078e02ff */
[----:B------:R-:W-:-:S04]  /*12700*/  IMAD.WIDE.U32 R22, R16, c[0x0][0x180], R22 ;  /* 0x0000600010167a25 */ /* 0x000fc800078e0016 */
[----:B------:R-:W-:-:S05]  /*12710*/  IMAD R17, R16, c[0x0][0x184], R17 ;  /* 0x0000610010117a24 */ /* 0x000fca00078e0211 */
[----:B------:R-:W-:Y:S01]  /*12720*/  IADD3 R4, R23, R17, RZ ;  /* 0x0000001117047210 */ /* 0x000fe20007ffe0ff */
[----:B------:R-:W-:Y:S01]  /*12730*/  IMAD.MOV.U32 R17, RZ, RZ, R22 ;  /* 0x000000ffff117224 */ /* 0x000fe200078e0016 */
[----:B------:R-:W-:Y:S05]  /*12740*/  BRA `(.L_x_3953) ;  /* 0x0000003000007947 */ /* 0x000fea0003800000 */
.L_x_3952:
[----:B------:R-:W-:-:S05]  /*12750*/  IMAD.MOV.U32 R17, RZ, RZ, c[0x0][0x198] ;  /* 0x00006600ff117624 */ /* 0x000fca00078e00ff */
[----:B------:R-:W-:-:S04]  /*12760*/  LEA R17, -R17, RZ, 0x6 ;  /* 0x000000ff11117211 */ /* 0x000fc800078e31ff */
[----:B------:R-:W-:Y:S02]  /*12770*/  SHF.R.S32.HI R4, RZ, 0x1f, R17 ;  /* 0x0000001fff047819 */ /* 0x000fe40000011411 */
.L_x_3953:
        /* <DEDUP_REMOVED lines=41> */
.L_x_3951:
        /* <DEDUP_REMOVED lines=65> */
[--C-:B------:R-:W-:Y:S01]  /*12e20*/  FFMA.FTZ R146, R29, c[0x0][0x23c], -R140.reuse ;  /* 0x00008f001d927a23 */ /* 0x100fe2000001088c */
[----:B------:R-:W-:Y:S01]  /*12e30*/  LDSM.16.MT88.4 R20, [R200+0xc800] ;  /* 0x00c80000c814783b */ /* 0x000fe20000004200 */
[--C-:B------:R-:W-:Y:S01]  /*12e40*/  FFMA.FTZ R145, R11, c[0x0][0x23c], -R140.reuse ;  /* 0x00008f000b917a23 */ /* 0x100fe2000001088c */
[----:B------:R-:W-:Y:S01]  /*12e50*/  FSEL R163, R163, RZ, P1 ;  /* 0x000000ffa3a37208 */ /* 0x000fe20000800000 */
[----:B------:R-:W-:-:S02]  /*12e60*/  FFMA.FTZ R2, R9, c[0x0][0x23c], -R140 ;  /* 0x00008f0009027a23 */ /* 0x000fc4000001088c */
[----:B------:R-:W-:Y:S01]  /*12e70*/  FFMA.FTZ R149, R15, c[0x0][0x23c], -R140 ;  /* 0x00008f000f957a23 */ /* 0x000fe2000001088c */
[----:B------:R-:W1:Y:S01]  /*12e80*/  MUFU.EX2 R153, R153 ;  /* 0x0000009900997308 */ /* 0x000e620000000800 */
[--C-:B------:R-:W-:Y:S02]  /*12e90*/  FFMA.FTZ R152, R18, c[0x0][0x23c], -R163.reuse ;  /* 0x00008f0012987a23 */ /* 0x100fe400000108a3 */
[--C-:B------:R-:W-:Y:S01]  /*12ea0*/  FFMA.FTZ R155, R48, c[0x0][0x23c], -R163.reuse ;  /* 0x00008f00309b7a23 */ /* 0x100fe200000108a3 */
[----:B------:R-:W-:Y:S01]  /*12eb0*/  LDSM.16.MT88.4 R16, [R197+0xe800] ;  /* 0x00e80000c510783b */ /* 0x000fe20000004200 */
[--C-:B------:R-:W-:Y:S02]  /*12ec0*/  FFMA.FTZ R157, R30, c[0x0][0x23c], -R163.reuse ;  /* 0x00008f001e9d7a23 */ /* 0x100fe400000108a3 */
[--C-:B------:R-:W-:Y:S01]  /*12ed0*/  FFMA.FTZ R148, R6, c[0x0][0x23c], -R163.reuse ;  /* 0x00008f0006947a23 */ /* 0x100fe200000108a3 */
[----:B------:R-:W2:Y:S01]  /*12ee0*/  LDSM.16.MT88.4 R48, [R198+0xe000] ;  /* 0x00e00000c630783b */ /* 0x000ea20000004200 */
[----:B------:R-:W-:Y:S01]  /*12ef0*/  MUFU.EX2 R151, R151 ;  /* 0x0000009700977308 */ /* 0x000fe20000000800 */
[----:B------:R-:W-:-:S02]  /*12f00*/  FFMA.FTZ R134, R10, c[0x0][0x23c], -R163 ;  /* 0x00008f000a867a23 */ /* 0x000fc400000108a3 */
[----:B------:R-:W4:Y:S01]  /*12f10*/  LDSM.16.MT88.4 R4, [R196+0x10000] ;  /* 0x01000000c404783b */ /* 0x000f220000004200 */
[--C-:B------:R-:W-:Y:S02]  /*12f20*/  FFMA.FTZ R135, R8, c[0x0][0x23c], -R163.reuse ;  /* 0x00008f0008877a23 */ /* 0x100fe400000108a3 */
[--C-:B------:R-:W-:Y:S01]  /*12f30*/  FFMA.FTZ R144, R13, c[0x0][0x23c], -R140.reuse ;  /* 0x00008f000d907a23 */ /* 0x100fe2000001088c */
[----:B------:R-:W5:Y:S01]  /*12f40*/  LDSM.16.MT88.4 R8, [R200+0xe800] ;  /* 0x00e80000c808783b */ /* 0x000f620000004200 */
[----:B------:R-:W3:Y:S01]  /*12f50*/  MUFU.EX2 R146, R146 ;  /* 0x0000009200927308 */ /* 0x000ee20000000800 */
[----:B-1----:R-:W-:Y:S01]  /*12f60*/  F2FP.BF16.PACK_AB R96, R150, R153 ;  /* 0x000000999660723e */ /* 0x002fe200000010ff */
[--C-:B------:R-:W-:Y:S01]  /*12f70*/  FFMA.FTZ R147, R12, c[0x0][0x23c], -R163.reuse ;  /* 0x00008f000c937a23 */ /* 0x100fe200000108a3 */
[----:B------:R-:W-:Y:S01]  /*12f80*/  LDSM.16.MT88.4 R28, [R196+0xc800] ;  /* 0x00c80000c41c783b */ /* 0x000fe20000004200 */
[----:B------:R-:W-:Y:S02]  /*12f90*/  FFMA.FTZ R0, R0, c[0x0][0x23c], -R163 ;  /* 0x00008f0000007a23 */ /* 0x000fe400000108a3 */
[--C-:B------:R-:W-:Y:S01]  /*12fa0*/  FFMA.FTZ R154, R167, c[0x0][0x23c], -R140.reuse ;  /* 0x00008f00a79a7a23 */ /* 0x100fe2000001088c */
[----:B------:R-:W1:Y:S01]  /*12fb0*/  LDSM.16.MT88.4 R12, [R196+0xe800] ;  /* 0x00e80000c40c783b */ /* 0x000e620000004200 */
[----:B------:R-:W-:Y:S01]  /*12fc0*/  MUFU.EX2 R152, R152 ;  /* 0x0000009800987308 */ /* 0x000fe20000000800 */
[----:B------:R-:W-:-:S02]  /*12fd0*/  FFMA.FTZ R156, R165, c[0x0][0x23c], -R140 ;  /* 0x00008f00a59c7a23 */ /* 0x000fc4000001088c */
[--C-:B------:R-:W-:Y:S02]  /*12fe0*/  FFMA.FTZ R159, R159, c[0x0][0x23c], -R140.reuse ;  /* 0x00008f009f9f7a23 */ /* 0x100fe4000001088c */
[----:B------:R-:W-:Y:S02]  /*12ff0*/  FFMA.FTZ R161, R161, c[0x0][0x23c], -R140 ;  /* 0x00008f00a1a17a23 */ /* 0x000fe4000001088c */
[--C-:B------:R-:W-:Y:S01]  /*13000*/  FFMA.FTZ R160, R160, c[0x0][0x23c], -R163.reuse ;  /* 0x00008f00a0a07a23 */ /* 0x100fe200000108a3 */
[----:B------:R-:W2:Y:S01]  /*13010*/  MUFU.EX2 R155, R155 ;  /* 0x0000009b009b7308 */ /* 0x000ea20000000800 */
[----:B---3--:R-:W-:Y:S01]  /*13020*/  F2FP.BF16.PACK_AB R98, R146, R151 ;  /* 0x000000979262723e */ /* 0x008fe200000010ff */
[--C-:B------:R-:W-:Y:S02]  /*13030*/  FFMA.FTZ R165, R172, c[0x0][0x23c], -R163.reuse ;  /* 0x00008f00aca57a23 */ /* 0x100fe400000108a3 */
[--C-:B------:R-:W-:Y:S02]  /*13040*/  FFMA.FTZ R164, R164, c[0x0][0x23c], -R163.reuse ;  /* 0x00008f00a4a47a23 */ /* 0x100fe400000108a3 */
[----:B------:R-:W-:-:S02]  /*13050*/  FFMA.FTZ R167, R170, c[0x0][0x23c], -R163 ;  /* 0x00008f00aaa77a23 */ /* 0x000fc400000108a3 */
[----:B------:R-:W-:Y:S01]  /*13060*/  MUFU.EX2 R157, R157 ;  /* 0x0000009d009d7308 */ /* 0x000fe20000000800 */
[--C-:B------:R-:W-:Y:S02]  /*13070*/  FFMA.FTZ R170, R171, c[0x0][0x23c], -R140.reuse ;  /* 0x00008f00abaa7a23 */ /* 0x100fe4000001088c */
[----:B------:R-:W-:Y:S02]  /*13080*/  FFMA.FTZ R171, R162, c[0x0][0x23c], -R163 ;  /* 0x00008f00a2ab7a23 */ /* 0x000fe400000108a3 */
[--C-:B------:R-:W-:Y:S02]  /*13090*/  FFMA.FTZ R169, R169, c[0x0][0x23c], -R140.reuse ;  /* 0x00008f00a9a97a23 */ /* 0x100fe4000001088c */
[--C-:B------:R-:W-:Y:S01]  /*130a0*/  FFMA.FTZ R168, R168, c[0x0][0x23c], -R140.reuse ;  /* 0x00008f00a8a87a23 */ /* 0x100fe2000001088c */
[----:B------:R-:W3:Y:S01]  /*130b0*/  MUFU.EX2 R148, R148 ;  /* 0x0000009400947308 */ /* 0x000ee20000000800 */
[----:B--2---:R-:W-:Y:S01]  /*130c0*/  F2FP.BF16.PACK_AB R97, R155, R152 ;  /* 0x000000989b61723e */ /* 0x004fe200000010ff */
        /* <DEDUP_REMOVED lines=9> */
[----:B---3--:R-:W-:Y:S01]  /*13160*/  F2FP.BF16.PACK_AB R99, R148, R157 ;  /* 0x0000009d9463723e */ /* 0x008fe200000010ff */
        /* <DEDUP_REMOVED lines=199> */
.L_x_3958:
        /* <DEDUP_REMOVED lines=64> */
.L_x_3955:
        /* <DEDUP_REMOVED lines=25> */
[----:B------:R-:W2:Y:S06]  /*14370*/  LDSM.16.M88.4 R8, [R205+0x6000] ;  /* 0x00600000cd08783b */ /* 0x000eac0000000200 */
[----:B------:R-:W3:Y:S06]  /*14380*/  LDSM.16.M88.4 R16, [R205+0x6800] ;  /* 0x00680000cd10783b */ /* 0x000eec0000000200 */
[----:B------:R-:W4:Y:S06]  /*14390*/  LDSM.16.M88.4 R24, [R205+0x7000] ;  /* 0x00700000cd18783b */ /* 0x000f2c0000000200 */
[----:B------:R-:W0:Y:S06]  /*143a0*/  LDGDEPBAR ;  /* 0x00000000000079af */ /* 0x000e2c0000000000 */
[----:B------:R-:W5:Y:S06]  /*143b0*/  LDSM.16.M88.4 R136, [R205+0x7800] ;  /* 0x00780000cd88783b */ /* 0x000f6c0000000200 */
[----:B------:R-:W-:Y:S06]  /*143c0*/  LDSM.16.M88.4 R140, [R204] ;  /* 0x00000000cc8c783b */ /* 0x000fec0000000200 */
[----:B------:R-:W1:Y:S01]  /*143d0*/  LDSM.16.M88.4 R144, [R203] ;  /* 0x00000000cb90783b */ /* 0x000e620000000200 */
[C---:B--2---:R-:W-:Y:S05]  /*143e0*/  HMMA.16816.F32.BF16 R4, R32.reuse, R8, RZ ;  /* 0x000000082004723c */ /* 0x044fea00000418ff */
[----:B------:R-:W2:Y:S03]  /*143f0*/  LDSM.16.M88.4 R148, [R195] ;  /* 0x00000000c394783b */ /* 0x000ea60000000200 */
[C---:B------:R-:W-:Y:S03]  /*14400*/  HMMA.16816.F32.BF16 R8, R32.reuse, R10, RZ ;  /* 0x0000000a2008723c */ /* 0x040fe600000418ff */
[----:B------:R-:W1:Y:S06]  /*14410*/  LDSM.16.M88.4 R152, [R194] ;  /* 0x00000000c298783b */ /* 0x000e6c0000000200 */
[----:B------:R-:W1:Y:S01]  /*14420*/  LDSM.16.M88.4 R156, [R193] ;  /* 0x00000000c19c783b */ /* 0x000e620000000200 */
[C---:B---3--:R-:W-:Y:S05]  /*14430*/  HMMA.16816.F32.BF16 R12, R32.reuse, R16, RZ ;  /* 0x00000010200c723c */ /* 0x048fea00000418ff */
[----:B------:R-:W-:Y:S03]  /*14440*/  LDSM.16.M88.4 R160, [R202] ;  /* 0x00000000caa0783b */ /* 0x000fe60000000200 */
[C---:B------:R-:W-:Y:S03]  /*14450*/  HMMA.16816.F32.BF16 R16, R32.reuse, R18, RZ ;  /* 0x000000122010723c */ /* 0x040fe600000418ff */
[----:B------:R-:W3:Y:S05]  /*14460*/  LDSM.16.M88.4 R164, [R199+0x6000] ;  /* 0x00600000c7a4783b */ /* 0x000eea0000000200 */
[C---:B----4-:R-:W-:Y:S01]  /*14470*/  HMMA.16816.F32.BF16 R20, R32.reuse, R24, RZ ;  /* 0x000000182014723c */ /* 0x050fe200000418ff */
[----:B------:R-:W-:Y:S06]  /*14480*/  LDSM.16.M88.4 R168, [R199+0x7000] ;  /* 0x00700000c7a8783b */ /* 0x000fec0000000200 */
[----:B------:R-:W-:Y:S01]  /*14490*/  LDSM.16.M88.4 R172, [R199+0x7800] ;  /* 0x00780000c7ac783b */ /* 0x000fe20000000200 */
[C---:B------:R-:W-:Y:S05]  /*144a0*/  HMMA.16816.F32.BF16 R24, R32.reuse, R26, RZ ;  /* 0x0000001a2018723c */ /* 0x040fea00000418ff */
[----:B------:R-:W-:Y:S03]  /*144b0*/  LDSM.16.M88.4 R176, [R201] ;  /* 0x00000000c9b0783b */ /* 0x000fe60000000200 */
[C---:B-----5:R-:W-:Y:S03]  /*144c0*/  HMMA.16816.F32.BF16 R28, R32.reuse, R136, RZ ;  /* 0x00000088201c723c */ /* 0x060fe600000418ff */
[----:B------:R-:W-:Y:S05]  /*144d0*/  LDSM.16.M88.4 R180, [R192] ;  /* 0x00000000c0b4783b */ /* 0x000fea0000000200 */
[----:B------:R-:W-:Y:S01]  /*144e0*/  HMMA.16816.F32.BF16 R32, R32, R138, RZ ;  /* 0x0000008a2020723c */ /* 0x000fe200000418ff */
[----:B------:R-:W4:Y:S07]  /*144f0*/  LDSM.16.M88.4 R136, [R199+0x6800] ;  /* 0x00680000c788783b */ /* 0x000f2e0000000200 */
[C---:B-1----:R-:W-:Y:S08]  /*14500*/  HMMA.16816.F32.BF16 R4, R140.reuse, R144, R4 ;  /* 0x000000908c04723c */ /* 0x042ff00000041804 */
        /* <DEDUP_REMOVED lines=11> */
[----:B------:R-:W2:Y:S01]  /*145c0*/  LDSM.16.M88.4 R156, [R205+0x8000] ;  /* 0x00800000cd9c783b */ /* 0x000ea20000000200 */
        /* <DEDUP_REMOVED lines=11> */
[----:B------:R-:W4:Y:S06]  /*14680*/  LDSM.16.M88.4 R160, [R205+0x9000] ;  /* 0x00900000cda0783b */ /* 0x000f2c0000000200 */
[----:B------:R-:W5:Y:S01]  /*14690*/  LDSM.16.M88.4 R172, [R191] ;  /* 0x00000000bfac783b */ /* 0x000f620000000200 */
        /* <DEDUP_REMOVED lines=13> */
[C---:B--2---:R-:W-:Y:S08]  /*14770*/  HMMA.16816.F32.BF16 R4, R152.reuse, R156, R4 ;  /* 0x0000009c9804723c */ /* 0x044ff00000041804 */
[C---:B------:R-:W-:Y:S01]  /*14780*/  HMMA.16816.F32.BF16 R8, R152.reuse, R158, R8 ;  /* 0x0000009e9808723c */ /* 0x040fe20000041808 */
[----:B------:R-:W-:Y:S07]  /*14790*/  LDSM.16.M88.4 R156, [R199+0x9800] ;  /* 0x00980000c79c783b */ /* 0x000fee0000000200 */
[C---:B---3--:R-:W-:Y:S08]  /*147a0*/  HMMA.16816.F32.BF16 R12, R152.reuse, R136, R12 ;  /* 0x00000088980c723c */ /* 0x048ff0000004180c */
[C---:B------:R-:W-:Y:S01]  /*147b0*/  HMMA.16816.F32.BF16 R16, R152.reuse, R138, R16 ;  /* 0x0000008a9810723c */ /* 0x040fe20000041810 */
[----:B------:R-:W2:Y:S07]  /*147c0*/  LDSM.16.M88.4 R136, [R199+0x8800] ;  /* 0x00880000c788783b */ /* 0x000eae0000000200 */
[C---:B----4-:R-:W-:Y:S08]  /*147d0*/  HMMA.16816.F32.BF16 R20, R152.reuse, R160, R20 ;  /* 0x000000a09814723c */ /* 0x050ff00000041814 */
[C---:B------:R-:W-:Y:S01]  /*147e0*/  HMMA.16816.F32.BF16 R24, R152.reuse, R162, R24 ;  /* 0x000000a29818723c */ /* 0x040fe20000041818 */
[----:B------:R-:W-:Y:S07]  /*147f0*/  LDSM.16.M88.4 R160, [R201+0x2000] ;  /* 0x00200000c9a0783b */ /* 0x000fee0000000200 */
[C---:B------:R-:W-:Y:S08]  /*14800*/  HMMA.16816.F32.BF16 R28, R152.reuse, R164, R28 ;  /* 0x000000a4981c723c */ /* 0x040ff0000004181c */
[----:B------:R-:W-:Y:S01]  /*14810*/  HMMA.16816.F32.BF16 R32, R152, R166, R32 ;  /* 0x000000a69820723c */ /* 0x000fe20000041820 */
[----:B------:R-:W3:Y:S06]  /*14820*/  LDSM.16.M88.4 R152, [R199+0x9000] ;  /* 0x00900000c798783b */ /* 0x000eec0000000200 */
[----:B------:R-:W4:Y:S01]  /*14830*/  LDSM.16.M88.4 R164, [R192+0x2000] ;  /* 0x00200000c0a4783b */ /* 0x000f220000000200 */
[C---:B-----5:R-:W-:Y:S08]  /*14840*/  HMMA.16816.F32.BF16 R4, R168.reuse, R172, R4 ;  /* 0x000000aca804723c */ /* 0x060ff00000041804 */
[C---:B------:R-:W-:Y:S01]  /*14850*/  HMMA.16816.F32.BF16 R8, R168.reuse, R174, R8 ;  /* 0x000000aea808723c */ /* 0x040fe20000041808 */
[----:B------:R-:W-:Y:S07]  /*14860*/  LDSM.16.M88.4 R172, [R205+0xa000] ;  /* 0x00a00000cdac783b */ /* 0x000fee0000000200 */
[C---:B-1----:R-:W-:Y:S08]  /*14870*/  HMMA.16816.F32.BF16 R12, R168.reuse, R140, R12 ;  /* 0x0000008ca80c723c */ /* 0x042ff0000004180c */
[C---:B------:R-:W-:Y:S01]  /*14880*/  HMMA.16816.F32.BF16 R16, R168.reuse, R142, R16 ;  /* 0x0000008ea810723c */ /* 0x040fe20000041810 */
[----:B------:R-:W1:Y:S07]  /*14890*/  LDSM.16.M88.4 R140, [R192+0x2800] ;  /* 0x00280000c08c783b */ /* 0x000e6e0000000200 */
[C---:B------:R-:W-:Y:S08]  /*148a0*/  HMMA.16816.F32.BF16 R20, R168.reuse, R144, R20 ;  /* 0x00000090a814723c */ /* 0x040ff00000041814 */
[C---:B------:R-:W-:Y:S01]  /*148b0*/  HMMA.16816.F32.BF16 R24, R168.reuse, R146, R24 ;  /* 0x00000092a818723c */ /* 0x040fe20000041818 */
[----:B------:R-:W5:Y:S07]  /*148c0*/  LDSM.16.M88.4 R144, [R192+0x3000] ;  /* 0x00300000c090783b */ /* 0x000f6e0000000200 */
        /* <DEDUP_REMOVED lines=17> */
[C---:B----4-:R-:W-:Y:S08]  /*149e0*/  HMMA.16816.F32.BF16 R4, R160.reuse, R164, R4 ;  /* 0x000000a4a004723c */ /* 0x050ff00000041804 */
[C---:B------:R-:W-:Y:S01]  /*149f0*/  HMMA.16816.F32.BF16 R8, R160.reuse, R166, R8 ;  /* 0x000000a6a008723c */ /* 0x040fe20000041808 */
[----:B------:R-:W-:Y:S07]  /*14a00*/  LDSM.16.M88.4 R164, [R199+0xa000] ;  /* 0x00a00000c7a4783b */ /* 0x000fee0000000200 */
[C---:B-1----:R-:W-:Y:S08]  /*14a10*/  HMMA.16816.F32.BF16 R12, R160.reuse, R140, R12 ;  /* 0x0000008ca00c723c */ /* 0x042ff0000004180c */
[C---:B------:R-:W-:Y:S01]  /*14a20*/  HMMA.16816.F32.BF16 R16, R160.reuse, R142, R16 ;  /* 0x0000008ea010723c */ /* 0x040fe20000041810 */
[----:B------:R-:W1:Y:S07]  /*14a30*/  LDSM.16.M88.4 R140, [R186] ;  /* 0x00000000ba8c783b */ /* 0x000e6e0000000200 */
[C---:B-----5:R-:W-:Y:S08]  /*14a40*/  HMMA.16816.F32.BF16 R20, R160.reuse, R144, R20 ;  /* 0x00000090a014723c */ /* 0x060ff00000041814 */
[C---:B------:R-:W-:Y:S01]  /*14a50*/  HMMA.16816.F32.BF16 R24, R160.reuse, R146, R24 ;  /* 0x00000092a018723c */ /* 0x040fe20000041818 */
[----:B------:R-:W4:Y:S07]  /*14a60*/  LDSM.16.M88.4 R144, [R185] ;  /* 0x00000000b990783b */ /* 0x000f2e0000000200 */
[C---:B------:R-:W-:Y:S08]  /*14a70*/  HMMA.16816.F32.BF16 R28, R160.reuse, R148, R28 ;  /* 0x00000094a01c723c */ /* 0x040ff0000004181c */
[----:B------:R-:W-:Y:S01]  /*14a80*/  HMMA.16816.F32.BF16 R32, R160, R150, R32 ;  /* 0x00000096a020723c */ /* 0x000fe20000041820 */
[----:B------:R-:W5:Y:S06]  /*14a90*/  LDSM.16.M88.4 R148, [R184] ;  /* 0x00000000b894783b */ /* 0x000f6c0000000200 */
        /* <DEDUP_REMOVED lines=18> */
[C---:B----4-:R-:W-:Y:S08]  /*14bc0*/  HMMA.16816.F32.BF16 R20, R176.reuse, R144, R20 ;  /* 0x00000090b014723c */ /* 0x050ff00000041814 */
[C---:B------:R-:W-:Y:S08]  /*14bd0*/  HMMA.16816.F32.BF16 R24, R176.reuse, R146, R24 ;  /* 0x00000092b018723c */ /* 0x040ff00000041818 */
[C---:B-----5:R-:W-:Y:S08]  /*14be0*/  HMMA.16816.F32.BF16 R28, R176.reuse, R148, R28 ;  /* 0x00000094b01c723c */ /* 0x060ff0000004181c */
        /* <DEDUP_REMOVED lines=12> */
[C---:B-1----:R-:W-:Y:S08]  /*14cb0*/  HMMA.16816.F32.BF16 R12, R168.reuse, R136, R12 ;  /* 0x00000088a80c723c */ /* 0x042ff0000004180c */
[----:B------:R-:W-:Y:S01]  /*14cc0*/  FMUL.FTZ R162, R4, c[0x0][0x2ec] ;  /* 0x0000bb0004a27a20 */ /* 0x000fe20000410000 */
[C---:B------:R-:W-:Y:S03]  /*14cd0*/  HMMA.16816.F32.BF16 R16, R168.reuse, R138, R16 ;  /* 0x0000008aa810723c */ /* 0x040fe60000041810 */
[----:B------:R-:W-:Y:S02]  /*14ce0*/  FMUL.FTZ R144, R5, c[0x0][0x2ec] ;  /* 0x0000bb0005907a20 */ /* 0x000fe40000410000 */
[----:B------:R-:W1:Y:S01]  /*14cf0*/  MUFU.TANH R162, R162 ;  /* 0x000000a200a27308 */ /* 0x000e620000002400 */
[----:B------:R-:W-:Y:S02]  /*14d00*/  FMUL.FTZ R163, R6, c[0x0][0x2ec] ;  /* 0x0000bb0006a37a20 */ /* 0x000fe40000410000 */
[----:B------:R-:W-:Y:S04]  /*14d10*/  FMUL.FTZ R9, R9, c[0x0][0x2ec] ;  /* 0x0000bb0009097a20 */ /* 0x000fe80000410000 */
[----:B------:R-:W-:Y:S02]  /*14d20*/  FMUL.FTZ R10, R10, c[0x0][0x2ec] ;  /* 0x0000bb000a0a7a20 */ /* 0x000fe40000410000 */
[----:B------:R-:W-:Y:S01]  /*14d30*/  FMUL.FTZ R11, R11, c[0x0][0x2ec] ;  /* 0x0000bb000b0b7a20 */ /* 0x000fe20000410000 */
[----:B------:R-:W2:Y:S01]  /*14d40*/  MUFU.TANH R164, R9 ;  /* 0x0000000900a47308 */ /* 0x000ea20000002400 */
[----:B------:R-:W-:Y:S02]  /*14d50*/  FMUL.FTZ R161, R7, c[0x0][0x2ec] ;  /* 0x0000bb0007a17a20 */ /* 0x000fe40000410000 */
[----:B------:R-:W3:Y:S01]  /*14d60*/  LDSM.16.M88.4 R4, [R192+0x5000] ;  /* 0x00500000c004783b */ /* 0x000ee20000000200 */
[----:B------:R-:W-:Y:S02]  /*14d70*/  FMUL.FTZ R160, R8, c[0x0][0x2ec] ;  /* 0x0000bb0008a07a20 */ /* 0x000fe40000410000 */
[----:B------:R-:W-:Y:S02]  /*14d80*/  FMUL.FTZ R142, R12, c[0x0][0x2ec] ;  /* 0x0000bb000c8e7a20 */ /* 0x000fe40000410000 */
[----:B------:R-:W-:Y:S02]  /*14d90*/  FMUL.FTZ R13, R13, c[0x0][0x2ec] ;  /* 0x0000bb000d0d7a20 */ /* 0x000fe40000410000 */
[----:B------:R-:W4:Y:S01]  /*14da0*/  MUFU.TANH R167, R10 ;  /* 0x0000000a00a77308 */ /* 0x000f220000002400 */
[----:B------:R-:W-:Y:S02]  /*14db0*/  FMUL.FTZ R138, R16, c[0x0][0x2ec] ;  /* 0x0000bb00108a7a20 */ /* 0x000fe40000410000 */
[----:B------:R-:W-:Y:S02]  /*14dc0*/  FMUL.FTZ R14, R14, c[0x0][0x2ec] ;  /* 0x0000bb000e0e7a20 */ /* 0x000fe40000410000 */
[----:B------:R-:W-:Y:S02]  /*14dd0*/  FMUL.FTZ R15, R15, c[0x0][0x2ec] ;  /* 0x0000bb000f0f7a20 */ /* 0x000fe40000410000 */
[----:B------:R-:W-:Y:S02]  /*14de0*/  FMUL.FTZ R17, R17, c[0x0][0x2ec] ;  /* 0x0000bb0011117a20 */ /* 0x000fe40000410000 */
[----:B------:R-:W-:Y:S01]  /*14df0*/  FMUL.FTZ R18, R18, c[0x0][0x2ec] ;  /* 0x0000bb0012127a20 */ /* 0x000fe20000410000 */
[----:B------:R5:W1:Y:S01]  /*14e00*/  MUFU.TANH R165, R11 ;  /* 0x0000000b00a57308 */ /* 0x000a620000002400 */
[----:B------:R-:W-:Y:S09]  /*14e10*/  FMUL.FTZ R19, R19, c[0x0][0x2ec] ;  /* 0x0000bb0013137a20 */ /* 0x000ff20000410000 */
        /* <DEDUP_REMOVED lines=9> */
[----:B------:R-:W-:Y:S02]  /*14eb0*/  FMUL.FTZ R158, R20, c[0x0][0x2ec] ;  /* 0x0000bb00149e7a20 */ /* 0x000fe40000410000 */
[----:B------:R-:W-:Y:S03]  /*14ec0*/  FMUL.FTZ R21, R21, c[0x0][0x2ec] ;  /* 0x0000bb0015157a20 */ /* 0x000fe60000410000 */
[----:B------:R-:W1:Y:S01]  /*14ed0*/  MUFU.TANH R142, R142 ;  /* 0x0000008e008e7308 */ /* 0x000e620000002400 */
[----:B------:R-:W-:Y:S02]  /*14ee0*/  FMUL.FTZ R22, R22, c[0x0][0x2ec] ;  /* 0x0000bb0016167a20 */ /* 0x000fe40000410000 */
[----:B------:R-:W-:Y:S03]  /*14ef0*/  FMUL.FTZ R23, R23, c[0x0][0x2ec] ;  /* 0x0000bb0017177a20 */ /* 0x000fe60000410000 */
[----:B------:R-:W-:Y:S02]  /*14f00*/  FMUL.FTZ R154, R24, c[0x0][0x2ec] ;  /* 0x0000bb00189a7a20 */ /* 0x000fe40000410000 */
[----:B------:R-:W-:Y:S02]  /*14f10*/  FMUL.FTZ R25, R25, c[0x0][0x2ec] ;  /* 0x0000bb0019197a20 */ /* 0x000fe40000410000 */
[----:B------:R1:W1:Y:S01]  /*14f20*/  MUFU.TANH R140, R13 ;  /* 0x0000000d008c7308 */ /* 0x0002620000002400 */
[----:B------:R-:W-:Y:S02]  /*14f30*/  FMUL.FTZ R26, R26, c[0x0][0x2ec] ;  /* 0x0000bb001a1a7a20 */ /* 0x000fe40000410000 */
[----:B------:R-:W-:Y:S01]  /*14f40*/  FMUL.FTZ R27, R27, c[0x0][0x2ec] ;  /* 0x0000bb001b1b7a20 */ /* 0x000fe20000410000 */
[C---:B---3--:R-:W-:Y:S06]  /*14f50*/  HMMA.16816.F32.BF16 R28, R168.reuse, R8, R28 ;  /* 0x00000008a81c723c */ /* 0x048fec000004181c */
[----:B------:R3:W1:Y:S02]  /*14f60*/  MUFU.TANH R143, R14 ;  /* 0x0000000e008f7308 */ /* 0x0006640000002400 */
[----:B------:R-:W-:Y:S08]  /*14f70*/  HMMA.16816.F32.BF16 R32, R168, R10, R32 ;  /* 0x0000000aa820723c */ /* 0x000ff00000041820 */
[----:B------:R3:W1:Y:S08]  /*14f80*/  MUFU.TANH R141, R15 ;  /* 0x0000000f008d7308 */ /* 0x0006700000002400 */
[----:B------:R-:W-:Y:S02]  /*14f90*/  FMUL.FTZ R148, R28, c[0x0][0x2ec] ;  /* 0x0000bb001c947a20 */ /* 0x000fe40000410000 */
        /* <DEDUP_REMOVED lines=8> */
[----:B------:R-:W-:Y:S07]  /*15020*/  FMUL.FTZ R35, R35, c[0x0][0x2ec] ;  /* 0x0000bb0023237a20 */ /* 0x000fee0000410000 */
        /* <DEDUP_REMOVED lines=64> */
[-C--:B---3--:R-:W-:Y:S02]  /*15430*/  LEA R14, P1, R7, R216.reuse, 0x2 ;  /* 0x000000d8070e7211 */ /* 0x088fe400078210ff */
[C---:B------:R-:W-:Y:S01]  /*15440*/  LEA R12, P0, R3.reuse, R216, 0x2 ;  /* 0x000000d8030c7211 */ /* 0x040fe200078010ff */
[----:B------:R-:W-:Y:S01]  /*15450*/  IMAD.IADD R2, R3, 0x1, -R7 ;  /* 0x0000000103027824 */ /* 0x000fe200078e0a07 */
[-C--:B------:R-:W-:Y:S02]  /*15460*/  LEA.HI.X.SX32 R15, R7, R217.reuse, 0x2, P1 ;  /* 0x000000d9070f7211 */ /* 0x080fe400008f16ff */
[----:B-1----:R-:W-:Y:S01]  /*15470*/  LEA.HI.X.SX32 R13, R3, R217, 0x2, P0 ;  /* 0x000000d9030d7211 */ /* 0x002fe200000f16ff */
        /* <DEDUP_REMOVED lines=15> */
.L_x_3957:
        /* <DEDUP_REMOVED lines=27> */
.L_x_3956:
[----:B-12-4-:R-:W-:Y:S01]  /*15720*/  FMNMX.FTZ R3, R162, R135, !PT ;  /* 0x00000087a2037209 */ /* 0x016fe20007810000 */
[----:B---3--:R-:W-:Y:S01]  /*15730*/  LDSM.16.MT88.4 R12, [R200+0xc000] ;  /* 0x00c00000c80c783b */ /* 0x008fe20000004200 */
        /* <DEDUP_REMOVED lines=40> */
[C---:B------:R-:W-:Y:S02]  /*159c0*/  FMUL.FTZ R4, R3.reuse, c[0x0][0x23c] ;  /* 0x00008f0003047a20 */ /* 0x040fe40000410000 */
[----:B------:R-:W-:Y:S01]  /*159d0*/  FADD.FTZ R5, -R3, R0 ;  /* 0x0000000003057221 */ /* 0x000fe20000010100 */
[----:B--2---:R-:W-:Y:S03]  /*159e0*/  FMNMX.FTZ R132, R9, R132, !PT ;  /* 0x0000008409847209 */ /* 0x004fe60007810000 */
[----:B------:R-:W-:Y:S01]  /*159f0*/  FMUL.FTZ R0, R5, c[0x0][0x23c] ;  /* 0x00008f0005007a20 */ /* 0x000fe20000410000 */
[C---:B------:R-:W-:Y:S01]  /*15a00*/  FSETP.NEU.FTZ.AND P0, PT, R132.reuse, -INF , PT ;  /* 0xff8000008400780b */ /* 0x040fe20003f1d000 */
[C---:B------:R-:W-:Y:S02]  /*15a10*/  FMUL.FTZ R151, R132.reuse, c[0x0][0x23c] ;  /* 0x00008f0084977a20 */ /* 0x040fe40000410000 */
[----:B------:R-:W-:Y:S01]  /*15a20*/  FADD.FTZ R2, -R132, R135 ;  /* 0x0000008784027221 */ /* 0x000fe20000010100 */
[----:B------:R-:W-:Y:S01]  /*15a30*/  MOV R135, R132 ;  /* 0x0000008400877202 */ /* 0x000fe20000000f00 */
[----:B------:R-:W1:Y:S01]  /*15a40*/  MUFU.EX2 R0, R0 ;  /* 0x0000000000007308 */ /* 0x000e620000000800 */
[----:B------:R-:W-:Y:S01]  /*15a50*/  FSEL R151, R151, RZ, P0 ;  /* 0x000000ff97977208 */ /* 0x000fe20000000000 */
[----:B------:R-:W-:Y:S01]  /*15a60*/  FMUL.FTZ R6, R2, c[0x0][0x23c] ;  /* 0x00008f0002067a20 */ /* 0x000fe20000410000 */
[----:B------:R-:W-:Y:S03]  /*15a70*/  FSETP.NEU.FTZ.AND P0, PT, R3, -INF , PT ;  /* 0xff8000000300780b */ /* 0x000fe60003f1d000 */
[--C-:B------:R-:W-:Y:S01]  /*15a80*/  FFMA.FTZ R174, R144, c[0x0][0x23c], -R151.reuse ;  /* 0x00008f0090ae7a23 */ /* 0x100fe20000010897 */
[----:B------:R-:W-:Y:S01]  /*15a90*/  FSEL R144, R4, RZ, P0 ;  /* 0x000000ff04907208 */ /* 0x000fe20000000000 */
[--C-:B------:R-:W-:Y:S01]  /*15aa0*/  FFMA.FTZ R175, R162, c[0x0][0x23c], -R151.reuse ;  /* 0x00008f00a2af7a23 */ /* 0x100fe20000010897 */
[----:B------:R-:W-:Y:S01]  /*15ab0*/  ISETP.GT.AND P0, PT, R221, RZ, PT ;  /* 0x000000ffdd00720c */ /* 0x000fe20003f04270 */
[--C-:B------:R-:W-:Y:S01]  /*15ac0*/  FFMA.FTZ R173, R160, c[0x0][0x23c], -R151.reuse ;  /* 0x00008f00a0ad7a23 */ /* 0x100fe20000010897 */
[----:B------:R-:W2:Y:S01]  /*15ad0*/  MUFU.EX2 R2, R6 ;  /* 0x0000000600027308 */ /* 0x000ea20000000800 */
[--C-:B------:R-:W-:Y:S02]  /*15ae0*/  FFMA.FTZ R171, R163, c[0x0][0x23c], -R144.reuse ;  /* 0x00008f00a3ab7a23 */ /* 0x100fe40000010890 */
[--C-:B------:R-:W-:Y:S02]  /*15af0*/  FFMA.FTZ R170, R161, c[0x0][0x23c], -R144.reuse ;  /* 0x00008f00a1aa7a23 */ /* 0x100fe40000010890 */
[--C-:B------:R-:W-:Y:S01]  /*15b00*/  FFMA.FTZ R172, R164, c[0x0][0x23c], -R151.reuse ;  /* 0x00008f00a4ac7a23 */ /* 0x100fe20000010897 */
[----:B------:R-:W-:Y:S01]  /*15b10*/  LDSM.16.MT88.4 R160, [R196+0xf800] ;  /* 0x00f80000c4a0783b */ /* 0x000fe20000004200 */
[--C-:B------:R-:W-:Y:S02]  /*15b20*/  FFMA.FTZ R169, R167, c[0x0][0x23c], -R144.reuse ;  /* 0x00008f00a7a97a23 */ /* 0x100fe40000010890 */
[--C-:B------:R-:W-:Y:S01]  /*15b30*/  FFMA.FTZ R168, R165, c[0x0][0x23c], -R144.reuse ;  /* 0x00008f00a5a87a23 */ /* 0x100fe20000010890 */
[----:B------:R-:W-:Y:S01]  /*15b40*/  MUFU.EX2 R175, R175 ;  /* 0x000000af00af7308 */ /* 0x000fe20000000800 */
[--C-:B------:R-:W-:Y:S02]  /*15b50*/  FFMA.FTZ R176, R142, c[0x0][0x23c], -R151.reuse ;  /* 0x00008f008eb07a23 */ /* 0x100fe40000010897 */
[C---:B-1----:R-:W-:Y:S01]  /*15b60*/  FMUL.FTZ R7, R0.reuse, R131 ;  /* 0x0000008300077220 */ /* 0x042fe20000410000 */
[----:B------:R-:W-:Y:S01]  /*15b70*/  LDSM.16.MT88.4 R164, [R200+0x11800] ;  /* 0x01180000c8a4783b */ /* 0x000fe20000004200 */
[C---:B------:R-:W-:Y:S02]  /*15b80*/  FMUL.FTZ R10, R0.reuse, R126 ;  /* 0x0000007e000a7220 */ /* 0x040fe40000410000 */
[C---:B------:R-:W-:Y:S02]  /*15b90*/  FMUL.FTZ R11, R0.reuse, R127 ;  /* 0x0000007f000b7220 */ /* 0x040fe40000410000 */
[C---:B------:R-:W-:Y:S01]  /*15ba0*/  FMUL.FTZ R18, R0.reuse, R118 ;  /* 0x0000007600127220 */ /* 0x040fe20000410000 */
[----:B------:R-:W1:Y:S01]  /*15bb0*/  MUFU.EX2 R174, R174 ;  /* 0x000000ae00ae7308 */ /* 0x000e620000000800 */
[C---:B------:R-:W-:Y:S02]  /*15bc0*/  FMUL.FTZ R19, R0.reuse, R119 ;  /* 0x0000007700137220 */ /* 0x040fe40000410000 */
[----:B------:R-:W-:Y:S02]  /*15bd0*/  FMUL.FTZ R26, R0, R110 ;  /* 0x0000006e001a7220 */ /* 0x000fe40000410000 */
[C---:B--2---:R-:W-:Y:S02]  /*15be0*/  FMUL.FTZ R4, R2.reuse, R128 ;  /* 0x0000008002047220 */ /* 0x044fe40000410000 */
[----:B------:R-:W-:Y:S02]  /*15bf0*/  FMUL.FTZ R5, R2, R129 ;  /* 0x0000008102057220 */ /* 0x000fe40000410000 */
[----:B------:R-:W-:Y:S01]  /*15c00*/  FMUL.FTZ R6, R0, R130 ;  /* 0x0000008200067220 */ /* 0x000fe20000410000 */
[----:B------:R-:W-:Y:S01]  /*15c10*/  MUFU.EX2 R171, R171 ;  /* 0x000000ab00ab7308 */ /* 0x000fe20000000800 */
[C---:B------:R-:W-:Y:S02]  /*15c20*/  FMUL.FTZ R8, R2.reuse, R124 ;  /* 0x0000007c02087220 */ /* 0x040fe40000410000 */
[C---:B------:R-:W-:Y:S02]  /*15c30*/  FMUL.FTZ R9, R2.reuse, R125 ;  /* 0x0000007d02097220 */ /* 0x040fe40000410000 */
[C---:B------:R-:W-:Y:S01]  /*15c40*/  FMUL.FTZ R16, R2.reuse, R116 ;  /* 0x0000007402107220 */ /* 0x040fe20000410000 */
[----:B------:R-:W-:Y:S01]  /*15c50*/  LDSM.16.MT88.4 R124, [R200+0xe800] ;  /* 0x00e80000c87c783b */ /* 0x000fe20000004200 */
[C---:B------:R-:W-:Y:S02]  /*15c60*/  FMUL.FTZ R17, R2.reuse, R117 ;  /* 0x0000007502117220 */ /* 0x040fe40000410000 */
[C---:B------:R-:W-:Y:S01]  /*15c70*/  FMUL.FTZ R24, R2.reuse, R108 ;  /* 0x0000006c02187220 */ /* 0x040fe20000410000 */
[----:B------:R-:W2:Y:S01]  /*15c80*/  MUFU.EX2 R170, R170 ;  /* 0x000000aa00aa7308 */ /* 0x000ea20000000800 */
[----:B------:R-:W-:Y:S02]  /*15c90*/  FMUL.FTZ R25, R2, R109 ;  /* 0x0000006d02197220 */ /* 0x000fe40000410000 */
[----:B------:R-:W-:Y:S01]  /*15ca0*/  FMUL.FTZ R27, R0, R111 ;  /* 0x0000006f001b7220 */ /* 0x000fe20000410000 */
[----:B-1----:R-:W-:Y:S01]  /*15cb0*/  F2FP.BF16.PACK_AB R128, R174, R175 ;  /* 0x000000afae80723e */ /* 0x002fe200000010ff */
[----:B------:R-:W-:Y:S01]  /*15cc0*/  LDSM.16.MT88.4 R108, [R196+0xe000] ;  /* 0x00e00000c46c783b */ /* 0x000fe20000004200 */
[C---:B------:R-:W-:Y:S02]  /*15cd0*/  FMUL.FTZ R32, R2.reuse, R100 ;  /* 0x0000006402207220 */ /* 0x040fe40000410000 */
[----:B------:R-:W-:Y:S02]  /*15ce0*/  FMUL.FTZ R33, R2, R101 ;  /* 0x0000006502217220 */ /* 0x000fe40000410000 */
[----:B------:R-:W-:Y:S01]  /*15cf0*/  MUFU.EX2 R173, R173 ;  /* 0x000000ad00ad7308 */ /* 0x000fe20000000800 */
[C---:B------:R-:W-:Y:S02]  /*15d00*/  FMUL.FTZ R34, R0.reuse, R102 ;  /* 0x0000006600227220 */ /* 0x040fe40000410000 */
[----:B------:R-:W-:Y:S01]  /*15d10*/  LDSM.16.MT88.4 R116, [R198+0xc800] ;  /* 0x00c80000c674783b */ /* 0x000fe20000004200 */
[----:B------:R-:W-:Y:S02]  /*15d20*/  FMUL.FTZ R35, R0, R103 ;  /* 0x0000006700237220 */ /* 0x000fe40000410000 */
[--C-:B------:R-:W-:Y:S02]  /*15d30*/  FFMA.FTZ R177, R140, c[0x0][0x23c], -R151.reuse ;  /* 0x00008f008cb17a23 */ /* 0x100fe40000010897 */
[--C-:B------:R-:W-:Y:S02]  /*15d40*/  FFMA.FTZ R178, R143, c[0x0][0x23c], -R144.reuse ;  /* 0x00008f008fb27a23 */ /* 0x100fe40000010890 */
[----:B------:R-:W1:Y:S01]  /*15d50*/  MUFU.EX2 R172, R172 ;  /* 0x000000ac00ac7308 */ /* 0x000e620000000800 */
[----:B------:R-:W-:Y:S01]  /*15d60*/  LDSM.16.MT88.4 R100, [R197+0xe000] ;  /* 0x00e00000c564783b */ /* 0x000fe20000004200 */
[--C-:B------:R-:W-:Y:S01]  /*15d70*/  FFMA.FTZ R179, R141, c[0x0][0x23c], -R144.reuse ;  /* 0x00008f008db37a23 */ /* 0x100fe20000010890 */
[----:B--2---:R-:W-:Y:S01]  /*15d80*/  F2FP.BF16.PACK_AB R129, R170, R171 ;  /* 0x000000abaa81723e */ /* 0x004fe200000010ff */
[--C-:B------:R-:W-:Y:S02]  /*15d90*/  FFMA.FTZ R181, R138, c[0x0][0x23c], -R151.reuse ;  /* 0x00008f008ab57a23 */ /* 0x100fe40000010897 */
[--C-:B------:R-:W-:Y:S03]  /*15da0*/  FFMA.FTZ R180, R136, c[0x0][0x23c], -R151.reuse ;  /* 0x00008f0088b47a23 */ /* 0x100fe60000010897 */
[----:B------:R-:W-:Y:S01]  /*15db0*/  LDSM.16.MT88.4 R140, [R197+0xe800] ;  /* 0x00e80000c58c783b */ /* 0x000fe20000004200 */
        /* <DEDUP_REMOVED lines=8> */
[--C-:B------:R-:W-:Y:S01]  /*15e40*/  FFMA.FTZ R227, R157, c[0x0][0x23c], -R144.reuse ;  /* 0x00008f009de37a23 */ /* 0x100fe20000010890 */
[----:B-1----:R-:W-:Y:S01]  /*15e50*/  F2FP.BF16.PACK_AB R130, R172, R173 ;  /* 0x000000adac82723e */ /* 0x002fe200000010ff */
[----:B------:R-:W-:Y:S01]  /*15e60*/  LDSM.16.MT88.4 R156, [R197+0xf800] ;  /* 0x00f80000c59c783b */ /* 0x000fe20000004200 */
        /* <DEDUP_REMOVED lines=9> */
[--C-:B------:R-:W-:Y:S01]  /*15f00*/  FFMA.FTZ R235, R147, c[0x0][0x23c], -R144.reuse ;  /* 0x00008f0093eb7a23 */ /* 0x100fe20000010890 */
[----:B------:R-:W1:Y:S01]  /*15f10*/  MUFU.EX2 R177, R177 ;  /* 0x000000b100b17308 */ /* 0x000e620000000800 */
[--C-:B------:R-:W-:Y:S01]  /*15f20*/  FFMA.FTZ R234, R146, c[0x0][0x23c], -R151.reuse ;  /* 0x00008f0092ea7a23 */ /* 0x100fe20000010897 */
[----:B--2---:R-:W-:Y:S01]  /*15f30*/  F2FP.BF16.PACK_AB R131, R168, R169 ;  /* 0x000000a9a883723e */ /* 0x004fe200000010ff */
[----:B------:R-:W-:Y:S02]  /*15f40*/  FFMA.FTZ R151, R145, c[0x0][0x23c], -R151 ;  /* 0x00008f0091977a23 */ /* 0x000fe40000010897 */
[C---:B------:R-:W-:Y:S02]  /*15f50*/  FMUL.FTZ R36, R2.reuse, R36 ;  /* 0x0000002402247220 */ /* 0x040fe40000410000 */
[----:B------:R-:W-:Y:S02]  /*15f60*/  FMUL.FTZ R37, R2, R37 ;  /* 0x0000002502257220 */ /* 0x000fe40000410000 */
[C---:B------:R-:W-:Y:S01]  /*15f70*/  HMMA.16816.F32.BF16 R4, R128.reuse, R12, R4 ;  /* 0x0000000c8004723c */ /* 0x040fe20000041804 */
[----:B------:R2:W-:Y:S04]  /*15f80*/  MUFU.EX2 R237, R151 ;  /* 0x0000009700ed7308 */ /* 0x0005e80000000800 */
        /* <DEDUP_REMOVED lines=8> */
[----:B------:R-:W3:Y:S01]  /*16010*/  MUFU.EX2 R179, R179 ;  /* 0x000000b300b37308 */ /* 0x000ee20000000800 */
[----:B------:R-:W4:Y:S01]  /*16020*/  LDSM.16.MT88.4 R120, [R196+0xc000] ;  /* 0x00c00000c478783b */ /* 0x000f220000004200 */
[C---:B------:R-:W-:Y:S02]  /*16030*/  FMUL.FTZ R40, R2.reuse, R40 ;  /* 0x0000002802287220 */ /* 0x040fe40000410000 */
[----:B------:R-:W-:Y:S02]  /*16040*/  FMUL.FTZ R41, R2, R41 ;  /* 0x0000002902297220 */ /* 0x000fe40000410000 */
[C---:B------:R-:W-:Y:S03]  /*16050*/  HMMA.16816.F32.BF16 R12, R128.reuse, R20, R12 ;  /* 0x00000014800c723c */ /* 0x040fe6000004180c */
[----:B--2---:R-:W-:Y:S01]  /*16060*/  LDSM.16.MT88.4 R148, [R200+0xf800] ;  /* 0x00f80000c894783b */ /* 0x004fe20000004200 */
[C---:B------:R-:W-:Y:S01]  /*16070*/  FMUL.FTZ R42, R0.reuse, R42 ;  /* 0x0000002a002a7220 */ /* 0x040fe20000410000 */
[----:B------:R-:W-:Y:S01]  /*16080*/  MUFU.EX2 R181, R181 ;  /* 0x000000b500b57308 */ /* 0x000fe20000000800 */
[----:B------:R-:W-:Y:S02]  /*16090*/  FMUL.FTZ R43, R0, R43 ;  /* 0x0000002b002b7220 */ /* 0x000fe40000410000 */
[C---:B------:R-:W-:Y:S04]  /*160a0*/  HMMA.16816.F32.BF16 R16, R128.reuse, R22, R16 ;  /* 0x000000168010723c */ /* 0x040fe80000041810 */
[C---:B------:R-:W-:Y:S02]  /*160b0*/  FMUL.FTZ R20, R2.reuse, R112 ;  /* 0x0000007002147220 */ /* 0x040fe40000410000 */
[----:B------:R-:W-:Y:S01]  /*160c0*/  FMUL.FTZ R21, R2, R113 ;  /* 0x0000007102157220 */ /* 0x000fe20000410000 */
[----:B------:R-:W2:Y:S01]  /*160d0*/  MUFU.EX2 R180, R180 ;  /* 0x000000b400b47308 */ /* 0x000ea20000000800 */
[C---:B------:R-:W-:Y:S04]  /*160e0*/  FMUL.FTZ R22, R0.reuse, R114 ;  /* 0x0000007200167220 */ /* 0x040fe80000410000 */
[----:B------:R-:W-:Y:S02]  /*160f0*/  FMUL.FTZ R23, R0, R115 ;  /* 0x0000007300177220 */ /* 0x000fe40000410000 */
[----:B------:R-:W5:Y:S01]  /*16100*/  LDSM.16.MT88.4 R112, [R200+0xe000] ;  /* 0x00e00000c870783b */ /* 0x000f620000004200 */
        /* <DEDUP_REMOVED lines=8> */
[----:B------:R-:W1:Y:S03]  /*16190*/  MUFU.EX2 R183, R183 ;  /* 0x000000b700b77308 */ /* 0x000e660000000800 */
        /* <DEDUP_REMOVED lines=8> */
[C---:B----4-:R-:W-:Y:S02]  /*16220*/  HMMA.16816.F32.BF16 R28, R128.reuse, R120, R28 ;  /* 0x00000078801c723c */ /* 0x050fe4000004181c */
[----:B------:R-:W4:Y:S01]  /*16230*/  MUFU.EX2 R222, R222 ;  /* 0x000000de00de7308 */ /* 0x000f220000000800 */
        /* <DEDUP_REMOVED lines=8> */
[C---:B-----5:R-:W-:Y:S04]  /*162c0*/  HMMA.16816.F32.BF16 R36, R128.reuse, R112, R36 ;  /* 0x000000708024723c */ /* 0x060fe80000041824 */
[C---:B------:R-:W-:Y:S02]  /*162d0*/  FMUL.FTZ R56, R2.reuse, R56 ;  /* 0x0000003802387220 */ /* 0x040fe40000410000 */
[----:B------:R-:W-:Y:S01]  /*162e0*/  FMUL.FTZ R57, R2, R57 ;  /* 0x0000003902397220 */ /* 0x000fe20000410000 */
[----:B------:R-:W5:Y:S01]  /*162f0*/  MUFU.EX2 R227, R227 ;  /* 0x000000e300e37308 */ /* 0x000f620000000800 */
[C---:B------:R-:W-:Y:S01]  /*16300*/  HMMA.16816.F32.BF16 R40, R128.reuse, R114, R40 ;  /* 0x000000728028723c */ /* 0x040fe20000041828 */
[----:B------:R-:W-:Y:S03]  /*16310*/  LDSM.16.MT88.4 R112, [R200+0xc800] ;  /* 0x00c80000c870783b */ /* 0x000fe60000004200 */
[C---:B------:R-:W-:Y:S02]  /*16320*/  FMUL.FTZ R58, R0.reuse, R58 ;  /* 0x0000003a003a7220 */ /* 0x040fe40000410000 */
[----:B------:R-:W-:Y:S02]  /*16330*/  FMUL.FTZ R59, R0, R59 ;  /* 0x0000003b003b7220 */ /* 0x000fe40000410000 */
[C---:B------:R-:W-:Y:S01]  /*16340*/  FMUL.FTZ R60, R2.reuse, R60 ;  /* 0x0000003c023c7220 */ /* 0x040fe20000410000 */
[----:B------:R-:W-:Y:S01]  /*16350*/  MUFU.EX2 R226, R226 ;  /* 0x000000e200e27308 */ /* 0x000fe20000000800 */
[C---:B-1----:R-:W-:Y:S03]  /*16360*/  HMMA.16816.F32.BF16 R44, R128.reuse, R104, R44 ;  /* 0x00000068802c723c */ /* 0x042fe6000004182c */
[----:B------:R-:W-:Y:S02]  /*16370*/  FMUL.FTZ R61, R2, R61 ;  /* 0x0000003d023d7220 */ /* 0x000fe40000410000 */
[C---:B------:R-:W-:Y:S02]  /*16380*/  FMUL.FTZ R62, R0.reuse, R62 ;  /* 0x0000003e003e7220 */ /* 0x040fe40000410000 */
[----:B------:R-:W-:Y:S01]  /*16390*/  FMUL.FTZ R63, R0, R63 ;  /* 0x0000003f003f7220 */ /* 0x000fe20000410000 */
[C---:B------:R-:W-:Y:S01]  /*163a0*/  HMMA.16816.F32.BF16 R48, R128.reuse, R106, R48 ;  /* 0x0000006a8030723c */ /* 0x040fe20000041830 */
[----:B------:R-:W1:Y:S01]  /*163b0*/  LDSM.16.MT88.4 R104, [R200+0x10000] ;  /* 0x01000000c868783b */ /* 0x000e620000004200 */
[----:B------:R-:W1:Y:S02]  /*163c0*/  MUFU.EX2 R229, R229 ;  /* 0x000000e500e57308 */ /* 0x000e640000000800 */
[C---:B------:R-:W-:Y:S02]  /*163d0*/  FMUL.FTZ R64, R2.reuse, R64 ;  /* 0x0000004002407220 */ /* 0x040fe40000410000 */
[----:B------:R-:W-:Y:S02]  /*163e0*/  FMUL.FTZ R65, R2, R65 ;  /* 0x0000004102417220 */ /* 0x000fe40000410000 */
[C---:B------:R-:W-:Y:S04]  /*163f0*/  HMMA.16816.F32.BF16 R52, R128.reuse, R100, R52 ;  /* 0x000000648034723c */ /* 0x040fe80000041834 */
[C---:B------:R-:W-:Y:S01]  /*16400*/  FMUL.FTZ R66, R0.reuse, R66 ;  /* 0x0000004200427220 */ /* 0x040fe20000410000 */
[----:B------:R-:W-:Y:S01]  /*16410*/  MUFU.EX2 R228, R228 ;  /* 0x000000e400e47308 */ /* 0x000fe20000000800 */
[----:B------:R-:W-:Y:S02]  /*16420*/  FMUL.FTZ R67, R0, R67 ;  /* 0x0000004300437220 */ /* 0x000fe40000410000 */
[C---:B------:R-:W-:Y:S01]  /*16430*/  HMMA.16816.F32.BF16 R56, R128.reuse, R102, R56 ;  /* 0x000000668038723c */ /* 0x040fe20000041838 */
[----:B------:R-:W2:Y:S03]  /*16440*/  LDSM.16.MT88.4 R100, [R198+0x10000] ;  /* 0x01000000c664783b */ /* 0x000ea60000004200 */
[C---:B------:R-:W-:Y:S02]  /*16450*/  FMUL.FTZ R68, R2.reuse, R68 ;  /* 0x0000004402447220 */ /* 0x040fe40000410000 */
[----:B------:R-:W-:Y:S01]  /*16460*/  FMUL.FTZ R69, R2, R69 ;  /* 0x0000004502457220 */ /* 0x000fe20000410000 */
[----:B------:R-:W2:Y:S01]  /*16470*/  MUFU.EX2 R231, R231 ;  /* 0x000000e700e77308 */ /* 0x000ea20000000800 */
[C---:B------:R-:W-:Y:S04]  /*16480*/  HMMA.16816.F32.BF16 R60, R128.reuse, R108, R60 ;  /* 0x0000006c803c723c */ /* 0x040fe8000004183c */
[C---:B------:R-:W-:Y:S02]  /*16490*/  FMUL.FTZ R70, R0.reuse, R70 ;  /* 0x0000004600467220 */ /* 0x040fe40000410000 */
[----:B------:R-:W-:Y:S02]  /*164a0*/  FMUL.FTZ R71, R0, R71 ;  /* 0x0000004700477220 */ /* 0x000fe40000410000 */
[C---:B------:R-:W-:Y:S01]  /*164b0*/  HMMA.16816.F32.BF16 R64, R128.reuse, R110, R64 ;  /* 0x0000006e8040723c */ /* 0x040fe20000041840 */
[----:B------:R-:W3:Y:S01]  /*164c0*/  LDSM.16.MT88.4 R108, [R197+0x10000] ;  /* 0x01000000c56c783b */ /* 0x000ee20000004200 */
[----:B------:R-:W-:Y:S02]  /*164d0*/  MUFU.EX2 R230, R230 ;  /* 0x000000e600e67308 */ /* 0x000fe40000000800 */
[C---:B------:R-:W-:Y:S02]  /*164e0*/  FMUL.FTZ R72, R2.reuse, R72 ;  /* 0x0000004802487220 */ /* 0x040fe40000410000 */
[----:B------:R-:W-:Y:S02]  /*164f0*/  FMUL.FTZ R73, R2, R73 ;  /* 0x0000004902497220 */ /* 0x000fe40000410000 */
[C---:B------:R-:W-:Y:S01]  /*16500*/  FMUL.FTZ R74, R0.reuse, R74 ;  /* 0x0000004a004a7220 */ /* 0x040fe20000410000 */
[C---:B-1----:R-:W-:Y:S03]  /*16510*/  HMMA.16816.F32.BF16 R68, R128.reuse, R104, R68 ;  /* 0x000000688044723c */ /* 0x042fe60000041844 */
[----:B------:R-:W-:Y:S01]  /*16520*/  FMUL.FTZ R75, R0, R75 ;  /* 0x0000004b004b7220 */ /* 0x000fe20000410000 */
[----:B------:R-:W1:Y:S01]  /*16530*/  MUFU.EX2 R233, R233 ;  /* 0x000000e900e97308 */ /* 0x000e620000000800 */
[C---:B------:R-:W-:Y:S02]  /*16540*/  FMUL.FTZ R76, R2.reuse, R76 ;  /* 0x0000004c024c7220 */ /* 0x040fe40000410000 */
[----:B------:R-:W-:Y:S02]  /*16550*/  FMUL.FTZ R77, R2, R77 ;  /* 0x0000004d024d7220 */ /* 0x000fe40000410000 */
[C---:B------:R-:W-:Y:S01]  /*16560*/  FMUL.FTZ R78, R0.reuse, R78 ;  /* 0x0000004e004e7220 */ /* 0x040fe20000410000 */
[C---:B------:R-:W-:Y:S01]  /*16570*/  HMMA.16816.F32.BF16 R72, R128.reuse, R106, R72 ;  /* 0x0000006a8048723c */ /* 0x040fe20000041848 */
[----:B------:R-:W1:Y:S02]  /*16580*/  LDSM.16.MT88.4 R104, [R196+0x10000] ;  /* 0x01000000c468783b */ /* 0x000e640000004200 */
[----:B------:R-:W-:Y:S01]  /*16590*/  FMUL.FTZ R79, R0, R79 ;  /* 0x0000004f004f7220 */ /* 0x000fe20000410000 */
[----:B------:R-:W-:Y:S01]  /*165a0*/  MUFU.EX2 R232, R232 ;  /* 0x000000e800e87308 */ /* 0x000fe20000000800 */
[C---:B------:R-:W-:Y:S02]  /*165b0*/  FMUL.FTZ R80, R2.reuse, R80 ;  /* 0x0000005002507220 */ /* 0x040fe40000410000 */
[----:B------:R-:W-:Y:S02]  /*165c0*/  FMUL.FTZ R81, R2, R81 ;  /* 0x0000005102517220 */ /* 0x000fe40000410000 */
[C---:B------:R-:W-:Y:S01]  /*165d0*/  FMUL.FTZ R82, R0.reuse, R82 ;  /* 0x0000005200527220 */ /* 0x040fe20000410000 */
[C---:B--2---:R-:W-:Y:S03]  /*165e0*/  HMMA.16816.F32.BF16 R76, R128.reuse, R100, R76 ;  /* 0x00000064804c723c */ /* 0x044fe6000004184c */
[----:B------:R-:W-:Y:S01]  /*165f0*/  FMUL.FTZ R83, R0, R83 ;  /* 0x0000005300537220 */ /* 0x000fe20000410000 */
[----:B------:R-:W2:Y:S01]  /*16600*/  MUFU.EX2 R235, R235 ;  /* 0x000000eb00eb7308 */ /* 0x000ea20000000800 */
[C---:B------:R-:W-:Y:S02]  /*16610*/  FMUL.FTZ R84, R2.reuse, R84 ;  /* 0x0000005402547220 */ /* 0x040fe40000410000 */
[----:B------:R-:W-:Y:S01]  /*16620*/  FMUL.FTZ R85, R2, R85 ;  /* 0x0000005502557220 */ /* 0x000fe20000410000 */
[----:B------:R-:W-:Y:S01]  /*16630*/  F2FP.BF16.PACK_AB R100, R177, R176 ;  /* 0x000000b0b164723e */ /* 0x000fe200000010ff */
[C---:B------:R-:W-:Y:S01]  /*16640*/  FMUL.FTZ R86, R0.reuse, R86 ;  /* 0x0000005600567220 */ /* 0x040fe20000410000 */
[C---:B------:R-:W-:Y:S03]  /*16650*/  HMMA.16816.F32.BF16 R80, R128.reuse, R102, R80 ;  /* 0x000000668050723c */ /* 0x040fe60000041850 */
[----:B------:R-:W-:Y:S01]  /*16660*/  FMUL.FTZ R87, R0, R87 ;  /* 0x0000005700577220 */ /* 0x000fe20000410000 */
[----:B---3--:R-:W-:Y:S01]  /*16670*/  F2FP.BF16.PACK_AB R101, R179, R178 ;  /* 0x000000b2b365723e */ /* 0x008fe200000010ff */
[C---:B------:R-:W-:Y:S01]  /*16680*/  FMUL.FTZ R88, R2.reuse, R88 ;  /* 0x0000005802587220 */ /* 0x040fe20000410000 */
[----:B------:R-:W3:Y:S01]  /*16690*/  MUFU.EX2 R234, R234 ;  /* 0x000000ea00ea7308 */ /* 0x000ee20000000800 */
[----:B------:R-:W-:Y:S01]  /*166a0*/  FMUL.FTZ R89, R2, R89 ;  /* 0x0000005902597220 */ /* 0x000fe20000410000 */
[----:B------:R-:W-:Y:S01]  /*166b0*/  F2FP.BF16.PACK_AB R102, R180, R181 ;  /* 0x000000b5b466723e */ /* 0x000fe200000010ff */
[C---:B------:R-:W-:Y:S01]  /*166c0*/  FMUL.FTZ R90, R0.reuse, R90 ;  /* 0x0000005a005a7220 */ /* 0x040fe20000410000 */
[C---:B------:R-:W-:Y:S03]  /*166d0*/  HMMA.16816.F32.BF16 R84, R128.reuse, R108, R84 ;  /* 0x0000006c8054723c */ /* 0x040fe60000041854 */
[----:B------:R-:W-:Y:S01]  /*166e0*/  FMUL.FTZ R91, R0, R91 ;  /* 0x0000005b005b7220 */ /* 0x000fe20000410000 */
[----:B------:R-:W-:Y:S01]  /*166f0*/  F2FP.BF16.PACK_AB R103, R183, R182 ;  /* 0x000000b6b767723e */ /* 0x000fe200000010ff */
[C---:B------:R-:W-:Y:S02]  /*16700*/  FMUL.FTZ R92, R2.reuse, R92 ;  /* 0x0000005c025c7220 */ /* 0x040fe40000410000 */
[----:B------:R-:W-:Y:S02]  /*16710*/  FMUL.FTZ R93, R2, R93 ;  /* 0x0000005d025d7220 */ /* 0x000fe40000410000 */
[C---:B------:R-:W-:Y:S01]  /*16720*/  FMUL.FTZ R94, R0.reuse, R94 ;  /* 0x0000005e005e7220 */ /* 0x040fe20000410000 */
[C---:B------:R-:W-:Y:S01]  /*16730*/  HMMA.16816.F32.BF16 R88, R128.reuse, R110, R88 ;  /* 0x0000006e8058723c */ /* 0x040fe20000041858 */
[----:B------:R-:W2:Y:S02]  /*16740*/  LDSM.16.MT88.4 R108, [R197+0xc800] ;  /* 0x00c80000c56c783b */ /* 0x000ea40000004200 */
[----:B------:R-:W-:Y:S02]  /*16750*/  FMUL.FTZ R95, R0, R95 ;  /* 0x0000005f005f7220 */ /* 0x000fe40000410000 */
[C---:B------:R-:W-:Y:S02]  /*16760*/  FMUL.FTZ R96, R2.reuse, R96 ;  /* 0x0000006002607220 */ /* 0x040fe40000410000 */
[----:B------:R-:W-:Y:S02]  /*16770*/  FMUL.FTZ R97, R2, R97 ;  /* 0x0000006102617220 */ /* 0x000fe40000410000 */
[C---:B------:R-:W-:Y:S01]  /*16780*/  FMUL.FTZ R98, R0.reuse, R98 ;  /* 0x0000006200627220 */ /* 0x040fe20000410000 */
[C---:B-1----:R-:W-:Y:S03]  /*16790*/  HMMA.16816.F32.BF16 R92, R128.reuse, R104, R92 ;  /* 0x00000068805c723c */ /* 0x042fe6000004185c */
[----:B------:R-:W-:Y:S02]  /*167a0*/  FMUL.FTZ R99, R0, R99 ;  /* 0x0000006300637220 */ /* 0x000fe40000410000 */
[--C-:B------:R-:W-:Y:S02]  /*167b0*/  FFMA.FTZ R134, R134, c[0x0][0x23c], -R144.reuse ;  /* 0x00008f0086867a23 */ /* 0x100fe40000010890 */
[----:B------:R-:W-:Y:S02]  /*167c0*/  FFMA.FTZ R144, R133, c[0x0][0x23c], -R144 ;  /* 0x00008f0085907a23 */ /* 0x000fe40000010890 */
[----:B------:R-:W-:Y:S01]  /*167d0*/  FFMA.FTZ R175, R2, R225, R175 ;  /* 0x000000e102af7223 */ /* 0x000fe200000100af */
[----:B------:R-:W-:Y:S01]  /*167e0*/  HMMA.16816.F32.BF16 R96, R128, R106, R96 ;  /* 0x0000006a8060723c */ /* 0x000fe20000041860 */
[----:B------:R-:W1:Y:S01]  /*167f0*/  LDSM.16.MT88.4 R104, [R196+0xe800] ;  /* 0x00e80000c468783b */ /* 0x000e620000004200 */
[----:B------:R2:W-:Y:S01]  /*16800*/  MUFU.EX2 R133, R144 ;  /* 0x0000009000857308 */ /* 0x0005e20000000800 */
[----:B------:R-:W-:Y:S01]  /*16810*/  FFMA.FTZ R171, R0, R223, R171 ;  /* 0x000000df00ab7223 */ /* 0x000fe200000100ab */
[----:B------:R-:W-:Y:S01]  /*16820*/  IADD3 R0, R221, -0x1, RZ ;  /* 0xffffffffdd007810 */ /* 0x000fe20007ffe0ff */
[----:B------:R-:W-:Y:S02]  /*16830*/  FADD.FTZ R174, R174, R175 ;  /* 0x000000afaeae7221 */ /* 0x000fe40000010000 */
[----:B------:R-:W-:Y:S01]  /*16840*/  FADD.FTZ R170, R170, R171 ;  /* 0x000000abaaaa7221 */ /* 0x000fe20000010000 */
[C---:B------:R-:W-:Y:S01]  /*16850*/  HMMA.16816.F32.BF16 R4, R100.reuse, R112, R4 ;  /* 0x000000706404723c */ /* 0x040fe20000041804 */
[----:B------:R-:W-:Y:S03]  /*16860*/  LDSM.16.MT88.4 R128, [R198+0xf000] ;  /* 0x00f00000c680783b */ /* 0x000fe60000004200 */
[----:B------:R-:W1:Y:S01]  /*16870*/  MUFU.EX2 R134, R134 ;  /* 0x0000008600867308 */ /* 0x000e620000000800 */
[----:B------:R-:W-:Y:S01]  /*16880*/  FADD.FTZ R173, R173, R174 ;  /* 0x000000aeadad7221 */ /* 0x000fe20000010000 */
[----:B------:R-:W-:Y:S02]  /*16890*/  MOV R221, R0 ;  /* 0x0000000000dd7202 */ /* 0x000fe40000000f00 */
[C---:B------:R-:W-:Y:S01]  /*168a0*/  HMMA.16816.F32.BF16 R8, R100.reuse, R114, R8 ;  /* 0x000000726408723c */ /* 0x040fe20000041808 */
[----:B------:R-:W-:Y:S03]  /*168b0*/  LDSM.16.MT88.4 R112, [R198+0x10800] ;  /* 0x01080000c670783b */ /* 0x000fe60000004200 */
[----:B------:R-:W-:Y:S01]  /*168c0*/  FADD.FTZ R173, R172, R173 ;  /* 0x000000adacad7221 */ /* 0x000fe20000010000 */
[----:B------:R-:W-:Y:S03]  /*168d0*/  MOV R0, R3 ;  /* 0x0000000300007202 */ /* 0x000fe60000000f00 */
[C---:B------:R-:W-:Y:S01]  /*168e0*/  HMMA.16816.F32.BF16 R12, R100.reuse, R116, R12 ;  /* 0x00000074640c723c */ /* 0x040fe2000004180c */
[----:B--2---:R-:W-:Y:S03]  /*168f0*/  LDSM.16.MT88.4 R144, [R196+0xd800] ;  /* 0x00d80000c490783b */ /* 0x004fe60000004200 */
[----:B------:R-:W-:Y:S04]  /*16900*/  FADD.FTZ R176, R176, R173 ;  /* 0x000000adb0b07221 */ /* 0x000fe80000010000 */
[C---:B------:R-:W-:Y:S01]  /*16910*/  HMMA.16816.F32.BF16 R16, R100.reuse, R118, R16 ;  /* 0x000000766410723c */ /* 0x040fe20000041810 */
[----:B------:R-:W-:Y:S03]  /*16920*/  LDSM.16.MT88.4 R116, [R197+0x10800] ;  /* 0x01080000c574783b */ /* 0x000fe60000004200 */
[----:B------:R-:W-:Y:S04]  /*16930*/  FADD.FTZ R176, R177, R176 ;  /* 0x000000b0b1b07221 */ /* 0x000fe80000010000 */
[C---:B------:R-:W-:Y:S04]  /*16940*/  HMMA.16816.F32.BF16 R20, R100.reuse, R108, R20 ;  /* 0x0000006c6414723c */ /* 0x040fe80000041814 */
[----:B------:R-:W-:Y:S04]  /*16950*/  FADD.FTZ R181, R181, R176 ;  /* 0x000000b0b5b57221 */ /* 0x000fe80000010000 */
[C---:B------:R-:W-:Y:S01]  /*16960*/  HMMA.16816.F32.BF16 R24, R100.reuse, R110, R24 ;  /* 0x0000006e6418723c */ /* 0x040fe20000041818 */
[----:B------:R-:W2:Y:S03]  /*16970*/  LDSM.16.MT88.4 R108, [R200+0x10800] ;  /* 0x01080000c86c783b */ /* 0x000ea60000004200 */
[----:B------:R-:W-:Y:S04]  /*16980*/  FADD.FTZ R180, R180, R181 ;  /* 0x000000b5b4b47221 */ /* 0x000fe80000010000 */
        /* <DEDUP_REMOVED lines=23> */
[----:B------:R-:W3:Y:S07]  /*16b00*/  LDSM.16.MT88.4 R116, [R200+0xf000] ;  /* 0x00f00000c874783b */ /* 0x000eee0000004200 */
[C---:B-1----:R-:W-:Y:S08]  /*16b10*/  HMMA.16816.F32.BF16 R92, R100.reuse, R104, R92 ;  /* 0x00000068645c723c */ /* 0x042ff0000004185c */
[----:B------:R-:W-:Y:S01]  /*16b20*/  HMMA.16816.F32.BF16 R96, R100, R106, R96 ;  /* 0x0000006a6460723c */ /* 0x000fe20000041860 */
[----:B------:R-:W1:Y:S06]  /*16b30*/  LDSM.16.MT88.4 R104, [R196+0xf000] ;  /* 0x00f00000c468783b */ /* 0x000e6c0000004200 */
[C---:B----4-:R-:W-:Y:S01]  /*16b40*/  F2FP.BF16.PACK_AB R100, R222.reuse, R209 ;  /* 0x000000d1de64723e */ /* 0x050fe200000010ff */
[----:B------:R-:W-:Y:S01]  /*16b50*/  FADD.FTZ R209, R209, R180 ;  /* 0x000000b4d1d17221 */ /* 0x000fe20000010000 */
[----:B-----5:R-:W-:Y:S03]  /*16b60*/  F2FP.BF16.PACK_AB R101, R227, R224 ;  /* 0x000000e0e365723e */ /* 0x020fe600000010ff */
[----:B------:R-:W-:Y:S01]  /*16b70*/  F2FP.BF16.PACK_AB R102, R229, R226 ;  /* 0x000000e2e566723e */ /* 0x000fe200000010ff */
[----:B------:R-:W-:Y:S01]  /*16b80*/  FADD.FTZ R209, R222, R209 ;  /* 0x000000d1ded17221 */ /* 0x000fe20000010000 */
[----:B------:R-:W-:Y:S03]  /*16b90*/  F2FP.BF16.PACK_AB R103, R231, R228 ;  /* 0x000000e4e767723e */ /* 0x000fe600000010ff */
        /* <DEDUP_REMOVED lines=34> */
[C---:B----4-:R-:W-:Y:S08]  /*16dc0*/  HMMA.16816.F32.BF16 R76, R100.reuse, R112, R76 ;  /* 0x00000070644c723c */ /* 0x050ff0000004184c */
[C---:B------:R-:W-:Y:S08]  /*16dd0*/  HMMA.16816.F32.BF16 R80, R100.reuse, R114, R80 ;  /* 0x000000726450723c */ /* 0x040ff00000041850 */
[C---:B---3--:R-:W-:Y:S08]  /*16de0*/  HMMA.16816.F32.BF16 R84, R100.reuse, R116, R84 ;  /* 0x000000746454723c */ /* 0x048ff00000041854 */
        /* <DEDUP_REMOVED lines=45> */
.L_x_3954:
        /* <DEDUP_REMOVED lines=228> */
[----:B------:R-:W-:Y:S01]  /*17f00*/  STS [R9+0x4000], R68 ;  /* 0x0040004409007388 */ /* 0x000fe20000000800 */
[----:B-1----:R-:W-:-:S03]  /*17f10*/  MOV R56, 0x7f800000 ;  /* 0x7f80000000387802 */ /* 0x002fc60000000f00 */
        /* <DEDUP_REMOVED lines=27> */
.L_x_3959:
[----:B------:R-:W2:Y:S04]  /*180d0*/  S2R R3, SR_CTAID.Z ;  /* 0x0000000000037919 */ /* 0x000ea80000002700 */
[----:B------:R-:W2:Y:S02]  /*180e0*/  S2R R0, SR_CTAID.Y ;  /* 0x0000000000007919 */ /* 0x000ea40000002600 */
[----:B--2---:R-:W-:-:S04]  /*180f0*/  IMAD R57, R0, c[0x0][0x1c0], R3 ;  /* 0x0000700000397a24 */ /* 0x004fc800078e0203 */
[----:B------:R-:W-:Y:S02]  /*18100*/  IMAD R57, R57, c[0x0][0x214], RZ ;  /* 0x0000850039397a24 */ /* 0x000fe400078e02ff */
.L_x_3960:
        /* <DEDUP_REMOVED lines=48> */
.L_x_3962:
[----:B---34-:R-:W-:Y:S05]  /*18410*/  BSYNC B0 ;  /* 0x0000000000007941 */ /* 0x018fea0003800000 */
.L_x_3961:
        /* <DEDUP_REMOVED lines=32> */
.L_x_3964:
[----:B------:R-:W-:Y:S05]  /*18620*/  BSYNC B0 ;  /* 0x0000000000007941 */ /* 0x000fea0003800000 */
.L_x_3963:
        /* <DEDUP_REMOVED lines=17> */
.L_x_3966:
[----:B------:R-:W-:Y:S05]  /*18740*/  BSYNC B0 ;  /* 0x0000000000007941 */ /* 0x000fea0003800000 */
.L_x_3965:
        /* <DEDUP_REMOVED lines=17> */
.L_x_3968:
[----:B------:R-:W-:Y:S05]  /*18860*/  BSYNC B0 ;  /* 0x0000000000007941 */ /* 0x000fea0003800000 */
.L_x_3967:
        /* <DEDUP_REMOVED lines=17> */
.L_x_3969:
        /* <DEDUP_REMOVED lines=16> */
.L_x_7857:


//--------------------- .text._ZN5flash24flash_fwd_splitkv_kernelI23Flash_fwd_kernel_traitsILi192ELi64ELi64ELi4ELb0ELb0EN7cutlass10bfloat16_tE19Flash_kernel_traitsILi192ELi64ELi64ELi4ES3_EELb0ELb0ELb1ELb0ELb0ELb0ELb0ELb1EEEvNS_16Flash_fwd_paramsE --------------------------
	.section	.text._ZN5flash24flash_fwd_splitkv_kernelI23Flash_fwd_kernel_traitsILi192ELi64ELi64ELi4ELb0ELb0EN7cutlass10bfloat16_tE19Flash_kernel_traitsILi192ELi64ELi64ELi4ES3_EELb0ELb0ELb1ELb0ELb0ELb0ELb0ELb1EEEvNS_16Flash_fwd_paramsE,"ax",@progbits
	.sectioninfo	@"SHI_REGISTERS=230"
	.align	128
        .global         _ZN5flash24flash_fwd_splitkv_kernelI23Flash_fwd_kernel_traitsILi192ELi64ELi64ELi4ELb0ELb0EN7cutlass10bfloat16_tE19Flash_kernel_traitsILi192ELi64ELi64ELi4ES3_EELb0ELb0ELb1ELb0ELb0ELb0ELb0ELb1EEEvNS_16Flash_fwd_paramsE
        .type           _ZN5flash24flash_fwd_splitkv_kernelI23Flash_fwd_kernel_traitsILi192ELi64ELi64ELi4ELb0ELb0EN7cutlass10bfloat16_tE19Flash_kernel_traitsILi192ELi64ELi64ELi4ES3_EELb0ELb0ELb1ELb0ELb0ELb0ELb0ELb1EEEvNS_16Flash_fwd_paramsE,@function
        .size           _ZN5flash24flash_fwd_splitkv_kernelI23Flash_fwd_kernel_traitsILi192ELi64ELi64ELi4ELb0ELb0EN7cutlass10bfloat16_tE19Flash_kernel_traitsILi192ELi64ELi64ELi4ES3_EELb0ELb0ELb1ELb0ELb0ELb0ELb0ELb1EEEvNS_16Flash_fwd_paramsE,(.L_x_7799 - _ZN5flash24flash_fwd_splitkv_kernelI23Flash_fwd_kernel_traitsILi192ELi64ELi64ELi4ELb0ELb0EN7cutlass10bfloat16_tE19Flash_kernel_traitsILi192ELi64ELi64ELi4ES3_EELb0ELb0ELb1ELb0ELb0ELb0ELb0ELb1EEEvNS_16Flash_fwd_paramsE)
        .other          _ZN5flash24flash_fwd_splitkv_kernelI23Flash_fwd_kernel_traitsILi192ELi64ELi64ELi4ELb0ELb0EN7cutlass10bfloat16_tE19Flash_kernel_traitsILi192ELi64ELi64ELi4ES3_EELb0ELb0ELb1ELb0ELb0ELb0ELb0ELb1EEEvNS_16Flash_fwd_paramsE,@"STO_CUDA_ENTRY STV_DEFAULT"
_ZN5flash24flash_fwd_splitkv_kernelI23Flash_fwd_kernel_traitsILi192ELi64ELi64ELi4ELb0ELb0EN7cutlass10bfloat16_tE19Flash_kernel_traitsILi192ELi64ELi64ELi4ES3_EELb0ELb0ELb1ELb0ELb0ELb0ELb0ELb1EEEvNS_16Flash_fwd_paramsE:
.text._ZN5flash24flash_fwd_splitkv_kernelI23Flash_fwd_kernel_traitsILi192ELi64ELi64ELi4ELb0ELb0EN7cutlass10bfloat16_tE19Flash_kernel_traitsILi192ELi64ELi64ELi4ES3_EELb0ELb0ELb1ELb0ELb0ELb0ELb0ELb1EEEvNS_16Flash_fwd_paramsE:
        /* <DEDUP_REMOVED lines=9> */
[----:B-123--:R-:W-:Y:S05]  /*0090*/  CALL.REL.NOINC `($_ZN5flash24flash_fwd_splitkv_kernelI23Flash_fwd_kernel_traitsILi192ELi64ELi64ELi4ELb0ELb0EN7cutlass10bfloat16_tE19Flash_kernel_traitsILi192ELi64ELi64ELi4ES3_EELb0ELb0ELb1ELb0ELb0ELb0ELb0ELb1EEEvNS_16Flash_fwd_paramsE$_ZN5flash30compute_attn_1rowblock_splitkvI23Flash_fwd_kernel_traitsILi192ELi64ELi64ELi4ELb0ELb0EN7cutlass10bfloat16_tE19Flash_kernel_traitsILi192ELi64ELi64ELi4ES3_EELb0ELb0ELb1ELb0ELb0ELb0ELb0ELb1ENS_16Flash_fwd_paramsEEEvRKT8_iiiii) ;  /* 0x0000002000007944 */ /* 0x00efea0003c00000 */
[----:B------:R-:W-:Y:S05]  /*00a0*/  BSYNC B4 ;  /* 0x0000000000047941 */ /* 0x000fea0003800000 */
.L_x_3970:
[----:B------:R-:W-:Y:S05]  /*00b0*/  EXIT ;  /* 0x000000000000794d */ /* 0x000fea0003800000 */
        .type           $_ZN5flash24flash_fwd_splitkv_kernelI23Flash_fwd_kernel_traitsILi192ELi64ELi64ELi4ELb0ELb0EN7cutlass10bfloat16_tE19Flash_kernel_traitsILi192ELi64ELi64ELi4ES3_EELb0ELb0ELb1ELb0ELb0ELb0ELb0ELb1EEEvNS_16Flash_fwd_paramsE$_ZN5flash30compute_attn_1rowblock_splitkvI23Flash_fwd_kernel_traitsILi192ELi64ELi64ELi4ELb0ELb0EN7cutlass10bfloat16_tE19Flash_kernel_traitsILi192ELi64ELi64ELi4ES3_EELb0ELb0ELb1ELb0ELb0ELb0ELb0ELb1ENS_16Flash_fwd_paramsEEEvRKT8_iiiii,@function
        .size           $_ZN5flash24flash_fwd_splitkv_kernelI23Flash_fwd_kernel_traitsILi192ELi64ELi64ELi4ELb0ELb0EN7cutlass10bfloat16_tE19Flash_kernel_traitsILi192ELi64ELi64ELi4ES3_EELb0ELb0ELb1ELb0ELb0ELb0ELb0ELb1EEEvNS_16Flash_fwd_paramsE$_ZN5flash30compute_attn_1rowblock_splitkvI23Flash_fwd_kernel_traitsILi192ELi64ELi64ELi4ELb0ELb0EN7cutlass10bfloat16_tE19Flash_kernel_traitsILi192ELi64ELi64ELi4ES3_EELb0ELb0ELb1ELb0ELb0ELb0ELb0ELb1ENS_16Flash_fwd_paramsEEEvRKT8_iiiii,($__internal_22_$__cuda_sm70_shflsync_bfly_p - $_ZN5flash24flash_fwd_splitkv_kernelI23Flash_fwd_kernel_traitsILi192ELi64ELi64ELi4ELb0ELb0EN7cutlass10bfloat16_tE19Flash_kernel_traitsILi192ELi64ELi64ELi4ES3_EELb0ELb0ELb1ELb0ELb0ELb0ELb0ELb1EEEvNS_16Flash_fwd_paramsE$_ZN5flash30compute_attn_1rowblock_splitkvI23Flash_fwd_kernel_traitsILi192ELi64ELi64ELi4ELb0ELb0EN7cutlass10bfloat16_tE19Flash_kernel_traitsILi192ELi64ELi64ELi4ES3_EELb0ELb0ELb1ELb0ELb0ELb0ELb0ELb1ENS_16Flash_fwd_paramsEEEvRKT8_iiiii)
$_ZN5flash24flash_fwd_splitkv_kernelI23Flash_fwd_kernel_traitsILi192ELi64ELi64ELi4ELb0ELb0EN7cutlass10bfloat16_tE19Flash_kernel_traitsILi192ELi64ELi64ELi4ES3_EELb0ELb0ELb1ELb0ELb0ELb0ELb0ELb1EEEvNS_16Flash_fwd_paramsE$_ZN5flash30compute_attn_1rowblock_splitkvI23Flash_fwd_kernel_traitsILi192ELi64ELi64ELi4ELb0ELb0EN7cutlass10bfloat16_tE19Flash_kernel_traitsILi192ELi64ELi64ELi4ES3_EELb0ELb0ELb1ELb0ELb0ELb0ELb0ELb1ENS_16Flash_fwd_paramsEEEvRKT8_iiiii:
        /* <DEDUP_REMOVED lines=21> */
.L_x_3972:
[----:B------:R-:W-:Y:S05]  /*0210*/  BSYNC B0 ;  /* 0x0000000000007941 */ /* 0x000fea0003800000 */
.L_x_3971:
        /* <DEDUP_REMOVED lines=17> */
.L_x_3974:
[----:B------:R4:W5:Y:S02]  /*0330*/  LD.E R0, [R12.64+0xb8] ;  /* 0x0000b8060c007980 */ /* 0x000964000c101900 */
.L_x_3975:
[----:B------:R-:W-:Y:S05]  /*0340*/  BSYNC B0 ;  /* 0x0000000000007941 */ /* 0x000fea0003800000 */
.L_x_3973:
        /* <DEDUP_REMOVED lines=10> */
.L_x_3977:
[----:B------:R-:W3:Y:S01]  /*03f0*/  LD.E.64 R2, [R12.64+0x108] ;  /* 0x000108060c027980 */ /* 0x000ee2000c101b00 */
[----:B------:R-:W-:Y:S01]  /*0400*/  BSSY B0, `(.L_x_3979) ;  /* 0x0000006000007945 */ /* 0x000fe20003800000 */
[----:B------:R-:W-:Y:S01]  /*0410*/  IMAD.MOV.U32 R0, RZ, RZ, RZ ;  /* 0x000000ffff007224 */ /* 0x000fe200078e00ff */
[----:B---3--:R-:W-:-:S04]  /*0420*/  ISETP.NE.U32.AND P0, PT, R2, RZ, PT ;  /* 0x000000ff0200720c */ /* 0x008fc80003f05070 */
[----:B------:R-:W-:-:S13]  /*0430*/  ISETP.NE.AND.EX P0, PT, R3, RZ, PT, P0 ;  /* 0x000000ff0300720c */ /* 0x000fda0003f05300 */
[----:B------:R-:W-:Y:S05]  /*0440*/  @!P0 BRA `(.L_x_3980) ;  /* 0x0000001000008947 */ /* 0x000fea0003800000 */
[----:B------:R1:W5:Y:S02]  /*0450*/  LD.E R0, [R12.64+0xbc] ;  /* 0x0000bc060c007980 */ /* 0x000364000c101900 */
.L_x_3980:
[----:B------:R-:W-:Y:S05]  /*0460*/  BSYNC B0 ;  /* 0x0000000000007941 */ /* 0x000fea0003800000 */
.L_x_3979:
[----:B-----5:R-:W-:Y:S02]  /*0470*/  IADD3 R137, R73, R0, RZ ;  /* 0x0000000049897210 */ /* 0x020fe40007ffe0ff */
.L_x_3978:
[----:B------:R-:W-:Y:S05]  /*0480*/  BSYNC B1 ;  /* 0x0000000000017941 */ /* 0x000fea0003800000 */
.L_x_3976:
[----:B------:R-:W-:Y:S01]  /*0490*/  IMAD.SHL.U32 R71, R207, 0x40, RZ ;  /* 0x00000040cf477824 */ /* 0x000fe200078e00ff */
[----:B------:R-:W-:Y:S01]  /*04a0*/  MOV R2, R206 ;  /* 0x000000ce00027202 */ /* 0x000fe20000000f00 */
[----:B------:R-:W-:-:S03]  /*04b0*/  IMAD.MOV.U32 R3, RZ, RZ, 0x0 ;  /* 0x00000000ff037424 */ /* 0x000fc600078e00ff */
[----:B------:R-:W-:-:S13]  /*04c0*/  ISETP.GT.AND P0, PT, R210, R71, PT ;  /* 0x00000047d200720c */ /* 0x000fda0003f04270 */
[----:B------:R-:W-:Y:S05]  /*04d0*/  @!P0 RET.REL.NODEC R2 `(_ZN5flash24flash_fwd_splitkv_kernelI23Flash_fwd_kernel_traitsILi192ELi64ELi64ELi4ELb0ELb0EN7cutlass10bfloat16_tE19Flash_kernel_traitsILi192ELi64ELi64ELi4ES3_EELb0ELb0ELb1ELb0ELb0ELb0ELb0ELb1EEEvNS_16Flash_fwd_paramsE) ;  /* 0xfffffb2002008950 */ /* 0x000fea0003c3ffff */
        /* <DEDUP_REMOVED lines=13> */
[----:B----4-:R3:W4:Y:S04]  /*05b0*/  LD.E.64 R16, [R12.64+0x88] ;  /* 0x000088060c107980 */ /* 0x010728000c101b00 */
[----:B--2---:R3:W2:Y:S04]  /*05c0*/  LD.E.64 R4, [R12.64+0x90] ;  /* 0x000090060c047980 */ /* 0x0046a8000c101b00 */
[----:B------:R3:W2:Y:S04]  /*05d0*/  LD.E R3, [R12.64+0x60] ;  /* 0x000060060c037980 */ /* 0x0006a8000c101900 */
[----:B------:R3:W2:Y:S04]  /*05e0*/  @!P0 LD.E.64 R14, [R12.64+0x80] ;  /* 0x000080060c0e8980 */ /* 0x0006a8000c101b00 */
[----:B------:R3:W2:Y:S01]  /*05f0*/  LD.E R0, [R12.64+0xb4] ;  /* 0x0000b4060c007980 */ /* 0x0006a2000c101900 */
[----:B------:R-:W-:-:S03]  /*0600*/  SHF.R.S32.HI R7, RZ, 0x1f, R56 ;  /* 0x0000001fff077819 */ /* 0x000fc60000011438 */
[----:B------:R3:W5:Y:S01]  /*0610*/  LD.E R2, [R12.64+0xc0] ;  /* 0x0000c0060c027980 */ /* 0x000762000c101900 */
[----:B------:R-:W-:-:S03]  /*0620*/  LEA.HI R6, R7, R56, RZ, 0x3 ;  /* 0x0000003807067211 */ /* 0x000fc600078f18ff */
[----:B------:R3:W5:Y:S01]  /*0630*/  LD.E.64 R10, [R12.64+0x70] ;  /* 0x000070060c0a7980 */ /* 0x000762000c101b00 */
[----:B------:R-:W-:-:S03]  /*0640*/  LOP3.LUT R7, R6, 0xfffffff8, RZ, 0xc0, !PT ;  /* 0xfffffff806077812 */ /* 0x000fc600078ec0ff */
[----:B------:R3:W5:Y:S02]  /*0650*/  LD.E.64 R18, [R12.64+0xa0] ;  /* 0x0000a0060c127980 */ /* 0x000764000c101b00 */
[----:B------:R-:W-:Y:S01]  /*0660*/  IMAD.IADD R56, R56, 0x1, -R7 ;  /* 0x0000000138387824 */ /* 0x000fe200078e0a07 */
[----:B------:R-:W-:-:S03]  /*0670*/  @!P0 SHF.R.S32.HI R8, RZ, 0x1f, R205 ;  /* 0x0000001fff088819 */ /* 0x000fc600000114cd */
[----:B------:R-:W-:-:S05]  /*0680*/  IMAD.SHL.U32 R20, R56, 0x8, RZ ;  /* 0x0000000838147824 */ /* 0x000fca00078e00ff */
[----:B------:R-:W-:Y:S02]  /*0690*/  SHF.R.S32.HI R21, RZ, 0x1f, R20 ;  /* 0x0000001fff157819 */ /* 0x000fe40000011414 */
[----:B------:R-:W-:Y:S02]  /*06a0*/  IADD3 R210, -R71, R210, RZ ;  /* 0x000000d247d27210 */ /* 0x000fe40007ffe1ff */
[----:B-1-3--:R-:W-:Y:S01]  /*06b0*/  SHF.R.S32.HI R13, RZ, 0x1f, R71 ;  /* 0x0000001fff0d7819 */ /* 0x00afe20000011447 */
[----:B------:R-:W-:Y:S01]  /*06c0*/  BSSY B0, `(.L_x_3982) ;  /* 0x0000029000007945 */ /* 0x000fe20003800000 */
[-C--:B----4-:R-:W-:Y:S02]  /*06d0*/  @P0 IMAD R7, R17, R209.reuse, RZ ;  /* 0x000000d111070224 */ /* 0x090fe400078e02ff */
[----:B------:R-:W-:-:S04]  /*06e0*/  @P0 IMAD.WIDE.U32 R22, R16, R209, RZ ;  /* 0x000000d110160225 */ /* 0x000fc800078e00ff */
[----:B--2---:R-:W-:-:S04]  /*06f0*/  @!P0 IMAD R9, R15, R205, RZ ;  /* 0x000000cd0f098224 */ /* 0x004fc800078e02ff */
[C---:B------:R-:W-:Y:S02]  /*0700*/  @!P0 IMAD R8, R14.reuse, R8, R9 ;  /* 0x000000080e088224 */ /* 0x040fe400078e0209 */
[----:B------:R-:W-:Y:S01]  /*0710*/  @!P0 IMAD.WIDE.U32 R14, R14, R205, RZ ;  /* 0x000000cd0e0e8225 */ /* 0x000fe200078e00ff */
[----:B------:R-:W-:-:S03]  /*0720*/  @P0 IADD3 R7, R23, R7, RZ ;  /* 0x0000000717070210 */ /* 0x000fc60007ffe0ff */
[----:B------:R-:W-:Y:S01]  /*0730*/  @P0 IMAD.MOV.U32 R12, RZ, RZ, R22 ;  /* 0x000000ffff0c0224 */ /* 0x000fe200078e0016 */
[----:B------:R-:W-:Y:S01]  /*0740*/  @!P0 MOV R12, R14 ;  /* 0x0000000e000c8202 */ /* 0x000fe20000000f00 */
[----:B------:R-:W-:Y:S02]  /*0750*/  IMAD R9, R17, R71, RZ ;  /* 0x0000004711097224 */ /* 0x000fe400078e02ff */
[----:B------:R-:W-:-:S04]  /*0760*/  IMAD.WIDE.U32 R22, R71, R16, R20 ;  /* 0x0000001047167225 */ /* 0x000fc800078e0014 */
[----:B------:R-:W-:Y:S02]  /*0770*/  IMAD R14, R16, R13, R9 ;  /* 0x0000000d100e7224 */ /* 0x000fe400078e0209 */
[----:B------:R-:W-:Y:S01]  /*0780*/  @!P0 IMAD.IADD R7, R15, 0x1, R8 ;  /* 0x000000010f078824 */ /* 0x000fe200078e0208 */
[----:B------:R-:W-:-:S04]  /*0790*/  IADD3 R12, P0, R12, R22, RZ ;  /* 0x000000160c0c7210 */ /* 0x000fc80007f1e0ff */
[----:B------:R-:W-:Y:S01]  /*07a0*/  IADD3.X R13, R7, R23, R14, P0, !PT ;  /* 0x00000017070d7210 */ /* 0x000fe200007fe40e */
[----:B------:R-:W-:Y:S01]  /*07b0*/  IMAD R7, R5, R208, RZ ;  /* 0x000000d005077224 */ /* 0x000fe200078e02ff */
[----:B------:R-:W-:-:S04]  /*07c0*/  SHF.R.S32.HI R5, RZ, 0x3, R6 ;  /* 0x00000003ff057819 */ /* 0x000fc80000011406 */
[----:B------:R-:W-:Y:S02]  /*07d0*/  ISETP.GE.AND P0, PT, R5, R210, PT ;  /* 0x000000d20500720c */ /* 0x000fe40003f06270 */
[--C-:B------:R-:W-:Y:S01]  /*07e0*/  SHF.R.S32.HI R8, RZ, 0x1f, R208.reuse ;  /* 0x0000001fff087819 */ /* 0x100fe200000114d0 */
[----:B------:R-:W-:Y:S02]  /*07f0*/  IMAD R205, R205, R3, R208 ;  /* 0x00000003cdcd7224 */ /* 0x000fe400078e02d0 */
[----:B------:R-:W-:-:S04]  /*0800*/  IMAD.WIDE.U32 R208, R208, R4, R12 ;  /* 0x00000004d0d07225 */ /* 0x000fc800078e000c */
[----:B------:R-:W-:Y:S01]  /*0810*/  IMAD R3, R4, R8, R7 ;  /* 0x0000000804037224 */ /* 0x000fe200078e0207 */
[----:B------:R-:W-:Y:S01]  /*0820*/  SHF.R.S32.HI R7, RZ, 0x1f, R5 ;  /* 0x0000001fff077819 */ /* 0x000fe20000011405 */
[----:B------:R-:W-:Y:S01]  /*0830*/  IMAD R0, R0, R205, R71 ;  /* 0x000000cd00007224 */ /* 0x000fe200078e0247 */
[C---:B------:R-:W-:Y:S01]  /*0840*/  IADD3 R13, R20.reuse, 0x40, RZ ;  /* 0x00000040140d7810 */ /* 0x040fe20007ffe0ff */
        /* <DEDUP_REMOVED lines=16> */
.L_x_3983:
[----:B------:R-:W-:Y:S05]  /*0950*/  BSYNC B0 ;  /* 0x0000000000007941 */ /* 0x000fea0003800000 */
.L_x_3982:
        /* <DEDUP_REMOVED lines=20> */
.L_x_3985:
[----:B------:R-:W-:Y:S05]  /*0aa0*/  BSYNC B0 ;  /* 0x0000000000007941 */ /* 0x000fea0003800000 */
.L_x_3984:
        /* <DEDUP_REMOVED lines=20> */
.L_x_3987:
[----:B------:R-:W-:Y:S05]  /*0bf0*/  BSYNC B0 ;  /* 0x0000000000007941 */ /* 0x000fea0003800000 */
.L_x_3986:
[----:B-1----:R-:W-:Y:S01]  /*0c00*/  IADD3 R23, R5, 0x30, RZ ;  /* 0x0000003005177810 */ /* 0x002fe20007ffe0ff */
[----:B------:R-:W-:Y:S03]  /*0c10*/  BSSY B0, `(.L_x_3988) ;  /* 0x0000012000007945 */ /* 0x000fe60003800000 */
[----:B------:R-:W-:-:S13]  /*0c20*/  ISETP.GE.AND P0, PT, R23, R210, PT ;  /* 0x000000d21700720c */ /* 0x000fda0003f06270 */
[----:B------:R-:W-:Y:S05]  /*0c30*/  @P0 BRA `(.L_x_3989) ;  /* 0x000000f000000947 */ /* 0x000fea0003800000 */
[----:B------:R-:W-:Y:S01]  /*0c40*/  IADD3 R15, P0, R5, 0x30, RZ ;  /* 0x00000030050f7810 */ /* 0x000fe20007f1e0ff */
[----:B------:R-:W-:Y:S01]  /*0c50*/  IMAD.MOV.U32 R28, RZ, RZ, R208 ;  /* 0x000000ffff1c7224 */ /* 0x000fe200078e00d0 */
[-C--:B-----5:R-:W-:Y:S02]  /*0c60*/  ISETP.GE.AND P2, PT, R20, R2.reuse, PT ;  /* 0x000000021400720c */ /* 0x0a0fe40003f46270 */
[-C--:B------:R-:W-:Y:S01]  /*0c70*/  ISETP.GE.AND P1, PT, R13, R2.reuse, PT ;  /* 0x000000020d00720c */ /* 0x080fe20003f26270 */
[----:B------:R-:W-:Y:S01]  /*0c80*/  IMAD.X R3, RZ, RZ, R7, P0 ;  /* 0x000000ffff037224 */ /* 0x000fe200000e0607 */
[----:B------:R-:W-:Y:S01]  /*0c90*/  ISETP.GE.AND P0, PT, R9, R2, PT ;  /* 0x000000020900720c */ /* 0x000fe20003f06270 */
[----:B------:R-:W-:-:S04]  /*0ca0*/  IMAD.WIDE.U32 R28, R16, R15, R28 ;  /* 0x0000000f101c7225 */ /* 0x000fc800078e001c */
        /* <DEDUP_REMOVED lines=8> */
.L_x_3989:
[----:B------:R-:W-:Y:S05]  /*0d30*/  BSYNC B0 ;  /* 0x0000000000007941 */ /* 0x000fea0003800000 */
.L_x_3988:
[----:B------:R-:W-:Y:S01]  /*0d40*/  ISETP.NE.AND P4, PT, R56, RZ, PT ;  /* 0x000000ff3800720c */ /* 0x000fe20003f85270 */
[----:B------:R-:W-:-:S03]  /*0d50*/  IMAD.MOV.U32 R207, RZ, RZ, 0x0 ;  /* 0x00000000ffcf7424 */ /* 0x000fc600078e00ff */
[-C--:B------:R-:W-:Y:S02]  /*0d60*/  ISETP.GE.OR P3, PT, R5, R210.reuse, P4 ;  /* 0x000000d20500720c */ /* 0x080fe40002766670 */
[-C--:B------:R-:W-:Y:S02]  /*0d70*/  ISETP.GE.OR P2, PT, R27, R210.reuse, P4 ;  /* 0x000000d21b00720c */ /* 0x080fe40002746670 */
[-C--:B------:R-:W-:Y:S02]  /*0d80*/  ISETP.GE.OR P1, PT, R25, R210.reuse, P4 ;  /* 0x000000d21900720c */ /* 0x080fe40002726670 */
[C---:B------:R-:W-:Y:S02]  /*0d90*/  IADD3 R5, P0, R0.reuse, R5, RZ ;  /* 0x0000000500057210 */ /* 0x040fe40007f1e0ff */
[----:B------:R-:W-:Y:S02]  /*0da0*/  ISETP.GE.OR P4, PT, R23, R210, P4 ;  /* 0x000000d21700720c */ /* 0x000fe40002786670 */
[----:B------:R-:W-:-:S02]  /*0db0*/  LEA.HI.X.SX32 R0, R0, R7, 0x1, P0 ;  /* 0x0000000700007211 */ /* 0x000fc400000f0eff */
[C---:B-1---5:R-:W-:Y:S01]  /*0dc0*/  LEA R2, P0, R5.reuse, R18, 0x2 ;  /* 0x0000001205027211 */ /* 0x062fe200078010ff */
[----:B------:R-:W-:Y:S02]  /*0dd0*/  @!P3 IMAD.MOV.U32 R9, RZ, RZ, 0x7f800000 ;  /* 0x7f800000ff09b424 */ /* 0x000fe400078e00ff */
[----:B------:R-:W-:Y:S01]  /*0de0*/  @!P2 IMAD.MOV.U32 R7, RZ, RZ, 0x7f800000 ;  /* 0x7f800000ff07a424 */ /* 0x000fe200078e00ff */
[----:B------:R-:W-:Y:S01]  /*0df0*/  LEA.HI.X R3, R5, R19, R0, 0x2, P0 ;  /* 0x0000001305037211 */ /* 0x000fe200000f1400 */
[----:B------:R-:W-:-:S04]  /*0e00*/  @!P1 IMAD.MOV.U32 R5, RZ, RZ, 0x7f800000 ;  /* 0x7f800000ff059424 */ /* 0x000fc800078e00ff */
[----:B------:R1:W-:Y:S04]  /*0e10*/  @!P3 ST.E [R2.64], R9 ;  /* 0x000000090200b985 */ /* 0x0003e8000c101906 */
[----:B------:R1:W-:Y:S04]  /*0e20*/  @!P2 ST.E [R2.64+0x40], R7 ;  /* 0x000040070200a985 */ /* 0x0003e8000c101906 */
[----:B------:R1:W-:Y:S01]  /*0e30*/  @!P1 ST.E [R2.64+0x80], R5 ;  /* 0x0000800502009985 */ /* 0x0003e2000c101906 */
[----:B------:R-:W-:Y:S05]  /*0e40*/  @P4 RET.REL.NODEC R206 `(_ZN5flash24flash_fwd_splitkv_kernelI23Flash_fwd_kernel_traitsILi192ELi64ELi64ELi4ELb0ELb0EN7cutlass10bfloat16_tE19Flash_kernel_traitsILi192ELi64ELi64ELi4ES3_EELb0ELb0ELb1ELb0ELb0ELb0ELb0ELb1EEEvNS_16Flash_fwd_paramsE) ;  /* 0xfffff1b0ce004950 */ /* 0x000fea0003c3ffff */
[----:B-1----:R-:W-:Y:S02]  /*0e50*/  MOV R5, 0x7f800000 ;  /* 0x7f80000000057802 */ /* 0x002fe40000000f00 */
[----:B------:R-:W-:-:S03]  /*0e60*/  MOV R207, 0x0 ;  /* 0x0000000000cf7802 */ /* 0x000fc60000000f00 */
[----:B------:R1:W-:Y:S01]  /*0e70*/  ST.E [R2.64+0xc0], R5 ;  /* 0x0000c00502007985 */ /* 0x0003e2000c101906 */
[----:B------:R-:W-:Y:S05]  /*0e80*/  RET.REL.NODEC R206 `(_ZN5flash24flash_fwd_splitkv_kernelI23Flash_fwd_kernel_traitsILi192ELi64ELi64ELi4ELb0ELb0EN7cutlass10bfloat16_tE19Flash_kernel_traitsILi192ELi64ELi64ELi4ES3_EELb0ELb0ELb1ELb0ELb0ELb0ELb0ELb1EEEvNS_16Flash_fwd_paramsE) ;  /* 0xfffff170ce007950 */ /* 0x000fea0003c3ffff */
.L_x_3981:
        /* <DEDUP_REMOVED lines=40> */
[----:B------:R-:W-:-:S04]  /*1110*/  IMAD R5, R5, R4, RZ ;  /* 0x0000000405057224 */ /* 0x000fc800078e02ff */
        /* <DEDUP_REMOVED lines=38> */
[----:B------:R-:W-:-:S05]  /*1380*/  ISETP.NE.AND P1, PT, R3, RZ, PT ;  /* 0x000000ff0300720c */ /* 0x000fca0003f25270 */
[----:B------:R-:W-:Y:S01]  /*1390*/  @P2 IADD3 R2, R2, 0x1, RZ ;  /* 0x0000000102022810 */ /* 0x000fe20007ffe0ff */
[----:B------:R-:W-:Y:S01]  /*13a0*/  IMAD R6, R67, R7, RZ ;  /* 0x0000000743067224 */ /* 0x000fe200078e02ff */
[----:B------:R-:W-:-:S05]  /*13b0*/  SHF.R.S32.HI R23, RZ, 0x1f, R7 ;  /* 0x0000001fff177819 */ /* 0x000fca0000011407 */
[----:B------:R-:W-:Y:S01]  /*13c0*/  IMAD R6, R66, R23, R6 ;  /* 0x0000001742067224 */ /* 0x000fe200078e0206 */
[----:B--2---:R-:W-:Y:S01]  /*13d0*/  SHF.R.S32.HI R5, RZ, 0x1f, R0 ;  /* 0x0000001fff057819 */ /* 0x004fe20000011400 */
[-C--:B------:R-:W-:Y:S02]  /*13e0*/  IMAD R4, R19, R0.reuse, RZ ;  /* 0x0000000013047224 */ /* 0x080fe400078e02ff */
[----:B------:R-:W-:-:S04]  /*13f0*/  IMAD.WIDE.U32 R8, R18, R0, RZ ;  /* 0x0000000012087225 */ /* 0x000fc800078e00ff */
[----:B------:R-:W-:-:S04]  /*1400*/  IMAD R4, R18, R5, R4 ;  /* 0x0000000512047224 */ /* 0x000fc800078e0204 */
[----:B------:R-:W-:Y:S01]  /*1410*/  IMAD.IADD R9, R9, 0x1, R4 ;  /* 0x0000000109097824 */ /* 0x000fe200078e0204 */
[----:B------:R-:W-:-:S03]  /*1420*/  MOV R4, R2 ;  /* 0x0000000200047202 */ /* 0x000fc60000000f00 */
[----:B------:R-:W-:-:S04]  /*1430*/  IMAD.WIDE.U32 R8, R7, R66, R8 ;  /* 0x0000004207087225 */ /* 0x000fc800078e0008 */
[----:B------:R-:W-:Y:S01]  /*1440*/  @!P0 IMAD.MOV R4, RZ, RZ, -R4 ;  /* 0x000000ffff048224 */ /* 0x000fe200078e0a04 */
[----:B------:R-:W-:Y:S01]  /*1450*/  @!P1 LOP3.LUT R4, RZ, R3, RZ, 0x33, !PT ;  /* 0x00000003ff049212 */ /* 0x000fe200078e33ff */
[----:B------:R-:W-:Y:S01]  /*1460*/  IMAD R2, R15, R0, RZ ;  /* 0x000000000f027224 */ /* 0x000fe200078e02ff */
[----:B------:R-:W-:Y:S02]  /*1470*/  IADD3 R9, R9, R6, RZ ;  /* 0x0000000609097210 */ /* 0x000fe40007ffe0ff */
[----:B------:R-:W-:Y:S01]  /*1480*/  SHF.R.S32.HI R3, RZ, 0x1f, R4 ;  /* 0x0000001fff037819 */ /* 0x000fe20000011404 */
[----:B------:R-:W-:Y:S02]  /*1490*/  IMAD R6, R17, R4, RZ ;  /* 0x0000000411067224 */ /* 0x000fe400078e02ff */
[----:B------:R-:W-:-:S04]  /*14a0*/  IMAD.WIDE.U32 R10, R14, R0, RZ ;  /* 0x000000000e0a7225 */ /* 0x000fc800078e00ff */
[----:B------:R-:W-:Y:S02]  /*14b0*/  IMAD R5, R14, R5, R2 ;  /* 0x000000050e057224 */ /* 0x000fe400078e0202 */
[----:B------:R-:W-:-:S04]  /*14c0*/  IMAD.WIDE.U32 R8, R4, R16, R8 ;  /* 0x0000001004087225 */ /* 0x000fc800078e0008 */
[----:B------:R-:W-:Y:S01]  /*14d0*/  IMAD R6, R16, R3, R6 ;  /* 0x0000000310067224 */ /* 0x000fe200078e0206 */
[----:B------:R-:W-:Y:S01]  /*14e0*/  IADD3 R11, R11, R5, RZ ;  /* 0x000000050b0b7210 */ /* 0x000fe20007ffe0ff */
[----:B------:R-:W-:Y:S01]  /*14f0*/  IMAD.MOV.U32 R2, RZ, RZ, R10 ;  /* 0x000000ffff027224 */ /* 0x000fe200078e000a */
[----:B------:R-:W-:Y:S01]  /*1500*/  MOV R0, R8 ;  /* 0x0000000800007202 */ /* 0x000fe20000000f00 */
[----:B------:R-:W-:Y:S01]  /*1510*/  IMAD.IADD R5, R9, 0x1, R6 ;  /* 0x0000000109057824 */ /* 0x000fe200078e0206 */
[----:B------:R-:W-:Y:S05]  /*1520*/  BRA `(.L_x_3992) ;  /* 0x000004d000007947 */ /* 0x000fea0003800000 */
.L_x_3991:
        /* <DEDUP_REMOVED lines=8> */
[----:B------:R-:W-:-:S02]  /*15b0*/  MOV R26, RZ ;  /* 0x000000ff001a7202 */ /* 0x000fc40000000f00 */
[CC--:B------:R-:W-:Y:S02]  /*15c0*/  @P3 IADD3 R6, R11.reuse, R14.reuse, RZ ;  /* 0x0000000e0b063210 */ /* 0x0c0fe40007ffe0ff */
[----:B------:R-:W-:Y:S02]  /*15d0*/  @P3 IADD3 R14, R11, R14, RZ ;  /* 0x0000000e0b0e3210 */ /* 0x000fe40007ffe0ff */
        /* <DEDUP_REMOVED lines=19> */
[-C--:B------:R-:W-:Y:S01]  /*1710*/  @!P0 IADD3 R0, R0, -R3.reuse, RZ ;  /* 0x8000000300008210 */ /* 0x080fe20007ffe0ff */
[----:B------:R-:W-:Y:S02]  /*1720*/  @!P3 IMAD.IADD R27, R27, 0x1, R4 ;  /* 0x000000011b1bb824 */ /* 0x000fe400078e0204 */
[----:B--2---:R-:W-:Y:S01]  /*1730*/  @!P3 IMAD R4, R23, R10, RZ ;  /* 0x0000000a1704b224 */ /* 0x004fe200078e02ff */
[----:B------:R-:W-:Y:S01]  /*1740*/  ISETP.GE.U32.AND P2, PT, R0, R3, PT ;  /* 0x000000030000720c */ /* 0x000fe20003f46070 */
[-C--:B------:R-:W-:Y:S01]  /*1750*/  @P3 IMAD R9, R67, R6.reuse, RZ ;  /* 0x0000000643093224 */ /* 0x080fe200078e02ff */
[----:B------:R-:W-:Y:S01]  /*1760*/  LOP3.LUT R0, R208, R5, RZ, 0x3c, !PT ;  /* 0x00000005d0007212 */ /* 0x000fe200078e3cff */
[----:B------:R-:W-:-:S04]  /*1770*/  @P3 IMAD.WIDE.U32 R28, R66, R6, RZ ;  /* 0x00000006421c3225 */ /* 0x000fc800078e00ff */
[C---:B------:R-:W-:Y:S02]  /*1780*/  @!P3 IMAD R4, R22.reuse, R7, R4 ;  /* 0x000000071604b224 */ /* 0x040fe400078e0204 */
[----:B------:R-:W-:Y:S01]  /*1790*/  @!P3 IMAD.WIDE.U32 R22, R22, R10, R26 ;  /* 0x0000000a1616b225 */ /* 0x000fe200078e001a */
[----:B------:R-:W-:Y:S02]  /*17a0*/  @!P0 IADD3 R2, R2, 0x1, RZ ;  /* 0x0000000102028810 */ /* 0x000fe40007ffe0ff */
[----:B------:R-:W-:Y:S02]  /*17b0*/  @P3 IADD3 R9, R29, R9, RZ ;  /* 0x000000091d093210 */ /* 0x000fe40007ffe0ff */
[----:B------:R-:W-:Y:S02]  /*17c0*/  ISETP.GE.AND P1, PT, R0, RZ, PT ;  /* 0x000000ff0000720c */ /* 0x000fe40003f26270 */
[----:B------:R-:W-:Y:S01]  /*17d0*/  @!P3 IADD3 R9, R23, R4, RZ ;  /* 0x000000041709b210 */ /* 0x000fe20007ffe0ff */
[----:B------:R-:W-:Y:S01]  /*17e0*/  @!P3 IMAD R4, R65, R11, RZ ;  /* 0x0000000b4104b224 */ /* 0x000fe200078e02ff */
[----:B------:R-:W-:-:S02]  /*17f0*/  @!P3 SHF.R.S32.HI R3, RZ, 0x1f, R11 ;  /* 0x0000001fff03b819 */ /* 0x000fc4000001140b */
[----:B------:R-:W-:Y:S02]  /*1800*/  ISETP.NE.AND P0, PT, R5, RZ, PT ;  /* 0x000000ff0500720c */ /* 0x000fe40003f05270 */
[----:B------:R-:W-:Y:S02]  /*1810*/  @P2 IADD3 R2, R2, 0x1, RZ ;  /* 0x0000000102022810 */ /* 0x000fe40007ffe0ff */
[----:B------:R-:W-:Y:S01]  /*1820*/  LEA R7, R134, 0xffffffc0, 0x6 ;  /* 0xffffffc086077811 */ /* 0x000fe200078e30ff */
[----:B------:R-:W-:Y:S02]  /*1830*/  @!P3 IMAD R3, R3, R64, R4 ;  /* 0x000000400303b224 */ /* 0x000fe400078e0204 */
[----:B------:R-:W-:Y:S01]  /*1840*/  @!P3 IMAD.WIDE.U32 R26, R64, R11, RZ ;  /* 0x0000000b401ab225 */ /* 0x000fe200078e00ff */
[----:B------:R-:W-:-:S03]  /*1850*/  SHF.R.S32.HI R23, RZ, 0x1f, R7 ;  /* 0x0000001fff177819 */ /* 0x000fc60000011407 */
[----:B------:R-:W-:Y:S02]  /*1860*/  @P3 IMAD.MOV.U32 R8, RZ, RZ, R28 ;  /* 0x000000ffff083224 */ /* 0x000fe400078e001c */
[----:B------:R-:W-:Y:S02]  /*1870*/  IMAD.MOV.U32 R4, RZ, RZ, R2 ;  /* 0x000000ffff047224 */ /* 0x000fe400078e0002 */
[----:B------:R-:W-:Y:S02]  /*1880*/  @!P3 IMAD.MOV.U32 R8, RZ, RZ, R22 ;  /* 0x000000ffff08b224 */ /* 0x000fe400078e0016 */
[----:B------:R-:W-:Y:S01]  /*1890*/  IMAD R6, R67, R7, RZ ;  /* 0x0000000743067224 */ /* 0x000fe200078e02ff */
[----:B------:R-:W-:Y:S01]  /*18a0*/  @!P3 IADD3 R27, R27, R3, RZ ;  /* 0x000000031b1bb210 */ /* 0x000fe20007ffe0ff */
[----:B------:R-:W-:Y:S01]  /*18b0*/  IMAD.WIDE.U32 R8, R66, R7, R8 ;  /* 0x0000000742087225 */ /* 0x000fe200078e0008 */
[----:B------:R-:W-:Y:S02]  /*18c0*/  @!P3 SHF.R.S32.HI R3, RZ, 0x1f, R10 ;  /* 0x0000001fff03b819 */ /* 0x000fe4000001140a */
[----:B------:R-:W-:Y:S01]  /*18d0*/  @!P1 IADD3 R4, -R4, RZ, RZ ;  /* 0x000000ff04049210 */ /* 0x000fe20007ffe1ff */
[----:B------:R-:W-:Y:S01]  /*18e0*/  IMAD R6, R23, R66, R6 ;  /* 0x0000004217067224 */ /* 0x000fe200078e0206 */
[----:B------:R-:W-:Y:S01]  /*18f0*/  @!P0 LOP3.LUT R4, RZ, R5, RZ, 0x33, !PT ;  /* 0x00000005ff048212 */ /* 0x000fe200078e33ff */
[----:B------:R-:W-:-:S03]  /*1900*/  @!P3 IMAD R0, R19, R10, RZ ;  /* 0x0000000a1300b224 */ /* 0x000fc600078e02ff */
[----:B------:R-:W-:Y:S01]  /*1910*/  IADD3 R9, R9, R6, RZ ;  /* 0x0000000609097210 */ /* 0x000fe20007ffe0ff */
[----:B------:R-:W-:Y:S01]  /*1920*/  @!P3 IMAD R0, R18, R3, R0 ;  /* 0x000000031200b224 */ /* 0x000fe200078e0200 */
[----:B------:R-:W-:Y:S01]  /*1930*/  SHF.R.S32.HI R3, RZ, 0x1f, R4 ;  /* 0x0000001fff037819 */ /* 0x000fe20000011404 */
[----:B------:R-:W-:Y:S02]  /*1940*/  IMAD R5, R17, R4, RZ ;  /* 0x0000000411057224 */ /* 0x000fe400078e02ff */
[-C--:B------:R-:W-:Y:S02]  /*1950*/  @P3 IMAD R11, R65, R14.reuse, RZ ;  /* 0x0000000e410b3224 */ /* 0x080fe400078e02ff */
[----:B------:R-:W-:-:S04]  /*1960*/  @P3 IMAD.WIDE.U32 R14, R64, R14, RZ ;  /* 0x0000000e400e3225 */ /* 0x000fc800078e00ff */
[----:B------:R-:W-:-:S04]  /*1970*/  @!P3 IMAD.WIDE.U32 R18, R18, R10, R26 ;  /* 0x0000000a1212b225 */ /* 0x000fc800078e001a */
[----:B------:R-:W-:-:S04]  /*1980*/  IMAD.WIDE.U32 R8, R16, R4, R8 ;  /* 0x0000000410087225 */ /* 0x000fc800078e0008 */
[----:B------:R-:W-:Y:S01]  /*1990*/  IMAD R5, R16, R3, R5 ;  /* 0x0000000310057224 */ /* 0x000fe200078e0205 */
[----:B------:R-:W-:Y:S01]  /*19a0*/  @P3 MOV R2, R14 ;  /* 0x0000000e00023202 */ /* 0x000fe20000000f00 */
[----:B------:R-:W-:Y:S01]  /*19b0*/  @P3 IMAD.IADD R11, R15, 0x1, R11 ;  /* 0x000000010f0b3824 */ /* 0x000fe200078e020b */
[----:B------:R-:W-:Y:S01]  /*19c0*/  @!P3 IADD3 R11, R19, R0, RZ ;  /* 0x00000000130bb210 */ /* 0x000fe20007ffe0ff */
[----:B------:R-:W-:Y:S01]  /*19d0*/  @!P3 IMAD.MOV.U32 R2, RZ, RZ, R18 ;  /* 0x000000ffff02b224 */ /* 0x000fe200078e0012 */
[----:B------:R-:W-:Y:S02]  /*19e0*/  MOV R0, R8 ;  /* 0x0000000800007202 */ /* 0x000fe40000000f00 */
[----:B------:R-:W-:Y:S02]  /*19f0*/  IADD3 R5, R9, R5, RZ ;  /* 0x0000000509057210 */ /* 0x000fe40007ffe0ff */
.L_x_3992:
[----:B-1----:R-:W-:Y:S05]  /*1a00*/  BSYNC B0 ;  /* 0x0000000000007941 */ /* 0x002fea0003800000 */
.L_x_3990:
        /* <DEDUP_REMOVED lines=10> */
[----:B------:R-:W-:-:S04]  /*1ab0*/  LEA.HI R70, R69, R56, RZ, 0x4 ;  /* 0x0000003845467211 */ /* 0x000fc800078f20ff */
[----:B------:R-:W-:Y:S02]  /*1ac0*/  SHF.R.S32.HI R9, RZ, 0x4, R70 ;  /* 0x00000004ff097819 */ /* 0x000fe40000011446 */
[C---:B------:R-:W-:Y:S02]  /*1ad0*/  LOP3.LUT R19, R70.reuse, 0xfffffff0, RZ, 0xc0, !PT ;  /* 0xfffffff046137812 */ /* 0x040fe400078ec0ff */
[----:B------:R-:W-:Y:S02]  /*1ae0*/  LEA.HI R168, R69, R56, RZ, 0x3 ;  /* 0x0000003845a87211 */ /* 0x000fe400078f18ff */
[----:B------:R-:W-:Y:S01]  /*1af0*/  LEA.HI R70, R70, R9, RZ, 0x1 ;  /* 0x0000000946467211 */ /* 0x000fe200078f08ff */
[----:B------:R-:W-:Y:S01]  /*1b00*/  IMAD.IADD R19, R56, 0x1, -R19 ;  /* 0x0000000138137824 */ /* 0x000fe200078e0a13 */
[----:B------:R-:W-:Y:S02]  /*1b10*/  LOP3.LUT R17, R168, 0xfffffff8, RZ, 0xc0, !PT ;  /* 0xfffffff8a8117812 */ /* 0x000fe400078ec0ff */
[----:B------:R-:W-:-:S02]  /*1b20*/  LOP3.LUT R70, R70, 0xfffffffe, RZ, 0xc0, !PT ;  /* 0xfffffffe46467812 */ /* 0x000fc400078ec0ff */
[----:B------:R-:W-:Y:S01]  /*1b30*/  SHF.R.S32.HI R6, RZ, 0x1f, R19 ;  /* 0x0000001fff067819 */ /* 0x000fe20000011413 */
[----:B------:R-:W-:Y:S02]  /*1b40*/  IMAD.IADD R68, R56, 0x1, -R17 ;  /* 0x0000000138447824 */ /* 0x000fe400078e0a11 */
[----:B------:R-:W-:Y:S01]  /*1b50*/  IMAD.IADD R70, R9, 0x1, -R70 ;  /* 0x0000000109467824 */ /* 0x000fe200078e0a46 */
[----:B------:R-:W-:Y:S01]  /*1b60*/  LEA.HI R9, R6, R19, RZ, 0x3 ;  /* 0x0000001306097211 */ /* 0x000fe200078f18ff */
[----:B------:R-:W-:Y:S01]  /*1b70*/  IMAD.SHL.U32 R16, R68, 0x8, RZ ;  /* 0x0000000844107824 */ /* 0x000fe200078e00ff */
[----:B------:R-:W-:Y:S02]  /*1b80*/  SHF.R.S32.HI R168, RZ, 0x3, R168 ;  /* 0x00000003ffa87819 */ /* 0x000fe400000114a8 */
[----:B------:R-:W-:Y:S02]  /*1b90*/  LOP3.LUT R6, R9, 0xfffffff8, RZ, 0xc0, !PT ;  /* 0xfffffff809067812 */ /* 0x000fe400078ec0ff */
[----:B------:R-:W-:Y:S01]  /*1ba0*/  IADD3 R22, P1, R16, R2, RZ ;  /* 0x0000000210167210 */ /* 0x000fe20007f3e0ff */
[----:B------:R-:W-:Y:S01]  /*1bb0*/  IMAD.SHL.U32 R27, R168, 0x40, RZ ;  /* 0x00000040a81b7824 */ /* 0x000fe200078e00ff */
[----:B------:R-:W-:Y:S01]  /*1bc0*/  SHF.R.S32.HI R17, RZ, 0x1f, R16 ;  /* 0x0000001fff117819 */ /* 0x000fe20000011410 */
[----:B------:R-:W-:-:S02]  /*1bd0*/  IMAD.IADD R6, R19, 0x1, -R6 ;  /* 0x0000000113067824 */ /* 0x000fc400078e0a06 */
[-C--:B------:R-:W-:Y:S01]  /*1be0*/  IMAD R2, R23, R64.reuse, RZ ;  /* 0x0000004017027224 */ /* 0x080fe200078e02ff */
[----:B------:R-:W-:Y:S01]  /*1bf0*/  LOP3.LUT R27, R27, 0x1c0, RZ, 0xc0, !PT ;  /* 0x000001c01b1b7812 */ /* 0x000fe200078ec0ff */
[----:B------:R-:W-:Y:S02]  /*1c00*/  IMAD.X R23, R17, 0x1, R11, P1 ;  /* 0x0000000111177824 */ /* 0x000fe400008e060b */
[----:B------:R-:W-:Y:S01]  /*1c10*/  IMAD.SHL.U32 R18, R6, 0x40, RZ ;  /* 0x0000004006127824 */ /* 0x000fe200078e00ff */
[----:B-1----:R-:W-:Y:S01]  /*1c20*/  LOP3.LUT R21, R27, 0x38, R16, 0xf8, !PT ;  /* 0x000000381b157812 */ /* 0x002fe200078ef810 */
[C---:B------:R-:W-:Y:S01]  /*1c30*/  IMAD R2, R7.reuse, R65, R2 ;  /* 0x0000004107027224 */ /* 0x040fe200078e0202 */
[----:B------:R-:W-:Y:S01]  /*1c40*/  SHF.R.U32.HI R10, RZ, 0x3, R27 ;  /* 0x00000003ff0a7819 */ /* 0x000fe2000001161b */
[----:B------:R-:W-:Y:S01]  /*1c50*/  IMAD.WIDE.U32 R22, R7, R64, R22 ;  /* 0x0000004007167225 */ /* 0x000fe200078e0016 */
[----:B------:R-:W-:Y:S02]  /*1c60*/  SHF.R.S32.HI R72, RZ, 0x1f, R205 ;  /* 0x0000001fff487819 */ /* 0x000fe400000114cd */
[----:B------:R-:W-:Y:S01]  /*1c70*/  LOP3.LUT R18, R18, 0x1c0, RZ, 0xc0, !PT ;  /* 0x000001c012127812 */ /* 0x000fe200078ec0ff */
[----:B------:R-:W-:Y:S01]  /*1c80*/  IMAD.SHL.U32 R7, R70, 0x8, RZ ;  /* 0x0000000846077824 */ /* 0x000fe200078e00ff */
[----:B------:R-:W-:Y:S01]  /*1c90*/  LOP3.LUT R10, R21, R10, RZ, 0x3c, !PT ;  /* 0x0000000a150a7212 */ /* 0x000fe200078e3cff */
[----:B------:R-:W-:Y:S01]  /*1ca0*/  IMAD.IADD R19, R23, 0x1, R2 ;  /* 0x0000000117137824 */ /* 0x000fe200078e0202 */
[----:B------:R-:W-:-:S02]  /*1cb0*/  LEA.HI R155, R69, R56, RZ, 0x6 ;  /* 0x00000038459b7211 */ /* 0x000fc400078f30ff */
[----:B------:R-:W-:Y:S02]  /*1cc0*/  LOP3.LUT R7, R18, 0x8, R7, 0xf8, !PT ;  /* 0x0000000812077812 */ /* 0x000fe400078ef807 */
[----:B------:R-:W-:Y:S02]  /*1cd0*/  SHF.R.U32.HI R54, RZ, 0x3, R18 ;  /* 0x00000003ff367819 */ /* 0x000fe40000011612 */
[C---:B------:R-:W-:Y:S02]  /*1ce0*/  LOP3.LUT P3, RZ, R6.reuse, 0x4, RZ, 0xc0, !PT ;  /* 0x0000000406ff7812 */ /* 0x040fe4000786c0ff */
[----:B------:R-:W-:Y:S01]  /*1cf0*/  LOP3.LUT P2, RZ, R6, 0x2, RZ, 0xc0, !PT ;  /* 0x0000000206ff7812 */ /* 0x000fe2000784c0ff */
[----:B------:R-:W-:Y:S01]  /*1d00*/  IMAD.SHL.U32 R155, R155, 0x8, RZ ;  /* 0x000000089b9b7824 */ /* 0x000fe200078e00ff */
[----:B------:R-:W-:Y:S01]  /*1d10*/  LOP3.LUT R54, R7, R54, RZ, 0x3c, !PT ;  /* 0x0000003607367212 */ /* 0x000fe200078e3cff */
[----:B------:R-:W-:Y:S01]  /*1d20*/  IMAD.SHL.U32 R9, R9, 0x40, RZ ;  /* 0x0000004009097824 */ /* 0x000fe200078e00ff */
[----:B------:R-:W-:-:S02]  /*1d30*/  SHF.R.S32.HI R173, RZ, 0x1f, R208 ;  /* 0x0000001fffad7819 */ /* 0x000fc400000114d0 */
[----:B------:R-:W-:Y:S02]  /*1d40*/  LOP3.LUT R155, R10, 0xfffffe00, R155, 0xf8, !PT ;  /* 0xfffffe000a9b7812 */ /* 0x000fe400078ef89b */
[----:B------:R-:W-:Y:S02]  /*1d50*/  IADD3 R10, R16, 0x40, RZ ;  /* 0x00000040100a7810 */ /* 0x000fe40007ffe0ff */
[----:B------:R-:W-:Y:S01]  /*1d60*/  LOP3.LUT R54, R54, 0xfffffe00, R9, 0xf8, !PT ;  /* 0xfffffe0036367812 */ /* 0x000fe200078ef809 */
[----:B------:R-:W-:Y:S02]  /*1d70*/  IMAD.MOV.U32 R18, RZ, RZ, R22 ;  /* 0x000000ffff127224 */ /* 0x000fe400078e0016 */
[----:B------:R-:W-:Y:S01]  /*1d80*/  IMAD R164, R25, R4, RZ ;  /* 0x0000000419a47224 */ /* 0x000fe200078e02ff */
[----:B------:R-:W-:Y:S01]  /*1d90*/  SHF.R.S32.HI R169, RZ, 0x1f, R168 ;  /* 0x0000001fffa97819 */ /* 0x000fe200000114a8 */
[----:B------:R-:W-:-:S04]  /*1da0*/  IMAD.WIDE.U32 R18, R4, R24, R18 ;  /* 0x0000001804127225 */ /* 0x000fc800078e0012 */
[----:B------:R-:W-:Y:S02]  /*1db0*/  IMAD R164, R3, R24, R164 ;  /* 0x0000001803a47224 */ /* 0x000fe400078e02a4 */
[----:B------:R-:W-:-:S04]  /*1dc0*/  IMAD.WIDE R174, R207, 0x40, R168 ;  /* 0x00000040cfae7825 */ /* 0x000fc800078e02a8 */
[----:B------:R-:W-:Y:S02]  /*1dd0*/  IMAD.IADD R165, R19, 0x1, R164 ;  /* 0x0000000113a57824 */ /* 0x000fe400078e02a4 */
[----:B------:R-:W-:Y:S02]  /*1de0*/  IMAD.MOV.U32 R164, RZ, RZ, R18 ;  /* 0x000000ffffa47224 */ /* 0x000fe400078e0012 */
[-C--:B------:R-:W-:Y:S02]  /*1df0*/  IMAD R159, R67, R168.reuse, RZ ;  /* 0x000000a8439f7224 */ /* 0x080fe400078e02ff */
[----:B------:R-:W-:Y:S02]  /*1e00*/  IMAD R167, R65, R168, RZ ;  /* 0x000000a841a77224 */ /* 0x000fe400078e02ff */
[C---:B------:R-:W-:Y:S02]  /*1e10*/  IMAD R159, R169.reuse, R66, R159 ;  /* 0x00000042a99f7224 */ /* 0x040fe400078e029f */
[----:B------:R-:W-:-:S02]  /*1e20*/  IMAD R167, R169, R64, R167 ;  /* 0x00000040a9a77224 */ /* 0x000fc400078e02a7 */
[----:B------:R-:W-:Y:S01]  /*1e30*/  IMAD.WIDE.U32 R164, R168, R64, R164 ;  /* 0x00000040a8a47225 */ /* 0x000fe200078e00a4 */
[----:B------:R-:W-:-:S03]  /*1e40*/  LEA.HI R69, R69, R56, RZ, 0x5 ;  /* 0x0000003845457211 */ /* 0x000fc600078f28ff */
[----:B------:R-:W-:Y:S02]  /*1e50*/  IMAD.MOV.U32 R57, RZ, RZ, 0x10 ;  /* 0x00000010ff397424 */ /* 0x000fe400078e00ff */
[----:B------:R-:W-:Y:S02]  /*1e60*/  IMAD.MOV.U32 R55, RZ, RZ, 0x20 ;  /* 0x00000020ff377424 */ /* 0x000fe400078e00ff */
[----:B------:R-:W-:Y:S01]  /*1e70*/  IMAD.IADD R167, R165, 0x1, R167 ;  /* 0x00000001a5a77824 */ /* 0x000fe200078e02a7 */
[C---:B------:R-:W-:Y:S01]  /*1e80*/  SHF.L.U64.HI R202, R66.reuse, 0x4, R67 ;  /* 0x0000000442ca7819 */ /* 0x040fe20000010243 */
[----:B------:R-:W-:Y:S01]  /*1e90*/  IMAD.SHL.U32 R201, R66, 0x10, RZ ;  /* 0x0000001042c97824 */ /* 0x000fe200078e00ff */
[C---:B------:R-:W-:Y:S01]  /*1ea0*/  SHF.L.U64.HI R200, R64.reuse, 0x4, R65 ;  /* 0x0000000440c87819 */ /* 0x040fe20000010241 */
[----:B------:R-:W-:Y:S01]  /*1eb0*/  IMAD.SHL.U32 R199, R64, 0x10, RZ ;  /* 0x0000001040c77824 */ /* 0x000fe200078e00ff */
[----:B------:R-:W-:Y:S01]  /*1ec0*/  SHF.R.S32.HI R69, RZ, 0x5, R69 ;  /* 0x00000005ff457819 */ /* 0x000fe20000011445 */
[----:B------:R-:W-:Y:S01]  /*1ed0*/  IMAD.SHL.U32 R74, R68, 0x4, RZ ;  /* 0x00000004444a7824 */ /* 0x000fe200078e00ff */
[----:B------:R-:W-:-:S02]  /*1ee0*/  SEL R57, R57, 0xfffffff0, !P2 ;  /* 0xfffffff039397807 */ /* 0x000fc40005000000 */
[----:B------:R-:W-:Y:S01]  /*1ef0*/  SEL R55, R55, 0xffffffe0, !P3 ;  /* 0xffffffe037377807 */ /* 0x000fe20005800000 */
[----:B--2---:R-:W-:-:S04]  /*1f00*/  @P0 IMAD.WIDE.U32 R20, R178, R209, RZ ;  /* 0x000000d1b2140225 */ /* 0x004fc800078e00ff */
[----:B------:R-:W-:Y:S02]  /*1f10*/  @P0 IMAD.MOV.U32 R6, RZ, RZ, R20 ;  /* 0x000000ffff060224 */ /* 0x000fe400078e0014 */
[----:B---3--:R-:W-:-:S04]  /*1f20*/  @!P0 IMAD R11, R29, R205, RZ ;  /* 0x000000cd1d0b8224 */ /* 0x008fc800078e02ff */
[C---:B------:R-:W-:Y:S02]  /*1f30*/  @!P0 IMAD R2, R28.reuse, R72, R11 ;  /* 0x000000481c028224 */ /* 0x040fe400078e020b */
[----:B------:R-:W-:-:S04]  /*1f40*/  @!P0 IMAD.WIDE.U32 R28, R28, R205, RZ ;  /* 0x000000cd1c1c8225 */ /* 0x000fc800078e00ff */
[----:B------:R-:W-:Y:S02]  /*1f50*/  @!P0 IMAD.MOV.U32 R6, RZ, RZ, R28 ;  /* 0x000000ffff068224 */ /* 0x000fe400078e001c */
[----:B------:R-:W-:-:S03]  /*1f60*/  @P0 IMAD R7, R179, R209, RZ ;  /* 0x000000d1b3070224 */ /* 0x000fc600078e02ff */
[----:B------:R-:W-:Y:S01]  /*1f70*/  IADD3 R6, P1, R16, R6, RZ ;  /* 0x0000000610067210 */ /* 0x000fe20007f3e0ff */
[----:B------:R-:W-:Y:S02]  /*1f80*/  @P0 IMAD.IADD R7, R21, 0x1, R7 ;  /* 0x0000000115070824 */ /* 0x000fe400078e0207 */
[----:B------:R-:W-:Y:S02]  /*1f90*/  @!P0 IMAD.IADD R7, R29, 0x1, R2 ;  /* 0x000000011d078824 */ /* 0x000fe400078e0202 */
[----:B------:R-:W-:Y:S01]  /*1fa0*/  IMAD R9, R15, R208, RZ ;  /* 0x000000d00f097224 */ /* 0x000fe200078e02ff */
[----:B----4-:R-:W-:Y:S01]  /*1fb0*/  ISETP.GE.AND P0, PT, R10, R77, PT ;  /* 0x0000004d0a00720c */ /* 0x010fe20003f06270 */
[----:B------:R-:W-:Y:S02]  /*1fc0*/  IMAD.X R7, R17, 0x1, R7, P1 ;  /* 0x0000000111077824 */ /* 0x000fe400008e0607 */
[----:B------:R-:W-:Y:S02]  /*1fd0*/  IMAD R2, R14, R173, R9 ;  /* 0x000000ad0e027224 */ /* 0x000fe400078e0209 */
[----:B------:R-:W-:Y:S01]  /*1fe0*/  IMAD.WIDE.U32 R14, R208, R14, R6 ;  /* 0x0000000ed00e7225 */ /* 0x000fe200078e0006 */
[----:B------:R-:W-:-:S02]  /*1ff0*/  SEL R6, RZ, 0xffffffff, P0 ;  /* 0xffffffffff067807 */ /* 0x000fc40000000000 */
[C---:B------:R-:W-:Y:S02]  /*2000*/  IADD3 R9, R16.reuse, 0x80, RZ ;  /* 0x0000008010097810 */ /* 0x040fe40007ffe0ff */
[-C--:B------:R-:W-:Y:S01]  /*2010*/  ISETP.GE.AND P1, PT, R16, R77.reuse, PT ;  /* 0x0000004d1000720c */ /* 0x080fe20003f26270 */
[----:B------:R-:W-:Y:S01]  /*2020*/  IMAD.SHL.U32 R6, R6, 0x2, RZ ;  /* 0x0000000206067824 */ /* 0x000fe200078e00ff */
[----:B------:R-:W-:Y:S02]  /*2030*/  ISETP.GE.AND P0, PT, R9, R77, PT ;  /* 0x0000004d0900720c */ /* 0x000fe40003f06270 */
[----:B------:R-:W-:Y:S01]  /*2040*/  SEL R7, RZ, 0x1, P1 ;  /* 0x00000001ff077807 */ /* 0x000fe20000800000 */
[----:B------:R-:W-:Y:S01]  /*2050*/  IMAD.IADD R15, R15, 0x1, R2 ;  /* 0x000000010f0f7824 */ /* 0x000fe200078e0202 */
[----:B------:R-:W-:Y:S02]  /*2060*/  SEL R75, RZ, 0x4, P0 ;  /* 0x00000004ff4b7807 */ /* 0x000fe40000000000 */
[----:B------:R-:W-:-:S04]  /*2070*/  LOP3.LUT R2, R6, 0x2, R7, 0xe2, !PT ;  /* 0x0000000206027812 */ /* 0x000fc800078ee207 */
[----:B------:R-:W-:Y:S02]  /*2080*/  LOP3.LUT R75, R2, R75, RZ, 0xfc, !PT ;  /* 0x0000004b024b7212 */ /* 0x000fe400078efcff */
[----:B------:R-:W-:-:S04]  /*2090*/  SHF.R.S32.HI R2, RZ, 0x1f, R73 ;  /* 0x0000001fff027819 */ /* 0x000fc80000011449 */
[----:B------:R-:W-:-:S04]  /*20a0*/  LEA.HI R97, R2, R73, RZ, 0x6 ;  /* 0x0000004902617211 */ /* 0x000fc800078f30ff */
[----:B------:R-:W-:Y:S02]  /*20b0*/  SHF.R.S32.HI R97, RZ, 0x6, R97 ;  /* 0x00000006ff617819 */ /* 0x000fe40000011461 */
[----:B------:R-:W-:Y:S02]  /*20c0*/  IADD3 R156, P0, R16, R0, RZ ;  /* 0x00000000109c7210 */ /* 0x000fe40007f1e0ff */
[----:B------:R-:W-:Y:S01]  /*20d0*/  IMNMX R97, RZ, R97, !PT ;  /* 0x00000061ff617217 */ /* 0x000fe20007800200 */
        /* <DEDUP_REMOVED lines=28> */
[C---:B------:R-:W-:Y:S01]  /*22a0*/  IMAD.WIDE.U32 R182, R64.reuse, 0x60, RZ ;  /* 0x0000006040b67825 */ /* 0x040fe200078e00ff */
[----:B------:R-:W-:Y:S02]  /*22b0*/  LOP3.LUT R151, R75, 0xffff, RZ, 0xc0, !PT ;  /* 0x0000ffff4b977812 */ /* 0x000fe400078ec0ff */
[C---:B------:R-:W-:Y:S01]  /*22c0*/  SHF.L.U64.HI R82, R64.reuse, 0x5, R65 ;  /* 0x0000000540527819 */ /* 0x040fe20000010241 */
[----:B------:R-:W-:Y:S01]  /*22d0*/  IMAD.SHL.U32 R81, R64, 0x20, RZ ;  /* 0x0000002040517824 */ /* 0x000fe200078e00ff */
[C---:B------:R-:W-:Y:S01]  /*22e0*/  LOP3.LUT R153, R151.reuse, 0x1, RZ, 0xc0, !PT ;  /* 0x0000000197997812 */ /* 0x040fe200078ec0ff */
        /* <DEDUP_REMOVED lines=27> */
[-C--:B------:R-:W-:Y:S02]  /*24a0*/  IMAD R2, R27, R4.reuse, RZ ;  /* 0x000000041b027224 */ /* 0x080fe400078e02ff */
[----:B------:R-:W-:Y:S02]  /*24b0*/  IMAD R0, R25, R4, RZ ;  /* 0x0000000419007224 */ /* 0x000fe400078e02ff */
[----:B------:R-:W-:Y:S01]  /*24c0*/  IMAD.IADD R31, R31, 0x1, R7 ;  /* 0x000000011f1f7824 */ /* 0x000fe200078e0207 */
[----:B------:R-:W-:Y:S01]  /*24d0*/  SHF.R.S32.HI R7, RZ, 0x1f, R73 ;  /* 0x0000001fff077819 */ /* 0x000fe20000011449 */
[----:B------:R-:W-:Y:S01]  /*24e0*/  IMAD.IADD R29, R29, 0x1, R5 ;  /* 0x000000011d1d7824 */ /* 0x000fe200078e0205 */
[----:B------:R-:W-:Y:S01]  /*24f0*/  IADD3 R5, P0, -R73, R168, RZ ;  /* 0x000000a849057210 */ /* 0x000fe20007f1e1ff */
[-C--:B------:R-:W-:Y:S02]  /*2500*/  IMAD R2, R26, R3.reuse, R2 ;  /* 0x000000031a027224 */ /* 0x080fe400078e0202 */
[----:B------:R-:W-:Y:S01]  /*2510*/  IMAD R0, R24, R3, R0 ;  /* 0x0000000318007224 */ /* 0x000fe200078e0200 */
[----:B------:R-:W-:Y:S01]  /*2520*/  LEA.HI R3, R6, R6, RZ, 0x1 ;  /* 0x0000000606037211 */ /* 0x000fe200078f08ff */
[----:B------:R-:W-:Y:S01]  /*2530*/  IMAD.WIDE.U32 R24, R24, R4, R28 ;  /* 0x0000000418187225 */ /* 0x000fe200078e001c */
[----:B------:R-:W-:-:S02]  /*2540*/  IADD3.X R7, R169, ~R7, RZ, P0, !PT ;  /* 0x80000007a9077210 */ /* 0x000fc400007fe4ff */
[----:B------:R-:W-:Y:S01]  /*2550*/  SHF.R.S32.HI R3, RZ, 0x1, R3 ;  /* 0x00000001ff037819 */ /* 0x000fe20000011403 */
[----:B------:R-:W-:Y:S01]  /*2560*/  IMAD.WIDE.U32 R26, R26, R4, R30 ;  /* 0x000000041a1a7225 */ /* 0x000fe200078e001e */
[----:B------:R-:W-:-:S03]  /*2570*/  MOV R28, R24 ;  /* 0x00000018001c7202 */ /* 0x000fc60000000f00 */
[----:B------:R-:W-:Y:S02]  /*2580*/  IMAD.IADD R27, R27, 0x1, R2 ;  /* 0x000000011b1b7824 */ /* 0x000fe400078e0202 */
[----:B------:R-:W-:Y:S02]  /*2590*/  IMAD.IADD R29, R25, 0x1, R0 ;  /* 0x00000001191d7824 */ /* 0x000fe400078e0200 */
[C---:B------:R-:W-:Y:S02]  /*25a0*/  IMAD R119, R7.reuse, R184, RZ ;  /* 0x000000b807777224 */ /* 0x040fe400078e02ff */
[----:B------:R-:W-:Y:S02]  /*25b0*/  IMAD R123, R7, R186, RZ ;  /* 0x000000ba077b7224 */ /* 0x000fe400078e02ff */
[----:B------:R-:W-:Y:S02]  /*25c0*/  IMAD R7, R3, R8, RZ ;  /* 0x0000000803077224 */ /* 0x000fe400078e02ff */
[----:B------:R-:W-:-:S02]  /*25d0*/  IMAD R0, R168, R3, R74 ;  /* 0x00000003a8007224 */ /* 0x000fc400078e024a */
[-C--:B------:R-:W-:Y:S02]  /*25e0*/  IMAD R119, R185, R5.reuse, R119 ;  /* 0x00000005b9777224 */ /* 0x080fe400078e0277 */
[----:B------:R-:W-:Y:S01]  /*25f0*/  IMAD.WIDE.U32 R24, R184, R5, R26 ;  /* 0x00000005b8187225 */ /* 0x000fe200078e001a */
[----:B------:R-:W-:-:S03]  /*2600*/  SHF.R.S32.HI R127, RZ, 0x1f, R7 ;  /* 0x0000001fff7f7819 */ /* 0x000fc60000011407 */
[-C--:B------:R-:W-:Y:S02]  /*2610*/  IMAD R123, R187, R5.reuse, R123 ;  /* 0x00000005bb7b7224 */ /* 0x080fe400078e027b */
[----:B------:R-:W-:Y:S01]  /*2620*/  IMAD.WIDE.U32 R26, R186, R5, R28 ;  /* 0x00000005ba1a7225 */ /* 0x000fe200078e001c */
[----:B------:R-:W-:Y:S02]  /*2630*/  IADD3 R5, P3, R7, R0, RZ ;  /* 0x0000000007057210 */ /* 0x000fe40007f7e0ff */
[----:B------:R-:W-:Y:S01]  /*2640*/  LEA R120, P1, R24, R18, 0x1 ;  /* 0x0000001218787211 */ /* 0x000fe200078208ff */
[----:B------:R-:W-:Y:S01]  /*2650*/  IMAD.IADD R119, R25, 0x1, R119 ;  /* 0x0000000119777824 */ /* 0x000fe200078e0277 */
[----:B------:R-:W-:Y:S01]  /*2660*/  SHF.L.U32 R18, R5, 0x1, RZ ;  /* 0x0000000105127819 */ /* 0x000fe200000006ff */
[----:B------:R-:W-:Y:S01]  /*2670*/  IMAD.IADD R4, R74, 0x1, R0 ;  /* 0x000000014a047824 */ /* 0x000fe200078e0200 */
[----:B------:R-:W-:Y:S01]  /*2680*/  LEA.HI.X.SX32 R0, R0, R127, 0x1, P3 ;  /* 0x0000007f00007211 */ /* 0x000fe200018f0eff */
[----:B------:R-:W-:Y:S01]  /*2690*/  IMAD.IADD R123, R27, 0x1, R123 ;  /* 0x000000011b7b7824 */ /* 0x000fe200078e027b */
[----:B------:R-:W-:-:S02]  /*26a0*/  LEA R122, P0, R26, R22, 0x1 ;  /* 0x000000161a7a7211 */ /* 0x000fc400078008ff */
[----:B------:R-:W-:Y:S02]  /*26b0*/  LEA.HI.X R119, R24, R19, R119, 0x1, P1 ;  /* 0x0000001318777211 */ /* 0x000fe400008f0c77 */
[----:B------:R-:W-:Y:S02]  /*26c0*/  SHF.L.U64.HI R0, R5, 0x1, R0 ;  /* 0x0000000105007819 */ /* 0x000fe40000010200 */
[----:B------:R-:W-:Y:S02]  /*26d0*/  IADD3 R58, P1, R20, R18, RZ ;  /* 0x00000012143a7210 */ /* 0x000fe40007f3e0ff */
[----:B------:R-:W-:Y:S02]  /*26e0*/  IADD3 R2, P2, R7, R4, RZ ;  /* 0x0000000407027210 */ /* 0x000fe40007f5e0ff */
[----:B------:R-:W-:Y:S02]  /*26f0*/  LEA.HI.X R123, R26, R23, R123, 0x1, P0 ;  /* 0x000000171a7b7211 */ /* 0x000fe400000f0c7b */
[----:B------:R-:W-:Y:S01]  /*2700*/  IADD3 R18, P0, R14, R18, RZ ;  /* 0x000000120e127210 */ /* 0x000fe20007f1e0ff */
[----:B------:R-:W-:Y:S01]  /*2710*/  IMAD.X R59, R21, 0x1, R0, P1 ;  /* 0x00000001153b7824 */ /* 0x000fe200008e0600 */
[----:B------:R-:W-:Y:S01]  /*2720*/  IADD3 R94, P1, R201, 0x40, RZ ;  /* 0x00000040c95e7810 */ /* 0x000fe20007f3e0ff */
[----:B------:R-:W-:Y:S01]  /*2730*/  IMAD.SHL.U32 R126, R2, 0x2, RZ ;  /* 0x00000002027e7824 */ /* 0x000fe200078e00ff */
[----:B------:R-:W-:-:S02]  /*2740*/  LEA.HI.X.SX32 R127, R4, R127, 0x1, P2 ;  /* 0x0000007f047f7211 */ /* 0x000fc400010f0eff */
[----:B------:R-:W-:Y:S02]  /*2750*/  IADD3.X R19, R15, R0, RZ, P0, !PT ;  /* 0x000000000f137210 */ /* 0x000fe400007fe4ff */
[----:B------:R-:W-:Y:S01]  /*2760*/  IADD3 R90, P0, R201, 0x80, RZ ;  /* 0x00000080c95a7810 */ /* 0x000fe20007f1e0ff */
[----:B------:R-:W-:Y:S01]  /*2770*/  IMAD.SHL.U32 R154, R3, 0x10, RZ ;  /* 0x00000010039a7824 */ /* 0x000fe200078e00ff */
[----:B------:R-:W-:Y:S01]  /*2780*/  SHF.L.U64.HI R127, R2, 0x1, R127 ;  /* 0x00000001027f7819 */ /* 0x000fe2000001027f */
[----:B------:R-:W-:Y:S01]  /*2790*/  IMAD.X R93, RZ, RZ, R202, P1 ;  /* 0x000000ffff5d7224 */ /* 0x000fe200008e06ca */
[-C--:B------:R-:W-:Y:S02]  /*27a0*/  IADD3 R124, P3, R20, R126.reuse, RZ ;  /* 0x0000007e147c7210 */ /* 0x080fe40007f7e0ff */
[----:B------:R-:W-:Y:S02]  /*27b0*/  IADD3 R126, P2, R14, R126, RZ ;  /* 0x0000007e0e7e7210 */ /* 0x000fe40007f5e0ff */
[----:B------:R-:W-:-:S02]  /*27c0*/  IADD3 R92, P1, R94, R201, RZ ;  /* 0x000000c95e5c7210 */ /* 0x000fc40007f3e0ff */
        /* <DEDUP_REMOVED lines=10> */
[--C-:B------:R-:W-:Y:S01]  /*2870*/  IMAD.X R87, R89, 0x1, R202.reuse, P0 ;  /* 0x0000000159577824 */ /* 0x100fe200000e06ca */
[----:B------:R-:W-:Y:S01]  /*2880*/  SHF.L.U64.HI R98, R186, 0x4, R187 ;  /* 0x00000004ba627819 */ /* 0x000fe200000102bb */
[----:B------:R-:W-:Y:S01]  /*2890*/  IMAD R5, R65, 0x60, RZ ;  /* 0x0000006041057824 */ /* 0x000fe200078e02ff */
[C---:B------:R-:W-:Y:S01]  /*28a0*/  IADD3 R104, P0, R99.reuse, 0x80, RZ ;  /* 0x0000008063687810 */ /* 0x040fe20007f1e0ff */
[----:B------:R-:W-:Y:S01]  /*28b0*/  IMAD.IADD R146, R154, 0x1, R149 ;  /* 0x000000019a927824 */ /* 0x000fe200078e0295 */
        /* <DEDUP_REMOVED lines=13> */
[----:B------:R-:W-:Y:S01]  /*2990*/  IMAD R5, R185, 0x60, RZ ;  /* 0x00000060b9057824 */ /* 0x000fe200078e02ff */
[----:B------:R-:W-:Y:S01]  /*29a0*/  IADD3 R111, P1, R109, R100, RZ ;  /* 0x000000646d6f7210 */ /* 0x000fe20007f3e0ff */
[----:B------:R-:W-:Y:S01]  /*29b0*/  IMAD.X R105, RZ, RZ, R98, P0 ;  /* 0x000000ffff697224 */ /* 0x000fe200000e0662 */
[----:B------:R-:W-:Y:S01]  /*29c0*/  IADD3 R103, P3, R100, R99, RZ ;  /* 0x0000006364677210 */ /* 0x000fe20007f7e0ff */
[----:B------:R-:W-:Y:S01]  /*29d0*/  IMAD.SHL.U32 R150, R3, 0x20, RZ ;  /* 0x0000002003967824 */ /* 0x000fe200078e00ff */
        /* <DEDUP_REMOVED lines=24> */
.L_x_4087:
        /* <DEDUP_REMOVED lines=19> */
.L_x_3995:
[----:B------:R-:W-:Y:S05]  /*2c90*/  BSYNC B0 ;  /* 0x0000000000007941 */ /* 0x000fea0003800000 */
.L_x_3994:
        /* <DEDUP_REMOVED lines=18> */
.L_x_3997:
[----:B------:R-:W-:Y:S05]  /*2dc0*/  BSYNC B0 ;  /* 0x0000000000007941 */ /* 0x000fea0003800000 */
.L_x_3996:
        /* <DEDUP_REMOVED lines=18> */
.L_x_3999:
[----:B------:R-:W-:Y:S05]  /*2ef0*/  BSYNC B0 ;  /* 0x0000000000007941 */ /* 0x000fea0003800000 */
.L_x_3998:
        /* <DEDUP_REMOVED lines=18> */
.L_x_4001:
[----:B------:R-:W-:Y:S05]  /*3020*/  BSYNC B0 ;  /* 0x0000000000007941 */ /* 0x000fea0003800000 */
.L_x_4000:
        /* <DEDUP_REMOVED lines=65> */
.L_x_4008:
[----:B------:R-:W-:Y:S05]  /*3440*/  BSYNC B0 ;  /* 0x0000000000007941 */ /* 0x000fea0003800000 */
.L_x_4007:
        /* <DEDUP_REMOVED lines=50> */
.L_x_4010:
[----:B------:R-:W-:Y:S05]  /*3770*/  BSYNC B0 ;  /* 0x0000000000007941 */ /* 0x000fea0003800000 */
.L_x_4009:
        /* <DEDUP_REMOVED lines=49> */
.L_x_4006:
[----:B------:R-:W-:Y:S05]  /*3a90*/  BSYNC B1 ;  /* 0x0000000000017941 */ /* 0x000fea0003800000 */
.L_x_4005:
        /* <DEDUP_REMOVED lines=63> */
.L_x_4014:
[----:B------:R-:W-:Y:S05]  /*3e90*/  BSYNC B0 ;  /* 0x0000000000007941 */ /* 0x000fea0003800000 */
.L_x_4013:
        /* <DEDUP_REMOVED lines=53> */
.L_x_4016:
[----:B------:R-:W-:Y:S05]  /*41f0*/  BSYNC B0 ;  /* 0x0000000000007941 */ /* 0x000fea0003800000 */
.L_x_4015:
        /* <DEDUP_REMOVED lines=52> */
.L_x_4012:
[----:B------:R-:W-:Y:S05]  /*4540*/  BSYNC B1 ;  /* 0x0000000000017941 */ /* 0x000fea0003800000 */
.L_x_4011:
        /* <DEDUP_REMOVED lines=63> */
.L_x_4020:
[----:B------:R-:W-:Y:S05]  /*4940*/  BSYNC B0 ;  /* 0x0000000000007941 */ /* 0x000fea0003800000 */
.L_x_4019:
        /* <DEDUP_REMOVED lines=53> */
.L_x_4022:
[----:B------:R-:W-:Y:S05]  /*4ca0*/  BSYNC B0 ;  /* 0x0000000000007941 */ /* 0x000fea0003800000 */
.L_x_4021:
        /* <DEDUP_REMOVED lines=52> */
.L_x_4018:
[----:B------:R-:W-:Y:S05]  /*4ff0*/  BSYNC B1 ;  /* 0x0000000000017941 */ /* 0x000fea0003800000 */
.L_x_4017:
        /* <DEDUP_REMOVED lines=65> */
.L_x_4026:
[----:B------:R-:W-:Y:S05]  /*5410*/  BSYNC B0 ;  /* 0x0000000000007941 */ /* 0x000fea0003800000 */
.L_x_4025:
        /* <DEDUP_REMOVED lines=53> */
.L_x_4028:
[----:B------:R-:W-:Y:S05]  /*5770*/  BSYNC B0 ;  /* 0x0000000000007941 */ /* 0x000fea0003800000 */
.L_x_4027:
        /* <DEDUP_REMOVED lines=52> */
.L_x_4024:
[----:B------:R-:W-:Y:S05]  /*5ac0*/  BSYNC B1 ;  /* 0x0000000000017941 */ /* 0x000fea0003800000 */
.L_x_4023:
[----:B------:R-:W2:Y:S02]  /*5ad0*/  LD.E R3, [R12.64+0xd0] ;  /* 0x0000d0060c037980 */ /* 0x000ea4000c101900 */
[----:B--2---:R-:W-:Y:S05]  /*5ae0*/  IMAD.U32 R3, R3, -0x20, RZ ;  /* 0xffffffe003037824 */ /* 0x004fea00078e00ff */
[C---:B------:R-:W-:Y:S02]  /*5af0*/  LEA R18, P1, R3.reuse, R18, 0x1 ;  /* 0x0000001203127211 */ /* 0x040fe400078208ff */
[C---:B------:R-:W-:Y:S02]  /*5b00*/  LEA R58, P0, R3.reuse, R58, 0x1 ;  /* 0x0000003a033a7211 */ /* 0x040fe400078008ff */
[C---:B------:R-:W-:Y:S02]  /*5b10*/  LEA.HI.X.SX32 R19, R3.reuse, R19, 0x1, P1 ;  /* 0x0000001303137211 */ /* 0x040fe400008f0eff */
[----:B------:R-:W-:Y:S01]  /*5b20*/  LEA.HI.X.SX32 R59, R3, R59, 0x1, P0 ;  /* 0x0000003b033b7211 */ /* 0x000fe200000f0eff */
[----:B------:R-:W-:-:S05]  /*5b30*/  BRA `(.L_x_4029) ;  /* 0x00004ec000007947 */ /* 0x000fca0003800000 */
.L_x_4004:
        /* <DEDUP_REMOVED lines=89> */
.L_x_4035:
[----:B------:R-:W-:Y:S05]  /*60d0*/  BSYNC B0 ;  /* 0x0000000000007941 */ /* 0x000fea0003800000 */
.L_x_4034:
[----:B-----5:R2:W-:Y:S02]  /*60e0*/  ST.E.128 [R128.64], R48 ;  /* 0x0000003080007985 */ /* 0x0205e4000c101d06 */
.L_x_4033:
[----:B------:R-:W-:Y:S05]  /*60f0*/  BSYNC B1 ;  /* 0x0000000000017941 */ /* 0x000fea0003800000 */
.L_x_4032:
        /* <DEDUP_REMOVED lines=87> */
.L_x_4039:
[----:B------:R-:W-:Y:S05]  /*6670*/  BSYNC B0 ;  /* 0x0000000000007941 */ /* 0x000fea0003800000 */
.L_x_4038:
[----:B-----5:R3:W-:Y:S02]  /*6680*/  ST.E.128 [R128.64+0x80], R48 ;  /* 0x0000803080007985 */ /* 0x0207e4000c101d06 */
.L_x_4037:
[----:B------:R-:W-:Y:S05]  /*6690*/  BSYNC B1 ;  /* 0x0000000000017941 */ /* 0x000fea0003800000 */
.L_x_4036:
        /* <DEDUP_REMOVED lines=86> */
.L_x_4041:
[----:B------:R-:W-:Y:S05]  /*6c00*/  BSYNC B0 ;  /* 0x0000000000007941 */ /* 0x000fea0003800000 */
.L_x_4040:
[----:B-----5:R3:W-:Y:S02]  /*6c10*/  ST.E.128 [R128.64+0x100], R48 ;  /* 0x0001003080007985 */ /* 0x0207e4000c101d06 */
.L_x_4031:
[----:B------:R-:W-:Y:S05]  /*6c20*/  BSYNC B2 ;  /* 0x0000000000027941 */ /* 0x000fea0003800000 */
.L_x_4030:
        /* <DEDUP_REMOVED lines=32> */
[----:B------:R-:W-:Y:S01]  /*6e30*/  LEA.HI.X.SX32 R23, R188, R197, 0x1, P0 ;  /* 0x000000c5bc177211 */ /* 0x000fe200000f0eff */
[----:B--2---:R-:W-:Y:S01]  /*6e40*/  IMAD.MOV.U32 R197, RZ, RZ, RZ ;  /* 0x000000ffffc57224 */ /* 0x004fe200078e00ff */
        /* <DEDUP_REMOVED lines=63> */
.L_x_4047:
[----:B------:R-:W-:Y:S05]  /*7240*/  BSYNC B0 ;  /* 0x0000000000007941 */ /* 0x000fea0003800000 */
.L_x_4046:
[C---:B------:R-:W-:Y:S04]  /*7250*/  LEA R2, P0, R201.reuse, R128, 0x1 ;  /* 0x00000080c9027211 */ /* 0x040fe800078008ff */
[----:B------:R-:W-:Y:S05]  /*7260*/  LEA.HI.X R3, R201, R129, R202, 0x1, P0 ;  /* 0x00000081c9037211 */ /* 0x000fea00000f0cca */
[----:B-----5:R3:W-:Y:S04]  /*7270*/  ST.E.128 [R2.64], R48 ;  /* 0x0000003002007985 */ /* 0x0207e8000c101d06 */
.L_x_4045:
[----:B------:R-:W-:Y:S05]  /*7280*/  BSYNC B1 ;  /* 0x0000000000017941 */ /* 0x000fea0003800000 */
.L_x_4044:
        /* <DEDUP_REMOVED lines=92> */
.L_x_4051:
[----:B------:R-:W-:Y:S05]  /*7850*/  BSYNC B0 ;  /* 0x0000000000007941 */ /* 0x000fea0003800000 */
.L_x_4050:
[C---:B------:R-:W-:Y:S04]  /*7860*/  LEA R2, P0, R94.reuse, R128, 0x1 ;  /* 0x000000805e027211 */ /* 0x040fe800078008ff */
[----:B------:R-:W-:Y:S05]  /*7870*/  LEA.HI.X R3, R94, R129, R93, 0x1, P0 ;  /* 0x000000815e037211 */ /* 0x000fea00000f0c5d */
[----:B-----5:R3:W-:Y:S04]  /*7880*/  ST.E.128 [R2.64], R48 ;  /* 0x0000003002007985 */ /* 0x0207e8000c101d06 */
.L_x_4049:
[----:B------:R-:W-:Y:S05]  /*7890*/  BSYNC B1 ;  /* 0x0000000000017941 */ /* 0x000fea0003800000 */
.L_x_4048:
        /* <DEDUP_REMOVED lines=91> */
.L_x_4053:
[----:B------:R-:W-:Y:S05]  /*7e50*/  BSYNC B0 ;  /* 0x0000000000007941 */ /* 0x000fea0003800000 */
.L_x_4052:
[C---:B------:R-:W-:Y:S04]  /*7e60*/  LEA R2, P0, R90.reuse, R128, 0x1 ;  /* 0x000000805a027211 */ /* 0x040fe800078008ff */
[----:B------:R-:W-:Y:S05]  /*7e70*/  LEA.HI.X R3, R90, R129, R89, 0x1, P0 ;  /* 0x000000815a037211 */ /* 0x000fea00000f0c59 */
[----:B-----5:R3:W-:Y:S04]  /*7e80*/  ST.E.128 [R2.64], R48 ;  /* 0x0000003002007985 */ /* 0x0207e8000c101d06 */
.L_x_4043:
[----:B------:R-:W-:Y:S05]  /*7e90*/  BSYNC B2 ;  /* 0x0000000000027941 */ /* 0x000fea0003800000 */
.L_x_4042:
        /* <DEDUP_REMOVED lines=97> */
.L_x_4059:
[----:B------:R-:W-:Y:S05]  /*84b0*/  BSYNC B0 ;  /* 0x0000000000007941 */ /* 0x000fea0003800000 */
.L_x_4058:
[C---:B------:R-:W-:Y:S04]  /*84c0*/  LEA R2, P0, R95.reuse, R128, 0x1 ;  /* 0x000000805f027211 */ /* 0x040fe800078008ff */
[----:B------:R-:W-:Y:S05]  /*84d0*/  LEA.HI.X R3, R95, R129, R96, 0x1, P0 ;  /* 0x000000815f037211 */ /* 0x000fea00000f0c60 */
[----:B-----5:R3:W-:Y:S04]  /*84e0*/  ST.E.128 [R2.64], R48 ;  /* 0x0000003002007985 */ /* 0x0207e8000c101d06 */
.L_x_4057:
[----:B------:R-:W-:Y:S05]  /*84f0*/  BSYNC B1 ;  /* 0x0000000000017941 */ /* 0x000fea0003800000 */
.L_x_4056:
        /* <DEDUP_REMOVED lines=92> */
.L_x_4063:
[----:B------:R-:W-:Y:S05]  /*8ac0*/  BSYNC B0 ;  /* 0x0000000000007941 */ /* 0x000fea0003800000 */
.L_x_4062:
[C---:B------:R-:W-:Y:S04]  /*8ad0*/  LEA R2, P0, R92.reuse, R128, 0x1 ;  /* 0x000000805c027211 */ /* 0x040fe800078008ff */
[----:B------:R-:W-:Y:S05]  /*8ae0*/  LEA.HI.X R3, R92, R129, R91, 0x1, P0 ;  /* 0x000000815c037211 */ /* 0x000fea00000f0c5b */
[----:B-----5:R3:W-:Y:S04]  /*8af0*/  ST.E.128 [R2.64], R48 ;  /* 0x0000003002007985 */ /* 0x0207e8000c101d06 */
.L_x_4061:
[----:B------:R-:W-:Y:S05]  /*8b00*/  BSYNC B1 ;  /* 0x0000000000017941 */ /* 0x000fea0003800000 */
.L_x_4060:
        /* <DEDUP_REMOVED lines=91> */
.L_x_4065:
[----:B------:R-:W-:Y:S05]  /*90c0*/  BSYNC B0 ;  /* 0x0000000000007941 */ /* 0x000fea0003800000 */
.L_x_4064:
[C---:B------:R-:W-:Y:S04]  /*90d0*/  LEA R2, P0, R88.reuse, R128, 0x1 ;  /* 0x0000008058027211 */ /* 0x040fe800078008ff */
[----:B------:R-:W-:Y:S05]  /*90e0*/  LEA.HI.X R3, R88, R129, R87, 0x1, P0 ;  /* 0x0000008158037211 */ /* 0x000fea00000f0c57 */
[----:B-----5:R3:W-:Y:S04]  /*90f0*/  ST.E.128 [R2.64], R48 ;  /* 0x0000003002007985 */ /* 0x0207e8000c101d06 */
.L_x_4055:
[----:B------:R-:W-:Y:S05]  /*9100*/  BSYNC B2 ;  /* 0x0000000000027941 */ /* 0x000fea0003800000 */
.L_x_4054:
        /* <DEDUP_REMOVED lines=31> */
[----:B------:R-:W-:Y:S01]  /*9300*/  LEA R22, P0, R190, R192, 0x1 ;  /* 0x000000c0be167211 */ /* 0x000fe200078008ff */
        /* <DEDUP_REMOVED lines=66> */
.L_x_4071:
[----:B------:R-:W-:Y:S05]  /*9730*/  BSYNC B0 ;  /* 0x0000000000007941 */ /* 0x000fea0003800000 */
.L_x_4070:
[----:B------:R-:W-:Y:S02]  /*9740*/  IMAD R0, R67, 0x60, RZ ;  /* 0x0000006043007824 */ /* 0x000fe400078e02ff */
[----:B------:R-:W-:Y:S05]  /*9750*/  IMAD.WIDE.U32 R2, R66, 0x60, R128 ;  /* 0x0000006042027825 */ /* 0x000fea00078e0080 */
[----:B------:R-:W-:Y:S05]  /*9760*/  IADD3 R3, R3, R0, RZ ;  /* 0x0000000003037210 */ /* 0x000fea0007ffe0ff */
[----:B-----5:R3:W-:Y:S02]  /*9770*/  ST.E.128 [R2.64], R48 ;  /* 0x0000003002007985 */ /* 0x0207e4000c101d06 */
.L_x_4069:
[----:B------:R-:W-:Y:S05]  /*9780*/  BSYNC B1 ;  /* 0x0000000000017941 */ /* 0x000fea0003800000 */
.L_x_4068:
        /* <DEDUP_REMOVED lines=92> */
.L_x_4075:
[----:B------:R-:W-:Y:S05]  /*9d50*/  BSYNC B0 ;  /* 0x0000000000007941 */ /* 0x000fea0003800000 */
.L_x_4074:
[C---:B------:R-:W-:Y:S04]  /*9d60*/  LEA R2, P0, R86.reuse, R128, 0x1 ;  /* 0x0000008056027211 */ /* 0x040fe800078008ff */
[----:B------:R-:W-:Y:S05]  /*9d70*/  LEA.HI.X R3, R86, R129, R85, 0x1, P0 ;  /* 0x0000008156037211 */ /* 0x000fea00000f0c55 */
[----:B-----5:R3:W-:Y:S04]  /*9d80*/  ST.E.128 [R2.64], R48 ;  /* 0x0000003002007985 */ /* 0x0207e8000c101d06 */
.L_x_4073:
[----:B------:R-:W-:Y:S05]  /*9d90*/  BSYNC B1 ;  /* 0x0000000000017941 */ /* 0x000fea0003800000 */
.L_x_4072:
        /* <DEDUP_REMOVED lines=91> */
.L_x_4077:
[----:B------:R-:W-:Y:S05]  /*a350*/  BSYNC B0 ;  /* 0x0000000000007941 */ /* 0x000fea0003800000 */
.L_x_4076:
[C---:B------:R-:W-:Y:S04]  /*a360*/  LEA R2, P0, R84.reuse, R128, 0x1 ;  /* 0x0000008054027211 */ /* 0x040fe800078008ff */
[----:B------:R-:W-:Y:S05]  /*a370*/  LEA.HI.X R3, R84, R129, R83, 0x1, P0 ;  /* 0x0000008154037211 */ /* 0x000fea00000f0c53 */
[----:B-----5:R3:W-:Y:S04]  /*a380*/  ST.E.128 [R2.64], R48 ;  /* 0x0000003002007985 */ /* 0x0207e8000c101d06 */
.L_x_4067:
[----:B------:R-:W-:Y:S05]  /*a390*/  BSYNC B2 ;  /* 0x0000000000027941 */ /* 0x000fea0003800000 */
.L_x_4066:
[----:B---3--:R-:W3:Y:S02]  /*a3a0*/  LD.E R3, [R12.64+0xd0] ;  /* 0x0000d0060c037980 */ /* 0x008ee4000c101900 */
[----:B---3--:R-:W-:Y:S05]  /*a3b0*/  IMAD.U32 R3, R3, -0x20, RZ ;  /* 0xffffffe003037824 */ /* 0x008fea00078e00ff */
[C---:B------:R-:W-:Y:S02]  /*a3c0*/  LEA R126, P1, R3.reuse, R126, 0x1 ;  /* 0x0000007e037e7211 */ /* 0x040fe400078208ff */
[C---:B------:R-:W-:Y:S02]  /*a3d0*/  LEA R124, P0, R3.reuse, R124, 0x1 ;  /* 0x0000007c037c7211 */ /* 0x040fe400078008ff */
[C---:B------:R-:W-:Y:S02]  /*a3e0*/  LEA.HI.X.SX32 R127, R3.reuse, R127, 0x1, P1 ;  /* 0x0000007f037f7211 */ /* 0x040fe400008f0eff */
[----:B------:R-:W-:Y:S01]  /*a3f0*/  LEA.HI.X.SX32 R125, R3, R125, 0x1, P0 ;  /* 0x0000007d037d7211 */ /* 0x000fe200000f0eff */
[----:B------:R-:W-:-:S05]  /*a400*/  BRA `(.L_x_4029) ;  /* 0x000005f000007947 */ /* 0x000fca0003800000 */
.L_x_4003:
        /* <DEDUP_REMOVED lines=11> */
.L_x_4079:
[----:B------:R-:W-:Y:S05]  /*a4c0*/  BSYNC B0 ;  /* 0x0000000000007941 */ /* 0x000fea0003800000 */
.L_x_4078:
        /* <DEDUP_REMOVED lines=27> */
.L_x_4081:
[----:B------:R-:W-:Y:S05]  /*a680*/  BSYNC B0 ;  /* 0x0000000000007941 */ /* 0x000fea0003800000 */
.L_x_4080:
        /* <DEDUP_REMOVED lines=27> */
.L_x_4083:
[----:B------:R-:W-:Y:S05]  /*a840*/  BSYNC B0 ;  /* 0x0000000000007941 */ /* 0x000fea0003800000 */
.L_x_4082:
        /* <DEDUP_REMOVED lines=27> */
.L_x_4029:
[----:B------:R-:W-:Y:S05]  /*aa00*/  BSYNC B3 ;  /* 0x0000000000037941 */ /* 0x000fea0003800000 */
.L_x_4002:
        /* <DEDUP_REMOVED lines=89> */
.L_x_4085:
        /* <DEDUP_REMOVED lines=8> */
.L_x_4086:
[----:B------:R-:W-:Y:S05]  /*b020*/  BSYNC B0 ;  /* 0x0000000000007941 */ /* 0x000fea0003800000 */
.L_x_4084:
[----:B------:R-:W-:Y:S04]  /*b030*/  IADD3 R11, R11, -0x1, RZ ;  /* 0xffffffff0b0b7810 */ /* 0x000fe80007ffe0ff */
[----:B------:R-:W-:Y:S11]  /*b040*/  ISETP.GT.AND P0, PT, R11, R97, PT ;  /* 0x000000610b00720c */ /* 0x000ff60003f04270 */
[----:B------:R-:W-:Y:S02]  /*b050*/  @!UPT UIADD3 URZ, URZ, URZ, URZ ;  /* 0x0000003f3f3ff290 */ /* 0x000fe4000fffe03f */
[----:B------:R-:W-:-:S05]  /*b060*/  @P0 BRA `(.L_x_4087) ;  /* 0xffff7af000000947 */ /* 0x000fca000383ffff */
.L_x_3993:
        /* <DEDUP_REMOVED lines=11> */
[----:B------:R1:W5:Y:S04]  /*b120*/  LD.E R11, [R12.64+0xc0] ;  /* 0x0000c0060c0b7980 */ /* 0x000368000c101900 */
[----:B------:R1:W5:Y:S04]  /*b130*/  LD.E.64 R40, [R12.64+0x148] ;  /* 0x000148060c287980 */ /* 0x000368000c101b00 */
[----:B------:R1:W5:Y:S01]  /*b140*/  LD.E.64 R38, [R12.64+0x150] ;  /* 0x000150060c267980 */ /* 0x000362000c101b00 */
[----:B--2---:R-:W-:-:S04]  /*b150*/  ISETP.NE.U32.AND P1, PT, R2, RZ, PT ;  /* 0x000000ff0200720c */ /* 0x004fc80003f25070 */
[----:B------:R-:W-:-:S13]  /*b160*/  ISETP.NE.AND.EX P1, PT, R3, RZ, PT, P1 ;  /* 0x000000ff0300720c */ /* 0x000fda0003f25310 */
[C---:B------:R-:W-:Y:S02]  /*b170*/  @P1 LEA R18, P0, R205.reuse, R2, 0x2 ;  /* 0x00000002cd121211 */ /* 0x040fe400078010ff */
[----:B------:R-:W2:Y:S02]  /*b180*/  LD.E.U8 R2, [R12.64+0x1b3] ;  /* 0x0001b3060c027980 */ /* 0x000ea4000c101100 */
[----:B------:R-:W-:-:S05]  /*b190*/  @P1 LEA.HI.X R19, R205, R3, R72, 0x2, P0 ;  /* 0x00000003cd131211 */ /* 0x000fca00000f1448 */
[----:B------:R3:W4:Y:S01]  /*b1a0*/  @P1 LD.E R0, [R18.64] ;  /* 0x0000000612001980 */ /* 0x000722000c101900 */
[-C--:B------:R-:W-:Y:S02]  /*b1b0*/  IADD3 R5, P1, R5, R174.reuse, RZ ;  /* 0x000000ae05057210 */ /* 0x080fe40007f3e0ff */
[----:B------:R-:W-:Y:S01]  /*b1c0*/  LEA R3, P0, R178, R174, 0x5 ;  /* 0x000000aeb2037211 */ /* 0x000fe200078028ff */
[----:B------:R-:W-:Y:S01]  /*b1d0*/  IMAD.MOV.U32 R176, RZ, RZ, R174 ;  /* 0x000000ffffb07224 */ /* 0x000fe200078e00ae */
[-C--:B-----5:R-:W-:Y:S01]  /*b1e0*/  LEA R44, P2, R174, R180.reuse, 0x1 ;  /* 0x000000b4ae2c7211 */ /* 0x0a0fe200078408ff */
[----:B------:R-:W-:Y:S01]  /*b1f0*/  IMAD.X R8, R15, 0x1, R177, P1 ;  /* 0x000000010f087824 */ /* 0x000fe200008e06b1 */
[----:B------:R-:W-:Y:S01]  /*b200*/  LEA.HI.X R6, R178, R177, R179, 0x5, P0 ;  /* 0x000000b1b2067211 */ /* 0x000fe200000f2cb3 */
[----:B------:R-:W-:Y:S01]  /*b210*/  IMAD R4, R179, 0x30, RZ ;  /* 0x00000030b3047824 */ /* 0x000fe200078e02ff */
[--C-:B------:R-:W-:Y:S01]  /*b220*/  LEA.HI.X R45, R174, R181, R177.reuse, 0x1, P2 ;  /* 0x000000b5ae2d7211 */ /* 0x100fe200010f0cb1 */
[----:B------:R-:W-:Y:S01]  /*b230*/  IMAD.WIDE.U32 R176, R178, 0x30, R176 ;  /* 0x00000030b2b07825 */ /* 0x000fe200078e00b0 */
[----:B------:R-:W-:-:S02]  /*b240*/  LEA R36, P0, R3, R180, 0x1 ;  /* 0x000000b403247211 */ /* 0x000fc400078008ff */
[-C--:B------:R-:W-:Y:S01]  /*b250*/  LEA R42, P1, R5, R180.reuse, 0x1 ;  /* 0x000000b4052a7211 */ /* 0x080fe200078208ff */
[----:B------:R-:W-:Y:S01]  /*b260*/  IMAD.IADD R15, R210, 0x1, -R71 ;  /* 0x00000001d20f7824 */ /* 0x000fe200078e0a47 */
[-C--:B------:R-:W-:Y:S01]  /*b270*/  LEA.HI.X R37, R3, R181.reuse, R6, 0x1, P0 ;  /* 0x000000b503257211 */ /* 0x080fe200000f0c06 */
[----:B------:R-:W-:Y:S01]  /*b280*/  IMAD.IADD R3, R177, 0x1, R4 ;  /* 0x00000001b1037824 */ /* 0x000fe200078e0204 */
[----:B------:R-:W-:Y:S02]  /*b290*/  LEA.HI.X R43, R5, R181, R8, 0x1, P1 ;  /* 0x000000b5052b7211 */ /* 0x000fe400008f0c08 */
[----:B------:R-:W-:Y:S02]  /*b2a0*/  ISETP.GE.AND P0, PT, R168, R15, PT ;  /* 0x0000000fa800720c */ /* 0x000fe40003f06270 */
[----:B---3--:R-:W-:Y:S02]  /*b2b0*/  LEA R18, P1, R176, R180, 0x1 ;  /* 0x000000b4b0127211 */ /* 0x008fe400078208ff */
[----:B------:R-:W-:-:S02]  /*b2c0*/  ISETP.GT.AND P0, PT, R56, -0x8, !P0 ;  /* 0xfffffff83800780c */ /* 0x000fc40004704270 */
[----:B------:R-:W-:Y:S02]  /*b2d0*/  LEA.HI.X R19, R176, R181, R3, 0x1, P1 ;  /* 0x000000b5b0137211 */ /* 0x000fe400008f0c03 */
[----:B--2---:R-:W-:Y:S01]  /*b2e0*/  ISETP.NE.AND P4, PT, R2, RZ, PT ;  /* 0x000000ff0200720c */ /* 0x004fe20003f85270 */
[----:B----4-:R-:W-:Y:S01]  /*b2f0*/  IMAD.IADD R73, R73, 0x1, R0 ;  /* 0x0000000149497824 */ /* 0x010fe200078e0200 */
[----:B------:R-:W-:-:S04]  /*b300*/  LEA.HI R0, R7, R7, RZ, 0x1 ;  /* 0x0000000707007211 */ /* 0x000fc800078f08ff */
[----:B------:R-:W-:-:S05]  /*b310*/  SHF.R.S32.HI R0, RZ, 0x1, R0 ;  /* 0x00000001ff007819 */ /* 0x000fca0000011400 */
[----:B------:R-:W-:-:S05]  /*b320*/  IMAD R73, R0, R73, RZ ;  /* 0x0000004900497224 */ /* 0x000fca00078e02ff */
[----:B------:R-:W-:Y:S02]  /*b330*/  SHF.R.S32.HI R5, RZ, 0x1f, R73 ;  /* 0x0000001fff057819 */ /* 0x000fe40000011449 */
[-C--:B------:R-:W-:Y:S02]  /*b340*/  IADD3 R2, P2, R16, R73.reuse, RZ ;  /* 0x0000004910027210 */ /* 0x080fe40007f5e0ff */
[----:B------:R-:W-:-:S03]  /*b350*/  IADD3 R4, P3, R74, R73, RZ ;  /* 0x000000494a047210 */ /* 0x000fc60007f7e0ff */
[----:B------:R-:W-:Y:S01]  /*b360*/  IMAD.X R3, R17, 0x1, R5, P2 ;  /* 0x0000000111037824 */ /* 0x000fe200010e0605 */
[----:B------:R-:W-:Y:S01]  /*b370*/  LEA.HI.X.SX32 R21, R74, R5, 0x1, P3 ;  /* 0x000000054a157211 */ /* 0x000fe200018f0eff */
[----:B------:R-:W-:Y:S01]  /*b380*/  IMAD.MOV.U32 R5, RZ, RZ, R0 ;  /* 0x000000ffff057224 */ /* 0x000fe200078e0000 */
        /* <DEDUP_REMOVED lines=56> */
.L_x_4096:
[----:B------:R-:W-:Y:S05]  /*b710*/  BSYNC B0 ;  /* 0x0000000000007941 */ /* 0x000fea0003800000 */
.L_x_4095:
[----:B-----5:R3:W-:Y:S02]  /*b720*/  STS.128 [R211], R20 ;  /* 0x00000014d3007388 */ /* 0x0207e40000000c00 */
.L_x_4094:
[----:B------:R-:W-:Y:S05]  /*b730*/  BSYNC B1 ;  /* 0x0000000000017941 */ /* 0x000fea0003800000 */
.L_x_4093:
        /* <DEDUP_REMOVED lines=47> */
.L_x_4100:
[----:B------:R-:W-:Y:S05]  /*ba30*/  BSYNC B0 ;  /* 0x0000000000007941 */ /* 0x000fea0003800000 */
.L_x_4099:
[----:B-----5:R1:W-:Y:S02]  /*ba40*/  STS.128 [R211+0x2000], R20 ;  /* 0x00200014d3007388 */ /* 0x0203e40000000c00 */
.L_x_4098:
[----:B------:R-:W-:Y:S05]  /*ba50*/  BSYNC B1 ;  /* 0x0000000000017941 */ /* 0x000fea0003800000 */
.L_x_4097:
        /* <DEDUP_REMOVED lines=46> */
.L_x_4102:
[----:B------:R-:W-:Y:S05]  /*bd40*/  BSYNC B0 ;  /* 0x0000000000007941 */ /* 0x000fea0003800000 */
.L_x_4101:
[----:B-----5:R3:W-:Y:S02]  /*bd50*/  STS.128 [R211+0x4000], R20 ;  /* 0x00400014d3007388 */ /* 0x0207e40000000c00 */
.L_x_4092:
[----:B------:R-:W-:Y:S05]  /*bd60*/  BSYNC B2 ;  /* 0x0000000000027941 */ /* 0x000fea0003800000 */
.L_x_4091:
        /* <DEDUP_REMOVED lines=52> */
.L_x_4108:
[----:B------:R-:W-:Y:S05]  /*c0b0*/  BSYNC B0 ;  /* 0x0000000000007941 */ /* 0x000fea0003800000 */
.L_x_4107:
[----:B-----5:R3:W-:Y:S02]  /*c0c0*/  STS.128 [R211+0x800], R20 ;  /* 0x00080014d3007388 */ /* 0x0207e40000000c00 */
.L_x_4106:
[----:B------:R-:W-:Y:S05]  /*c0d0*/  BSYNC B1 ;  /* 0x0000000000017941 */ /* 0x000fea0003800000 */
.L_x_4105:
        /* <DEDUP_REMOVED lines=47> */
.L_x_4112:
[----:B------:R-:W-:Y:S05]  /*c3d0*/  BSYNC B0 ;  /* 0x0000000000007941 */ /* 0x000fea0003800000 */
.L_x_4111:
[----:B-----5:R3:W-:Y:S02]  /*c3e0*/  STS.128 [R211+0x2800], R20 ;  /* 0x00280014d3007388 */ /* 0x0207e40000000c00 */
.L_x_4110:
[----:B------:R-:W-:Y:S05]  /*c3f0*/  BSYNC B1 ;  /* 0x0000000000017941 */ /* 0x000fea0003800000 */
.L_x_4109:
        /* <DEDUP_REMOVED lines=45> */
.L_x_4114:
[----:B------:R-:W-:Y:S05]  /*c6d0*/  BSYNC B0 ;  /* 0x0000000000007941 */ /* 0x000fea0003800000 */
.L_x_4113:
[----:B-----5:R1:W-:Y:S02]  /*c6e0*/  STS.128 [R211+0x4800], R40 ;  /* 0x00480028d3007388 */ /* 0x0203e40000000c00 */
.L_x_4104:
[----:B------:R-:W-:Y:S05]  /*c6f0*/  BSYNC B2 ;  /* 0x0000000000027941 */ /* 0x000fea0003800000 */
.L_x_4103:
        /* <DEDUP_REMOVED lines=53> */
.L_x_4120:
[----:B------:R-:W-:Y:S05]  /*ca50*/  BSYNC B0 ;  /* 0x0000000000007941 */ /* 0x000fea0003800000 */
.L_x_4119:
[----:B-----5:R3:W-:Y:S02]  /*ca60*/  STS.128 [R211+0x1000], R20 ;  /* 0x00100014d3007388 */ /* 0x0207e40000000c00 */
.L_x_4118:
[----:B------:R-:W-:Y:S05]  /*ca70*/  BSYNC B1 ;  /* 0x0000000000017941 */ /* 0x000fea0003800000 */
.L_x_4117:
        /* <DEDUP_REMOVED lines=48> */
.L_x_4124:
[----:B------:R-:W-:Y:S05]  /*cd80*/  BSYNC B0 ;  /* 0x0000000000007941 */ /* 0x000fea0003800000 */
.L_x_4123:
[----:B-----5:R3:W-:Y:S02]  /*cd90*/  STS.128 [R211+0x3000], R20 ;  /* 0x00300014d3007388 */ /* 0x0207e40000000c00 */
.L_x_4122:
[----:B------:R-:W-:Y:S05]  /*cda0*/  BSYNC B1 ;  /* 0x0000000000017941 */ /* 0x000fea0003800000 */
.L_x_4121:
        /* <DEDUP_REMOVED lines=45> */
.L_x_4126:
[----:B------:R-:W-:Y:S05]  /*d080*/  BSYNC B0 ;  /* 0x0000000000007941 */ /* 0x000fea0003800000 */
.L_x_4125:
[----:B-----5:R1:W-:Y:S02]  /*d090*/  STS.128 [R211+0x5000], R36 ;  /* 0x00500024d3007388 */ /* 0x0203e40000000c00 */
.L_x_4116:
[----:B------:R-:W-:Y:S05]  /*d0a0*/  BSYNC B2 ;  /* 0x0000000000027941 */ /* 0x000fea0003800000 */
.L_x_4115:
[----:B-1----:R-:W-:-:S04]  /*d0b0*/  IADD3 R36, R168, 0x30, RZ ;  /* 0x00000030a8247810 */ /* 0x002fc80007ffe0ff */
[----:B------:R-:W-:-:S04]  /*d0c0*/  ISETP.GE.AND P0, PT, R36, R15, PT ;  /* 0x0000000f2400720c */ /* 0x000fc80003f06270 */
[----:B------:R-:W-:-:S13]  /*d0d0*/  ISETP.LT.OR P0, PT, R56, -0x187, P0 ;  /* 0xfffffe793800780c */ /* 0x000fda0000701670 */
[----:B------:R-:W-:Y:S05]  /*d0e0*/  @P0 BRA `(.L_x_4127) ;  /* 0x0000552000000947 */ /* 0x000fea0003800000 */
[----:B------:R-:W-:Y:S01]  /*d0f0*/  ISETP.GE.AND P0, PT, R16, R11, PT ;  /* 0x0000000b1000720c */ /* 0x000fe20003f06270 */
[----:B------:R-:W-:-:S12]  /*d100*/  BSSY B1, `(.L_x_4128) ;  /* 0x000002f000017945 */ /* 0x000fd80003800000 */
[----:B------:R1:W-:Y:S01]  /*d110*/  @P0 STS.128 [R211+0x1800], RZ ;  /* 0x001800ffd3000388 */ /* 0x0003e20000000c00 */
        /* <DEDUP_REMOVED lines=15> */
[----:B--2---:R-:W-:Y:S02]  /*d210*/  LOP3.LUT R21, R2, 0xffff0000, RZ, 0xc0, !PT ;  /* 0xffff000002157812 */ /* 0x004fe400078ec0ff */
[----:B------:R-:W-:Y:S02]  /*d220*/  LOP3.LUT R16, R3, 0xffff0000, RZ, 0xc0, !PT ;  /* 0xffff000003107812 */ /* 0x000fe400078ec0ff */
[----:B---3--:R-:W-:Y:S01]  /*d230*/  LOP3.LUT R23, R4, 0xffff0000, RZ, 0xc0, !PT ;  /* 0xffff000004177812 */ /* 0x008fe200078ec0ff */
[----:B------:R-:W-:Y:S01]  /*d240*/  FMUL.FTZ R17, R0, R21 ;  /* 0x0000001500117220 */ /* 0x000fe20000410000 */
[----:B------:R-:W-:Y:S01]  /*d250*/  LOP3.LUT R20, R5, 0xffff0000, RZ, 0xc0, !PT ;  /* 0xffff000005147812 */ /* 0x000fe200078ec0ff */
[----:B------:R-:W-:Y:S01]  /*d260*/  FMUL.FTZ R22, R29, R16 ;  /* 0x000000101d167220 */ /* 0x000fe20000410000 */
[----:B------:R-:W-:Y:S01]  /*d270*/  SHF.L.U32 R2, R2, 0x10, RZ ;  /* 0x0000001002027819 */ /* 0x000fe200000006ff */
[----:B------:R-:W-:Y:S01]  /*d280*/  FMUL.FTZ R0, R0, R23 ;  /* 0x0000001700007220 */ /* 0x000fe20000410000 */
[----:B------:R-:W-:Y:S01]  /*d290*/  SHF.L.U32 R3, R3, 0x10, RZ ;  /* 0x0000001003037819 */ /* 0x000fe200000006ff */
[----:B------:R-:W-:Y:S01]  /*d2a0*/  FMUL.FTZ R29, R29, R20 ;  /* 0x000000141d1d7220 */ /* 0x000fe20000410000 */
[----:B------:R-:W-:Y:S01]  /*d2b0*/  SHF.L.U32 R5, R5, 0x10, RZ ;  /* 0x0000001005057819 */ /* 0x000fe200000006ff */
[----:B------:R-:W-:-:S02]  /*d2c0*/  IMAD.U32 R4, R4, 0x10000, RZ ;  /* 0x0001000004047824 */ /* 0x000fc400078e00ff */
[C---:B------:R-:W-:Y:S02]  /*d2d0*/  FFMA.FTZ R17, R14.reuse, R23, -R17 ;  /* 0x000000170e117223 */ /* 0x040fe40000010811 */
[----:B------:R-:W-:Y:S02]  /*d2e0*/  FFMA.FTZ R0, R14, R21, R0 ;  /* 0x000000150e007223 */ /* 0x000fe40000010000 */
[----:B------:R-:W-:Y:S02]  /*d2f0*/  FFMA.FTZ R29, R31, R16, R29 ;  /* 0x000000101f1d7223 */ /* 0x000fe4000001001d */
[----:B------:R-:W-:Y:S01]  /*d300*/  FMUL.FTZ R14, R30, R2 ;  /* 0x000000021e0e7220 */ /* 0x000fe20000410000 */
[----:B------:R-:W-:Y:S01]  /*d310*/  F2FP.BF16.PACK_AB R21, R0, R17 ;  /* 0x000000110015723e */ /* 0x000fe200000010ff */
[----:B------:R-:W-:Y:S02]  /*d320*/  FMUL.FTZ R16, R32, R3 ;  /* 0x0000000320107220 */ /* 0x000fe40000410000 */
[----:B------:R-:W-:-:S02]  /*d330*/  FMUL.FTZ R30, R30, R4 ;  /* 0x000000041e1e7220 */ /* 0x000fc40000410000 */
[-C--:B------:R-:W-:Y:S02]  /*d340*/  FMUL.FTZ R32, R32, R5.reuse ;  /* 0x0000000520207220 */ /* 0x080fe40000410000 */
        /* <DEDUP_REMOVED lines=8> */
.L_x_4131:
[----:B------:R-:W-:Y:S05]  /*d3d0*/  BSYNC B0 ;  /* 0x0000000000007941 */ /* 0x000fea0003800000 */
.L_x_4130:
[----:B-----5:R1:W-:Y:S02]  /*d3e0*/  STS.128 [R211+0x1800], R20 ;  /* 0x00180014d3007388 */ /* 0x0203e40000000c00 */
.L_x_4129:
[----:B------:R-:W-:Y:S05]  /*d3f0*/  BSYNC B1 ;  /* 0x0000000000017941 */ /* 0x000fea0003800000 */
.L_x_4128:
        /* <DEDUP_REMOVED lines=13> */
[----:B------:R-:W-:Y:S02]  /*d4d0*/  SHF.L.U32 R29, R23, 0x10, RZ ;  /* 0x00000010171d7819 */ /* 0x000fe400000006ff */
[----:B------:R-:W-:-:S02]  /*d4e0*/  SHF.L.U32 R14, R20, 0x10, RZ ;  /* 0x00000010140e7819 */ /* 0x000fc400000006ff */
[----:B------:R-:W-:Y:S02]  /*d4f0*/  LOP3.LUT R30, R20, 0xffff0000, RZ, 0xc0, !PT ;  /* 0xffff0000141e7812 */ /* 0x000fe400078ec0ff */
[----:B------:R-:W-:Y:S02]  /*d500*/  LOP3.LUT R23, R23, 0xffff0000, RZ, 0xc0, !PT ;  /* 0xffff000017177812 */ /* 0x000fe400078ec0ff */
[----:B------:R-:W-:Y:S02]  /*d510*/  LOP3.LUT R31, R22, 0xffff0000, RZ, 0xc0, !PT ;  /* 0xffff0000161f7812 */ /* 0x000fe400078ec0ff */
[----:B---3--:R-:W-:Y:S02]  /*d520*/  LOP3.LUT R17, R2, 0xffff0000, RZ, 0xc0, !PT ;  /* 0xffff000002117812 */ /* 0x008fe400078ec0ff */
[----:B------:R-:W-:Y:S02]  /*d530*/  LOP3.LUT R16, R3, 0xffff0000, RZ, 0xc0, !PT ;  /* 0xffff000003107812 */ /* 0x000fe400078ec0ff */
[----:B--2---:R-:W-:Y:S01]  /*d540*/  LOP3.LUT R21, R4, 0xffff0000, RZ, 0xc0, !PT ;  /* 0xffff000004157812 */ /* 0x004fe200078ec0ff */
        /* <DEDUP_REMOVED lines=10> */
[----:B------:R-:W-:Y:S02]  /*d5f0*/  FMUL.FTZ R23, R23, R20 ;  /* 0x0000001417177220 */ /* 0x000fe40000410000 */
[C---:B------:R-:W-:Y:S02]  /*d600*/  FMUL.FTZ R2, R30.reuse, R17 ;  /* 0x000000111e027220 */ /* 0x040fe40000410000 */
[----:B------:R-:W-:Y:S02]  /*d610*/  FMUL.FTZ R4, R31, R3 ;  /* 0x000000031f047220 */ /* 0x000fe40000410000 */
[----:B------:R-:W-:-:S02]  /*d620*/  FMUL.FTZ R30, R30, R21 ;  /* 0x000000151e1e7220 */ /* 0x000fc40000410000 */
[----:B------:R-:W-:Y:S02]  /*d630*/  FMUL.FTZ R31, R31, R5 ;  /* 0x000000051f1f7220 */ /* 0x000fe40000410000 */
[C---:B------:R-:W-:Y:S02]  /*d640*/  FFMA.FTZ R22, R29.reuse, R20, -R22 ;  /* 0x000000141d167223 */ /* 0x040fe40000010816 */
[----:B------:R-:W-:Y:S02]  /*d650*/  FFMA.FTZ R23, R29, R16, R23 ;  /* 0x000000101d177223 */ /* 0x000fe40000010017 */
[----:B------:R-:W-:Y:S01]  /*d660*/  FFMA.FTZ R2, R14, R21, -R2 ;  /* 0x000000150e027223 */ /* 0x000fe20000010802 */
[----:B------:R-:W-:Y:S01]  /*d670*/  F2FP.BF16.PACK_AB R21, R0, R15 ;  /* 0x0000000f0015723e */ /* 0x000fe200000010ff */
[----:B------:R-:W-:Y:S01]  /*d680*/  FFMA.FTZ R17, R14, R17, R30 ;  /* 0x000000110e117223 */ /* 0x000fe2000001001e */
[----:B------:R-:W-:Y:S01]  /*d690*/  F2FP.BF16.PACK_AB R23, R23, R22 ;  /* 0x000000161717723e */ /* 0x000fe200000010ff */
[----:B------:R-:W-:-:S02]  /*d6a0*/  FFMA.FTZ R4, R28, R5, -R4 ;  /* 0x000000051c047223 */ /* 0x000fc40000010804 */
[----:B------:R-:W-:Y:S01]  /*d6b0*/  FFMA.FTZ R31, R28, R3, R31 ;  /* 0x000000031c1f7223 */ /* 0x000fe2000001001f */
[----:B------:R-:W-:-:S04]  /*d6c0*/  F2FP.BF16.PACK_AB R20, R17, R2 ;  /* 0x000000021114723e */ /* 0x000fc800000010ff */
[----:B------:R-:W-:Y:S02]  /*d6d0*/  F2FP.BF16.PACK_AB R22, R31, R4 ;  /* 0x000000041f16723e */ /* 0x000fe400000010ff */
.L_x_4135:
[----:B------:R-:W-:Y:S05]  /*d6e0*/  BSYNC B0 ;  /* 0x0000000000007941 */ /* 0x000fea0003800000 */
.L_x_4134:
[----:B-----5:R3:W-:Y:S02]  /*d6f0*/  STS.128 [R211+0x3800], R20 ;  /* 0x00380014d3007388 */ /* 0x0207e40000000c00 */
.L_x_4133:
[----:B------:R-:W-:Y:S05]  /*d700*/  BSYNC B1 ;  /* 0x0000000000017941 */ /* 0x000fea0003800000 */
.L_x_4132:
        /* <DEDUP_REMOVED lines=9> */
[C---:B-----5:R-:W-:Y:S02]  /*d7a0*/  SHF.L.U32 R7, R17.reuse, 0x10, RZ ;  /* 0x0000001011077819 */ /* 0x060fe400000006ff */
[----:B------:R-:W-:Y:S02]  /*d7b0*/  LOP3.LUT R0, R17, 0xffff0000, RZ, 0xc0, !PT ;  /* 0xffff000011007812 */ /* 0x000fe400078ec0ff */
[C---:B------:R-:W-:Y:S02]  /*d7c0*/  SHF.L.U32 R9, R16.reuse, 0x10, RZ ;  /* 0x0000001010097819 */ /* 0x040fe400000006ff */
[----:B------:R-:W-:-:S02]  /*d7d0*/  LOP3.LUT R21, R16, 0xffff0000, RZ, 0xc0, !PT ;  /* 0xffff000010157812 */ /* 0x000fc400078ec0ff */
[C---:B------:R-:W-:Y:S02]  /*d7e0*/  LOP3.LUT R16, R19.reuse, 0xffff0000, RZ, 0xc0, !PT ;  /* 0xffff000013107812 */ /* 0x040fe400078ec0ff */
[C---:B------:R-:W-:Y:S02]  /*d7f0*/  LOP3.LUT R22, R18.reuse, 0xffff0000, RZ, 0xc0, !PT ;  /* 0xffff000012167812 */ /* 0x040fe400078ec0ff */
[----:B------:R-:W-:Y:S01]  /*d800*/  SHF.L.U32 R20, R19, 0x10, RZ ;  /* 0x0000001013147819 */ /* 0x000fe200000006ff */
[----:B------:R-:W-:Y:S01]  /*d810*/  IMAD.U32 R19, R18, 0x10000, RZ ;  /* 0x0001000012137824 */ /* 0x000fe200078e00ff */
        /* <DEDUP_REMOVED lines=11> */
[----:B------:R-:W-:-:S02]  /*d8d0*/  FMUL.FTZ R18, R16, R11 ;  /* 0x0000000b10127220 */ /* 0x000fc40000410000 */
[----:B------:R-:W-:Y:S02]  /*d8e0*/  FFMA.FTZ R7, R7, R14, R0 ;  /* 0x0000000e07077223 */ /* 0x000fe40000010000 */
[----:B------:R-:W-:Y:S02]  /*d8f0*/  FMUL.FTZ R16, R16, R15 ;  /* 0x0000000f10107220 */ /* 0x000fe40000410000 */
[----:B------:R-:W-:Y:S01]  /*d900*/  FMUL.FTZ R0, R21, R2 ;  /* 0x0000000215007220 */ /* 0x000fe20000410000 */
[----:B------:R-:W-:Y:S01]  /*d910*/  F2FP.BF16.PACK_AB R17, R7, R10 ;  /* 0x0000000a0711723e */ /* 0x000fe200000010ff */
[C---:B------:R-:W-:Y:S02]  /*d920*/  FMUL.FTZ R14, R22.reuse, R3 ;  /* 0x00000003160e7220 */ /* 0x040fe40000410000 */
[----:B------:R-:W-:Y:S02]  /*d930*/  FMUL.FTZ R21, R21, R4 ;  /* 0x0000000415157220 */ /* 0x000fe40000410000 */
[----:B------:R-:W-:-:S02]  /*d940*/  FMUL.FTZ R22, R22, R5 ;  /* 0x0000000516167220 */ /* 0x000fc40000410000 */
[C---:B------:R-:W-:Y:S02]  /*d950*/  FFMA.FTZ R18, R20.reuse, R15, -R18 ;  /* 0x0000000f14127223 */ /* 0x040fe40000010812 */
[----:B------:R-:W-:Y:S02]  /*d960*/  FFMA.FTZ R11, R20, R11, R16 ;  /* 0x0000000b140b7223 */ /* 0x000fe40000010010 */
[C---:B------:R-:W-:Y:S02]  /*d970*/  FFMA.FTZ R0, R9.reuse, R4, -R0 ;  /* 0x0000000409007223 */ /* 0x040fe40000010800 */
[----:B------:R-:W-:Y:S02]  /*d980*/  FFMA.FTZ R21, R9, R2, R21 ;  /* 0x0000000209157223 */ /* 0x000fe40000010015 */
[C---:B------:R-:W-:Y:S02]  /*d990*/  FFMA.FTZ R14, R19.reuse, R5, -R14 ;  /* 0x00000005130e7223 */ /* 0x040fe4000001080e */
[----:B------:R-:W-:Y:S01]  /*d9a0*/  FFMA.FTZ R3, R19, R3, R22 ;  /* 0x0000000313037223 */ /* 0x000fe20000010016 */
[----:B------:R-:W-:-:S02]  /*d9b0*/  F2FP.BF16.PACK_AB R19, R11, R18 ;  /* 0x000000120b13723e */ /* 0x000fc400000010ff */
[----:B------:R-:W-:Y:S02]  /*d9c0*/  F2FP.BF16.PACK_AB R16, R21, R0 ;  /* 0x000000001510723e */ /* 0x000fe400000010ff */
[----:B------:R-:W-:Y:S02]  /*d9d0*/  F2FP.BF16.PACK_AB R18, R3, R14 ;  /* 0x0000000e0312723e */ /* 0x000fe400000010ff */
.L_x_4137:
[----:B------:R-:W-:Y:S05]  /*d9e0*/  BSYNC B0 ;  /* 0x0000000000007941 */ /* 0x000fea0003800000 */
.L_x_4136:
[----:B-----5:R1:W-:Y:S01]  /*d9f0*/  STS.128 [R211+0x5800], R16 ;  /* 0x00580010d3007388 */ /* 0x0203e20000000c00 */
[----:B------:R-:W-:Y:S05]  /*da00*/  BRA `(.L_x_4127) ;  /* 0x00004c0000007947 */ /* 0x000fea0003800000 */
.L_x_4090:
        /* <DEDUP_REMOVED lines=89> */
.L_x_4143:
[----:B------:R-:W-:Y:S05]  /*dfa0*/  BSYNC B0 ;  /* 0x0000000000007941 */ /* 0x000fea0003800000 */
.L_x_4142:
[----:B-----5:R3:W-:Y:S02]  /*dfb0*/  STS.128 [R211], R32 ;  /* 0x00000020d3007388 */ /* 0x0207e40000000c00 */
.L_x_4141:
[----:B------:R-:W-:Y:S05]  /*dfc0*/  BSYNC B1 ;  /* 0x0000000000017941 */ /* 0x000fea0003800000 */
.L_x_4140:
        /* <DEDUP_REMOVED lines=87> */
.L_x_4147:
[----:B------:R-:W-:Y:S05]  /*e540*/  BSYNC B0 ;  /* 0x0000000000007941 */ /* 0x000fea0003800000 */
.L_x_4146:
[----:B-----5:R1:W-:Y:S02]  /*e550*/  STS.128 [R211+0x2000], R32 ;  /* 0x00200020d3007388 */ /* 0x0203e40000000c00 */
.L_x_4145:
[----:B------:R-:W-:Y:S05]  /*e560*/  BSYNC B1 ;  /* 0x0000000000017941 */ /* 0x000fea0003800000 */
.L_x_4144:
        /* <DEDUP_REMOVED lines=86> */
.L_x_4149:
[----:B------:R-:W-:Y:S05]  /*ead0*/  BSYNC B0 ;  /* 0x0000000000007941 */ /* 0x000fea0003800000 */
.L_x_4148:
[----:B-----5:R3:W-:Y:S02]  /*eae0*/  STS.128 [R211+0x4000], R32 ;  /* 0x00400020d3007388 */ /* 0x0207e40000000c00 */
.L_x_4139:
[----:B------:R-:W-:Y:S05]  /*eaf0*/  BSYNC B2 ;  /* 0x0000000000027941 */ /* 0x000fea0003800000 */
.L_x_4138:
        /* <DEDUP_REMOVED lines=92> */
.L_x_4155:
[----:B------:R-:W-:Y:S05]  /*f0c0*/  BSYNC B0 ;  /* 0x0000000000007941 */ /* 0x000fea0003800000 */
.L_x_4154:
[----:B-----5:R3:W-:Y:S02]  /*f0d0*/  STS.128 [R211+0x800], R32 ;  /* 0x00080020d3007388 */ /* 0x0207e40000000c00 */
.L_x_4153:
[----:B------:R-:W-:Y:S05]  /*f0e0*/  BSYNC B1 ;  /* 0x0000000000017941 */ /* 0x000fea0003800000 */
.L_x_4152:
        /* <DEDUP_REMOVED lines=87> */
.L_x_4159:
[----:B------:R-:W-:Y:S05]  /*f660*/  BSYNC B0 ;  /* 0x0000000000007941 */ /* 0x000fea0003800000 */
.L_x_4158:
[----:B-----5:R3:W-:Y:S02]  /*f670*/  STS.128 [R211+0x2800], R32 ;  /* 0x00280020d3007388 */ /* 0x0207e40000000c00 */
.L_x_4157:
[----:B------:R-:W-:Y:S05]  /*f680*/  BSYNC B1 ;  /* 0x0000000000017941 */ /* 0x000fea0003800000 */
.L_x_4156:
        /* <DEDUP_REMOVED lines=86> */
.L_x_4161:
[----:B------:R-:W-:Y:S05]  /*fbf0*/  BSYNC B0 ;  /* 0x0000000000007941 */ /* 0x000fea0003800000 */
.L_x_4160:
[----:B-----5:R3:W-:Y:S02]  /*fc00*/  STS.128 [R211+0x4800], R32 ;  /* 0x00480020d3007388 */ /* 0x0207e40000000c00 */
.L_x_4151:
[----:B------:R-:W-:Y:S05]  /*fc10*/  BSYNC B2 ;  /* 0x0000000000027941 */ /* 0x000fea0003800000 */
.L_x_4150:
        /* <DEDUP_REMOVED lines=92> */
.L_x_4167:
[----:B------:R-:W-:Y:S05]  /*101e0*/  BSYNC B0 ;  /* 0x0000000000007941 */ /* 0x000fea0003800000 */
.L_x_4166:
[----:B-----5:R3:W-:Y:S02]  /*101f0*/  STS.128 [R211+0x1000], R32 ;  /* 0x00100020d3007388 */ /* 0x0207e40000000c00 */
.L_x_4165:
[----:B------:R-:W-:Y:S05]  /*10200*/  BSYNC B1 ;  /* 0x0000000000017941 */ /* 0x000fea0003800000 */
.L_x_4164:
        /* <DEDUP_REMOVED lines=87> */
.L_x_4171:
[----:B------:R-:W-:Y:S05]  /*10780*/  BSYNC B0 ;  /* 0x0000000000007941 */ /* 0x000fea0003800000 */
.L_x_4170:
[----:B-----5:R3:W-:Y:S02]  /*10790*/  STS.128 [R211+0x3000], R32 ;  /* 0x00300020d3007388 */ /* 0x0207e40000000c00 */
.L_x_4169:
[----:B------:R-:W-:Y:S05]  /*107a0*/  BSYNC B1 ;  /* 0x0000000000017941 */ /* 0x000fea0003800000 */
.L_x_4168:
        /* <DEDUP_REMOVED lines=86> */
.L_x_4173:
[----:B------:R-:W-:Y:S05]  /*10d10*/  BSYNC B0 ;  /* 0x0000000000007941 */ /* 0x000fea0003800000 */
.L_x_4172:
[----:B-----5:R3:W-:Y:S02]  /*10d20*/  STS.128 [R211+0x5000], R32 ;  /* 0x00500020d3007388 */ /* 0x0207e40000000c00 */
.L_x_4163:
[----:B------:R-:W-:Y:S05]  /*10d30*/  BSYNC B2 ;  /* 0x0000000000027941 */ /* 0x000fea0003800000 */
.L_x_4162:
        /* <DEDUP_REMOVED lines=31> */
[C---:B-----5:R-:W-:Y:S01]  /*10f30*/  SHF.L.U32 R15, R20.reuse, 0x10, RZ ;  /* 0x00000010140f7819 */ /* 0x060fe200000006ff */
[C---:B------:R-:W-:Y:S01]  /*10f40*/  IMAD.U32 R42, R23.reuse, 0x10000, RZ ;  /* 0x00010000172a7824 */ /* 0x040fe200078e00ff */
[----:B------:R-:W-:Y:S02]  /*10f50*/  LOP3.LUT R14, R20, 0xffff0000, RZ, 0xc0, !PT ;  /* 0xffff0000140e7812 */ /* 0x000fe400078ec0ff */
[C---:B------:R-:W-:Y:S02]  /*10f60*/  SHF.L.U32 R20, R22.reuse, 0x10, RZ ;  /* 0x0000001016147819 */ /* 0x040fe400000006ff */
[----:B------:R-:W-:Y:S02]  /*10f70*/  LOP3.LUT R17, R22, 0xffff0000, RZ, 0xc0, !PT ;  /* 0xffff000016117812 */ /* 0x000fe400078ec0ff */
[----:B------:R-:W-:Y:S02]  /*10f80*/  LOP3.LUT R16, R23, 0xffff0000, RZ, 0xc0, !PT ;  /* 0xffff000017107812 */ /* 0x000fe400078ec0ff */
[C---:B------:R-:W-:Y:S01]  /*10f90*/  LOP3.LUT R4, R21.reuse, 0xffff0000, RZ, 0xc0, !PT ;  /* 0xffff000015047812 */ /* 0x040fe200078ec0ff */
[----:B------:R-:W-:-:S02]  /*10fa0*/  IMAD.U32 R21, R21, 0x10000, RZ ;  /* 0x0001000015157824 */ /* 0x000fc400078e00ff */
[C---:B--2---:R-:W-:Y:S01]  /*10fb0*/  IMAD.U32 R22, R25.reuse, 0x10000, RZ ;  /* 0x0001000019167824 */ /* 0x044fe200078e00ff */
[----:B------:R-:W-:Y:S02]  /*10fc0*/  LOP3.LUT R44, R25, 0xffff0000, RZ, 0xc0, !PT ;  /* 0xffff0000192c7812 */ /* 0x000fe400078ec0ff */
[C---:B------:R-:W-:Y:S02]  /*10fd0*/  SHF.L.U32 R43, R26.reuse, 0x10, RZ ;  /* 0x000000101a2b7819 */ /* 0x040fe400000006ff */
[----:B------:R-:W-:Y:S02]  /*10fe0*/  LOP3.LUT R25, R26, 0xffff0000, RZ, 0xc0, !PT ;  /* 0xffff00001a197812 */ /* 0x000fe400078ec0ff */
[----:B------:R-:W-:Y:S02]  /*10ff0*/  SHF.L.U32 R37, R24, 0x10, RZ ;  /* 0x0000001018257819 */ /* 0x000fe400000006ff */
[C---:B---3--:R-:W-:Y:S02]  /*11000*/  SHF.L.U32 R46, R28.reuse, 0x10, RZ ;  /* 0x000000101c2e7819 */ /* 0x048fe400000006ff */
[----:B------:R-:W-:-:S02]  /*11010*/  LOP3.LUT R26, R28, 0xffff0000, RZ, 0xc0, !PT ;  /* 0xffff00001c1a7812 */ /* 0x000fc400078ec0ff */
[----:B------:R-:W-:Y:S01]  /*11020*/  LOP3.LUT R28, R30, 0xffff0000, RZ, 0xc0, !PT ;  /* 0xffff00001e1c7812 */ /* 0x000fe200078ec0ff */
[----:B------:R-:W-:Y:S01]  /*11030*/  @!P0 FADD.FTZ R46, -R46, -RZ ;  /* 0x800000ff2e2e8221 */ /* 0x000fe20000010100 */
[----:B------:R-:W-:Y:S01]  /*11040*/  SHF.L.U32 R48, R30, 0x10, RZ ;  /* 0x000000101e307819 */ /* 0x000fe200000006ff */
[----:B------:R-:W-:Y:S01]  /*11050*/  @!P0 FADD.FTZ R26, -R26, -RZ ;  /* 0x800000ff1a1a8221 */ /* 0x000fe20000010100 */
[----:B------:R-:W-:Y:S01]  /*11060*/  LOP3.LUT R23, R24, 0xffff0000, RZ, 0xc0, !PT ;  /* 0xffff000018177812 */ /* 0x000fe200078ec0ff */
[----:B------:R-:W-:Y:S01]  /*11070*/  IMAD.U32 R24, R27, 0x10000, RZ ;  /* 0x000100001b187824 */ /* 0x000fe200078e00ff */
[----:B------:R-:W-:Y:S01]  /*11080*/  LOP3.LUT R30, R31, 0xffff0000, RZ, 0xc0, !PT ;  /* 0xffff00001f1e7812 */ /* 0x000fe200078ec0ff */
[----:B------:R-:W-:Y:S01]  /*11090*/  @!P0 FADD.FTZ R28, -R28, -RZ ;  /* 0x800000ff1c1c8221 */ /* 0x000fe20000010100 */
[----:B------:R-:W-:Y:S01]  /*110a0*/  LOP3.LUT R45, R27, 0xffff0000, RZ, 0xc0, !PT ;  /* 0xffff00001b2d7812 */ /* 0x000fe200078ec0ff */
[C---:B------:R-:W-:Y:S01]  /*110b0*/  IMAD.U32 R27, R29.reuse, 0x10000, RZ ;  /* 0x000100001d1b7824 */ /* 0x040fe200078e00ff */
[----:B------:R-:W-:Y:S01]  /*110c0*/  LOP3.LUT R47, R29, 0xffff0000, RZ, 0xc0, !PT ;  /* 0xffff00001d2f7812 */ /* 0x000fe200078ec0ff */
[----:B------:R-:W-:-:S02]  /*110d0*/  IMAD.U32 R29, R31, 0x10000, RZ ;  /* 0x000100001f1d7824 */ /* 0x000fc400078e00ff */
[----:B------:R-:W-:Y:S01]  /*110e0*/  @!P0 FADD.FTZ R30, -R30, -RZ ;  /* 0x800000ff1e1e8221 */ /* 0x000fe20000010100 */
[----:B----4-:R-:W-:Y:S01]  /*110f0*/  SHF.L.U32 R31, R34, 0x10, RZ ;  /* 0x00000010221f7819 */ /* 0x010fe200000006ff */
[----:B------:R-:W-:Y:S01]  /*11100*/  FMUL.FTZ R23, R23, R26 ;  /* 0x0000001a17177220 */ /* 0x000fe20000410000 */
[C---:B------:R-:W-:Y:S01]  /*11110*/  SHF.L.U32 R26, R32.reuse, 0x10, RZ ;  /* 0x00000010201a7819 */ /* 0x040fe200000006ff */
[----:B------:R-:W-:Y:S01]  /*11120*/  FMUL.FTZ R28, R25, R28 ;  /* 0x0000001c191c7220 */ /* 0x000fe20000410000 */
[----:B------:R-:W-:Y:S01]  /*11130*/  LOP3.LUT R25, R32, 0xffff0000, RZ, 0xc0, !PT ;  /* 0xffff000020197812 */ /* 0x000fe200078ec0ff */
[----:B------:R-:W-:Y:S01]  /*11140*/  @!P0 FADD.FTZ R27, -R27, -RZ ;  /* 0x800000ff1b1b8221 */ /* 0x000fe20000010100 */
[----:B------:R-:W-:Y:S01]  /*11150*/  LOP3.LUT R32, R33, 0xffff0000, RZ, 0xc0, !PT ;  /* 0xffff000021207812 */ /* 0x000fe200078ec0ff */
[----:B------:R-:W-:Y:S02]  /*11160*/  @!P0 FADD.FTZ R48, -R48, -RZ ;  /* 0x800000ff30308221 */ /* 0x000fe40000010100 */
[----:B------:R-:W-:-:S02]  /*11170*/  @!P0 FADD.FTZ R29, -R29, -RZ ;  /* 0x800000ff1d1d8221 */ /* 0x000fc40000010100 */
[----:B------:R-:W-:Y:S02]  /*11180*/  @!P0 FADD.FTZ R47, -R47, -RZ ;  /* 0x800000ff2f2f8221 */ /* 0x000fe40000010100 */
[----:B------:R-:W-:Y:S02]  /*11190*/  FMUL.FTZ R46, R37, R46 ;  /* 0x0000002e252e7220 */ /* 0x000fe40000410000 */
[----:B------:R-:W-:Y:S01]  /*111a0*/  FMUL.FTZ R45, R45, R30 ;  /* 0x0000001e2d2d7220 */ /* 0x000fe20000410000 */
[----:B------:R-:W-:Y:S01]  /*111b0*/  LOP3.LUT R30, R34, 0xffff0000, RZ, 0xc0, !PT ;  /* 0xffff0000221e7812 */ /* 0x000fe200078ec0ff */
[----:B------:R-:W-:Y:S01]  /*111c0*/  FMUL.FTZ R22, R22, R27 ;  /* 0x0000001b16167220 */ /* 0x000fe20000410000 */
[----:B------:R-:W-:Y:S01]  /*111d0*/  LOP3.LUT R34, R35, 0xffff0000, RZ, 0xc0, !PT ;  /* 0xffff000023227812 */ /* 0x000fe200078ec0ff */
[----:B------:R-:W-:Y:S02]  /*111e0*/  FMUL.FTZ R43, R43, R48 ;  /* 0x000000302b2b7220 */ /* 0x000fe40000410000 */
[----:B------:R-:W-:-:S02]  /*111f0*/  FMUL.FTZ R29, R24, R29 ;  /* 0x0000001d181d7220 */ /* 0x000fc40000410000 */
[----:B------:R-:W-:Y:S02]  /*11200*/  FMUL.FTZ R47, R44, R47 ;  /* 0x0000002f2c2f7220 */ /* 0x000fe40000410000 */
[----:B------:R-:W-:Y:S02]  /*11210*/  IMAD.U32 R24, R33, 0x10000, RZ ;  /* 0x0001000021187824 */ /* 0x000fe400078e00ff */
[----:B------:R-:W-:Y:S02]  /*11220*/  IMAD.U32 R27, R35, 0x10000, RZ ;  /* 0x00010000231b7824 */ /* 0x000fe400078e00ff */
        /* <DEDUP_REMOVED lines=13> */
.L_x_4177:
[----:B------:R-:W-:Y:S05]  /*11300*/  BSYNC B0 ;  /* 0x0000000000007941 */ /* 0x000fea0003800000 */
.L_x_4176:
[----:B-----5:R1:W-:Y:S02]  /*11310*/  STS.128 [R211+0x1800], R20 ;  /* 0x00180014d3007388 */ /* 0x0203e40000000c00 */
.L_x_4175:
[----:B------:R-:W-:Y:S05]  /*11320*/  BSYNC B1 ;  /* 0x0000000000017941 */ /* 0x000fea0003800000 */
.L_x_4174:
        /* <DEDUP_REMOVED lines=42> */
[----:B---3--:R-:W-:Y:S01]  /*115d0*/  IMAD.U32 R44, R28, 0x10000, RZ ;  /* 0x000100001c2c7824 */ /* 0x008fe200078e00ff */
        /* <DEDUP_REMOVED lines=14> */
[----:B----4-:R-:W-:Y:S01]  /*116c0*/  LOP3.LUT R31, R34, 0xffff0000, RZ, 0xc0, !PT ;  /* 0xffff0000221f7812 */ /* 0x010fe200078ec0ff */
[----:B------:R-:W-:-:S02]  /*116d0*/  @!P0 FADD.FTZ R29, -R29, -RZ ;  /* 0x800000ff1d1d8221 */ /* 0x000fc40000010100 */
[----:B------:R-:W-:Y:S01]  /*116e0*/  FMUL.FTZ R27, R22, R27 ;  /* 0x0000001b161b7220 */ /* 0x000fe20000410000 */
[----:B------:R-:W-:Y:S01]  /*116f0*/  SHF.L.U32 R22, R33, 0x10, RZ ;  /* 0x0000001021167819 */ /* 0x000fe200000006ff */
[----:B------:R-:W-:Y:S01]  /*11700*/  FMUL.FTZ R21, R21, R26 ;  /* 0x0000001a15157220 */ /* 0x000fe20000410000 */
[----:B------:R-:W-:Y:S01]  /*11710*/  LOP3.LUT R26, R32, 0xffff0000, RZ, 0xc0, !PT ;  /* 0xffff0000201a7812 */ /* 0x000fe200078ec0ff */
[----:B------:R-:W-:Y:S01]  /*11720*/  @!P0 FADD.FTZ R30, -R30, -RZ ;  /* 0x800000ff1e1e8221 */ /* 0x000fe20000010100 */
[----:B------:R-:W-:Y:S01]  /*11730*/  LOP3.LUT R33, R33, 0xffff0000, RZ, 0xc0, !PT ;  /* 0xffff000021217812 */ /* 0x000fe200078ec0ff */
[----:B------:R-:W-:Y:S02]  /*11740*/  FMUL.FTZ R25, R25, R28 ;  /* 0x0000001c19197220 */ /* 0x000fe40000410000 */
        /* <DEDUP_REMOVED lines=21> */
.L_x_4181:
[----:B------:R-:W-:Y:S05]  /*118a0*/  BSYNC B0 ;  /* 0x0000000000007941 */ /* 0x000fea0003800000 */
.L_x_4180:
[----:B-----5:R1:W-:Y:S02]  /*118b0*/  STS.128 [R211+0x3800], R20 ;  /* 0x00380014d3007388 */ /* 0x0203e40000000c00 */
.L_x_4179:
[----:B------:R-:W-:Y:S05]  /*118c0*/  BSYNC B1 ;  /* 0x0000000000017941 */ /* 0x000fea0003800000 */
.L_x_4178:
        /* <DEDUP_REMOVED lines=19> */
[----:B-12---:R-:W2:Y:S03]  /*11a00*/  LD.E.128 R16, [R10.64] ;  /* 0x000000060a107980 */ /* 0x006ea6000c101d00 */
        /* <DEDUP_REMOVED lines=19> */
[C---:B------:R-:W-:Y:S01]  /*11b40*/  IMAD.U32 R16, R18.reuse, 0x10000, RZ ;  /* 0x0001000012107824 */ /* 0x040fe200078e00ff */
[----:B------:R-:W-:Y:S02]  /*11b50*/  LOP3.LUT R15, R18, 0xffff0000, RZ, 0xc0, !PT ;  /* 0xffff0000120f7812 */ /* 0x000fe400078ec0ff */
[C---:B------:R-:W-:Y:S02]  /*11b60*/  SHF.L.U32 R14, R19.reuse, 0x10, RZ ;  /* 0x00000010130e7819 */ /* 0x040fe400000006ff */
[----:B------:R-:W-:Y:S02]  /*11b70*/  LOP3.LUT R21, R19, 0xffff0000, RZ, 0xc0, !PT ;  /* 0xffff000013157812 */ /* 0x000fe400078ec0ff */
[----:B------:R-:W-:Y:S01]  /*11b80*/  SHF.L.U32 R9, R17, 0x10, RZ ;  /* 0x0000001011097819 */ /* 0x000fe200000006ff */
[C---:B---3--:R-:W-:Y:S01]  /*11b90*/  IMAD.U32 R32, R24.reuse, 0x10000, RZ ;  /* 0x0001000018207824 */ /* 0x048fe200078e00ff */
[----:B------:R-:W-:-:S02]  /*11ba0*/  LOP3.LUT R19, R24, 0xffff0000, RZ, 0xc0, !PT ;  /* 0xffff000018137812 */ /* 0x000fc400078ec0ff */
[C---:B------:R-:W-:Y:S01]  /*11bb0*/  SHF.L.U32 R18, R25.reuse, 0x10, RZ ;  /* 0x0000001019127819 */ /* 0x040fe200000006ff */
[----:B------:R-:W-:Y:S01]  /*11bc0*/  @!P0 FADD.FTZ R32, -R32, -RZ ;  /* 0x800000ff20208221 */ /* 0x000fe20000010100 */
[----:B------:R-:W-:Y:S01]  /*11bd0*/  LOP3.LUT R34, R25, 0xffff0000, RZ, 0xc0, !PT ;  /* 0xffff000019227812 */ /* 0x000fe200078ec0ff */
[----:B------:R-:W-:Y:S01]  /*11be0*/  IMAD.U32 R25, R26, 0x10000, RZ ;  /* 0x000100001a197824 */ /* 0x000fe200078e00ff */
[----:B------:R-:W-:Y:S01]  /*11bf0*/  SHF.L.U32 R23, R27, 0x10, RZ ;  /* 0x000000101b177819 */ /* 0x000fe200000006ff */
[----:B------:R-:W-:Y:S01]  /*11c00*/  @!P0 FADD.FTZ R18, -R18, -RZ ;  /* 0x800000ff12128221 */ /* 0x000fe20000010100 */
[----:B------:R-:W-:Y:S01]  /*11c10*/  LOP3.LUT R24, R26, 0xffff0000, RZ, 0xc0, !PT ;  /* 0xffff00001a187812 */ /* 0x000fe200078ec0ff */
[----:B------:R-:W-:Y:S01]  /*11c20*/  @!P0 FADD.FTZ R25, -R25, -RZ ;  /* 0x800000ff19198221 */ /* 0x000fe20000010100 */
[----:B------:R-:W-:Y:S01]  /*11c30*/  LOP3.LUT R26, R27, 0xffff0000, RZ, 0xc0, !PT ;  /* 0xffff00001b1a7812 */ /* 0x000fe200078ec0ff */
[----:B------:R-:W-:Y:S01]  /*11c40*/  @!P0 FADD.FTZ R23, -R23, -RZ ;  /* 0x800000ff17178221 */ /* 0x000fe20000010100 */
[----:B------:R-:W-:Y:S01]  /*11c50*/  LOP3.LUT R17, R17, 0xffff0000, RZ, 0xc0, !PT ;  /* 0xffff000011117812 */ /* 0x000fe200078ec0ff */
[----:B------:R-:W-:-:S02]  /*11c60*/  @!P0 FADD.FTZ R19, -R19, -RZ ;  /* 0x800000ff13138221 */ /* 0x000fc40000010100 */
[----:B------:R-:W-:Y:S02]  /*11c70*/  @!P0 FADD.FTZ R24, -R24, -RZ ;  /* 0x800000ff18188221 */ /* 0x000fe40000010100 */
[----:B------:R-:W-:Y:S02]  /*11c80*/  @!P0 FADD.FTZ R34, -R34, -RZ ;  /* 0x800000ff22228221 */ /* 0x000fe40000010100 */
[----:B------:R-:W-:Y:S02]  /*11c90*/  @!P0 FADD.FTZ R26, -R26, -RZ ;  /* 0x800000ff1a1a8221 */ /* 0x000fe40000010100 */
[----:B------:R-:W-:Y:S01]  /*11ca0*/  FMUL.FTZ R32, R11, R32 ;  /* 0x000000200b207220 */ /* 0x000fe20000410000 */
[----:B----4-:R-:W-:Y:S01]  /*11cb0*/  LOP3.LUT R11, R28, 0xffff0000, RZ, 0xc0, !PT ;  /* 0xffff00001c0b7812 */ /* 0x010fe200078ec0ff */
[----:B------:R-:W-:Y:S01]  /*11cc0*/  FMUL.FTZ R9, R9, R18 ;  /* 0x0000001209097220 */ /* 0x000fe20000410000 */
[----:B------:R-:W-:Y:S01]  /*11cd0*/  LOP3.LUT R18, R30, 0xffff0000, RZ, 0xc0, !PT ;  /* 0xffff00001e127812 */ /* 0x000fe200078ec0ff */
[----:B------:R-:W-:-:S02]  /*11ce0*/  FMUL.FTZ R16, R16, R25 ;  /* 0x0000001910107220 */ /* 0x000fc40000410000 */
        /* <DEDUP_REMOVED lines=17> */
[----:B------:R-:W-:Y:S02]  /*11e00*/  FFMA.FTZ R15, R22, R15, R23 ;  /* 0x0000000f160f7223 */ /* 0x000fe40000010017 */
[----:B------:R-:W-:Y:S01]  /*11e10*/  FFMA.FTZ R4, R4, R30, R21 ;  /* 0x0000001e04047223 */ /* 0x000fe20000010015 */
[----:B------:R-:W-:Y:S01]  /*11e20*/  F2FP.BF16.PACK_AB R21, R0, R9 ;  /* 0x000000090015723e */ /* 0x000fe200000010ff */
[----:B------:R-:W-:-:S03]  /*11e30*/  FFMA.FTZ R18, R5, R18, R24 ;  /* 0x0000001205127223 */ /* 0x000fc60000010018 */
[----:B------:R-:W-:Y:S02]  /*11e40*/  F2FP.BF16.PACK_AB R23, R4, R15 ;  /* 0x0000000f0417723e */ /* 0x000fe400000010ff */
[----:B------:R-:W-:Y:S02]  /*11e50*/  F2FP.BF16.PACK_AB R22, R18, R7 ;  /* 0x000000071216723e */ /* 0x000fe400000010ff */
.L_x_4183:
[----:B------:R-:W-:Y:S05]  /*11e60*/  BSYNC B0 ;  /* 0x0000000000007941 */ /* 0x000fea0003800000 */
.L_x_4182:
[----:B-----5:R1:W-:Y:S01]  /*11e70*/  STS.128 [R211+0x5800], R20 ;  /* 0x00580014d3007388 */ /* 0x0203e20000000c00 */
[----:B------:R-:W-:Y:S05]  /*11e80*/  BRA `(.L_x_4127) ;  /* 0x0000078000007947 */ /* 0x000fea0003800000 */
.L_x_4089:
        /* <DEDUP_REMOVED lines=29> */
.L_x_4185:
[----:B------:R-:W-:Y:S05]  /*12060*/  BSYNC B0 ;  /* 0x0000000000007941 */ /* 0x000fea0003800000 */
.L_x_4184:
        /* <DEDUP_REMOVED lines=29> */
.L_x_4187:
[----:B------:R-:W-:Y:S05]  /*12240*/  BSYNC B0 ;  /* 0x0000000000007941 */ /* 0x000fea0003800000 */
.L_x_4186:
[----:B-1---5:R-:W-:Y:S01]  /*12250*/  IADD3 R8, R168, 0x20, RZ ;  /* 0x00000020a8087810 */ /* 0x022fe20007ffe0ff */
[----:B------:R-:W-:Y:S03]  /*12260*/  BSSY B0, `(.L_x_4188) ;  /* 0x000001c000007945 */ /* 0x000fe60003800000 */
[----:B------:R-:W-:-:S13]  /*12270*/  ISETP.GE.AND P2, PT, R8, R3, PT ;  /* 0x000000030800720c */ /* 0x000fda0003f46270 */
[----:B------:R-:W-:Y:S05]  /*12280*/  @P2 BRA `(.L_x_4189) ;  /* 0x0000019000002947 */ /* 0x000fea0003800000 */
[----:B------:R-:W-:Y:S02]  /*12290*/  ISETP.GE.AND P3, PT, R16, R77, PT ;  /* 0x0000004d1000720c */ /* 0x000fe40003f66270 */
[----:B------:R-:W-:-:S04]  /*122a0*/  LEA R7, P2, R178, R174, 0x5 ;  /* 0x000000aeb2077211 */ /* 0x000fc800078428ff */
[----:B--2---:R-:W-:Y:S02]  /*122b0*/  LEA.HI.X R5, R178, R177, R179, 0x5, P2 ;  /* 0x000000b1b2057211 */ /* 0x004fe400010f2cb3 */
[----:B------:R-:W-:-:S04]  /*122c0*/  @!P0 LEA R10, P2, R7, R180, 0x1 ;  /* 0x000000b4070a8211 */ /* 0x000fc800078408ff */
        /* <DEDUP_REMOVED lines=21> */
.L_x_4189:
[----:B------:R-:W-:Y:S05]  /*12420*/  BSYNC B0 ;  /* 0x0000000000007941 */ /* 0x000fea0003800000 */
.L_x_4188:
[----:B------:R-:W-:-:S04]  /*12430*/  IADD3 R36, R168, 0x30, RZ ;  /* 0x00000030a8247810 */ /* 0x000fc80007ffe0ff */
[----:B------:R-:W-:-:S13]  /*12440*/  ISETP.GE.AND P2, PT, R36, R3, PT ;  /* 0x000000032400720c */ /* 0x000fda0003f46270 */
[----:B------:R-:W-:Y:S05]  /*12450*/  @P2 BRA `(.L_x_4127) ;  /* 0x000001b000002947 */ /* 0x000fea0003800000 */
[----:B------:R-:W-:Y:S01]  /*12460*/  ISETP.GE.AND P3, PT, R16, R77, PT ;  /* 0x0000004d1000720c */ /* 0x000fe20003f66270 */
[----:B------:R-:W-:Y:S02]  /*12470*/  IMAD.MOV.U32 R175, RZ, RZ, R177 ;  /* 0x000000ffffaf7224 */ /* 0x000fe400078e00b1 */
[----:B------:R-:W-:Y:S02]  /*12480*/  IMAD R0, R179, 0x30, RZ ;  /* 0x00000030b3007824 */ /* 0x000fe400078e02ff */
[----:B------:R-:W-:-:S04]  /*12490*/  IMAD.WIDE.U32 R178, R178, 0x30, R174 ;  /* 0x00000030b2b27825 */ /* 0x000fc800078e00ae */
[----:B------:R-:W-:Y:S01]  /*124a0*/  IMAD.IADD R3, R0, 0x1, R179 ;  /* 0x0000000100037824 */ /* 0x000fe200078e02b3 */
[----:B--2---:R-:W-:-:S03]  /*124b0*/  @!P0 LEA R4, P2, R178, R180, 0x1 ;  /* 0x000000b4b2048211 */ /* 0x004fc600078408ff */
[C---:B-1----:R-:W-:Y:S01]  /*124c0*/  @!P3 LEA R10, P4, R178.reuse, R180, 0x1 ;  /* 0x000000b4b20ab211 */ /* 0x042fe200078808ff */
        /* <DEDUP_REMOVED lines=20> */
.L_x_4127:
[----:B------:R-:W-:Y:S05]  /*12610*/  BSYNC B3 ;  /* 0x0000000000037941 */ /* 0x000fea0003800000 */
.L_x_4088:
[----:B-1----:R-:W-:Y:S01]  /*12620*/  LEA R14, R134, 0xffffffc0, 0x6 ;  /* 0xffffffc0860e7811 */ /* 0x002fe200078e30ff */
[----:B------:R-:W-:Y:S01]  /*12630*/  BSSY B0, `(.L_x_4190) ;  /* 0x000001f000007945 */ /* 0x000fe20003800000 */
[----:B------:R-:W-:-:S03]  /*12640*/  LOP3.LUT R214, R75, 0xff, RZ, 0xc0, !PT ;  /* 0x000000ff4bd67812 */ /* 0x000fc600078ec0ff */
[----:B--2---:R-:W-:-:S05]  /*12650*/  IMAD.IADD R3, R137, 0x1, -R14 ;  /* 0x0000000189037824 */ /* 0x004fca00078e0a0e */
        /* <DEDUP_REMOVED lines=27> */
.L_x_4192:
[----:B------:R2:W-:Y:S02]  /*12810*/  STS.128 [R211+0xa000], RZ ;  /* 0x00a000ffd3007388 */ /* 0x0005e40000000c00 */
.L_x_4191:
[----:B------:R-:W-:Y:S05]  /*12820*/  BSYNC B0 ;  /* 0x0000000000007941 */ /* 0x000fea0003800000 */
.L_x_4190:
[----:B------:R-:W-:Y:S01]  /*12830*/  ISETP.GE.AND P0, PT, R6, R3, PT ;  /* 0x000000030600720c */ /* 0x000fe20003f06270 */
[----:B------:R-:W-:-:S12]  /*12840*/  BSSY B0, `(.L_x_4193) ;  /* 0x000001f000007945 */ /* 0x000fd80003800000 */
[----:B------:R-:W-:Y:S05]  /*12850*/  @P0 BRA `(.L_x_4194) ;  /* 0x000001d000000947 */ /* 0x000fea0003800000 */
[C---:B------:R-:W-:Y:S02]  /*12860*/  LOP3.LUT R0, R214.reuse, 0x1, RZ, 0xc0, !PT ;  /* 0x00000001d6007812 */ /* 0x040fe400078ec0ff */
[----:B------:R-:W-:Y:S02]  /*12870*/  LOP3.LUT P0, RZ, R214, 0x2, RZ, 0xc0, !PT ;  /* 0x00000002d6ff7812 */ /* 0x000fe4000780c0ff */
        /* <DEDUP_REMOVED lines=26> */
.L_x_4195:
[----:B------:R1:W-:Y:S02]  /*12a20*/  STS.128 [R211+0xa800], RZ ;  /* 0x00a800ffd3007388 */ /* 0x0003e40000000c00 */
.L_x_4194:
[----:B------:R-:W-:Y:S05]  /*12a30*/  BSYNC B0 ;  /* 0x0000000000007941 */ /* 0x000fea0003800000 */
.L_x_4193:
        /* <DEDUP_REMOVED lines=9> */
[----:B-1----:R-:W-:-:S05]  /*12ad0*/  LEA.HI.X R5, R66, R159, R67, 0x5, P2 ;  /* 0x0000009f42057211 */ /* 0x002fca00010f2c43 */
        /* <DEDUP_REMOVED lines=23> */
.L_x_4198:
[----:B------:R1:W-:Y:S02]  /*12c50*/  STS.128 [R211+0xb000], RZ ;  /* 0x00b000ffd3007388 */ /* 0x0003e40000000c00 */
.L_x_4197:
[----:B------:R-:W-:Y:S05]  /*12c60*/  BSYNC B0 ;  /* 0x0000000000007941 */ /* 0x000fea0003800000 */
.L_x_4196:
        /* <DEDUP_REMOVED lines=11> */
[CC--:B---3--:R-:W-:Y:S02]  /*12d20*/  @P2 LEA R18, P4, R4.reuse, R162.reuse, 0x1 ;  /* 0x000000a204122211 */ /* 0x0c8fe400078808ff */
        /* <DEDUP_REMOVED lines=23> */
.L_x_4200:
[----:B------:R-:W-:Y:S05]  /*12ea0*/  BSYNC B0 ;  /* 0x0000000000007941 */ /* 0x000fea0003800000 */
.L_x_4199:
[----:B-1----:R-:W5:Y:S04]  /*12eb0*/  LD.E.64 R4, [R12.64+0x1c0] ;  /* 0x0001c0060c047980 */ /* 0x002f68000c101b00 */
[----:B--2---:R-:W2:Y:S01]  /*12ec0*/  LD.E.64 R10, [R12.64+0x1b8] ;  /* 0x0001b8060c0a7980 */ /* 0x004ea2000c101b00 */
[----:B------:R-:W-:-:S03]  /*12ed0*/  MOV R172, R208 ;  /* 0x000000d000ac7202 */ /* 0x000fc60000000f00 */
[----:B---3--:R-:W3:Y:S04]  /*12ee0*/  LD.E R2, [R12.64+0xd8] ;  /* 0x0000d8060c027980 */ /* 0x008ee8000c101900 */
[----:B------:R-:W0:Y:S01]  /*12ef0*/  LDGDEPBAR ;  /* 0x00000000000079af */ /* 0x000e220000000000 */
[----:B-----5:R-:W-:Y:S02]  /*12f00*/  IMAD R5, R5, R205, RZ ;  /* 0x000000cd05057224 */ /* 0x020fe400078e02ff */
[----:B------:R-:W-:-:S04]  /*12f10*/  IMAD.WIDE.U32 R16, R205, R4, R172 ;  /* 0x00000004cd107225 */ /* 0x000fc800078e00ac */
[----:B------:R-:W-:Y:S01]  /*12f20*/  IMAD R5, R4, R72, R5 ;  /* 0x0000004804057224 */ /* 0x000fe200078e0205 */
[----:B--2---:R-:W-:-:S04]  /*12f30*/  LEA R10, P0, R16, R10, 0x2 ;  /* 0x0000000a100a7211 */ /* 0x004fc800078010ff */
[----:B------:R-:W-:-:S04]  /*12f40*/  IADD3 R5, R17, R5, RZ ;  /* 0x0000000511057210 */ /* 0x000fc80007ffe0ff */
[----:B------:R-:W-:-:S05]  /*12f50*/  LEA.HI.X R11, R16, R11, R5, 0x2, P0 ;  /* 0x0000000b100b7211 */ /* 0x000fca00000f1405 */
[----:B------:R-:W2:Y:S01]  /*12f60*/  LD.E R0, [R10.64] ;  /* 0x000000060a007980 */ /* 0x000ea2000c101900 */
[----:B------:R-:W-:-:S04]  /*12f70*/  DEPBAR.LE SB0, 0x0 ;  /* 0x000080000000791a */ /* 0x000fc80000000000 */
[----:B------:R-:W-:Y:S01]  /*12f80*/  BAR.SYNC.DEFER_BLOCKING 0x0 ;  /* 0x0000000000007b1d */ /* 0x000fe20000010000 */
[----:B------:R-:W-:-:S05]  /*12f90*/  ISETP.GE.AND P0, PT, R168, R3, PT ;  /* 0x00000003a800720c */ /* 0x000fca0003f06270 */
[----:B---3--:R-:W2:Y:S01]  /*12fa0*/  MUFU.RCP R5, R2 ;  /* 0x0000000200057308 */ /* 0x008ea20000001000 */
[----:B------:R-:W-:Y:S07]  /*12fb0*/  BSSY B0, `(.L_x_4201) ;  /* 0x000001c000007945 */ /* 0x000fee0003800000 */
[----:B------:R1:W-:Y:S04]  /*12fc0*/  @P0 STS.128 [R211+0xc000], RZ ;  /* 0x00c000ffd3000388 */ /* 0x0003e80000000c00 */
[----:B------:R1:W-:Y:S04]  /*12fd0*/  @P0 STS.128 [R211+0xe000], RZ ;  /* 0x00e000ffd3000388 */ /* 0x0003e80000000c00 */
[----:B------:R1:W-:Y:S01]  /*12fe0*/  @P0 STS.128 [R211+0x10000], RZ ;  /* 0x010000ffd3000388 */ /* 0x0003e20000000c00 */
[----:B--2---:R-:W-:Y:S01]  /*12ff0*/  FMUL.FTZ R0, R0, R5 ;  /* 0x0000000500007220 */ /* 0x004fe20000410000 */
        /* <DEDUP_REMOVED lines=22> */
.L_x_4203:
[----:B------:R2:W-:Y:S02]  /*13160*/  STS.128 [R211+0x10000], RZ ;  /* 0x010000ffd3007388 */ /* 0x0005e40000000c00 */
.L_x_4202:
[----:B-1----:R-:W-:Y:S05]  /*13170*/  BSYNC B0 ;  /* 0x0000000000007941 */ /* 0x002fea0003800000 */
.L_x_4201:
        /* <DEDUP_REMOVED lines=34> */
.L_x_4206:
[----:B------:R1:W-:Y:S02]  /*133a0*/  STS.128 [R211+0x10800], RZ ;  /* 0x010800ffd3007388 */ /* 0x0003e40000000c00 */
.L_x_4205:
[----:B------:R-:W-:Y:S05]  /*133b0*/  BSYNC B0 ;  /* 0x0000000000007941 */ /* 0x000fea0003800000 */
.L_x_4204:
        /* <DEDUP_REMOVED lines=14> */
[C---:B---3--:R-:W-:Y:S02]  /*134a0*/  @!P1 LEA R10, P3, R2.reuse, R160, 0x1 ;  /* 0x000000a0020a9211 */ /* 0x048fe400078608ff */
        /* <DEDUP_REMOVED lines=21> */
.L_x_4209:
[----:B------:R3:W-:Y:S02]  /*13600*/  STS.128 [R211+0x11000], RZ ;  /* 0x011000ffd3007388 */ /* 0x0007e40000000c00 */
.L_x_4208:
[----:B------:R-:W-:Y:S05]  /*13610*/  BSYNC B0 ;  /* 0x0000000000007941 */ /* 0x000fea0003800000 */
.L_x_4207:
[----:B------:R-:W-:Y:S01]  /*13620*/  ISETP.GE.AND P0, PT, R36, R3, PT ;  /* 0x000000032400720c */ /* 0x000fe20003f06270 */
[----:B------:R-:W-:Y:S01]  /*13630*/  BSSY B0, `(.L_x_4210) ;  /* 0x0000027000007945 */ /* 0x000fe20003800000 */
[----:B------:R-:W-:-:S04]  /*13640*/  SHF.R.S32.HI R3, RZ, 0x1f, R56 ;  /* 0x0000001fff037819 */ /* 0x000fc80000011438 */
[----:B------:R-:W-:-:S04]  /*13650*/  LEA.HI R2, R3, R56, RZ, 0x5 ;  /* 0x0000003803027211 */ /* 0x000fc800078f28ff */
[----:B------:R-:W-:-:S03]  /*13660*/  LOP3.LUT R3, R2, 0xffffffe0, RZ, 0xc0, !PT ;  /* 0xffffffe002037812 */ /* 0x000fc600078ec0ff */
[----:B------:R1:W-:Y:S02]  /*13670*/  @P0 STS.128 [R211+0xd800], RZ ;  /* 0x00d800ffd3000388 */ /* 0x0003e40000000c00 */
[----:B------:R-:W-:Y:S02]  /*13680*/  IMAD.IADD R3, R56, 0x1, -R3 ;  /* 0x0000000138037824 */ /* 0x000fe400078e0a03 */
        /* <DEDUP_REMOVED lines=10> */
[----:B-1-3--:R-:W-:-:S04]  /*13730*/  IMAD.IADD R5, R167, 0x1, R2 ;  /* 0x00000001a7057824 */ /* 0x00afc800078e0202 */
        /* <DEDUP_REMOVED lines=22> */
.L_x_4211:
[----:B------:R-:W-:Y:S05]  /*138a0*/  BSYNC B0 ;  /* 0x0000000000007941 */ /* 0x000fea0003800000 */
.L_x_4210:
[C---:B------:R-:W-:Y:S01]  /*138b0*/  IMAD.SHL.U32 R2, R68.reuse, 0x40, RZ ;  /* 0x0000004044027824 */ /* 0x040fe200078e00ff */
[----:B------:R-:W-:Y:S01]  /*138c0*/  R2P PR, R68, 0x6 ;  /* 0x0000000644007804 */ /* 0x000fe20000000000 */
[----:B------:R-:W-:Y:S01]  /*138d0*/  IMAD.SHL.U32 R168, R168, 0x8, RZ ;  /* 0x00000008a8a87824 */ /* 0x000fe200078e00ff */
[----:B------:R-:W0:Y:S01]  /*138e0*/  LDGDEPBAR ;  /* 0x00000000000079af */ /* 0x000e220000000000 */
[----:B------:R-:W-:Y:S01]  /*138f0*/  IMAD R194, R69, 0x400, R54 ;  /* 0x0000040045c27824 */ /* 0x000fe200078e0236 */
[----:B-1-3--:R-:W-:Y:S01]  /*13900*/  LOP3.LUT R5, R2, 0x1c0, RZ, 0xc0, !PT ;  /* 0x000001c002057812 */ /* 0x00afe200078ec0ff */
[----:B------:R-:W-:Y:S02]  /*13910*/  BSSY B1, `(.L_x_4212) ;  /* 0x000023d000017945 */ /* 0x000fe40003800000 */
        /* <DEDUP_REMOVED lines=13> */
[----:B------:R-:W1:Y:S01]  /*139f0*/  LDSM.16.M88.4 R4, [R193+0x6000] ;  /* 0x00600000c104783b */ /* 0x000e620000000200 */
[----:B------:R-:W-:-:S02]  /*13a00*/  IADD3 R2, R193, 0x6000, RZ ;  /* 0x00006000c1027810 */ /* 0x000fc40007ffe0ff */
[----:B------:R-:W-:Y:S01]  /*13a10*/  IADD3 R191, R193, 0x6020, RZ ;  /* 0x00006020c1bf7810 */ /* 0x000fe20007ffe0ff */
[----:B------:R-:W3:Y:S01]  /*13a20*/  LDSM.16.M88.4 R44, [R193+0x6800] ;  /* 0x00680000c12c783b */ /* 0x000ee20000000200 */
[----:B------:R-:W-:Y:S01]  /*13a30*/  @P1 IADD3 R191, R2, -0x20, RZ ;  /* 0xffffffe002bf1810 */ /* 0x000fe20007ffe0ff */
[----:B------:R-:W-:Y:S02]  /*13a40*/  IMAD.MOV.U32 R2, RZ, RZ, 0x40 ;  /* 0x00000040ff027424 */ /* 0x000fe400078e00ff */
[----:B------:R-:W5:Y:S01]  /*13a50*/  LDSM.16.M88.4 R36, [R193+0x7000] ;  /* 0x00700000c124783b */ /* 0x000f620000000200 */
[C---:B------:R-:W-:Y:S02]  /*13a60*/  IADD3 R187, R191.reuse, 0x800, RZ ;  /* 0x00000800bfbb7810 */ /* 0x040fe40007ffe0ff */
[----:B------:R-:W-:Y:S01]  /*13a70*/  SEL R2, R2, 0xffffffc0, !P2 ;  /* 0xffffffc002027807 */ /* 0x000fe20005000000 */
[----:B------:R-:W2:Y:S01]  /*13a80*/  LDSM.16.M88.4 R16, [R193+0x7800] ;  /* 0x00780000c110783b */ /* 0x000ea20000000200 */
[----:B------:R-:W-:-:S02]  /*13a90*/  IADD3 R186, R191, 0x1000, RZ ;  /* 0x00001000bfba7810 */ /* 0x000fc40007ffe0ff */
[----:B------:R-:W-:Y:S01]  /*13aa0*/  IADD3 R185, R191, 0x1800, RZ ;  /* 0x00001800bfb97810 */ /* 0x000fe20007ffe0ff */
[----:B------:R-:W4:Y:S01]  /*13ab0*/  LDSM.16.M88.4 R80, [R191] ;  /* 0x00000000bf50783b */ /* 0x000f220000000200 */
[----:B------:R-:W-:Y:S01]  /*13ac0*/  IMAD.IADD R188, R193, 0x1, R2 ;  /* 0x00000001c1bc7824 */ /* 0x000fe200078e0202 */
[C---:B------:R-:W-:Y:S01]  /*13ad0*/  IADD3 R183, R191.reuse, 0x2000, RZ ;  /* 0x00002000bfb77810 */ /* 0x040fe20007ffe0ff */
[----:B------:R-:W-:Y:S01]  /*13ae0*/  IMAD.IADD R184, R2, 0x1, R191 ;  /* 0x0000000102b87824 */ /* 0x000fe200078e02bf */
[----:B------:R-:W2:Y:S01]  /*13af0*/  LDSM.16.M88.4 R72, [R191+0x800] ;  /* 0x00080000bf48783b */ /* 0x000ea20000000200 */
[----:B------:R-:W-:Y:S02]  /*13b00*/  SHF.R.S32.HI R2, RZ, 0x1f, R3 ;  /* 0x0000001fff027819 */ /* 0x000fe40000011403 */
[----:B------:R-:W-:Y:S01]  /*13b10*/  IADD3 R182, R191, 0x2800, RZ ;  /* 0x00002800bfb67810 */ /* 0x000fe20007ffe0ff */
[----:B------:R-:W2:Y:S01]  /*13b20*/  LDSM.16.M88.4 R20, [R188+0x6000] ;  /* 0x00600000bc14783b */ /* 0x000ea20000000200 */
[----:B------:R-:W-:-:S02]  /*13b30*/  LEA.HI R3, R2, R3, RZ, 0x2 ;  /* 0x0000000302037211 */ /* 0x000fc400078f10ff */
[C---:B------:R-:W-:Y:S01]  /*13b40*/  IADD3 R181, R191.reuse, 0x3000, RZ ;  /* 0x00003000bfb57810 */ /* 0x040fe20007ffe0ff */
[----:B------:R-:W2:Y:S01]  /*13b50*/  LDSM.16.M88.4 R64, [R191+0x1000] ;  /* 0x00100000bf40783b */ /* 0x000ea20000000200 */
[----:B------:R-:W-:Y:S02]  /*13b60*/  SHF.R.S32.HI R2, RZ, 0x2, R3 ;  /* 0x00000002ff027819 */ /* 0x000fe40000011403 */
[C---:B------:R-:W-:Y:S01]  /*13b70*/  IADD3 R180, R191.reuse, 0x3800, RZ ;  /* 0x00003800bfb47810 */ /* 0x040fe20007ffe0ff */
[----:B------:R-:W2:Y:S01]  /*13b80*/  LDSM.16.M88.4 R60, [R191+0x1800] ;  /* 0x00180000bf3c783b */ /* 0x000ea20000000200 */
[----:B------:R-:W-:Y:S01]  /*13b90*/  IADD3 R179, R191, 0x4000, RZ ;  /* 0x00004000bfb37810 */ /* 0x000fe20007ffe0ff */
[----:B------:R-:W-:Y:S01]  /*13ba0*/  IMAD R2, R69, 0x10, R2 ;  /* 0x0000001045027824 */ /* 0x000fe200078e0202 */
[C---:B------:R-:W-:Y:S01]  /*13bb0*/  IADD3 R178, R191.reuse, 0x4800, RZ ;  /* 0x00004800bfb27810 */ /* 0x040fe20007ffe0ff */
[----:B------:R-:W-:Y:S01]  /*13bc0*/  LDSM.16.M88.4 R92, [R188+0x7000] ;  /* 0x00700000bc5c783b */ /* 0x000fe20000000200 */
[----:B------:R-:W-:Y:S01]  /*13bd0*/  IADD3 R177, R191, 0x5000, RZ ;  /* 0x00005000bfb17810 */ /* 0x000fe20007ffe0ff */
[----:B------:R-:W-:Y:S01]  /*13be0*/  IMAD.IADD R2, R71, 0x1, R2 ;  /* 0x0000000147027824 */ /* 0x000fe200078e0202 */
[----:B------:R-:W-:Y:S01]  /*13bf0*/  IADD3 R176, R191, 0x5800, RZ ;  /* 0x00005800bfb07810 */ /* 0x000fe20007ffe0ff */
[C---:B-1----:R-:W-:Y:S01]  /*13c00*/  HMMA.16816.F32.BF16 R8, R28.reuse, R4, RZ ;  /* 0x000000041c08723c */ /* 0x042fe200000418ff */
[----:B------:R-:W-:Y:S07]  /*13c10*/  LDSM.16.M88.4 R88, [R188+0x7800] ;  /* 0x00780000bc58783b */ /* 0x000fee0000000200 */
[C---:B------:R-:W-:Y:S08]  /*13c20*/  HMMA.16816.F32.BF16 R4, R28.reuse, R6, RZ ;  /* 0x000000061c04723c */ /* 0x040ff000000418ff */
[C---:B---3--:R-:W-:Y:S08]  /*13c30*/  HMMA.16816.F32.BF16 R48, R28.reuse, R44, RZ ;  /* 0x0000002c1c30723c */ /* 0x048ff000000418ff */
[C---:B------:R-:W-:Y:S08]  /*13c40*/  HMMA.16816.F32.BF16 R44, R28.reuse, R46, RZ ;  /* 0x0000002e1c2c723c */ /* 0x040ff000000418ff */
[C---:B-----5:R-:W-:Y:S08]  /*13c50*/  HMMA.16816.F32.BF16 R40, R28.reuse, R36, RZ ;  /* 0x000000241c28723c */ /* 0x060ff000000418ff */
[C---:B------:R-:W-:Y:S08]  /*13c60*/  HMMA.16816.F32.BF16 R36, R28.reuse, R38, RZ ;  /* 0x000000261c24723c */ /* 0x040ff000000418ff */
[C---:B--2---:R-:W-:Y:S08]  /*13c70*/  HMMA.16816.F32.BF16 R32, R28.reuse, R16, RZ ;  /* 0x000000101c20723c */ /* 0x044ff000000418ff */
        /* <DEDUP_REMOVED lines=56> */
[C---:B-----5:R-:W-:Y:S08]  /*14000*/  HMMA.16816.F32.BF16 R40, R60.reuse, R84, R40 ;  /* 0x000000543c28723c */ /* 0x060ff00000041828 */
[C---:B------:R-:W-:Y:S08]  /*14010*/  HMMA.16816.F32.BF16 R80, R60.reuse, R86, R80 ;  /* 0x000000563c50723c */ /* 0x040ff00000041850 */
[C---:B------:R-:W-:Y:S01]  /*14020*/  HMMA.16816.F32.BF16 R48, R60.reuse, R16, R48 ;  /* 0x000000103c30723c */ /* 0x040fe20000041830 */
[----:B------:R-:W-:Y:S07]  /*14030*/  LDSM.16.M88.4 R16, [R184+0x2000] ;  /* 0x00200000b810783b */ /* 0x000fee0000000200 */
[C---:B----4-:R-:W-:Y:S01]  /*14040*/  HMMA.16816.F32.BF16 R84, R60.reuse, R24, R32 ;  /* 0x000000183c54723c */ /* 0x050fe20000041820 */
[----:B------:R-:W-:Y:S07]  /*14050*/  LDSM.16.M88.4 R32, [R189+0x2000] ;  /* 0x00200000bd20783b */ /* 0x000fee0000000200 */
[----:B------:R-:W-:Y:S01]  /*14060*/  HMMA.16816.F32.BF16 R64, R60, R26, R64 ;  /* 0x0000001a3c40723c */ /* 0x000fe20000041840 */
[----:B------:R-:W-:Y:S04]  /*14070*/  LDSM.16.M88.4 R60, [R184+0x3800] ;  /* 0x00380000b83c783b */ /* 0x000fe80000000200 */
[----:B------:R-:W-:Y:S03]  /*14080*/  LDSM.16.M88.4 R24, [R184+0x3000] ;  /* 0x00300000b818783b */ /* 0x000fe60000000200 */
[C---:B--2---:R-:W-:Y:S08]  /*14090*/  HMMA.16816.F32.BF16 R8, R28.reuse, R20, R8 ;  /* 0x000000141c08723c */ /* 0x044ff00000041808 */
[C---:B------:R-:W-:Y:S01]  /*140a0*/  HMMA.16816.F32.BF16 R4, R28.reuse, R22, R4 ;  /* 0x000000161c04723c */ /* 0x040fe20000041804 */
[----:B------:R-:W1:Y:S07]  /*140b0*/  LDSM.16.M88.4 R20, [R184+0x2800] ;  /* 0x00280000b814783b */ /* 0x000e6e0000000200 */
[C---:B------:R-:W-:Y:S08]  /*140c0*/  HMMA.16816.F32.BF16 R44, R28.reuse, R74, R44 ;  /* 0x0000004a1c2c723c */ /* 0x040ff0000004182c */
[C---:B------:R-:W-:Y:S01]  /*140d0*/  HMMA.16816.F32.BF16 R48, R28.reuse, R72, R48 ;  /* 0x000000481c30723c */ /* 0x040fe20000041830 */
[----:B------:R-:W-:Y:S07]  /*140e0*/  LDSM.16.M88.4 R72, [R193+0xa800] ;  /* 0x00a80000c148783b */ /* 0x000fee0000000200 */
[C---:B------:R-:W-:Y:S08]  /*140f0*/  HMMA.16816.F32.BF16 R40, R28.reuse, R76, R40 ;  /* 0x0000004c1c28723c */ /* 0x040ff00000041828 */
[C---:B------:R-:W-:Y:S08]  /*14100*/  HMMA.16816.F32.BF16 R80, R28.reuse, R78, R80 ;  /* 0x0000004e1c50723c */ /* 0x040ff00000041850 */
[C---:B---3--:R-:W-:Y:S08]  /*14110*/  HMMA.16816.F32.BF16 R84, R28.reuse, R36, R84 ;  /* 0x000000241c54723c */ /* 0x048ff00000041854 */
[----:B------:R-:W-:Y:S01]  /*14120*/  HMMA.16816.F32.BF16 R64, R28, R38, R64 ;  /* 0x000000261c40723c */ /* 0x000fe20000041840 */
[----:B------:R-:W2:Y:S04]  /*14130*/  LDSM.16.M88.4 R28, [R194+0x4000] ;  /* 0x00400000c21c783b */ /* 0x000ea80000000200 */
[----:B------:R-:W-:Y:S03]  /*14140*/  LDSM.16.M88.4 R36, [R193+0xa000] ;  /* 0x00a00000c124783b */ /* 0x000fe60000000200 */
[C---:B-1----:R-:W-:Y:S08]  /*14150*/  HMMA.16816.F32.BF16 R44, R32.reuse, R22, R44 ;  /* 0x00000016202c723c */ /* 0x042ff0000004182c */
[C---:B------:R-:W-:Y:S01]  /*14160*/  HMMA.16816.F32.BF16 R48, R32.reuse, R20, R48 ;  /* 0x000000142030723c */ /* 0x040fe20000041830 */
[----:B------:R-:W1:Y:S07]  /*14170*/  LDSM.16.M88.4 R20, [R193+0xb800] ;  /* 0x00b80000c114783b */ /* 0x000e6e0000000200 */
[C---:B------:R-:W-:Y:S08]  /*14180*/  HMMA.16816.F32.BF16 R84, R32.reuse, R60, R84 ;  /* 0x0000003c2054723c */ /* 0x040ff00000041854 */
[C---:B------:R-:W-:Y:S08]  /*14190*/  HMMA.16816.F32.BF16 R8, R32.reuse, R16, R8 ;  /* 0x000000102008723c */ /* 0x040ff00000041808 */
[----:B------:R-:W-:Y:S01]  /*141a0*/  HMMA.16816.F32.BF16 R4, R32, R18, R4 ;  /* 0x000000122004723c */ /* 0x000fe20000041804 */
[----:B------:R-:W3:Y:S07]  /*141b0*/  LDSM.16.M88.4 R16, [R193+0xb000] ;  /* 0x00b00000c110783b */ /* 0x000eee0000000200 */
[----:B--2---:R-:W-:Y:S07]  /*141c0*/  HMMA.16816.F32.BF16 R44, R28, R74, R44 ;  /* 0x0000004a1c2c723c */ /* 0x004fee000004182c */
[----:B------:R-:W-:Y:S01]  /*141d0*/  IMAD.SHL.U32 R75, R56, 0x2, RZ ;  /* 0x00000002384b7824 */ /* 0x000fe200078e00ff */
[----:B------:R-:W-:Y:S04]  /*141e0*/  HMMA.16816.F32.BF16 R40, R32, R24, R40 ;  /* 0x000000182028723c */ /* 0x000fe80000041828 */
[----:B------:R-:W-:-:S04]  /*141f0*/  LOP3.LUT R75, R75, 0x6, RZ, 0xc0, !PT ;  /* 0x000000064b4b7812 */ /* 0x000fc800078ec0ff */
[C---:B------:R-:W-:Y:S01]  /*14200*/  HMMA.16816.F32.BF16 R80, R32.reuse, R26, R80 ;  /* 0x0000001a2050723c */ /* 0x040fe20000041850 */
[----:B------:R-:W-:Y:S01]  /*14210*/  IMAD R75, R134, 0x40, R75 ;  /* 0x00000040864b7824 */ /* 0x000fe200078e024b */
[----:B------:R-:W-:Y:S04]  /*14220*/  LDSM.16.M88.4 R24, [R191+0x4000] ;  /* 0x00400000bf18783b */ /* 0x000fe80000000200 */
[C---:B------:R-:W-:Y:S02]  /*14230*/  IADD3 R68, R75.reuse, -0x3f, RZ ;  /* 0xffffffc14b447810 */ /* 0x040fe40007ffe0ff */
[----:B------:R-:W-:Y:S01]  /*14240*/  HMMA.16816.F32.BF16 R64, R32, R62, R64 ;  /* 0x0000003e2040723c */ /* 0x000fe20000041840 */
[----:B------:R-:W2:Y:S01]  /*14250*/  LDSM.16.M88.4 R32, [R192+0x4000] ;  /* 0x00400000c020783b */ /* 0x000ea20000000200 */
        /* <DEDUP_REMOVED lines=8> */
[----:B-1----:R-:W-:Y:S01]  /*142e0*/  HMMA.16816.F32.BF16 R84, R28, R20, R84 ;  /* 0x000000141c54723c */ /* 0x002fe20000041854 */
[----:B------:R-:W-:-:S02]  /*142f0*/  IADD3 R98, R75, -0x10, RZ ;  /* 0xfffffff04b627810 */ /* 0x000fc40007ffe0ff */
[----:B------:R-:W-:Y:S01]  /*14300*/  IADD3 R88, R75, -0x1f, RZ ;  /* 0xffffffe14b587810 */ /* 0x000fe20007ffe0ff */
[----:B------:R-:W-:Y:S01]  /*14310*/  IMAD.IADD R15, R73, 0x1, -R68 ;  /* 0x00000001490f7824 */ /* 0x000fe200078e0a44 */
[----:B------:R-:W-:Y:S02]  /*14320*/  IADD3 R102, R75, -0x8, RZ ;  /* 0xfffffff84b667810 */ /* 0x000fe40007ffe0ff */
[C---:B------:R-:W-:Y:S01]  /*14330*/  IMAD.IADD R20, R73.reuse, 0x1, -R58 ;  /* 0x0000000149147824 */ /* 0x040fe200078e0a3a */
[C---:B------:R-:W-:Y:S01]  /*14340*/  HMMA.16816.F32.BF16 R8, R28.reuse, R36, R8 ;  /* 0x000000241c08723c */ /* 0x040fe20000041808 */
[----:B------:R-:W-:Y:S01]  /*14350*/  IABS R15, R15 ;  /* 0x0000000f000f7213 */ /* 0x000fe20000000000 */
[----:B------:R-:W-:Y:S01]  /*14360*/  IMAD.IADD R89, R73, 0x1, -R102 ;  /* 0x0000000149597824 */ /* 0x000fe200078e0a66 */
[C---:B------:R-:W-:Y:S02]  /*14370*/  IADD3 R52, R75.reuse, -0x40, RZ ;  /* 0xffffffc04b347810 */ /* 0x040fe40007ffe0ff */
[----:B------:R-:W-:Y:S01]  /*14380*/  IADD3 R72, R75, -0x30, RZ ;  /* 0xffffffd04b487810 */ /* 0x000fe20007ffe0ff */
[----:B------:R-:W-:Y:S01]  /*14390*/  IMAD.MOV.U32 R53, RZ, RZ, R15 ;  /* 0x000000ffff357224 */ /* 0x000fe200078e000f */
[----:B------:R-:W-:Y:S01]  /*143a0*/  IABS R15, R20 ;  /* 0x00000014000f7213 */ /* 0x000fe20000000000 */
[C---:B------:R-:W-:Y:S01]  /*143b0*/  HMMA.16816.F32.BF16 R4, R28.reuse, R38, R4 ;  /* 0x000000261c04723c */ /* 0x040fe20000041804 */
[----:B------:R-:W-:Y:S01]  /*143c0*/  IMAD.IADD R20, R73, 0x1, -R70 ;  /* 0x0000000149147824 */ /* 0x000fe200078e0a46 */
[----:B------:R-:W1:Y:S01]  /*143d0*/  LDSM.16.M88.4 R36, [R191+0x4800] ;  /* 0x00480000bf24783b */ /* 0x000e620000000200 */
[----:B------:R-:W-:Y:S01]  /*143e0*/  IABS R89, R89 ;  /* 0x0000005900597213 */ /* 0x000fe20000000000 */
[----:B------:R-:W-:Y:S01]  /*143f0*/  IMAD.MOV.U32 R61, RZ, RZ, R15 ;  /* 0x000000ffff3d7224 */ /* 0x000fe200078e000f */
[----:B------:R-:W-:Y:S01]  /*14400*/  IADD3 R78, R75, -0x2f, RZ ;  /* 0xffffffd14b4e7810 */ /* 0x000fe20007ffe0ff */
[C---:B------:R-:W-:Y:S01]  /*14410*/  IMAD.IADD R3, R73.reuse, 0x1, -R52 ;  /* 0x0000000149037824 */ /* 0x040fe200078e0a34 */
[----:B------:R-:W-:Y:S01]  /*14420*/  IABS R15, R20 ;  /* 0x00000014000f7213 */ /* 0x000fe20000000000 */
[C---:B------:R-:W-:Y:S01]  /*14430*/  HMMA.16816.F32.BF16 R64, R28.reuse, R22, R64 ;  /* 0x000000161c40723c */ /* 0x040fe20000041840 */
[----:B------:R-:W4:Y:S01]  /*14440*/  LDSM.16.M88.4 R20, [R191+0x5800] ;  /* 0x00580000bf14783b */ /* 0x000f220000000200 */
[----:B------:R-:W-:Y:S01]  /*14450*/  IMAD.MOV.U32 R93, RZ, RZ, R89 ;  /* 0x000000ffff5d7224 */ /* 0x000fe200078e0059 */
[----:B------:R-:W-:Y:S01]  /*14460*/  IADD3 R89, R73, 0x8, RZ ;  /* 0x0000000849597810 */ /* 0x000fe20007ffe0ff */
[----:B------:R5:W-:Y:S01]  /*14470*/  I2F R62, R15 ;  /* 0x0000000f003e7306 */ /* 0x000be20000201400 */
[----:B------:R-:W-:Y:S01]  /*14480*/  IADD3 R94, R75, -0x28, RZ ;  /* 0xffffffd84b5e7810 */ /* 0x000fe20007ffe0ff */
[----:B------:R-:W-:Y:S01]  /*14490*/  IMAD.IADD R59, R73, 0x1, -R72 ;  /* 0x00000001493b7824 */ /* 0x000fe200078e0a48 */
[C---:B------:R-:W-:Y:S01]  /*144a0*/  IADD3 R96, R75.reuse, -0xf, RZ ;  /* 0xfffffff14b607810 */ /* 0x040fe20007ffe0ff */
[----:B---3--:R-:W-:Y:S01]  /*144b0*/  HMMA.16816.F32.BF16 R40, R28, R16, R40 ;  /* 0x000000101c28723c */ /* 0x008fe20000041828 */
[----:B------:R-:W-:Y:S01]  /*144c0*/  IADD3 R100, R75, -0x7, RZ ;  /* 0xfffffff94b647810 */ /* 0x000fe20007ffe0ff */
[C---:B------:R-:W-:Y:S01]  /*144d0*/  IMAD.IADD R56, R73.reuse, 0x1, -R78 ;  /* 0x0000000149387824 */ /* 0x040fe200078e0a4e */
[----:B------:R-:W-:Y:S01]  /*144e0*/  IABS R3, R3 ;  /* 0x0000000300037213 */ /* 0x000fe20000000000 */
[----:B------:R-:W-:Y:S01]  /*144f0*/  IMAD.IADD R91, R73, 0x1, -R96 ;  /* 0x00000001495b7824 */ /* 0x000fe200078e0a60 */
[----:B------:R-:W-:Y:S01]  /*14500*/  I2F R61, R61 ;  /* 0x0000003d003d7306 */ /* 0x000fe20000201400 */
[----:B------:R-:W-:-:S02]  /*14510*/  ISETP.GE.AND P4, PT, R58, R137, PT ;  /* 0x000000893a00720c */ /* 0x000fc40003f86270 */
[----:B------:R-:W-:Y:S01]  /*14520*/  HMMA.16816.F32.BF16 R80, R28, R18, R80 ;  /* 0x000000121c50723c */ /* 0x000fe20000041850 */
[----:B------:R-:W3:Y:S01]  /*14530*/  LDSM.16.M88.4 R16, [R191+0x5000] ;  /* 0x00500000bf10783b */ /* 0x000ee20000000200 */
[-C--:B------:R-:W-:Y:S01]  /*14540*/  ISETP.GE.AND P0, PT, R68, R137.reuse, PT ;  /* 0x000000894400720c */ /* 0x080fe20003f06270 */
[----:B-----5:R-:W-:Y:S02]  /*14550*/  IMAD.IADD R15, R73, 0x1, -R94 ;  /* 0x00000001490f7824 */ /* 0x020fe400078e0a5e */
[----:B------:R-:W-:Y:S01]  /*14560*/  LDSM.16.M88.4 R28, [R190+0x4000] ;  /* 0x00400000be1c783b */ /* 0x000fe20000000200 */
[----:B------:R-:W5:Y:S01]  /*14570*/  I2F R3, R3 ;  /* 0x0000000300037306 */ /* 0x000f620000201400 */
[----:B------:R-:W-:Y:S01]  /*14580*/  ISETP.GE.AND P6, PT, R70, R137, PT ;  /* 0x000000894600720c */ /* 0x000fe20003fc6270 */
[----:B--2---:R-:W-:Y:S01]  /*14590*/  HMMA.16816.F32.BF16 R8, R32, R24, R8 ;  /* 0x000000182008723c */ /* 0x004fe20000041808 */
[----:B------:R-:W-:Y:S02]  /*145a0*/  IABS R15, R15 ;  /* 0x0000000f000f7213 */ /* 0x000fe40000000000 */
[----:B------:R-:W-:-:S02]  /*145b0*/  ISETP.GE.AND P1, PT, R52, R137, PT ;  /* 0x000000893400720c */ /* 0x000fc40003f26270 */
[----:B------:R-:W-:Y:S01]  /*145c0*/  IABS R59, R59 ;  /* 0x0000003b003b7213 */ /* 0x000fe20000000000 */
[----:B------:R-:W-:Y:S01]  /*145d0*/  I2F R53, R53 ;  /* 0x0000003500357306 */ /* 0x000fe20000201400 */
[----:B------:R-:W-:Y:S01]  /*145e0*/  IABS R56, R56 ;  /* 0x0000003800387213 */ /* 0x000fe20000000000 */
[C---:B------:R-:W-:Y:S01]  /*145f0*/  HMMA.16816.F32.BF16 R4, R32.reuse, R26, R4 ;  /* 0x0000001a2004723c */ /* 0x040fe20000041804 */
[----:B------:R-:W2:Y:S01]  /*14600*/  LDSM.16.M88.4 R24, [R188+0xa000] ;  /* 0x00a00000bc18783b */ /* 0x000ea20000000200 */
[----:B------:R-:W-:Y:S02]  /*14610*/  IABS R91, R91 ;  /* 0x0000005b005b7213 */ /* 0x000fe40000000000 */
[-C--:B------:R-:W-:Y:S02]  /*14620*/  ISETP.GE.AND P2, PT, R94, R137.reuse, PT ;  /* 0x000000895e00720c */ /* 0x080fe40003f46270 */
[----:B------:R-:W-:Y:S01]  /*14630*/  I2F R15, R15 ;  /* 0x0000000f000f7306 */ /* 0x000fe20000201400 */
[-C--:B------:R-:W-:Y:S01]  /*14640*/  ISETP.GE.AND P5, PT, R72, R137.reuse, PT ;  /* 0x000000894800720c */ /* 0x080fe20003fa6270 */
[----:B-1----:R-:W-:Y:S01]  /*14650*/  HMMA.16816.F32.BF16 R48, R32, R36, R48 ;  /* 0x000000242030723c */ /* 0x002fe20000041830 */
[----:B------:R-:W-:-:S05]  /*14660*/  ISETP.GE.AND P3, PT, R78, R137, PT ;  /* 0x000000894e00720c */ /* 0x000fca0003f66270 */
[----:B------:R-:W-:Y:S01]  /*14670*/  I2F R59, R59 ;  /* 0x0000003b003b7306 */ /* 0x000fe20000201400 */
[C---:B------:R-:W-:Y:S01]  /*14680*/  IMAD.IADD R36, R73.reuse, 0x1, -R74 ;  /* 0x0000000149247824 */ /* 0x040fe200078e0a4a */
[C---:B----4-:R-:W-:Y:S04]  /*14690*/  HMMA.16816.F32.BF16 R84, R32.reuse, R20, R84 ;  /* 0x000000142054723c */ /* 0x050fe80000041854 */
[----:B------:R-:W-:Y:S02]  /*146a0*/  IABS R36, R36 ;  /* 0x0000002400247213 */ /* 0x000fe40000000000 */
[----:B------:R-:W-:Y:S01]  /*146b0*/  I2F R56, R56 ;  /* 0x0000003800387306 */ /* 0x000fe20000201400 */
[----:B------:R-:W-:Y:S01]  /*146c0*/  IMAD.IADD R20, R73, 0x1, -R92 ;  /* 0x0000000149147824 */ /* 0x000fe200078e0a5c */
[----:B------:R-:W-:Y:S01]  /*146d0*/  HMMA.16816.F32.BF16 R64, R32, R22, R64 ;  /* 0x000000162040723c */ /* 0x000fe20000041840 */
[----:B------:R-:W-:-:S02]  /*146e0*/  IMAD.MOV.U32 R60, RZ, RZ, R36 ;  /* 0x000000ffff3c7224 */ /* 0x000fc400078e0024 */
[C---:B------:R-:W-:Y:S01]  /*146f0*/  IMAD.IADD R36, R73.reuse, 0x1, -R88 ;  /* 0x0000000149247824 */ /* 0x040fe200078e0a58 */
[----:B------:R-:W-:Y:S02]  /*14700*/  IABS R20, R20 ;  /* 0x0000001400147213 */ /* 0x000fe40000000000 */
[----:B------:R-:W-:Y:S02]  /*14710*/  I2F R75, R91 ;  /* 0x0000005b004b7306 */ /* 0x000fe40000201400 */
[C---:B---3--:R-:W-:Y:S01]  /*14720*/  HMMA.16816.F32.BF16 R40, R32.reuse, R16, R40 ;  /* 0x000000102028723c */ /* 0x048fe20000041828 */
[----:B------:R-:W-:Y:S01]  /*14730*/  IMAD.MOV.U32 R71, RZ, RZ, R20 ;  /* 0x000000ffff477224 */ /* 0x000fe200078e0014 */
[----:B------:R-:W-:Y:S01]  /*14740*/  IABS R36, R36 ;  /* 0x0000002400247213 */ /* 0x000fe20000000000 */
[----:B------:R-:W1:Y:S03]  /*14750*/  LDSM.16.M88.4 R20, [R188+0xb000] ;  /* 0x00b00000bc14783b */ /* 0x000e660000000200 */
[----:B------:R3:W-:Y:S01]  /*14760*/  I2F R69, R36 ;  /* 0x0000002400457306 */ /* 0x0007e20000201400 */
[----:B------:R-:W-:Y:S01]  /*14770*/  IMAD.IADD R16, R73, 0x1, -R76 ;  /* 0x0000000149107824 */ /* 0x000fe200078e0a4c */
[----:B------:R-:W-:Y:S04]  /*14780*/  HMMA.16816.F32.BF16 R44, R32, R38, R44 ;  /* 0x00000026202c723c */ /* 0x000fe8000004182c */
[----:B------:R-:W-:-:S02]  /*14790*/  IABS R16, R16 ;  /* 0x0000001000107213 */ /* 0x000fc40000000000 */
[----:B------:R-:W-:Y:S02]  /*147a0*/  I2F R60, R60 ;  /* 0x0000003c003c7306 */ /* 0x000fe40000201400 */
[----:B------:R-:W-:Y:S01]  /*147b0*/  HMMA.16816.F32.BF16 R80, R32, R18, R80 ;  /* 0x000000122050723c */ /* 0x000fe20000041850 */
[----:B------:R-:W-:Y:S02]  /*147c0*/  IMAD.MOV.U32 R63, RZ, RZ, R16 ;  /* 0x000000ffff3f7224 */ /* 0x000fe400078e0010 */
[----:B------:R-:W4:Y:S03]  /*147d0*/  LDSM.16.M88.4 R16, [R188+0xa800] ;  /* 0x00a80000bc10783b */ /* 0x000f260000000200 */
[----:B------:R-:W-:Y:S01]  /*147e0*/  I2F R71, R71 ;  /* 0x0000004700477306 */ /* 0x000fe20000201400 */
[----:B------:R-:W-:Y:S01]  /*147f0*/  IMAD.IADD R32, R73, 0x1, -R90 ;  /* 0x0000000149207824 */ /* 0x000fe200078e0a5a */
[----:B--2---:R-:W-:Y:S01]  /*14800*/  HMMA.16816.F32.BF16 R8, R28, R24, R8 ;  /* 0x000000181c08723c */ /* 0x004fe20000041808 */
[----:B---3--:R-:W2:Y:S03]  /*14810*/  LDSM.16.M88.4 R36, [R188+0xb800] ;  /* 0x00b80000bc24783b */ /* 0x008ea60000000200 */
[----:B------:R-:W-:-:S02]  /*14820*/  IABS R32, R32 ;  /* 0x0000002000207213 */ /* 0x000fc40000000000 */
[----:B------:R-:W-:Y:S01]  /*14830*/  I2F R63, R63 ;  /* 0x0000003f003f7306 */ /* 0x000fe20000201400 */
[----:B------:R-:W-:Y:S01]  /*14840*/  IMAD.IADD R24, R73, 0x1, -R98 ;  /* 0x0000000149187824 */ /* 0x000fe200078e0a62 */
[C---:B------:R-:W-:Y:S04]  /*14850*/  HMMA.16816.F32.BF16 R4, R28.reuse, R26, R4 ;  /* 0x0000001a1c04723c */ /* 0x040fe80000041804 */
[----:B------:R-:W-:Y:S02]  /*14860*/  IABS R24, R24 ;  /* 0x0000001800187213 */ /* 0x000fe40000000000 */
[----:B------:R3:W-:Y:S02]  /*14870*/  I2F R77, R32 ;  /* 0x00000020004d7306 */ /* 0x0007e40000201400 */
[C---:B-1----:R-:W-:Y:S06]  /*14880*/  HMMA.16816.F32.BF16 R40, R28.reuse, R20, R40 ;  /* 0x000000141c28723c */ /* 0x042fec0000041828 */
[----:B------:R1:W-:Y:S01]  /*14890*/  I2F R79, R24 ;  /* 0x00000018004f7306 */ /* 0x0003e20000201400 */
[C---:B------:R-:W-:Y:S01]  /*148a0*/  IMAD.IADD R20, R89.reuse, 0x1, -R68 ;  /* 0x0000000159147824 */ /* 0x040fe200078e0a44 */
[----:B------:R-:W-:Y:S01]  /*148b0*/  HMMA.16816.F32.BF16 R80, R28, R22, R80 ;  /* 0x000000161c50723c */ /* 0x000fe20000041850 */
[----:B------:R-:W-:Y:S01]  /*148c0*/  IMAD.IADD R21, R89, 0x1, -R58 ;  /* 0x0000000159157824 */ /* 0x000fe200078e0a3a */
[----:B---3--:R-:W-:Y:S02]  /*148d0*/  LDSM.16.M88.4 R32, [R189+0x4000] ;  /* 0x00400000bd20783b */ /* 0x008fe40000000200 */
[----:B------:R-:W-:-:S04]  /*148e0*/  IABS R20, R20 ;  /* 0x0000001400147213 */ /* 0x000fc80000000000 */
[C---:B----4-:R-:W-:Y:S01]  /*148f0*/  HMMA.16816.F32.BF16 R48, R28.reuse, R16, R48 ;  /* 0x000000101c30723c */ /* 0x050fe20000041830 */
[----:B-1----:R-:W1:Y:S06]  /*14900*/  LDSM.16.M88.4 R24, [R184+0x4000] ;  /* 0x00400000b818783b */ /* 0x002e6c0000000200 */
[----:B------:R-:W-:Y:S01]  /*14910*/  IMAD.IADD R16, R73, 0x1, -R100 ;  /* 0x0000000149107824 */ /* 0x000fe200078e0a64 */
[----:B--2---:R-:W-:Y:S01]  /*14920*/  HMMA.16816.F32.BF16 R84, R28, R36, R84 ;  /* 0x000000241c54723c */ /* 0x004fe20000041854 */
[----:B------:R2:W-:Y:S01]  /*14930*/  I2F R73, R93 ;  /* 0x0000005d00497306 */ /* 0x0005e20000201400 */
[----:B------:R-:W-:-:S02]  /*14940*/  IMAD.IADD R17, R89, 0x1, -R52 ;  /* 0x0000000159117824 */ /* 0x000fc400078e0a34 */
[----:B------:R-:W-:-:S04]  /*14950*/  IABS R16, R16 ;  /* 0x0000001000107213 */ /* 0x000fc80000000000 */
[----:B------:R-:W-:Y:S01]  /*14960*/  HMMA.16816.F32.BF16 R44, R28, R18, R44 ;  /* 0x000000121c2c723c */ /* 0x000fe2000004182c */
[----:B------:R-:W-:Y:S01]  /*14970*/  IMAD.MOV.U32 R97, RZ, RZ, R16 ;  /* 0x000000ffff617224 */ /* 0x000fe200078e0010 */
[----:B------:R-:W-:-:S03]  /*14980*/  IABS R16, R17 ;  /* 0x0000001100107213 */ /* 0x000fc60000000000 */
[----:B------:R-:W-:Y:S02]  /*14990*/  I2F R91, R97 ;  /* 0x00000061005b7306 */ /* 0x000fe40000201400 */
[----:B------:R-:W-:Y:S01]  /*149a0*/  IMAD.MOV.U32 R95, RZ, RZ, R16 ;  /* 0x000000ffff5f7224 */ /* 0x000fe200078e0010 */
[----:B------:R-:W-:Y:S01]  /*149b0*/  HMMA.16816.F32.BF16 R64, R28, R38, R64 ;  /* 0x000000261c40723c */ /* 0x000fe20000041840 */
[----:B--2---:R-:W-:Y:S01]  /*149c0*/  IMAD.MOV.U32 R93, RZ, RZ, R20 ;  /* 0x000000ffff5d7224 */ /* 0x004fe200078e0014 */
[----:B------:R-:W-:Y:S01]  /*149d0*/  IABS R20, R21 ;  /* 0x0000001500147213 */ /* 0x000fe20000000000 */
[C---:B------:R-:W-:Y:S01]  /*149e0*/  IMAD.IADD R21, R89.reuse, 0x1, -R70 ;  /* 0x0000000159157824 */ /* 0x040fe200078e0a46 */
[----:B------:R-:W2:Y:S01]  /*149f0*/  LDSM.16.M88.4 R16, [R184+0x4800] ;  /* 0x00480000b810783b */ /* 0x000ea20000000200 */
[----:B------:R-:W-:Y:S02]  /*14a00*/  I2F R95, R95 ;  /* 0x0000005f005f7306 */ /* 0x000fe40000201400 */
[----:B------:R-:W-:Y:S01]  /*14a10*/  IMAD.MOV.U32 R37, RZ, RZ, R20 ;  /* 0x000000ffff257224 */ /* 0x000fe200078e0014 */
[----:B------:R-:W-:Y:S01]  /*14a20*/  IABS R20, R21 ;  /* 0x0000001500147213 */ /* 0x000fe20000000000 */
[----:B------:R-:W-:-:S04]  /*14a30*/  IMAD.IADD R31, R89, 0x1, -R74 ;  /* 0x00000001591f7824 */ /* 0x000fc800078e0a4a */
[----:B------:R3:W-:Y:S01]  /*14a40*/  I2F R36, R20 ;  /* 0x0000001400247306 */ /* 0x0007e20000201400 */
[----:B------:R-:W-:Y:S01]  /*14a50*/  IABS R31, R31 ;  /* 0x0000001f001f7213 */ /* 0x000fe20000000000 */
[C---:B-1----:R-:W-:Y:S06]  /*14a60*/  HMMA.16816.F32.BF16 R8, R32.reuse, R24, R8 ;  /* 0x000000182008723c */ /* 0x042fec0000041808 */
[----:B------:R-:W1:Y:S01]  /*14a70*/  I2F R93, R93 ;  /* 0x0000005d005d7306 */ /* 0x000e620000201400 */
[C---:B------:R-:W-:Y:S01]  /*14a80*/  IMAD.IADD R24, R89.reuse, 0x1, -R72 ;  /* 0x0000000159187824 */ /* 0x040fe200078e0a48 */
[----:B------:R-:W-:Y:S01]  /*14a90*/  HMMA.16816.F32.BF16 R4, R32, R26, R4 ;  /* 0x0000001a2004723c */ /* 0x000fe20000041804 */
[----:B------:R-:W-:Y:S01]  /*14aa0*/  IMAD.IADD R25, R89, 0x1, -R78 ;  /* 0x0000000159197824 */ /* 0x000fe200078e0a4e */
[----:B---3--:R-:W3:Y:S04]  /*14ab0*/  LDSM.16.M88.4 R20, [R184+0x5000] ;  /* 0x00500000b814783b */ /* 0x008ee80000000200 */
[----:B------:R-:W4:Y:S01]  /*14ac0*/  I2F R37, R37 ;  /* 0x0000002500257306 */ /* 0x000f220000201400 */
[----:B------:R-:W-:-:S05]  /*14ad0*/  IABS R24, R24 ;  /* 0x0000001800187213 */ /* 0x000fca0000000000 */
[----:B------:R-:W-:Y:S01]  /*14ae0*/  IMAD.MOV.U32 R29, RZ, RZ, R24 ;  /* 0x000000ffff1d7224 */ /* 0x000fe200078e0018 */
[----:B------:R-:W-:Y:S01]  /*14af0*/  IABS R24, R25 ;  /* 0x0000001900187213 */ /* 0x000fe20000000000 */
[----:B------:R-:W-:Y:S01]  /*14b00*/  IMAD.IADD R25, R89, 0x1, -R94 ;  /* 0x0000000159197824 */ /* 0x000fe200078e0a5e */
[----:B------:R-:W-:Y:S03]  /*14b10*/  I2F R31, R31 ;  /* 0x0000001f001f7306 */ /* 0x000fe60000201400 */
[----:B------:R-:W-:Y:S01]  /*14b20*/  IMAD.MOV.U32 R30, RZ, RZ, R24 ;  /* 0x000000ffff1e7224 */ /* 0x000fe200078e0018 */
[----:B------:R-:W-:Y:S01]  /*14b30*/  IABS R24, R25 ;  /* 0x0000001900187213 */ /* 0x000fe20000000000 */
[C---:B-----5:R-:W-:Y:S01]  /*14b40*/  FFMA.FTZ R8, -R0.reuse, R3, R8 ;  /* 0x0000000300087223 */ /* 0x060fe20000010108 */
[C---:B--2---:R-:W-:Y:S01]  /*14b50*/  HMMA.16816.F32.BF16 R48, R32.reuse, R16, R48 ;  /* 0x000000102030723c */ /* 0x044fe20000041830 */
[----:B-1----:R-:W-:Y:S01]  /*14b60*/  FFMA.FTZ R11, -R0, R93, R11 ;  /* 0x0000005d000b7223 */ /* 0x002fe2000001010b */
[----:B------:R-:W-:Y:S01]  /*14b70*/  I2F R29, R29 ;  /* 0x0000001d001d7306 */ /* 0x000fe20000201400 */
[----:B------:R-:W-:Y:S01]  /*14b80*/  IMAD.MOV.U32 R3, RZ, RZ, R24 ;  /* 0x000000ffff037224 */ /* 0x000fe200078e0018 */
[----:B------:R-:W-:Y:S01]  /*14b90*/  FSEL R28, R8, -INF , !P1 ;  /* 0xff800000081c7808 */ /* 0x000fe20004800000 */
[----:B------:R-:W1:Y:S01]  /*14ba0*/  LDSM.16.M88.4 R24, [R184+0x5800] ;  /* 0x00580000b818783b */ /* 0x000e620000000200 */
[C---:B------:R-:W-:Y:S01]  /*14bb0*/  FFMA.FTZ R4, -R0.reuse, R61, R4 ;  /* 0x0000003d00047223 */ /* 0x040fe20000010104 */
[----:B------:R-:W-:Y:S01]  /*14bc0*/  FSEL R17, R11, -INF , !P0 ;  /* 0xff8000000b117808 */ /* 0x000fe20004000000 */
[C---:B----4-:R-:W-:Y:S01]  /*14bd0*/  FFMA.FTZ R6, -R0.reuse, R37, R6 ;  /* 0x0000002500067223 */ /* 0x050fe20000010106 */
[----:B------:R-:W-:Y:S01]  /*14be0*/  HMMA.16816.F32.BF16 R44, R32, R18, R44 ;  /* 0x00000012202c723c */ /* 0x000fe2000004182c */
[C---:B------:R-:W-:Y:S01]  /*14bf0*/  FFMA.FTZ R5, -R0.reuse, R62, R5 ;  /* 0x0000003e00057223 */ /* 0x040fe20000010105 */
[----:B------:R-:W2:Y:S01]  /*14c00*/  I2F R3, R3 ;  /* 0x0000000300037306 */ /* 0x000ea20000201400 */
[----:B------:R-:W-:Y:S01]  /*14c10*/  FFMA.FTZ R9, -R0, R53, R9 ;  /* 0x0000003500097223 */ /* 0x000fe20000010109 */
[----:B------:R-:W-:Y:S01]  /*14c20*/  FSEL R11, R6, -INF , !P4 ;  /* 0xff800000060b7808 */ /* 0x000fe20006000000 */
[----:B------:R-:W-:Y:S01]  /*14c30*/  IMAD.IADD R6, R89, 0x1, -R90 ;  /* 0x0000000159067824 */ /* 0x000fe200078e0a5a */
[----:B------:R-:W-:-:S04]  /*14c40*/  DEPBAR.LE SB0, 0x0 ;  /* 0x000080000000791a */ /* 0x000fc80000000000 */
[----:B------:R-:W-:Y:S01]  /*14c50*/  FSEL R19, R9, -INF , !P0 ;  /* 0xff80000009137808 */ /* 0x000fe20004000000 */
[C---:B------:R-:W-:Y:S01]  /*14c60*/  IMAD.IADD R9, R89.reuse, 0x1, -R88 ;  /* 0x0000000159097824 */ /* 0x040fe200078e0a58 */
[----:B------:R-:W-:Y:S01]  /*14c70*/  I2F R30, R30 ;  /* 0x0000001e001e7306 */ /* 0x000fe20000201400 */
[----:B------:R-:W-:Y:S01]  /*14c80*/  FFMA.FTZ R7, -R0, R36, R7 ;  /* 0x0000002400077223 */ /* 0x000fe20000010107 */
[----:B------:R-:W-:Y:S01]  /*14c90*/  ISETP.GE.AND P0, PT, R76, R137, PT ;  /* 0x000000894c00720c */ /* 0x000fe20003f06270 */
[C---:B---3--:R-:W-:Y:S01]  /*14ca0*/  HMMA.16816.F32.BF16 R40, R32.reuse, R20, R40 ;  /* 0x000000142028723c */ /* 0x048fe20000041828 */
[----:B------:R-:W-:Y:S01]  /*14cb0*/  IABS R9, R9 ;  /* 0x0000000900097213 */ /* 0x000fe20000000000 */
[----:B------:R-:W-:Y:S01]  /*14cc0*/  IMAD.IADD R8, R89, 0x1, -R76 ;  /* 0x0000000159087824 */ /* 0x000fe200078e0a4c */
[----:B------:R-:W-:Y:S01]  /*14cd0*/  FSEL R18, R7, -INF , !P6 ;  /* 0xff80000007127808 */ /* 0x000fe20007000000 */
[C---:B------:R-:W-:Y:S01]  /*14ce0*/  FFMA.FTZ R10, -R0.reuse, R95, R10 ;  /* 0x0000005f000a7223 */ /* 0x040fe2000001010a */
[----:B------:R-:W3:Y:S01]  /*14cf0*/  I2F R36, R9 ;  /* 0x0000000900247306 */ /* 0x000ee20000201400 */
[----:B------:R-:W-:Y:S01]  /*14d00*/  FFMA.FTZ R7, -R0, R59, R48 ;  /* 0x0000003b00077223 */ /* 0x000fe20000010130 */
[----:B------:R-:W-:Y:S01]  /*14d10*/  FSEL R20, R4, -INF , !P4 ;  /* 0xff80000004147808 */ /* 0x000fe20006000000 */
[----:B------:R-:W-:Y:S01]  /*14d20*/  IMAD.IADD R4, R89, 0x1, -R92 ;  /* 0x0000000159047824 */ /* 0x000fe200078e0a5c */
[----:B------:R-:W-:Y:S01]  /*14d30*/  FSEL R21, R5, -INF , !P6 ;  /* 0xff80000005157808 */ /* 0x000fe20007000000 */
[C---:B------:R-:W-:Y:S01]  /*14d40*/  IMAD.IADD R5, R89.reuse, 0x1, -R98 ;  /* 0x0000000159057824 */ /* 0x040fe200078e0a62 */
[C---:B------:R-:W-:Y:S01]  /*14d50*/  HMMA.16816.F32.BF16 R80, R32.reuse, R22, R80 ;  /* 0x000000162050723c */ /* 0x040fe20000041850 */
[----:B------:R-:W-:Y:S01]  /*14d60*/  IABS R8, R8 ;  /* 0x0000000800087213 */ /* 0x000fe20000000000 */
[C---:B------:R-:W-:Y:S01]  /*14d70*/  FFMA.FTZ R44, -R0.reuse, R15, R44 ;  /* 0x0000000f002c7223 */ /* 0x040fe2000001012c */
[----:B------:R-:W-:Y:S01]  /*14d80*/  IABS R4, R4 ;  /* 0x0000000400047213 */ /* 0x000fe20000000000 */
[----:B--2---:R-:W-:Y:S01]  /*14d90*/  FFMA.FTZ R3, -R0, R3, R46 ;  /* 0x0000000300037223 */ /* 0x004fe2000001012e */
[----:B------:R-:W-:Y:S01]  /*14da0*/  IABS R5, R5 ;  /* 0x0000000500057213 */ /* 0x000fe20000000000 */
[----:B------:R2:W4:Y:S01]  /*14db0*/  I2F R37, R8 ;  /* 0x0000000800257306 */ /* 0x0005220000201400 */
[----:B------:R-:W-:Y:S01]  /*14dc0*/  ISETP.GE.AND P4, PT, R88, R137, PT ;  /* 0x000000895800720c */ /* 0x000fe20003f86270 */
[----:B------:R-:W-:Y:S01]  /*14dd0*/  IMAD.MOV.U32 R23, RZ, RZ, R4 ;  /* 0x000000ffff177224 */ /* 0x000fe200078e0004 */
[----:B------:R-:W-:Y:S01]  /*14de0*/  IABS R4, R6 ;  /* 0x0000000600047213 */ /* 0x000fe20000000000 */
[----:B------:R-:W-:Y:S01]  /*14df0*/  IMAD.IADD R6, R89, 0x1, -R96 ;  /* 0x0000000159067824 */ /* 0x000fe200078e0a60 */
[C---:B-1----:R-:W-:Y:S01]  /*14e00*/  HMMA.16816.F32.BF16 R84, R32.reuse, R24, R84 ;  /* 0x000000182054723c */ /* 0x042fe20000041854 */
[----:B------:R-:W-:Y:S01]  /*14e10*/  FSEL R16, R10, -INF , !P1 ;  /* 0xff8000000a107808 */ /* 0x000fe20004800000 */
[----:B------:R-:W-:Y:S01]  /*14e20*/  FFMA.FTZ R41, -R0, R69, R41 ;  /* 0x0000004500297223 */ /* 0x000fe20000010129 */
[----:B------:R-:W1:Y:S01]  /*14e30*/  I2F R23, R23 ;  /* 0x0000001700177306 */ /* 0x000e620000201400 */
[----:B------:R-:W-:Y:S01]  /*14e40*/  IMAD.MOV.U32 R22, RZ, RZ, R4 ;  /* 0x000000ffff167224 */ /* 0x000fe200078e0004 */
[----:B------:R-:W-:Y:S01]  /*14e50*/  ISETP.GE.AND P1, PT, R74, R137, PT ;  /* 0x000000894a00720c */ /* 0x000fe20003f26270 */
[----:B---3--:R-:W-:Y:S01]  /*14e60*/  FFMA.FTZ R36, -R0, R36, R43 ;  /* 0x0000002400247223 */ /* 0x008fe2000001012b */
[----:B------:R-:W-:Y:S01]  /*14e70*/  FSEL R164, R41, -INF , !P4 ;  /* 0xff80000029a47808 */ /* 0x000fe20006000000 */
[----:B------:R-:W-:Y:S01]  /*14e80*/  IMAD.MOV.U32 R25, RZ, RZ, R5 ;  /* 0x000000ffff197224 */ /* 0x000fe200078e0005 */
[----:B------:R-:W-:Y:S01]  /*14e90*/  IABS R5, R6 ;  /* 0x0000000600057213 */ /* 0x000fe20000000000 */
[C---:B------:R-:W-:Y:S01]  /*14ea0*/  IMAD.IADD R6, R89.reuse, 0x1, -R102 ;  /* 0x0000000159067824 */ /* 0x040fe200078e0a66 */
[----:B------:R-:W-:Y:S01]  /*14eb0*/  HMMA.16816.F32.BF16 R64, R32, R26, R64 ;  /* 0x0000001a2040723c */ /* 0x000fe20000041840 */
[----:B------:R-:W-:Y:S01]  /*14ec0*/  IMAD.IADD R89, R89, 0x1, -R100 ;  /* 0x0000000159597824 */ /* 0x000fe200078e0a64 */
[----:B------:R-:W3:Y:S01]  /*14ed0*/  I2F R22, R22 ;  /* 0x0000001600167306 */ /* 0x000ee20000201400 */
[----:B------:R-:W-:Y:S01]  /*14ee0*/  FSEL R169, R36, -INF , !P4 ;  /* 0xff80000024a97808 */ /* 0x000fe20006000000 */
[C---:B------:R-:W-:Y:S01]  /*14ef0*/  FFMA.FTZ R4, -R0.reuse, R56, R49 ;  /* 0x0000003800047223 */ /* 0x040fe20000010131 */
[----:B------:R-:W-:Y:S01]  /*14f00*/  IABS R6, R6 ;  /* 0x0000000600067213 */ /* 0x000fe20000000000 */
[C---:B------:R-:W-:Y:S01]  /*14f10*/  FFMA.FTZ R10, -R0.reuse, R29, R50 ;  /* 0x0000001d000a7223 */ /* 0x040fe20000010132 */
[----:B------:R-:W-:Y:S01]  /*14f20*/  IABS R89, R89 ;  /* 0x0000005900597213 */ /* 0x000fe20000000000 */
[----:B------:R-:W-:Y:S01]  /*14f30*/  FFMA.FTZ R9, -R0, R30, R51 ;  /* 0x0000001e00097223 */ /* 0x000fe20000010133 */
[----:B------:R-:W-:Y:S01]  /*14f40*/  ISETP.GE.AND P4, PT, R134, 0x2, PT ;  /* 0x000000028600780c */ /* 0x000fe20003f86270 */
[----:B------:R-:W-:Y:S01]  /*14f50*/  IMAD.MOV.U32 R27, RZ, RZ, R6 ;  /* 0x000000ffff1b7224 */ /* 0x000fe200078e0006 */
[----:B------:R-:W5:Y:S01]  /*14f60*/  I2F R25, R25 ;  /* 0x0000001900197306 */ /* 0x000f620000201400 */
[----:B--2---:R-:W-:Y:S01]  /*14f70*/  FSEL R8, R3, -INF , !P2 ;  /* 0xff80000003087808 */ /* 0x004fe20005000000 */
[C---:B------:R-:W-:Y:S01]  /*14f80*/  FFMA.FTZ R45, -R0.reuse, R60, R45 ;  /* 0x0000003c002d7223 */ /* 0x040fe2000001012d */
[----:B------:R-:W-:Y:S01]  /*14f90*/  FSEL R7, R7, -INF , !P5 ;  /* 0xff80000007077808 */ /* 0x000fe20006800000 */
[----:B------:R-:W-:Y:S01]  /*14fa0*/  FFMA.FTZ R3, -R0, R31, R47 ;  /* 0x0000001f00037223 */ /* 0x000fe2000001012f */
[----:B------:R-:W-:Y:S01]  /*14fb0*/  FSEL R10, R10, -INF , !P5 ;  /* 0xff8000000a0a7808 */ /* 0x000fe20006800000 */
[----:B------:R-:W-:Y:S01]  /*14fc0*/  FFMA.FTZ R40, -R0, R63, R40 ;  /* 0x0000003f00287223 */ /* 0x000fe20000010128 */
[----:B------:R-:W-:Y:S01]  /*14fd0*/  FSEL R4, R4, -INF , !P3 ;  /* 0xff80000004047808 */ /* 0x000fe20005800000 */
[----:B------:R2:W1:Y:S01]  /*14fe0*/  I2F R15, R5 ;  /* 0x00000005000f7306 */ /* 0x0004620000201400 */
[C---:B----4-:R-:W-:Y:S01]  /*14ff0*/  FFMA.FTZ R37, -R0.reuse, R37, R42 ;  /* 0x0000002500257223 */ /* 0x050fe2000001012a */
[----:B------:R-:W-:Y:S01]  /*15000*/  FSEL R9, R9, -INF , !P3 ;  /* 0xff80000009097808 */ /* 0x000fe20005800000 */
[----:B------:R-:W-:Y:S01]  /*15010*/  FFMA.FTZ R71, -R0, R71, R80 ;  /* 0x0000004700477223 */ /* 0x000fe20000010150 */
[----:B------:R-:W-:Y:S01]  /*15020*/  FSEL R6, R44, -INF , !P2 ;  /* 0xff8000002c067808 */ /* 0x000fe20005000000 */
[C---:B------:R-:W-:Y:S01]  /*15030*/  FFMA.FTZ R77, -R0.reuse, R77, R81 ;  /* 0x0000004d004d7223 */ /* 0x040fe20000010151 */
[----:B------:R-:W-:Y:S01]  /*15040*/  FSEL R3, R3, -INF , !P1 ;  /* 0xff80000003037808 */ /* 0x000fe20004800000 */
[----:B------:R-:W-:Y:S01]  /*15050*/  FFMA.FTZ R79, -R0, R79, R84 ;  /* 0x0000004f004f7223 */ /* 0x000fe20000010154 */
[----:B------:R-:W4:Y:S01]  /*15060*/  I2F R27, R27 ;  /* 0x0000001b001b7306 */ /* 0x000f220000201400 */
[----:B------:R-:W-:Y:S01]  /*15070*/  FSEL R217, R40, -INF , !P0 ;  /* 0xff80000028d97808 */ /* 0x000fe20004000000 */
[C---:B------:R-:W-:Y:S01]  /*15080*/  FFMA.FTZ R75, -R0.reuse, R75, R85 ;  /* 0x0000004b004b7223 */ /* 0x040fe20000010155 */
[----:B------:R-:W-:Y:S01]  /*15090*/  FSEL R168, R37, -INF , !P0 ;  /* 0xff80000025a87808 */ /* 0x000fe20004000000 */
[----:B------:R-:W-:Y:S01]  /*150a0*/  FFMA.FTZ R64, -R0, R73, R64 ;  /* 0x0000004900407223 */ /* 0x000fe20000010140 */
[----:B------:R-:W-:Y:S01]  /*150b0*/  ISETP.GE.AND P6, PT, R92, R137, PT ;  /* 0x000000895c00720c */ /* 0x000fe20003fc6270 */
[----:B------:R-:W-:Y:S01]  /*150c0*/  FFMA.FTZ R65, -R0, R91, R65 ;  /* 0x0000005b00417223 */ /* 0x000fe20000010141 */
[----:B------:R-:W-:Y:S01]  /*150d0*/  ISETP.GE.AND P5, PT, R90, R137, PT ;  /* 0x000000895a00720c */ /* 0x000fe20003fa6270 */
[----:B------:R-:W4:Y:S01]  /*150e0*/  I2F R24, R89 ;  /* 0x0000005900187306 */ /* 0x000f220000201400 */
[----:B--2---:R-:W-:Y:S01]  /*150f0*/  FSEL R5, R45, -INF , !P1 ;  /* 0xff8000002d057808 */ /* 0x004fe20004800000 */
[----:B-1----:R-:W-:Y:S01]  /*15100*/  FFMA.FTZ R23, -R0, R23, R82 ;  /* 0x0000001700177223 */ /* 0x002fe20000010152 */
[-C--:B------:R-:W-:Y:S01]  /*15110*/  ISETP.GE.AND P3, PT, R98, R137.reuse, PT ;  /* 0x000000896200720c */ /* 0x080fe20003f66270 */
[----:B---3--:R-:W-:Y:S01]  /*15120*/  FFMA.FTZ R22, -R0, R22, R83 ;  /* 0x0000001600167223 */ /* 0x008fe20000010153 */
[----:B------:R-:W-:Y:S01]  /*15130*/  ISETP.GE.AND P2, PT, R96, R137, PT ;  /* 0x000000896000720c */ /* 0x000fe20003f46270 */
[----:B-----5:R-:W-:Y:S01]  /*15140*/  FFMA.FTZ R25, -R0, R25, R86 ;  /* 0x0000001900197223 */ /* 0x020fe20000010156 */
[----:B------:R-:W-:Y:S01]  /*15150*/  ISETP.GE.AND P1, PT, R102, R137, PT ;  /* 0x000000896600720c */ /* 0x000fe20003f26270 */
[----:B------:R-:W-:Y:S01]  /*15160*/  FFMA.FTZ R15, -R0, R15, R87 ;  /* 0x0000000f000f7223 */ /* 0x000fe20000010157 */
[----:B------:R-:W-:Y:S01]  /*15170*/  ISETP.GE.AND P0, PT, R100, R137, PT ;  /* 0x000000896400720c */ /* 0x000fe20003f06270 */
[----:B----4-:R-:W-:Y:S01]  /*15180*/  FFMA.FTZ R27, -R0, R27, R66 ;  /* 0x0000001b001b7223 */ /* 0x010fe20000010142 */
[----:B------:R-:W-:-:S02]  /*15190*/  FSEL R215, R71, -INF , !P6 ;  /* 0xff80000047d77808 */ /* 0x000fc40007000000 */
[----:B------:R-:W-:Y:S02]  /*151a0*/  FSEL R171, R23, -INF , !P6 ;  /* 0xff80000017ab7808 */ /* 0x000fe40007000000 */
[----:B------:R-:W-:Y:S01]  /*151b0*/  FSEL R175, R77, -INF , !P5 ;  /* 0xff8000004daf7808 */ /* 0x000fe20006800000 */
[----:B------:R-:W-:Y:S01]  /*151c0*/  FFMA.FTZ R24, -R0, R24, R67 ;  /* 0x0000001800187223 */ /* 0x000fe20000010143 */
        /* <DEDUP_REMOVED lines=71> */
[----:B------:R-:W-:-:S04]  /*15640*/  IMAD.WIDE.U32 R26, R14, R26, R30 ;  /* 0x0000001a0e1a7225 */ /* 0x000fc800078e001e */
[----:B------:R-:W-:Y:S01]  /*15650*/  IMAD.MOV.U32 R14, RZ, RZ, R26 ;  /* 0x000000ffff0e7224 */ /* 0x000fe200078e001a */
[----:B------:R-:W-:Y:S01]  /*15660*/  IADD3 R15, R27, R15, RZ ;  /* 0x0000000f1b0f7210 */ /* 0x000fe20007ffe0ff */
[----:B------:R-:W-:Y:S05]  /*15670*/  BRA `(.L_x_4216) ;  /* 0x0000003000007947 */ /* 0x000fea0003800000 */
.L_x_4215:
[----:B------:R-:W2:Y:S02]  /*15680*/  LD.E R14, [R12.64+0x38] ;  /* 0x000038060c0e7980 */ /* 0x000ea4000c101900 */
[----:B--2---:R-:W-:-:S04]  /*15690*/  LEA R14, -R14, RZ, 0x6 ;  /* 0x000000ff0e0e7211 */ /* 0x004fc800078e31ff */
[----:B------:R-:W-:Y:S02]  /*156a0*/  SHF.R.S32.HI R15, RZ, 0x1f, R14 ;  /* 0x0000001fff0f7819 */ /* 0x000fe4000001140e */
.L_x_4216:
[----:B------:R-:W-:Y:S05]  /*156b0*/  BSYNC B0 ;  /* 0x0000000000007941 */ /* 0x000fea0003800000 */
.L_x_4214:
        /* <DEDUP_REMOVED lines=21> */
[C---:B------:R-:W-:Y:S01]  /*15810*/  @P3 LEA R36, P1, R22.reuse, R204, 0x1 ;  /* 0x000000cc16243211 */ /* 0x040fe200078208ff */
[----:B------:R-:W-:Y:S01]  /*15820*/  @!PT LDS RZ, [RZ] ;  /* 0x00000000fffff984 */ /* 0x000fe20000000800 */
[----:B------:R-:W-:Y:S01]  /*15830*/  @!PT LDS RZ, [RZ] ;  /* 0x00000000fffff984 */ /* 0x000fe20000000800 */
[----:B------:R-:W-:Y:S01]  /*15840*/  @!PT LDS RZ, [RZ] ;  /* 0x00000000fffff984 */ /* 0x000fe20000000800 */
[----:B------:R1:W-:Y:S01]  /*15850*/  @P3 LDGSTS.E.BYPASS.LTC128B.128 [R211+0x8000], [R24.64+0x80] ;  /* 0x0800008018d33fae */ /* 0x0003e2000b901d46 */
[----:B------:R-:W-:-:S02]  /*15860*/  @P6 LEA.HI.X R33, R22, R203, R15, 0x1, P0 ;  /* 0x000000cb16216211 */ /* 0x000fc400000f0c0f */
        /* <DEDUP_REMOVED lines=9> */
[C---:B------:R-:W-:Y:S01]  /*15900*/  @P3 LEA R40, P1, R23.reuse, R204, 0x1 ;  /* 0x000000cc17283211 */ /* 0x040fe200078208ff */
[----:B------:R1:W-:Y:S01]  /*15910*/  @!P2 STS.128 [R211+0xa000], RZ ;  /* 0x00a000ffd300a388 */ /* 0x0003e20000000c00 */
[----:B------:R-:W-:-:S02]  /*15920*/  @P6 LEA.HI.X R39, R23, R203, R14, 0x1, P5 ;  /* 0x000000cb17276211 */ /* 0x000fc400028f0c0e */
        /* <DEDUP_REMOVED lines=59> */
.L_x_4213:
[----:B------:R-:W-:Y:S05]  /*15ce0*/  BSYNC B1 ;  /* 0x0000000000017941 */ /* 0x000fea0003800000 */
.L_x_4212:
[----:B------:R2:W3:Y:S01]  /*15cf0*/  LD.E R167, [R12.64+0xdc] ;  /* 0x0000dc060ca77980 */ /* 0x0004e2000c101900 */
        /* <DEDUP_REMOVED lines=19> */
[----:B--2---:R-:W-:Y:S02]  /*15e30*/  FMNMX.FTZ R13, R217, R14, !PT ;  /* 0x0000000ed90d7209 */ /* 0x004fe40007810000 */
        /* <DEDUP_REMOVED lines=29> */
[----:B------:R-:W2:Y:S01]  /*16010*/  SHFL.BFLY PT, R13, R14, 0x2, 0x1f ;  /* 0x0c401f000e0d7f89 */ /* 0x000ea200000e0000 */
[----:B-1----:R-:W-:-:S05]  /*16020*/  FMNMX.FTZ R12, R15, R12, !PT ;  /* 0x0000000c0f0c7209 */ /* 0x002fca0007810000 */
[----:B------:R-:W1:Y:S01]  /*16030*/  SHFL.BFLY PT, R133, R12, 0x1, 0x1f ;  /* 0x0c201f000c857f89 */ /* 0x000e6200000e0000 */
[----:B--2---:R-:W-:-:S05]  /*16040*/  FMNMX.FTZ R13, R14, R13, !PT ;  /* 0x0000000d0e0d7209 */ /* 0x004fca0007810000 */
[----:B------:R-:W2:Y:S01]  /*16050*/  SHFL.BFLY PT, R132, R13, 0x1, 0x1f ;  /* 0x0c201f000d847f89 */ /* 0x000ea200000e0000 */
[----:B-1----:R-:W-:-:S04]  /*16060*/  FMNMX.FTZ R133, R12, R133, !PT ;  /* 0x000000850c857209 */ /* 0x002fc80007810000 */
[----:B------:R-:W-:Y:S02]  /*16070*/  FSETP.NEU.FTZ.AND P0, PT, R133, -INF , PT ;  /* 0xff8000008500780b */ /* 0x000fe40003f1d000 */
[----:B--2---:R-:W-:Y:S02]  /*16080*/  FMNMX.FTZ R132, R13, R132, !PT ;  /* 0x000000840d847209 */ /* 0x004fe40007810000 */
[----:B------:R-:W-:Y:S01]  /*16090*/  LDSM.16.MT88.4 R12, [R195+0xe800] ;  /* 0x00e80000c30c783b */ /* 0x000fe20000004200 */
[C---:B---3--:R-:W-:Y:S02]  /*160a0*/  FMUL.FTZ R216, R167.reuse, R133 ;  /* 0x00000085a7d87220 */ /* 0x048fe40000410000 */
[----:B------:R-:W-:-:S03]  /*160b0*/  FMUL.FTZ R166, R167, R132 ;  /* 0x00000084a7a67220 */ /* 0x000fc60000410000 */
        /* <DEDUP_REMOVED lines=12> */
[-CC-:B------:R-:W-:Y:S02]  /*16180*/  FFMA.FTZ R158, R11, R167.reuse, -R166.reuse ;  /* 0x000000a70b9e7223 */ /* 0x180fe400000108a6 */
[-C--:B------:R-:W-:Y:S01]  /*16190*/  FFMA.FTZ R151, R18, R167.reuse, -R166 ;  /* 0x000000a712977223 */ /* 0x080fe200000108a6 */
[----:B------:R-:W1:Y:S01]  /*161a0*/  MUFU.EX2 R154, R154 ;  /* 0x0000009a009a7308 */ /* 0x000e620000000800 */
[-CC-:B------:R-:W-:Y:S01]  /*161b0*/  FFMA.FTZ R152, R7, R167.reuse, -R216.reuse ;  /* 0x000000a707987223 */ /* 0x180fe200000108d8 */
[----:B------:R-:W-:Y:S01]  /*161c0*/  LDSM.16.MT88.4 R16, [R196+0xe800] ;  /* 0x00e80000c410783b */ /* 0x000fe20000004200 */
[-CC-:B------:R-:W-:Y:S02]  /*161d0*/  FFMA.FTZ R139, R4, R167.reuse, -R216.reuse ;  /* 0x000000a7048b7223 */ /* 0x180fe400000108d8 */
[-CC-:B------:R-:W-:Y:S02]  /*161e0*/  FFMA.FTZ R138, R6, R167.reuse, -R216.reuse ;  /* 0x000000a7068a7223 */ /* 0x180fe400000108d8 */
[-C--:B------:R-:W-:Y:S01]  /*161f0*/  FFMA.FTZ R135, R5, R167.reuse, -R216 ;  /* 0x000000a705877223 */ /* 0x080fe200000108d8 */
[----:B------:R-:W-:Y:S01]  /*16200*/  MUFU.EX2 R153, R153 ;  /* 0x0000009900997308 */ /* 0x000fe20000000800 */
[----:B------:R-:W2:Y:S01]  /*16210*/  LDSM.16.MT88.4 R4, [R195+0x10000] ;  /* 0x01000000c304783b */ /* 0x000ea20000004200 */
[----:B------:R-:W-:-:S02]  /*16220*/  FFMA.FTZ R149, R10, R167, -R166 ;  /* 0x000000a70a957223 */ /* 0x000fc400000108a6 */
[-CC-:B------:R-:W-:Y:S02]  /*16230*/  FFMA.FTZ R136, R9, R167.reuse, -R166.reuse ;  /* 0x000000a709887223 */ /* 0x180fe400000108a6 */
[--C-:B------:R-:W-:Y:S02]  /*16240*/  FFMA.FTZ R150, R8, R167, -R166.reuse ;  /* 0x000000a708967223 */ /* 0x100fe400000108a6 */
[----:B------:R-:W3:Y:S01]  /*16250*/  MUFU.EX2 R148, R148 ;  /* 0x0000009400947308 */ /* 0x000ee20000000800 */
[----:B------:R-:W4:Y:S01]  /*16260*/  LDSM.16.MT88.4 R8, [R198+0xe800] ;  /* 0x00e80000c608783b */ /* 0x000f220000004200 */
[----:B-1----:R-:W-:Y:S01]  /*16270*/  F2FP.BF16.PACK_AB R112, R154, R155 ;  /* 0x0000009b9a70723e */ /* 0x002fe200000010ff */
[-C--:B------:R-:W-:Y:S02]  /*16280*/  FFMA.FTZ R3, R3, R167.reuse, -R166 ;  /* 0x000000a703037223 */ /* 0x080fe400000108a6 */
[-CC-:B------:R-:W-:Y:S02]  /*16290*/  FFMA.FTZ R159, R217, R167.reuse, -R216.reuse ;  /* 0x000000a7d99f7223 */ /* 0x180fe400000108d8 */
[-CC-:B------:R-:W-:Y:S01]  /*162a0*/  FFMA.FTZ R164, R164, R167.reuse, -R216.reuse ;  /* 0x000000a7a4a47223 */ /* 0x180fe200000108d8 */
[----:B------:R-:W-:Y:S01]  /*162b0*/  MUFU.EX2 R156, R156 ;  /* 0x0000009c009c7308 */ /* 0x000fe20000000800 */
[----:B------:R-:W-:-:S02]  /*162c0*/  FFMA.FTZ R162, R215, R167, -R216 ;  /* 0x000000a7d7a27223 */ /* 0x000fc400000108d8 */
[-C--:B------:R-:W-:Y:S02]  /*162d0*/  FFMA.FTZ R163, R175, R167.reuse, -R216 ;  /* 0x000000a7afa37223 */ /* 0x080fe400000108d8 */
[-CC-:B------:R-:W-:Y:S02]  /*162e0*/  FFMA.FTZ R168, R168, R167.reuse, -R166.reuse ;  /* 0x000000a7a8a87223 */ /* 0x180fe400000108a6 */
[--C-:B------:R-:W-:Y:S01]  /*162f0*/  FFMA.FTZ R169, R169, R167, -R166.reuse ;  /* 0x000000a7a9a97223 */ /* 0x100fe200000108a6 */
[----:B------:R-:W1:Y:S01]  /*16300*/  MUFU.EX2 R157, R157 ;  /* 0x0000009d009d7308 */ /* 0x000e620000000800 */
[----:B---3--:R-:W-:Y:S01]  /*16310*/  F2FP.BF16.PACK_AB R114, R148, R153 ;  /* 0x000000999472723e */ /* 0x008fe200000010ff */
        /* <DEDUP_REMOVED lines=8> */
[----:B------:R-:W3:Y:S01]  /*163a0*/  MUFU.EX2 R151, R151 ;  /* 0x0000009700977308 */ /* 0x000ee20000000800 */
[----:B-1----:R-:W-:Y:S01]  /*163b0*/  F2FP.BF16.PACK_AB R113, R157, R156 ;  /* 0x0000009c9d71723e */ /* 0x002fe200000010ff */
        /* <DEDUP_REMOVED lines=8> */
[----:B---3--:R-:W-:-:S02]  /*16440*/  F2FP.BF16.PACK_AB R115, R151, R158 ;  /* 0x0000009e9773723e */ /* 0x008fc400000010ff */
[----:B------:R-:W1:Y:S01]  /*16450*/  MUFU.EX2 R139, R139 ;  /* 0x0000008b008b7308 */ /* 0x000e620000000800 */
        /* <DEDUP_REMOVED lines=47> */
[C---:B--2---:R-:W-:Y:S07]  /*16750*/  HMMA.16816.F32.BF16 R116, R112.reuse, R4, RZ ;  /* 0x000000047074723c */ /* 0x044fee00000418ff */
        /* <DEDUP_REMOVED lines=8> */
[----:B-----5:R-:W-:Y:S01]  /*167e0*/  F2FP.BF16.PACK_AB R7, R3, R150 ;  /* 0x000000960307723e */ /* 0x020fe200000010ff */
        /* <DEDUP_REMOVED lines=128> */
[----:B------:R-:W1:Y:S01]  /*16ff0*/  S2R R3, SR_TID.X ;  /* 0x0000000000037919 */ /* 0x000e620000002100 */
[----:B------:R-:W-:Y:S01]  /*17000*/  IADD3 R216, R134, -0x2, RZ ;  /* 0xfffffffe86d87810 */ /* 0x000fe20007ffe0ff */
[----:B------:R-:W-:Y:S01]  /*17010*/  IMAD.MOV.U32 R135, RZ, RZ, R132 ;  /* 0x000000ffff877224 */ /* 0x000fe200078e0084 */
[----:B-1----:R-:W-:-:S05]  /*17020*/  LOP3.LUT R3, R3, 0x3, RZ, 0xc0, !PT ;  /* 0x0000000303037812 */ /* 0x002fca00078ec0ff */
[----:B------:R-:W-:Y:S02]  /*17030*/  IMAD R215, R3, -0x2, R2 ;  /* 0xfffffffe03d77824 */ /* 0x000fe400078e0202 */
[----:B------:R-:W-:-:S03]  /*17040*/  IMAD.MOV.U32 R2, RZ, RZ, R133 ;  /* 0x000000ffff027224 */ /* 0x000fc600078e0085 */
[----:B------:R-:W-:-:S03]  /*17050*/  IADD3 R215, R137, R215, -R210 ;  /* 0x000000d789d77210 */ /* 0x000fc60007ffe8d2 */
.L_x_4226:
        /* <DEDUP_REMOVED lines=75> */
.L_x_4219:
[----:B------:R-:W-:Y:S02]  /*17510*/  ULDC.64 UR4, c[0x0][0x118] ;  /* 0x0000460000047ab9 */ /* 0x000fe40000000a00 */
[----:B------:R-:W2:Y:S02]  /*17520*/  LD.E R10, [R132.64+0x40] ;  /* 0x00004004840a7980 */ /* 0x000ea4000c101900 */
[----:B--2---:R-:W-:Y:S04]  /*17530*/  LEA R10, -R10, RZ, 0x6 ;  /* 0x000000ff0a0a7211 */ /* 0x004fe800078e31ff */
[----:B------:R-:W-:Y:S02]  /*17540*/  SHF.R.S32.HI R5, RZ, 0x1f, R10 ;  /* 0x0000001fff057819 */ /* 0x000fe4000001140a */
.L_x_4220:
[----:B------:R-:W-:Y:S05]  /*17550*/  BSYNC B0 ;  /* 0x0000000000007941 */ /* 0x000fea0003800000 */
.L_x_4218:
        /* <DEDUP_REMOVED lines=322> */
.L_x_4224:
[----:B------:R-:W-:Y:S02]  /*18980*/  ULDC.64 UR4, c[0x0][0x118] ;  /* 0x0000460000047ab9 */ /* 0x000fe40000000a00 */
[----:B------:R-:W2:Y:S02]  /*18990*/  LD.E R142, [R132.64+0x38] ;  /* 0x00003804848e7980 */ /* 0x000ea4000c101900 */
[----:B--2---:R-:W-:Y:S04]  /*189a0*/  LEA R142, -R142, RZ, 0x6 ;  /* 0x000000ff8e8e7211 */ /* 0x004fe800078e31ff */
[----:B------:R-:W-:Y:S02]  /*189b0*/  SHF.R.S32.HI R137, RZ, 0x1f, R142 ;  /* 0x0000001fff897819 */ /* 0x000fe4000001148e */
.L_x_4225:
[----:B------:R-:W-:Y:S05]  /*189c0*/  BSYNC B0 ;  /* 0x0000000000007941 */ /* 0x000fea0003800000 */
.L_x_4223:
        /* <DEDUP_REMOVED lines=90> */
.L_x_4222:
[----:B------:R-:W-:Y:S05]  /*18f70*/  BSYNC B1 ;  /* 0x0000000000017941 */ /* 0x000fea0003800000 */
.L_x_4221:
[----:B------:R-:W-:Y:S01]  /*18f80*/  ULDC.64 UR4, c[0x0][0x118] ;  /* 0x0000460000047ab9 */ /* 0x000fe20000000a00 */
[----:B-1----:R-:W-:Y:S01]  /*18f90*/  IMAD R150, R216, -0x40, R215 ;  /* 0xffffffc0d8967824 */ /* 0x002fe200078e02d7 */
[----:B------:R1:W2:Y:S04]  /*18fa0*/  LD.E R134, [R132.64+0xdc] ;  /* 0x0000dc0484867980 */ /* 0x0002a8000c101900 */
[C---:B------:R-:W-:Y:S01]  /*18fb0*/  IADD3 R149, R150.reuse, 0x8, RZ ;  /* 0x0000000896957810 */ /* 0x040fe20007ffe0ff */
[----:B------:R-:W-:Y:S01]  /*18fc0*/  LDSM.16.MT88.4 R152, [R197+0xe800] ;  /* 0x00e80000c598783b */ /* 0x000fe20000004200 */
[----:B------:R-:W-:Y:S02]  /*18fd0*/  IADD3 R146, R150, -0x1, RZ ;  /* 0xffffffff96927810 */ /* 0x000fe40007ffe0ff */
[----:B------:R-:W-:Y:S02]  /*18fe0*/  ISETP.GE.AND P1, PT, R149, RZ, PT ;  /* 0x000000ff9500720c */ /* 0x000fe40003f26270 */
[----:B------:R-:W-:Y:S02]  /*18ff0*/  ISETP.GE.AND P0, PT, R146, RZ, PT ;  /* 0x000000ff9200720c */ /* 0x000fe40003f06270 */
[C---:B------:R-:W-:Y:S01]  /*19000*/  IADD3 R148, R150.reuse, 0x7, RZ ;  /* 0x0000000796947810 */ /* 0x040fe20007ffe0ff */
[----:B------:R-:W-:Y:S01]  /*19010*/  LDSM.16.MT88.4 R156, [R196+0xe800] ;  /* 0x00e80000c49c783b */ /* 0x000fe20000004200 */
        /* <DEDUP_REMOVED lines=20> */
[----:B------:R-:W3:Y:S01]  /*19160*/  I2F R151, R151 ;  /* 0x0000009700977306 */ /* 0x000ee20000201400 */
[C---:B-1----:R-:W-:Y:S02]  /*19170*/  IADD3 R133, R150.reuse, -0x29, RZ ;  /* 0xffffffd796857810 */ /* 0x042fe40007ffe0ff */
[C---:B------:R-:W-:Y:S02]  /*19180*/  IADD3 R3, R150.reuse, -0x30, RZ ;  /* 0xffffffd096037810 */ /* 0x040fe40007ffe0ff */
[C---:B------:R-:W-:Y:S02]  /*19190*/  IADD3 R132, R150.reuse, -0x31, RZ ;  /* 0xffffffcf96847810 */ /* 0x040fe40007ffe0ff */
[C---:B------:R-:W-:Y:S02]  /*191a0*/  IADD3 R143, R150.reuse, -0x38, RZ ;  /* 0xffffffc8968f7810 */ /* 0x040fe40007ffe0ff */
[C---:B------:R-:W-:Y:S01]  /*191b0*/  @!P1 IADD3 R144, -R150.reuse, 0x9, RZ ;  /* 0x0000000996909810 */ /* 0x040fe20007ffe1ff */
[----:B------:R-:W1:Y:S01]  /*191c0*/  I2F R147, R147 ;  /* 0x0000009300937306 */ /* 0x000e620000201400 */
[----:B------:R-:W-:Y:S02]  /*191d0*/  @!P0 IADD3 R145, -R150, 0x10, RZ ;  /* 0x0000001096918810 */ /* 0x000fe40007ffe1ff */
[----:B------:R-:W-:Y:S02]  /*191e0*/  ISETP.GE.AND P1, PT, R142, RZ, PT ;  /* 0x000000ff8e00720c */ /* 0x000fe40003f26270 */
[----:B------:R-:W-:Y:S02]  /*191f0*/  ISETP.GE.AND P0, PT, R141, RZ, PT ;  /* 0x000000ff8d00720c */ /* 0x000fe40003f06270 */
[----:B------:R-:W-:Y:S02]  /*19200*/  IADD3 R140, R150, -0x39, RZ ;  /* 0xffffffc7968c7810 */ /* 0x000fe40007ffe0ff */
[----:B------:R-:W-:Y:S01]  /*19210*/  ISETP.GE.AND P4, PT, R133, RZ, PT ;  /* 0x000000ff8500720c */ /* 0x000fe20003f86270 */
[----:B------:R-:W4:Y:S01]  /*19220*/  I2F R144, R144 ;  /* 0x0000009000907306 */ /* 0x000f220000201400 */
[----:B------:R-:W-:Y:S02]  /*19230*/  ISETP.GE.AND P3, PT, R3, RZ, PT ;  /* 0x000000ff0300720c */ /* 0x000fe40003f66270 */
[----:B------:R-:W-:Y:S03]  /*19240*/  ISETP.GE.AND P2, PT, R132, RZ, PT ;  /* 0x000000ff8400720c */ /* 0x000fe60003f46270 */
[C---:B------:R-:W-:Y:S02]  /*19250*/  @!P1 IADD3 R142, -R150.reuse, 0x11, RZ ;  /* 0x00000011968e9810 */ /* 0x040fe40007ffe1ff */
[----:B------:R-:W-:Y:S02]  /*19260*/  @!P0 IADD3 R141, -R150, 0x18, RZ ;  /* 0x00000018968d8810 */ /* 0x000fe40007ffe1ff */
[----:B------:R-:W-:Y:S01]  /*19270*/  ISETP.GE.AND P1, PT, R138, RZ, PT ;  /* 0x000000ff8a00720c */ /* 0x000fe20003f26270 */
[----:B------:R-:W5:Y:S01]  /*19280*/  I2F R148, R148 ;  /* 0x0000009400947306 */ /* 0x000f620000201400 */
[----:B------:R-:W-:Y:S02]  /*19290*/  ISETP.GE.AND P0, PT, R139, RZ, PT ;  /* 0x000000ff8b00720c */ /* 0x000fe40003f06270 */
[C---:B------:R-:W-:Y:S02]  /*192a0*/  @!P4 IADD3 R133, -R150.reuse, 0x29, RZ ;  /* 0x000000299685c810 */ /* 0x040fe40007ffe1ff */
[C---:B------:R-:W-:Y:S02]  /*192b0*/  @!P3 IADD3 R3, -R150.reuse, 0x30, RZ ;  /* 0x000000309603b810 */ /* 0x040fe40007ffe1ff */
[C---:B------:R-:W-:Y:S03]  /*192c0*/  @!P2 IADD3 R132, -R150.reuse, 0x31, RZ ;  /* 0x000000319684a810 */ /* 0x040fe60007ffe1ff */
[----:B------:R-:W1:Y:S02]  /*192d0*/  I2F R145, R145 ;  /* 0x0000009100917306 */ /* 0x000e640000201400 */
[C---:B------:R-:W-:Y:S02]  /*192e0*/  @!P1 IADD3 R138, -R150.reuse, 0x19, RZ ;  /* 0x00000019968a9810 */ /* 0x040fe40007ffe1ff */
[----:B------:R-:W-:Y:S02]  /*192f0*/  @!P0 IADD3 R139, -R150, 0x20, RZ ;  /* 0x00000020968b8810 */ /* 0x000fe40007ffe1ff */
[----:B------:R-:W-:Y:S02]  /*19300*/  ISETP.GE.AND P1, PT, R136, RZ, PT ;  /* 0x000000ff8800720c */ /* 0x000fe40003f26270 */
[----:B------:R-:W-:Y:S02]  /*19310*/  ISETP.GE.AND P0, PT, R137, RZ, PT ;  /* 0x000000ff8900720c */ /* 0x000fe40003f06270 */
[----:B------:R-:W1:Y:S09]  /*19320*/  I2F R142, R142 ;  /* 0x0000008e008e7306 */ /* 0x000e720000201400 */
[C---:B------:R-:W-:Y:S01]  /*19330*/  @!P1 IADD3 R136, -R150.reuse, 0x21, RZ ;  /* 0x0000002196889810 */ /* 0x040fe20007ffe1ff */
[----:B------:R-:W1:Y:S01]  /*19340*/  I2F R141, R141 ;  /* 0x0000008d008d7306 */ /* 0x000e620000201400 */
[----:B------:R-:W-:Y:S02]  /*19350*/  @!P0 IADD3 R137, -R150, 0x28, RZ ;  /* 0x0000002896898810 */ /* 0x000fe40007ffe1ff */
[----:B------:R-:W-:Y:S02]  /*19360*/  ISETP.GE.AND P1, PT, R143, RZ, PT ;  /* 0x000000ff8f00720c */ /* 0x000fe40003f26270 */
[----:B------:R-:W-:Y:S05]  /*19370*/  ISETP.GE.AND P0, PT, R140, RZ, PT ;  /* 0x000000ff8c00720c */ /* 0x000fea0003f06270 */
[----:B------:R-:W1:Y:S06]  /*19380*/  I2F R138, R138 ;  /* 0x0000008a008a7306 */ /* 0x000e6c0000201400 */
[C---:B------:R-:W-:Y:S02]  /*19390*/  @!P1 IADD3 R143, -R150.reuse, 0x38, RZ ;  /* 0x00000038968f9810 */ /* 0x040fe40007ffe1ff */
[----:B------:R-:W-:Y:S02]  /*193a0*/  @!P0 IADD3 R140, -R150, 0x39, RZ ;  /* 0x00000039968c8810 */ /* 0x000fe40007ffe1ff */
[----:B------:R-:W1:Y:S10]  /*193b0*/  I2F R139, R139 ;  /* 0x0000008b008b7306 */ /* 0x000e740000201400 */
[----:B------:R-:W1:Y:S10]  /*193c0*/  I2F R136, R136 ;  /* 0x0000008800887306 */ /* 0x000e740000201400 */
[----:B------:R-:W1:Y:S10]  /*193d0*/  I2F R137, R137 ;  /* 0x0000008900897306 */ /* 0x000e740000201400 */
[----:B------:R-:W1:Y:S10]  /*193e0*/  I2F R133, R133 ;  /* 0x0000008500857306 */ /* 0x000e740000201400 */
[----:B------:R-:W1:Y:S10]  /*193f0*/  I2F R3, R3 ;  /* 0x0000000300037306 */ /* 0x000e740000201400 */
[----:B------:R-:W1:Y:S10]  /*19400*/  I2F R132, R132 ;  /* 0x0000008400847306 */ /* 0x000e740000201400 */
[----:B------:R-:W5:Y:S10]  /*19410*/  I2F R143, R143 ;  /* 0x0000008f008f7306 */ /* 0x000f740000201400 */
[----:B------:R-:W5:Y:S01]  /*19420*/  I2F R140, R140 ;  /* 0x0000008c008c7306 */ /* 0x000f620000201400 */
[C---:B---3--:R-:W-:Y:S02]  /*19430*/  FFMA.FTZ R4, -R0.reuse, R151, R4 ;  /* 0x0000009700047223 */ /* 0x048fe40000010104 */
[C---:B------:R-:W-:Y:S02]  /*19440*/  FFMA.FTZ R5, -R0.reuse, R146, R5 ;  /* 0x0000009200057223 */ /* 0x040fe40000010105 */
[----:B-1----:R-:W-:Y:S01]  /*19450*/  FFMA.FTZ R8, -R0, R147, R8 ;  /* 0x0000009300087223 */ /* 0x002fe20000010108 */
[----:B------:R-:W-:Y:S01]  /*19460*/  FMNMX.FTZ R150, R4, R2, !PT ;  /* 0x0000000204967209 */ /* 0x000fe20007810000 */
[C---:B------:R-:W-:Y:S02]  /*19470*/  FFMA.FTZ R6, -R0.reuse, R149, R6 ;  /* 0x0000009500067223 */ /* 0x040fe40000010106 */
[C---:B----4-:R-:W-:Y:S01]  /*19480*/  FFMA.FTZ R9, -R0.reuse, R144, R9 ;  /* 0x0000009000097223 */ /* 0x050fe20000010109 */
[----:B------:R-:W-:Y:S01]  /*19490*/  FMNMX.FTZ R149, R5, R150, !PT ;  /* 0x0000009605957209 */ /* 0x000fe20007810000 */
[C---:B-----5:R-:W-:Y:S02]  /*194a0*/  FFMA.FTZ R7, -R0.reuse, R148, R7 ;  /* 0x0000009400077223 */ /* 0x060fe40000010107 */
[----:B------:R-:W-:Y:S01]  /*194b0*/  FFMA.FTZ R12, -R0, R145, R12 ;  /* 0x00000091000c7223 */ /* 0x000fe2000001010c */
[----:B------:R-:W-:Y:S01]  /*194c0*/  FMNMX.FTZ R148, R8, R149, !PT ;  /* 0x0000009508947209 */ /* 0x000fe20007810000 */
[----:B------:R-:W-:Y:S01]  /*194d0*/  FFMA.FTZ R11, -R0, R146, R11 ;  /* 0x00000092000b7223 */ /* 0x000fe2000001010b */
[----:B------:R-:W-:Y:S01]  /*194e0*/  FMNMX.FTZ R146, R6, R135, !PT ;  /* 0x0000008706927209 */ /* 0x000fe20007810000 */
[C---:B------:R-:W-:Y:S01]  /*194f0*/  FFMA.FTZ R10, -R0.reuse, R151, R10 ;  /* 0x00000097000a7223 */ /* 0x040fe2000001010a */
        /* <DEDUP_REMOVED lines=49> */
[----:B------:R-:W-:Y:S03]  /*19810*/  FMNMX.FTZ R3, R31, R136, !PT ;  /* 0x000000881f037209 */ /* 0x000fe60007810000 */
[----:B------:R-:W1:Y:S01]  /*19820*/  SHFL.BFLY PT, R133, R140, 0x2, 0x1f ;  /* 0x0c401f008c857f89 */ /* 0x000e6200000e0000 */
[----:B------:R-:W-:Y:S04]  /*19830*/  FMNMX.FTZ R132, R34, R3, !PT ;  /* 0x0000000322847209 */ /* 0x000fe80007810000 */
[----:B------:R-:W-:Y:S03]  /*19840*/  FMNMX.FTZ R138, R35, R132, !PT ;  /* 0x00000084238a7209 */ /* 0x000fe60007810000 */
[----:B------:R-:W-:Y:S08]  /*19850*/  LDSM.16.MT88.4 R144, [R196+0xc000] ;  /* 0x00c00000c490783b */ /* 0x000ff00000004200 */
[----:B------:R-:W3:Y:S01]  /*19860*/  SHFL.BFLY PT, R3, R138, 0x2, 0x1f ;  /* 0x0c401f008a037f89 */ /* 0x000ee200000e0000 */
[----:B-1----:R-:W-:Y:S07]  /*19870*/  FMNMX.FTZ R142, R140, R133, !PT ;  /* 0x000000858c8e7209 */ /* 0x002fee0007810000 */
[----:B------:R-:W1:Y:S01]  /*19880*/  SHFL.BFLY PT, R133, R142, 0x1, 0x1f ;  /* 0x0c201f008e857f89 */ /* 0x000e6200000e0000 */
[----:B---3--:R-:W-:Y:S07]  /*19890*/  FMNMX.FTZ R137, R138, R3, !PT ;  /* 0x000000038a897209 */ /* 0x008fee0007810000 */
[----:B------:R-:W3:Y:S01]  /*198a0*/  SHFL.BFLY PT, R132, R137, 0x1, 0x1f ;  /* 0x0c201f0089847f89 */ /* 0x000ee200000e0000 */
[----:B-1----:R-:W-:Y:S07]  /*198b0*/  FMNMX.FTZ R133, R142, R133, !PT ;  /* 0x000000858e857209 */ /* 0x002fee0007810000 */
[----:B------:R-:W-:Y:S01]  /*198c0*/  LDSM.16.MT88.4 R140, [R197+0xc000] ;  /* 0x00c00000c58c783b */ /* 0x000fe20000004200 */
[C---:B------:R-:W-:Y:S01]  /*198d0*/  FSETP.NEU.FTZ.AND P0, PT, R133.reuse, -INF , PT ;  /* 0xff8000008500780b */ /* 0x040fe20003f1d000 */
[----:B------:R-:W-:Y:S02]  /*198e0*/  FADD.FTZ R3, -R133, R2 ;  /* 0x0000000285037221 */ /* 0x000fe40000010100 */
[C---:B--2---:R-:W-:Y:S02]  /*198f0*/  FMUL.FTZ R171, R134.reuse, R133 ;  /* 0x0000008586ab7220 */ /* 0x044fe40000410000 */
[----:B------:R-:W-:Y:S03]  /*19900*/  FMUL.FTZ R136, R134, R3 ;  /* 0x0000000386887220 */ /* 0x000fe60000410000 */
[----:B------:R-:W-:Y:S01]  /*19910*/  FSEL R171, R171, RZ, P0 ;  /* 0x000000ffabab7208 */ /* 0x000fe20000000000 */
[----:B------:R1:W2:Y:S01]  /*19920*/  MUFU.EX2 R3, R136 ;  /* 0x0000008800037308 */ /* 0x0002a20000000800 */
[----:B---3--:R-:W-:Y:S03]  /*19930*/  FMNMX.FTZ R132, R137, R132, !PT ;  /* 0x0000008489847209 */ /* 0x008fe60007810000 */
[-CC-:B------:R-:W-:Y:S02]  /*19940*/  FFMA.FTZ R168, R4, R134.reuse, -R171.reuse ;  /* 0x0000008604a87223 */ /* 0x180fe400000108ab */
[----:B------:R-:W-:Y:S01]  /*19950*/  FFMA.FTZ R167, R5, R134, -R171 ;  /* 0x0000008605a77223 */ /* 0x000fe200000108ab */
[----:B------:R-:W-:Y:S01]  /*19960*/  FSETP.NEU.FTZ.AND P0, PT, R132, -INF , PT ;  /* 0xff8000008400780b */ /* 0x000fe20003f1d000 */
[----:B------:R-:W-:Y:S02]  /*19970*/  FMUL.FTZ R169, R134, R132 ;  /* 0x0000008486a97220 */ /* 0x000fe40000410000 */
[----:B------:R-:W-:Y:S01]  /*19980*/  FADD.FTZ R135, -R132, R135 ;  /* 0x0000008784877221 */ /* 0x000fe20000010100 */
[----:B------:R-:W-:Y:S01]  /*19990*/  MUFU.EX2 R168, R168 ;  /* 0x000000a800a87308 */ /* 0x000fe20000000800 */
[-CC-:B------:R-:W-:Y:S01]  /*199a0*/  FFMA.FTZ R166, R8, R134.reuse, -R171.reuse ;  /* 0x0000008608a67223 */ /* 0x180fe200000108ab */
[----:B------:R-:W-:Y:S01]  /*199b0*/  FSEL R169, R169, RZ, P0 ;  /* 0x000000ffa9a97208 */ /* 0x000fe20000000000 */
[-C--:B------:R-:W-:Y:S01]  /*199c0*/  FFMA.FTZ R165, R9, R134.reuse, -R171 ;  /* 0x0000008609a57223 */ /* 0x080fe200000108ab */
[----:B------:R-:W-:Y:S01]  /*199d0*/  ISETP.GT.AND P0, PT, R216, RZ, PT ;  /* 0x000000ffd800720c */ /* 0x000fe20003f04270 */
[----:B------:R-:W-:Y:S02]  /*199e0*/  FMUL.FTZ R2, R134, R135 ;  /* 0x0000008786027220 */ /* 0x000fe40000410000 */
[-CC-:B------:R-:W-:Y:S02]  /*199f0*/  FFMA.FTZ R164, R6, R134.reuse, -R169.reuse ;  /* 0x0000008606a47223 */ /* 0x180fe400000108a9 */
[-CC-:B------:R-:W-:Y:S01]  /*19a00*/  FFMA.FTZ R163, R7, R134.reuse, -R169.reuse ;  /* 0x0000008607a37223 */ /* 0x180fe200000108a9 */
[----:B------:R-:W3:Y:S01]  /*19a10*/  MUFU.EX2 R167, R167 ;  /* 0x000000a700a77308 */ /* 0x000ee20000000800 */
[-CC-:B------:R-:W-:Y:S01]  /*19a20*/  FFMA.FTZ R162, R10, R134.reuse, -R169.reuse ;  /* 0x000000860aa27223 */ /* 0x180fe200000108a9 */
[----:B-1----:R-:W1:Y:S01]  /*19a30*/  LDSM.16.MT88.4 R136, [R198+0xc000] ;  /* 0x00c00000c688783b */ /* 0x002e620000004200 */
[----:B------:R-:W-:Y:S02]  /*19a40*/  FFMA.FTZ R135, R11, R134, -R169 ;  /* 0x000000860b877223 */ /* 0x000fe400000108a9 */
[C---:B--2---:R-:W-:Y:S02]  /*19a50*/  FMUL.FTZ R4, R3.reuse, R128 ;  /* 0x0000008003047220 */ /* 0x044fe40000410000 */
[C---:B------:R-:W-:Y:S03]  /*19a60*/  FMUL.FTZ R5, R3.reuse, R129 ;  /* 0x0000008103057220 */ /* 0x040fe60000410000 */
[----:B------:R-:W2:Y:S01]  /*19a70*/  MUFU.EX2 R2, R2 ;  /* 0x0000000200027308 */ /* 0x000ea20000000800 */
[C---:B------:R-:W-:Y:S02]  /*19a80*/  FMUL.FTZ R8, R3.reuse, R124 ;  /* 0x0000007c03087220 */ /* 0x040fe40000410000 */
[C---:B------:R-:W-:Y:S02]  /*19a90*/  FMUL.FTZ R9, R3.reuse, R125 ;  /* 0x0000007d03097220 */ /* 0x040fe40000410000 */
[C---:B------:R-:W-:Y:S02]  /*19aa0*/  FMUL.FTZ R36, R3.reuse, R36 ;  /* 0x0000002403247220 */ /* 0x040fe40000410000 */
[C---:B------:R-:W-:Y:S02]  /*19ab0*/  FMUL.FTZ R37, R3.reuse, R37 ;  /* 0x0000002503257220 */ /* 0x040fe40000410000 */
[C---:B------:R-:W-:Y:S01]  /*19ac0*/  FMUL.FTZ R40, R3.reuse, R40 ;  /* 0x0000002803287220 */ /* 0x040fe20000410000 */
[----:B------:R-:W-:Y:S01]  /*19ad0*/  MUFU.EX2 R166, R166 ;  /* 0x000000a600a67308 */ /* 0x000fe20000000800 */
[----:B------:R-:W-:Y:S02]  /*19ae0*/  FMUL.FTZ R41, R3, R41 ;  /* 0x0000002903297220 */ /* 0x000fe40000410000 */
[--C-:B------:R-:W-:Y:S01]  /*19af0*/  FFMA.FTZ R222, R28, R134, -R171.reuse ;  /* 0x000000861cde7223 */ /* 0x100fe200000108ab */
[----:B---3--:R-:W-:Y:S01]  /*19b00*/  F2FP.BF16.PACK_AB R128, R167, R168 ;  /* 0x000000a8a780723e */ /* 0x008fe200000010ff */
[-CC-:B------:R-:W-:Y:S02]  /*19b10*/  FFMA.FTZ R223, R29, R134.reuse, -R171.reuse ;  /* 0x000000861ddf7223 */ /* 0x180fe400000108ab */
[-C--:B------:R-:W-:Y:S02]  /*19b20*/  FFMA.FTZ R224, R32, R134.reuse, -R171 ;  /* 0x0000008620e07223 */ /* 0x080fe400000108ab */
[-CC-:B------:R-:W-:Y:S01]  /*19b30*/  FFMA.FTZ R225, R30, R134.reuse, -R169.reuse ;  /* 0x000000861ee17223 */ /* 0x180fe200000108a9 */
[----:B------:R-:W3:Y:S01]  /*19b40*/  MUFU.EX2 R165, R165 ;  /* 0x000000a500a57308 */ /* 0x000ee20000000800 */
[--C-:B------:R-:W-:Y:S02]  /*19b50*/  FFMA.FTZ R226, R31, R134, -R169.reuse ;  /* 0x000000861fe27223 */ /* 0x100fe400000108a9 */
[----:B------:R-:W-:Y:S01]  /*19b60*/  LDSM.16.MT88.4 R28, [R197+0xd800] ;  /* 0x00d80000c51c783b */ /* 0x000fe20000004200 */
[C---:B--2---:R-:W-:Y:S02]  /*19b70*/  FMUL.FTZ R6, R2.reuse, R130 ;  /* 0x0000008202067220 */ /* 0x044fe40000410000 */
[C---:B------:R-:W-:Y:S02]  /*19b80*/  FMUL.FTZ R7, R2.reuse, R131 ;  /* 0x0000008302077220 */ /* 0x040fe40000410000 */
[C---:B------:R-:W-:Y:S02]  /*19b90*/  FMUL.FTZ R10, R2.reuse, R126 ;  /* 0x0000007e020a7220 */ /* 0x040fe40000410000 */
[----:B------:R-:W-:Y:S01]  /*19ba0*/  MUFU.EX2 R164, R164 ;  /* 0x000000a400a47308 */ /* 0x000fe20000000800 */
[C---:B------:R-:W-:Y:S02]  /*19bb0*/  FMUL.FTZ R11, R2.reuse, R127 ;  /* 0x0000007f020b7220 */ /* 0x040fe40000410000 */
[----:B------:R-:W2:Y:S01]  /*19bc0*/  LDSM.16.MT88.4 R124, [R195+0xc000] ;  /* 0x00c00000c37c783b */ /* 0x000ea20000004200 */
[C---:B------:R-:W-:Y:S02]  /*19bd0*/  FMUL.FTZ R38, R2.reuse, R38 ;  /* 0x0000002602267220 */ /* 0x040fe40000410000 */
[C---:B------:R-:W-:Y:S02]  /*19be0*/  FMUL.FTZ R39, R2.reuse, R39 ;  /* 0x0000002702277220 */ /* 0x040fe40000410000 */
[C---:B------:R-:W-:Y:S02]  /*19bf0*/  FMUL.FTZ R42, R2.reuse, R42 ;  /* 0x0000002a022a7220 */ /* 0x040fe40000410000 */
[----:B------:R-:W4:Y:S01]  /*19c00*/  MUFU.EX2 R163, R163 ;  /* 0x000000a300a37308 */ /* 0x000f220000000800 */
[----:B------:R-:W-:Y:S02]  /*19c10*/  FMUL.FTZ R43, R2, R43 ;  /* 0x0000002b022b7220 */ /* 0x000fe40000410000 */
[----:B------:R-:W-:Y:S01]  /*19c20*/  FFMA.FTZ R227, R34, R134, -R169 ;  /* 0x0000008622e37223 */ /* 0x000fe200000108a9 */
[----:B---3--:R-:W-:Y:S01]  /*19c30*/  F2FP.BF16.PACK_AB R130, R165, R166 ;  /* 0x000000a6a582723e */ /* 0x008fe200000010ff */
        /* <DEDUP_REMOVED lines=9> */
[----:B------:R-:W3:Y:S01]  /*19cd0*/  MUFU.EX2 R135, R135 ;  /* 0x0000008700877308 */ /* 0x000ee20000000800 */
        /* <DEDUP_REMOVED lines=12> */
[----:B------:R-:W-:Y:S01]  /*19da0*/  MUFU.EX2 R223, R223 ;  /* 0x000000df00df7308 */ /* 0x000fe20000000800 */
[C---:B------:R-:W-:Y:S02]  /*19db0*/  FMUL.FTZ R62, R2.reuse, R62 ;  /* 0x0000003e023e7220 */ /* 0x040fe40000410000 */
[C---:B------:R-:W-:Y:S01]  /*19dc0*/  FMUL.FTZ R63, R2.reuse, R63 ;  /* 0x0000003f023f7220 */ /* 0x040fe20000410000 */
[----:B---3--:R-:W-:Y:S01]  /*19dd0*/  F2FP.BF16.PACK_AB R131, R135, R162 ;  /* 0x000000a28783723e */ /* 0x008fe200000010ff */
        /* <DEDUP_REMOVED lines=17> */
[----:B------:R-:W3:Y:S03]  /*19ef0*/  LDSM.16.MT88.4 R140, [R197+0xe000] ;  /* 0x00e00000c58c783b */ /* 0x000ee60000004200 */
        /* <DEDUP_REMOVED lines=31> */
[C---:B------:R-:W-:Y:S01]  /*1a0f0*/  FMUL.FTZ R91, R2.reuse, R91 ;  /* 0x0000005b025b7220 */ /* 0x040fe20000410000 */
[C---:B--2---:R-:W-:Y:S03]  /*1a100*/  HMMA.16816.F32.BF16 R76, R128.reuse, R124, R76 ;  /* 0x0000007c804c723c */ /* 0x044fe6000004184c */
[C---:B------:R-:W-:Y:S02]  /*1a110*/  FMUL.FTZ R92, R3.reuse, R92 ;  /* 0x0000005c035c7220 */ /* 0x040fe40000410000 */
[C---:B------:R-:W-:Y:S02]  /*1a120*/  FMUL.FTZ R93, R3.reuse, R93 ;  /* 0x0000005d035d7220 */ /* 0x040fe40000410000 */
[C---:B------:R-:W-:Y:S01]  /*1a130*/  FMUL.FTZ R94, R2.reuse, R94 ;  /* 0x0000005e025e7220 */ /* 0x040fe20000410000 */
        /* <DEDUP_REMOVED lines=18> */
[C---:B------:R-:W-:Y:S03]  /*1a260*/  FMUL.FTZ R105, R3.reuse, R105 ;  /* 0x0000006903697220 */ /* 0x040fe60000410000 */
[C---:B--2---:R-:W-:Y:S03]  /*1a270*/  HMMA.16816.F32.BF16 R100, R128.reuse, R124, R100 ;  /* 0x0000007c8064723c */ /* 0x044fe60000041864 */
[C---:B------:R-:W-:Y:S02]  /*1a280*/  FMUL.FTZ R106, R2.reuse, R106 ;  /* 0x0000006a026a7220 */ /* 0x040fe40000410000 */
[----:B------:R-:W-:Y:S02]  /*1a290*/  FMUL.FTZ R107, R2, R107 ;  /* 0x0000006b026b7220 */ /* 0x000fe40000410000 */
[--C-:B------:R-:W-:Y:S02]  /*1a2a0*/  FFMA.FTZ R170, R12, R134, -R171.reuse ;  /* 0x000000860caa7223 */ /* 0x100fe400000108ab */
[----:B------:R-:W-:Y:S03]  /*1a2b0*/  FMUL.FTZ R12, R3, R120 ;  /* 0x00000078030c7220 */ /* 0x000fe60000410000 */
[C---:B------:R-:W-:Y:S01]  /*1a2c0*/  HMMA.16816.F32.BF16 R104, R128.reuse, R126, R104 ;  /* 0x0000007e8068723c */ /* 0x040fe20000041868 */
[----:B------:R-:W-:Y:S01]  /*1a2d0*/  MUFU.EX2 R170, R170 ;  /* 0x000000aa00aa7308 */ /* 0x000fe20000000800 */
[----:B------:R-:W-:Y:S01]  /*1a2e0*/  LDSM.16.MT88.4 R124, [R197+0xc800] ;  /* 0x00c80000c57c783b */ /* 0x000fe20000004200 */
[-C--:B------:R-:W-:Y:S02]  /*1a2f0*/  FFMA.FTZ R173, R13, R134.reuse, -R171 ;  /* 0x000000860dad7223 */ /* 0x080fe400000108ab */
[----:B------:R-:W-:Y:S02]  /*1a300*/  FMUL.FTZ R13, R3, R121 ;  /* 0x00000079030d7220 */ /* 0x000fe40000410000 */
[--C-:B------:R-:W-:Y:S02]  /*1a310*/  FFMA.FTZ R174, R14, R134, -R169.reuse ;  /* 0x000000860eae7223 */ /* 0x100fe400000108a9 */
[C---:B------:R-:W-:Y:S02]  /*1a320*/  FMUL.FTZ R14, R2.reuse, R122 ;  /* 0x0000007a020e7220 */ /* 0x040fe40000410000 */
[----:B------:R-:W2:Y:S01]  /*1a330*/  MUFU.EX2 R173, R173 ;  /* 0x000000ad00ad7308 */ /* 0x000ea20000000800 */
[----:B------:R-:W-:Y:S02]  /*1a340*/  FFMA.FTZ R219, R15, R134, -R169 ;  /* 0x000000860fdb7223 */ /* 0x000fe400000108a9 */
[C---:B------:R-:W-:Y:S02]  /*1a350*/  FMUL.FTZ R15, R2.reuse, R123 ;  /* 0x0000007b020f7220 */ /* 0x040fe40000410000 */
[----:B------:R-:W4:Y:S01]  /*1a360*/  LDSM.16.MT88.4 R120, [R198+0xc800] ;  /* 0x00c80000c678783b */ /* 0x000f220000004200 */
[C---:B------:R-:W-:Y:S02]  /*1a370*/  FMUL.FTZ R108, R3.reuse, R108 ;  /* 0x0000006c036c7220 */ /* 0x040fe40000410000 */
[----:B------:R-:W-:Y:S02]  /*1a380*/  FMUL.FTZ R109, R3, R109 ;  /* 0x0000006d036d7220 */ /* 0x000fe40000410000 */
[C---:B------:R-:W-:Y:S01]  /*1a390*/  FMUL.FTZ R110, R2.reuse, R110 ;  /* 0x0000006e026e7220 */ /* 0x040fe20000410000 */
[----:B------:R-:W-:Y:S01]  /*1a3a0*/  MUFU.EX2 R174, R174 ;  /* 0x000000ae00ae7308 */ /* 0x000fe20000000800 */
[----:B------:R-:W-:Y:S02]  /*1a3b0*/  FMUL.FTZ R111, R2, R111 ;  /* 0x0000006f026f7220 */ /* 0x000fe40000410000 */
[-CC-:B------:R-:W-:Y:S02]  /*1a3c0*/  FFMA.FTZ R172, R16, R134.reuse, -R171.reuse ;  /* 0x0000008610ac7223 */ /* 0x180fe400000108ab */
[-C--:B------:R-:W-:Y:S02]  /*1a3d0*/  FFMA.FTZ R175, R17, R134.reuse, -R171 ;  /* 0x0000008611af7223 */ /* 0x080fe400000108ab */
[-CC-:B------:R-:W-:Y:S01]  /*1a3e0*/  FFMA.FTZ R220, R18, R134.reuse, -R169.reuse ;  /* 0x0000008612dc7223 */ /* 0x180fe200000108a9 */
[C---:B-1----:R-:W-:Y:S02]  /*1a3f0*/  HMMA.16816.F32.BF16 R108, R128.reuse, R136, R108 ;  /* 0x00000088806c723c */ /* 0x042fe4000004186c */
[----:B------:R-:W-:Y:S01]  /*1a400*/  MUFU.EX2 R172, R172 ;  /* 0x000000ac00ac7308 */ /* 0x000fe20000000800 */
[----:B------:R-:W-:Y:S02]  /*1a410*/  FFMA.FTZ R221, R19, R134, -R169 ;  /* 0x0000008613dd7223 */ /* 0x000fe400000108a9 */
[----:B------:R-:W-:Y:S01]  /*1a420*/  FMUL.FTZ R16, R3, R116 ;  /* 0x0000007403107220 */ /* 0x000fe20000410000 */
[----:B--2---:R-:W-:Y:S01]  /*1a430*/  F2FP.BF16.PACK_AB R116, R173, R170 ;  /* 0x000000aaad74723e */ /* 0x004fe200000010ff */
[C---:B------:R-:W-:Y:S01]  /*1a440*/  FMUL.FTZ R17, R3.reuse, R117 ;  /* 0x0000007503117220 */ /* 0x040fe20000410000 */
[C---:B------:R-:W-:Y:S01]  /*1a450*/  HMMA.16816.F32.BF16 R12, R128.reuse, R138, R12 ;  /* 0x0000008a800c723c */ /* 0x040fe2000004180c */
[----:B------:R-:W1:Y:S03]  /*1a460*/  LDSM.16.MT88.4 R136, [R196+0xc800] ;  /* 0x00c80000c488783b */ /* 0x000e660000004200 */
[----:B------:R-:W2:Y:S01]  /*1a470*/  MUFU.EX2 R175, R175 ;  /* 0x000000af00af7308 */ /* 0x000ea20000000800 */
[C---:B------:R-:W-:Y:S02]  /*1a480*/  FMUL.FTZ R18, R2.reuse, R118 ;  /* 0x0000007602127220 */ /* 0x040fe40000410000 */
[C---:B------:R-:W-:Y:S02]  /*1a490*/  FMUL.FTZ R19, R2.reuse, R119 ;  /* 0x0000007702137220 */ /* 0x040fe40000410000 */
[C---:B------:R-:W-:Y:S03]  /*1a4a0*/  FMUL.FTZ R112, R3.reuse, R112 ;  /* 0x0000007003707220 */ /* 0x040fe60000410000 */
[C---:B------:R-:W-:Y:S02]  /*1a4b0*/  FMUL.FTZ R113, R3.reuse, R113 ;  /* 0x0000007103717220 */ /* 0x040fe40000410000 */
[C---:B---3--:R-:W-:Y:S01]  /*1a4c0*/  HMMA.16816.F32.BF16 R16, R128.reuse, R140, R16 ;  /* 0x0000008c8010723c */ /* 0x048fe20000041810 */
[----:B------:R-:W3:Y:S02]  /*1a4d0*/  MUFU.EX2 R219, R219 ;  /* 0x000000db00db7308 */ /* 0x000ee40000000800 */
[C---:B------:R-:W-:Y:S02]  /*1a4e0*/  FMUL.FTZ R114, R2.reuse, R114 ;  /* 0x0000007202727220 */ /* 0x040fe40000410000 */
[C---:B------:R-:W-:Y:S02]  /*1a4f0*/  FMUL.FTZ R115, R2.reuse, R115 ;  /* 0x0000007302737220 */ /* 0x040fe40000410000 */
[----:B------:R-:W-:Y:S02]  /*1a500*/  FFMA.FTZ R168, R3, R218, R168 ;  /* 0x000000da03a87223 */ /* 0x000fe400000100a8 */
[----:B------:R-:W-:Y:S02]  /*1a510*/  FFMA.FTZ R164, R2, R217, R164 ;  /* 0x000000d902a47223 */ /* 0x000fe400000100a4 */
[----:B------:R-:W-:Y:S01]  /*1a520*/  MUFU.EX2 R220, R220 ;  /* 0x000000dc00dc7308 */ /* 0x000fe20000000800 */
[----:B------:R-:W-:Y:S01]  /*1a530*/  HMMA.16816.F32.BF16 R112, R128, R142, R112 ;  /* 0x0000008e8070723c */ /* 0x000fe20000041870 */
[----:B------:R-:W-:Y:S02]  /*1a540*/  LDSM.16.MT88.4 R128, [R197+0x10800] ;  /* 0x01080000c580783b */ /* 0x000fe40000004200 */
[----:B--2---:R-:W-:Y:S01]  /*1a550*/  F2FP.BF16.PACK_AB R118, R175, R172 ;  /* 0x000000acaf76723e */ /* 0x004fe200000010ff */
[----:B------:R-:W-:Y:S02]  /*1a560*/  FADD.FTZ R167, R167, R168 ;  /* 0x000000a8a7a77221 */ /* 0x000fe40000010000 */
[----:B------:R-:W-:Y:S02]  /*1a570*/  FADD.FTZ R163, R163, R164 ;  /* 0x000000a4a3a37221 */ /* 0x000fe40000010000 */
[----:B------:R-:W-:Y:S01]  /*1a580*/  FADD.FTZ R166, R166, R167 ;  /* 0x000000a7a6a67221 */ /* 0x000fe20000010000 */
[----:B------:R-:W2:Y:S01]  /*1a590*/  MUFU.EX2 R221, R221 ;  /* 0x000000dd00dd7308 */ /* 0x000ea20000000800 */
[----:B------:R-:W-:Y:S02]  /*1a5a0*/  LDSM.16.MT88.4 R140, [R197+0xd000] ;  /* 0x00d00000c58c783b */ /* 0x000fe40000004200 */
[----:B------:R-:W-:Y:S01]  /*1a5b0*/  FADD.FTZ R162, R162, R163 ;  /* 0x000000a3a2a27221 */ /* 0x000fe20000010000 */
[----:B---3--:R-:W-:Y:S01]  /*1a5c0*/  F2FP.BF16.PACK_AB R117, R219, R174 ;  /* 0x000000aedb75723e */ /* 0x008fe200000010ff */
[----:B------:R-:W-:Y:S02]  /*1a5d0*/  FADD.FTZ R165, R165, R166 ;  /* 0x000000a6a5a57221 */ /* 0x000fe40000010000 */
[----:B------:R-:W-:Y:S02]  /*1a5e0*/  FADD.FTZ R135, R135, R162 ;  /* 0x000000a287877221 */ /* 0x000fe40000010000 */
[----:B------:R-:W-:Y:S02]  /*1a5f0*/  FADD.FTZ R170, R170, R165 ;  /* 0x000000a5aaaa7221 */ /* 0x000fe40000010000 */
[----:B------:R-:W-:Y:S01]  /*1a600*/  FADD.FTZ R174, R174, R135 ;  /* 0x00000087aeae7221 */ /* 0x000fe20000010000 */
[----:B------:R-:W-:Y:S01]  /*1a610*/  MOV R135, R132 ;  /* 0x0000008400877202 */ /* 0x000fe20000000f00 */
[----:B------:R-:W-:Y:S02]  /*1a620*/  FADD.FTZ R173, R173, R170 ;  /* 0x000000aaadad7221 */ /* 0x000fe40000010000 */
[----:B------:R-:W-:Y:S02]  /*1a630*/  FADD.FTZ R219, R219, R174 ;  /* 0x000000aedbdb7221 */ /* 0x000fe40000010000 */
[----:B------:R-:W-:Y:S04]  /*1a640*/  FADD.FTZ R172, R172, R173 ;  /* 0x000000adacac7221 */ /* 0x000fe80000010000 */
[----:B------:R-:W-:Y:S01]  /*1a650*/  FADD.FTZ R175, R175, R172 ;  /* 0x000000acafaf7221 */ /* 0x000fe20000010000 */
[C---:B--2---:R-:W-:Y:S01]  /*1a660*/  F2FP.BF16.PACK_AB R119, R221.reuse, R220 ;  /* 0x000000dcdd77723e */ /* 0x044fe200000010ff */
        /* <DEDUP_REMOVED lines=20> */
[-CC-:B------:R-:W-:Y:S01]  /*1a7b0*/  FFMA.FTZ R153, R21, R134.reuse, -R171.reuse ;  /* 0x0000008615997223 */ /* 0x180fe200000108ab */
[----:B------:R-:W-:Y:S02]  /*1a7c0*/  MUFU.EX2 R152, R152 ;  /* 0x0000009800987308 */ /* 0x000fe40000000800 */
[-CC-:B------:R-:W-:Y:S01]  /*1a7d0*/  FFMA.FTZ R154, R24, R134.reuse, -R171.reuse ;  /* 0x00000086189a7223 */ /* 0x180fe200000108ab */
[C---:B------:R-:W-:Y:S04]  /*1a7e0*/  HMMA.16816.F32.BF16 R76, R116.reuse, R156, R76 ;  /* 0x0000009c744c723c */ /* 0x040fe8000004184c */
[-CC-:B------:R-:W-:Y:S02]  /*1a7f0*/  FFMA.FTZ R155, R25, R134.reuse, -R171.reuse ;  /* 0x00000086199b7223 */ /* 0x180fe400000108ab */
[-C--:B------:R-:W-:Y:S01]  /*1a800*/  FFMA.FTZ R171, R33, R134.reuse, -R171 ;  /* 0x0000008621ab7223 */ /* 0x080fe200000108ab */
[----:B------:R-:W4:Y:S01]  /*1a810*/  MUFU.EX2 R153, R153 ;  /* 0x0000009900997308 */ /* 0x000f220000000800 */
[C---:B------:R-:W-:Y:S04]  /*1a820*/  HMMA.16816.F32.BF16 R80, R116.reuse, R158, R80 ;  /* 0x0000009e7450723c */ /* 0x040fe80000041850 */
[-CC-:B------:R-:W-:Y:S02]  /*1a830*/  FFMA.FTZ R156, R22, R134.reuse, -R169.reuse ;  /* 0x00000086169c7223 */ /* 0x180fe400000108a9 */
[-CC-:B------:R-:W-:Y:S02]  /*1a840*/  FFMA.FTZ R157, R23, R134.reuse, -R169.reuse ;  /* 0x00000086179d7223 */ /* 0x180fe400000108a9 */
[C---:B--2---:R-:W-:Y:S01]  /*1a850*/  HMMA.16816.F32.BF16 R84, R116.reuse, R120, R84 ;  /* 0x000000787454723c */ /* 0x044fe20000041854 */
[----:B------:R-:W-:Y:S03]  /*1a860*/  MUFU.EX2 R154, R154 ;  /* 0x0000009a009a7308 */ /* 0x000fe60000000800 */
[-CC-:B------:R-:W-:Y:S02]  /*1a870*/  FFMA.FTZ R158, R26, R134.reuse, -R169.reuse ;  /* 0x000000861a9e7223 */ /* 0x180fe400000108a9 */
[-CC-:B------:R-:W-:Y:S02]  /*1a880*/  FFMA.FTZ R159, R27, R134.reuse, -R169.reuse ;  /* 0x000000861b9f7223 */ /* 0x180fe400000108a9 */
[C---:B------:R-:W-:Y:S01]  /*1a890*/  HMMA.16816.F32.BF16 R88, R116.reuse, R122, R88 ;  /* 0x0000007a7458723c */ /* 0x040fe20000041858 */
[----:B------:R-:W2:Y:S02]  /*1a8a0*/  LDSM.16.MT88.4 R120, [R195+0x10800] ;  /* 0x01080000c378783b */ /* 0x000ea40000004200 */
[----:B------:R-:W5:Y:S01]  /*1a8b0*/  MUFU.EX2 R155, R155 ;  /* 0x0000009b009b7308 */ /* 0x000f620000000800 */
[----:B------:R-:W-:Y:S01]  /*1a8c0*/  FFMA.FTZ R169, R35, R134, -R169 ;  /* 0x0000008623a97223 */ /* 0x000fe200000108a9 */
        /* <DEDUP_REMOVED lines=110> */
.L_x_4217:
        /* <DEDUP_REMOVED lines=11> */
.L_x_4240:
[----:B--23--:R-:W-:Y:S01]  /*1b060*/  FADD.FTZ R218, R5, R218 ;  /* 0x000000da05da7221 */ /* 0x00cfe20000010000 */
[----:B------:R-:W-:Y:S05]  /*1b070*/  BRA.DIV ~URZ, `(.L_x_4228) ;  /* 0x00001bf27f007947 */ /* 0x000fea000b800000 */
[----:B------:R-:W2:Y:S04]  /*1b080*/  SHFL.BFLY PT, R8, R217, 0x2, 0x1f ;  /* 0x0c401f00d9087f89 */ /* 0x000ea800000e0000 */
[----:B------:R-:W3:Y:S01]  /*1b090*/  SHFL.BFLY PT, R9, R218, 0x1, 0x1f ;  /* 0x0c201f00da097f89 */ /* 0x000ee200000e0000 */
[----:B--2---:R-:W-:Y:S02]  /*1b0a0*/  FADD.FTZ R8, R8, R217 ;  /* 0x000000d908087221 */ /* 0x004fe40000010000 */
[----:B---3--:R-:W-:-:S03]  /*1b0b0*/  FADD.FTZ R9, R218, R9 ;  /* 0x00000009da097221 */ /* 0x008fc60000010000 */
[----:B------:R2:W3:Y:S04]  /*1b0c0*/  SHFL.BFLY PT, R5, R8, 0x1, 0x1f ;  /* 0x0c201f0008057f89 */ /* 0x0004e800000e0000 */
.L_x_4241:
        /* <DEDUP_REMOVED lines=13> */
[----:B------:R-:W-:Y:S01]  /*1b1a0*/  FMUL.FTZ R124, R0, R124 ;  /* 0x0000007c007c7220 */ /* 0x000fe20000410000 */
[----:B------:R-:W-:Y:S01]  /*1b1b0*/  LOP3.LUT R8, R8, 0x3ffffffc, RZ, 0xc0, !PT ;  /* 0x3ffffffc08087812 */ /* 0x000fe200078ec0ff */
[----:B------:R-:W-:Y:S01]  /*1b1c0*/  FMUL.FTZ R125, R0, R125 ;  /* 0x0000007d007d7220 */ /* 0x000fe20000410000 */
[----:B------:R-:W-:Y:S01]  /*1b1d0*/  LEA.HI R10, R10, R11, RZ, 0x3 ;  /* 0x0000000b0a0a7211 */ /* 0x000fe200078f18ff */
[----:B------:R-:W-:Y:S01]  /*1b1e0*/  FMUL.FTZ R36, R0, R36 ;  /* 0x0000002400247220 */ /* 0x000fe20000410000 */
[----:B------:R-:W-:Y:S01]  /*1b1f0*/  IADD3 R15, -R8, R3, RZ ;  /* 0x00000003080f7210 */ /* 0x000fe20007ffe1ff */
[----:B------:R-:W-:Y:S01]  /*1b200*/  FMUL.FTZ R37, R0, R37 ;  /* 0x0000002500257220 */ /* 0x000fe20000410000 */
[----:B------:R-:W-:Y:S01]  /*1b210*/  LOP3.LUT R10, R10, 0xfffffff8, RZ, 0xc0, !PT ;  /* 0xfffffff80a0a7812 */ /* 0x000fe200078ec0ff */
[C---:B------:R-:W-:Y:S01]  /*1b220*/  FMUL.FTZ R40, R0.reuse, R40 ;  /* 0x0000002800287220 */ /* 0x040fe20000410000 */
[----:B------:R-:W-:Y:S01]  /*1b230*/  F2FP.BF16.PACK_AB R128, R129, R128 ;  /* 0x000000808180723e */ /* 0x000fe200000010ff */
        /* <DEDUP_REMOVED lines=12> */
[----:B------:R-:W-:Y:S01]  /*1b300*/  FMUL.FTZ R53, R0, R53 ;  /* 0x0000003500357220 */ /* 0x000fe20000410000 */
[----:B------:R-:W-:Y:S01]  /*1b310*/  LEA R15, R12, R15, 0x9 ;  /* 0x0000000f0c0f7211 */ /* 0x000fe200078e48ff */
[C---:B------:R-:W-:Y:S01]  /*1b320*/  FMUL.FTZ R56, R0.reuse, R56 ;  /* 0x0000003800387220 */ /* 0x040fe20000410000 */
[----:B------:R-:W-:Y:S01]  /*1b330*/  LEA.HI R14, R13, R13, RZ, 0x1d ;  /* 0x0000000d0d0e7211 */ /* 0x000fe200078fe8ff */
[----:B------:R-:W-:Y:S01]  /*1b340*/  FMUL.FTZ R57, R0, R57 ;  /* 0x0000003900397220 */ /* 0x000fe20000410000 */
[----:B------:R-:W-:Y:S01]  /*1b350*/  ISETP.NE.U32.AND P0, PT, R8, 0x1, PT ;  /* 0x000000010800780c */ /* 0x000fe20003f05070 */
[C---:B------:R-:W-:Y:S01]  /*1b360*/  FMUL.FTZ R60, R0.reuse, R60 ;  /* 0x0000003c003c7220 */ /* 0x040fe20000410000 */
[----:B------:R-:W-:Y:S01]  /*1b370*/  LEA R14, R15, R14, 0x1 ;  /* 0x0000000e0f0e7211 */ /* 0x000fe200078e08ff */
[C---:B------:R-:W-:Y:S01]  /*1b380*/  FMUL.FTZ R61, R0.reuse, R61 ;  /* 0x0000003d003d7220 */ /* 0x040fe20000410000 */
[----:B------:R-:W-:Y:S01]  /*1b390*/  R2P PR, R11, 0x6 ;  /* 0x000000060b007804 */ /* 0x000fe20000000000 */
[----:B------:R-:W-:Y:S01]  /*1b3a0*/  FMUL.FTZ R64, R0, R64 ;  /* 0x0000004000407220 */ /* 0x000fe20000410000 */
[----:B------:R-:W-:Y:S01]  /*1b3b0*/  SHF.L.U32 R13, R14, 0x1, RZ ;  /* 0x000000010e0d7819 */ /* 0x000fe200000006ff */
[C---:B------:R-:W-:Y:S01]  /*1b3c0*/  FMUL.FTZ R65, R0.reuse, R65 ;  /* 0x0000004100417220 */ /* 0x040fe20000410000 */
[----:B------:R-:W-:Y:S01]  /*1b3d0*/  MOV R8, 0x20 ;  /* 0x0000002000087802 */ /* 0x000fe20000000f00 */
[C---:B------:R-:W-:Y:S01]  /*1b3e0*/  FMUL.FTZ R68, R0.reuse, R68 ;  /* 0x0000004400447220 */ /* 0x040fe20000410000 */
[----:B------:R-:W-:Y:S01]  /*1b3f0*/  MOV R14, 0x40 ;  /* 0x00000040000e7802 */ /* 0x000fe20000000f00 */
[C---:B------:R-:W-:Y:S01]  /*1b400*/  FMUL.FTZ R69, R0.reuse, R69 ;  /* 0x0000004500457220 */ /* 0x040fe20000410000 */
[C---:B------:R-:W-:Y:S01]  /*1b410*/  IADD3 R11, R13.reuse, -0x10, RZ ;  /* 0xfffffff00d0b7810 */ /* 0x040fe20007ffe0ff */
[----:B------:R-:W-:Y:S01]  /*1b420*/  FMUL.FTZ R72, R0, R72 ;  /* 0x0000004800487220 */ /* 0x000fe20000410000 */
[----:B------:R-:W-:Y:S01]  /*1b430*/  SEL R8, R8, 0xffffffe0, !P1 ;  /* 0xffffffe008087807 */ /* 0x000fe20004800000 */
[C---:B------:R-:W-:Y:S01]  /*1b440*/  FMUL.FTZ R73, R0.reuse, R73 ;  /* 0x0000004900497220 */ /* 0x040fe20000410000 */
[----:B------:R-:W-:Y:S01]  /*1b450*/  @P0 IADD3 R11, R13, 0x10, RZ ;  /* 0x000000100d0b0810 */ /* 0x000fe20007ffe0ff */
[----:B------:R-:W-:Y:S01]  /*1b460*/  FMUL.FTZ R76, R0, R76 ;  /* 0x0000004c004c7220 */ /* 0x000fe20000410000 */
        /* <DEDUP_REMOVED lines=142> */
[----:B------:R2:W-:Y:S01]  /*1bd50*/  STS [R15+0x2000], R68 ;  /* 0x002000440f007388 */ /* 0x0005e20000000800 */
        /* <DEDUP_REMOVED lines=33> */
[----:B------:R-:W4:Y:S04]  /*1bf70*/  LD.E.U8 R8, [R6.64+0x1c8] ;  /* 0x0001c80406087980 */ /* 0x000f28000c101100 */
[----:B------:R-:W4:Y:S04]  /*1bf80*/  @!P0 LD.E.64 R26, [R6.64+0x80] ;  /* 0x00008004061a8980 */ /* 0x000f28000c101b00 */
[----:B--2---:R-:W2:Y:S01]  /*1bf90*/  LD.E.64 R68, [R6.64+0x88] ;  /* 0x0000880406447980 */ /* 0x004ea2000c101b00 */
[----:B---3--:R-:W3:Y:S08]  /*1bfa0*/  @P4 MUFU.LG2 R15, R9 ;  /* 0x00000009000f4308 */ /* 0x008ef00000000c00 */
[----:B------:R-:W1:Y:S01]  /*1bfb0*/  @P3 MUFU.LG2 R5, R5 ;  /* 0x0000000500053308 */ /* 0x000e620000000c00 */
[----:B------:R-:W-:Y:S01]  /*1bfc0*/  @!P0 SHF.R.S32.HI R14, RZ, 0x1f, R205 ;  /* 0x0000001fff0e8819 */ /* 0x000fe200000114cd */
[----:B------:R2:W5:Y:S01]  /*1bfd0*/  LD.E.64 R66, [R6.64+0x90] ;  /* 0x0000900406427980 */ /* 0x000562000c101b00 */
[----:B------:R-:W-:Y:S01]  /*1bfe0*/  BSSY B0, `(.L_x_4229) ;  /* 0x000001e000007945 */ /* 0x000fe20003800000 */
[----:B------:R-:W-:Y:S01]  /*1bff0*/  MOV R13, 0x7f800000 ;  /* 0x7f800000000d7802 */ /* 0x000fe20000000f00 */
[----:B---3--:R-:W-:-:S02]  /*1c000*/  @P4 FMUL.FTZ R15, R15, 0.69314718246459960938 ;  /* 0x3f3172180f0f4820 */ /* 0x008fc40000410000 */
[----:B-1----:R-:W-:-:S04]  /*1c010*/  @P3 FMUL.FTZ R9, R5, 0.69314718246459960938 ;  /* 0x3f31721805093820 */ /* 0x002fc80000410000 */
[----:B-----5:R-:W-:Y:S01]  /*1c020*/  @P3 FFMA.FTZ R13, R132, R2, R9 ;  /* 0x00000002840d3223 */ /* 0x020fe20000010009 */
[----:B----4-:R-:W-:Y:S01]  /*1c030*/  ISETP.NE.AND P1, PT, R8, RZ, PT ;  /* 0x000000ff0800720c */ /* 0x010fe20003f25270 */
[----:B------:R-:W-:-:S04]  /*1c040*/  @!P0 IMAD R11, R27, R205, RZ ;  /* 0x000000cd1b0b8224 */ /* 0x000fc800078e02ff */
[----:B------:R-:W-:Y:S02]  /*1c050*/  @!P0 IMAD R14, R26, R14, R11 ;  /* 0x0000000e1a0e8224 */ /* 0x000fe400078e020b */
[-C--:B--2---:R-:W-:Y:S02]  /*1c060*/  @P0 IMAD R0, R69, R209.reuse, RZ ;  /* 0x000000d145000224 */ /* 0x084fe400078e02ff */
        /* <DEDUP_REMOVED lines=16> */
.L_x_4230:
[----:B------:R-:W-:Y:S02]  /*1c170*/  ULDC.64 UR4, c[0x0][0x118] ;  /* 0x0000460000047ab9 */ /* 0x000fe40000000a00 */
[----:B------:R-:W2:Y:S04]  /*1c180*/  LD.E R2, [R6.64+0x60] ;  /* 0x0000600406027980 */ /* 0x000ea8000c101900 */
[----:B------:R-:W3:Y:S01]  /*1c190*/  LD.E R14, [R6.64+0xb4] ;  /* 0x0000b404060e7980 */ /* 0x000ee2000c101900 */
[----:B--2---:R-:W-:-:S04]  /*1c1a0*/  IMAD R205, R2, R205, R208 ;  /* 0x000000cd02cd7224 */ /* 0x004fc800078e02d0 */
[----:B---3--:R-:W-:Y:S02]  /*1c1b0*/  IMAD R14, R14, R205, RZ ;  /* 0x000000cd0e0e7224 */ /* 0x008fe400078e02ff */
.L_x_4231:
[----:B------:R-:W-:Y:S05]  /*1c1c0*/  BSYNC B0 ;  /* 0x0000000000007941 */ /* 0x000fea0003800000 */
.L_x_4229:
        /* <DEDUP_REMOVED lines=9> */
[----:B------:R-:W-:Y:S01]  /*1c260*/  LEA.HI R15, R15, R12, RZ, 0x2 ;  /* 0x0000000c0f0f7211 */ /* 0x000fe200078f10ff */
[----:B------:R-:W2:Y:S02]  /*1c270*/  S2R R2, SR_TID.X ;  /* 0x0000000000027919 */ /* 0x000ea40000002100 */
[----:B------:R-:W-:Y:S02]  /*1c280*/  LOP3.LUT P0, RZ, R9, 0x3, RZ, 0xc0, !PT ;  /* 0x0000000309ff7812 */ /* 0x000fe4000780c0ff */
[----:B------:R-:W-:Y:S01]  /*1c290*/  LOP3.LUT R15, R15, 0xffffffc, RZ, 0xc0, !PT ;  /* 0x0ffffffc0f0f7812 */ /* 0x000fe200078ec0ff */
[----:B------:R1:W3:Y:S04]  /*1c2a0*/  LDS.128 R56, [R211] ;  /* 0x00000000d3387984 */ /* 0x0002e80000000c00 */
[----:B------:R1:W4:Y:S01]  /*1c2b0*/  LDS.128 R52, [R211+0x800] ;  /* 0x00080000d3347984 */ /* 0x0003220000000c00 */
[----:B--2---:R-:W-:-:S03]  /*1c2c0*/  SHF.R.S32.HI R5, RZ, 0x1f, R2 ;  /* 0x0000001fff057819 */ /* 0x004fc60000011402 */
[----:B------:R1:W2:Y:S01]  /*1c2d0*/  LDS.128 R48, [R211+0x1000] ;  /* 0x00100000d3307984 */ /* 0x0002a20000000c00 */
[----:B------:R-:W-:-:S03]  /*1c2e0*/  LEA.HI R5, R5, R2, RZ, 0x5 ;  /* 0x0000000205057211 */ /* 0x000fc600078f28ff */
[----:B------:R1:W1:Y:S01]  /*1c2f0*/  LDS.128 R44, [R211+0x1800] ;  /* 0x00180000d32c7984 */ /* 0x0002620000000c00 */
[----:B------:R-:W-:-:S03]  /*1c300*/  LOP3.LUT R5, R5, 0xffffffe0, RZ, 0xc0, !PT ;  /* 0xffffffe005057812 */ /* 0x000fc600078ec0ff */
[----:B------:R1:W1:Y:S02]  /*1c310*/  LDS.128 R40, [R211+0x2000] ;  /* 0x00200000d3287984 */ /* 0x0002640000000c00 */
[----:B------:R-:W-:Y:S02]  /*1c320*/  IMAD.IADD R5, R2, 0x1, -R5 ;  /* 0x0000000102057824 */ /* 0x000fe400078e0a05 */
[----:B------:R1:W1:Y:S04]  /*1c330*/  LDS.128 R36, [R211+0x2800] ;  /* 0x00280000d3247984 */ /* 0x0002680000000c00 */
[----:B------:R1:W1:Y:S01]  /*1c340*/  LDS.128 R32, [R211+0x3000] ;  /* 0x00300000d3207984 */ /* 0x0002620000000c00 */
[----:B------:R-:W-:-:S03]  /*1c350*/  SHF.R.S32.HI R10, RZ, 0x1f, R5 ;  /* 0x0000001fff0a7819 */ /* 0x000fc60000011405 */
[----:B------:R1:W1:Y:S01]  /*1c360*/  LDS.128 R28, [R211+0x3800] ;  /* 0x00380000d31c7984 */ /* 0x0002620000000c00 */
[----:B------:R-:W-:Y:S01]  /*1c370*/  LEA.HI R10, R10, R5, RZ, 0x2 ;  /* 0x000000050a0a7211 */ /* 0x000fe200078f10ff */
[----:B------:R-:W-:Y:S02]  /*1c380*/  IMAD.IADD R5, R12, 0x1, -R15 ;  /* 0x000000010c057824 */ /* 0x000fe400078e0a0f */
[----:B------:R1:W1:Y:S01]  /*1c390*/  LDS.128 R24, [R211+0x4000] ;  /* 0x00400000d3187984 */ /* 0x0002620000000c00 */
[----:B------:R-:W-:-:S03]  /*1c3a0*/  SHF.R.S32.HI R10, RZ, 0x2, R10 ;  /* 0x00000002ff0a7819 */ /* 0x000fc6000001140a */
[----:B------:R1:W1:Y:S02]  /*1c3b0*/  LDS.128 R20, [R211+0x4800] ;  /* 0x00480000d3147984 */ /* 0x0002640000000c00 */
[----:B------:R-:W-:Y:S02]  /*1c3c0*/  IMAD R5, R5, 0x10, R10 ;  /* 0x0000001005057824 */ /* 0x000fe400078e020a */
[----:B------:R1:W1:Y:S04]  /*1c3d0*/  LDS.128 R16, [R211+0x5000] ;  /* 0x00500000d3107984 */ /* 0x0002680000000c00 */
[----:B------:R1:W1:Y:S01]  /*1c3e0*/  LDS.128 R60, [R211+0x5800] ;  /* 0x00580000d33c7984 */ /* 0x0002620000000c00 */
[----:B------:R-:W-:Y:S05]  /*1c3f0*/  @P0 BRA `(.L_x_4233) ;  /* 0x000000d000000947 */ /* 0x000fea0003800000 */
[----:B---34-:R-:W-:Y:S01]  /*1c400*/  IMAD R14, R207, 0x40, R14 ;  /* 0x00000040cf0e7824 */ /* 0x018fe200078e020e */
        /* <DEDUP_REMOVED lines=12> */
.L_x_4233:
[----:B---34-:R-:W-:Y:S05]  /*1c4d0*/  BSYNC B0 ;  /* 0x0000000000007941 */ /* 0x018fea0003800000 */
.L_x_4232:
        /* <DEDUP_REMOVED lines=8> */
[----:B------:R-:W-:Y:S01]  /*1c560*/  IMAD.IADD R4, R3, 0x1, -R4 ;  /* 0x0000000103047824 */ /* 0x000fe200078e0a04 */
[----:B------:R-:W-:Y:S02]  /*1c570*/  SHF.R.S32.HI R3, RZ, 0x1f, R2 ;  /* 0x0000001fff037819 */ /* 0x000fe40000011402 */
[----:B------:R-:W-:Y:S02]  /*1c580*/  IMAD R5, R68, R9, R5 ;  /* 0x0000000944057224 */ /* 0x000fe400078e0205 */
[----:B------:R-:W-:Y:S01]  /*1c590*/  IMAD.SHL.U32 R12, R4, 0x8, RZ ;  /* 0x00000008040c7824 */ /* 0x000fe200078e00ff */
[----:B------:R-:W-:-:S04]  /*1c5a0*/  LEA.HI R4, R3, R2, RZ, 0x3 ;  /* 0x0000000203047211 */ /* 0x000fc800078f18ff */
[----:B------:R-:W-:Y:S02]  /*1c5b0*/  SHF.R.S32.HI R13, RZ, 0x1f, R12 ;  /* 0x0000001fff0d7819 */ /* 0x000fe4000001140c */
[----:B------:R-:W-:Y:S02]  /*1c5c0*/  SHF.R.S32.HI R9, RZ, 0x3, R4 ;  /* 0x00000003ff097819 */ /* 0x000fe40000011404 */
[----:B------:R-:W-:Y:S01]  /*1c5d0*/  LOP3.LUT R3, R4, 0xfffffff8, RZ, 0xc0, !PT ;  /* 0xfffffff804037812 */ /* 0x000fe200078ec0ff */
[----:B------:R-:W-:-:S04]  /*1c5e0*/  IMAD.WIDE.U32 R10, R68, R207, R12 ;  /* 0x000000cf440a7225 */ /* 0x000fc800078e000c */
[----:B------:R-:W-:Y:S01]  /*1c5f0*/  IMAD.IADD R207, R210, 0x1, -R207 ;  /* 0x00000001d2cf7824 */ /* 0x000fe200078e0acf */
[----:B------:R-:W-:Y:S01]  /*1c600*/  IADD3 R10, P0, R8, R10, RZ ;  /* 0x0000000a080a7210 */ /* 0x000fe20007f1e0ff */
[----:B------:R-:W-:Y:S01]  /*1c610*/  IMAD.IADD R3, R2, 0x1, -R3 ;  /* 0x0000000102037824 */ /* 0x000fe200078e0a03 */
[----:B------:R-:W-:Y:S01]  /*1c620*/  SHF.R.S32.HI R2, RZ, 0x1f, R208 ;  /* 0x0000001fff027819 */ /* 0x000fe200000114d0 */
[----:B-1----:R-:W-:Y:S01]  /*1c630*/  IMAD R7, R67, R208, RZ ;  /* 0x000000d043077224 */ /* 0x002fe200078e02ff */
[----:B------:R-:W-:Y:S01]  /*1c640*/  IADD3.X R11, R0, R11, R5, P0, !PT ;  /* 0x0000000b000b7210 */ /* 0x000fe200007fe405 */
[----:B------:R-:W-:Y:S01]  /*1c650*/  IMAD.SHL.U32 R3, R3, 0x8, RZ ;  /* 0x0000000803037824 */ /* 0x000fe200078e00ff */
[----:B------:R-:W-:Y:S01]  /*1c660*/  ISETP.GE.AND P0, PT, R9, R207, PT ;  /* 0x000000cf0900720c */ /* 0x000fe20003f06270 */
[C---:B------:R-:W-:Y:S01]  /*1c670*/  IMAD R2, R66.reuse, R2, R7 ;  /* 0x0000000242027224 */ /* 0x040fe200078e0207 */
[----:B------:R-:W-:Y:S01]  /*1c680*/  SHF.R.S32.HI R7, RZ, 0x1f, R9 ;  /* 0x0000001fff077819 */ /* 0x000fe20000011409 */
[----:B------:R-:W-:Y:S01]  /*1c690*/  IMAD.WIDE.U32 R66, R66, R208, R10 ;  /* 0x000000d042427225 */ /* 0x000fe200078e000a */
[----:B------:R-:W-:-:S02]  /*1c6a0*/  IADD3 R5, R3, 0x40, RZ ;  /* 0x0000004003057810 */ /* 0x000fc40007ffe0ff */
        /* <DEDUP_REMOVED lines=17> */
.L_x_4235:
[----:B------:R-:W-:Y:S05]  /*1c7c0*/  BSYNC B0 ;  /* 0x0000000000007941 */ /* 0x000fea0003800000 */
.L_x_4234:
        /* <DEDUP_REMOVED lines=21> */
.L_x_4237:
[----:B------:R-:W-:Y:S05]  /*1c920*/  BSYNC B0 ;  /* 0x0000000000007941 */ /* 0x000fea0003800000 */
.L_x_4236:
        /* <DEDUP_REMOVED lines=18> */
[----:B--2---:R1:W-:Y:S04]  /*1ca50*/  @!P2 ST.E.128 [R10.64], R48 ;  /* 0x000000300a00a985 */ /* 0x0043e8000c101d04 */
[----:B------:R1:W-:Y:S04]  /*1ca60*/  @!P1 ST.E.128 [R10.64+0x80], R32 ;  /* 0x000080200a009985 */ /* 0x0003e8000c101d04 */
[----:B------:R1:W-:Y:S02]  /*1ca70*/  @!P0 ST.E.128 [R10.64+0x100], R16 ;  /* 0x000100100a008985 */ /* 0x0003e4000c101d04 */
.L_x_4239:
[----:B------:R-:W-:Y:S05]  /*1ca80*/  BSYNC B0 ;  /* 0x0000000000007941 */ /* 0x000fea0003800000 */
.L_x_4238:
[----:B------:R-:W-:-:S04]  /*1ca90*/  IADD3 R0, R9, 0x30, RZ ;  /* 0x0000003009007810 */ /* 0x000fc80007ffe0ff */
[----:B------:R-:W-:Y:S01]  /*1caa0*/  ISETP.GE.AND P0, PT, R0, R207, PT ;  /* 0x000000cf0000720c */ /* 0x000fe20003f06270 */
[----:B------:R-:W-:-:S12]  /*1cab0*/  IMAD.MOV.U32 R207, RZ, RZ, 0x0 ;  /* 0x00000000ffcf7424 */ /* 0x000fd800078e00ff */
[----:B------:R-:W-:Y:S05]  /*1cac0*/  @P0 RET.REL.NODEC R206 `(_ZN5flash24flash_fwd_splitkv_kernelI23Flash_fwd_kernel_traitsILi192ELi64ELi64ELi4ELb0ELb0EN7cutlass10bfloat16_tE19Flash_kernel_traitsILi192ELi64ELi64ELi4ES3_EELb0ELb0ELb1ELb0ELb0ELb0ELb0ELb1EEEvNS_16Flash_fwd_paramsE) ;  /* 0xfffe3530ce000950 */ /* 0x000fea0003c3ffff */
[----:B------:R-:W-:Y:S01]  /*1cad0*/  IADD3 R9, P0, R9, 0x30, RZ ;  /* 0x0000003009097810 */ /* 0x000fe20007f1e0ff */
[----:B-1----:R-:W-:Y:S01]  /*1cae0*/  IMAD.MOV.U32 R10, RZ, RZ, R66 ;  /* 0x000000ffff0a7224 */ /* 0x002fe200078e0042 */
        /* <DEDUP_REMOVED lines=15> */
[----:B------:R-:W-:Y:S05]  /*1cbe0*/  @P0 RET.REL.NODEC R206 `(_ZN5flash24flash_fwd_splitkv_kernelI23Flash_fwd_kernel_traitsILi192ELi64ELi64ELi4ELb0ELb0EN7cutlass10bfloat16_tE19Flash_kernel_traitsILi192ELi64ELi64ELi4ES3_EELb0ELb0ELb1ELb0ELb0ELb0ELb0ELb1EEEvNS_16Flash_fwd_paramsE) ;  /* 0xfffe3410ce000950 */ /* 0x000fea0003c3ffff */
[----:B------:R-:W-:Y:S01]  /*1cbf0*/  MOV R207, 0x0 ;  /* 0x0000000000cf7802 */ /* 0x000fe20000000f00 */
[----:B------:R-:W-:-:S02]  /*1cc00*/  ULDC.64 UR4, c[0x0][0x118] ;  /* 0x0000460000047ab9 */ /* 0x000fc40000000a00 */
[----:B------:R3:W-:Y:S01]  /*1cc10*/  ST.E.128 [R4.64+0x100], R60 ;  /* 0x0001003c04007985 */ /* 0x0007e2000c101d04 */
[----:B------:R-:W-:Y:S05]  /*1cc20*/  RET.REL.NODEC R206 `(_ZN5flash24flash_fwd_splitkv_kernelI23Flash_fwd_kernel_traitsILi192ELi64ELi64ELi4ELb0ELb0EN7cutlass10bfloat16_tE19Flash_kernel_traitsILi192ELi64ELi64ELi4ES3_EELb0ELb0ELb1ELb0ELb0ELb0ELb0ELb1EEEvNS_16Flash_fwd_paramsE) ;  /* 0xfffe33d0ce007950 */ /* 0x000fea0003c3ffff */
.L_x_4227:
[----:B------:R-:W-:Y:S02]  /*1cc30*/  MOV R5, 0x2 ;  /* 0x0000000200057802 */ /* 0x000fe40000000f00 */
[----:B------:R-:W-:Y:S02]  /*1cc40*/  MOV R4, 0x1cc60 ;  /* 0x0001cc6000047802 */ /* 0x000fe40000000f00 */
[----:B-1---5:R-:W-:Y:S05]  /*1cc50*/  CALL.REL.NOINC `($__internal_22_$__cuda_sm70_shflsync_bfly_p) ;  /* 0x000000f000007944 */ /* 0x022fea0003c00000 */
[----:B-12---:R-:W-:Y:S05]  /*1cc60*/  BRA `(.L_x_4240) ;  /* 0xffffe3f000007947 */ /* 0x006fea000383ffff */
.L_x_4228:
[----:B------:R-:W-:Y:S02]  /*1cc70*/  MOV R5, 0x1 ;  /* 0x0000000100057802 */ /* 0x000fe40000000f00 */
[----:B------:R-:W-:Y:S02]  /*1cc80*/  MOV R4, 0x1cca0 ;  /* 0x0001cca000047802 */ /* 0x000fe40000000f00 */
[----:B-1---5:R-:W-:Y:S05]  /*1cc90*/  CALL.REL.NOINC `($__internal_22_$__cuda_sm70_shflsync_bfly_p) ;  /* 0x000000b000007944 */ /* 0x022fea0003c00000 */
[----:B--2---:R-:W-:Y:S01]  /*1cca0*/  FADD.FTZ R9, R218, R5 ;  /* 0x00000005da097221 */ /* 0x004fe20000010000 */
[----:B-1----:R-:W-:Y:S02]  /*1ccb0*/  MOV R218, R217 ;  /* 0x000000d900da7202 */ /* 0x002fe40000000f00 */
[----:B------:R-:W-:Y:S02]  /*1ccc0*/  MOV R5, 0x2 ;  /* 0x0000000200057802 */ /* 0x000fe40000000f00 */
[----:B------:R-:W-:-:S02]  /*1ccd0*/  MOV R4, 0x1ccf0 ;  /* 0x0001ccf000047802 */ /* 0x000fc40000000f00 */
[----:B------:R-:W-:Y:S05]  /*1cce0*/  CALL.REL.NOINC `($__internal_22_$__cuda_sm70_shflsync_bfly_p) ;  /* 0x0000006000007944 */ /* 0x000fea0003c00000 */
[----:B--2---:R-:W-:Y:S01]  /*1ccf0*/  FADD.FTZ R8, R217, R5 ;  /* 0x00000005d9087221 */ /* 0x004fe20000010000 */
[----:B------:R-:W-:-:S02]  /*1cd00*/  MOV R5, 0x1 ;  /* 0x0000000100057802 */ /* 0x000fc40000000f00 */
[----:B------:R-:W-:Y:S02]  /*1cd10*/  MOV R4, 0x1cd40 ;  /* 0x0001cd4000047802 */ /* 0x000fe40000000f00 */
[----:B-1----:R-:W-:Y:S02]  /*1cd20*/  MOV R218, R8 ;  /* 0x0000000800da7202 */ /* 0x002fe40000000f00 */
[----:B------:R-:W-:Y:S05]  /*1cd30*/  CALL.REL.NOINC `($__internal_22_$__cuda_sm70_shflsync_bfly_p) ;  /* 0x0000001000007944 */ /* 0x000fea0003c00000 */
[----:B-12---:R-:W-:Y:S05]  /*1cd40*/  BRA `(.L_x_4241) ;  /* 0xffffe38000007947 */ /* 0x006fea000383ffff */
        .weak           $__internal_22_$__cuda_sm70_shflsync_bfly_p
        .type           $__internal_22_$__cuda_sm70_shflsync_bfly_p,@function
        .size           $__internal_22_$__cuda_sm70_shflsync_bfly_p,(.L_x_7799 - $__internal_22_$__cuda_sm70_shflsync_bfly_p)
$__internal_22_$__cuda_sm70_shflsync_bfly_p:
[----:B------:R-:W-:Y:S01]  /*1cd50*/  MOV R10, R4 ;  /* 0x00000004000a7202 */ /* 0x000fe20000000f00 */
[----:B------:R-:W-:Y:S04]  /*1cd60*/  WARPSYNC R0 ;  /* 0x0000000000007348 */ /* 0x000fe80003800000 */
[----:B------:R-:W-:Y:S01]  /*1cd70*/  MOV R11, 0x0 ;  /* 0x00000000000b7802 */ /* 0x000fe20000000f00 */
[----:B------:R1:W2:Y:S03]  /*1cd80*/  SHFL.BFLY PT, R5, R218, R5, R3 ;  /* 0x0c000005da057389 */ /* 0x0002a600000e0003 */
[----:B------:R-:W-:Y:S05]  /*1cd90*/  RET.REL.NODEC R10 `(_ZN5flash24flash_fwd_splitkv_kernelI23Flash_fwd_kernel_traitsILi192ELi64ELi64ELi4ELb0ELb0EN7cutlass10bfloat16_tE19Flash_kernel_traitsILi192ELi64ELi64ELi4ES3_EELb0ELb0ELb1ELb0ELb0ELb0ELb0ELb1EEEvNS_16Flash_fwd_paramsE) ;  /* 0xfffe32600a007950 */ /* 0x000fea0003c3ffff */
.L_x_4242:
        /* <DEDUP_REMOVED lines=14> */
.L_x_7799:


//--------------------- .text._ZN5flash24flash_fwd_splitkv_kernelI23Flash_fwd_kernel_traitsILi192ELi64ELi64ELi4ELb0ELb0EN7cutlass10bfloat16_tE19Flash_kernel_traitsILi192ELi64ELi64ELi4ES3_EELb0ELb0ELb1ELb0ELb0ELb1ELb0ELb1EEEvNS_16Flash_fwd_paramsE --------------------------
	.section	.text._ZN5flash24flash_fwd_splitkv_kernelI23Flash_fwd_kernel_traitsILi192ELi64ELi64ELi4ELb0ELb0EN7cutlass10bfloat16_tE19Flash_kernel_traitsILi192ELi64ELi64ELi4ES3_EELb0ELb0ELb1ELb0ELb0ELb1ELb0ELb1EEEvNS_16Flash_fwd_paramsE,"ax",@progbits
	.sectioninfo	@"SHI_REGISTERS=246"
	.align	128
        .global         _ZN5flash24flash_fwd_splitkv_kernelI23Flash_fwd_kernel_traitsILi192ELi64ELi64ELi4ELb0ELb0EN7cutlass10bfloat16_tE19Flash_kernel_traitsILi192ELi64ELi64ELi4ES3_EELb0ELb0ELb1ELb0ELb0ELb1ELb0ELb1EEEvNS_16Flash_fwd_paramsE
        .type           _ZN5flash24flash_fwd_splitkv_kernelI23Flash_fwd_kernel_traitsILi192ELi64ELi64ELi4ELb0ELb0EN7cutlass10bfloat16_tE19Flash_kernel_traitsILi192ELi64ELi64ELi4ES3_EELb0ELb0ELb1ELb0ELb0ELb1ELb0ELb1EEEvNS_16Flash_fwd_paramsE,@function
        .size           _ZN5flash24flash_fwd_splitkv_kernelI23Flash_fwd_kernel_traitsILi192ELi64ELi64ELi4ELb0ELb0EN7cutlass10bfloat16_tE19Flash_kernel_traitsILi192ELi64ELi64ELi4ES3_EELb0ELb0ELb1ELb0ELb0ELb1ELb0ELb1EEEvNS_16Flash_fwd_paramsE,(.L_x_7801 - _ZN5flash24flash_fwd_splitkv_kernelI23Flash_fwd_kernel_traitsILi192ELi64ELi64ELi4ELb0ELb0EN7cutlass10bfloat16_tE19Flash_kernel_traitsILi192ELi64ELi64ELi4ES3_EELb0ELb0ELb1ELb0ELb0ELb1ELb0ELb1EEEvNS_16Flash_fwd_paramsE)
        .other          _ZN5flash24flash_fwd_splitkv_kernelI23Flash_fwd_kernel_traitsILi192ELi64ELi64ELi4ELb0ELb0EN7cutlass10bfloat16_tE19Flash_kernel_traitsILi192ELi64ELi64ELi4ES3_EELb0ELb0ELb1ELb0ELb0ELb1ELb0ELb1EEEvNS_16Flash_fwd_paramsE,@"STO_CUDA_ENTRY STV_DEFAULT"
_ZN5flash24flash_fwd_splitkv_kernelI23Flash_fwd_kernel_traitsILi192ELi64ELi64ELi4ELb0ELb0EN7cutlass10bfloat16_tE19Flash_kernel_traitsILi192ELi64ELi64ELi4ES3_EELb0ELb0ELb1ELb0ELb0ELb1ELb0ELb1EEEvNS_16Flash_fwd_paramsE:
.text._ZN5flash24flash_fwd_splitkv_kernelI23Flash_fwd_kernel_traitsILi192ELi64ELi64ELi4ELb0ELb0EN7cutlass10bfloat16_tE19Flash_kernel_traitsILi192ELi64ELi64ELi4ES3_EELb0ELb0ELb1ELb0ELb0ELb1ELb0ELb1EEEvNS_16Flash_fwd_paramsE:
        /* <DEDUP_REMOVED lines=9> */
[----:B-123--:R-:W-:Y:S05]  /*0090*/  CALL.REL.NOINC `($_ZN5flash24flash_fwd_splitkv_kernelI23Flash_fwd_kernel_traitsILi192ELi64ELi64ELi4ELb0ELb0EN7cutlass10bfloat16_tE19Flash_kernel_traitsILi192ELi64ELi64ELi4ES3_EELb0ELb0ELb1ELb0ELb0ELb1ELb0ELb1EEEvNS_16Flash_fwd_paramsE$_ZN5flash30compute_attn_1rowblock_splitkvI23Flash_fwd_kernel_traitsILi192ELi64ELi64ELi4ELb0ELb0EN7cutlass10bfloat16_tE19Flash_kernel_traitsILi192ELi64ELi64ELi4ES3_EELb0ELb0ELb1ELb0ELb0ELb1ELb0ELb1ENS_16Flash_fwd_paramsEEEvRKT8_iiiii) ;  /* 0x0000002000007944 */ /* 0x00efea0003c00000 */
[----:B------:R-:W-:Y:S05]  /*00a0*/  BSYNC B4 ;  /* 0x0000000000047941 */ /* 0x000fea0003800000 */
.L_x_4243:
[----:B------:R-:W-:Y:S05]  /*00b0*/  EXIT ;  /* 0x000000000000794d */ /* 0x000fea0003800000 */
        .type           $_ZN5flash24flash_fwd_splitkv_kernelI23Flash_fwd_kernel_traitsILi192ELi64ELi64ELi4ELb0ELb0EN7cutlass10bfloat16_tE19Flash_kernel_traitsILi192ELi64ELi64ELi4ES3_EELb0ELb0ELb1ELb0ELb0ELb1ELb0ELb1EEEvNS_16Flash_fwd_paramsE$_ZN5flash30compute_attn_1rowblock_splitkvI23Flash_fwd_kernel_traitsILi192ELi64ELi64ELi4ELb0ELb0EN7cutlass10bfloat16_tE19Flash_kernel_traitsILi192ELi64ELi64ELi4ES3_EELb0ELb0ELb1ELb0ELb0ELb1ELb0ELb1ENS_16Flash_fwd_paramsEEEvRKT8_iiiii,@function
        .size           $_ZN5flash24flash_fwd_splitkv_kernelI23Flash_fwd_kernel_traitsILi192ELi64ELi64ELi4ELb0ELb0EN7cutlass10bfloat16_tE19Flash_kernel_traitsILi192ELi64ELi64ELi4ES3_EELb0ELb0ELb1ELb0ELb0ELb1ELb0ELb1EEEvNS_16Flash_fwd_paramsE$_ZN5flash30compute_attn_1rowblock_splitkvI23Flash_fwd_kernel_traitsILi192ELi64ELi64ELi4ELb0ELb0EN7cutlass10bfloat16_tE19Flash_kernel_traitsILi192ELi64ELi64ELi4ES3_EELb0ELb0ELb1ELb0ELb0ELb1ELb0ELb1ENS_16Flash_fwd_paramsEEEvRKT8_iiiii,($__internal_23_$__cuda_sm70_shflsync_bfly_p - $_ZN5flash24flash_fwd_splitkv_kernelI23Flash_fwd_kernel_traitsILi192ELi64ELi64ELi4ELb0ELb0EN7cutlass10bfloat16_tE19Flash_kernel_traitsILi192ELi64ELi64ELi4ES3_EELb0ELb0ELb1ELb0ELb0ELb1ELb0ELb1EEEvNS_16Flash_fwd_paramsE$_ZN5flash30compute_attn_1rowblock_splitkvI23Flash_fwd_kernel_traitsILi192ELi64ELi64ELi4ELb0ELb0EN7cutlass10bfloat16_tE19Flash_kernel_traitsILi192ELi64ELi64ELi4ES3_EELb0ELb0ELb1ELb0ELb0ELb1ELb0ELb1ENS_16Flash_fwd_paramsEEEvRKT8_iiiii)
$_ZN5flash24flash_fwd_splitkv_kernelI23Flash_fwd_kernel_traitsILi192ELi64ELi64ELi4ELb0ELb0EN7cutlass10bfloat16_tE19Flash_kernel_traitsILi192ELi64ELi64ELi4ES3_EELb0ELb0ELb1ELb0ELb0ELb1ELb0ELb1EEEvNS_16Flash_fwd_paramsE$_ZN5flash30compute_attn_1rowblock_splitkvI23Flash_fwd_kernel_traitsILi192ELi64ELi64ELi4ELb0ELb0EN7cutlass10bfloat16_tE19Flash_kernel_traitsILi192ELi64ELi64ELi4ES3_EELb0ELb0ELb1ELb0ELb0ELb1ELb0ELb1ENS_16Flash_fwd_paramsEEEvRKT8_iiiii:
        /* <DEDUP_REMOVED lines=21> */
.L_x_4245:
[----:B------:R-:W-:Y:S05]  /*0210*/  BSYNC B0 ;  /* 0x0000000000007941 */ /* 0x000fea0003800000 */
.L_x_4244:
        /* <DEDUP_REMOVED lines=17> */
.L_x_4247:
[----:B------:R4:W5:Y:S02]  /*0330*/  LD.E R0, [R12.64+0xb8] ;  /* 0x0000b8060c007980 */ /* 0x000964000c101900 */
.L_x_4248:
[----:B------:R-:W-:Y:S05]  /*0340*/  BSYNC B0 ;  /* 0x0000000000007941 */ /* 0x000fea0003800000 */
.L_x_4246:
        /* <DEDUP_REMOVED lines=10> */
.L_x_4250:
[----:B------:R-:W3:Y:S01]  /*03f0*/  LD.E.64 R2, [R12.64+0x108] ;  /* 0x000108060c027980 */ /* 0x000ee2000c101b00 */
[----:B------:R-:W-:Y:S01]  /*0400*/  BSSY B0, `(.L_x_4252) ;  /* 0x0000006000007945 */ /* 0x000fe20003800000 */
[----:B------:R-:W-:Y:S01]  /*0410*/  IMAD.MOV.U32 R0, RZ, RZ, RZ ;  /* 0x000000ffff007224 */ /* 0x000fe200078e00ff */
[----:B---3--:R-:W-:-:S04]  /*0420*/  ISETP.NE.U32.AND P0, PT, R2, RZ, PT ;  /* 0x000000ff0200720c */ /* 0x008fc80003f05070 */
[----:B------:R-:W-:-:S13]  /*0430*/  ISETP.NE.AND.EX P0, PT, R3, RZ, PT, P0 ;  /* 0x000000ff0300720c */ /* 0x000fda0003f05300 */
[----:B------:R-:W-:Y:S05]  /*0440*/  @!P0 BRA `(.L_x_4253) ;  /* 0x0000001000008947 */ /* 0x000fea0003800000 */
[----:B------:R1:W5:Y:S02]  /*0450*/  LD.E R0, [R12.64+0xbc] ;  /* 0x0000bc060c007980 */ /* 0x000364000c101900 */
.L_x_4253:
[----:B------:R-:W-:Y:S05]  /*0460*/  BSYNC B0 ;  /* 0x0000000000007941 */ /* 0x000fea0003800000 */
.L_x_4252:
[----:B-----5:R-:W-:Y:S02]  /*0470*/  IADD3 R135, R73, R0, RZ ;  /* 0x0000000049877210 */ /* 0x020fe40007ffe0ff */
.L_x_4251:
[----:B------:R-:W-:Y:S05]  /*0480*/  BSYNC B1 ;  /* 0x0000000000017941 */ /* 0x000fea0003800000 */
.L_x_4249:
[----:B------:R-:W-:Y:S01]  /*0490*/  IMAD.SHL.U32 R71, R219, 0x40, RZ ;  /* 0x00000040db477824 */ /* 0x000fe200078e00ff */
[----:B------:R-:W-:Y:S01]  /*04a0*/  MOV R2, R218 ;  /* 0x000000da00027202 */ /* 0x000fe20000000f00 */
[----:B------:R-:W-:-:S03]  /*04b0*/  IMAD.MOV.U32 R3, RZ, RZ, 0x0 ;  /* 0x00000000ff037424 */ /* 0x000fc600078e00ff */
[----:B------:R-:W-:-:S13]  /*04c0*/  ISETP.GT.AND P0, PT, R222, R71, PT ;  /* 0x00000047de00720c */ /* 0x000fda0003f04270 */
[----:B------:R-:W-:Y:S05]  /*04d0*/  @!P0 RET.REL.NODEC R2 `(_ZN5flash24flash_fwd_splitkv_kernelI23Flash_fwd_kernel_traitsILi192ELi64ELi64ELi4ELb0ELb0EN7cutlass10bfloat16_tE19Flash_kernel_traitsILi192ELi64ELi64ELi4ES3_EELb0ELb0ELb1ELb0ELb0ELb1ELb0ELb1EEEvNS_16Flash_fwd_paramsE) ;  /* 0xfffffb2002008950 */ /* 0x000fea0003c3ffff */
        /* <DEDUP_REMOVED lines=71> */
.L_x_4256:
[----:B------:R-:W-:Y:S05]  /*0950*/  BSYNC B0 ;  /* 0x0000000000007941 */ /* 0x000fea0003800000 */
.L_x_4255:
        /* <DEDUP_REMOVED lines=20> */
.L_x_4258:
[----:B------:R-:W-:Y:S05]  /*0aa0*/  BSYNC B0 ;  /* 0x0000000000007941 */ /* 0x000fea0003800000 */
.L_x_4257:
        /* <DEDUP_REMOVED lines=20> */
.L_x_4260:
[----:B------:R-:W-:Y:S05]  /*0bf0*/  BSYNC B0 ;  /* 0x0000000000007941 */ /* 0x000fea0003800000 */
.L_x_4259:
        /* <DEDUP_REMOVED lines=19> */
.L_x_4262:
[----:B------:R-:W-:Y:S05]  /*0d30*/  BSYNC B0 ;  /* 0x0000000000007941 */ /* 0x000fea0003800000 */
.L_x_4261:
        /* <DEDUP_REMOVED lines=16> */
[----:B------:R-:W-:Y:S05]  /*0e40*/  @P4 RET.REL.NODEC R218 `(_ZN5flash24flash_fwd_splitkv_kernelI23Flash_fwd_kernel_traitsILi192ELi64ELi64ELi4ELb0ELb0EN7cutlass10bfloat16_tE19Flash_kernel_traitsILi192ELi64ELi64ELi4ES3_EELb0ELb0ELb1ELb0ELb0ELb1ELb0ELb1EEEvNS_16Flash_fwd_paramsE) ;  /* 0xfffff1b0da004950 */ /* 0x000fea0003c3ffff */
[----:B-1----:R-:W-:Y:S02]  /*0e50*/  MOV R5, 0x7f800000 ;  /* 0x7f80000000057802 */ /* 0x002fe40000000f00 */
[----:B------:R-:W-:-:S03]  /*0e60*/  MOV R219, 0x0 ;  /* 0x0000000000db7802 */ /* 0x000fc60000000f00 */
[----:B------:R1:W-:Y:S01]  /*0e70*/  ST.E [R2.64+0xc0], R5 ;  /* 0x0000c00502007985 */ /* 0x0003e2000c101906 */
[----:B------:R-:W-:Y:S05]  /*0e80*/  RET.REL.NODEC R218 `(_ZN5flash24flash_fwd_splitkv_kernelI23Flash_fwd_kernel_traitsILi192ELi64ELi64ELi4ELb0ELb0EN7cutlass10bfloat16_tE19Flash_kernel_traitsILi192ELi64ELi64ELi4ES3_EELb0ELb0ELb1ELb0ELb0ELb1ELb0ELb1EEEvNS_16Flash_fwd_paramsE) ;  /* 0xfffff170da007950 */ /* 0x000fea0003c3ffff */
.L_x_4254:
        /* <DEDUP_REMOVED lines=106> */
.L_x_4264:
        /* <DEDUP_REMOVED lines=77> */
.L_x_4265:
[----:B-1----:R-:W-:Y:S05]  /*1a00*/  BSYNC B0 ;  /* 0x0000000000007941 */ /* 0x002fea0003800000 */
.L_x_4263:
        /* <DEDUP_REMOVED lines=277> */
.L_x_4360:
        /* <DEDUP_REMOVED lines=19> */
.L_x_4268:
[----:B------:R-:W-:Y:S05]  /*2c90*/  BSYNC B0 ;  /* 0x0000000000007941 */ /* 0x000fea0003800000 */
.L_x_4267:
        /* <DEDUP_REMOVED lines=18> */
.L_x_4270:
[----:B------:R-:W-:Y:S05]  /*2dc0*/  BSYNC B0 ;  /* 0x0000000000007941 */ /* 0x000fea0003800000 */
.L_x_4269:
        /* <DEDUP_REMOVED lines=18> */
.L_x_4272:
[----:B------:R-:W-:Y:S05]  /*2ef0*/  BSYNC B0 ;  /* 0x0000000000007941 */ /* 0x000fea0003800000 */
.L_x_4271:
        /* <DEDUP_REMOVED lines=18> */
.L_x_4274:
[----:B------:R-:W-:Y:S05]  /*3020*/  BSYNC B0 ;  /* 0x0000000000007941 */ /* 0x000fea0003800000 */
.L_x_4273:
        /* <DEDUP_REMOVED lines=65> */
.L_x_4281:
[----:B------:R-:W-:Y:S05]  /*3440*/  BSYNC B0 ;  /* 0x0000000000007941 */ /* 0x000fea0003800000 */
.L_x_4280:
        /* <DEDUP_REMOVED lines=50> */
.L_x_4283:
[----:B------:R-:W-:Y:S05]  /*3770*/  BSYNC B0 ;  /* 0x0000000000007941 */ /* 0x000fea0003800000 */
.L_x_4282:
        /* <DEDUP_REMOVED lines=49> */
.L_x_4279:
[----:B------:R-:W-:Y:S05]  /*3a90*/  BSYNC B1 ;  /* 0x0000000000017941 */ /* 0x000fea0003800000 */
.L_x_4278:
        /* <DEDUP_REMOVED lines=63> */
.L_x_4287:
[----:B------:R-:W-:Y:S05]  /*3e90*/  BSYNC B0 ;  /* 0x0000000000007941 */ /* 0x000fea0003800000 */
.L_x_4286:
        /* <DEDUP_REMOVED lines=53> */
.L_x_4289:
[----:B------:R-:W-:Y:S05]  /*41f0*/  BSYNC B0 ;  /* 0x0000000000007941 */ /* 0x000fea0003800000 */
.L_x_4288:
        /* <DEDUP_REMOVED lines=52> */
.L_x_4285:
[----:B------:R-:W-:Y:S05]  /*4540*/  BSYNC B1 ;  /* 0x0000000000017941 */ /* 0x000fea0003800000 */
.L_x_4284:
        /* <DEDUP_REMOVED lines=63> */
.L_x_4293:
[----:B------:R-:W-:Y:S05]  /*4940*/  BSYNC B0 ;  /* 0x0000000000007941 */ /* 0x000fea0003800000 */
.L_x_4292:
        /* <DEDUP_REMOVED lines=53> */
.L_x_4295:
[----:B------:R-:W-:Y:S05]  /*4ca0*/  BSYNC B0 ;  /* 0x0000000000007941 */ /* 0x000fea0003800000 */
.L_x_4294:
        /* <DEDUP_REMOVED lines=52> */
.L_x_4291:
[----:B------:R-:W-:Y:S05]  /*4ff0*/  BSYNC B1 ;  /* 0x0000000000017941 */ /* 0x000fea0003800000 */
.L_x_4290:
        /* <DEDUP_REMOVED lines=65> */
.L_x_4299:
[----:B------:R-:W-:Y:S05]  /*5410*/  BSYNC B0 ;  /* 0x0000000000007941 */ /* 0x000fea0003800000 */
.L_x_4298:
        /* <DEDUP_REMOVED lines=53> */
.L_x_4301:
[----:B------:R-:W-:Y:S05]  /*5770*/  BSYNC B0 ;  /* 0x0000000000007941 */ /* 0x000fea0003800000 */
.L_x_4300:
        /* <DEDUP_REMOVED lines=52> */
.L_x_4297:
[----:B------:R-:W-:Y:S05]  /*5ac0*/  BSYNC B1 ;  /* 0x0000000000017941 */ /* 0x000fea0003800000 */
.L_x_4296:
[----:B------:R-:W2:Y:S02]  /*5ad0*/  LD.E R3, [R12.64+0xd0] ;  /* 0x0000d0060c037980 */ /* 0x000ea4000c101900 */
[----:B--2---:R-:W-:Y:S05]  /*5ae0*/  IMAD.U32 R3, R3, -0x20, RZ ;  /* 0xffffffe003037824 */ /* 0x004fea00078e00ff */
[C---:B------:R-:W-:Y:S02]  /*5af0*/  LEA R18, P1, R3.reuse, R18, 0x1 ;  /* 0x0000001203127211 */ /* 0x040fe400078208ff */
[C---:B------:R-:W-:Y:S02]  /*5b00*/  LEA R58, P0, R3.reuse, R58, 0x1 ;  /* 0x0000003a033a7211 */ /* 0x040fe400078008ff */
[C---:B------:R-:W-:Y:S02]  /*5b10*/  LEA.HI.X.SX32 R19, R3.reuse, R19, 0x1, P1 ;  /* 0x0000001303137211 */ /* 0x040fe400008f0eff */
[----:B------:R-:W-:Y:S01]  /*5b20*/  LEA.HI.X.SX32 R59, R3, R59, 0x1, P0 ;  /* 0x0000003b033b7211 */ /* 0x000fe200000f0eff */
[----:B------:R-:W-:-:S05]  /*5b30*/  BRA `(.L_x_4302) ;  /* 0x00004ec000007947 */ /* 0x000fca0003800000 */
.L_x_4277:
        /* <DEDUP_REMOVED lines=89> */
.L_x_4308:
[----:B------:R-:W-:Y:S05]  /*60d0*/  BSYNC B0 ;  /* 0x0000000000007941 */ /* 0x000fea0003800000 */
.L_x_4307:
[----:B-----5:R2:W-:Y:S02]  /*60e0*/  ST.E.128 [R128.64], R48 ;  /* 0x0000003080007985 */ /* 0x0205e4000c101d06 */
.L_x_4306:
[----:B------:R-:W-:Y:S05]  /*60f0*/  BSYNC B1 ;  /* 0x0000000000017941 */ /* 0x000fea0003800000 */
.L_x_4305:
        /* <DEDUP_REMOVED lines=87> */
.L_x_4312:
[----:B------:R-:W-:Y:S05]  /*6670*/  BSYNC B0 ;  /* 0x0000000000007941 */ /* 0x000fea0003800000 */
.L_x_4311:
[----:B-----5:R3:W-:Y:S02]  /*6680*/  ST.E.128 [R128.64+0x80], R48 ;  /* 0x0000803080007985 */ /* 0x0207e4000c101d06 */
.L_x_4310:
[----:B------:R-:W-:Y:S05]  /*6690*/  BSYNC B1 ;  /* 0x0000000000017941 */ /* 0x000fea0003800000 */
.L_x_4309:
        /* <DEDUP_REMOVED lines=86> */
.L_x_4314:
[----:B------:R-:W-:Y:S05]  /*6c00*/  BSYNC B0 ;  /* 0x0000000000007941 */ /* 0x000fea0003800000 */
.L_x_4313:
[----:B-----5:R3:W-:Y:S02]  /*6c10*/  ST.E.128 [R128.64+0x100], R48 ;  /* 0x0001003080007985 */ /* 0x0207e4000c101d06 */
.L_x_4304:
[----:B------:R-:W-:Y:S05]  /*6c20*/  BSYNC B2 ;  /* 0x0000000000027941 */ /* 0x000fea0003800000 */
.L_x_4303:
        /* <DEDUP_REMOVED lines=97> */
.L_x_4320:
[----:B------:R-:W-:Y:S05]  /*7240*/  BSYNC B0 ;  /* 0x0000000000007941 */ /* 0x000fea0003800000 */
.L_x_4319:
[C---:B------:R-:W-:Y:S04]  /*7250*/  LEA R2, P0, R213.reuse, R128, 0x1 ;  /* 0x00000080d5027211 */ /* 0x040fe800078008ff */
[----:B------:R-:W-:Y:S05]  /*7260*/  LEA.HI.X R3, R213, R129, R214, 0x1, P0 ;  /* 0x00000081d5037211 */ /* 0x000fea00000f0cd6 */
[----:B-----5:R3:W-:Y:S04]  /*7270*/  ST.E.128 [R2.64], R48 ;  /* 0x0000003002007985 */ /* 0x0207e8000c101d06 */
.L_x_4318:
[----:B------:R-:W-:Y:S05]  /*7280*/  BSYNC B1 ;  /* 0x0000000000017941 */ /* 0x000fea0003800000 */
.L_x_4317:
        /* <DEDUP_REMOVED lines=92> */
.L_x_4324:
[----:B------:R-:W-:Y:S05]  /*7850*/  BSYNC B0 ;  /* 0x0000000000007941 */ /* 0x000fea0003800000 */
.L_x_4323:
[C---:B------:R-:W-:Y:S04]  /*7860*/  LEA R2, P0, R94.reuse, R128, 0x1 ;  /* 0x000000805e027211 */ /* 0x040fe800078008ff */
[----:B------:R-:W-:Y:S05]  /*7870*/  LEA.HI.X R3, R94, R129, R93, 0x1, P0 ;  /* 0x000000815e037211 */ /* 0x000fea00000f0c5d */
[----:B-----5:R3:W-:Y:S04]  /*7880*/  ST.E.128 [R2.64], R48 ;  /* 0x0000003002007985 */ /* 0x0207e8000c101d06 */
.L_x_4322:
[----:B------:R-:W-:Y:S05]  /*7890*/  BSYNC B1 ;  /* 0x0000000000017941 */ /* 0x000fea0003800000 */
.L_x_4321:
        /* <DEDUP_REMOVED lines=91> */
.L_x_4326:
[----:B------:R-:W-:Y:S05]  /*7e50*/  BSYNC B0 ;  /* 0x0000000000007941 */ /* 0x000fea0003800000 */
.L_x_4325:
[C---:B------:R-:W-:Y:S04]  /*7e60*/  LEA R2, P0, R90.reuse, R128, 0x1 ;  /* 0x000000805a027211 */ /* 0x040fe800078008ff */
[----:B------:R-:W-:Y:S05]  /*7e70*/  LEA.HI.X R3, R90, R129, R89, 0x1, P0 ;  /* 0x000000815a037211 */ /* 0x000fea00000f0c59 */
[----:B-----5:R3:W-:Y:S04]  /*7e80*/  ST.E.128 [R2.64], R48 ;  /* 0x0000003002007985 */ /* 0x0207e8000c101d06 */
.L_x_4316:
[----:B------:R-:W-:Y:S05]  /*7e90*/  BSYNC B2 ;  /* 0x0000000000027941 */ /* 0x000fea0003800000 */
.L_x_4315:
        /* <DEDUP_REMOVED lines=97> */
.L_x_4332:
[----:B------:R-:W-:Y:S05]  /*84b0*/  BSYNC B0 ;  /* 0x0000000000007941 */ /* 0x000fea0003800000 */
.L_x_4331:
[C---:B------:R-:W-:Y:S04]  /*84c0*/  LEA R2, P0, R95.reuse, R128, 0x1 ;  /* 0x000000805f027211 */ /* 0x040fe800078008ff */
[----:B------:R-:W-:Y:S05]  /*84d0*/  LEA.HI.X R3, R95, R129, R96, 0x1, P0 ;  /* 0x000000815f037211 */ /* 0x000fea00000f0c60 */
[----:B-----5:R3:W-:Y:S04]  /*84e0*/  ST.E.128 [R2.64], R48 ;  /* 0x0000003002007985 */ /* 0x0207e8000c101d06 */
.L_x_4330:
[----:B------:R-:W-:Y:S05]  /*84f0*/  BSYNC B1 ;  /* 0x0000000000017941 */ /* 0x000fea0003800000 */
.L_x_4329:
        /* <DEDUP_REMOVED lines=92> */
.L_x_4336:
[----:B------:R-:W-:Y:S05]  /*8ac0*/  BSYNC B0 ;  /* 0x0000000000007941 */ /* 0x000fea0003800000 */
.L_x_4335:
[C---:B------:R-:W-:Y:S04]  /*8ad0*/  LEA R2, P0, R92.reuse, R128, 0x1 ;  /* 0x000000805c027211 */ /* 0x040fe800078008ff */
[----:B------:R-:W-:Y:S05]  /*8ae0*/  LEA.HI.X R3, R92, R129, R91, 0x1, P0 ;  /* 0x000000815c037211 */ /* 0x000fea00000f0c5b */
[----:B-----5:R3:W-:Y:S04]  /*8af0*/  ST.E.128 [R2.64], R48 ;  /* 0x0000003002007985 */ /* 0x0207e8000c101d06 */
.L_x_4334:
[----:B------:R-:W-:Y:S05]  /*8b00*/  BSYNC B1 ;  /* 0x0000000000017941 */ /* 0x000fea0003800000 */
.L_x_4333:
        /* <DEDUP_REMOVED lines=91> */
.L_x_4338:
[----:B------:R-:W-:Y:S05]  /*90c0*/  BSYNC B0 ;  /* 0x0000000000007941 */ /* 0x000fea0003800000 */
.L_x_4337:
[C---:B------:R-:W-:Y:S04]  /*90d0*/  LEA R2, P0, R88.reuse, R128, 0x1 ;  /* 0x0000008058027211 */ /* 0x040fe800078008ff */
[----:B------:R-:W-:Y:S05]  /*90e0*/  LEA.HI.X R3, R88, R129, R87, 0x1, P0 ;  /* 0x0000008158037211 */ /* 0x000fea00000f0c57 */
[----:B-----5:R3:W-:Y:S04]  /*90f0*/  ST.E.128 [R2.64], R48 ;  /* 0x0000003002007985 */ /* 0x0207e8000c101d06 */
.L_x_4328:
[----:B------:R-:W-:Y:S05]  /*9100*/  BSYNC B2 ;  /* 0x0000000000027941 */ /* 0x000fea0003800000 */
.L_x_4327:
        /* <DEDUP_REMOVED lines=98> */
.L_x_4344:
[----:B------:R-:W-:Y:S05]  /*9730*/  BSYNC B0 ;  /* 0x0000000000007941 */ /* 0x000fea0003800000 */
.L_x_4343:
[----:B------:R-:W-:Y:S02]  /*9740*/  IMAD R0, R67, 0x60, RZ ;  /* 0x0000006043007824 */ /* 0x000fe400078e02ff */
[----:B------:R-:W-:Y:S05]  /*9750*/  IMAD.WIDE.U32 R2, R66, 0x60, R128 ;  /* 0x0000006042027825 */ /* 0x000fea00078e0080 */
[----:B------:R-:W-:Y:S05]  /*9760*/  IADD3 R3, R3, R0, RZ ;  /* 0x0000000003037210 */ /* 0x000fea0007ffe0ff */
[----:B-----5:R3:W-:Y:S02]  /*9770*/  ST.E.128 [R2.64], R48 ;  /* 0x0000003002007985 */ /* 0x0207e4000c101d06 */
.L_x_4342:
[----:B------:R-:W-:Y:S05]  /*9780*/  BSYNC B1 ;  /* 0x0000000000017941 */ /* 0x000fea0003800000 */
.L_x_4341:
        /* <DEDUP_REMOVED lines=92> */
.L_x_4348:
[----:B------:R-:W-:Y:S05]  /*9d50*/  BSYNC B0 ;  /* 0x0000000000007941 */ /* 0x000fea0003800000 */
.L_x_4347:
[C---:B------:R-:W-:Y:S04]  /*9d60*/  LEA R2, P0, R86.reuse, R128, 0x1 ;  /* 0x0000008056027211 */ /* 0x040fe800078008ff */
[----:B------:R-:W-:Y:S05]  /*9d70*/  LEA.HI.X R3, R86, R129, R85, 0x1, P0 ;  /* 0x0000008156037211 */ /* 0x000fea00000f0c55 */
[----:B-----5:R3:W-:Y:S04]  /*9d80*/  ST.E.128 [R2.64], R48 ;  /* 0x0000003002007985 */ /* 0x0207e8000c101d06 */
.L_x_4346:
[----:B------:R-:W-:Y:S05]  /*9d90*/  BSYNC B1 ;  /* 0x0000000000017941 */ /* 0x000fea0003800000 */
.L_x_4345:
        /* <DEDUP_REMOVED lines=91> */
.L_x_4350:
[----:B------:R-:W-:Y:S05]  /*a350*/  BSYNC B0 ;  /* 0x0000000000007941 */ /* 0x000fea0003800000 */
.L_x_4349:
[C---:B------:R-:W-:Y:S04]  /*a360*/  LEA R2, P0, R84.reuse, R128, 0x1 ;  /* 0x0000008054027211 */ /* 0x040fe800078008ff */
[----:B------:R-:W-:Y:S05]  /*a370*/  LEA.HI.X R3, R84, R129, R83, 0x1, P0 ;  /* 0x0000008154037211 */ /* 0x000fea00000f0c53 */
[----:B-----5:R3:W-:Y:S04]  /*a380*/  ST.E.128 [R2.64], R48 ;  /* 0x0000003002007985 */ /* 0x0207e8000c101d06 */
.L_x_4340:
[----:B------:R-:W-:Y:S05]  /*a390*/  BSYNC B2 ;  /* 0x0000000000027941 */ /* 0x000fea0003800000 */
.L_x_4339:
[----:B---3--:R-:W3:Y:S02]  /*a3a0*/  LD.E R3, [R12.64+0xd0] ;  /* 0x0000d0060c037980 */ /* 0x008ee4000c101900 */
[----:B---3--:R-:W-:Y:S05]  /*a3b0*/  IMAD.U32 R3, R3, -0x20, RZ ;  /* 0xffffffe003037824 */ /* 0x008fea00078e00ff */
[C---:B------:R-:W-:Y:S02]  /*a3c0*/  LEA R126, P1, R3.reuse, R126, 0x1 ;  /* 0x0000007e037e7211 */ /* 0x040fe400078208ff */
[C---:B------:R-:W-:Y:S02]  /*a3d0*/  LEA R124, P0, R3.reuse, R124, 0x1 ;  /* 0x0000007c037c7211 */ /* 0x040fe400078008ff */
[C---:B------:R-:W-:Y:S02]  /*a3e0*/  LEA.HI.X.SX32 R127, R3.reuse, R127, 0x1, P1 ;  /* 0x0000007f037f7211 */ /* 0x040fe400008f0eff */
[----:B------:R-:W-:Y:S01]  /*a3f0*/  LEA.HI.X.SX32 R125, R3, R125, 0x1, P0 ;  /* 0x0000007d037d7211 */ /* 0x000fe200000f0eff */
[----:B------:R-:W-:-:S05]  /*a400*/  BRA `(.L_x_4302) ;  /* 0x000005f000007947 */ /* 0x000fca0003800000 */
.L_x_4276:
        /* <DEDUP_REMOVED lines=11> */
.L_x_4352:
[----:B------:R-:W-:Y:S05]  /*a4c0*/  BSYNC B0 ;  /* 0x0000000000007941 */ /* 0x000fea0003800000 */
.L_x_4351:
        /* <DEDUP_REMOVED lines=27> */
.L_x_4354:
[----:B------:R-:W-:Y:S05]  /*a680*/  BSYNC B0 ;  /* 0x0000000000007941 */ /* 0x000fea0003800000 */
.L_x_4353:
        /* <DEDUP_REMOVED lines=27> */
.L_x_4356:
[----:B------:R-:W-:Y:S05]  /*a840*/  BSYNC B0 ;  /* 0x0000000000007941 */ /* 0x000fea0003800000 */
.L_x_4355:
        /* <DEDUP_REMOVED lines=27> */
.L_x_4302:
[----:B------:R-:W-:Y:S05]  /*aa00*/  BSYNC B3 ;  /* 0x0000000000037941 */ /* 0x000fea0003800000 */
.L_x_4275:
        /* <DEDUP_REMOVED lines=89> */
.L_x_4358:
        /* <DEDUP_REMOVED lines=8> */
.L_x_4359:
[----:B------:R-:W-:Y:S05]  /*b020*/  BSYNC B0 ;  /* 0x0000000000007941 */ /* 0x000fea0003800000 */
.L_x_4357:
[----:B------:R-:W-:Y:S04]  /*b030*/  IADD3 R11, R11, -0x1, RZ ;  /* 0xffffffff0b0b7810 */ /* 0x000fe80007ffe0ff */
[----:B------:R-:W-:Y:S11]  /*b040*/  ISETP.GT.AND P0, PT, R11, R97, PT ;  /* 0x000000610b00720c */ /* 0x000ff60003f04270 */
[----:B------:R-:W-:Y:S02]  /*b050*/  @!UPT UIADD3 URZ, URZ, URZ, URZ ;  /* 0x0000003f3f3ff290 */ /* 0x000fe4000fffe03f */
[----:B------:R-:W-:-:S05]  /*b060*/  @P0 BRA `(.L_x_4360) ;  /* 0xffff7af000000947 */ /* 0x000fca000383ffff */
.L_x_4266:
        /* <DEDUP_REMOVED lines=106> */
.L_x_4369:
[----:B------:R-:W-:Y:S05]  /*b710*/  BSYNC B0 ;  /* 0x0000000000007941 */ /* 0x000fea0003800000 */
.L_x_4368:
[----:B-----5:R3:W-:Y:S02]  /*b720*/  STS.128 [R223], R20 ;  /* 0x00000014df007388 */ /* 0x0207e40000000c00 */
.L_x_4367:
[----:B------:R-:W-:Y:S05]  /*b730*/  BSYNC B1 ;  /* 0x0000000000017941 */ /* 0x000fea0003800000 */
.L_x_4366:
        /* <DEDUP_REMOVED lines=47> */
.L_x_4373:
[----:B------:R-:W-:Y:S05]  /*ba30*/  BSYNC B0 ;  /* 0x0000000000007941 */ /* 0x000fea0003800000 */
.L_x_4372:
[----:B-----5:R1:W-:Y:S02]  /*ba40*/  STS.128 [R223+0x2000], R20 ;  /* 0x00200014df007388 */ /* 0x0203e40000000c00 */
.L_x_4371:
[----:B------:R-:W-:Y:S05]  /*ba50*/  BSYNC B1 ;  /* 0x0000000000017941 */ /* 0x000fea0003800000 */
.L_x_4370:
        /* <DEDUP_REMOVED lines=46> */
.L_x_4375:
[----:B------:R-:W-:Y:S05]  /*bd40*/  BSYNC B0 ;  /* 0x0000000000007941 */ /* 0x000fea0003800000 */
.L_x_4374:
[----:B-----5:R3:W-:Y:S02]  /*bd50*/  STS.128 [R223+0x4000], R20 ;  /* 0x00400014df007388 */ /* 0x0207e40000000c00 */
.L_x_4365:
[----:B------:R-:W-:Y:S05]  /*bd60*/  BSYNC B2 ;  /* 0x0000000000027941 */ /* 0x000fea0003800000 */
.L_x_4364:
        /* <DEDUP_REMOVED lines=52> */
.L_x_4381:
[----:B------:R-:W-:Y:S05]  /*c0b0*/  BSYNC B0 ;  /* 0x0000000000007941 */ /* 0x000fea0003800000 */
.L_x_4380:
[----:B-----5:R3:W-:Y:S02]  /*c0c0*/  STS.128 [R223+0x800], R20 ;  /* 0x00080014df007388 */ /* 0x0207e40000000c00 */
.L_x_4379:
[----:B------:R-:W-:Y:S05]  /*c0d0*/  BSYNC B1 ;  /* 0x0000000000017941 */ /* 0x000fea0003800000 */
.L_x_4378:
        /* <DEDUP_REMOVED lines=47> */
.L_x_4385:
[----:B------:R-:W-:Y:S05]  /*c3d0*/  BSYNC B0 ;  /* 0x0000000000007941 */ /* 0x000fea0003800000 */
.L_x_4384:
[----:B-----5:R3:W-:Y:S02]  /*c3e0*/  STS.128 [R223+0x2800], R20 ;  /* 0x00280014df007388 */ /* 0x0207e40000000c00 */
.L_x_4383:
[----:B------:R-:W-:Y:S05]  /*c3f0*/  BSYNC B1 ;  /* 0x0000000000017941 */ /* 0x000fea0003800000 */
.L_x_4382:
        /* <DEDUP_REMOVED lines=45> */
.L_x_4387:
[----:B------:R-:W-:Y:S05]  /*c6d0*/  BSYNC B0 ;  /* 0x0000000000007941 */ /* 0x000fea0003800000 */
.L_x_4386:
[----:B-----5:R1:W-:Y:S02]  /*c6e0*/  STS.128 [R223+0x4800], R40 ;  /* 0x00480028df007388 */ /* 0x0203e40000000c00 */
.L_x_4377:
[----:B------:R-:W-:Y:S05]  /*c6f0*/  BSYNC B2 ;  /* 0x0000000000027941 */ /* 0x000fea0003800000 */
.L_x_4376:
        /* <DEDUP_REMOVED lines=53> */
.L_x_4393:
[----:B------:R-:W-:Y:S05]  /*ca50*/  BSYNC B0 ;  /* 0x0000000000007941 */ /* 0x000fea0003800000 */
.L_x_4392:
[----:B-----5:R3:W-:Y:S02]  /*ca60*/  STS.128 [R223+0x1000], R20 ;  /* 0x00100014df007388 */ /* 0x0207e40000000c00 */
.L_x_4391:
[----:B------:R-:W-:Y:S05]  /*ca70*/  BSYNC B1 ;  /* 0x0000000000017941 */ /* 0x000fea0003800000 */
.L_x_4390:
        /* <DEDUP_REMOVED lines=48> */
.L_x_4397:
[----:B------:R-:W-:Y:S05]  /*cd80*/  BSYNC B0 ;  /* 0x0000000000007941 */ /* 0x000fea0003800000 */
.L_x_4396:
[----:B-----5:R3:W-:Y:S02]  /*cd90*/  STS.128 [R223+0x3000], R20 ;  /* 0x00300014df007388 */ /* 0x0207e40000000c00 */
.L_x_4395:
[----:B------:R-:W-:Y:S05]  /*cda0*/  BSYNC B1 ;  /* 0x0000000000017941 */ /* 0x000fea0003800000 */
.L_x_4394:
        /* <DEDUP_REMOVED lines=45> */
.L_x_4399:
[----:B------:R-:W-:Y:S05]  /*d080*/  BSYNC B0 ;  /* 0x0000000000007941 */ /* 0x000fea0003800000 */
.L_x_4398:
[----:B-----5:R1:W-:Y:S02]  /*d090*/  STS.128 [R223+0x5000], R36 ;  /* 0x00500024df007388 */ /* 0x0203e40000000c00 */
.L_x_4389:
[----:B------:R-:W-:Y:S05]  /*d0a0*/  BSYNC B2 ;  /* 0x0000000000027941 */ /* 0x000fea0003800000 */
.L_x_4388:
        /* <DEDUP_REMOVED lines=50> */
.L_x_4404:
[----:B------:R-:W-:Y:S05]  /*d3d0*/  BSYNC B0 ;  /* 0x0000000000007941 */ /* 0x000fea0003800000 */
.L_x_4403:
[----:B-----5:R1:W-:Y:S02]  /*d3e0*/  STS.128 [R223+0x1800], R20 ;  /* 0x00180014df007388 */ /* 0x0203e40000000c00 */
.L_x_4402:
[----:B------:R-:W-:Y:S05]  /*d3f0*/  BSYNC B1 ;  /* 0x0000000000017941 */ /* 0x000fea0003800000 */
.L_x_4401:
        /* <DEDUP_REMOVED lines=46> */
.L_x_4408:
[----:B------:R-:W-:Y:S05]  /*d6e0*/  BSYNC B0 ;  /* 0x0000000000007941 */ /* 0x000fea0003800000 */
.L_x_4407:
[----:B-----5:R3:W-:Y:S02]  /*d6f0*/  STS.128 [R223+0x3800], R20 ;  /* 0x00380014df007388 */ /* 0x0207e40000000c00 */
.L_x_4406:
[----:B------:R-:W-:Y:S05]  /*d700*/  BSYNC B1 ;  /* 0x0000000000017941 */ /* 0x000fea0003800000 */
.L_x_4405:
        /* <DEDUP_REMOVED lines=45> */
.L_x_4410:
[----:B------:R-:W-:Y:S05]  /*d9e0*/  BSYNC B0 ;  /* 0x0000000000007941 */ /* 0x000fea0003800000 */
.L_x_4409:
[----:B-----5:R1:W-:Y:S01]  /*d9f0*/  STS.128 [R223+0x5800], R16 ;  /* 0x00580010df007388 */ /* 0x0203e20000000c00 */
[----:B------:R-:W-:Y:S05]  /*da00*/  BRA `(.L_x_4400) ;  /* 0x00004c0000007947 */ /* 0x000fea0003800000 */
.L_x_4363:
        /* <DEDUP_REMOVED lines=89> */
.L_x_4416:
[----:B------:R-:W-:Y:S05]  /*dfa0*/  BSYNC B0 ;  /* 0x0000000000007941 */ /* 0x000fea0003800000 */
.L_x_4415:
[----:B-----5:R3:W-:Y:S02]  /*dfb0*/  STS.128 [R223], R32 ;  /* 0x00000020df007388 */ /* 0x0207e40000000c00 */
.L_x_4414:
[----:B------:R-:W-:Y:S05]  /*dfc0*/  BSYNC B1 ;  /* 0x0000000000017941 */ /* 0x000fea0003800000 */
.L_x_4413:
        /* <DEDUP_REMOVED lines=87> */
.L_x_4420:
[----:B------:R-:W-:Y:S05]  /*e540*/  BSYNC B0 ;  /* 0x0000000000007941 */ /* 0x000fea0003800000 */
.L_x_4419:
[----:B-----5:R1:W-:Y:S02]  /*e550*/  STS.128 [R223+0x2000], R32 ;  /* 0x00200020df007388 */ /* 0x0203e40000000c00 */
.L_x_4418:
[----:B------:R-:W-:Y:S05]  /*e560*/  BSYNC B1 ;  /* 0x0000000000017941 */ /* 0x000fea0003800000 */
.L_x_4417:
        /* <DEDUP_REMOVED lines=86> */
.L_x_4422:
[----:B------:R-:W-:Y:S05]  /*ead0*/  BSYNC B0 ;  /* 0x0000000000007941 */ /* 0x000fea0003800000 */
.L_x_4421:
[----:B-----5:R3:W-:Y:S02]  /*eae0*/  STS.128 [R223+0x4000], R32 ;  /* 0x00400020df007388 */ /* 0x0207e40000000c00 */
.L_x_4412:
[----:B------:R-:W-:Y:S05]  /*eaf0*/  BSYNC B2 ;  /* 0x0000000000027941 */ /* 0x000fea0003800000 */
.L_x_4411:
        /* <DEDUP_REMOVED lines=92> */
.L_x_4428:
[----:B------:R-:W-:Y:S05]  /*f0c0*/  BSYNC B0 ;  /* 0x0000000000007941 */ /* 0x000fea0003800000 */
.L_x_4427:
[----:B-----5:R3:W-:Y:S02]  /*f0d0*/  STS.128 [R223+0x800], R32 ;  /* 0x00080020df007388 */ /* 0x0207e40000000c00 */
.L_x_4426:
[----:B------:R-:W-:Y:S05]  /*f0e0*/  BSYNC B1 ;  /* 0x0000000000017941 */ /* 0x000fea0003800000 */
.L_x_4425:
        /* <DEDUP_REMOVED lines=87> */
.L_x_4432:
[----:B------:R-:W-:Y:S05]  /*f660*/  BSYNC B0 ;  /* 0x0000000000007941 */ /* 0x000fea0003800000 */
.L_x_4431:
[----:B-----5:R3:W-:Y:S02]  /*f670*/  STS.128 [R223+0x2800], R32 ;  /* 0x00280020df007388 */ /* 0x0207e40000000c00 */
.L_x_4430:
[----:B------:R-:W-:Y:S05]  /*f680*/  BSYNC B1 ;  /* 0x0000000000017941 */ /* 0x000fea0003800000 */
.L_x_4429:
        /* <DEDUP_REMOVED lines=86> */
.L_x_4434:
[----:B------:R-:W-:Y:S05]  /*fbf0*/  BSYNC B0 ;  /* 0x0000000000007941 */ /* 0x000fea0003800000 */
.L_x_4433:
[----:B-----5:R3:W-:Y:S02]  /*fc00*/  STS.128 [R223+0x4800], R32 ;  /* 0x00480020df007388 */ /* 0x0207e40000000c00 */
.L_x_4424:
[----:B------:R-:W-:Y:S05]  /*fc10*/  BSYNC B2 ;  /* 0x0000000000027941 */ /* 0x000fea0003800000 */
.L_x_4423:
        /* <DEDUP_REMOVED lines=92> */
.L_x_4440:
[----:B------:R-:W-:Y:S05]  /*101e0*/  BSYNC B0 ;  /* 0x0000000000007941 */ /* 0x000fea0003800000 */
.L_x_4439:
[----:B-----5:R3:W-:Y:S02]  /*101f0*/  STS.128 [R223+0x1000], R32 ;  /* 0x00100020df007388 */ /* 0x0207e40000000c00 */
.L_x_4438:
[----:B------:R-:W-:Y:S05]  /*10200*/  BSYNC B1 ;  /* 0x0000000000017941 */ /* 0x000fea0003800000 */
.L_x_4437:
        /* <DEDUP_REMOVED lines=87> */
.L_x_4444:
[----:B------:R-:W-:Y:S05]  /*10780*/  BSYNC B0 ;  /* 0x0000000000007941 */ /* 0x000fea0003800000 */
.L_x_4443:
[----:B-----5:R3:W-:Y:S02]  /*10790*/  STS.128 [R223+0x3000], R32 ;  /* 0x00300020df007388 */ /* 0x0207e40000000c00 */
.L_x_4442:
[----:B------:R-:W-:Y:S05]  /*107a0*/  BSYNC B1 ;  /* 0x0000000000017941 */ /* 0x000fea0003800000 */
.L_x_4441:
        /* <DEDUP_REMOVED lines=86> */
.L_x_4446:
[----:B------:R-:W-:Y:S05]  /*10d10*/  BSYNC B0 ;  /* 0x0000000000007941 */ /* 0x000fea0003800000 */
.L_x_4445:
[----:B-----5:R3:W-:Y:S02]  /*10d20*/  STS.128 [R223+0x5000], R32 ;  /* 0x00500020df007388 */ /* 0x0207e40000000c00 */
.L_x_4436:
[----:B------:R-:W-:Y:S05]  /*10d30*/  BSYNC B2 ;  /* 0x0000000000027941 */ /* 0x000fea0003800000 */
.L_x_4435:
        /* <DEDUP_REMOVED lines=92> */
.L_x_4450:
[----:B------:R-:W-:Y:S05]  /*11300*/  BSYNC B0 ;  /* 0x0000000000007941 */ /* 0x000fea0003800000 */
.L_x_4449:
[----:B-----5:R1:W-:Y:S02]  /*11310*/  STS.128 [R223+0x1800], R20 ;  /* 0x00180014df007388 */ /* 0x0203e40000000c00 */
.L_x_4448:
[----:B------:R-:W-:Y:S05]  /*11320*/  BSYNC B1 ;  /* 0x0000000000017941 */ /* 0x000fea0003800000 */
.L_x_4447:
        /* <DEDUP_REMOVED lines=87> */
.L_x_4454:
[----:B------:R-:W-:Y:S05]  /*118a0*/  BSYNC B0 ;  /* 0x0000000000007941 */ /* 0x000fea0003800000 */
.L_x_4453:
[----:B-----5:R1:W-:Y:S02]  /*118b0*/  STS.128 [R223+0x3800], R20 ;  /* 0x00380014df007388 */ /* 0x0203e40000000c00 */
.L_x_4452:
[----:B------:R-:W-:Y:S05]  /*118c0*/  BSYNC B1 ;  /* 0x0000000000017941 */ /* 0x000fea0003800000 */
.L_x_4451:
        /* <DEDUP_REMOVED lines=89> */
.L_x_4456:
[----:B------:R-:W-:Y:S05]  /*11e60*/  BSYNC B0 ;  /* 0x0000000000007941 */ /* 0x000fea0003800000 */
.L_x_4455:
[----:B-----5:R1:W-:Y:S01]  /*11e70*/  STS.128 [R223+0x5800], R20 ;  /* 0x00580014df007388 */ /* 0x0203e20000000c00 */
[----:B------:R-:W-:Y:S05]  /*11e80*/  BRA `(.L_x_4400) ;  /* 0x0000078000007947 */ /* 0x000fea0003800000 */
.L_x_4362:
        /* <DEDUP_REMOVED lines=29> */
.L_x_4458:
[----:B------:R-:W-:Y:S05]  /*12060*/  BSYNC B0 ;  /* 0x0000000000007941 */ /* 0x000fea0003800000 */
.L_x_4457:
        /* <DEDUP_REMOVED lines=29> */
.L_x_4460:
[----:B------:R-:W-:Y:S05]  /*12240*/  BSYNC B0 ;  /* 0x0000000000007941 */ /* 0x000fea0003800000 */
.L_x_4459:
        /* <DEDUP_REMOVED lines=29> */
.L_x_4462:
[----:B------:R-:W-:Y:S05]  /*12420*/  BSYNC B0 ;  /* 0x0000000000007941 */ /* 0x000fea0003800000 */
.L_x_4461:
        /* <DEDUP_REMOVED lines=30> */
.L_x_4400:
[----:B------:R-:W-:Y:S05]  /*12610*/  BSYNC B3 ;  /* 0x0000000000037941 */ /* 0x000fea0003800000 */
.L_x_4361:
        /* <DEDUP_REMOVED lines=31> */
.L_x_4465:
[----:B------:R2:W-:Y:S02]  /*12810*/  STS.128 [R223+0xa000], RZ ;  /* 0x00a000ffdf007388 */ /* 0x0005e40000000c00 */
.L_x_4464:
[----:B------:R-:W-:Y:S05]  /*12820*/  BSYNC B0 ;  /* 0x0000000000007941 */ /* 0x000fea0003800000 */
.L_x_4463:
        /* <DEDUP_REMOVED lines=31> */
.L_x_4468:
[----:B------:R1:W-:Y:S02]  /*12a20*/  STS.128 [R223+0xa800], RZ ;  /* 0x00a800ffdf007388 */ /* 0x0003e40000000c00 */
.L_x_4467:
[----:B------:R-:W-:Y:S05]  /*12a30*/  BSYNC B0 ;  /* 0x0000000000007941 */ /* 0x000fea0003800000 */
.L_x_4466:
        /* <DEDUP_REMOVED lines=33> */
.L_x_4471:
[----:B------:R1:W-:Y:S02]  /*12c50*/  STS.128 [R223+0xb000], RZ ;  /* 0x00b000ffdf007388 */ /* 0x0003e40000000c00 */
.L_x_4470:
[----:B------:R-:W-:Y:S05]  /*12c60*/  BSYNC B0 ;  /* 0x0000000000007941 */ /* 0x000fea0003800000 */
.L_x_4469:
        /* <DEDUP_REMOVED lines=35> */
.L_x_4473:
[----:B------:R-:W-:Y:S05]  /*12ea0*/  BSYNC B0 ;  /* 0x0000000000007941 */ /* 0x000fea0003800000 */
.L_x_4472:
        /* <DEDUP_REMOVED lines=43> */
.L_x_4476:
[----:B------:R2:W-:Y:S02]  /*13160*/  STS.128 [R223+0x10000], RZ ;  /* 0x010000ffdf007388 */ /* 0x0005e40000000c00 */
.L_x_4475:
[----:B-1----:R-:W-:Y:S05]  /*13170*/  BSYNC B0 ;  /* 0x0000000000007941 */ /* 0x002fea0003800000 */
.L_x_4474:
        /* <DEDUP_REMOVED lines=34> */
.L_x_4479:
[----:B------:R1:W-:Y:S02]  /*133a0*/  STS.128 [R223+0x10800], RZ ;  /* 0x010800ffdf007388 */ /* 0x0003e40000000c00 */
.L_x_4478:
[----:B------:R-:W-:Y:S05]  /*133b0*/  BSYNC B0 ;  /* 0x0000000000007941 */ /* 0x000fea0003800000 */
.L_x_4477:
        /* <DEDUP_REMOVED lines=36> */
.L_x_4482:
[----:B------:R3:W-:Y:S02]  /*13600*/  STS.128 [R223+0x11000], RZ ;  /* 0x011000ffdf007388 */ /* 0x0007e40000000c00 */
.L_x_4481:
[----:B------:R-:W-:Y:S05]  /*13610*/  BSYNC B0 ;  /* 0x0000000000007941 */ /* 0x000fea0003800000 */
.L_x_4480:
        /* <DEDUP_REMOVED lines=19> */
[----:B-1-3--:R-:W-:Y:S02]  /*13750*/  @!P3 IMAD.WIDE.U32 R4, R64, 0x60, R168 ;  /* 0x000000604004b825 */ /* 0x00afe400078e00a8 */
        /* <DEDUP_REMOVED lines=20> */
.L_x_4484:
[----:B------:R-:W-:Y:S05]  /*138a0*/  BSYNC B0 ;  /* 0x0000000000007941 */ /* 0x000fea0003800000 */
.L_x_4483:
        /* <DEDUP_REMOVED lines=12> */
[----:B------:R-:W-:Y:S02]  /*13970*/  LOP3.LUT R205, R166, R205, RZ, 0x3c, !PT ;  /* 0x000000cda6cd7212 */ /* 0x000fe400078e3cff */
[----:B------:R-:W-:Y:S01]  /*13980*/  LDSM.16.M88.4 R32, [R204] ;  /* 0x00000000cc20783b */ /* 0x000fe20000000200 */
[----:B------:R-:W-:-:S02]  /*13990*/  LEA R201, R55, R204, 0x1 ;  /* 0x000000cc37c97211 */ /* 0x000fc400078e08ff */
[----:B------:R-:W-:Y:S01]  /*139a0*/  IMAD R205, R70, 0x200, R205 ;  /* 0x0000020046cd7824 */ /* 0x000fe200078e02cd */
[----:B------:R-:W-:Y:S03]  /*139b0*/  LDSM.16.M88.4 R76, [R202] ;  /* 0x00000000ca4c783b */ /* 0x000fe60000000200 */
[----:B------:R-:W-:Y:S01]  /*139c0*/  IMAD.SHL.U32 R205, R205, 0x2, RZ ;  /* 0x00000002cdcd7824 */ /* 0x000fe200078e00ff */
[----:B------:R-:W5:Y:S04]  /*139d0*/  LD.E R3, [R12.64+0x18c] ;  /* 0x00018c060c037980 */ /* 0x000f68000c101900 */
[----:B------:R-:W1:Y:S01]  /*139e0*/  LDSM.16.M88.4 R60, [R205+0x7000] ;  /* 0x00700000cd3c783b */ /* 0x000e620000000200 */
[----:B------:R-:W-:-:S02]  /*139f0*/  IADD3 R2, R205, 0x6000, RZ ;  /* 0x00006000cd027810 */ /* 0x000fc40007ffe0ff */
[C---:B------:R-:W-:Y:S01]  /*13a00*/  IADD3 R203, R205.reuse, 0x6020, RZ ;  /* 0x00006020cdcb7810 */ /* 0x040fe20007ffe0ff */
[----:B---3--:R-:W3:Y:S01]  /*13a10*/  LDSM.16.M88.4 R4, [R205+0x6000] ;  /* 0x00600000cd04783b */ /* 0x008ee20000000200 */
[----:B------:R-:W-:Y:S01]  /*13a20*/  @P1 IADD3 R203, R2, -0x20, RZ ;  /* 0xffffffe002cb1810 */ /* 0x000fe20007ffe0ff */
[----:B------:R-:W-:Y:S02]  /*13a30*/  IMAD.MOV.U32 R2, RZ, RZ, 0x40 ;  /* 0x00000040ff027424 */ /* 0x000fe400078e00ff */
[----:B------:R-:W2:Y:S03]  /*13a40*/  LDSM.16.M88.4 R28, [R205+0x6800] ;  /* 0x00680000cd1c783b */ /* 0x000ea60000000200 */
[----:B------:R-:W-:Y:S01]  /*13a50*/  SEL R2, R2, 0xffffffc0, !P2 ;  /* 0xffffffc002027807 */ /* 0x000fe20005000000 */
[----:B------:R-:W4:Y:S04]  /*13a60*/  LDSM.16.M88.4 R64, [R205+0x7800] ;  /* 0x00780000cd40783b */ /* 0x000f280000000200 */
[----:B------:R-:W2:Y:S01]  /*13a70*/  LDSM.16.M88.4 R20, [R203+0x1000] ;  /* 0x00100000cb14783b */ /* 0x000ea20000000200 */
[----:B------:R-:W-:-:S02]  /*13a80*/  IMAD.IADD R200, R205, 0x1, R2 ;  /* 0x00000001cdc87824 */ /* 0x000fc400078e0202 */
[----:B------:R-:W-:Y:S01]  /*13a90*/  IMAD.IADD R196, R2, 0x1, R203 ;  /* 0x0000000102c47824 */ /* 0x000fe200078e02cb */
[----:B------:R-:W4:Y:S04]  /*13aa0*/  LDSM.16.M88.4 R80, [R203] ;  /* 0x00000000cb50783b */ /* 0x000f280000000200 */
[----:B------:R-:W4:Y:S04]  /*13ab0*/  LDSM.16.M88.4 R72, [R203+0x800] ;  /* 0x00080000cb48783b */ /* 0x000f280000000200 */
[----:B------:R-:W4:Y:S04]  /*13ac0*/  LDSM.16.M88.4 R44, [R203+0x1800] ;  /* 0x00180000cb2c783b */ /* 0x000f280000000200 */
[----:B------:R-:W4:Y:S04]  /*13ad0*/  LDSM.16.M88.4 R40, [R200+0x6000] ;  /* 0x00600000c828783b */ /* 0x000f280000000200 */
[----:B------:R-:W-:Y:S01]  /*13ae0*/  LDSM.16.M88.4 R84, [R196+0x1800] ;  /* 0x00180000c454783b */ /* 0x000fe20000000200 */
[C---:B-1----:R-:W-:Y:S03]  /*13af0*/  HMMA.16816.F32.BF16 R36, R24.reuse, R60, RZ ;  /* 0x0000003c1824723c */ /* 0x042fe600000418ff */
[----:B------:R-:W-:Y:S05]  /*13b00*/  LDSM.16.M88.4 R88, [R205+0xb000] ;  /* 0x00b00000cd58783b */ /* 0x000fea0000000200 */
[C---:B---3--:R-:W-:Y:S08]  /*13b10*/  HMMA.16816.F32.BF16 R8, R24.reuse, R4, RZ ;  /* 0x000000041808723c */ /* 0x048ff000000418ff */
[C---:B--2---:R-:W-:Y:S08]  /*13b20*/  HMMA.16816.F32.BF16 R16, R24.reuse, R28, RZ ;  /* 0x0000001c1810723c */ /* 0x044ff000000418ff */
[C---:B----4-:R-:W-:Y:S01]  /*13b30*/  HMMA.16816.F32.BF16 R48, R24.reuse, R64, RZ ;  /* 0x000000401830723c */ /* 0x050fe200000418ff */
[----:B------:R-:W-:Y:S01]  /*13b40*/  SHF.R.S32.HI R2, RZ, 0x1f, R15 ;  /* 0x0000001fff027819 */ /* 0x000fe2000001140f */
[----:B------:R-:W-:Y:S06]  /*13b50*/  LDSM.16.M88.4 R92, [R196+0x3800] ;  /* 0x00380000c45c783b */ /* 0x000fec0000000200 */
[C---:B------:R-:W-:Y:S08]  /*13b60*/  HMMA.16816.F32.BF16 R60, R24.reuse, R62, RZ ;  /* 0x0000003e183c723c */ /* 0x040ff000000418ff */
[C---:B------:R-:W-:Y:S08]  /*13b70*/  HMMA.16816.F32.BF16 R4, R24.reuse, R6, RZ ;  /* 0x000000061804723c */ /* 0x040ff000000418ff */
[C---:B------:R-:W-:Y:S08]  /*13b80*/  HMMA.16816.F32.BF16 R28, R24.reuse, R30, RZ ;  /* 0x0000001e181c723c */ /* 0x040ff000000418ff */
[----:B------:R-:W-:Y:S01]  /*13b90*/  HMMA.16816.F32.BF16 R24, R24, R66, RZ ;  /* 0x000000421818723c */ /* 0x000fe200000418ff */
[----:B------:R-:W1:Y:S07]  /*13ba0*/  LDSM.16.M88.4 R64, [R200+0x6800] ;  /* 0x00680000c840783b */ /* 0x000e6e0000000200 */
        /* <DEDUP_REMOVED lines=28> */
[----:B------:R-:W4:Y:S07]  /*13d70*/  LDSM.16.M88.4 R72, [R205+0x9800] ;  /* 0x00980000cd48783b */ /* 0x000f2e0000000200 */
[C---:B------:R-:W-:Y:S08]  /*13d80*/  HMMA.16816.F32.BF16 R36, R32.reuse, R40, R36 ;  /* 0x000000282024723c */ /* 0x040ff00000041824 */
[C---:B------:R-:W-:Y:S08]  /*13d90*/  HMMA.16816.F32.BF16 R16, R32.reuse, R44, R16 ;  /* 0x0000002c2010723c */ /* 0x040ff00000041810 */
[----:B------:R-:W-:Y:S01]  /*13da0*/  HMMA.16816.F32.BF16 R28, R32, R46, R28 ;  /* 0x0000002e201c723c */ /* 0x000fe2000004181c */
[----:B------:R-:W-:Y:S07]  /*13db0*/  LDSM.16.M88.4 R44, [R204+0x2000] ;  /* 0x00200000cc2c783b */ /* 0x000fee0000000200 */
[C---:B-1----:R-:W-:Y:S08]  /*13dc0*/  HMMA.16816.F32.BF16 R8, R64.reuse, R20, R8 ;  /* 0x000000144008723c */ /* 0x042ff00000041808 */
[----:B------:R-:W-:Y:S01]  /*13dd0*/  HMMA.16816.F32.BF16 R4, R64, R22, R4 ;  /* 0x000000164004723c */ /* 0x000fe20000041804 */
[----:B------:R-:W1:Y:S07]  /*13de0*/  LDSM.16.M88.4 R20, [R203+0x3000] ;  /* 0x00300000cb14783b */ /* 0x000e6e0000000200 */
[C---:B------:R-:W-:Y:S01]  /*13df0*/  HMMA.16816.F32.BF16 R60, R32.reuse, R42, R60 ;  /* 0x0000002a203c723c */ /* 0x040fe2000004183c */
[----:B------:R-:W1:Y:S07]  /*13e00*/  LDSM.16.M88.4 R40, [R203+0x2000] ;  /* 0x00200000cb28783b */ /* 0x000e6e0000000200 */
[C---:B------:R-:W-:Y:S08]  /*13e10*/  HMMA.16816.F32.BF16 R48, R32.reuse, R84, R48 ;  /* 0x000000542030723c */ /* 0x040ff00000041830 */
[----:B------:R-:W-:Y:S01]  /*13e20*/  HMMA.16816.F32.BF16 R24, R32, R86, R24 ;  /* 0x000000562018723c */ /* 0x000fe20000041818 */
[----:B------:R-:W1:Y:S01]  /*13e30*/  LDSM.16.M88.4 R32, [R203+0x2800] ;  /* 0x00280000cb20783b */ /* 0x000e620000000200 */
[----:B------:R-:W-:Y:S01]  /*13e40*/  LEA.HI R2, R2, R15, RZ, 0x2 ;  /* 0x0000000f02027211 */ /* 0x000fe200078f10ff */
[----:B------:R-:W-:-:S02]  /*13e50*/  IMAD.SHL.U32 R15, R56, 0x2, RZ ;  /* 0x00000002380f7824 */ /* 0x000fc400078e00ff */
[----:B------:R-:W-:Y:S03]  /*13e60*/  LDSM.16.M88.4 R84, [R203+0x4000] ;  /* 0x00400000cb54783b */ /* 0x000fe60000000200 */
[----:B--2---:R-:W-:Y:S01]  /*13e70*/  HMMA.16816.F32.BF16 R36, R64, R76, R36 ;  /* 0x0000004c4024723c */ /* 0x004fe20000041824 */
[----:B------:R-:W-:Y:S02]  /*13e80*/  SHF.R.S32.HI R2, RZ, 0x2, R2 ;  /* 0x00000002ff027819 */ /* 0x000fe40000011402 */
[----:B------:R-:W-:-:S05]  /*13e90*/  LOP3.LUT R15, R15, 0x6, RZ, 0xc0, !PT ;  /* 0x000000060f0f7812 */ /* 0x000fca00078ec0ff */
[----:B---3--:R-:W-:Y:S01]  /*13ea0*/  HMMA.16816.F32.BF16 R16, R64, R80, R16 ;  /* 0x000000504010723c */ /* 0x008fe20000041810 */
[----:B------:R-:W-:-:S07]  /*13eb0*/  IMAD R2, R69, 0x10, R2 ;  /* 0x0000001045027824 */ /* 0x000fce00078e0202 */
[----:B------:R-:W-:Y:S01]  /*13ec0*/  HMMA.16816.F32.BF16 R28, R64, R82, R28 ;  /* 0x00000052401c723c */ /* 0x000fe2000004181c */
[----:B------:R-:W-:Y:S01]  /*13ed0*/  IMAD R120, R134, 0x40, R15 ;  /* 0x0000004086787824 */ /* 0x000fe200078e020f */
[----:B------:R-:W-:Y:S01]  /*13ee0*/  LDSM.16.M88.4 R80, [R196+0x4000] ;  /* 0x00400000c450783b */ /* 0x000fe20000000200 */
[----:B------:R-:W-:-:S05]  /*13ef0*/  IMAD.IADD R2, R71, 0x1, R2 ;  /* 0x0000000147027824 */ /* 0x000fca00078e0202 */
[----:B------:R-:W-:Y:S01]  /*13f00*/  HMMA.16816.F32.BF16 R60, R64, R78, R60 ;  /* 0x0000004e403c723c */ /* 0x000fe2000004183c */
[----:B------:R-:W-:Y:S01]  /*13f10*/  IADD3 R149, R135, R2, -R222 ;  /* 0x0000000287957210 */ /* 0x000fe20007ffe8de */
[----:B------:R-:W-:Y:S01]  /*13f20*/  LDSM.16.M88.4 R76, [R201+0x2000] ;  /* 0x00200000c94c783b */ /* 0x000fe20000000200 */
[----:B------:R-:W-:-:S05]  /*13f30*/  IADD3 R56, R120, -0x3f, RZ ;  /* 0xffffffc178387810 */ /* 0x000fca0007ffe0ff */
[C---:B----4-:R-:W-:Y:S08]  /*13f40*/  HMMA.16816.F32.BF16 R48, R64.reuse, R72, R48 ;  /* 0x000000484030723c */ /* 0x050ff00000041830 */
[----:B------:R-:W-:Y:S01]  /*13f50*/  HMMA.16816.F32.BF16 R24, R64, R74, R24 ;  /* 0x0000004a4018723c */ /* 0x000fe20000041818 */
[----:B------:R-:W2:Y:S04]  /*13f60*/  LDSM.16.M88.4 R64, [R203+0x3800] ;  /* 0x00380000cb40783b */ /* 0x000ea80000000200 */
[----:B------:R-:W-:Y:S03]  /*13f70*/  LDSM.16.M88.4 R72, [R202+0x2000] ;  /* 0x00200000ca48783b */ /* 0x000fe60000000200 */
[C---:B-1----:R-:W-:Y:S08]  /*13f80*/  HMMA.16816.F32.BF16 R36, R44.reuse, R20, R36 ;  /* 0x000000142c24723c */ /* 0x042ff00000041824 */
[----:B------:R-:W-:Y:S01]  /*13f90*/  HMMA.16816.F32.BF16 R8, R44, R40, R8 ;  /* 0x000000282c08723c */ /* 0x000fe20000041808 */
[----:B------:R-:W-:-:S07]  /*13fa0*/  IMAD.IADD R20, R149, 0x1, -R56 ;  /* 0x0000000195147824 */ /* 0x000fce00078e0a38 */
[----:B------:R-:W-:Y:S01]  /*13fb0*/  HMMA.16816.F32.BF16 R4, R44, R42, R4 ;  /* 0x0000002a2c04723c */ /* 0x000fe20000041804 */
[----:B------:R-:W1:Y:S01]  /*13fc0*/  LDSM.16.M88.4 R40, [R200+0x8000] ;  /* 0x00800000c828783b */ /* 0x000e620000000200 */
[----:B------:R-:W-:-:S06]  /*13fd0*/  IABS R20, R20 ;  /* 0x0000001400147213 */ /* 0x000fcc0000000000 */
[C---:B------:R-:W-:Y:S01]  /*13fe0*/  HMMA.16816.F32.BF16 R16, R44.reuse, R32, R16 ;  /* 0x000000202c10723c */ /* 0x040fe20000041810 */
[----:B------:R-:W-:Y:S01]  /*13ff0*/  MOV R53, R20 ;  /* 0x0000001400357202 */ /* 0x000fe20000000f00 */
[----:B------:R-:W-:Y:S06]  /*14000*/  LDSM.16.M88.4 R68, [R206+0x4000] ;  /* 0x00400000ce44783b */ /* 0x000fec0000000200 */
[C---:B------:R-:W-:Y:S01]  /*14010*/  HMMA.16816.F32.BF16 R28, R44.reuse, R34, R28 ;  /* 0x000000222c1c723c */ /* 0x040fe2000004181c */
[----:B------:R-:W3:Y:S07]  /*14020*/  LDSM.16.M88.4 R32, [R200+0x8800] ;  /* 0x00880000c820783b */ /* 0x000eee0000000200 */
[----:B------:R-:W-:Y:S01]  /*14030*/  HMMA.16816.F32.BF16 R60, R44, R22, R60 ;  /* 0x000000162c3c723c */ /* 0x000fe2000004183c */
[----:B------:R-:W4:Y:S01]  /*14040*/  LDSM.16.M88.4 R20, [R200+0x9000] ;  /* 0x00900000c814783b */ /* 0x000f220000000200 */
[----:B------:R-:W-:-:S06]  /*14050*/  IADD3 R96, R120, -0x37, RZ ;  /* 0xffffffc978607810 */ /* 0x000fcc0007ffe0ff */
[C---:B--2---:R-:W-:Y:S08]  /*14060*/  HMMA.16816.F32.BF16 R48, R44.reuse, R64, R48 ;  /* 0x000000402c30723c */ /* 0x044ff00000041830 */
[----:B------:R-:W-:Y:S01]  /*14070*/  HMMA.16816.F32.BF16 R24, R44, R66, R24 ;  /* 0x000000422c18723c */ /* 0x000fe20000041818 */
[----:B------:R-:W-:Y:S01]  /*14080*/  IADD3 R98, R120, -0x30, RZ ;  /* 0xffffffd078627810 */ /* 0x000fe20007ffe0ff */
[----:B------:R-:W-:Y:S05]  /*14090*/  LDSM.16.M88.4 R64, [R203+0x4800] ;  /* 0x00480000cb40783b */ /* 0x000fea0000000200 */
[----:B------:R-:W-:-:S05]  /*140a0*/  IMAD.IADD R44, R149, 0x1, -R96 ;  /* 0x00000001952c7824 */ /* 0x000fca00078e0a60 */
[----:B------:R-:W-:Y:S01]  /*140b0*/  IABS R44, R44 ;  /* 0x0000002c002c7213 */ /* 0x000fe20000000000 */
[----:B-1----:R-:W-:Y:S01]  /*140c0*/  HMMA.16816.F32.BF16 R8, R72, R40, R8 ;  /* 0x000000284808723c */ /* 0x002fe20000041808 */
[----:B------:R-:W-:-:S03]  /*140d0*/  IADD3 R102, R120, -0x28, RZ ;  /* 0xffffffd878667810 */ /* 0x000fc60007ffe0ff */
[----:B------:R-:W-:Y:S02]  /*140e0*/  IMAD.MOV.U32 R97, RZ, RZ, R44 ;  /* 0x000000ffff617224 */ /* 0x000fe400078e002c */
[----:B------:R-:W1:Y:S01]  /*140f0*/  LDSM.16.M88.4 R44, [R200+0x9800] ;  /* 0x00980000c82c783b */ /* 0x000e620000000200 */
[C---:B------:R-:W-:Y:S01]  /*14100*/  IMAD.IADD R40, R149.reuse, 0x1, -R98 ;  /* 0x0000000195287824 */ /* 0x040fe200078e0a62 */
[C---:B------:R-:W-:Y:S01]  /*14110*/  IADD3 R100, R120.reuse, -0x2f, RZ ;  /* 0xffffffd178647810 */ /* 0x040fe20007ffe0ff */
[----:B---3--:R-:W-:Y:S01]  /*14120*/  HMMA.16816.F32.BF16 R16, R72, R32, R16 ;  /* 0x000000204810723c */ /* 0x008fe20000041810 */
[C---:B------:R-:W-:Y:S02]  /*14130*/  IADD3 R104, R120.reuse, -0x27, RZ ;  /* 0xffffffd978687810 */ /* 0x040fe40007ffe0ff */
[----:B------:R-:W-:Y:S01]  /*14140*/  IADD3 R106, R120, -0x20, RZ ;  /* 0xffffffe0786a7810 */ /* 0x000fe20007ffe0ff */
[----:B------:R-:W-:Y:S01]  /*14150*/  IMAD.IADD R41, R149, 0x1, -R100 ;  /* 0x0000000195297824 */ /* 0x000fe200078e0a64 */
[----:B------:R-:W-:-:S02]  /*14160*/  IABS R40, R40 ;  /* 0x0000002800287213 */ /* 0x000fc40000000000 */
[C---:B------:R-:W-:Y:S01]  /*14170*/  IMAD.IADD R32, R149.reuse, 0x1, -R102 ;  /* 0x0000000195207824 */ /* 0x040fe200078e0a66 */
[----:B----4-:R-:W-:Y:S01]  /*14180*/  HMMA.16816.F32.BF16 R36, R72, R20, R36 ;  /* 0x000000144824723c */ /* 0x010fe20000041824 */
[C---:B------:R-:W-:Y:S01]  /*14190*/  IMAD.IADD R33, R149.reuse, 0x1, -R104 ;  /* 0x0000000195217824 */ /* 0x040fe200078e0a68 */
[----:B------:R-:W-:Y:S02]  /*141a0*/  IADD3 R108, R120, -0x1f, RZ ;  /* 0xffffffe1786c7810 */ /* 0x000fe40007ffe0ff */
[----:B------:R-:W-:Y:S01]  /*141b0*/  IABS R32, R32 ;  /* 0x0000002000207213 */ /* 0x000fe20000000000 */
[----:B------:R-:W-:Y:S02]  /*141c0*/  IMAD.MOV.U32 R99, RZ, RZ, R40 ;  /* 0x000000ffff637224 */ /* 0x000fe400078e0028 */
[C---:B------:R-:W-:Y:S01]  /*141d0*/  IMAD.IADD R20, R149.reuse, 0x1, -R106 ;  /* 0x0000000195147824 */ /* 0x040fe200078e0a6a */
[----:B------:R-:W-:Y:S02]  /*141e0*/  IABS R40, R41 ;  /* 0x0000002900287213 */ /* 0x000fe40000000000 */
[----:B------:R-:W-:Y:S01]  /*141f0*/  MOV R103, R32 ;  /* 0x0000002000677202 */ /* 0x000fe20000000f00 */
[----:B------:R-:W-:Y:S01]  /*14200*/  IMAD.IADD R21, R149, 0x1, -R108 ;  /* 0x0000000195157824 */ /* 0x000fe200078e0a6c */
[----:B------:R-:W-:-:S02]  /*14210*/  IABS R32, R33 ;  /* 0x0000002100207213 */ /* 0x000fc40000000000 */
[----:B------:R-:W-:Y:S01]  /*14220*/  IABS R20, R20 ;  /* 0x0000001400147213 */ /* 0x000fe20000000000 */
[C---:B------:R-:W-:Y:S01]  /*14230*/  HMMA.16816.F32.BF16 R4, R72.reuse, R42, R4 ;  /* 0x0000002a4804723c */ /* 0x040fe20000041804 */
[----:B------:R-:W-:Y:S02]  /*14240*/  IMAD.MOV.U32 R101, RZ, RZ, R40 ;  /* 0x000000ffff657224 */ /* 0x000fe400078e0028 */
[----:B------:R-:W2:Y:S01]  /*14250*/  LDSM.16.M88.4 R40, [R196+0x2000] ;  /* 0x00200000c428783b */ /* 0x000ea20000000200 */
[----:B------:R-:W-:Y:S02]  /*14260*/  IMAD.MOV.U32 R105, RZ, RZ, R32 ;  /* 0x000000ffff697224 */ /* 0x000fe400078e0020 */
[----:B------:R-:W-:Y:S01]  /*14270*/  IMAD.MOV.U32 R107, RZ, RZ, R20 ;  /* 0x000000ffff6b7224 */ /* 0x000fe200078e0014 */
[----:B------:R-:W-:Y:S01]  /*14280*/  IABS R20, R21 ;  /* 0x0000001500147213 */ /* 0x000fe20000000000 */
[----:B------:R-:W-:Y:S01]  /*14290*/  HMMA.16816.F32.BF16 R28, R72, R34, R28 ;  /* 0x00000022481c723c */ /* 0x000fe2000004181c */
[----:B------:R-:W3:Y:S03]  /*142a0*/  LDSM.16.M88.4 R32, [R196+0x2800] ;  /* 0x00280000c420783b */ /* 0x000ee60000000200 */
[----:B------:R-:W-:-:S04]  /*142b0*/  IMAD.MOV.U32 R109, RZ, RZ, R20 ;  /* 0x000000ffff6d7224 */ /* 0x000fc800078e0014 */
[----:B------:R-:W-:Y:S01]  /*142c0*/  HMMA.16816.F32.BF16 R60, R72, R22, R60 ;  /* 0x00000016483c723c */ /* 0x000fe2000004183c */
[----:B------:R-:W4:Y:S01]  /*142d0*/  LDSM.16.M88.4 R20, [R196+0x3000] ;  /* 0x00300000c414783b */ /* 0x000f220000000200 */
[----:B------:R-:W-:-:S06]  /*142e0*/  IADD3 R110, R120, -0x18, RZ ;  /* 0xffffffe8786e7810 */ /* 0x000fcc0007ffe0ff */
[C---:B-1----:R-:W-:Y:S08]  /*142f0*/  HMMA.16816.F32.BF16 R48, R72.reuse, R44, R48 ;  /* 0x0000002c4830723c */ /* 0x042ff00000041830 */
[----:B------:R-:W-:Y:S01]  /*14300*/  HMMA.16816.F32.BF16 R72, R72, R46, R24 ;  /* 0x0000002e4848723c */ /* 0x000fe20000041818 */
[----:B------:R-:W1:Y:S01]  /*14310*/  LDSM.16.M88.4 R24, [R205+0xa000] ;  /* 0x00a00000cd18783b */ /* 0x000e620000000200 */
[----:B------:R-:W-:Y:S01]  /*14320*/  IMAD.IADD R44, R149, 0x1, -R110 ;  /* 0x00000001952c7824 */ /* 0x000fe200078e0a6e */
[----:B------:R-:W-:-:S02]  /*14330*/  IADD3 R112, R120, -0x17, RZ ;  /* 0xffffffe978707810 */ /* 0x000fc40007ffe0ff */
[C---:B------:R-:W-:Y:S02]  /*14340*/  IADD3 R52, R120.reuse, -0x40, RZ ;  /* 0xffffffc078347810 */ /* 0x040fe40007ffe0ff */
[----:B------:R-:W-:Y:S01]  /*14350*/  IABS R44, R44 ;  /* 0x0000002c002c7213 */ /* 0x000fe20000000000 */
[----:B------:R-:W-:Y:S01]  /*14360*/  IMAD.IADD R45, R149, 0x1, -R112 ;  /* 0x00000001952d7824 */ /* 0x000fe200078e0a70 */
[C---:B------:R-:W-:Y:S02]  /*14370*/  IADD3 R58, R120.reuse, -0x38, RZ ;  /* 0xffffffc8783a7810 */ /* 0x040fe40007ffe0ff */
[C---:B------:R-:W-:Y:S02]  /*14380*/  IADD3 R114, R120.reuse, -0x10, RZ ;  /* 0xfffffff078727810 */ /* 0x040fe40007ffe0ff */
[C---:B------:R-:W-:Y:S02]  /*14390*/  IADD3 R116, R120.reuse, -0xf, RZ ;  /* 0xfffffff178747810 */ /* 0x040fe40007ffe0ff */
[----:B------:R-:W-:-:S02]  /*143a0*/  IADD3 R118, R120, -0x8, RZ ;  /* 0xfffffff878767810 */ /* 0x000fc40007ffe0ff */
[----:B------:R-:W-:Y:S01]  /*143b0*/  IADD3 R120, R120, -0x7, RZ ;  /* 0xfffffff978787810 */ /* 0x000fe20007ffe0ff */
[C---:B--2---:R-:W-:Y:S01]  /*143c0*/  HMMA.16816.F32.BF16 R8, R76.reuse, R40, R8 ;  /* 0x000000284c08723c */ /* 0x044fe20000041808 */
[----:B------:R-:W-:Y:S01]  /*143d0*/  IMAD.MOV.U32 R111, RZ, RZ, R44 ;  /* 0x000000ffff6f7224 */ /* 0x000fe200078e002c */
[----:B------:R-:W-:Y:S01]  /*143e0*/  IABS R44, R45 ;  /* 0x0000002d002c7213 */ /* 0x000fe20000000000 */
[C---:B------:R-:W-:Y:S02]  /*143f0*/  IMAD.IADD R15, R149.reuse, 0x1, -R52 ;  /* 0x00000001950f7824 */ /* 0x040fe400078e0a34 */
[C---:B------:R-:W-:Y:S02]  /*14400*/  IMAD.IADD R59, R149.reuse, 0x1, -R58 ;  /* 0x00000001953b7824 */ /* 0x040fe400078e0a3a */
[C---:B------:R-:W-:Y:S01]  /*14410*/  IADD3 R40, R149.reuse, -R114, RZ ;  /* 0x8000007295287210 */ /* 0x040fe20007ffe0ff */
[----:B---3--:R-:W-:Y:S01]  /*14420*/  HMMA.16816.F32.BF16 R16, R76, R32, R16 ;  /* 0x000000204c10723c */ /* 0x008fe20000041810 */
[C---:B------:R-:W-:Y:S01]  /*14430*/  IMAD.IADD R41, R149.reuse, 0x1, -R116 ;  /* 0x0000000195297824 */ /* 0x040fe200078e0a74 */
[----:B------:R2:W-:Y:S05]  /*14440*/  I2F R113, R44 ;  /* 0x0000002c00717306 */ /* 0x0005ea0000201400 */
[----:B------:R-:W-:-:S02]  /*14450*/  IMAD.IADD R32, R149, 0x1, -R118 ;  /* 0x0000000195207824 */ /* 0x000fc400078e0a76 */
[C---:B------:R-:W-:Y:S01]  /*14460*/  IMAD.IADD R33, R149.reuse, 0x1, -R120 ;  /* 0x0000000195217824 */ /* 0x040fe200078e0a78 */
[----:B------:R-:W-:Y:S01]  /*14470*/  IADD3 R149, R149, 0x8, RZ ;  /* 0x0000000895957810 */ /* 0x000fe20007ffe0ff */
[----:B----4-:R-:W-:Y:S01]  /*14480*/  HMMA.16816.F32.BF16 R36, R76, R20, R36 ;  /* 0x000000144c24723c */ /* 0x010fe20000041824 */
[----:B--2---:R-:W2:Y:S06]  /*14490*/  LDSM.16.M88.4 R44, [R204+0x4000] ;  /* 0x00400000cc2c783b */ /* 0x004eac0000000200 */
[C---:B------:R-:W-:Y:S02]  /*144a0*/  IMAD.IADD R20, R149.reuse, 0x1, -R52 ;  /* 0x0000000195147824 */ /* 0x040fe400078e0a34 */
[----:B------:R-:W-:-:S03]  /*144b0*/  IMAD.IADD R21, R149, 0x1, -R56 ;  /* 0x0000000195157824 */ /* 0x000fc600078e0a38 */
[----:B------:R-:W-:Y:S02]  /*144c0*/  IABS R20, R20 ;  /* 0x0000001400147213 */ /* 0x000fe40000000000 */
[----:B------:R-:W-:Y:S02]  /*144d0*/  IABS R40, R40 ;  /* 0x0000002800287213 */ /* 0x000fe40000000000 */
[----:B------:R-:W-:Y:S01]  /*144e0*/  IABS R32, R32 ;  /* 0x0000002000207213 */ /* 0x000fe20000000000 */
[----:B------:R-:W-:Y:S01]  /*144f0*/  IMAD.MOV.U32 R123, RZ, RZ, R20 ;  /* 0x000000ffff7b7224 */ /* 0x000fe200078e0014 */
[----:B------:R-:W-:Y:S01]  /*14500*/  IABS R20, R21 ;  /* 0x0000001500147213 */ /* 0x000fe20000000000 */
[----:B------:R-:W-:Y:S01]  /*14510*/  IMAD.MOV.U32 R115, RZ, RZ, R40 ;  /* 0x000000ffff737224 */ /* 0x000fe200078e0028 */
[----:B------:R-:W-:Y:S01]  /*14520*/  IADD3 R21, -R58, R149, RZ ;  /* 0x000000953a157210 */ /* 0x000fe20007ffe1ff */
[----:B-1----:R-:W-:Y:S01]  /*14530*/  HMMA.16816.F32.BF16 R8, R68, R24, R8 ;  /* 0x000000184408723c */ /* 0x002fe20000041808 */
[----:B------:R-:W-:Y:S01]  /*14540*/  IABS R40, R41 ;  /* 0x0000002900287213 */ /* 0x000fe20000000000 */
[----:B------:R-:W-:Y:S01]  /*14550*/  IMAD.MOV.U32 R119, RZ, RZ, R32 ;  /* 0x000000ffff777224 */ /* 0x000fe200078e0020 */
[----:B------:R-:W-:Y:S01]  /*14560*/  IABS R32, R33 ;  /* 0x0000002100207213 */ /* 0x000fe20000000000 */
[----:B------:R-:W-:Y:S01]  /*14570*/  IMAD.MOV.U32 R125, RZ, RZ, R20 ;  /* 0x000000ffff7d7224 */ /* 0x000fe200078e0014 */
[----:B------:R-:W-:Y:S01]  /*14580*/  IABS R20, R21 ;  /* 0x0000001500147213 */ /* 0x000fe20000000000 */
[----:B------:R1:W-:Y:S02]  /*14590*/  I2F R117, R40 ;  /* 0x0000002800757306 */ /* 0x0003e40000201400 */
[C---:B------:R-:W-:Y:S06]  /*145a0*/  HMMA.16816.F32.BF16 R4, R76.reuse, R42, R4 ;  /* 0x0000002a4c04723c */ /* 0x040fec0000041804 */
[----:B------:R3:W-:Y:S02]  /*145b0*/  I2F R121, R32 ;  /* 0x0000002000797306 */ /* 0x0007e40000201400 */
[C---:B------:R-:W-:Y:S01]  /*145c0*/  HMMA.16816.F32.BF16 R48, R76.reuse, R92, R48 ;  /* 0x0000005c4c30723c */ /* 0x040fe20000041830 */
[----:B-1----:R-:W1:Y:S06]  /*145d0*/  LDSM.16.M88.4 R40, [R205+0xa800] ;  /* 0x00a80000cd28783b */ /* 0x002e6c0000000200 */
[----:B------:R-:W-:Y:S01]  /*145e0*/  IMAD.MOV.U32 R93, RZ, RZ, R20 ;  /* 0x000000ffff5d7224 */ /* 0x000fe200078e0014 */
[C---:B------:R-:W-:Y:S01]  /*145f0*/  HMMA.16816.F32.BF16 R28, R76.reuse, R34, R28 ;  /* 0x000000224c1c723c */ /* 0x040fe2000004181c */
[----:B---3--:R-:W-:Y:S07]  /*14600*/  LDSM.16.M88.4 R32, [R202+0x4000] ;  /* 0x00400000ca20783b */ /* 0x008fee0000000200 */
[----:B------:R-:W-:Y:S01]  /*14610*/  HMMA.16816.F32.BF16 R60, R76, R22, R60 ;  /* 0x000000164c3c723c */ /* 0x000fe2000004183c */
[----:B------:R-:W3:Y:S01]  /*14620*/  LDSM.16.M88.4 R20, [R200+0xa000] ;  /* 0x00a00000c814783b */ /* 0x000ee20000000200 */
[----:B------:R-:W-:-:S06]  /*14630*/  IMAD.IADD R24, R149, 0x1, -R96 ;  /* 0x0000000195187824 */ /* 0x000fcc00078e0a60 */
[----:B--2---:R-:W-:Y:S01]  /*14640*/  HMMA.16816.F32.BF16 R8, R44, R84, R8 ;  /* 0x000000542c08723c */ /* 0x004fe20000041808 */
[----:B------:R-:W-:Y:S01]  /*14650*/  IABS R24, R24 ;  /* 0x0000001800187213 */ /* 0x000fe20000000000 */
[----:B------:R-:W-:-:S06]  /*14660*/  IMAD.IADD R25, R149, 0x1, -R98 ;  /* 0x0000000195197824 */ /* 0x000fcc00078e0a62 */
[----:B------:R-:W-:Y:S01]  /*14670*/  HMMA.16816.F32.BF16 R4, R68, R26, R4 ;  /* 0x0000001a4404723c */ /* 0x000fe20000041804 */
[----:B------:R-:W-:Y:S01]  /*14680*/  IMAD.MOV.U32 R127, RZ, RZ, R24 ;  /* 0x000000ffff7f7224 */ /* 0x000fe200078e0018 */
[----:B------:R-:W-:-:S04]  /*14690*/  IABS R24, R25 ;  /* 0x0000001900187213 */ /* 0x000fc80000000000 */
[----:B------:R2:W-:Y:S02]  /*146a0*/  I2F R129, R24 ;  /* 0x0000001800817306 */ /* 0x0005e40000201400 */
[----:B-1----:R-:W-:Y:S01]  /*146b0*/  HMMA.16816.F32.BF16 R16, R68, R40, R16 ;  /* 0x000000284410723c */ /* 0x002fe20000041810 */
[----:B--2---:R-:W1:Y:S06]  /*146c0*/  LDSM.16.M88.4 R24, [R201+0x4000] ;  /* 0x00400000c918783b */ /* 0x004e6c0000000200 */
[----:B------:R-:W-:Y:S01]  /*146d0*/  IMAD.IADD R40, R149, 0x1, -R104 ;  /* 0x0000000195287824 */ /* 0x000fe200078e0a68 */
[----:B---3--:R-:W-:Y:S04]  /*146e0*/  HMMA.16816.F32.BF16 R8, R32, R20, R8 ;  /* 0x000000142008723c */ /* 0x008fe80000041808 */
[----:B------:R-:W-:-:S03]  /*146f0*/  IABS R40, R40 ;  /* 0x0000002800287213 */ /* 0x000fc60000000000 */
[C---:B------:R-:W-:Y:S01]  /*14700*/  IMAD.IADD R20, R149.reuse, 0x1, -R108 ;  /* 0x0000000195147824 */ /* 0x040fe200078e0a6c */
[----:B------:R-:W-:Y:S01]  /*14710*/  HMMA.16816.F32.BF16 R4, R44, R86, R4 ;  /* 0x000000562c04723c */ /* 0x000fe20000041804 */
[----:B------:R-:W-:Y:S01]  /*14720*/  IADD3 R41, -R106, R149, RZ ;  /* 0x000000956a297210 */ /* 0x000fe20007ffe1ff */
[C---:B------:R-:W-:Y:S01]  /*14730*/  IMAD.IADD R21, R149.reuse, 0x1, -R110 ;  /* 0x0000000195157824 */ /* 0x040fe200078e0a6e */
[----:B------:R-:W2:Y:S01]  /*14740*/  LDSM.16.M88.4 R84, [R200+0xa800] ;  /* 0x00a80000c854783b */ /* 0x000ea20000000200 */
[----:B------:R-:W-:Y:S01]  /*14750*/  IABS R20, R20 ;  /* 0x0000001400147213 */ /* 0x000fe20000000000 */
[----:B------:R-:W-:Y:S01]  /*14760*/  IMAD.MOV.U32 R137, RZ, RZ, R40 ;  /* 0x000000ffff897224 */ /* 0x000fe200078e0028 */
[----:B------:R-:W-:Y:S02]  /*14770*/  IABS R40, R41 ;  /* 0x0000002900287213 */ /* 0x000fe40000000000 */
[----:B------:R-:W-:Y:S01]  /*14780*/  HMMA.16816.F32.BF16 R28, R68, R42, R28 ;  /* 0x0000002a441c723c */ /* 0x000fe2000004181c */
[----:B------:R-:W-:Y:S01]  /*14790*/  IMAD.MOV.U32 R141, RZ, RZ, R20 ;  /* 0x000000ffff8d7224 */ /* 0x000fe200078e0014 */
[----:B------:R-:W-:Y:S01]  /*147a0*/  IABS R20, R21 ;  /* 0x0000001500147213 */ /* 0x000fe20000000000 */
[C---:B------:R-:W-:Y:S01]  /*147b0*/  IMAD.IADD R21, R149.reuse, 0x1, -R112 ;  /* 0x0000000195157824 */ /* 0x040fe200078e0a70 */
[----:B------:R3:W-:Y:S03]  /*147c0*/  I2F R139, R40 ;  /* 0x00000028008b7306 */ /* 0x0007e60000201400 */
[----:B------:R-:W-:Y:S01]  /*147d0*/  IMAD.MOV.U32 R143, RZ, RZ, R20 ;  /* 0x000000ffff8f7224 */ /* 0x000fe200078e0014 */
[----:B------:R-:W-:Y:S01]  /*147e0*/  IABS R20, R21 ;  /* 0x0000001500147213 */ /* 0x000fe20000000000 */
[C---:B------:R-:W-:Y:S01]  /*147f0*/  IMAD.IADD R21, R149.reuse, 0x1, -R114 ;  /* 0x0000000195157824 */ /* 0x040fe200078e0a72 */
[----:B------:R-:W-:Y:S02]  /*14800*/  HMMA.16816.F32.BF16 R16, R44, R64, R16 ;  /* 0x000000402c10723c */ /* 0x000fe40000041810 */
[----:B------:R-:W-:Y:S01]  /*14810*/  MOV R145, R20 ;  /* 0x0000001400917202 */ /* 0x000fe20000000f00 */
[----:B---3--:R-:W3:Y:S04]  /*14820*/  LDSM.16.M88.4 R40, [R203+0x5000] ;  /* 0x00500000cb28783b */ /* 0x008ee80000000200 */
[C---:B------:R-:W-:Y:S01]  /*14830*/  IMAD.IADD R64, R149.reuse, 0x1, -R118 ;  /* 0x0000000195407824 */ /* 0x040fe200078e0a76 */
[----:B------:R-:W-:Y:S01]  /*14840*/  IABS R20, R21 ;  /* 0x0000001500147213 */ /* 0x000fe20000000000 */
[C---:B------:R-:W-:Y:S01]  /*14850*/  IMAD.IADD R21, R149.reuse, 0x1, -R116 ;  /* 0x0000000195157824 */ /* 0x040fe200078e0a74 */
[----:B------:R-:W-:Y:S02]  /*14860*/  HMMA.16816.F32.BF16 R4, R32, R22, R4 ;  /* 0x000000162004723c */ /* 0x000fe40000041804 */
[----:B------:R-:W-:Y:S01]  /*14870*/  IABS R64, R64 ;  /* 0x0000004000407213 */ /* 0x000fe20000000000 */
[----:B------:R-:W-:Y:S01]  /*14880*/  IMAD.MOV.U32 R147, RZ, RZ, R20 ;  /* 0x000000ffff937224 */ /* 0x000fe200078e0014 */
[----:B------:R-:W-:Y:S01]  /*14890*/  IABS R20, R21 ;  /* 0x0000001500147213 */ /* 0x000fe20000000000 */
[----:B------:R-:W-:-:S02]  /*148a0*/  IMAD.IADD R133, R149, 0x1, -R100 ;  /* 0x0000000195857824 */ /* 0x000fc400078e0a64 */
[C---:B------:R-:W-:Y:S01]  /*148b0*/  IMAD.IADD R131, R149.reuse, 0x1, -R102 ;  /* 0x0000000195837824 */ /* 0x040fe200078e0a66 */
[----:B-1----:R-:W-:Y:S07]  /*148c0*/  HMMA.16816.F32.BF16 R8, R24, R80, R8 ;  /* 0x000000501808723c */ /* 0x002fee0000041808 */
[----:B------:R-:W-:Y:S01]  /*148d0*/  IMAD.IADD R80, R149, 0x1, -R120 ;  /* 0x0000000195507824 */ /* 0x000fe200078e0a78 */
[----:B------:R-:W-:Y:S01]  /*148e0*/  HMMA.16816.F32.BF16 R36, R68, R88, R36 ;  /* 0x000000584424723c */ /* 0x000fe20000041824 */
[----:B------:R-:W-:-:S07]  /*148f0*/  IMAD.MOV.U32 R149, RZ, RZ, R64 ;  /* 0x000000ffff957224 */ /* 0x000fce00078e0040 */
[----:B------:R-:W-:Y:S01]  /*14900*/  HMMA.16816.F32.BF16 R28, R44, R66, R28 ;  /* 0x000000422c1c723c */ /* 0x000fe2000004181c */
[----:B------:R-:W1:Y:S01]  /*14910*/  LDSM.16.M88.4 R64, [R205+0xb800] ;  /* 0x00b80000cd40783b */ /* 0x000e620000000200 */
[----:B------:R-:W-:-:S03]  /*14920*/  IMAD.MOV.U32 R89, RZ, RZ, R20 ;  /* 0x000000ffff597224 */ /* 0x000fc600078e0014 */
[----:B------:R-:W4:Y:S03]  /*14930*/  LDSM.16.M88.4 R20, [R196+0x4800] ;  /* 0x00480000c414783b */ /* 0x000f260000000200 */
[----:B------:R-:W-:Y:S01]  /*14940*/  HMMA.16816.F32.BF16 R72, R76, R94, R72 ;  /* 0x0000005e4c48723c */ /* 0x000fe20000041848 */
[----:B-----5:R-:W-:-:S07]  /*14950*/  FMUL.FTZ R88, R8, R3 ;  /* 0x0000000308587220 */ /* 0x020fce0000410000 */
[----:B--2---:R-:W-:Y:S08]  /*14960*/  HMMA.16816.F32.BF16 R16, R32, R84, R16 ;  /* 0x000000542010723c */ /* 0x004ff00000041810 */
[----:B------:R-:W-:Y:S01]  /*14970*/  HMMA.16816.F32.BF16 R4, R24, R82, R4 ;  /* 0x000000521804723c */ /* 0x000fe20000041804 */
[----:B------:R-:W-:-:S07]  /*14980*/  IABS R80, R80 ;  /* 0x0000005000507213 */ /* 0x000fce0000000000 */
[----:B------:R-:W-:Y:S07]  /*14990*/  HMMA.16816.F32.BF16 R60, R68, R90, R60 ;  /* 0x0000005a443c723c */ /* 0x000fee000004183c */
[-C--:B------:R-:W-:Y:S01]  /*149a0*/  FMUL.FTZ R90, R9, R3.reuse ;  /* 0x00000003095a7220 */ /* 0x080fe20000410000 */
[----:B---3--:R-:W-:Y:S07]  /*149b0*/  HMMA.16816.F32.BF16 R36, R44, R40, R36 ;  /* 0x000000282c24723c */ /* 0x008fee0000041824 */
[----:B------:R-:W-:-:S02]  /*149c0*/  FMUL.FTZ R40, R10, R3 ;  /* 0x000000030a287220 */ /* 0x000fc40000410000 */
[-C--:B------:R-:W-:Y:S02]  /*149d0*/  FMUL.FTZ R41, R11, R3.reuse ;  /* 0x000000030b297220 */ /* 0x080fe40000410000 */
[----:B------:R-:W2:Y:S01]  /*149e0*/  LDSM.16.M88.4 R8, [R203+0x5800] ;  /* 0x00580000cb08783b */ /* 0x000ea20000000200 */
[----:B------:R3:W-:Y:S01]  /*149f0*/  I2F R151, R80 ;  /* 0x0000005000977306 */ /* 0x0007e20000201400 */
[C---:B-1----:R-:W-:Y:S01]  /*14a00*/  HMMA.16816.F32.BF16 R48, R68.reuse, R64, R48 ;  /* 0x000000404430723c */ /* 0x042fe20000041830 */
[-C--:B------:R-:W-:Y:S01]  /*14a10*/  FMUL.FTZ R4, R4, R3.reuse ;  /* 0x0000000304047220 */ /* 0x080fe20000410000 */
[----:B---3--:R-:W1:Y:S06]  /*14a20*/  LDSM.16.M88.4 R80, [R200+0xb000] ;  /* 0x00b00000c850783b */ /* 0x008e6c0000000200 */
[----:B------:R-:W-:Y:S08]  /*14a30*/  HMMA.16816.F32.BF16 R72, R68, R66, R72 ;  /* 0x000000424448723c */ /* 0x000ff00000041848 */
[----:B----4-:R-:W-:Y:S01]  /*14a40*/  HMMA.16816.F32.BF16 R16, R24, R20, R16 ;  /* 0x000000141810723c */ /* 0x010fe20000041810 */
[----:B------:R3:W-:Y:S06]  /*14a50*/  MUFU.TANH R20, R4 ;  /* 0x0000000400147308 */ /* 0x0007ec0000002400 */
[-C--:B------:R-:W-:Y:S01]  /*14a60*/  FMUL.FTZ R21, R5, R3.reuse ;  /* 0x0000000305157220 */ /* 0x080fe20000410000 */
[----:B------:R-:W-:Y:S01]  /*14a70*/  HMMA.16816.F32.BF16 R28, R32, R86, R28 ;  /* 0x00000056201c723c */ /* 0x000fe2000004181c */
[----:B------:R-:W-:Y:S07]  /*14a80*/  LDSM.16.M88.4 R84, [R196+0x5000] ;  /* 0x00500000c454783b */ /* 0x000fee0000000200 */
[----:B------:R-:W-:Y:S07]  /*14a90*/  HMMA.16816.F32.BF16 R60, R44, R42, R60 ;  /* 0x0000002a2c3c723c */ /* 0x000fee000004183c */
[----:B------:R-:W-:-:S02]  /*14aa0*/  FMUL.FTZ R42, R6, R3 ;  /* 0x00000003062a7220 */ /* 0x000fc40000410000 */
[-C--:B------:R-:W-:Y:S02]  /*14ab0*/  FMUL.FTZ R43, R7, R3.reuse ;  /* 0x00000003072b7220 */ /* 0x080fe40000410000 */
[----:B---3--:R-:W3:Y:S01]  /*14ac0*/  LDSM.16.M88.4 R4, [R200+0xb800] ;  /* 0x00b80000c804783b */ /* 0x008ee20000000200 */
[----:B--2---:R-:W-:Y:S01]  /*14ad0*/  HMMA.16816.F32.BF16 R48, R44, R8, R48 ;  /* 0x000000082c30723c */ /* 0x004fe20000041830 */
[-C--:B------:R-:W-:Y:S02]  /*14ae0*/  FMUL.FTZ R16, R16, R3.reuse ;  /* 0x0000000310107220 */ /* 0x080fe40000410000 */
[----:B------:R-:W-:-:S05]  /*14af0*/  FMUL.FTZ R17, R17, R3 ;  /* 0x0000000311117220 */ /* 0x000fca0000410000 */
[----:B------:R-:W-:Y:S01]  /*14b00*/  HMMA.16816.F32.BF16 R72, R44, R10, R72 ;  /* 0x0000000a2c48723c */ /* 0x000fe20000041848 */
[-C--:B------:R-:W-:Y:S02]  /*14b10*/  FMUL.FTZ R8, R18, R3.reuse ;  /* 0x0000000312087220 */ /* 0x080fe40000410000 */
[----:B------:R-:W-:-:S05]  /*14b20*/  FMUL.FTZ R64, R19, R3 ;  /* 0x0000000313407220 */ /* 0x000fca0000410000 */
[----:B------:R-:W-:Y:S01]  /*14b30*/  HMMA.16816.F32.BF16 R28, R24, R22, R28 ;  /* 0x00000016181c723c */ /* 0x000fe2000004181c */
[----:B------:R-:W-:Y:S07]  /*14b40*/  MUFU.TANH R22, R16 ;  /* 0x0000001000167308 */ /* 0x000fee0000002400 */
[C---:B-1----:R-:W-:Y:S01]  /*14b50*/  HMMA.16816.F32.BF16 R36, R32.reuse, R80, R36 ;  /* 0x000000502024723c */ /* 0x042fe20000041824 */
[----:B------:R1:W-:Y:S02]  /*14b60*/  MUFU.TANH R23, R17 ;  /* 0x0000001100177308 */ /* 0x0003e40000002400 */
[----:B-1----:R-:W1:Y:S05]  /*14b70*/  LDSM.16.M88.4 R16, [R196+0x5800] ;  /* 0x00580000c410783b */ /* 0x002e6a0000000200 */
[C---:B------:R-:W-:Y:S08]  /*14b80*/  HMMA.16816.F32.BF16 R60, R32.reuse, R82, R60 ;  /* 0x00000052203c723c */ /* 0x040ff0000004183c */
[C---:B---3--:R-:W-:Y:S08]  /*14b90*/  HMMA.16816.F32.BF16 R48, R32.reuse, R4, R48 ;  /* 0x000000042030723c */ /* 0x048ff00000041830 */
[----:B------:R-:W-:Y:S01]  /*14ba0*/  HMMA.16816.F32.BF16 R72, R32, R6, R72 ;  /* 0x000000062048723c */ /* 0x000fe20000041848 */
[----:B------:R-:W-:Y:S01]  /*14bb0*/  IABS R15, R15 ;  /* 0x0000000f000f7213 */ /* 0x000fe20000000000 */
[----:B------:R-:W-:Y:S01]  /*14bc0*/  FMUL.FTZ R65, R28, R3 ;  /* 0x000000031c417220 */ /* 0x000fe20000410000 */
[----:B------:R-:W-:-:S05]  /*14bd0*/  IABS R131, R131 ;  /* 0x0000008300837213 */ /* 0x000fca0000000000 */
[----:B------:R-:W-:Y:S01]  /*14be0*/  HMMA.16816.F32.BF16 R36, R24, R84, R36 ;  /* 0x000000541824723c */ /* 0x000fe20000041824 */
[-C--:B------:R-:W-:Y:S01]  /*14bf0*/  FMUL.FTZ R28, R29, R3.reuse ;  /* 0x000000031d1c7220 */ /* 0x080fe20000410000 */
[----:B------:R-:W2:Y:S01]  /*14c00*/  MUFU.TANH R8, R8 ;  /* 0x0000000800087308 */ /* 0x000ea20000002400 */
[----:B------:R-:W-:Y:S01]  /*14c10*/  FMUL.FTZ R29, R30, R3 ;  /* 0x000000031e1d7220 */ /* 0x000fe20000410000 */
[----:B------:R-:W-:Y:S01]  /*14c20*/  IABS R59, R59 ;  /* 0x0000003b003b7213 */ /* 0x000fe20000000000 */
[----:B------:R-:W-:-:S04]  /*14c30*/  DEPBAR.LE SB0, 0x0 ;  /* 0x000080000000791a */ /* 0x000fc80000000000 */
[C---:B------:R-:W-:Y:S01]  /*14c40*/  HMMA.16816.F32.BF16 R60, R24.reuse, R86, R60 ;  /* 0x00000056183c723c */ /* 0x040fe2000004183c */
[----:B------:R-:W-:Y:S07]  /*14c50*/  I2F R15, R15 ;  /* 0x0000000f000f7306 */ /* 0x000fee0000201400 */
[C---:B-1----:R-:W-:Y:S01]  /*14c60*/  HMMA.16816.F32.BF16 R48, R24.reuse, R16, R48 ;  /* 0x000000101830723c */ /* 0x042fe20000041830 */
[----:B------:R-:W1:Y:S07]  /*14c70*/  MUFU.TANH R88, R88 ;  /* 0x0000005800587308 */ /* 0x000e6e0000002400 */
[----:B------:R-:W-:Y:S01]  /*14c80*/  HMMA.16816.F32.BF16 R72, R24, R18, R72 ;  /* 0x000000121848723c */ /* 0x000fe20000041848 */
[----:B------:R-:W3:Y:S01]  /*14c90*/  I2F R99, R99 ;  /* 0x0000006300637306 */ /* 0x000ee20000201400 */
[----:B------:R-:W-:-:S02]  /*14ca0*/  FMUL.FTZ R30, R37, R3 ;  /* 0x00000003251e7220 */ /* 0x000fc40000410000 */
[----:B------:R-:W-:-:S05]  /*14cb0*/  FMUL.FTZ R11, R39, R3 ;  /* 0x00000003270b7220 */ /* 0x000fca0000410000 */
[----:B------:R-:W4:Y:S08]  /*14cc0*/  I2F R101, R101 ;  /* 0x0000006500657306 */ /* 0x000f300000201400 */
[----:B------:R-:W-:Y:S08]  /*14cd0*/  I2F R131, R131 ;  /* 0x0000008300837306 */ /* 0x000ff00000201400 */
[----:B------:R-:W5:Y:S08]  /*14ce0*/  MUFU.TANH R29, R29 ;  /* 0x0000001d001d7308 */ /* 0x000f700000002400 */
[----:B------:R-:W1:Y:S08]  /*14cf0*/  I2F R59, R59 ;  /* 0x0000003b003b7306 */ /* 0x000e700000201400 */
[----:B------:R-:W-:Y:S08]  /*14d00*/  I2F R93, R93 ;  /* 0x0000005d005d7306 */ /* 0x000ff00000201400 */
[----:B------:R-:W1:Y:S01]  /*14d10*/  MUFU.TANH R42, R42 ;  /* 0x0000002a002a7308 */ /* 0x000e620000002400 */
[----:B------:R-:W-:Y:S01]  /*14d20*/  FMUL.FTZ R5, R31, R3 ;  /* 0x000000031f057220 */ /* 0x000fe20000410000 */
[----:B------:R-:W-:Y:S01]  /*14d30*/  ISETP.GE.AND P5, PT, R98, R135, PT ;  /* 0x000000876200720c */ /* 0x000fe20003fa6270 */
[----:B--2---:R-:W-:-:S05]  /*14d40*/  FFMA.FTZ R8, -R0, R129, R8 ;  /* 0x0000008100087223 */ /* 0x004fca0000010108 */
[----:B------:R-:W-:Y:S01]  /*14d50*/  I2F R105, R105 ;  /* 0x0000006900697306 */ /* 0x000fe20000201400 */
[----:B------:R-:W-:Y:S01]  /*14d60*/  FMUL.FTZ R31, R36, R3 ;  /* 0x00000003241f7220 */ /* 0x000fe20000410000 */
[----:B------:R-:W-:-:S06]  /*14d70*/  IABS R133, R133 ;  /* 0x0000008500857213 */ /* 0x000fcc0000000000 */
[----:B------:R-:W2:Y:S01]  /*14d80*/  MUFU.TANH R28, R28 ;  /* 0x0000001c001c7308 */ /* 0x000ea20000002400 */
[----:B------:R-:W-:Y:S01]  /*14d90*/  FMUL.FTZ R36, R38, R3 ;  /* 0x0000000326247220 */ /* 0x000fe20000410000 */
[----:B------:R-:W-:Y:S01]  /*14da0*/  ISETP.GE.AND P1, PT, R52, R135, PT ;  /* 0x000000873400720c */ /* 0x000fe20003f26270 */
[----:B-1----:R-:W-:-:S05]  /*14db0*/  FFMA.FTZ R15, -R0, R15, R88 ;  /* 0x0000000f000f7223 */ /* 0x002fca0000010158 */
[----:B------:R-:W-:Y:S08]  /*14dc0*/  I2F R109, R109 ;  /* 0x0000006d006d7306 */ /* 0x000ff00000201400 */
[----:B------:R-:W-:Y:S08]  /*14dd0*/  I2F R141, R141 ;  /* 0x0000008d008d7306 */ /* 0x000ff00000201400 */
[----:B------:R-:W1:Y:S08]  /*14de0*/  MUFU.TANH R30, R30 ;  /* 0x0000001e001e7308 */ /* 0x000e700000002400 */
[----:B------:R-:W1:Y:S01]  /*14df0*/  MUFU.TANH R11, R11 ;  /* 0x0000000b000b7308 */ /* 0x000e620000002400 */
[----:B------:R-:W-:Y:S01]  /*14e00*/  FSEL R9, R8, -INF , !P5 ;  /* 0xff80000008097808 */ /* 0x000fe20006800000 */
[C---:B---3--:R-:W-:Y:S01]  /*14e10*/  FFMA.FTZ R6, -R0.reuse, R99, R22 ;  /* 0x0000006300067223 */ /* 0x048fe20000010116 */
[----:B------:R-:W-:Y:S01]  /*14e20*/  FSEL R24, R15, -INF , !P1 ;  /* 0xff8000000f187808 */ /* 0x000fe20004800000 */
[----:B----4-:R-:W-:-:S04]  /*14e30*/  FFMA.FTZ R7, -R0, R101, R23 ;  /* 0x0000006500077223 */ /* 0x010fc80000010117 */
[----:B------:R-:W-:Y:S01]  /*14e40*/  I2F R53, R53 ;  /* 0x0000003500357306 */ /* 0x000fe20000201400 */
[----:B-----5:R-:W-:Y:S02]  /*14e50*/  FFMA.FTZ R8, -R0, R131, R29 ;  /* 0x0000008300087223 */ /* 0x020fe4000001011d */
[----:B------:R-:W-:-:S05]  /*14e60*/  FMUL.FTZ R16, R60, R3 ;  /* 0x000000033c107220 */ /* 0x000fca0000410000 */
[----:B------:R-:W-:Y:S01]  /*14e70*/  I2F R123, R123 ;  /* 0x0000007b007b7306 */ /* 0x000fe20000201400 */
[-C--:B------:R-:W-:Y:S02]  /*14e80*/  FMUL.FTZ R37, R61, R3.reuse ;  /* 0x000000033d257220 */ /* 0x080fe40000410000 */
[----:B------:R-:W-:-:S05]  /*14e90*/  FMUL.FTZ R32, R62, R3 ;  /* 0x000000033e207220 */ /* 0x000fca0000410000 */
[----:B------:R-:W-:Y:S01]  /*14ea0*/  I2F R125, R125 ;  /* 0x0000007d007d7306 */ /* 0x000fe20000201400 */
[-C--:B------:R-:W-:Y:S02]  /*14eb0*/  FMUL.FTZ R33, R63, R3.reuse ;  /* 0x000000033f217220 */ /* 0x080fe40000410000 */
[----:B------:R-:W-:-:S05]  /*14ec0*/  FMUL.FTZ R34, R48, R3 ;  /* 0x0000000330227220 */ /* 0x000fca0000410000 */
[----:B------:R-:W-:Y:S01]  /*14ed0*/  MUFU.TANH R90, R90 ;  /* 0x0000005a005a7308 */ /* 0x000fe20000002400 */
[-C--:B------:R-:W-:Y:S02]  /*14ee0*/  FMUL.FTZ R27, R50, R3.reuse ;  /* 0x00000003321b7220 */ /* 0x080fe40000410000 */
[----:B------:R-:W-:-:S05]  /*14ef0*/  FMUL.FTZ R35, R51, R3 ;  /* 0x0000000333237220 */ /* 0x000fca0000410000 */
[----:B------:R-:W3:Y:S01]  /*14f00*/  MUFU.TANH R40, R40 ;  /* 0x0000002800287308 */ /* 0x000ee20000002400 */
[-C--:B------:R-:W-:Y:S02]  /*14f10*/  FMUL.FTZ R22, R72, R3.reuse ;  /* 0x0000000348167220 */ /* 0x080fe40000410000 */
[----:B------:R-:W-:-:S05]  /*14f20*/  FMUL.FTZ R23, R73, R3 ;  /* 0x0000000349177220 */ /* 0x000fca0000410000 */
[----:B------:R-:W4:Y:S01]  /*14f30*/  MUFU.TANH R41, R41 ;  /* 0x0000002900297308 */ /* 0x000f220000002400 */
[----:B------:R-:W-:Y:S01]  /*14f40*/  FMUL.FTZ R29, R75, R3 ;  /* 0x000000034b1d7220 */ /* 0x000fe20000410000 */
[----:B------:R-:W-:Y:S01]  /*14f50*/  ISETP.GE.AND P4, PT, R58, R135, PT ;  /* 0x000000873a00720c */ /* 0x000fe20003f86270 */
[C---:B------:R-:W-:Y:S02]  /*14f60*/  FFMA.FTZ R20, -R0.reuse, R59, R20 ;  /* 0x0000003b00147223 */ /* 0x040fe40000010114 */
[----:B------:R-:W-:Y:S02]  /*14f70*/  FFMA.FTZ R15, -R0, R93, R42 ;  /* 0x0000005d000f7223 */ /* 0x000fe4000001012a */
[-C--:B------:R-:W-:Y:S01]  /*14f80*/  FMUL.FTZ R49, R49, R3.reuse ;  /* 0x0000000331317220 */ /* 0x080fe20000410000 */
[----:B------:R-:W-:Y:S01]  /*14f90*/  I2F R97, R97 ;  /* 0x0000006100617306 */ /* 0x000fe20000201400 */
[----:B------:R-:W-:Y:S01]  /*14fa0*/  FMUL.FTZ R74, R74, R3 ;  /* 0x000000034a4a7220 */ /* 0x000fe20000410000 */
[----:B------:R-:W-:Y:S01]  /*14fb0*/  FSEL R20, R20, -INF , !P4 ;  /* 0xff80000014147808 */ /* 0x000fe20006000000 */
[----:B--2---:R-:W-:-:S05]  /*14fc0*/  FFMA.FTZ R105, -R0, R105, R28 ;  /* 0x0000006900697223 */ /* 0x004fca000001011c */
[----:B------:R-:W-:Y:S01]  /*14fd0*/  I2F R103, R103 ;  /* 0x0000006700677306 */ /* 0x000fe20000201400 */
[----:B------:R-:W-:Y:S01]  /*14fe0*/  FSEL R15, R15, -INF , !P4 ;  /* 0xff8000000f0f7808 */ /* 0x000fe20006000000 */
[----:B-1----:R-:W-:-:S06]  /*14ff0*/  FFMA.FTZ R30, -R0, R109, R30 ;  /* 0x0000006d001e7223 */ /* 0x002fcc000001011e */
[----:B------:R-:W-:Y:S01]  /*15000*/  I2F R107, R107 ;  /* 0x0000006b006b7306 */ /* 0x000fe20000201400 */
[----:B------:R-:W-:Y:S01]  /*15010*/  FFMA.FTZ R11, -R0, R141, R11 ;  /* 0x0000008d000b7223 */ /* 0x000fe2000001010b */
[----:B------:R-:W-:-:S06]  /*15020*/  ISETP.GE.AND P4, PT, R108, R135, PT ;  /* 0x000000876c00720c */ /* 0x000fcc0003f86270 */
[----:B------:R-:W-:Y:S08]  /*15030*/  I2F R127, R127 ;  /* 0x0000007f007f7306 */ /* 0x000ff00000201400 */
[----:B------:R-:W-:Y:S08]  /*15040*/  I2F R133, R133 ;  /* 0x0000008500857306 */ /* 0x000ff00000201400 */
[----:B------:R-:W-:Y:S08]  /*15050*/  I2F R137, R137 ;  /* 0x0000008900897306 */ /* 0x000ff00000201400 */
[----:B------:R-:W1:Y:S08]  /*15060*/  MUFU.TANH R21, R21 ;  /* 0x0000001500157308 */ /* 0x000e700000002400 */
[----:B------:R-:W2:Y:S08]  /*15070*/  MUFU.TANH R43, R43 ;  /* 0x0000002b002b7308 */ /* 0x000eb00000002400 */
[----:B------:R-:W5:Y:S08]  /*15080*/  MUFU.TANH R64, R64 ;  /* 0x0000004000407308 */ /* 0x000f700000002400 */
[----:B------:R-:W1:Y:S08]  /*15090*/  MUFU.TANH R65, R65 ;  /* 0x0000004100417308 */ /* 0x000e700000002400 */
[----:B------:R-:W1:Y:S08]  /*150a0*/  MUFU.TANH R5, R5 ;  /* 0x0000000500057308 */ /* 0x000e700000002400 */
[----:B------:R-:W1:Y:S08]  /*150b0*/  MUFU.TANH R31, R31 ;  /* 0x0000001f001f7308 */ /* 0x000e700000002400 */
[----:B------:R-:W1:Y:S01]  /*150c0*/  MUFU.TANH R36, R36 ;  /* 0x0000002400247308 */ /* 0x000e620000002400 */
[----:B------:R-:W-:Y:S01]  /*150d0*/  FSEL R162, R30, -INF , !P4 ;  /* 0xff8000001ea27808 */ /* 0x000fe20006000000 */
[----:B---3--:R-:W-:Y:S01]  /*150e0*/  FFMA.FTZ R40, -R0, R123, R40 ;  /* 0x0000007b00287223 */ /* 0x008fe20000010128 */
[----:B------:R-:W-:-:S05]  /*150f0*/  FSEL R167, R11, -INF , !P4 ;  /* 0xff8000000ba77808 */ /* 0x000fca0006000000 */
[----:B------:R-:W-:Y:S01]  /*15100*/  I2F R111, R111 ;  /* 0x0000006f006f7306 */ /* 0x000fe20000201400 */
[----:B------:R-:W-:Y:S01]  /*15110*/  FFMA.FTZ R25, -R0, R53, R90 ;  /* 0x0000003500197223 */ /* 0x000fe2000001015a */
[----:B------:R-:W-:-:S06]  /*15120*/  ISETP.GE.AND P4, PT, R134, 0x2, PT ;  /* 0x000000028600780c */ /* 0x000fcc0003f86270 */
[----:B------:R-:W-:Y:S01]  /*15130*/  I2F R115, R115 ;  /* 0x0000007300737306 */ /* 0x000fe20000201400 */
[----:B----4-:R-:W-:-:S07]  /*15140*/  FFMA.FTZ R19, -R0, R125, R41 ;  /* 0x0000007d00137223 */ /* 0x010fce0000010129 */
[----:B------:R-:W-:Y:S01]  /*15150*/  I2F R119, R119 ;  /* 0x0000007700777306 */ /* 0x000fe20000201400 */
[----:B------:R-:W-:-:S07]  /*15160*/  ISETP.GE.AND P0, PT, R56, R135, PT ;  /* 0x000000873800720c */ /* 0x000fce0003f06270 */
[----:B------:R-:W-:Y:S08]  /*15170*/  I2F R143, R143 ;  /* 0x0000008f008f7306 */ /* 0x000ff00000201400 */
[----:B------:R-:W-:Y:S08]  /*15180*/  I2F R145, R145 ;  /* 0x0000009100917306 */ /* 0x000ff00000201400 */
[----:B------:R-:W-:Y:S08]  /*15190*/  I2F R147, R147 ;  /* 0x0000009300937306 */ /* 0x000ff00000201400 */
[----:B------:R-:W-:Y:S08]  /*151a0*/  I2F R89, R89 ;  /* 0x0000005900597306 */ /* 0x000ff00000201400 */
[----:B------:R-:W-:Y:S08]  /*151b0*/  I2F R149, R149 ;  /* 0x0000009500957306 */ /* 0x000ff00000201400 */
[----:B------:R-:W3:Y:S08]  /*151c0*/  MUFU.TANH R16, R16 ;  /* 0x0000001000107308 */ /* 0x000ef00000002400 */
[----:B------:R-:W4:Y:S08]  /*151d0*/  MUFU.TANH R37, R37 ;  /* 0x0000002500257308 */ /* 0x000f300000002400 */
[----:B------:R-:W-:Y:S08]  /*151e0*/  MUFU.TANH R32, R32 ;  /* 0x0000002000207308 */ /* 0x000ff00000002400 */
[----:B------:R-:W-:Y:S08]  /*151f0*/  MUFU.TANH R33, R33 ;  /* 0x0000002100217308 */ /* 0x000ff00000002400 */
[----:B------:R-:W1:Y:S08]  /*15200*/  MUFU.TANH R34, R34 ;  /* 0x0000002200227308 */ /* 0x000e700000002400 */
[----:B------:R-:W1:Y:S08]  /*15210*/  MUFU.TANH R26, R49 ;  /* 0x00000031001a7308 */ /* 0x000e700000002400 */
[----:B------:R-:W-:Y:S08]  /*15220*/  MUFU.TANH R27, R27 ;  /* 0x0000001b001b7308 */ /* 0x000ff00000002400 */
[----:B------:R-:W-:Y:S08]  /*15230*/  MUFU.TANH R35, R35 ;  /* 0x0000002300237308 */ /* 0x000ff00000002400 */
[----:B------:R-:W1:Y:S08]  /*15240*/  MUFU.TANH R22, R22 ;  /* 0x0000001600167308 */ /* 0x000e700000002400 */
[----:B------:R-:W1:Y:S08]  /*15250*/  MUFU.TANH R23, R23 ;  /* 0x0000001700177308 */ /* 0x000e700000002400 */
[----:B------:R-:W3:Y:S08]  /*15260*/  MUFU.TANH R28, R74 ;  /* 0x0000004a001c7308 */ /* 0x000ef00000002400 */
[----:B------:R-:W3:Y:S01]  /*15270*/  MUFU.TANH R29, R29 ;  /* 0x0000001d001d7308 */ /* 0x000ee20000002400 */
[----:B------:R-:W-:Y:S01]  /*15280*/  FSEL R18, R40, -INF , !P1 ;  /* 0xff80000028127808 */ /* 0x000fe20004800000 */
[C---:B-1----:R-:W-:Y:S01]  /*15290*/  FFMA.FTZ R21, -R0.reuse, R97, R21 ;  /* 0x0000006100157223 */ /* 0x042fe20000010115 */
[----:B------:R-:W-:Y:S01]  /*152a0*/  FSEL R25, R25, -INF , !P0 ;  /* 0xff80000019197808 */ /* 0x000fe20004000000 */
[C---:B--2---:R-:W-:Y:S01]  /*152b0*/  FFMA.FTZ R17, -R0.reuse, R127, R43 ;  /* 0x0000007f00117223 */ /* 0x044fe2000001012b */
[----:B------:R-:W-:Y:S01]  /*152c0*/  FSEL R19, R19, -INF , !P0 ;  /* 0xff80000013137808 */ /* 0x000fe20004000000 */
[----:B-----5:R-:W-:Y:S01]  /*152d0*/  FFMA.FTZ R10, -R0, R133, R64 ;  /* 0x00000085000a7223 */ /* 0x020fe20000010140 */
[----:B------:R-:W-:Y:S01]  /*152e0*/  ISETP.GE.AND P6, PT, R96, R135, PT ;  /* 0x000000876000720c */ /* 0x000fe20003fc6270 */
[----:B------:R-:W-:Y:S01]  /*152f0*/  FFMA.FTZ R4, -R0, R103, R65 ;  /* 0x0000006700047223 */ /* 0x000fe20000010141 */
[----:B------:R-:W-:Y:S01]  /*15300*/  ISETP.GE.AND P3, PT, R100, R135, PT ;  /* 0x000000876400720c */ /* 0x000fe20003f66270 */
[----:B------:R-:W-:Y:S01]  /*15310*/  FFMA.FTZ R137, -R0, R137, R5 ;  /* 0x0000008900897223 */ /* 0x000fe20000010105 */
[----:B------:R-:W-:Y:S01]  /*15320*/  ISETP.GE.AND P2, PT, R102, R135, PT ;  /* 0x000000876600720c */ /* 0x000fe20003f46270 */
[----:B------:R-:W-:Y:S01]  /*15330*/  FFMA.FTZ R31, -R0, R107, R31 ;  /* 0x0000006b001f7223 */ /* 0x000fe2000001011f */
[----:B------:R-:W-:Y:S01]  /*15340*/  ISETP.GE.AND P1, PT, R104, R135, PT ;  /* 0x000000876800720c */ /* 0x000fe20003f26270 */
[----:B------:R-:W-:Y:S01]  /*15350*/  FFMA.FTZ R36, -R0, R139, R36 ;  /* 0x0000008b00247223 */ /* 0x000fe20000010124 */
[----:B------:R-:W-:Y:S01]  /*15360*/  ISETP.GE.AND P0, PT, R106, R135, PT ;  /* 0x000000876a00720c */ /* 0x000fe20003f06270 */
[C---:B---3--:R-:W-:Y:S01]  /*15370*/  FFMA.FTZ R16, -R0.reuse, R111, R16 ;  /* 0x0000006f00107223 */ /* 0x048fe20000010110 */
[----:B------:R-:W-:Y:S01]  /*15380*/  FSEL R21, R21, -INF , !P6 ;  /* 0xff80000015157808 */ /* 0x000fe20007000000 */
[C---:B----4-:R-:W-:Y:S01]  /*15390*/  FFMA.FTZ R37, -R0.reuse, R113, R37 ;  /* 0x0000007100257223 */ /* 0x050fe20000010125 */
[----:B------:R-:W-:Y:S01]  /*153a0*/  FSEL R17, R17, -INF , !P6 ;  /* 0xff80000011117808 */ /* 0x000fe20007000000 */
[----:B------:R-:W-:Y:S01]  /*153b0*/  FFMA.FTZ R34, -R0, R115, R34 ;  /* 0x0000007300227223 */ /* 0x000fe20000010122 */
[----:B------:R-:W-:Y:S01]  /*153c0*/  FSEL R6, R6, -INF , !P5 ;  /* 0xff80000006067808 */ /* 0x000fe20006800000 */
[C---:B------:R-:W-:Y:S01]  /*153d0*/  FFMA.FTZ R26, -R0.reuse, R117, R26 ;  /* 0x00000075001a7223 */ /* 0x040fe2000001011a */
[----:B------:R-:W-:Y:S01]  /*153e0*/  FSEL R7, R7, -INF , !P3 ;  /* 0xff80000007077808 */ /* 0x000fe20005800000 */
[----:B------:R-:W-:Y:S01]  /*153f0*/  FFMA.FTZ R22, -R0, R119, R22 ;  /* 0x0000007700167223 */ /* 0x000fe20000010116 */
[----:B------:R-:W-:Y:S01]  /*15400*/  FSEL R10, R10, -INF , !P3 ;  /* 0xff8000000a0a7808 */ /* 0x000fe20005800000 */
[----:B------:R-:W-:Y:S01]  /*15410*/  FFMA.FTZ R23, -R0, R121, R23 ;  /* 0x0000007900177223 */ /* 0x000fe20000010117 */
[----:B------:R-:W-:Y:S01]  /*15420*/  FSEL R4, R4, -INF , !P2 ;  /* 0xff80000004047808 */ /* 0x000fe20005000000 */
[----:B------:R-:W-:Y:S01]  /*15430*/  FFMA.FTZ R32, -R0, R143, R32 ;  /* 0x0000008f00207223 */ /* 0x000fe20000010120 */
[----:B------:R-:W-:Y:S01]  /*15440*/  FSEL R8, R8, -INF , !P2 ;  /* 0xff80000008087808 */ /* 0x000fe20005000000 */
[C---:B------:R-:W-:Y:S01]  /*15450*/  FFMA.FTZ R33, -R0.reuse, R145, R33 ;  /* 0x0000009100217223 */ /* 0x040fe20000010121 */
[----:B------:R-:W-:Y:S01]  /*15460*/  FSEL R5, R105, -INF , !P1 ;  /* 0xff80000069057808 */ /* 0x000fe20004800000 */
[C---:B------:R-:W-:Y:S01]  /*15470*/  FFMA.FTZ R27, -R0.reuse, R147, R27 ;  /* 0x00000093001b7223 */ /* 0x040fe2000001011b */
[----:B------:R-:W-:Y:S01]  /*15480*/  FSEL R3, R137, -INF , !P1 ;  /* 0xff80000089037808 */ /* 0x000fe20004800000 */
[C---:B------:R-:W-:Y:S01]  /*15490*/  FFMA.FTZ R35, -R0.reuse, R89, R35 ;  /* 0x0000005900237223 */ /* 0x040fe20000010123 */
[----:B------:R-:W-:Y:S01]  /*154a0*/  FSEL R178, R31, -INF , !P0 ;  /* 0xff8000001fb27808 */ /* 0x000fe20004000000 */
[----:B------:R-:W-:Y:S01]  /*154b0*/  FFMA.FTZ R28, -R0, R149, R28 ;  /* 0x00000095001c7223 */ /* 0x000fe2000001011c */
[----:B------:R-:W-:Y:S01]  /*154c0*/  FSEL R166, R36, -INF , !P0 ;  /* 0xff80000024a67808 */ /* 0x000fe20004000000 */
[----:B------:R-:W-:Y:S01]  /*154d0*/  FFMA.FTZ R29, -R0, R151, R29 ;  /* 0x00000097001d7223 */ /* 0x000fe2000001011d */
[-C--:B------:R-:W-:Y:S01]  /*154e0*/  ISETP.GE.AND P6, PT, R110, R135.reuse, PT ;  /* 0x000000876e00720c */ /* 0x080fe20003fc6270 */
[----:B------:R-:W-:Y:S01]  /*154f0*/  BSSY B1, `(.L_x_4485) ;  /* 0x00000c5000017945 */ /* 0x000fe20003800000 */
[----:B------:R-:W-:-:S02]  /*15500*/  ISETP.GE.AND P5, PT, R112, R135, PT ;  /* 0x000000877000720c */ /* 0x000fc40003fa6270 */
[-C--:B------:R-:W-:Y:S02]  /*15510*/  ISETP.GE.AND P3, PT, R114, R135.reuse, PT ;  /* 0x000000877200720c */ /* 0x080fe40003f66270 */
[-C--:B------:R-:W-:Y:S02]  /*15520*/  ISETP.GE.AND P2, PT, R116, R135.reuse, PT ;  /* 0x000000877400720c */ /* 0x080fe40003f46270 */
[-C--:B------:R-:W-:Y:S02]  /*15530*/  ISETP.GE.AND P1, PT, R118, R135.reuse, PT ;  /* 0x000000877600720c */ /* 0x080fe40003f26270 */
[----:B------:R-:W-:Y:S02]  /*15540*/  ISETP.GE.AND P0, PT, R120, R135, PT ;  /* 0x000000877800720c */ /* 0x000fe40003f06270 */
        /* <DEDUP_REMOVED lines=10> */
[----:B------:R-:W-:Y:S02]  /*155f0*/  IADD3 R188, R203, 0x5800, RZ ;  /* 0x00005800cbbc7810 */ /* 0x000fe40007ffe0ff */
        /* <DEDUP_REMOVED lines=74> */
[----:B------:R-:W-:-:S05]  /*15aa0*/  IMAD R14, R30, R14, R23 ;  /* 0x0000000e1e0e7224 */ /* 0x000fca00078e0217 */
[----:B------:R-:W-:Y:S01]  /*15ab0*/  IADD3 R11, R29, R14, RZ ;  /* 0x0000000e1d0b7210 */ /* 0x000fe20007ffe0ff */
[----:B------:R-:W-:Y:S01]  /*15ac0*/  IMAD.MOV.U32 R14, RZ, RZ, R28 ;  /* 0x000000ffff0e7224 */ /* 0x000fe200078e001c */
[----:B------:R-:W-:Y:S05]  /*15ad0*/  BRA `(.L_x_4489) ;  /* 0x0000003000007947 */ /* 0x000fea0003800000 */
.L_x_4488:
[----:B------:R-:W2:Y:S02]  /*15ae0*/  LD.E R14, [R12.64+0x38] ;  /* 0x000038060c0e7980 */ /* 0x000ea4000c101900 */
[----:B--2---:R-:W-:-:S04]  /*15af0*/  LEA R14, -R14, RZ, 0x6 ;  /* 0x000000ff0e0e7211 */ /* 0x004fc800078e31ff */
[----:B------:R-:W-:Y:S02]  /*15b00*/  SHF.R.S32.HI R11, RZ, 0x1f, R14 ;  /* 0x0000001fff0b7819 */ /* 0x000fe4000001140e */
.L_x_4489:
[----:B------:R-:W-:Y:S05]  /*15b10*/  BSYNC B0 ;  /* 0x0000000000007941 */ /* 0x000fea0003800000 */
.L_x_4487:
        /* <DEDUP_REMOVED lines=98> */
.L_x_4486:
[----:B------:R-:W-:Y:S05]  /*16140*/  BSYNC B1 ;  /* 0x0000000000017941 */ /* 0x000fea0003800000 */
.L_x_4485:
[----:B------:R2:W3:Y:S01]  /*16150*/  LD.E R165, [R12.64+0xdc] ;  /* 0x0000dc060ca57980 */ /* 0x0004e2000c101900 */
        /* <DEDUP_REMOVED lines=46> */
[----:B------:R-:W-:-:S04]  /*16440*/  FMNMX.FTZ R11, R141, R14, !PT ;  /* 0x0000000e8d0b7209 */ /* 0x000fc80007810000 */
        /* <DEDUP_REMOVED lines=30> */
[-CC-:B------:R-:W-:Y:S01]  /*16630*/  FFMA.FTZ R147, R4, R165.reuse, -R176.reuse ;  /* 0x000000a504937223 */ /* 0x180fe200000108b0 */
[----:B------:R-:W-:Y:S01]  /*16640*/  LDSM.16.MT88.4 R12, [R207+0xe800] ;  /* 0x00e80000cf0c783b */ /* 0x000fe20000004200 */
[-C--:B------:R-:W-:Y:S01]  /*16650*/  FFMA.FTZ R144, R5, R165.reuse, -R176 ;  /* 0x000000a505907223 */ /* 0x080fe200000108b0 */
[----:B------:R-:W-:Y:S01]  /*16660*/  MUFU.EX2 R153, R153 ;  /* 0x0000009900997308 */ /* 0x000fe20000000800 */
[-CC-:B------:R-:W-:Y:S01]  /*16670*/  FFMA.FTZ R152, R9, R165.reuse, -R164.reuse ;  /* 0x000000a509987223 */ /* 0x180fe200000108a4 */
[----:B------:R-:W2:Y:S01]  /*16680*/  LDSM.16.MT88.4 R4, [R207+0x10000] ;  /* 0x01000000cf04783b */ /* 0x000ea20000004200 */
[----:B------:R-:W-:-:S02]  /*16690*/  FFMA.FTZ R145, R10, R165, -R164 ;  /* 0x000000a50a917223 */ /* 0x000fc400000108a4 */
[--C-:B------:R-:W-:Y:S02]  /*166a0*/  FFMA.FTZ R150, R8, R165, -R164.reuse ;  /* 0x000000a508967223 */ /* 0x100fe400000108a4 */
[----:B------:R-:W3:Y:S01]  /*166b0*/  LDSM.16.MT88.4 R8, [R210+0xe800] ;  /* 0x00e80000d208783b */ /* 0x000ee20000004200 */
[----:B------:R-:W4:Y:S01]  /*166c0*/  MUFU.EX2 R148, R148 ;  /* 0x0000009400947308 */ /* 0x000f220000000800 */
[----:B-1----:R-:W-:Y:S01]  /*166d0*/  F2FP.BF16.PACK_AB R96, R154, R155 ;  /* 0x0000009b9a60723e */ /* 0x002fe200000010ff */
[-C--:B------:R-:W-:Y:S02]  /*166e0*/  FFMA.FTZ R3, R3, R165.reuse, -R164 ;  /* 0x000000a503037223 */ /* 0x080fe400000108a4 */
[-CC-:B------:R-:W-:Y:S02]  /*166f0*/  FFMA.FTZ R159, R178, R165.reuse, -R176.reuse ;  /* 0x000000a5b29f7223 */ /* 0x180fe400000108b0 */
[-CC-:B------:R-:W-:Y:S02]  /*16700*/  FFMA.FTZ R162, R162, R165.reuse, -R176.reuse ;  /* 0x000000a5a2a27223 */ /* 0x180fe400000108b0 */
[----:B------:R-:W-:Y:S01]  /*16710*/  MUFU.EX2 R156, R156 ;  /* 0x0000009c009c7308 */ /* 0x000fe20000000800 */
[----:B------:R-:W-:-:S02]  /*16720*/  FFMA.FTZ R160, R177, R165, -R176 ;  /* 0x000000a5b1a07223 */ /* 0x000fc400000108b0 */
[-C--:B------:R-:W-:Y:S02]  /*16730*/  FFMA.FTZ R161, R175, R165.reuse, -R176 ;  /* 0x000000a5afa17223 */ /* 0x080fe400000108b0 */
[-CC-:B------:R-:W-:Y:S02]  /*16740*/  FFMA.FTZ R166, R166, R165.reuse, -R164.reuse ;  /* 0x000000a5a6a67223 */ /* 0x180fe400000108a4 */
[--C-:B------:R-:W-:Y:S01]  /*16750*/  FFMA.FTZ R167, R167, R165, -R164.reuse ;  /* 0x000000a5a7a77223 */ /* 0x100fe200000108a4 */
[----:B------:R-:W1:Y:S01]  /*16760*/  MUFU.EX2 R157, R157 ;  /* 0x0000009d009d7308 */ /* 0x000e620000000800 */
        /* <DEDUP_REMOVED lines=67> */
[----:B------:R-:W3:Y:S06]  /*16ba0*/  MUFU.EX2 R229, R229 ;  /* 0x000000e500e57308 */ /* 0x000eec0000000800 */
[C---:B--2---:R-:W-:Y:S07]  /*16bb0*/  HMMA.16816.F32.BF16 R92, R96.reuse, R4, RZ ;  /* 0x00000004605c723c */ /* 0x044fee00000418ff */
[----:B-1----:R-:W-:Y:S01]  /*16bc0*/  F2FP.BF16.PACK_AB R4, R146, R151 ;  /* 0x000000979204723e */ /* 0x002fe200000010ff */
[----:B------:R-:W-:Y:S01]  /*16bd0*/  HMMA.16816.F32.BF16 R96, R96, R6, RZ ;  /* 0x000000066060723c */ /* 0x000fe200000418ff */
[----:B----4-:R-:W-:Y:S01]  /*16be0*/  F2FP.BF16.PACK_AB R5, R145, R152 ;  /* 0x000000989105723e */ /* 0x010fe200000010ff */
        /* <DEDUP_REMOVED lines=141> */
.L_x_4499:
        /* <DEDUP_REMOVED lines=75> */
.L_x_4492:
[----:B------:R-:W-:Y:S02]  /*17970*/  ULDC.64 UR4, c[0x0][0x118] ;  /* 0x0000460000047ab9 */ /* 0x000fe40000000a00 */
[----:B------:R-:W2:Y:S02]  /*17980*/  LD.E R10, [R132.64+0x40] ;  /* 0x00004004840a7980 */ /* 0x000ea4000c101900 */
[----:B--2---:R-:W-:Y:S04]  /*17990*/  LEA R10, -R10, RZ, 0x6 ;  /* 0x000000ff0a0a7211 */ /* 0x004fe800078e31ff */
[----:B------:R-:W-:Y:S02]  /*179a0*/  SHF.R.S32.HI R5, RZ, 0x1f, R10 ;  /* 0x0000001fff057819 */ /* 0x000fe4000001140a */
.L_x_4493:
[----:B------:R-:W-:Y:S05]  /*179b0*/  BSYNC B0 ;  /* 0x0000000000007941 */ /* 0x000fea0003800000 */
.L_x_4491:
        /* <DEDUP_REMOVED lines=250> */
[-C--:B------:R-:W-:Y:S02]  /*18960*/  FMUL.FTZ R167, R7, R3.reuse ;  /* 0x0000000307a77220 */ /* 0x080fe40000410000 */
[----:B------:R-:W2:Y:S02]  /*18970*/  LDSM.16.M88.4 R4, [R196+0x5000] ;  /* 0x00500000c404783b */ /* 0x000ea40000000200 */
[-C--:B------:R-:W-:Y:S02]  /*18980*/  FMUL.FTZ R9, R9, R3.reuse ;  /* 0x0000000309097220 */ /* 0x080fe40000410000 */
[-C--:B------:R-:W-:Y:S01]  /*18990*/  FMUL.FTZ R10, R10, R3.reuse ;  /* 0x000000030a0a7220 */ /* 0x080fe20000410000 */
[----:B------:R-:W3:Y:S01]  /*189a0*/  MUFU.TANH R163, R163 ;  /* 0x000000a300a37308 */ /* 0x000ee20000002400 */
[-C--:B------:R-:W-:Y:S02]  /*189b0*/  FMUL.FTZ R11, R11, R3.reuse ;  /* 0x000000030b0b7220 */ /* 0x080fe40000410000 */
[-C--:B------:R-:W-:Y:S02]  /*189c0*/  FMUL.FTZ R171, R8, R3.reuse ;  /* 0x0000000308ab7220 */ /* 0x080fe40000410000 */
[-C--:B------:R-:W-:Y:S02]  /*189d0*/  FMUL.FTZ R8, R12, R3.reuse ;  /* 0x000000030c087220 */ /* 0x080fe40000410000 */
[-C--:B------:R-:W-:Y:S02]  /*189e0*/  FMUL.FTZ R13, R13, R3.reuse ;  /* 0x000000030d0d7220 */ /* 0x080fe40000410000 */
[-C--:B------:R-:W-:Y:S01]  /*189f0*/  FMUL.FTZ R14, R14, R3.reuse ;  /* 0x000000030e0e7220 */ /* 0x080fe20000410000 */
[----:B------:R-:W4:Y:S01]  /*18a00*/  MUFU.TANH R173, R9 ;  /* 0x0000000900ad7308 */ /* 0x000f220000002400 */
[-C--:B------:R-:W-:Y:S02]  /*18a10*/  FMUL.FTZ R15, R15, R3.reuse ;  /* 0x000000030f0f7220 */ /* 0x080fe40000410000 */
[-C--:B------:R-:W-:Y:S02]  /*18a20*/  FMUL.FTZ R12, R16, R3.reuse ;  /* 0x00000003100c7220 */ /* 0x080fe40000410000 */
[-C--:B------:R-:W-:Y:S02]  /*18a30*/  FMUL.FTZ R17, R17, R3.reuse ;  /* 0x0000000311117220 */ /* 0x080fe40000410000 */
[-C--:B------:R-:W-:Y:S02]  /*18a40*/  FMUL.FTZ R18, R18, R3.reuse ;  /* 0x0000000312127220 */ /* 0x080fe40000410000 */
[-C--:B------:R-:W-:Y:S01]  /*18a50*/  FMUL.FTZ R19, R19, R3.reuse ;  /* 0x0000000313137220 */ /* 0x080fe20000410000 */
[----:B------:R-:W1:Y:S10]  /*18a60*/  MUFU.TANH R175, R10 ;  /* 0x0000000a00af7308 */ /* 0x000e740000002400 */
[----:B------:R-:W1:Y:S01]  /*18a70*/  MUFU.TANH R177, R11 ;  /* 0x0000000b00b17308 */ /* 0x000e620000002400 */
[C---:B--2---:R-:W-:Y:S09]  /*18a80*/  HMMA.16816.F32.BF16 R20, R180.reuse, R4, R20 ;  /* 0x00000004b414723c */ /* 0x044ff20000041814 */
[----:B------:R2:W1:Y:S01]  /*18a90*/  MUFU.TANH R147, R8 ;  /* 0x0000000800937308 */ /* 0x0004620000002400 */
[C---:B------:R-:W-:Y:S09]  /*18aa0*/  HMMA.16816.F32.BF16 R24, R180.reuse, R6, R24 ;  /* 0x00000006b418723c */ /* 0x040ff20000041818 */
[----:B------:R-:W1:Y:S05]  /*18ab0*/  MUFU.TANH R165, R165 ;  /* 0x000000a500a57308 */ /* 0x000e6a0000002400 */
[-C--:B------:R-:W-:Y:S05]  /*18ac0*/  FMUL.FTZ R160, R20, R3.reuse ;  /* 0x0000000314a07220 */ /* 0x080fea0000410000 */
[----:B------:R-:W1:Y:S01]  /*18ad0*/  MUFU.TANH R167, R167 ;  /* 0x000000a700a77308 */ /* 0x000e620000002400 */
[-C--:B------:R-:W-:Y:S02]  /*18ae0*/  FMUL.FTZ R21, R21, R3.reuse ;  /* 0x0000000315157220 */ /* 0x080fe40000410000 */
[-C--:B------:R-:W-:Y:S01]  /*18af0*/  FMUL.FTZ R22, R22, R3.reuse ;  /* 0x0000000316167220 */ /* 0x080fe20000410000 */
[----:B--2---:R-:W2:Y:S01]  /*18b00*/  LDSM.16.M88.4 R8, [R196+0x5800] ;  /* 0x00580000c408783b */ /* 0x004ea20000000200 */
[----:B------:R-:W-:Y:S04]  /*18b10*/  DEPBAR.LE SB0, 0x0 ;  /* 0x000080000000791a */ /* 0x000fe80000000000 */
[-C--:B------:R-:W-:Y:S01]  /*18b20*/  FMUL.FTZ R5, R24, R3.reuse ;  /* 0x0000000318057220 */ /* 0x080fe20000410000 */
[----:B------:R-:W1:Y:S01]  /*18b30*/  MUFU.TANH R171, R171 ;  /* 0x000000ab00ab7308 */ /* 0x000e620000002400 */
[----:B------:R-:W-:Y:S01]  /*18b40*/  BAR.SYNC.DEFER_BLOCKING 0x0 ;  /* 0x0000000000007b1d */ /* 0x000fe20000010000 */
[-C--:B------:R-:W-:Y:S02]  /*18b50*/  FMUL.FTZ R23, R23, R3.reuse ;  /* 0x0000000317177220 */ /* 0x080fe40000410000 */
[-C--:B------:R-:W-:Y:S02]  /*18b60*/  FMUL.FTZ R25, R25, R3.reuse ;  /* 0x0000000319197220 */ /* 0x080fe40000410000 */
[-C--:B------:R-:W-:Y:S02]  /*18b70*/  FMUL.FTZ R26, R26, R3.reuse ;  /* 0x000000031a1a7220 */ /* 0x080fe40000410000 */
[-C--:B------:R-:W-:Y:S02]  /*18b80*/  FMUL.FTZ R27, R27, R3.reuse ;  /* 0x000000031b1b7220 */ /* 0x080fe40000410000 */
[----:B------:R5:W1:Y:S10]  /*18b90*/  MUFU.TANH R158, R5 ;  /* 0x00000005009e7308 */ /* 0x000a740000002400 */
[----:B------:R1:W1:Y:S10]  /*18ba0*/  MUFU.TANH R146, R13 ;  /* 0x0000000d00927308 */ /* 0x0002740000002400 */
[----:B------:R1:W1:Y:S01]  /*18bb0*/  MUFU.TANH R143, R14 ;  /* 0x0000000e008f7308 */ /* 0x0002620000002400 */
[C---:B--2---:R-:W-:Y:S09]  /*18bc0*/  HMMA.16816.F32.BF16 R28, R180.reuse, R8, R28 ;  /* 0x00000008b41c723c */ /* 0x044ff2000004181c */
[----:B------:R2:W1:Y:S01]  /*18bd0*/  MUFU.TANH R142, R15 ;  /* 0x0000000f008e7308 */ /* 0x0004620000002400 */
[----:B------:R-:W-:Y:S09]  /*18be0*/  HMMA.16816.F32.BF16 R32, R180, R10, R32 ;  /* 0x0000000ab420723c */ /* 0x000ff20000041820 */
[----:B------:R2:W1:Y:S05]  /*18bf0*/  MUFU.TANH R145, R12 ;  /* 0x0000000c00917308 */ /* 0x00046a0000002400 */
[-C--:B------:R-:W-:Y:S05]  /*18c00*/  FMUL.FTZ R4, R28, R3.reuse ;  /* 0x000000031c047220 */ /* 0x080fea0000410000 */
[----:B------:R2:W1:Y:S01]  /*18c10*/  MUFU.TANH R144, R17 ;  /* 0x0000001100907308 */ /* 0x0004620000002400 */
[-C--:B------:R-:W-:Y:S02]  /*18c20*/  FMUL.FTZ R29, R29, R3.reuse ;  /* 0x000000031d1d7220 */ /* 0x080fe40000410000 */
[-C--:B------:R-:W-:Y:S02]  /*18c30*/  FMUL.FTZ R30, R30, R3.reuse ;  /* 0x000000031e1e7220 */ /* 0x080fe40000410000 */
[-C--:B------:R-:W-:Y:S02]  /*18c40*/  FMUL.FTZ R31, R31, R3.reuse ;  /* 0x000000031f1f7220 */ /* 0x080fe40000410000 */
[-C--:B-----5:R-:W-:Y:S02]  /*18c50*/  FMUL.FTZ R5, R32, R3.reuse ;  /* 0x0000000320057220 */ /* 0x0a0fe40000410000 */
[-C--:B------:R-:W-:Y:S01]  /*18c60*/  FMUL.FTZ R33, R33, R3.reuse ;  /* 0x0000000321217220 */ /* 0x080fe20000410000 */
[----:B------:R2:W1:Y:S01]  /*18c70*/  MUFU.TANH R141, R18 ;  /* 0x00000012008d7308 */ /* 0x0004620000002400 */
[-C--:B------:R-:W-:Y:S02]  /*18c80*/  FMUL.FTZ R34, R34, R3.reuse ;  /* 0x0000000322227220 */ /* 0x080fe40000410000 */
[----:B------:R-:W-:Y:S07]  /*18c90*/  FMUL.FTZ R35, R35, R3 ;  /* 0x0000000323237220 */ /* 0x000fee0000410000 */
[----:B------:R2:W1:Y:S10]  /*18ca0*/  MUFU.TANH R140, R19 ;  /* 0x00000013008c7308 */ /* 0x0004740000002400 */
[----:B------:R-:W1:Y:S10]  /*18cb0*/  MUFU.TANH R160, R160 ;  /* 0x000000a000a07308 */ /* 0x000e740000002400 */
[----:B------:R2:W1:Y:S10]  /*18cc0*/  MUFU.TANH R159, R21 ;  /* 0x00000015009f7308 */ /* 0x0004740000002400 */
        /* <DEDUP_REMOVED lines=12> */
[----:B------:R2:W1:Y:S01]  /*18d90*/  MUFU.TANH R135, R35 ;  /* 0x0000002300877308 */ /* 0x0004620000002400 */
[----:B------:R-:W-:-:S05]  /*18da0*/  @!P0 BRA `(.L_x_4495) ;  /* 0x00000a3000008947 */ /* 0x000fca0003800000 */
[----:B---34-:R-:W-:Y:S01]  /*18db0*/  ISETP.NE.U32.AND P0, PT, R224, RZ, PT ;  /* 0x000000ffe000720c */ /* 0x018fe20003f05070 */
[----:B------:R-:W-:Y:S03]  /*18dc0*/  BSSY B0, `(.L_x_4496) ;  /* 0x0000047000007945 */ /* 0x000fe60003800000 */
[----:B------:R-:W-:Y:S11]  /*18dd0*/  ISETP.NE.AND.EX P0, PT, R225, RZ, PT, P0 ;  /* 0x000000ffe100720c */ /* 0x000ff60003f05300 */
[----:B------:R-:W-:Y:S02]  /*18de0*/  @!UPT UIADD3 URZ, URZ, URZ, URZ ;  /* 0x0000003f3f3ff290 */ /* 0x000fe4000fffe03f */
[----:B------:R-:W-:-:S05]  /*18df0*/  @!P0 BRA `(.L_x_4497) ;  /* 0x000003f000008947 */ /* 0x000fca0003800000 */
[----:B------:R-:W-:Y:S02]  /*18e00*/  ULDC.64 UR4, c[0x0][0x118] ;  /* 0x0000460000047ab9 */ /* 0x000fe40000000a00 */
[----:B--2---:R-:W2:Y:S02]  /*18e10*/  LD.E R12, [R132.64+0x170] ;  /* 0x00017004840c7980 */ /* 0x004ea4000c101900 */
        /* <DEDUP_REMOVED lines=10> */
[-C--:B------:R-:W-:Y:S01]  /*18ec0*/  LOP3.LUT R3, R3, R12.reuse, RZ, 0x3c, !PT ;  /* 0x0000000c03037212 */ /* 0x080fe200078e3cff */
[--C-:B--2---:R-:W-:Y:S02]  /*18ed0*/  IMAD.MOV R4, RZ, RZ, -R11.reuse ;  /* 0x000000ffff047224 */ /* 0x104fe400078e0a0b */
[----:B------:R-:W-:Y:S02]  /*18ee0*/  IMAD.MOV.U32 R10, RZ, RZ, RZ ;  /* 0x000000ffff0a7224 */ /* 0x000fe400078e00ff */
[----:B-1----:R-:W-:Y:S01]  /*18ef0*/  IMAD R13, R4, R7, RZ ;  /* 0x00000007040d7224 */ /* 0x002fe200078e02ff */
[----:B------:R-:W-:Y:S02]  /*18f00*/  IABS R4, R9 ;  /* 0x0000000900047213 */ /* 0x000fe40000000000 */
[----:B------:R-:W-:Y:S01]  /*18f10*/  LOP3.LUT R9, R9, R12, RZ, 0x3c, !PT ;  /* 0x0000000c09097212 */ /* 0x000fe200078e3cff */
[----:B------:R-:W-:Y:S06]  /*18f20*/  IMAD.HI.U32 R11, R11, R13, R10 ;  /* 0x0000000d0b0b7227 */ /* 0x000fec00078e000a */
[C---:B------:R-:W-:Y:S04]  /*18f30*/  IMAD.HI.U32 R8, R11.reuse, R4, RZ ;  /* 0x000000040b087227 */ /* 0x040fe800078e00ff */
[----:B------:R-:W-:Y:S04]  /*18f40*/  IMAD.HI.U32 R10, R11, R6, RZ ;  /* 0x000000060b0a7227 */ /* 0x000fe800078e00ff */
        /* <DEDUP_REMOVED lines=15> */
[C---:B------:R-:W-:Y:S01]  /*19040*/  ISETP.NE.AND P2, PT, R12.reuse, RZ, PT ;  /* 0x000000ff0c00720c */ /* 0x040fe20003f45270 */
[----:B------:R-:W-:Y:S02]  /*19050*/  @!P0 IMAD.MOV R8, RZ, RZ, -R8 ;  /* 0x000000ffff088224 */ /* 0x000fe400078e0a08 */
[----:B------:R-:W-:Y:S03]  /*19060*/  @!P1 IMAD.MOV R10, RZ, RZ, -R10 ;  /* 0x000000ffff0a9224 */ /* 0x000fe600078e0a0a */
[C---:B------:R-:W-:Y:S02]  /*19070*/  SEL R7, R5.reuse, R8, !P2 ;  /* 0x0000000805077207 */ /* 0x040fe40005000000 */
[----:B------:R-:W-:Y:S01]  /*19080*/  SEL R5, R5, R10, !P2 ;  /* 0x0000000a05057207 */ /* 0x000fe20005000000 */
[----:B------:R-:W2:Y:S01]  /*19090*/  LD.E.64 R8, [R132.64+0x38] ;  /* 0x0000380484087980 */ /* 0x000ea2000c101b00 */
[-C--:B------:R-:W-:Y:S02]  /*190a0*/  LEA R16, P1, R7, R224.reuse, 0x2 ;  /* 0x000000e007107211 */ /* 0x080fe400078210ff */
[----:B------:R-:W-:Y:S02]  /*190b0*/  LEA R14, P0, R5, R224, 0x2 ;  /* 0x000000e0050e7211 */ /* 0x000fe400078010ff */
[-C--:B------:R-:W-:Y:S01]  /*190c0*/  LEA.HI.X.SX32 R17, R7, R225.reuse, 0x2, P1 ;  /* 0x000000e107117211 */ /* 0x080fe200008f16ff */
[----:B------:R-:W3:Y:S01]  /*190d0*/  LD.E.64 R10, [R132.64+0x20] ;  /* 0x00002004840a7980 */ /* 0x000ee2000c101b00 */
[C---:B------:R-:W-:Y:S01]  /*190e0*/  LEA.HI.X.SX32 R15, R5.reuse, R225, 0x2, P0 ;  /* 0x000000e1050f7211 */ /* 0x040fe200000f16ff */
[----:B------:R-:W-:Y:S04]  /*190f0*/  IMAD.IADD R5, R5, 0x1, -R7 ;  /* 0x0000000105057824 */ /* 0x000fe800078e0a07 */
        /* <DEDUP_REMOVED lines=15> */
.L_x_4497:
[----:B------:R-:W-:Y:S02]  /*191f0*/  ULDC.64 UR4, c[0x0][0x118] ;  /* 0x0000460000047ab9 */ /* 0x000fe40000000a00 */
[----:B--2---:R-:W2:Y:S02]  /*19200*/  LD.E R12, [R132.64+0x38] ;  /* 0x00003804840c7980 */ /* 0x004ea4000c101900 */
[----:B--2---:R-:W-:Y:S04]  /*19210*/  LEA R12, -R12, RZ, 0x6 ;  /* 0x000000ff0c0c7211 */ /* 0x004fe800078e31ff */
[----:B------:R-:W-:Y:S02]  /*19220*/  SHF.R.S32.HI R5, RZ, 0x1f, R12 ;  /* 0x0000001fff057819 */ /* 0x000fe4000001140c */
.L_x_4498:
[----:B------:R-:W-:Y:S05]  /*19230*/  BSYNC B0 ;  /* 0x0000000000007941 */ /* 0x000fea0003800000 */
.L_x_4496:
        /* <DEDUP_REMOVED lines=11> */
[CC--:B-1----:R-:W-:Y:S02]  /*192f0*/  @P3 LEA R14, P0, R3.reuse, R216.reuse, 0x1 ;  /* 0x000000d8030e3211 */ /* 0x0c2fe400078008ff */
        /* <DEDUP_REMOVED lines=78> */
.L_x_4495:
[----:B---34-:R-:W-:Y:S05]  /*197e0*/  BSYNC B1 ;  /* 0x0000000000017941 */ /* 0x018fea0003800000 */
.L_x_4494:
[----:B------:R-:W-:Y:S01]  /*197f0*/  ULDC.64 UR4, c[0x0][0x118] ;  /* 0x0000460000047ab9 */ /* 0x000fe20000000a00 */
[----:B--2---:R-:W-:Y:S01]  /*19800*/  IMAD R20, R228, -0x40, R227 ;  /* 0xffffffc0e4147824 */ /* 0x004fe200078e02e3 */
[----:B------:R2:W3:Y:S04]  /*19810*/  LD.E R134, [R132.64+0xdc] ;  /* 0x0000dc0484867980 */ /* 0x0004e8000c101900 */
[C---:B------:R-:W-:Y:S01]  /*19820*/  IADD3 R18, R20.reuse, 0x8, RZ ;  /* 0x0000000814127810 */ /* 0x040fe20007ffe0ff */
[----:B------:R-:W-:Y:S01]  /*19830*/  LDSM.16.MT88.4 R28, [R208+0xc000] ;  /* 0x00c00000d01c783b */ /* 0x000fe20000004200 */
[----:B------:R-:W-:Y:S02]  /*19840*/  IADD3 R8, R20, -0x1, RZ ;  /* 0xffffffff14087810 */ /* 0x000fe40007ffe0ff */
[----:B------:R-:W-:Y:S02]  /*19850*/  ISETP.GE.AND P1, PT, R18, RZ, PT ;  /* 0x000000ff1200720c */ /* 0x000fe40003f26270 */
[----:B------:R-:W-:Y:S02]  /*19860*/  ISETP.GE.AND P0, PT, R8, RZ, PT ;  /* 0x000000ff0800720c */ /* 0x000fe40003f06270 */
[C---:B------:R-:W-:Y:S02]  /*19870*/  IADD3 R16, R20.reuse, 0x7, RZ ;  /* 0x0000000714107810 */ /* 0x040fe40007ffe0ff */
[C---:B-1----:R-:W-:Y:S02]  /*19880*/  IADD3 R14, R20.reuse, -0x8, RZ ;  /* 0xfffffff8140e7810 */ /* 0x042fe40007ffe0ff */
[C---:B------:R-:W-:Y:S02]  /*19890*/  IADD3 R21, R20.reuse, -0x9, RZ ;  /* 0xfffffff714157810 */ /* 0x040fe40007ffe0ff */
[C---:B------:R-:W-:Y:S02]  /*198a0*/  IADD3 R12, R20.reuse, -0x10, RZ ;  /* 0xfffffff0140c7810 */ /* 0x040fe40007ffe0ff */
[C---:B------:R-:W-:Y:S02]  /*198b0*/  IADD3 R19, R20.reuse, -0x11, RZ ;  /* 0xffffffef14137810 */ /* 0x040fe40007ffe0ff */
[----:B------:R-:W-:Y:S02]  /*198c0*/  @!P1 IADD3 R18, -R20, -0x8, RZ ;  /* 0xfffffff814129810 */ /* 0x000fe40007ffe1ff */
[----:B------:R-:W-:Y:S02]  /*198d0*/  ISETP.GE.AND P1, PT, R16, RZ, PT ;  /* 0x000000ff1000720c */ /* 0x000fe40003f26270 */
[----:B------:R-:W-:Y:S02]  /*198e0*/  @!P0 IADD3 R8, -R20, 0x1, RZ ;  /* 0x0000000114088810 */ /* 0x000fe40007ffe1ff */
[----:B------:R-:W-:Y:S01]  /*198f0*/  ISETP.GE.AND P0, PT, R14, RZ, PT ;  /* 0x000000ff0e00720c */ /* 0x000fe20003f06270 */
[----:B------:R-:W-:Y:S01]  /*19900*/  I2F R18, R18 ;  /* 0x0000001200127306 */ /* 0x000fe20000201400 */
[C---:B------:R-:W-:Y:S02]  /*19910*/  IADD3 R17, R20.reuse, -0x18, RZ ;  /* 0xffffffe814117810 */ /* 0x040fe40007ffe0ff */
[----:B------:R-:W-:Y:S02]  /*19920*/  IABS R9, R20 ;  /* 0x0000001400097213 */ /* 0x000fe40000000000 */
[C---:B------:R-:W-:Y:S02]  /*19930*/  IADD3 R15, R20.reuse, -0x19, RZ ;  /* 0xffffffe7140f7810 */ /* 0x040fe40007ffe0ff */
[C---:B------:R-:W-:Y:S02]  /*19940*/  IADD3 R13, R20.reuse, -0x20, RZ ;  /* 0xffffffe0140d7810 */ /* 0x040fe40007ffe0ff */
[C---:B------:R-:W-:Y:S01]  /*19950*/  @!P1 IADD3 R16, -R20.reuse, -0x7, RZ ;  /* 0xfffffff914109810 */ /* 0x040fe20007ffe1ff */
[----:B------:R-:W1:Y:S01]  /*19960*/  I2F R9, R9 ;  /* 0x0000000900097306 */ /* 0x000e620000201400 */
[----:B------:R-:W-:Y:S02]  /*19970*/  ISETP.GE.AND P1, PT, R21, RZ, PT ;  /* 0x000000ff1500720c */ /* 0x000fe40003f26270 */
[----:B------:R-:W-:Y:S02]  /*19980*/  @!P0 IADD3 R14, -R20, 0x8, RZ ;  /* 0x00000008140e8810 */ /* 0x000fe40007ffe1ff */
[----:B------:R-:W-:Y:S02]  /*19990*/  ISETP.GE.AND P0, PT, R12, RZ, PT ;  /* 0x000000ff0c00720c */ /* 0x000fe40003f06270 */
[C---:B------:R-:W-:Y:S02]  /*199a0*/  IADD3 R11, R20.reuse, -0x21, RZ ;  /* 0xffffffdf140b7810 */ /* 0x040fe40007ffe0ff */
[C---:B------:R-:W-:Y:S01]  /*199b0*/  IADD3 R7, R20.reuse, -0x28, RZ ;  /* 0xffffffd814077810 */ /* 0x040fe20007ffe0ff */
[----:B------:R-:W4:Y:S01]  /*199c0*/  I2F R8, R8 ;  /* 0x0000000800087306 */ /* 0x000f220000201400 */
[C---:B------:R-:W-:Y:S02]  /*199d0*/  IADD3 R5, R20.reuse, -0x29, RZ ;  /* 0xffffffd714057810 */ /* 0x040fe40007ffe0ff */
[C---:B------:R-:W-:Y:S02]  /*199e0*/  IADD3 R4, R20.reuse, -0x30, RZ ;  /* 0xffffffd014047810 */ /* 0x040fe40007ffe0ff */
[C---:B------:R-:W-:Y:S02]  /*199f0*/  @!P1 IADD3 R21, -R20.reuse, 0x9, RZ ;  /* 0x0000000914159810 */ /* 0x040fe40007ffe1ff */
[----:B------:R-:W-:Y:S02]  /*19a00*/  ISETP.GE.AND P1, PT, R19, RZ, PT ;  /* 0x000000ff1300720c */ /* 0x000fe40003f26270 */
[C---:B------:R-:W-:Y:S01]  /*19a10*/  @!P0 IADD3 R12, -R20.reuse, 0x10, RZ ;  /* 0x00000010140c8810 */ /* 0x040fe20007ffe1ff */
[----:B------:R-:W5:Y:S01]  /*19a20*/  I2F R16, R16 ;  /* 0x0000001000107306 */ /* 0x000f620000201400 */
[----:B------:R-:W-:Y:S02]  /*19a30*/  ISETP.GE.AND P0, PT, R17, RZ, PT ;  /* 0x000000ff1100720c */ /* 0x000fe40003f06270 */
[----:B------:R-:W-:Y:S02]  /*19a40*/  ISETP.GE.AND P4, PT, R5, RZ, PT ;  /* 0x000000ff0500720c */ /* 0x000fe40003f86270 */
[----:B------:R-:W-:Y:S02]  /*19a50*/  IADD3 R3, R20, -0x31, RZ ;  /* 0xffffffcf14037810 */ /* 0x000fe40007ffe0ff */
[----:B------:R-:W-:Y:S02]  /*19a60*/  ISETP.GE.AND P3, PT, R4, RZ, PT ;  /* 0x000000ff0400720c */ /* 0x000fe40003f66270 */
[C---:B------:R-:W-:Y:S01]  /*19a70*/  IADD3 R10, R20.reuse, -0x38, RZ ;  /* 0xffffffc8140a7810 */ /* 0x040fe20007ffe0ff */
[----:B------:R-:W1:Y:S01]  /*19a80*/  I2F R14, R14 ;  /* 0x0000000e000e7306 */ /* 0x000e620000201400 */
[C---:B------:R-:W-:Y:S02]  /*19a90*/  @!P1 IADD3 R19, -R20.reuse, 0x11, RZ ;  /* 0x0000001114139810 */ /* 0x040fe40007ffe1ff */
[----:B------:R-:W-:Y:S02]  /*19aa0*/  ISETP.GE.AND P1, PT, R15, RZ, PT ;  /* 0x000000ff0f00720c */ /* 0x000fe40003f26270 */
[C---:B------:R-:W-:Y:S02]  /*19ab0*/  @!P0 IADD3 R17, -R20.reuse, 0x18, RZ ;  /* 0x0000001814118810 */ /* 0x040fe40007ffe1ff */
[----:B------:R-:W-:Y:S02]  /*19ac0*/  ISETP.GE.AND P0, PT, R13, RZ, PT ;  /* 0x000000ff0d00720c */ /* 0x000fe40003f06270 */
[----:B------:R-:W-:Y:S01]  /*19ad0*/  ISETP.GE.AND P2, PT, R3, RZ, PT ;  /* 0x000000ff0300720c */ /* 0x000fe20003f46270 */
[----:B------:R-:W1:Y:S01]  /*19ae0*/  I2F R21, R21 ;  /* 0x0000001500157306 */ /* 0x000e620000201400 */
[C---:B------:R-:W-:Y:S02]  /*19af0*/  IADD3 R6, R20.reuse, -0x39, RZ ;  /* 0xffffffc714067810 */ /* 0x040fe40007ffe0ff */
[C---:B------:R-:W-:Y:S02]  /*19b00*/  @!P4 IADD3 R5, -R20.reuse, 0x29, RZ ;  /* 0x000000291405c810 */ /* 0x040fe40007ffe1ff */
[C---:B------:R-:W-:Y:S02]  /*19b10*/  @!P3 IADD3 R4, -R20.reuse, 0x30, RZ ;  /* 0x000000301404b810 */ /* 0x040fe40007ffe1ff */
[C---:B------:R-:W-:Y:S02]  /*19b20*/  @!P1 IADD3 R15, -R20.reuse, 0x19, RZ ;  /* 0x00000019140f9810 */ /* 0x040fe40007ffe1ff */
[----:B------:R-:W-:Y:S01]  /*19b30*/  ISETP.GE.AND P1, PT, R11, RZ, PT ;  /* 0x000000ff0b00720c */ /* 0x000fe20003f26270 */
[----:B------:R-:W1:Y:S01]  /*19b40*/  I2F R12, R12 ;  /* 0x0000000c000c7306 */ /* 0x000e620000201400 */
[C---:B------:R-:W-:Y:S02]  /*19b50*/  @!P0 IADD3 R13, -R20.reuse, 0x20, RZ ;  /* 0x00000020140d8810 */ /* 0x040fe40007ffe1ff */
[----:B------:R-:W-:Y:S02]  /*19b60*/  ISETP.GE.AND P0, PT, R7, RZ, PT ;  /* 0x000000ff0700720c */ /* 0x000fe40003f06270 */
[C---:B------:R-:W-:Y:S05]  /*19b70*/  @!P2 IADD3 R3, -R20.reuse, 0x31, RZ ;  /* 0x000000311403a810 */ /* 0x040fea0007ffe1ff */
[----:B------:R-:W1:Y:S02]  /*19b80*/  I2F R19, R19 ;  /* 0x0000001300137306 */ /* 0x000e640000201400 */
[----:B------:R-:W-:Y:S02]  /*19b90*/  @!P1 IADD3 R11, -R20, 0x21, RZ ;  /* 0x00000021140b9810 */ /* 0x000fe40007ffe1ff */
[----:B------:R-:W-:Y:S02]  /*19ba0*/  ISETP.GE.AND P1, PT, R10, RZ, PT ;  /* 0x000000ff0a00720c */ /* 0x000fe40003f26270 */
[----:B------:R-:W-:Y:S02]  /*19bb0*/  @!P0 IADD3 R7, -R20, 0x28, RZ ;  /* 0x0000002814078810 */ /* 0x000fe40007ffe1ff */
[----:B------:R-:W-:Y:S02]  /*19bc0*/  ISETP.GE.AND P0, PT, R6, RZ, PT ;  /* 0x000000ff0600720c */ /* 0x000fe40003f06270 */
[----:B------:R-:W1:Y:S07]  /*19bd0*/  I2F R17, R17 ;  /* 0x0000001100117306 */ /* 0x000e6e0000201400 */
[C---:B------:R-:W-:Y:S03]  /*19be0*/  @!P1 IADD3 R10, -R20.reuse, 0x38, RZ ;  /* 0x00000038140a9810 */ /* 0x040fe60007ffe1ff */
[----:B------:R-:W1:Y:S01]  /*19bf0*/  I2F R15, R15 ;  /* 0x0000000f000f7306 */ /* 0x000e620000201400 */
[----:B------:R-:W-:Y:S09]  /*19c00*/  @!P0 IADD3 R6, -R20, 0x39, RZ ;  /* 0x0000003914068810 */ /* 0x000ff20007ffe1ff */
[----:B------:R-:W1:Y:S10]  /*19c10*/  I2F R13, R13 ;  /* 0x0000000d000d7306 */ /* 0x000e740000201400 */
[----:B------:R-:W1:Y:S10]  /*19c20*/  I2F R11, R11 ;  /* 0x0000000b000b7306 */ /* 0x000e740000201400 */
[----:B------:R-:W1:Y:S10]  /*19c30*/  I2F R7, R7 ;  /* 0x0000000700077306 */ /* 0x000e740000201400 */
[----:B------:R-:W1:Y:S10]  /*19c40*/  I2F R5, R5 ;  /* 0x0000000500057306 */ /* 0x000e740000201400 */
[----:B------:R-:W1:Y:S10]  /*19c50*/  I2F R4, R4 ;  /* 0x0000000400047306 */ /* 0x000e740000201400 */
[----:B------:R-:W2:Y:S10]  /*19c60*/  I2F R3, R3 ;  /* 0x0000000300037306 */ /* 0x000eb40000201400 */
[----:B------:R-:W2:Y:S10]  /*19c70*/  I2F R10, R10 ;  /* 0x0000000a000a7306 */ /* 0x000eb40000201400 */
[----:B------:R-:W2:Y:S01]  /*19c80*/  I2F R6, R6 ;  /* 0x0000000600067306 */ /* 0x000ea20000201400 */
[C---:B-1----:R-:W-:Y:S02]  /*19c90*/  FFMA.FTZ R161, -R0.reuse, R9, R161 ;  /* 0x0000000900a17223 */ /* 0x042fe400000101a1 */
[C---:B------:R-:W-:Y:S02]  /*19ca0*/  FFMA.FTZ R165, -R0.reuse, R18, R165 ;  /* 0x0000001200a57223 */ /* 0x040fe400000101a5 */
[C---:B----4-:R-:W-:Y:S01]  /*19cb0*/  FFMA.FTZ R163, -R0.reuse, R8, R163 ;  /* 0x0000000800a37223 */ /* 0x050fe200000101a3 */
[----:B------:R-:W-:Y:S01]  /*19cc0*/  FMNMX.FTZ R18, R161, R2, !PT ;  /* 0x00000002a1127209 */ /* 0x000fe20007810000 */
[C---:B-----5:R-:W-:Y:S01]  /*19cd0*/  FFMA.FTZ R167, -R0.reuse, R16, R167 ;  /* 0x0000001000a77223 */ /* 0x060fe200000101a7 */
[----:B------:R-:W-:Y:S01]  /*19ce0*/  FMNMX.FTZ R16, R165, R139, !PT ;  /* 0x0000008ba5107209 */ /* 0x000fe20007810000 */
[C---:B------:R-:W-:Y:S01]  /*19cf0*/  FFMA.FTZ R171, -R0.reuse, R14, R171 ;  /* 0x0000000e00ab7223 */ /* 0x040fe200000101ab */
[----:B------:R-:W-:Y:S01]  /*19d00*/  FMNMX.FTZ R18, R163, R18, !PT ;  /* 0x00000012a3127209 */ /* 0x000fe20007810000 */
[C---:B------:R-:W-:Y:S01]  /*19d10*/  FFMA.FTZ R9, -R0.reuse, R9, R175 ;  /* 0x0000000900097223 */ /* 0x040fe200000101af */
[----:B------:R-:W-:Y:S01]  /*19d20*/  FMNMX.FTZ R16, R167, R16, !PT ;  /* 0x00000010a7107209 */ /* 0x000fe20007810000 */
[CC--:B------:R-:W-:Y:S01]  /*19d30*/  FFMA.FTZ R173, -R0.reuse, R21.reuse, R173 ;  /* 0x0000001500ad7223 */ /* 0x0c0fe200000101ad */
        /* <DEDUP_REMOVED lines=10> */
[C---:B------:R-:W-:Y:S02]  /*19de0*/  FFMA.FTZ R145, -R0.reuse, R17, R145 ;  /* 0x0000001100917223 */ /* 0x040fe40000010191 */
        /* <DEDUP_REMOVED lines=22> */
[----:B------:R-:W-:Y:S01]  /*19f50*/  FFMA.FTZ R148, -R0, R11, R148 ;  /* 0x0000000b00947223 */ /* 0x000fe20000010194 */
[----:B------:R-:W-:Y:S01]  /*19f60*/  FMNMX.FTZ R19, R152, R19, !PT ;  /* 0x0000001398137209 */ /* 0x000fe20007810000 */
[----:B--2---:R-:W-:Y:S01]  /*19f70*/  FFMA.FTZ R153, -R0, R3, R153 ;  /* 0x0000000300997223 */ /* 0x004fe20000010199 */
        /* <DEDUP_REMOVED lines=18> */
[----:B------:R-:W-:Y:S07]  /*1a0a0*/  FMNMX.FTZ R6, R135, R4, !PT ;  /* 0x0000000487067209 */ /* 0x000fee0007810000 */
[----:B------:R-:W2:Y:S01]  /*1a0b0*/  SHFL.BFLY PT, R3, R6, 0x2, 0x1f ;  /* 0x0c401f0006037f89 */ /* 0x000ea200000e0000 */
[----:B-1----:R-:W-:Y:S07]  /*1a0c0*/  FMNMX.FTZ R10, R7, R12, !PT ;  /* 0x0000000c070a7209 */ /* 0x002fee0007810000 */
[----:B------:R-:W-:Y:S01]  /*1a0d0*/  LDSM.16.MT88.4 R12, [R210+0xc000] ;  /* 0x00c00000d20c783b */ /* 0x000fe20000004200 */
[----:B--2---:R-:W-:Y:S07]  /*1a0e0*/  FMNMX.FTZ R5, R6, R3, !PT ;  /* 0x0000000306057209 */ /* 0x004fee0007810000 */
[----:B------:R-:W1:Y:S08]  /*1a0f0*/  SHFL.BFLY PT, R133, R10, 0x1, 0x1f ;  /* 0x0c201f000a857f89 */ /* 0x000e7000000e0000 */
[----:B------:R-:W2:Y:S01]  /*1a100*/  SHFL.BFLY PT, R132, R5, 0x1, 0x1f ;  /* 0x0c201f0005847f89 */ /* 0x000ea200000e0000 */
[----:B-1----:R-:W-:Y:S04]  /*1a110*/  FMNMX.FTZ R133, R10, R133, !PT ;  /* 0x000000850a857209 */ /* 0x002fe80007810000 */
[C---:B------:R-:W-:Y:S01]  /*1a120*/  FSETP.NEU.FTZ.AND P0, PT, R133.reuse, -INF , PT ;  /* 0xff8000008500780b */ /* 0x040fe20003f1d000 */
[C---:B---3--:R-:W-:Y:S02]  /*1a130*/  FMUL.FTZ R157, R134.reuse, R133 ;  /* 0x00000085869d7220 */ /* 0x048fe40000410000 */
[----:B------:R-:W-:Y:S01]  /*1a140*/  FADD.FTZ R3, -R133, R2 ;  /* 0x0000000285037221 */ /* 0x000fe20000010100 */
[----:B--2---:R-:W-:Y:S02]  /*1a150*/  FMNMX.FTZ R132, R5, R132, !PT ;  /* 0x0000008405847209 */ /* 0x004fe40007810000 */
[----:B------:R-:W-:Y:S01]  /*1a160*/  FSEL R157, R157, RZ, P0 ;  /* 0x000000ff9d9d7208 */ /* 0x000fe20000000000 */
[----:B------:R-:W-:Y:S01]  /*1a170*/  FMUL.FTZ R4, R134, R3 ;  /* 0x0000000386047220 */ /* 0x000fe20000410000 */
[C---:B------:R-:W-:Y:S01]  /*1a180*/  FSETP.NEU.FTZ.AND P0, PT, R132.reuse, -INF , PT ;  /* 0xff8000008400780b */ /* 0x040fe20003f1d000 */
[----:B------:R-:W-:Y:S02]  /*1a190*/  FADD.FTZ R7, -R132, R139 ;  /* 0x0000008b84077221 */ /* 0x000fe40000010100 */
[----:B------:R-:W-:Y:S01]  /*1a1a0*/  FMUL.FTZ R139, R134, R132 ;  /* 0x00000084868b7220 */ /* 0x000fe20000410000 */
[----:B------:R-:W1:Y:S01]  /*1a1b0*/  MUFU.EX2 R3, R4 ;  /* 0x0000000400037308 */ /* 0x000e620000000800 */
[-CC-:B------:R-:W-:Y:S02]  /*1a1c0*/  FFMA.FTZ R177, R161, R134.reuse, -R157.reuse ;  /* 0x00000086a1b17223 */ /* 0x180fe4000001089d */
[-CC-:B------:R-:W-:Y:S01]  /*1a1d0*/  FFMA.FTZ R176, R163, R134.reuse, -R157.reuse ;  /* 0x00000086a3b07223 */ /* 0x180fe2000001089d */
[----:B------:R-:W-:Y:S01]  /*1a1e0*/  FSEL R139, R139, RZ, P0 ;  /* 0x000000ff8b8b7208 */ /* 0x000fe20000000000 */
[-CC-:B------:R-:W-:Y:S01]  /*1a1f0*/  FFMA.FTZ R175, R171, R134.reuse, -R157.reuse ;  /* 0x00000086abaf7223 */ /* 0x180fe2000001089d */
[----:B------:R-:W-:Y:S01]  /*1a200*/  ISETP.GT.AND P0, PT, R228, RZ, PT ;  /* 0x000000ffe400720c */ /* 0x000fe20003f04270 */
[-C--:B------:R-:W-:Y:S02]  /*1a210*/  FFMA.FTZ R174, R173, R134.reuse, -R157 ;  /* 0x00000086adae7223 */ /* 0x080fe4000001089d */
[-CC-:B------:R-:W-:Y:S01]  /*1a220*/  FFMA.FTZ R173, R165, R134.reuse, -R139.reuse ;  /* 0x00000086a5ad7223 */ /* 0x180fe2000001088b */
[----:B------:R-:W-:Y:S01]  /*1a230*/  MUFU.EX2 R177, R177 ;  /* 0x000000b100b17308 */ /* 0x000fe20000000800 */
[-CC-:B------:R-:W-:Y:S02]  /*1a240*/  FFMA.FTZ R172, R167, R134.reuse, -R139.reuse ;  /* 0x00000086a7ac7223 */ /* 0x180fe4000001088b */
[-CC-:B------:R-:W-:Y:S01]  /*1a250*/  FFMA.FTZ R171, R9, R134.reuse, -R139.reuse ;  /* 0x0000008609ab7223 */ /* 0x180fe2000001088b */
[----:B------:R-:W-:Y:S01]  /*1a260*/  LDSM.16.MT88.4 R164, [R210+0x11800] ;  /* 0x01180000d2a4783b */ /* 0x000fe20000004200 */
[-C--:B------:R-:W-:Y:S02]  /*1a270*/  FFMA.FTZ R170, R8, R134.reuse, -R139 ;  /* 0x0000008608aa7223 */ /* 0x080fe4000001088b */
[----:B------:R-:W-:Y:S02]  /*1a280*/  FMUL.FTZ R2, R134, R7 ;  /* 0x0000000786027220 */ /* 0x000fe40000410000 */
[-CC-:B------:R-:W-:Y:S01]  /*1a290*/  FFMA.FTZ R178, R147, R134.reuse, -R157.reuse ;  /* 0x0000008693b27223 */ /* 0x180fe2000001089d */
[----:B------:R-:W2:Y:S01]  /*1a2a0*/  MUFU.EX2 R176, R176 ;  /* 0x000000b000b07308 */ /* 0x000ea20000000800 */
[-CC-:B------:R-:W-:Y:S02]  /*1a2b0*/  FFMA.FTZ R179, R146, R134.reuse, -R157.reuse ;  /* 0x0000008692b37223 */ /* 0x180fe4000001089d */
[--C-:B------:R-:W-:Y:S02]  /*1a2c0*/  FFMA.FTZ R180, R145, R134, -R157.reuse ;  /* 0x0000008691b47223 */ /* 0x100fe4000001089d */
        /* <DEDUP_REMOVED lines=13> */
[-C--:B------:R-:W-:Y:S02]  /*1a3a0*/  FFMA.FTZ R181, R144, R134.reuse, -R157 ;  /* 0x0000008690b57223 */ /* 0x080fe4000001089d */
[----:B------:R-:W-:Y:S01]  /*1a3b0*/  LDSM.16.MT88.4 R144, [R208+0xe800] ;  /* 0x00e80000d090783b */ /* 0x000fe20000004200 */
[-CC-:B------:R-:W-:Y:S02]  /*1a3c0*/  FFMA.FTZ R182, R143, R134.reuse, -R139.reuse ;  /* 0x000000868fb67223 */ /* 0x180fe4000001088b */
[----:B------:R-:W2:Y:S01]  /*1a3d0*/  MUFU.EX2 R174, R174 ;  /* 0x000000ae00ae7308 */ /* 0x000ea20000000800 */
[-CC-:B------:R-:W-:Y:S02]  /*1a3e0*/  FFMA.FTZ R183, R142, R134.reuse, -R139.reuse ;  /* 0x000000868eb77223 */ /* 0x180fe4000001088b */
[--C-:B------:R-:W-:Y:S02]  /*1a3f0*/  FFMA.FTZ R184, R141, R134, -R139.reuse ;  /* 0x000000868db87223 */ /* 0x100fe4000001088b */
        /* <DEDUP_REMOVED lines=15> */
[-C--:B------:R-:W-:Y:S02]  /*1a4f0*/  FFMA.FTZ R185, R140, R134.reuse, -R139 ;  /* 0x000000868cb97223 */ /* 0x080fe4000001088b */
[-CC-:B------:R-:W-:Y:S02]  /*1a500*/  FFMA.FTZ R186, R160, R134.reuse, -R157.reuse ;  /* 0x00000086a0ba7223 */ /* 0x180fe4000001089d */
[-CC-:B------:R-:W-:Y:S01]  /*1a510*/  FFMA.FTZ R187, R159, R134.reuse, -R157.reuse ;  /* 0x000000869fbb7223 */ /* 0x180fe2000001089d */
[----:B------:R-:W-:Y:S01]  /*1a520*/  MUFU.EX2 R171, R171 ;  /* 0x000000ab00ab7308 */ /* 0x000fe20000000800 */
[----:B------:R-:W-:Y:S01]  /*1a530*/  LDSM.16.MT88.4 R100, [R208+0xe000] ;  /* 0x00e00000d064783b */ /* 0x000fe20000004200 */
[-CC-:B------:R-:W-:Y:S02]  /*1a540*/  FFMA.FTZ R231, R158, R134.reuse, -R157.reuse ;  /* 0x000000869ee77223 */ /* 0x180fe4000001089d */
[-C--:B------:R-:W-:Y:S02]  /*1a550*/  FFMA.FTZ R232, R156, R134.reuse, -R157 ;  /* 0x000000869ce87223 */ /* 0x080fe4000001089d */
[-CC-:B------:R-:W-:Y:S02]  /*1a560*/  FFMA.FTZ R233, R154, R134.reuse, -R139.reuse ;  /* 0x000000869ae97223 */ /* 0x180fe4000001088b */
[-CC-:B------:R-:W-:Y:S01]  /*1a570*/  FFMA.FTZ R234, R152, R134.reuse, -R139.reuse ;  /* 0x0000008698ea7223 */ /* 0x180fe2000001088b */
[----:B------:R-:W-:Y:S01]  /*1a580*/  LDSM.16.MT88.4 R116, [R209+0xc800] ;  /* 0x00c80000d174783b */ /* 0x000fe20000004200 */
[----:B------:R-:W2:Y:S01]  /*1a590*/  MUFU.EX2 R170, R170 ;  /* 0x000000aa00aa7308 */ /* 0x000ea20000000800 */
[-CC-:B------:R-:W-:Y:S02]  /*1a5a0*/  FFMA.FTZ R235, R150, R134.reuse, -R139.reuse ;  /* 0x0000008696eb7223 */ /* 0x180fe4000001088b */
[-C--:B------:R-:W-:Y:S01]  /*1a5b0*/  FFMA.FTZ R236, R148, R134.reuse, -R139 ;  /* 0x0000008694ec7223 */ /* 0x080fe2000001088b */
[----:B-1----:R-:W-:Y:S01]  /*1a5c0*/  F2FP.BF16.PACK_AB R129, R172, R173 ;  /* 0x000000adac81723e */ /* 0x002fe200000010ff */
[-CC-:B------:R-:W-:Y:S02]  /*1a5d0*/  FFMA.FTZ R237, R155, R134.reuse, -R157.reuse ;  /* 0x000000869bed7223 */ /* 0x180fe4000001089d */
[----:B------:R-:W-:Y:S01]  /*1a5e0*/  LDSM.16.MT88.4 R140, [R209+0xe800] ;  /* 0x00e80000d18c783b */ /* 0x000fe20000004200 */
[-CC-:B------:R-:W-:Y:S02]  /*1a5f0*/  FFMA.FTZ R238, R153, R134.reuse, -R157.reuse ;  /* 0x0000008699ee7223 */ /* 0x180fe4000001089d */
[-CC-:B------:R-:W-:Y:S01]  /*1a600*/  FFMA.FTZ R239, R151, R134.reuse, -R157.reuse ;  /* 0x0000008697ef7223 */ /* 0x180fe2000001089d */
[----:B------:R-:W-:Y:S01]  /*1a610*/  MUFU.EX2 R178, R178 ;  /* 0x000000b200b27308 */ /* 0x000fe20000000800 */
[----:B------:R-:W-:Y:S02]  /*1a620*/  FFMA.FTZ R157, R149, R134, -R157 ;  /* 0x00000086959d7223 */ /* 0x000fe4000001089d */
[C---:B------:R-:W-:Y:S01]  /*1a630*/  FMUL.FTZ R36, R3.reuse, R36 ;  /* 0x0000002403247220 */ /* 0x040fe20000410000 */
[----:B------:R-:W-:Y:S01]  /*1a640*/  LDSM.16.MT88.4 R148, [R210+0xf800] ;  /* 0x00f80000d294783b */ /* 0x000fe20000004200 */
[C---:B------:R-:W-:Y:S02]  /*1a650*/  FMUL.FTZ R37, R3.reuse, R37 ;  /* 0x0000002503257220 */ /* 0x040fe40000410000 */
[C---:B------:R-:W-:Y:S02]  /*1a660*/  FMUL.FTZ R38, R2.reuse, R38 ;  /* 0x0000002602267220 */ /* 0x040fe40000410000 */
[----:B------:R-:W-:Y:S01]  /*1a670*/  FMUL.FTZ R39, R2, R39 ;  /* 0x0000002702277220 */ /* 0x000fe20000410000 */
        /* <DEDUP_REMOVED lines=8> */
[----:B------:R-:W-:Y:S01]  /*1a700*/  LDSM.16.MT88.4 R160, [R207+0xf800] ;  /* 0x00f80000cfa0783b */ /* 0x000fe20000004200 */
[----:B------:R-:W2:Y:S03]  /*1a710*/  MUFU.EX2 R179, R179 ;  /* 0x000000b300b37308 */ /* 0x000ea60000000800 */
[C---:B------:R-:W-:Y:S02]  /*1a720*/  FMUL.FTZ R44, R3.reuse, R44 ;  /* 0x0000002c032c7220 */ /* 0x040fe40000410000 */
[C---:B------:R-:W-:Y:S01]  /*1a730*/  FMUL.FTZ R12, R3.reuse, R120 ;  /* 0x00000078030c7220 */ /* 0x040fe20000410000 */
[C---:B------:R-:W-:Y:S04]  /*1a740*/  HMMA.16816.F32.BF16 R8, R128.reuse, R14, R8 ;  /* 0x0000000e8008723c */ /* 0x040fe80000041808 */
[C---:B------:R-:W-:Y:S01]  /*1a750*/  FMUL.FTZ R13, R3.reuse, R121 ;  /* 0x00000079030d7220 */ /* 0x040fe20000410000 */
[----:B------:R-:W-:Y:S01]  /*1a760*/  MUFU.EX2 R180, R180 ;  /* 0x000000b400b47308 */ /* 0x000fe20000000800 */
[----:B-1----:R-:W-:Y:S01]  /*1a770*/  LDSM.16.MT88.4 R156, [R208+0xf800] ;  /* 0x00f80000d09c783b */ /* 0x002fe20000004200 */
[C---:B------:R-:W-:Y:S02]  /*1a780*/  FMUL.FTZ R14, R2.reuse, R122 ;  /* 0x0000007a020e7220 */ /* 0x040fe40000410000 */
[C---:B------:R-:W-:Y:S03]  /*1a790*/  FMUL.FTZ R15, R2.reuse, R123 ;  /* 0x0000007b020f7220 */ /* 0x040fe60000410000 */
[C---:B------:R-:W-:Y:S02]  /*1a7a0*/  FMUL.FTZ R45, R3.reuse, R45 ;  /* 0x0000002d032d7220 */ /* 0x040fe40000410000 */
[----:B------:R-:W1:Y:S01]  /*1a7b0*/  LDSM.16.MT88.4 R120, [R207+0xc000] ;  /* 0x00c00000cf78783b */ /* 0x000e620000004200 */
[C---:B------:R-:W-:Y:S01]  /*1a7c0*/  FMUL.FTZ R46, R2.reuse, R46 ;  /* 0x0000002e022e7220 */ /* 0x040fe20000410000 */
[C---:B------:R-:W-:Y:S01]  /*1a7d0*/  HMMA.16816.F32.BF16 R12, R128.reuse, R20, R12 ;  /* 0x00000014800c723c */ /* 0x040fe2000004180c */
[----:B------:R-:W-:Y:S02]  /*1a7e0*/  MUFU.EX2 R181, R181 ;  /* 0x000000b500b57308 */ /* 0x000fe40000000800 */
[C---:B------:R-:W-:Y:S02]  /*1a7f0*/  FMUL.FTZ R47, R2.reuse, R47 ;  /* 0x0000002f022f7220 */ /* 0x040fe40000410000 */
[C---:B------:R-:W-:Y:S02]  /*1a800*/  FMUL.FTZ R48, R3.reuse, R48 ;  /* 0x0000003003307220 */ /* 0x040fe40000410000 */
[C---:B------:R-:W-:Y:S01]  /*1a810*/  FMUL.FTZ R20, R3.reuse, R112 ;  /* 0x0000007003147220 */ /* 0x040fe20000410000 */
[C---:B------:R-:W-:Y:S03]  /*1a820*/  HMMA.16816.F32.BF16 R16, R128.reuse, R22, R16 ;  /* 0x000000168010723c */ /* 0x040fe60000041810 */
[----:B------:R-:W-:Y:S01]  /*1a830*/  MUFU.EX2 R182, R182 ;  /* 0x000000b600b67308 */ /* 0x000fe20000000800 */
[C---:B------:R-:W-:Y:S02]  /*1a840*/  FMUL.FTZ R21, R3.reuse, R113 ;  /* 0x0000007103157220 */ /* 0x040fe40000410000 */
[C---:B------:R-:W-:Y:S02]  /*1a850*/  FMUL.FTZ R49, R3.reuse, R49 ;  /* 0x0000003103317220 */ /* 0x040fe40000410000 */
[C---:B------:R-:W-:Y:S04]  /*1a860*/  FMUL.FTZ R22, R2.reuse, R114 ;  /* 0x0000007202167220 */ /* 0x040fe80000410000 */
[C---:B------:R-:W-:Y:S01]  /*1a870*/  FMUL.FTZ R23, R2.reuse, R115 ;  /* 0x0000007302177220 */ /* 0x040fe20000410000 */
[----:B------:R-:W3:Y:S01]  /*1a880*/  MUFU.EX2 R183, R183 ;  /* 0x000000b700b77308 */ /* 0x000ee20000000800 */
[----:B------:R-:W4:Y:S01]  /*1a890*/  LDSM.16.MT88.4 R112, [R210+0xe000] ;  /* 0x00e00000d270783b */ /* 0x000f220000004200 */
[C---:B------:R-:W-:Y:S02]  /*1a8a0*/  FMUL.FTZ R50, R2.reuse, R50 ;  /* 0x0000003202327220 */ /* 0x040fe40000410000 */
[C---:B------:R-:W-:Y:S02]  /*1a8b0*/  FMUL.FTZ R51, R2.reuse, R51 ;  /* 0x0000003302337220 */ /* 0x040fe40000410000 */
[C---:B------:R-:W-:Y:S03]  /*1a8c0*/  HMMA.16816.F32.BF16 R20, R128.reuse, R28, R20 ;  /* 0x0000001c8014723c */ /* 0x040fe60000041814 */
[C---:B------:R-:W-:Y:S01]  /*1a8d0*/  FMUL.FTZ R52, R3.reuse, R52 ;  /* 0x0000003403347220 */ /* 0x040fe20000410000 */
[----:B------:R-:W-:Y:S01]  /*1a8e0*/  MUFU.EX2 R184, R184 ;  /* 0x000000b800b87308 */ /* 0x000fe20000000800 */
[C---:B------:R-:W-:Y:S02]  /*1a8f0*/  FMUL.FTZ R53, R3.reuse, R53 ;  /* 0x0000003503357220 */ /* 0x040fe40000410000 */
[C---:B------:R-:W-:Y:S01]  /*1a900*/  FMUL.FTZ R28, R3.reuse, R104 ;  /* 0x00000068031c7220 */ /* 0x040fe20000410000 */
[C---:B------:R-:W-:Y:S04]  /*1a910*/  HMMA.16816.F32.BF16 R24, R128.reuse, R30, R24 ;  /* 0x0000001e8018723c */ /* 0x040fe80000041818 */
[C---:B------:R-:W-:Y:S02]  /*1a920*/  FMUL.FTZ R29, R3.reuse, R105 ;  /* 0x00000069031d7220 */ /* 0x040fe40000410000 */
[C---:B------:R-:W-:Y:S01]  /*1a930*/  FMUL.FTZ R54, R2.reuse, R54 ;  /* 0x0000003602367220 */ /* 0x040fe20000410000 */
[----:B------:R-:W5:Y:S01]  /*1a940*/  MUFU.EX2 R185, R185 ;  /* 0x000000b900b97308 */ /* 0x000f620000000800 */
[C---:B------:R-:W-:Y:S04]  /*1a950*/  FMUL.FTZ R30, R2.reuse, R106 ;  /* 0x0000006a021e7220 */ /* 0x040fe80000410000 */
[C---:B------:R-:W-:Y:S02]  /*1a960*/  FMUL.FTZ R31, R2.reuse, R107 ;  /* 0x0000006b021f7220 */ /* 0x040fe40000410000 */
[----:B------:R-:W2:Y:S01]  /*1a970*/  LDSM.16.MT88.4 R104, [R209+0xe000] ;  /* 0x00e00000d168783b */ /* 0x000ea20000004200 */
[C---:B------:R-:W-:Y:S02]  /*1a980*/  FMUL.FTZ R55, R2.reuse, R55 ;  /* 0x0000003702377220 */ /* 0x040fe40000410000 */
[C---:B------:R-:W-:Y:S01]  /*1a990*/  FMUL.FTZ R56, R3.reuse, R56 ;  /* 0x0000003803387220 */ /* 0x040fe20000410000 */
[----:B------:R-:W-:Y:S01]  /*1a9a0*/  MUFU.EX2 R186, R186 ;  /* 0x000000ba00ba7308 */ /* 0x000fe20000000800 */
[C---:B-1----:R-:W-:Y:S03]  /*1a9b0*/  HMMA.16816.F32.BF16 R28, R128.reuse, R120, R28 ;  /* 0x00000078801c723c */ /* 0x042fe6000004181c */
[C---:B------:R-:W-:Y:S02]  /*1a9c0*/  FMUL.FTZ R57, R3.reuse, R57 ;  /* 0x0000003903397220 */ /* 0x040fe40000410000 */
[C---:B------:R-:W-:Y:S02]  /*1a9d0*/  FMUL.FTZ R58, R2.reuse, R58 ;  /* 0x0000003a023a7220 */ /* 0x040fe40000410000 */
[C---:B------:R-:W-:Y:S01]  /*1a9e0*/  FMUL.FTZ R59, R2.reuse, R59 ;  /* 0x0000003b023b7220 */ /* 0x040fe20000410000 */
[C---:B------:R-:W-:Y:S01]  /*1a9f0*/  HMMA.16816.F32.BF16 R32, R128.reuse, R122, R32 ;  /* 0x0000007a8020723c */ /* 0x040fe20000041820 */
[----:B------:R-:W-:Y:S01]  /*1aa00*/  LDSM.16.MT88.4 R120, [R207+0xc800] ;  /* 0x00c80000cf78783b */ /* 0x000fe20000004200 */
[----:B------:R-:W-:Y:S02]  /*1aa10*/  MUFU.EX2 R187, R187 ;  /* 0x000000bb00bb7308 */ /* 0x000fe40000000800 */
        /* <DEDUP_REMOVED lines=10> */
[----:B------:R-:W-:Y:S01]  /*1aac0*/  MUFU.EX2 R232, R232 ;  /* 0x000000e800e87308 */ /* 0x000fe20000000800 */
[C---:B------:R-:W-:Y:S01]  /*1aad0*/  FMUL.FTZ R66, R2.reuse, R66 ;  /* 0x0000004202427220 */ /* 0x040fe20000410000 */
[C---:B--2---:R-:W-:Y:S03]  /*1aae0*/  HMMA.16816.F32.BF16 R44, R128.reuse, R104, R44 ;  /* 0x00000068802c723c */ /* 0x044fe6000004182c */
[C---:B------:R-:W-:Y:S02]  /*1aaf0*/  FMUL.FTZ R67, R2.reuse, R67 ;  /* 0x0000004302437220 */ /* 0x040fe40000410000 */
[C---:B------:R-:W-:Y:S03]  /*1ab00*/  FMUL.FTZ R68, R3.reuse, R68 ;  /* 0x0000004403447220 */ /* 0x040fe60000410000 */
[----:B------:R-:W-:Y:S01]  /*1ab10*/  MUFU.EX2 R233, R233 ;  /* 0x000000e900e97308 */ /* 0x000fe20000000800 */
[C---:B------:R-:W-:Y:S01]  /*1ab20*/  FMUL.FTZ R69, R3.reuse, R69 ;  /* 0x0000004503457220 */ /* 0x040fe20000410000 */
[C---:B------:R-:W-:Y:S01]  /*1ab30*/  HMMA.16816.F32.BF16 R48, R128.reuse, R106, R48 ;  /* 0x0000006a8030723c */ /* 0x040fe20000041830 */
[----:B------:R-:W1:Y:S02]  /*1ab40*/  LDSM.16.MT88.4 R104, [R210+0x10000] ;  /* 0x01000000d268783b */ /* 0x000e640000004200 */
[C---:B------:R-:W-:Y:S02]  /*1ab50*/  FMUL.FTZ R70, R2.reuse, R70 ;  /* 0x0000004602467220 */ /* 0x040fe40000410000 */
[C---:B------:R-:W-:Y:S03]  /*1ab60*/  FMUL.FTZ R71, R2.reuse, R71 ;  /* 0x0000004702477220 */ /* 0x040fe60000410000 */
[C---:B------:R-:W-:Y:S01]  /*1ab70*/  HMMA.16816.F32.BF16 R52, R128.reuse, R100, R52 ;  /* 0x000000648034723c */ /* 0x040fe20000041834 */
[----:B------:R-:W-:Y:S03]  /*1ab80*/  MUFU.EX2 R234, R234 ;  /* 0x000000ea00ea7308 */ /* 0x000fe60000000800 */
[C---:B------:R-:W-:Y:S02]  /*1ab90*/  FMUL.FTZ R72, R3.reuse, R72 ;  /* 0x0000004803487220 */ /* 0x040fe40000410000 */
[C---:B------:R-:W-:Y:S02]  /*1aba0*/  FMUL.FTZ R73, R3.reuse, R73 ;  /* 0x0000004903497220 */ /* 0x040fe40000410000 */
[C---:B------:R-:W-:Y:S01]  /*1abb0*/  HMMA.16816.F32.BF16 R56, R128.reuse, R102, R56 ;  /* 0x000000668038723c */ /* 0x040fe20000041838 */
[----:B------:R-:W2:Y:S02]  /*1abc0*/  LDSM.16.MT88.4 R100, [R209+0x10000] ;  /* 0x01000000d164783b */ /* 0x000ea40000004200 */
[----:B------:R-:W-:Y:S01]  /*1abd0*/  MUFU.EX2 R235, R235 ;  /* 0x000000eb00eb7308 */ /* 0x000fe20000000800 */
[C---:B------:R-:W-:Y:S02]  /*1abe0*/  FMUL.FTZ R74, R2.reuse, R74 ;  /* 0x0000004a024a7220 */ /* 0x040fe40000410000 */
[C---:B------:R-:W-:Y:S02]  /*1abf0*/  FMUL.FTZ R75, R2.reuse, R75 ;  /* 0x0000004b024b7220 */ /* 0x040fe40000410000 */
[C---:B------:R-:W-:Y:S04]  /*1ac00*/  HMMA.16816.F32.BF16 R60, R128.reuse, R108, R60 ;  /* 0x0000006c803c723c */ /* 0x040fe8000004183c */
[C---:B------:R-:W-:Y:S01]  /*1ac10*/  FMUL.FTZ R76, R3.reuse, R76 ;  /* 0x0000004c034c7220 */ /* 0x040fe20000410000 */
[----:B------:R-:W-:Y:S01]  /*1ac20*/  MUFU.EX2 R236, R236 ;  /* 0x000000ec00ec7308 */ /* 0x000fe20000000800 */
[C---:B------:R-:W-:Y:S02]  /*1ac30*/  FMUL.FTZ R77, R3.reuse, R77 ;  /* 0x0000004d034d7220 */ /* 0x040fe40000410000 */
[C---:B------:R-:W-:Y:S01]  /*1ac40*/  HMMA.16816.F32.BF16 R64, R128.reuse, R110, R64 ;  /* 0x0000006e8040723c */ /* 0x040fe20000041840 */
[----:B------:R-:W4:Y:S03]  /*1ac50*/  LDSM.16.MT88.4 R108, [R208+0x10000] ;  /* 0x01000000d06c783b */ /* 0x000f260000004200 */
[C---:B------:R-:W-:Y:S02]  /*1ac60*/  FMUL.FTZ R78, R2.reuse, R78 ;  /* 0x0000004e024e7220 */ /* 0x040fe40000410000 */
[C---:B------:R-:W-:Y:S01]  /*1ac70*/  FMUL.FTZ R79, R2.reuse, R79 ;  /* 0x0000004f024f7220 */ /* 0x040fe20000410000 */
[----:B------:R-:W-:Y:S01]  /*1ac80*/  MUFU.EX2 R237, R237 ;  /* 0x000000ed00ed7308 */ /* 0x000fe20000000800 */
[C---:B------:R-:W-:Y:S01]  /*1ac90*/  FMUL.FTZ R80, R3.reuse, R80 ;  /* 0x0000005003507220 */ /* 0x040fe20000410000 */
[C---:B-1----:R-:W-:Y:S03]  /*1aca0*/  HMMA.16816.F32.BF16 R68, R128.reuse, R104, R68 ;  /* 0x000000688044723c */ /* 0x042fe60000041844 */
[C---:B------:R-:W-:Y:S02]  /*1acb0*/  FMUL.FTZ R81, R3.reuse, R81 ;  /* 0x0000005103517220 */ /* 0x040fe40000410000 */
[C---:B------:R-:W-:Y:S02]  /*1acc0*/  FMUL.FTZ R82, R2.reuse, R82 ;  /* 0x0000005202527220 */ /* 0x040fe40000410000 */
[C---:B------:R-:W-:Y:S01]  /*1acd0*/  FMUL.FTZ R83, R2.reuse, R83 ;  /* 0x0000005302537220 */ /* 0x040fe20000410000 */
[C---:B------:R-:W-:Y:S01]  /*1ace0*/  HMMA.16816.F32.BF16 R72, R128.reuse, R106, R72 ;  /* 0x0000006a8048723c */ /* 0x040fe20000041848 */
[----:B------:R-:W1:Y:S01]  /*1acf0*/  LDSM.16.MT88.4 R104, [R207+0x10000] ;  /* 0x01000000cf68783b */ /* 0x000e620000004200 */
[----:B------:R-:W-:Y:S02]  /*1ad00*/  MUFU.EX2 R238, R238 ;  /* 0x000000ee00ee7308 */ /* 0x000fe40000000800 */
[C---:B------:R-:W-:Y:S02]  /*1ad10*/  FMUL.FTZ R84, R3.reuse, R84 ;  /* 0x0000005403547220 */ /* 0x040fe40000410000 */
[----:B------:R-:W-:Y:S02]  /*1ad20*/  FMUL.FTZ R85, R3, R85 ;  /* 0x0000005503557220 */ /* 0x000fe40000410000 */
[C---:B--2---:R-:W-:Y:S04]  /*1ad30*/  HMMA.16816.F32.BF16 R76, R128.reuse, R100, R76 ;  /* 0x00000064804c723c */ /* 0x044fe8000004184c */
[C---:B------:R-:W-:Y:S01]  /*1ad40*/  FMUL.FTZ R86, R2.reuse, R86 ;  /* 0x0000005602567220 */ /* 0x040fe20000410000 */
[----:B------:R-:W2:Y:S01]  /*1ad50*/  MUFU.EX2 R239, R239 ;  /* 0x000000ef00ef7308 */ /* 0x000ea20000000800 */
[C---:B------:R-:W-:Y:S01]  /*1ad60*/  FMUL.FTZ R87, R2.reuse, R87 ;  /* 0x0000005702577220 */ /* 0x040fe20000410000 */
[----:B------:R-:W-:Y:S01]  /*1ad70*/  F2FP.BF16.PACK_AB R100, R179, R178 ;  /* 0x000000b2b364723e */ /* 0x000fe200000010ff */
[C---:B------:R-:W-:Y:S04]  /*1ad80*/  HMMA.16816.F32.BF16 R80, R128.reuse, R102, R80 ;  /* 0x000000668050723c */ /* 0x040fe80000041850 */
[----:B------:R-:W-:Y:S01]  /*1ad90*/  FMUL.FTZ R88, R3, R88 ;  /* 0x0000005803587220 */ /* 0x000fe20000410000 */
[----:B---3--:R-:W-:Y:S01]  /*1ada0*/  F2FP.BF16.PACK_AB R101, R183, R182 ;  /* 0x000000b6b765723e */ /* 0x008fe200000010ff */
[----:B------:R-:W-:Y:S01]  /*1adb0*/  FMUL.FTZ R89, R3, R89 ;  /* 0x0000005903597220 */ /* 0x000fe20000410000 */
[----:B------:R-:W-:Y:S01]  /*1adc0*/  F2FP.BF16.PACK_AB R102, R181, R180 ;  /* 0x000000b4b566723e */ /* 0x000fe200000010ff */
[C---:B----4-:R-:W-:Y:S04]  /*1add0*/  HMMA.16816.F32.BF16 R84, R128.reuse, R108, R84 ;  /* 0x0000006c8054723c */ /* 0x050fe80000041854 */
[C---:B------:R-:W-:Y:S01]  /*1ade0*/  FMUL.FTZ R90, R2.reuse, R90 ;  /* 0x0000005a025a7220 */ /* 0x040fe20000410000 */
[----:B-----5:R-:W-:Y:S01]  /*1adf0*/  F2FP.BF16.PACK_AB R103, R185, R184 ;  /* 0x000000b8b967723e */ /* 0x020fe200000010ff */
[C---:B------:R-:W-:Y:S02]  /*1ae00*/  FMUL.FTZ R91, R2.reuse, R91 ;  /* 0x0000005b025b7220 */ /* 0x040fe40000410000 */
[C---:B------:R-:W-:Y:S04]  /*1ae10*/  FMUL.FTZ R92, R3.reuse, R92 ;  /* 0x0000005c035c7220 */ /* 0x040fe80000410000 */
[C---:B------:R-:W-:Y:S01]  /*1ae20*/  FMUL.FTZ R93, R3.reuse, R93 ;  /* 0x0000005d035d7220 */ /* 0x040fe20000410000 */
[C---:B------:R-:W-:Y:S01]  /*1ae30*/  HMMA.16816.F32.BF16 R88, R128.reuse, R110, R88 ;  /* 0x0000006e8058723c */ /* 0x040fe20000041858 */
[----:B------:R-:W3:Y:S02]  /*1ae40*/  LDSM.16.MT88.4 R108, [R208+0xc800] ;  /* 0x00c80000d06c783b */ /* 0x000ee40000004200 */
[C---:B------:R-:W-:Y:S02]  /*1ae50*/  FMUL.FTZ R94, R2.reuse, R94 ;  /* 0x0000005e025e7220 */ /* 0x040fe40000410000 */
[C---:B------:R-:W-:Y:S02]  /*1ae60*/  FMUL.FTZ R95, R2.reuse, R95 ;  /* 0x0000005f025f7220 */ /* 0x040fe40000410000 */
[C---:B------:R-:W-:Y:S02]  /*1ae70*/  FMUL.FTZ R96, R3.reuse, R96 ;  /* 0x0000006003607220 */ /* 0x040fe40000410000 */
[----:B------:R-:W-:Y:S03]  /*1ae80*/  FMUL.FTZ R97, R3, R97 ;  /* 0x0000006103617220 */ /* 0x000fe60000410000 */
[C---:B-1----:R-:W-:Y:S03]  /*1ae90*/  HMMA.16816.F32.BF16 R92, R128.reuse, R104, R92 ;  /* 0x00000068805c723c */ /* 0x042fe6000004185c */
[C---:B------:R-:W-:Y:S02]  /*1aea0*/  FMUL.FTZ R98, R2.reuse, R98 ;  /* 0x0000006202627220 */ /* 0x040fe40000410000 */
[----:B------:R-:W-:Y:S02]  /*1aeb0*/  FMUL.FTZ R99, R2, R99 ;  /* 0x0000006302637220 */ /* 0x000fe40000410000 */
[-CC-:B------:R-:W-:Y:S01]  /*1aec0*/  FFMA.FTZ R241, R138, R134.reuse, -R139.reuse ;  /* 0x000000868af17223 */ /* 0x180fe2000001088b */
[----:B--2---:R-:W-:Y:S01]  /*1aed0*/  F2FP.BF16.PACK_AB R138, R240, R239 ;  /* 0x000000eff08a723e */ /* 0x004fe200000010ff */
[-CC-:B------:R-:W-:Y:S03]  /*1aee0*/  FFMA.FTZ R242, R136, R134.reuse, -R139.reuse ;  /* 0x0000008688f27223 */ /* 0x180fe6000001088b */
[----:B------:R-:W-:Y:S01]  /*1aef0*/  HMMA.16816.F32.BF16 R96, R128, R106, R96 ;  /* 0x0000006a8060723c */ /* 0x000fe20000041860 */
[----:B------:R-:W1:Y:S01]  /*1af00*/  LDSM.16.MT88.4 R104, [R207+0xe800] ;  /* 0x00e80000cf68783b */ /* 0x000e620000004200 */
[----:B------:R-:W-:Y:S01]  /*1af10*/  MUFU.EX2 R241, R241 ;  /* 0x000000f100f17308 */ /* 0x000fe20000000800 */
[----:B------:R-:W-:Y:S01]  /*1af20*/  F2FP.BF16.PACK_AB R136, R238, R237 ;  /* 0x000000edee88723e */ /* 0x000fe200000010ff */
[-CC-:B------:R-:W-:Y:S02]  /*1af30*/  FFMA.FTZ R243, R137, R134.reuse, -R139.reuse ;  /* 0x0000008689f37223 */ /* 0x180fe4000001088b */
[----:B------:R-:W-:Y:S02]  /*1af40*/  FFMA.FTZ R139, R135, R134, -R139 ;  /* 0x00000086878b7223 */ /* 0x000fe4000001088b */
[C---:B------:R-:W-:Y:S01]  /*1af50*/  HMMA.16816.F32.BF16 R4, R100.reuse, R112, R4 ;  /* 0x000000706404723c */ /* 0x040fe20000041804 */
[----:B------:R-:W-:Y:S03]  /*1af60*/  LDSM.16.MT88.4 R128, [R209+0xf000] ;  /* 0x00f00000d180783b */ /* 0x000fe60000004200 */
[----:B------:R-:W2:Y:S01]  /*1af70*/  MUFU.EX2 R242, R242 ;  /* 0x000000f200f27308 */ /* 0x000ea20000000800 */
[----:B------:R-:W-:Y:S02]  /*1af80*/  FFMA.FTZ R177, R3, R230, R177 ;  /* 0x000000e603b17223 */ /* 0x000fe400000100b1 */
[----:B------:R-:W-:Y:S01]  /*1af90*/  FFMA.FTZ R173, R2, R229, R173 ;  /* 0x000000e502ad7223 */ /* 0x000fe200000100ad */
[C---:B------:R-:W-:Y:S01]  /*1afa0*/  HMMA.16816.F32.BF16 R8, R100.reuse, R114, R8 ;  /* 0x000000726408723c */ /* 0x040fe20000041808 */
[----:B------:R-:W-:Y:S03]  /*1afb0*/  LDSM.16.MT88.4 R112, [R209+0x10800] ;  /* 0x01080000d170783b */ /* 0x000fe60000004200 */
[----:B------:R-:W-:Y:S02]  /*1afc0*/  FADD.FTZ R176, R176, R177 ;  /* 0x000000b1b0b07221 */ /* 0x000fe40000010000 */
[----:B------:R-:W-:Y:S01]  /*1afd0*/  MUFU.EX2 R243, R243 ;  /* 0x000000f300f37308 */ /* 0x000fe20000000800 */
[----:B------:R-:W-:Y:S01]  /*1afe0*/  FADD.FTZ R172, R172, R173 ;  /* 0x000000adacac7221 */ /* 0x000fe20000010000 */
[C---:B------:R-:W-:Y:S04]  /*1aff0*/  HMMA.16816.F32.BF16 R12, R100.reuse, R116, R12 ;  /* 0x00000074640c723c */ /* 0x040fe8000004180c */
[----:B------:R-:W-:Y:S02]  /*1b000*/  FADD.FTZ R175, R175, R176 ;  /* 0x000000b0afaf7221 */ /* 0x000fe40000010000 */
[----:B------:R-:W-:Y:S02]  /*1b010*/  FADD.FTZ R3, R171, R172 ;  /* 0x000000acab037221 */ /* 0x000fe40000010000 */
[C---:B------:R-:W-:Y:S01]  /*1b020*/  HMMA.16816.F32.BF16 R16, R100.reuse, R118, R16 ;  /* 0x000000766410723c */ /* 0x040fe20000041810 */
[----:B------:R-:W-:Y:S01]  /*1b030*/  LDSM.16.MT88.4 R116, [R208+0x10800] ;  /* 0x01080000d074783b */ /* 0x000fe20000004200 */
[----:B------:R-:W4:Y:S02]  /*1b040*/  MUFU.EX2 R134, R139 ;  /* 0x0000008b00867308 */ /* 0x000f240000000800 */
[----:B--2---:R-:W-:Y:S01]  /*1b050*/  F2FP.BF16.PACK_AB R137, R242, R241 ;  /* 0x000000f1f289723e */ /* 0x004fe200000010ff */
[----:B------:R-:W-:Y:S02]  /*1b060*/  FADD.FTZ R175, R174, R175 ;  /* 0x000000afaeaf7221 */ /* 0x000fe40000010000 */
[----:B------:R-:W-:Y:S01]  /*1b070*/  FADD.FTZ R3, R170, R3 ;  /* 0x00000003aa037221 */ /* 0x000fe20000010000 */
[C---:B---3--:R-:W-:Y:S04]  /*1b080*/  HMMA.16816.F32.BF16 R20, R100.reuse, R108, R20 ;  /* 0x0000006c6414723c */ /* 0x048fe80000041814 */
[----:B------:R-:W-:Y:S02]  /*1b090*/  FADD.FTZ R178, R178, R175 ;  /* 0x000000afb2b27221 */ /* 0x000fe40000010000 */
[----:B------:R-:W-:Y:S02]  /*1b0a0*/  FADD.FTZ R182, R182, R3 ;  /* 0x00000003b6b67221 */ /* 0x000fe40000010000 */
[C---:B------:R-:W-:Y:S01]  /*1b0b0*/  HMMA.16816.F32.BF16 R24, R100.reuse, R110, R24 ;  /* 0x0000006e6418723c */ /* 0x040fe20000041818 */
[----:B------:R-:W2:Y:S03]  /*1b0c0*/  LDSM.16.MT88.4 R108, [R210+0x10800] ;  /* 0x01080000d26c783b */ /* 0x000ea60000004200 */
[----:B------:R-:W-:Y:S02]  /*1b0d0*/  FADD.FTZ R179, R179, R178 ;  /* 0x000000b2b3b37221 */ /* 0x000fe40000010000 */
[----:B------:R-:W-:Y:S02]  /*1b0e0*/  FADD.FTZ R183, R183, R182 ;  /* 0x000000b6b7b77221 */ /* 0x000fe40000010000 */
[C---:B------:R-:W-:Y:S04]  /*1b0f0*/  HMMA.16816.F32.BF16 R28, R100.reuse, R120, R28 ;  /* 0x00000078641c723c */ /* 0x040fe8000004181c */
[----:B----4-:R-:W-:Y:S01]  /*1b100*/  F2FP.BF16.PACK_AB R139, R134, R243 ;  /* 0x000000f3868b723e */ /* 0x010fe200000010ff */
[----:B------:R-:W-:Y:S02]  /*1b110*/  FADD.FTZ R180, R180, R179 ;  /* 0x000000b3b4b47221 */ /* 0x000fe40000010000 */
[----:B------:R-:W-:Y:S01]  /*1b120*/  FADD.FTZ R2, R184, R183 ;  /* 0x000000b7b8027221 */ /* 0x000fe20000010000 */
[C---:B------:R-:W-:Y:S01]  /*1b130*/  HMMA.16816.F32.BF16 R32, R100.reuse, R122, R32 ;  /* 0x0000007a6420723c */ /* 0x040fe20000041820 */
[----:B------:R-:W-:Y:S03]  /*1b140*/  LDSM.16.MT88.4 R120, [R209+0xd000] ;  /* 0x00d00000d178783b */ /* 0x000fe60000004200 */
[----:B------:R-:W-:Y:S02]  /*1b150*/  FADD.FTZ R181, R181, R180 ;  /* 0x000000b4b5b57221 */ /* 0x000fe40000010000 */
[----:B------:R-:W-:Y:S02]  /*1b160*/  FADD.FTZ R2, R185, R2 ;  /* 0x00000002b9027221 */ /* 0x000fe40000010000 */
        /* <DEDUP_REMOVED lines=35> */
[C---:B--2---:R-:W-:Y:S03]  /*1b3a0*/  HMMA.16816.F32.BF16 R4, R100.reuse, R108, R4 ;  /* 0x0000006c6404723c */ /* 0x044fe60000041804 */
[----:B------:R-:W-:Y:S01]  /*1b3b0*/  FADD.FTZ R235, R235, R234 ;  /* 0x000000eaebeb7221 */ /* 0x000fe20000010000 */
[----:B------:R-:W-:Y:S01]  /*1b3c0*/  MOV R2, R133 ;  /* 0x0000008500027202 */ /* 0x000fe20000000f00 */
[----:B------:R-:W-:Y:S02]  /*1b3d0*/  FADD.FTZ R232, R232, R231 ;  /* 0x000000e7e8e87221 */ /* 0x000fe40000010000 */
[----:B------:R-:W-:Y:S01]  /*1b3e0*/  FADD.FTZ R236, R236, R235 ;  /* 0x000000ebecec7221 */ /* 0x000fe20000010000 */
[C---:B------:R-:W-:Y:S01]  /*1b3f0*/  HMMA.16816.F32.BF16 R8, R100.reuse, R110, R8 ;  /* 0x0000006e6408723c */ /* 0x040fe20000041808 */
[----:B------:R-:W2:Y:S03]  /*1b400*/  LDSM.16.MT88.4 R108, [R210+0x11000] ;  /* 0x01100000d26c783b */ /* 0x000ea60000004200 */
[----:B------:R-:W-:Y:S02]  /*1b410*/  FADD.FTZ R237, R237, R232 ;  /* 0x000000e8eded7221 */ /* 0x000fe40000010000 */
[----:B------:R-:W-:Y:S02]  /*1b420*/  FADD.FTZ R241, R241, R236 ;  /* 0x000000ecf1f17221 */ /* 0x000fe40000010000 */
[C---:B------:R-:W-:Y:S04]  /*1b430*/  HMMA.16816.F32.BF16 R12, R100.reuse, R120, R12 ;  /* 0x00000078640c723c */ /* 0x040fe8000004180c */
[----:B------:R-:W-:Y:S02]  /*1b440*/  FADD.FTZ R238, R238, R237 ;  /* 0x000000edeeee7221 */ /* 0x000fe40000010000 */
[----:B------:R-:W-:Y:S02]  /*1b450*/  FADD.FTZ R242, R242, R241 ;  /* 0x000000f1f2f27221 */ /* 0x000fe40000010000 */
[C---:B------:R-:W-:Y:S04]  /*1b460*/  HMMA.16816.F32.BF16 R16, R100.reuse, R122, R16 ;  /* 0x0000007a6410723c */ /* 0x040fe80000041810 */
[----:B------:R-:W-:Y:S02]  /*1b470*/  FADD.FTZ R239, R239, R238 ;  /* 0x000000eeefef7221 */ /* 0x000fe40000010000 */
[----:B------:R-:W-:Y:S02]  /*1b480*/  FADD.FTZ R229, R243, R242 ;  /* 0x000000f2f3e57221 */ /* 0x000fe40000010000 */
[C---:B---3--:R-:W-:Y:S04]  /*1b490*/  HMMA.16816.F32.BF16 R20, R100.reuse, R112, R20 ;  /* 0x000000706414723c */ /* 0x048fe80000041814 */
[----:B------:R-:W-:Y:S02]  /*1b4a0*/  FADD.FTZ R230, R240, R239 ;  /* 0x000000eff0e67221 */ /* 0x000fe40000010000 */
[----:B------:R-:W-:Y:S02]  /*1b4b0*/  FADD.FTZ R229, R134, R229 ;  /* 0x000000e586e57221 */ /* 0x000fe40000010000 */
        /* <DEDUP_REMOVED lines=51> */
[----:B------:R-:W-:Y:S07]  /*1b7f0*/  HMMA.16816.F32.BF16 R96, R136, R14, R96 ;  /* 0x0000000e8860723c */ /* 0x000fee0000041860 */
[----:B------:R-:W-:Y:S01]  /*1b800*/  MOV R139, R132 ;  /* 0x00000084008b7202 */ /* 0x000fe20000000f00 */
[----:B------:R-:W-:-:S05]  /*1b810*/  @P0 BRA `(.L_x_4499) ;  /* 0xffffbca000000947 */ /* 0x000fca000383ffff */
.L_x_4490:
        /* <DEDUP_REMOVED lines=11> */
.L_x_4513:
[----:B--23--:R-:W-:Y:S01]  /*1b8d0*/  FADD.FTZ R230, R5, R230 ;  /* 0x000000e605e67221 */ /* 0x00cfe20000010000 */
[----:B------:R-:W-:Y:S05]  /*1b8e0*/  BRA.DIV ~URZ, `(.L_x_4501) ;  /* 0x00001bf27f007947 */ /* 0x000fea000b800000 */
[----:B------:R-:W2:Y:S04]  /*1b8f0*/  SHFL.BFLY PT, R8, R229, 0x2, 0x1f ;  /* 0x0c401f00e5087f89 */ /* 0x000ea800000e0000 */
[----:B------:R-:W3:Y:S01]  /*1b900*/  SHFL.BFLY PT, R9, R230, 0x1, 0x1f ;  /* 0x0c201f00e6097f89 */ /* 0x000ee200000e0000 */
[----:B--2---:R-:W-:Y:S02]  /*1b910*/  FADD.FTZ R8, R8, R229 ;  /* 0x000000e508087221 */ /* 0x004fe40000010000 */
[----:B---3--:R-:W-:-:S03]  /*1b920*/  FADD.FTZ R9, R230, R9 ;  /* 0x00000009e6097221 */ /* 0x008fc60000010000 */
[----:B------:R2:W3:Y:S04]  /*1b930*/  SHFL.BFLY PT, R5, R8, 0x1, 0x1f ;  /* 0x0c201f0008057f89 */ /* 0x0004e800000e0000 */
.L_x_4514:
        /* <DEDUP_REMOVED lines=266> */
.L_x_4503:
[----:B------:R-:W-:Y:S02]  /*1c9e0*/  ULDC.64 UR4, c[0x0][0x118] ;  /* 0x0000460000047ab9 */ /* 0x000fe40000000a00 */
[----:B------:R-:W2:Y:S04]  /*1c9f0*/  LD.E R2, [R6.64+0x60] ;  /* 0x0000600406027980 */ /* 0x000ea8000c101900 */
[----:B------:R-:W3:Y:S01]  /*1ca00*/  LD.E R14, [R6.64+0xb4] ;  /* 0x0000b404060e7980 */ /* 0x000ee2000c101900 */
[----:B--2---:R-:W-:-:S04]  /*1ca10*/  IMAD R217, R2, R217, R220 ;  /* 0x000000d902d97224 */ /* 0x004fc800078e02dc */
[----:B---3--:R-:W-:Y:S02]  /*1ca20*/  IMAD R14, R14, R217, RZ ;  /* 0x000000d90e0e7224 */ /* 0x008fe400078e02ff */
.L_x_4504:
[----:B------:R-:W-:Y:S05]  /*1ca30*/  BSYNC B0 ;  /* 0x0000000000007941 */ /* 0x000fea0003800000 */
.L_x_4502:
        /* <DEDUP_REMOVED lines=48> */
.L_x_4506:
[----:B---34-:R-:W-:Y:S05]  /*1cd40*/  BSYNC B0 ;  /* 0x0000000000007941 */ /* 0x018fea0003800000 */
.L_x_4505:
        /* <DEDUP_REMOVED lines=46> */
.L_x_4508:
[----:B------:R-:W-:Y:S05]  /*1d030*/  BSYNC B0 ;  /* 0x0000000000007941 */ /* 0x000fea0003800000 */
.L_x_4507:
        /* <DEDUP_REMOVED lines=21> */
.L_x_4510:
[----:B------:R-:W-:Y:S05]  /*1d190*/  BSYNC B0 ;  /* 0x0000000000007941 */ /* 0x000fea0003800000 */
.L_x_4509:
        /* <DEDUP_REMOVED lines=21> */
.L_x_4512:
[----:B------:R-:W-:Y:S05]  /*1d2f0*/  BSYNC B0 ;  /* 0x0000000000007941 */ /* 0x000fea0003800000 */
.L_x_4511:
[----:B------:R-:W-:-:S04]  /*1d300*/  IADD3 R0, R9, 0x30, RZ ;  /* 0x0000003009007810 */ /* 0x000fc80007ffe0ff */
[----:B------:R-:W-:Y:S01]  /*1d310*/  ISETP.GE.AND P0, PT, R0, R219, PT ;  /* 0x000000db0000720c */ /* 0x000fe20003f06270 */
[----:B------:R-:W-:-:S12]  /*1d320*/  IMAD.MOV.U32 R219, RZ, RZ, 0x0 ;  /* 0x00000000ffdb7424 */ /* 0x000fd800078e00ff */
[----:B------:R-:W-:Y:S05]  /*1d330*/  @P0 RET.REL.NODEC R218 `(_ZN5flash24flash_fwd_splitkv_kernelI23Flash_fwd_kernel_traitsILi192ELi64ELi64ELi4ELb0ELb0EN7cutlass10bfloat16_tE19Flash_kernel_traitsILi192ELi64ELi64ELi4ES3_EELb0ELb0ELb1ELb0ELb0ELb1ELb0ELb1EEEvNS_16Flash_fwd_paramsE) ;  /* 0xfffe2cc0da000950 */ /* 0x000fea0003c3ffff */
        /* <DEDUP_REMOVED lines=17> */
[----:B------:R-:W-:Y:S05]  /*1d450*/  @P0 RET.REL.NODEC R218 `(_ZN5flash24flash_fwd_splitkv_kernelI23Flash_fwd_kernel_traitsILi192ELi64ELi64ELi4ELb0ELb0EN7cutlass10bfloat16_tE19Flash_kernel_traitsILi192ELi64ELi64ELi4ES3_EELb0ELb0ELb1ELb0ELb0ELb1ELb0ELb1EEEvNS_16Flash_fwd_paramsE) ;  /* 0xfffe2ba0da000950 */ /* 0x000fea0003c3ffff */
[----:B------:R-:W-:Y:S01]  /*1d460*/  MOV R219, 0x0 ;  /* 0x0000000000db7802 */ /* 0x000fe20000000f00 */
[----:B------:R-:W-:-:S02]  /*1d470*/  ULDC.64 UR4, c[0x0][0x118] ;  /* 0x0000460000047ab9 */ /* 0x000fc40000000a00 */
[----:B------:R3:W-:Y:S01]  /*1d480*/  ST.E.128 [R4.64+0x100], R60 ;  /* 0x0001003c04007985 */ /* 0x0007e2000c101d04 */
[----:B------:R-:W-:Y:S05]  /*1d490*/  RET.REL.NODEC R218 `(_ZN5flash24flash_fwd_splitkv_kernelI23Flash_fwd_kernel_traitsILi192ELi64ELi64ELi4ELb0ELb0EN7cutlass10bfloat16_tE19Flash_kernel_traitsILi192ELi64ELi64ELi4ES3_EELb0ELb0ELb1ELb0ELb0ELb1ELb0ELb1EEEvNS_16Flash_fwd_paramsE) ;  /* 0xfffe2b60da007950 */ /* 0x000fea0003c3ffff */
.L_x_4500:
[----:B------:R-:W-:Y:S02]  /*1d4a0*/  MOV R5, 0x2 ;  /* 0x0000000200057802 */ /* 0x000fe40000000f00 */
[----:B------:R-:W-:Y:S02]  /*1d4b0*/  MOV R4, 0x1d4d0 ;  /* 0x0001d4d000047802 */ /* 0x000fe40000000f00 */
[----:B-1---5:R-:W-:Y:S05]  /*1d4c0*/  CALL.REL.NOINC `($__internal_23_$__cuda_sm70_shflsync_bfly_p) ;  /* 0x000000f000007944 */ /* 0x022fea0003c00000 */
[----:B-12---:R-:W-:Y:S05]  /*1d4d0*/  BRA `(.L_x_4513) ;  /* 0xffffe3f000007947 */ /* 0x006fea000383ffff */
.L_x_4501:
[----:B------:R-:W-:Y:S02]  /*1d4e0*/  MOV R5, 0x1 ;  /* 0x0000000100057802 */ /* 0x000fe40000000f00 */
[----:B------:R-:W-:Y:S02]  /*1d4f0*/  MOV R4, 0x1d510 ;  /* 0x0001d51000047802 */ /* 0x000fe40000000f00 */
[----:B-1---5:R-:W-:Y:S05]  /*1d500*/  CALL.REL.NOINC `($__internal_23_$__cuda_sm70_shflsync_bfly_p) ;  /* 0x000000b000007944 */ /* 0x022fea0003c00000 */
[----:B--2---:R-:W-:Y:S01]  /*1d510*/  FADD.FTZ R9, R230, R5 ;  /* 0x00000005e6097221 */ /* 0x004fe20000010000 */
[----:B-1----:R-:W-:Y:S02]  /*1d520*/  MOV R230, R229 ;  /* 0x000000e500e67202 */ /* 0x002fe40000000f00 */
[----:B------:R-:W-:Y:S02]  /*1d530*/  MOV R5, 0x2 ;  /* 0x0000000200057802 */ /* 0x000fe40000000f00 */
[----:B------:R-:W-:-:S02]  /*1d540*/  MOV R4, 0x1d560 ;  /* 0x0001d56000047802 */ /* 0x000fc40000000f00 */
[----:B------:R-:W-:Y:S05]  /*1d550*/  CALL.REL.NOINC `($__internal_23_$__cuda_sm70_shflsync_bfly_p) ;  /* 0x0000006000007944 */ /* 0x000fea0003c00000 */
[----:B--2---:R-:W-:Y:S01]  /*1d560*/  FADD.FTZ R8, R229, R5 ;  /* 0x00000005e5087221 */ /* 0x004fe20000010000 */
[----:B------:R-:W-:-:S02]  /*1d570*/  MOV R5, 0x1 ;  /* 0x0000000100057802 */ /* 0x000fc40000000f00 */
[----:B------:R-:W-:Y:S02]  /*1d580*/  MOV R4, 0x1d5b0 ;  /* 0x0001d5b000047802 */ /* 0x000fe40000000f00 */
[----:B-1----:R-:W-:Y:S02]  /*1d590*/  MOV R230, R8 ;  /* 0x0000000800e67202 */ /* 0x002fe40000000f00 */
[----:B------:R-:W-:Y:S05]  /*1d5a0*/  CALL.REL.NOINC `($__internal_23_$__cuda_sm70_shflsync_bfly_p) ;  /* 0x0000001000007944 */ /* 0x000fea0003c00000 */
[----:B-12---:R-:W-:Y:S05]  /*1d5b0*/  BRA `(.L_x_4514) ;  /* 0xffffe38000007947 */ /* 0x006fea000383ffff */
        .weak           $__internal_23_$__cuda_sm70_shflsync_bfly_p
        .type           $__internal_23_$__cuda_sm70_shflsync_bfly_p,@function
        .size           $__internal_23_$__cuda_sm70_shflsync_bfly_p,(.L_x_7801 - $__internal_23_$__cuda_sm70_shflsync_bfly_p)
$__internal_23_$__cuda_sm70_shflsync_bfly_p:
[----:B------:R-:W-:Y:S01]  /*1d5c0*/  MOV R10, R4 ;  /* 0x00000004000a7202 */ /* 0x000fe20000000f00 */
[----:B------:R-:W-:Y:S04]  /*1d5d0*/  WARPSYNC R0 ;  /* 0x0000000000007348 */ /* 0x000fe80003800000 */
[----:B------:R-:W-:Y:S01]  /*1d5e0*/  MOV R11, 0x0 ;  /* 0x00000000000b7802 */ /* 0x000fe20000000f00 */
[----:B------:R1:W2:Y:S03]  /*1d5f0*/  SHFL.BFLY PT, R5, R230, R5, R3 ;  /* 0x0c000005e6057389 */ /* 0x0002a600000e0003 */
[----:B------:R-:W-:Y:S05]  /*1d600*/  RET.REL.NODEC R10 `(_ZN5flash24flash_fwd_splitkv_kernelI23Flash_fwd_kernel_traitsILi192ELi64ELi64ELi4ELb0ELb0EN7cutlass10bfloat16_tE19Flash_kernel_traitsILi192ELi64ELi64ELi4ES3_EELb0ELb0ELb1ELb0ELb0ELb1ELb0ELb1EEEvNS_16Flash_fwd_paramsE) ;  /* 0xfffe29f00a007950 */ /* 0x000fea0003c3ffff */
.L_x_4515:
        /* <DEDUP_REMOVED lines=15> */
.L_x_7801:


//--------------------- .text._ZN5flash24flash_fwd_splitkv_kernelI23Flash_fwd_kernel_traitsILi192ELi64ELi64ELi4ELb0ELb0EN7cutlass10bfloat16_tE19Flash_kernel_traitsILi192ELi64ELi64ELi4ES3_EELb0ELb0ELb0ELb0ELb1ELb0ELb1ELb0EEEvNS_16Flash_fwd_paramsE --------------------------
	.section	.text._ZN5flash24flash_fwd_splitkv_kernelI23Flash_fwd_kernel_traitsILi192ELi64ELi64ELi4ELb0ELb0EN7cutlass10bfloat16_tE19Flash_kernel_traitsILi192ELi64ELi64ELi4ES3_EELb0ELb0ELb0ELb0ELb1ELb0ELb1ELb0EEEvNS_16Flash_fwd_paramsE,"ax",@progbits
	.sectioninfo	@"SHI_REGISTERS=222"
	.align	128
        .global         _ZN5flash24flash_fwd_splitkv_kernelI23Flash_fwd_kernel_traitsILi192ELi64ELi64ELi4ELb0ELb0EN7cutlass10bfloat16_tE19Flash_kernel_traitsILi192ELi64ELi64ELi4ES3_EELb0ELb0ELb0ELb0ELb1ELb0ELb1ELb0EEEvNS_16Flash_fwd_paramsE
        .type           _ZN5flash24flash_fwd_splitkv_kernelI23Flash_fwd_kernel_traitsILi192ELi64ELi64ELi4ELb0ELb0EN7cutlass10bfloat16_tE19Flash_kernel_traitsILi192ELi64ELi64ELi4ES3_EELb0ELb0ELb0ELb0ELb1ELb0ELb1ELb0EEEvNS_16Flash_fwd_paramsE,@function
        .size           _ZN5flash24flash_fwd_splitkv_kernelI23Flash_fwd_kernel_traitsILi192ELi64ELi64ELi4ELb0ELb0EN7cutlass10bfloat16_tE19Flash_kernel_traitsILi192ELi64ELi64ELi4ES3_EELb0ELb0ELb0ELb0ELb1ELb0ELb1ELb0EEEvNS_16Flash_fwd_paramsE,(.L_x_7860 - _ZN5flash24flash_fwd_splitkv_kernelI23Flash_fwd_kernel_traitsILi192ELi64ELi64ELi4ELb0ELb0EN7cutlass10bfloat16_tE19Flash_kernel_traitsILi192ELi64ELi64ELi4ES3_EELb0ELb0ELb0ELb0ELb1ELb0ELb1ELb0EEEvNS_16Flash_fwd_paramsE)
        .other          _ZN5flash24flash_fwd_splitkv_kernelI23Flash_fwd_kernel_traitsILi192ELi64ELi64ELi4ELb0ELb0EN7cutlass10bfloat16_tE19Flash_kernel_traitsILi192ELi64ELi64ELi4ES3_EELb0ELb0ELb0ELb0ELb1ELb0ELb1ELb0EEEvNS_16Flash_fwd_paramsE,@"STO_CUDA_ENTRY STV_DEFAULT"
_ZN5flash24flash_fwd_splitkv_kernelI23Flash_fwd_kernel_traitsILi192ELi64ELi64ELi4ELb0ELb0EN7cutlass10bfloat16_tE19Flash_kernel_traitsILi192ELi64ELi64ELi4ES3_EELb0ELb0ELb0ELb0ELb1ELb0ELb1ELb0EEEvNS_16Flash_fwd_paramsE:
.text._ZN5flash24flash_fwd_splitkv_kernelI23Flash_fwd_kernel_traitsILi192ELi64ELi64ELi4ELb0ELb0EN7cutlass10bfloat16_tE19Flash_kernel_traitsILi192ELi64ELi64ELi4ES3_EELb0ELb0ELb0ELb0ELb1ELb0ELb1ELb0EEEvNS_16Flash_fwd_paramsE:
[----:B------:R-:W-:Y:S02]  /*0000*/  MOV R1, c[0x0][0x28] ;  /* 0x00000a0000017a02 */ /* 0x000fe40000000f00 */
[----:B------:R-:W1:Y:S01]  /*0010*/  I2F.U32.RP R4, c[0x0][0x1c0] ;  /* 0x0000700000047b06 */ /* 0x000e620000209000 */
[----:B------:R-:W2:Y:S01]  /*0020*/  S2R R9, SR_CTAID.Z ;  /* 0x0000000000097919 */ /* 0x000ea20000002700 */
[----:B------:R-:W-:Y:S01]  /*0030*/  IMAD.MOV.U32 R2, RZ, RZ, RZ ;  /* 0x000000ffff027224 */ /* 0x000fe200078e00ff */
[----:B------:R-:W-:Y:S01]  /*0040*/  ISETP.NE.U32.AND P1, PT, RZ, c[0x0][0x1c0], PT ;  /* 0x00007000ff007a0c */ /* 0x000fe20003f25070 */
[----:B------:R-:W-:Y:S01]  /*0050*/  IMAD.MOV.U32 R19, RZ, RZ, -0x1 ;  /* 0xffffffffff137424 */ /* 0x000fe200078e00ff */
[----:B------:R-:W-:-:S03]  /*0060*/  ULDC.64 UR12, c[0x0][0x118] ;  /* 0x00004600000c7ab9 */ /* 0x000fc60000000a00 */
[----:B-1----:R-:W1:Y:S02]  /*0070*/  MUFU.RCP R3, R4 ;  /* 0x0000000400037308 */ /* 0x002e640000001000 */
[----:B-1----:R-:W-:-:S06]  /*0080*/  IADD3 R3, R3, 0xffffffe, RZ ;  /* 0x0ffffffe03037810 */ /* 0x002fcc0007ffe0ff */
[----:B------:R-:W1:Y:S02]  /*0090*/  F2I.FTZ.U32.TRUNC.NTZ R3, R3 ;  /* 0x0000000300037305 */ /* 0x000e64000021f000 */
[----:B-1----:R-:W-:-:S04]  /*00a0*/  IMAD.MOV R0, RZ, RZ, -R3 ;  /* 0x000000ffff007224 */ /* 0x002fc800078e0a03 */
[----:B------:R-:W-:Y:S02]  /*00b0*/  IMAD R5, R0, c[0x0][0x1c0], RZ ;  /* 0x0000700000057a24 */ /* 0x000fe400078e02ff */
[----:B------:R-:W1:Y:S02]  /*00c0*/  LDC.U8 R0, c[0x0][0x312] ;  /* 0x0000c480ff007b82 */ /* 0x000e640000000000 */
[----:B------:R-:W-:-:S04]  /*00d0*/  IMAD.HI.U32 R2, R3, R5, R2 ;  /* 0x0000000503027227 */ /* 0x000fc800078e0002 */
[----:B------:R-:W-:Y:S02]  /*00e0*/  IMAD.MOV.U32 R3, RZ, RZ, 0x4 ;  /* 0x00000004ff037424 */ /* 0x000fe400078e00ff */
        /* <DEDUP_REMOVED lines=39> */
.L_x_4516:
[----:B-1-34-:R-:W-:Y:S02]  /*0360*/  MOV R0, c[0x0][0x218] ;  /* 0x0000860000007a02 */ /* 0x01afe40000000f00 */
.L_x_4517:
        /* <DEDUP_REMOVED lines=34> */
[----:B------:R-:W-:Y:S02]  /*0590*/  ISETP.GT.U32.AND P1, PT, R6, R9, PT ;  /* 0x000000090600720c */ /* 0x000fe40003f24070 */
[----:B------:R-:W-:-:S04]  /*05a0*/  SHF.R.S32.HI R7, RZ, 0x1f, R0 ;  /* 0x0000001fff077819 */ /* 0x000fc80000011400 */
[----:B------:R-:W-:-:S04]  /*05b0*/  LEA.HI R7, R7, R0, RZ, 0x6 ;  /* 0x0000000007077211 */ /* 0x000fc800078f30ff */
[----:B------:R-:W-:-:S03]  /*05c0*/  SHF.R.S32.HI R7, RZ, 0x6, R7 ;  /* 0x00000006ff077819 */ /* 0x000fc60000011407 */
[----:B------:R-:W-:Y:S01]  /*05d0*/  @!P1 IMAD.IADD R9, R9, 0x1, -R6 ;  /* 0x0000000109099824 */ /* 0x000fe200078e0a06 */
[----:B------:R-:W-:Y:S02]  /*05e0*/  @!P1 IADD3 R2, R2, 0x1, RZ ;  /* 0x0000000102029810 */ /* 0x000fe40007ffe0ff */
[----:B------:R-:W-:Y:S02]  /*05f0*/  ISETP.NE.AND P1, PT, RZ, c[0x0][0x10], PT ;  /* 0x00000400ff007a0c */ /* 0x000fe40003f25270 */
[----:B------:R-:W-:-:S13]  /*0600*/  ISETP.GE.U32.AND P2, PT, R9, R6, PT ;  /* 0x000000060900720c */ /* 0x000fda0003f46070 */
        /* <DEDUP_REMOVED lines=10> */
[----:B------:R-:W-:Y:S02]  /*06b0*/  LOP3.LUT P6, RZ, R84, 0xf, RZ, 0xc0, !PT ;  /* 0x0000000f54ff7812 */ /* 0x000fe400078cc0ff */
[----:B------:R-:W-:Y:S01]  /*06c0*/  LEA.HI R0, R3, R84, RZ, 0x4 ;  /* 0x0000005403007211 */ /* 0x000fe200078f20ff */
[----:B------:R-:W-:-:S03]  /*06d0*/  IMAD R18, R5, c[0x0][0x1c0], R18 ;  /* 0x0000700005127a24 */ /* 0x000fc600078e0212 */
[----:B------:R-:W-:Y:S02]  /*06e0*/  LOP3.LUT R3, R0, 0x3ffffff0, RZ, 0xc0, !PT ;  /* 0x3ffffff000037812 */ /* 0x000fe400078ec0ff */
[----:B------:R-:W-:-:S03]  /*06f0*/  SHF.R.S32.HI R0, RZ, 0x4, R0 ;  /* 0x00000004ff007819 */ /* 0x000fc60000011400 */
[----:B------:R-:W-:Y:S01]  /*0700*/  IMAD.IADD R3, R84, 0x1, -R3 ;  /* 0x0000000154037824 */ /* 0x000fe200078e0a03 */
[----:B------:R-:W-:-:S03]  /*0710*/  IADD3 R10, R0, 0x38, RZ ;  /* 0x00000038000a7810 */ /* 0x000fc60007ffe0ff */
[----:B------:R-:W-:Y:S02]  /*0720*/  IMAD.SHL.U32 R6, R3, 0x4, RZ ;  /* 0x0000000403067824 */ /* 0x000fe400078e00ff */
[--C-:B------:R-:W-:Y:S02]  /*0730*/  IMAD R3, R18, c[0x0][0x214], R199.reuse ;  /* 0x0000850012037a24 */ /* 0x100fe400078e02c7 */
[----:B------:R-:W-:Y:S01]  /*0740*/  IMAD.IADD R199, R8, 0x1, -R199 ;  /* 0x0000000108c77824 */ /* 0x000fe200078e0ac7 */
[--C-:B------:R-:W-:Y:S01]  /*0750*/  SHF.R.S32.HI R7, RZ, 0x1f, R6.reuse ;  /* 0x0000001fff077819 */ /* 0x100fe20000011406 */
[----:B------:R-:W-:Y:S01]  /*0760*/  IMAD R4, R3, c[0x0][0x22c], RZ ;  /* 0x00008b0003047a24 */ /* 0x000fe200078e02ff */
[C---:B------:R-:W-:Y:S02]  /*0770*/  IADD3 R8, R0.reuse, 0x18, RZ ;  /* 0x0000001800087810 */ /* 0x040fe40007ffe0ff */
[C---:B------:R-:W-:Y:S01]  /*0780*/  ISETP.GE.AND P3, PT, R0.reuse, R199, PT ;  /* 0x000000c70000720c */ /* 0x040fe20003f66270 */
[----:B------:R-:W-:Y:S01]  /*0790*/  IMAD.WIDE R6, R0, 0xc0, R6 ;  /* 0x000000c000067825 */ /* 0x000fe200078e0206 */
[----:B------:R-:W-:-:S04]  /*07a0*/  SHF.R.S32.HI R5, RZ, 0x1f, R3 ;  /* 0x0000001fff057819 */ /* 0x000fc80000011403 */
[----:B------:R-:W-:Y:S02]  /*07b0*/  IADD3 R2, P0, R4, R6, RZ ;  /* 0x0000000604027210 */ /* 0x000fe40007f1e0ff */
[----:B------:R-:W-:Y:S02]  /*07c0*/  IADD3 R6, R0, 0x8, RZ ;  /* 0x0000000800067810 */ /* 0x000fe40007ffe0ff */
[----:B------:R-:W-:Y:S02]  /*07d0*/  LEA.HI.X.SX32 R7, R4, R7, 0x1, P0 ;  /* 0x0000000704077211 */ /* 0x000fe400000f0eff */
[----:B------:R-:W-:Y:S02]  /*07e0*/  LEA R12, P0, R2, c[0x0][0x1d8], 0x2 ;  /* 0x00007600020c7a11 */ /* 0x000fe400078010ff */
[----:B------:R-:W-:Y:S02]  /*07f0*/  ISETP.GE.AND P2, PT, R6, R199, PT ;  /* 0x000000c70600720c */ /* 0x000fe40003f46270 */
[----:B------:R-:W-:-:S02]  /*0800*/  LEA.HI.X R13, R2, c[0x0][0x1dc], R7, 0x2, P0 ;  /* 0x00007700020d7a11 */ /* 0x000fc400000f1407 */
[-C--:B------:R-:W-:Y:S02]  /*0810*/  ISETP.GE.OR P5, PT, R6, R199.reuse, P6 ;  /* 0x000000c70600720c */ /* 0x080fe400037a6670 */
[C---:B------:R-:W-:Y:S01]  /*0820*/  IADD3 R4, R0.reuse, 0x10, RZ ;  /* 0x0000001000047810 */ /* 0x040fe20007ffe0ff */
[----:B------:R-:W-:Y:S01]  /*0830*/  @!P3 STG.E.128 [R12.64], RZ ;  /* 0x000000ff0c00b986 */ /* 0x000fe2000c101d0c */
[----:B------:R-:W-:Y:S02]  /*0840*/  IADD3 R6, R0, 0x20, RZ ;  /* 0x0000002000067810 */ /* 0x000fe40007ffe0ff */
[-C--:B------:R-:W-:Y:S01]  /*0850*/  ISETP.GE.AND P0, PT, R8, R199.reuse, PT ;  /* 0x000000c70800720c */ /* 0x080fe20003f06270 */
[----:B------:R-:W-:Y:S01]  /*0860*/  @!P3 STG.E.128 [R12.64+0x100], RZ ;  /* 0x000100ff0c00b986 */ /* 0x000fe2000c101d0c */
[CC--:B------:R-:W-:Y:S02]  /*0870*/  ISETP.GE.AND P1, PT, R4.reuse, R199.reuse, PT ;  /* 0x000000c70400720c */ /* 0x0c0fe40003f26270 */
[-C--:B------:R-:W-:Y:S01]  /*0880*/  ISETP.GE.OR P4, PT, R4, R199.reuse, P6 ;  /* 0x000000c70400720c */ /* 0x080fe20003786670 */
[----:B------:R-:W-:Y:S01]  /*0890*/  @!P3 STG.E.128 [R12.64+0x200], RZ ;  /* 0x000200ff0c00b986 */ /* 0x000fe2000c101d0c */
[----:B------:R-:W-:-:S02]  /*08a0*/  ISETP.GE.AND P3, PT, R6, R199, PT ;  /* 0x000000c70600720c */ /* 0x000fc40003f66270 */
[C---:B------:R-:W-:Y:S01]  /*08b0*/  IADD3 R4, R0.reuse, 0x28, RZ ;  /* 0x0000002800047810 */ /* 0x040fe20007ffe0ff */
[----:B------:R-:W-:Y:S01]  /*08c0*/  @!P2 STG.E.128 [R12.64+0x1800], RZ ;  /* 0x001800ff0c00a986 */ /* 0x000fe2000c101d0c */
[----:B------:R-:W-:-:S03]  /*08d0*/  IADD3 R2, R0, 0x30, RZ ;  /* 0x0000003000027810 */ /* 0x000fc60007ffe0ff */
[----:B------:R-:W-:Y:S04]  /*08e0*/  @!P0 STG.E.128 [R12.64+0x4800], RZ ;  /* 0x004800ff0c008986 */ /* 0x000fe8000c101d0c */
[----:B------:R-:W-:Y:S01]  /*08f0*/  @!P0 STG.E.128 [R12.64+0x4900], RZ ;  /* 0x004900ff0c008986 */ /* 0x000fe2000c101d0c */
[----:B------:R-:W-:-:S03]  /*0900*/  @!P4 IMAD.MOV.U32 R15, RZ, RZ, -0x800000 ;  /* 0xff800000ff0fc424 */ /* 0x000fc600078e00ff */
[----:B------:R-:W-:Y:S01]  /*0910*/  @!P0 STG.E.128 [R12.64+0x4a00], RZ ;  /* 0x004a00ff0c008986 */ /* 0x000fe2000c101d0c */
[----:B------:R-:W-:-:S03]  /*0920*/  IADD3 R3, P0, R3, R0, RZ ;  /* 0x0000000003037210 */ /* 0x000fc60007f1e0ff */
[----:B------:R-:W-:Y:S01]  /*0930*/  @!P2 STG.E.128 [R12.64+0x1900], RZ ;  /* 0x001900ff0c00a986 */ /* 0x000fe2000c101d0c */
[----:B------:R-:W-:Y:S02]  /*0940*/  LEA.HI.X.SX32 R14, R0, R5, 0x1, P0 ;  /* 0x00000005000e7211 */ /* 0x000fe400000f0eff */
[C---:B------:R-:W-:Y:S01]  /*0950*/  LEA R16, P0, R3.reuse, c[0x0][0x208], 0x2 ;  /* 0x0000820003107a11 */ /* 0x040fe200078010ff */
[----:B------:R-:W-:Y:S01]  /*0960*/  @!P2 STG.E.128 [R12.64+0x1a00], RZ ;  /* 0x001a00ff0c00a986 */ /* 0x000fe2000c101d0c */
[-C--:B------:R-:W-:Y:S02]  /*0970*/  ISETP.GE.AND P2, PT, R4, R199.reuse, PT ;  /* 0x000000c70400720c */ /* 0x080fe40003f46270 */
[----:B------:R-:W-:Y:S01]  /*0980*/  LEA.HI.X R17, R3, c[0x0][0x20c], R14, 0x2, P0 ;  /* 0x0000830003117a11 */ /* 0x000fe200000f140e */
[----:B------:R-:W-:Y:S01]  /*0990*/  @!P1 STG.E.128 [R12.64+0x3000], RZ ;  /* 0x003000ff0c009986 */ /* 0x000fe2000c101d0c */
[----:B------:R-:W-:Y:S01]  /*09a0*/  @!P5 IMAD.MOV.U32 R3, RZ, RZ, -0x800000 ;  /* 0xff800000ff03d424 */ /* 0x000fe200078e00ff */
[----:B------:R-:W-:-:S02]  /*09b0*/  ISETP.GE.OR P0, PT, R2, R199, P6 ;  /* 0x000000c70200720c */ /* 0x000fc40003706670 */
[----:B------:R-:W-:Y:S04]  /*09c0*/  @!P1 STG.E.128 [R12.64+0x3100], RZ ;  /* 0x003100ff0c009986 */ /* 0x000fe8000c101d0c */
[----:B------:R-:W-:Y:S01]  /*09d0*/  @!P1 STG.E.128 [R12.64+0x3200], RZ ;  /* 0x003200ff0c009986 */ /* 0x000fe2000c101d0c */
[----:B------:R-:W-:-:S03]  /*09e0*/  ISETP.GE.AND P1, PT, R2, R199, PT ;  /* 0x000000c70200720c */ /* 0x000fc60003f26270 */
[----:B------:R-:W-:Y:S03]  /*09f0*/  @!P3 STG.E.128 [R12.64+0x6000], RZ ;  /* 0x006000ff0c00b986 */ /* 0x000fe6000c101d0c */
[----:B------:R-:W-:Y:S01]  /*0a00*/  @!P0 IMAD.MOV.U32 R5, RZ, RZ, -0x800000 ;  /* 0xff800000ff058424 */ /* 0x000fe200078e00ff */
[----:B------:R-:W-:Y:S04]  /*0a10*/  @!P3 STG.E.128 [R12.64+0x6100], RZ ;  /* 0x006100ff0c00b986 */ /* 0x000fe8000c101d0c */
[----:B------:R-:W-:Y:S01]  /*0a20*/  @!P3 STG.E.128 [R12.64+0x6200], RZ ;  /* 0x006200ff0c00b986 */ /* 0x000fe2000c101d0c */
[----:B------:R-:W-:-:S03]  /*0a30*/  ISETP.GE.AND P3, PT, R10, R199, PT ;  /* 0x000000c70a00720c */ /* 0x000fc60003f66270 */
[----:B------:R-:W-:Y:S04]  /*0a40*/  @!P2 STG.E.128 [R12.64+0x7800], RZ ;  /* 0x007800ff0c00a986 */ /* 0x000fe8000c101d0c */
[----:B------:R-:W-:Y:S04]  /*0a50*/  @!P2 STG.E.128 [R12.64+0x7900], RZ ;  /* 0x007900ff0c00a986 */ /* 0x000fe8000c101d0c */
[----:B------:R-:W-:Y:S01]  /*0a60*/  @!P2 STG.E.128 [R12.64+0x7a00], RZ ;  /* 0x007a00ff0c00a986 */ /* 0x000fe2000c101d0c */
[----:B------:R-:W-:-:S03]  /*0a70*/  ISETP.GE.OR P2, PT, R8, R199, P6 ;  /* 0x000000c70800720c */ /* 0x000fc60003746670 */
[----:B------:R-:W-:Y:S04]  /*0a80*/  @!P1 STG.E.128 [R12.64+0x9000], RZ ;  /* 0x009000ff0c009986 */ /* 0x000fe8000c101d0c */
[----:B------:R-:W-:Y:S04]  /*0a90*/  @!P1 STG.E.128 [R12.64+0x9100], RZ ;  /* 0x009100ff0c009986 */ /* 0x000fe8000c101d0c */
[----:B------:R-:W-:Y:S01]  /*0aa0*/  @!P1 STG.E.128 [R12.64+0x9200], RZ ;  /* 0x009200ff0c009986 */ /* 0x000fe2000c101d0c */
[----:B------:R-:W-:Y:S01]  /*0ab0*/  ISETP.GE.OR P1, PT, R6, R199, P6 ;  /* 0x000000c70600720c */ /* 0x000fe20003726670 */
[----:B------:R-:W-:-:S02]  /*0ac0*/  @!P2 IMAD.MOV.U32 R11, RZ, RZ, -0x800000 ;  /* 0xff800000ff0ba424 */ /* 0x000fc400078e00ff */
[----:B------:R-:W-:Y:S04]  /*0ad0*/  @!P3 STG.E.128 [R12.64+0xa800], RZ ;  /* 0x00a800ff0c00b986 */ /* 0x000fe8000c101d0c */
[----:B------:R-:W-:Y:S04]  /*0ae0*/  @!P3 STG.E.128 [R12.64+0xa900], RZ ;  /* 0x00a900ff0c00b986 */ /* 0x000fe8000c101d0c */
[----:B------:R1:W-:Y:S01]  /*0af0*/  @!P3 STG.E.128 [R12.64+0xaa00], RZ ;  /* 0x00aa00ff0c00b986 */ /* 0x0003e2000c101d0c */
[----:B------:R-:W-:Y:S01]  /*0b00*/  ISETP.GE.OR P3, PT, R4, R199, P6 ;  /* 0x000000c70400720c */ /* 0x000fe20003766670 */
[----:B------:R-:W-:-:S02]  /*0b10*/  @!P1 IMAD.MOV.U32 R9, RZ, RZ, -0x800000 ;  /* 0xff800000ff099424 */ /* 0x000fc400078e00ff */
[----:B------:R2:W-:Y:S01]  /*0b20*/  @!P5 STG.E [R16.64+0x20], R3 ;  /* 0x000020031000d986 */ /* 0x0005e2000c10190c */
[-C--:B------:R-:W-:Y:S02]  /*0b30*/  ISETP.GE.OR P5, PT, R0, R199.reuse, P6 ;  /* 0x000000c70000720c */ /* 0x080fe400037a6670 */
[----:B------:R-:W-:Y:S01]  /*0b40*/  ISETP.GE.OR P6, PT, R10, R199, P6 ;  /* 0x000000c70a00720c */ /* 0x000fe200037c6670 */
[----:B------:R2:W-:Y:S04]  /*0b50*/  @!P4 STG.E [R16.64+0x40], R15 ;  /* 0x0000400f1000c986 */ /* 0x0005e8000c10190c */
[----:B------:R2:W-:Y:S02]  /*0b60*/  @!P2 STG.E [R16.64+0x60], R11 ;  /* 0x0000600b1000a986 */ /* 0x0005e4000c10190c */
[----:B------:R-:W-:-:S02]  /*0b70*/  @!P3 IMAD.MOV.U32 R7, RZ, RZ, -0x800000 ;  /* 0xff800000ff07b424 */ /* 0x000fc400078e00ff */
[----:B------:R2:W-:Y:S04]  /*0b80*/  @!P1 STG.E [R16.64+0x80], R9 ;  /* 0x0000800910009986 */ /* 0x0005e8000c10190c */
[----:B------:R2:W-:Y:S04]  /*0b90*/  @!P3 STG.E [R16.64+0xa0], R7 ;  /* 0x0000a0071000b986 */ /* 0x0005e8000c10190c */
[----:B------:R2:W-:Y:S01]  /*0ba0*/  @!P0 STG.E [R16.64+0xc0], R5 ;  /* 0x0000c00510008986 */ /* 0x0005e2000c10190c */
[----:B-1----:R-:W-:-:S05]  /*0bb0*/  @!P5 IMAD.MOV.U32 R13, RZ, RZ, -0x800000 ;  /* 0xff800000ff0dd424 */ /* 0x002fca00078e00ff */
[----:B------:R2:W-:Y:S01]  /*0bc0*/  @!P5 STG.E [R16.64], R13 ;  /* 0x0000000d1000d986 */ /* 0x0005e2000c10190c */
[----:B------:R-:W-:Y:S05]  /*0bd0*/  @P6 EXIT ;  /* 0x000000000000694d */ /* 0x000fea0003800000 */
[----:B--2---:R-:W-:-:S05]  /*0be0*/  MOV R3, 0xff800000 ;  /* 0xff80000000037802 */ /* 0x004fca0000000f00 */
[----:B------:R-:W-:Y:S01]  /*0bf0*/  STG.E [R16.64+0xe0], R3 ;  /* 0x0000e00310007986 */ /* 0x000fe2000c10190c */
[----:B------:R-:W-:Y:S05]  /*0c00*/  EXIT ;  /* 0x000000000000794d */ /* 0x000fea0003800000 */
.L_x_4518:
        /* <DEDUP_REMOVED lines=12> */
[----:B------:R-:W-:-:S03]  /*0cd0*/  @P2 LEA R208, P1, R6, c[0x0][0x2c0], 0x2 ;  /* 0x0000b00006d02a11 */ /* 0x000fc600078210ff */
[----:B------:R-:W-:-:S04]  /*0ce0*/  @P2 IMAD R3, R206, c[0x0][0x2cc], R3 ;  /* 0x0000b300ce032a24 */ /* 0x000fc800078e0203 */
[----:B------:R-:W-:-:S05]  /*0cf0*/  @P2 IMAD.IADD R3, R7, 0x1, R3 ;  /* 0x0000000107032824 */ /* 0x000fca00078e0203 */
[----:B------:R-:W-:Y:S02]  /*0d00*/  @P2 SHF.L.U64.HI R3, R6, 0x2, R3 ;  /* 0x0000000206032819 */ /* 0x000fe40000010203 */
[----:B------:R-:W-:Y:S02]  /*0d10*/  IABS R6, c[0x0][0x2d0] ;  /* 0x0000b40000067a13 */ /* 0x000fe40000000000 */
        /* <DEDUP_REMOVED lines=68> */
[----:B------:R-:W-:-:S04]  /*1160*/  IMAD.WIDE.U32 R80, R5, c[0x0][0x198], R10 ;  /* 0x0000660005507a25 */ /* 0x000fc800078e000a */
[----:B------:R-:W-:Y:S02]  /*1170*/  IMAD.IADD R81, R81, 0x1, R3 ;  /* 0x0000000151517824 */ /* 0x000fe400078e0203 */
[----:B------:R-:W-:Y:S02]  /*1180*/  IMAD R3, R13, c[0x0][0x1b0], RZ ;  /* 0x00006c000d037a24 */ /* 0x000fe400078e02ff */
[----:B------:R-:W-:-:S04]  /*1190*/  IMAD.WIDE.U32 R80, R22, c[0x0][0x1b0], R80 ;  /* 0x00006c0016507a25 */ /* 0x000fc800078e0050 */
[----:B------:R-:W-:-:S04]  /*11a0*/  IMAD R3, R22, c[0x0][0x1b4], R3 ;  /* 0x00006d0016037a24 */ /* 0x000fc800078e0203 */
[----:B------:R-:W-:Y:S01]  /*11b0*/  IMAD.IADD R3, R81, 0x1, R3 ;  /* 0x0000000151037824 */ /* 0x000fe200078e0203 */
[----:B------:R-:W-:Y:S05]  /*11c0*/  BRA `(.L_x_4520) ;  /* 0x0000040000007947 */ /* 0x000fea0003800000 */
.L_x_4519:
        /* <DEDUP_REMOVED lines=15> */
.L_x_4521:
        /* <DEDUP_REMOVED lines=28> */
[----:B------:R-:W-:-:S05]  /*1480*/  IMAD R3, R5, c[0x0][0x19c], R12 ;  /* 0x0000670005037a24 */ /* 0x000fca00078e020c */
[----:B------:R-:W-:-:S03]  /*1490*/  IADD3 R11, R11, R3, RZ ;  /* 0x000000030b0b7210 */ /* 0x000fc60007ffe0ff */
        /* <DEDUP_REMOVED lines=19> */
.L_x_4520:
[----:B------:R-:W-:Y:S01]  /*15d0*/  ISETP.NE.AND P1, PT, R19, -0x1, PT ;  /* 0xffffffff1300780c */ /* 0x000fe20003f25270 */
[----:B------:R-:W-:Y:S01]  /*15e0*/  IMAD R13, R13, c[0x0][0x1b8], RZ ;  /* 0x00006e000d0d7a24 */ /* 0x000fe200078e02ff */
[----:B------:R-:W-:Y:S01]  /*15f0*/  SHF.R.S32.HI R9, RZ, 0x1f, R84 ;  /* 0x0000001fff097819 */ /* 0x000fe20000011454 */
[----:B------:R-:W-:Y:S01]  /*1600*/  IMAD.IADD R199, R8, 0x1, -R199 ;  /* 0x0000000108c77824 */ /* 0x000fe200078e0ac7 */
[----:B------:R-:W-:Y:S01]  /*1610*/  IADD3 R134, R2, -0x1, RZ ;  /* 0xffffffff02867810 */ /* 0x000fe20007ffe0ff */
[----:B------:R-:W-:Y:S01]  /*1620*/  IMAD R30, R22, c[0x0][0x1bc], R13 ;  /* 0x00006f00161e7a24 */ /* 0x000fe200078e020d */
[CC--:B------:R-:W-:Y:S02]  /*1630*/  LEA.HI R14, R9.reuse, R84.reuse, RZ, 0x3 ;  /* 0x00000054090e7211 */ /* 0x0c0fe400078f18ff */
[----:B------:R-:W-:Y:S02]  /*1640*/  LEA.HI R200, R9, R84, RZ, 0x4 ;  /* 0x0000005409c87211 */ /* 0x000fe400078f20ff */
[----:B------:R-:W-:-:S02]  /*1650*/  LOP3.LUT R17, R14, 0xfffffff8, RZ, 0xc0, !PT ;  /* 0xfffffff80e117812 */ /* 0x000fc400078ec0ff */
[----:B------:R-:W-:Y:S01]  /*1660*/  SHF.R.S32.HI R14, RZ, 0x3, R14 ;  /* 0x00000003ff0e7819 */ /* 0x000fe2000001140e */
[----:B------:R-:W-:Y:S01]  /*1670*/  @!P1 IMAD.WIDE.U32 R24, R206, c[0x0][0x178], RZ ;  /* 0x00005e00ce189a25 */ /* 0x000fe200078e00ff */
[----:B------:R-:W-:Y:S02]  /*1680*/  @!P1 SHF.R.S32.HI R7, RZ, 0x1f, R206 ;  /* 0x0000001fff079819 */ /* 0x000fe400000114ce */
[----:B------:R-:W-:Y:S01]  /*1690*/  IADD3 R12, R14, 0x10, RZ ;  /* 0x000000100e0c7810 */ /* 0x000fe20007ffe0ff */
[----:B-----5:R-:W-:Y:S01]  /*16a0*/  IMAD.IADD R0, R84, 0x1, -R17 ;  /* 0x0000000154007824 */ /* 0x020fe200078e0a11 */
[----:B------:R-:W-:Y:S01]  /*16b0*/  IADD3 R8, R14, 0x20, RZ ;  /* 0x000000200e087810 */ /* 0x000fe20007ffe0ff */
[----:B------:R-:W-:Y:S01]  /*16c0*/  @!P1 IMAD R7, R7, c[0x0][0x178], RZ ;  /* 0x00005e0007079a24 */ /* 0x000fe200078e02ff */
[-C--:B------:R-:W-:Y:S01]  /*16d0*/  ISETP.GE.AND P5, PT, R12, R199.reuse, PT ;  /* 0x000000c70c00720c */ /* 0x080fe20003fa6270 */
[----:B------:R-:W-:Y:S01]  /*16e0*/  @P1 IMAD.WIDE.U32 R10, R19, c[0x0][0x190], RZ ;  /* 0x00006400130a1a25 */ /* 0x000fe200078e00ff */
[----:B------:R-:W-:-:S03]  /*16f0*/  ISETP.GE.AND P6, PT, R14, R199, PT ;  /* 0x000000c70e00720c */ /* 0x000fc60003fc6270 */
[----:B------:R-:W-:Y:S01]  /*1700*/  @!P1 IMAD R4, R206, c[0x0][0x17c], R7 ;  /* 0x00005f00ce049a24 */ /* 0x000fe200078e0207 */
[----:B------:R-:W-:Y:S01]  /*1710*/  SHF.R.S32.HI R7, RZ, 0x1f, R18 ;  /* 0x0000001fff077819 */ /* 0x000fe20000011412 */
[----:B------:R-:W-:Y:S02]  /*1720*/  IMAD.SHL.U32 R16, R0, 0x8, RZ ;  /* 0x0000000800107824 */ /* 0x000fe400078e00ff */
[----:B------:R-:W-:Y:S02]  /*1730*/  @!P1 IMAD.MOV.U32 R10, RZ, RZ, R24 ;  /* 0x000000ffff0a9224 */ /* 0x000fe400078e0018 */
[----:B------:R-:W-:Y:S01]  /*1740*/  @P1 IMAD R11, R19, c[0x0][0x194], R11 ;  /* 0x00006500130b1a24 */ /* 0x000fe200078e020b */
[C---:B------:R-:W-:Y:S01]  /*1750*/  IADD3 R20, P2, R16.reuse, R20, RZ ;  /* 0x0000001410147210 */ /* 0x040fe20007f5e0ff */
[----:B------:R-:W-:Y:S01]  /*1760*/  @!P1 IMAD.IADD R11, R25, 0x1, R4 ;  /* 0x00000001190b9824 */ /* 0x000fe200078e0204 */
[----:B------:R-:W-:Y:S01]  /*1770*/  SHF.R.S32.HI R4, RZ, 0x1f, R16 ;  /* 0x0000001fff047819 */ /* 0x000fe20000011410 */
[----:B------:R-:W-:Y:S01]  /*1780*/  IMAD R7, R7, c[0x0][0x1a8], RZ ;  /* 0x00006a0007077a24 */ /* 0x000fe200078e02ff */
[----:B------:R-:W-:Y:S01]  /*1790*/  IADD3 R10, P1, R16, R10, RZ ;  /* 0x0000000a100a7210 */ /* 0x000fe20007f3e0ff */
[----:B------:R-:W-:Y:S01]  /*17a0*/  IMAD.SHL.U32 R197, R0, 0x40, RZ ;  /* 0x0000004000c57824 */ /* 0x000fe200078e00ff */
[----:B------:R-:W-:Y:S01]  /*17b0*/  IADD3 R80, P4, R16, R80, RZ ;  /* 0x0000005010507210 */ /* 0x000fe20007f9e0ff */
[C---:B------:R-:W-:Y:S01]  /*17c0*/  IMAD.X R21, R4.reuse, 0x1, R15, P2 ;  /* 0x0000000104157824 */ /* 0x040fe200010e060f */
[----:B------:R-:W-:Y:S01]  /*17d0*/  SHF.R.S32.HI R15, RZ, 0x1f, R14 ;  /* 0x0000001fff0f7819 */ /* 0x000fe2000001140e */
[----:B------:R-:W-:Y:S01]  /*17e0*/  IMAD.X R11, R4, 0x1, R11, P1 ;  /* 0x00000001040b7824 */ /* 0x000fe200008e060b */
[----:B------:R-:W-:Y:S01]  /*17f0*/  IADD3 R24, P2, R14, R5, RZ ;  /* 0x000000050e187210 */ /* 0x000fe20007f5e0ff */
[----:B------:R-:W-:Y:S01]  /*1800*/  IMAD.WIDE.U32 R22, R22, c[0x0][0x1b8], R20 ;  /* 0x00006e0016167a25 */ /* 0x000fe200078e0014 */
[----:B------:R-:W-:-:S02]  /*1810*/  ISETP.GE.AND P1, PT, R8, R199, PT ;  /* 0x000000c70800720c */ /* 0x000fc40003f26270 */
[----:B------:R-:W-:Y:S01]  /*1820*/  LOP3.LUT R197, R197, 0x1c0, RZ, 0xc0, !PT ;  /* 0x000001c0c5c57812 */ /* 0x000fe200078ec0ff */
[C---:B------:R-:W-:Y:S02]  /*1830*/  IMAD R20, R18.reuse, c[0x0][0x1ac], R7 ;  /* 0x00006b0012147a24 */ /* 0x040fe400078e0207 */
[----:B------:R-:W-:Y:S01]  /*1840*/  IMAD.WIDE.U32 R18, R18, c[0x0][0x1a8], R10 ;  /* 0x00006a0012127a25 */ /* 0x000fe200078e000a */
[----:B------:R-:W-:-:S03]  /*1850*/  IADD3 R10, R14, 0x30, RZ ;  /* 0x000000300e0a7810 */ /* 0x000fc60007ffe0ff */
[----:B------:R-:W-:Y:S01]  /*1860*/  IMAD.SHL.U32 R11, R14, 0x40, RZ ;  /* 0x000000400e0b7824 */ /* 0x000fe200078e00ff */
[----:B------:R-:W-:Y:S01]  /*1870*/  ISETP.GE.AND P3, PT, R10, R199, PT ;  /* 0x000000c70a00720c */ /* 0x000fe20003f66270 */
[----:B------:R-:W-:-:S03]  /*1880*/  IMAD.WIDE R32, R33, 0x40, R14 ;  /* 0x0000004021207825 */ /* 0x000fc600078e020e */
[----:B------:R-:W-:Y:S01]  /*1890*/  LOP3.LUT R11, R11, 0x1c0, RZ, 0xc0, !PT ;  /* 0x000001c00b0b7812 */ /* 0x000fe200078ec0ff */
[----:B------:R-:W-:Y:S01]  /*18a0*/  IMAD.X R203, R15, 0x1, R203, P2 ;  /* 0x000000010fcb7824 */ /* 0x000fe200010e06cb */
[----:B------:R-:W-:Y:S01]  /*18b0*/  @!P5 IADD3 R13, P2, R32, 0x10, RZ ;  /* 0x00000010200dd810 */ /* 0x000fe20007f5e0ff */
[----:B------:R-:W-:Y:S01]  /*18c0*/  IMAD.IADD R31, R23, 0x1, R30 ;  /* 0x00000001171f7824 */ /* 0x000fe200078e021e */
[----:B------:R-:W-:Y:S01]  /*18d0*/  LOP3.LUT R16, R11, 0x38, R16, 0xf8, !PT ;  /* 0x000000380b107812 */ /* 0x000fe200078ef810 */
[----:B------:R-:W-:Y:S01]  /*18e0*/  IMAD R203, R203, c[0x0][0x1a0], RZ ;  /* 0x00006800cbcb7a24 */ /* 0x000fe200078e02ff */
[----:B------:R-:W-:Y:S01]  /*18f0*/  SHF.R.U32.HI R11, RZ, 0x3, R11 ;  /* 0x00000003ff0b7819 */ /* 0x000fe2000001160b */
[----:B------:R-:W-:Y:S02]  /*1900*/  IMAD.MOV.U32 R30, RZ, RZ, R22 ;  /* 0x000000ffff1e7224 */ /* 0x000fe400078e0016 */
[----:B------:R-:W-:Y:S01]  /*1910*/  @!P5 IMAD.X R26, RZ, RZ, R33, P2 ;  /* 0x000000ffff1ad224 */ /* 0x000fe200010e0621 */
[----:B------:R-:W-:Y:S01]  /*1920*/  LOP3.LUT R11, R16, R11, RZ, 0x3c, !PT ;  /* 0x0000000b100b7212 */ /* 0x000fe200078e3cff */
[----:B------:R-:W-:Y:S01]  /*1930*/  IMAD.IADD R21, R19, 0x1, R20 ;  /* 0x0000000113157824 */ /* 0x000fe200078e0214 */
[----:B------:R-:W-:Y:S01]  /*1940*/  @!P3 IADD3 R16, P2, R32, 0x30, RZ ;  /* 0x000000302010b810 */ /* 0x000fe20007f5e0ff */
[----:B------:R-:W-:-:S02]  /*1950*/  IMAD R203, R24, c[0x0][0x1a4], R203 ;  /* 0x0000690018cb7a24 */ /* 0x000fc400078e02cb */
[----:B------:R-:W-:Y:S01]  /*1960*/  IMAD.X R81, R4, 0x1, R3, P4 ;  /* 0x0000000104517824 */ /* 0x000fe200020e0603 */
[----:B------:R-:W-:Y:S01]  /*1970*/  @!P1 IADD3 R17, P4, R32, 0x20, RZ ;  /* 0x0000002020119810 */ /* 0x000fe20007f9e0ff */
[----:B------:R-:W-:Y:S02]  /*1980*/  @!P5 IMAD R26, R26, c[0x0][0x190], RZ ;  /* 0x000064001a1ada24 */ /* 0x000fe400078e02ff */
[----:B------:R-:W-:-:S04]  /*1990*/  IMAD.WIDE.U32 R24, R24, c[0x0][0x1a0], R30 ;  /* 0x0000680018187a25 */ /* 0x000fc800078e001e */
[--C-:B------:R-:W-:Y:S02]  /*19a0*/  @!P6 IMAD.MOV.U32 R20, RZ, RZ, R18.reuse ;  /* 0x000000ffff14e224 */ /* 0x100fe400078e0012 */
[----:B------:R-:W-:Y:S02]  /*19b0*/  @!P5 IMAD.MOV.U32 R28, RZ, RZ, R18 ;  /* 0x000000ffff1cd224 */ /* 0x000fe400078e0012 */
[----:B------:R-:W-:Y:S02]  /*19c0*/  @!P5 IMAD.MOV.U32 R29, RZ, RZ, R21 ;  /* 0x000000ffff1dd224 */ /* 0x000fe400078e0015 */
[----:B------:R-:W-:Y:S02]  /*19d0*/  @!P6 IMAD R7, R33, c[0x0][0x190], RZ ;  /* 0x000064002107ea24 */ /* 0x000fe400078e02ff */
[----:B------:R-:W-:Y:S01]  /*19e0*/  @!P3 IMAD.X R3, RZ, RZ, R33, P2 ;  /* 0x000000ffff03b224 */ /* 0x000fe200010e0621 */
[----:B------:R-:W-:Y:S01]  /*19f0*/  LEA R202, P2, R24, c[0x0][0x170], 0x1 ;  /* 0x00005c0018ca7a11 */ /* 0x000fe200078408ff */
[----:B------:R-:W-:-:S02]  /*1a00*/  @!P1 IMAD.MOV.U32 R23, RZ, RZ, R21 ;  /* 0x000000ffff179224 */ /* 0x000fc400078e0015 */
[----:B------:R-:W-:Y:S02]  /*1a10*/  @!P3 IMAD.MOV.U32 R19, RZ, RZ, R21 ;  /* 0x000000ffff13b224 */ /* 0x000fe400078e0015 */
[----:B------:R-:W-:Y:S02]  /*1a20*/  @!P5 IMAD R5, R13, c[0x0][0x194], R26 ;  /* 0x000065000d05da24 */ /* 0x000fe400078e021a */
[----:B------:R-:W-:Y:S02]  /*1a30*/  IMAD.IADD R203, R25, 0x1, R203 ;  /* 0x0000000119cb7824 */ /* 0x000fe400078e02cb */
[C---:B------:R-:W-:Y:S02]  /*1a40*/  @!P6 IMAD R7, R32.reuse, c[0x0][0x194], R7 ;  /* 0x000065002007ea24 */ /* 0x040fe400078e0207 */
[----:B------:R-:W-:Y:S01]  /*1a50*/  @!P6 IMAD.WIDE.U32 R20, R32, c[0x0][0x190], R20 ;  /* 0x000064002014ea25 */ /* 0x000fe200078e0014 */
[----:B------:R-:W-:-:S03]  /*1a60*/  LEA.HI.X R203, R24, c[0x0][0x174], R203, 0x1, P2 ;  /* 0x00005d0018cb7a11 */ /* 0x000fc600010f0ccb */
[----:B------:R-:W-:Y:S01]  /*1a70*/  @!P5 IMAD.WIDE.U32 R26, R13, c[0x0][0x190], R28 ;  /* 0x000064000d1ada25 */ /* 0x000fe200078e001c */
[CC--:B------:R-:W-:Y:S02]  /*1a80*/  LEA.HI R13, R9.reuse, R84.reuse, RZ, 0x6 ;  /* 0x00000054090d7211 */ /* 0x0c0fe400078f30ff */
[----:B------:R-:W-:Y:S01]  /*1a90*/  LEA.HI R9, R9, R84, RZ, 0x5 ;  /* 0x0000005409097211 */ /* 0x000fe200078f28ff */
[----:B------:R-:W-:Y:S01]  /*1aa0*/  @!P1 IMAD.X R4, RZ, RZ, R33, P4 ;  /* 0x000000ffff049224 */ /* 0x000fe200020e0621 */
[----:B------:R-:W-:Y:S01]  /*1ab0*/  @!P6 LEA R30, P4, R20, c[0x0][0x160], 0x1 ;  /* 0x00005800141eea11 */ /* 0x000fe200078808ff */
[----:B------:R-:W-:Y:S01]  /*1ac0*/  @!P3 IMAD R3, R3, c[0x0][0x190], RZ ;  /* 0x000064000303ba24 */ /* 0x000fe200078e02ff */
[----:B------:R-:W-:Y:S01]  /*1ad0*/  @!P5 LEA R24, P2, R26, c[0x0][0x160], 0x1 ;  /* 0x000058001a18da11 */ /* 0x000fe200078408ff */
[----:B------:R-:W-:Y:S01]  /*1ae0*/  @!P1 IMAD.MOV.U32 R22, RZ, RZ, R18 ;  /* 0x000000ffff169224 */ /* 0x000fe200078e0012 */
[----:B------:R-:W-:Y:S01]  /*1af0*/  SHF.R.S32.HI R9, RZ, 0x5, R9 ;  /* 0x00000005ff097819 */ /* 0x000fe20000011409 */
[----:B------:R-:W-:-:S02]  /*1b00*/  @!P6 IMAD.IADD R7, R21, 0x1, R7 ;  /* 0x000000011507e824 */ /* 0x000fc400078e0207 */
[----:B------:R-:W-:Y:S02]  /*1b10*/  @!P5 IMAD.IADD R5, R27, 0x1, R5 ;  /* 0x000000011b05d824 */ /* 0x000fe400078e0205 */
[----:B------:R-:W-:Y:S01]  /*1b20*/  @!P1 IMAD R4, R4, c[0x0][0x190], RZ ;  /* 0x0000640004049a24 */ /* 0x000fe200078e02ff */
[----:B------:R-:W-:Y:S01]  /*1b30*/  @!P6 LEA.HI.X R31, R20, c[0x0][0x164], R7, 0x1, P4 ;  /* 0x00005900141fea11 */ /* 0x000fe200020f0c07 */
[----:B------:R-:W-:Y:S01]  /*1b40*/  @!P3 IMAD R3, R16, c[0x0][0x194], R3 ;  /* 0x000065001003ba24 */ /* 0x000fe200078e0203 */
[----:B------:R-:W-:Y:S01]  /*1b50*/  @!P5 LEA.HI.X R25, R26, c[0x0][0x164], R5, 0x1, P2 ;  /* 0x000059001a19da11 */ /* 0x000fe200010f0c05 */
[----:B------:R-:W-:-:S04]  /*1b60*/  @!P3 IMAD.WIDE.U32 R18, R16, c[0x0][0x190], R18 ;  /* 0x000064001012ba25 */ /* 0x000fc800078e0012 */
[----:B------:R-:W-:Y:S01]  /*1b70*/  @!P1 IMAD.WIDE.U32 R28, R17, c[0x0][0x190], R22 ;  /* 0x00006400111c9a25 */ /* 0x000fe200078e0016 */
[----:B------:R-:W-:-:S03]  /*1b80*/  @!P3 LEA R20, P2, R18, c[0x0][0x160], 0x1 ;  /* 0x000058001214ba11 */ /* 0x000fc600078408ff */
[----:B------:R-:W-:Y:S01]  /*1b90*/  IMAD.SHL.U32 R22, R13, 0x8, RZ ;  /* 0x000000080d167824 */ /* 0x000fe200078e00ff */
[----:B------:R-:W-:Y:S01]  /*1ba0*/  @!P1 LEA R26, P4, R28, c[0x0][0x160], 0x1 ;  /* 0x000058001c1a9a11 */ /* 0x000fe200078808ff */
[----:B------:R-:W-:Y:S02]  /*1bb0*/  @!P1 IMAD R4, R17, c[0x0][0x194], R4 ;  /* 0x0000650011049a24 */ /* 0x000fe400078e0204 */
[----:B------:R-:W-:Y:S01]  /*1bc0*/  @!P3 IMAD.IADD R3, R19, 0x1, R3 ;  /* 0x000000011303b824 */ /* 0x000fe200078e0203 */
[----:B------:R-:W-:Y:S01]  /*1bd0*/  LOP3.LUT R11, R11, 0xfffffe00, R22, 0xf8, !PT ;  /* 0xfffffe000b0b7812 */ /* 0x000fe200078ef816 */
[----:B------:R-:W-:Y:S02]  /*1be0*/  @!P1 IMAD.IADD R5, R29, 0x1, R4 ;  /* 0x000000011d059824 */ /* 0x000fe400078e0204 */
[----:B------:R-:W-:Y:S01]  /*1bf0*/  IMAD R83, R15, c[0x0][0x198], RZ ;  /* 0x000066000f537a24 */ /* 0x000fe200078e02ff */
[----:B------:R-:W-:Y:S01]  /*1c00*/  @!P3 LEA.HI.X R21, R18, c[0x0][0x164], R3, 0x1, P2 ;  /* 0x000059001215ba11 */ /* 0x000fe200010f0c03 */
[----:B------:R-:W-:Y:S01]  /*1c10*/  IMAD.SHL.U32 R3, R134, 0x40, RZ ;  /* 0x0000004086037824 */ /* 0x000fe200078e00ff */
[----:B------:R-:W-:Y:S01]  /*1c20*/  @!P1 LEA.HI.X R27, R28, c[0x0][0x164], R5, 0x1, P4 ;  /* 0x000059001c1b9a11 */ /* 0x000fe200020f0c05 */
[----:B------:R-:W-:-:S02]  /*1c30*/  IMAD.SHL.U32 R205, R11, 0x2, RZ ;  /* 0x000000020bcd7824 */ /* 0x000fc400078e00ff */
[----:B------:R-:W-:Y:S02]  /*1c40*/  IMAD.IADD R5, R88, 0x1, -R3 ;  /* 0x0000000158057824 */ /* 0x000fe400078e0a03 */
[C---:B------:R-:W-:Y:S01]  /*1c50*/  IMAD R83, R14.reuse, c[0x0][0x19c], R83 ;  /* 0x000067000e537a24 */ /* 0x040fe200078e0253 */
[----:B------:R-:W-:Y:S01]  /*1c60*/  @!PT LDS RZ, [RZ] ;  /* 0x00000000fffff984 */ /* 0x000fe20000000800 */
[----:B------:R-:W-:Y:S01]  /*1c70*/  @!PT LDS RZ, [RZ] ;  /* 0x00000000fffff984 */ /* 0x000fe20000000800 */
[----:B------:R-:W-:Y:S01]  /*1c80*/  @!PT LDS RZ, [RZ] ;  /* 0x00000000fffff984 */ /* 0x000fe20000000800 */
[----:B------:R1:W-:Y:S01]  /*1c90*/  @!P6 LDGSTS.E.BYPASS.LTC128B.128 [R205], [R30.64] ;  /* 0x000000001ecdefae */ /* 0x0003e2000b901d4c */
[C---:B------:R-:W-:Y:S01]  /*1ca0*/  IMAD.WIDE.U32 R80, R14.reuse, c[0x0][0x198], R80 ;  /* 0x000066000e507a25 */ /* 0x040fe200078e0050 */
[-C--:B------:R-:W-:Y:S02]  /*1cb0*/  ISETP.GE.AND P2, PT, R14, R5.reuse, PT ;  /* 0x000000050e00720c */ /* 0x080fe40003f46270 */
[----:B------:R1:W-:Y:S01]  /*1cc0*/  @!P6 LDGSTS.E.BYPASS.LTC128B.128 [R205+0x2000], [R30.64+0x80] ;  /* 0x020000801ecdefae */ /* 0x0003e2000b901d4c */
[-C--:B------:R-:W-:Y:S01]  /*1cd0*/  ISETP.GE.AND P4, PT, R8, R5.reuse, PT ;  /* 0x000000050800720c */ /* 0x080fe20003f86270 */
[----:B------:R-:W-:Y:S02]  /*1ce0*/  IMAD.MOV.U32 R4, RZ, RZ, c[0x0][0x198] ;  /* 0x00006600ff047624 */ /* 0x000fe400078e00ff */
[----:B------:R1:W-:Y:S01]  /*1cf0*/  @!P6 LDGSTS.E.BYPASS.LTC128B.128 [R205+0x4000], [R30.64+0x100] ;  /* 0x040001001ecdefae */ /* 0x0003e2000b901d4c */
[----:B------:R-:W-:Y:S01]  /*1d00*/  ISETP.GE.AND P6, PT, R12, R5, PT ;  /* 0x000000050c00720c */ /* 0x000fe20003fc6270 */
[----:B------:R-:W-:-:S02]  /*1d10*/  IMAD.IADD R83, R81, 0x1, R83 ;  /* 0x0000000151537824 */ /* 0x000fc400078e0253 */
[----:B------:R2:W-:Y:S01]  /*1d20*/  @!P5 LDGSTS.E.BYPASS.LTC128B.128 [R205+0x800], [R24.64] ;  /* 0x0080000018cddfae */ /* 0x0005e2000b901d4c */
[----:B------:R-:W-:-:S03]  /*1d30*/  IMAD.MOV.U32 R7, RZ, RZ, c[0x0][0x19c] ;  /* 0x00006700ff077624 */ /* 0x000fc600078e00ff */
[----:B------:R2:W-:Y:S01]  /*1d40*/  @!P5 LDGSTS.E.BYPASS.LTC128B.128 [R205+0x2800], [R24.64+0x80] ;  /* 0x0280008018cddfae */ /* 0x0005e2000b901d4c */
[----:B------:R-:W-:-:S03]  /*1d50*/  IMAD.SHL.U32 R13, R7, 0x20, RZ ;  /* 0x00000020070d7824 */ /* 0x000fc600078e00ff */
[----:B------:R2:W-:Y:S01]  /*1d60*/  @!P5 LDGSTS.E.BYPASS.LTC128B.128 [R205+0x4800], [R24.64+0x100] ;  /* 0x0480010018cddfae */ /* 0x0005e2000b901d4c */
[----:B------:R-:W-:-:S03]  /*1d70*/  @!P2 LEA R18, P5, R80, c[0x0][0x168], 0x1 ;  /* 0x00005a005012aa11 */ /* 0x000fc600078a08ff */
[----:B------:R3:W-:Y:S01]  /*1d80*/  @!P1 LDGSTS.E.BYPASS.LTC128B.128 [R205+0x1000], [R26.64] ;  /* 0x010000001acd9fae */ /* 0x0007e2000b901d4c */
[----:B------:R-:W-:-:S03]  /*1d90*/  @!P2 LEA.HI.X R19, R80, c[0x0][0x16c], R83, 0x1, P5 ;  /* 0x00005b005013aa11 */ /* 0x000fc600028f0c53 */
[----:B------:R3:W-:Y:S04]  /*1da0*/  @!P1 LDGSTS.E.BYPASS.LTC128B.128 [R205+0x3000], [R26.64+0x80] ;  /* 0x030000801acd9fae */ /* 0x0007e8000b901d4c */
[----:B------:R3:W-:Y:S01]  /*1db0*/  @!P1 LDGSTS.E.BYPASS.LTC128B.128 [R205+0x5000], [R26.64+0x100] ;  /* 0x050001001acd9fae */ /* 0x0007e2000b901d4c */
[----:B------:R-:W-:-:S03]  /*1dc0*/  @!P6 LEA R16, P1, R4, R80, 0x4 ;  /* 0x000000500410e211 */ /* 0x000fc600078220ff */
[----:B------:R4:W-:Y:S01]  /*1dd0*/  @!P3 LDGSTS.E.BYPASS.LTC128B.128 [R205+0x1800], [R20.64] ;  /* 0x0180000014cdbfae */ /* 0x0009e2000b901d4c */
[----:B------:R-:W-:Y:S02]  /*1de0*/  @!P6 LEA.HI.X R15, R4, R83, R7, 0x4, P1 ;  /* 0x00000053040fe211 */ /* 0x000fe400008f2407 */
[C---:B------:R-:W-:Y:S01]  /*1df0*/  @!P6 LEA R22, P5, R16.reuse, c[0x0][0x168], 0x1 ;  /* 0x00005a001016ea11 */ /* 0x040fe200078a08ff */
[----:B------:R4:W-:Y:S03]  /*1e00*/  @!P3 LDGSTS.E.BYPASS.LTC128B.128 [R205+0x3800], [R20.64+0x80] ;  /* 0x0380008014cdbfae */ /* 0x0009e6000b901d4c */
[----:B------:R-:W-:Y:S01]  /*1e10*/  @!P6 LEA.HI.X R23, R16, c[0x0][0x16c], R15, 0x1, P5 ;  /* 0x00005b001017ea11 */ /* 0x000fe200028f0c0f */
[----:B------:R4:W-:Y:S01]  /*1e20*/  @!P3 LDGSTS.E.BYPASS.LTC128B.128 [R205+0x5800], [R20.64+0x100] ;  /* 0x0580010014cdbfae */ /* 0x0009e2000b901d4c */
[----:B------:R-:W-:Y:S01]  /*1e30*/  ISETP.GE.AND P5, PT, R12, R5, PT ;  /* 0x000000050c00720c */ /* 0x000fe20003fa6270 */
[----:B--2---:R-:W-:-:S02]  /*1e40*/  IMAD.WIDE.U32 R24, R4, 0x20, RZ ;  /* 0x0000002004187825 */ /* 0x004fc400078e00ff */
[----:B------:R2:W-:Y:S01]  /*1e50*/  @!P2 LDGSTS.E.BYPASS.LTC128B.128 [R205+0x6000], [R18.64] ;  /* 0x0600000012cdafae */ /* 0x0005e2000b901d4c */
[----:B------:R-:W-:Y:S02]  /*1e60*/  ISETP.GE.AND P3, PT, R10, R5, PT ;  /* 0x000000050a00720c */ /* 0x000fe40003f66270 */
[----:B------:R-:W-:Y:S01]  /*1e70*/  @!P4 IADD3 R11, P1, R80, R24, RZ ;  /* 0x00000018500bc210 */ /* 0x000fe20007f3e0ff */
[----:B------:R2:W-:Y:S03]  /*1e80*/  @!P2 LDGSTS.E.BYPASS.LTC128B.128 [R205+0x8000], [R18.64+0x80] ;  /* 0x0800008012cdafae */ /* 0x0005e6000b901d4c */
[----:B------:R-:W-:Y:S01]  /*1e90*/  @!P4 IADD3.X R12, R83, R25, R13, P1, !PT ;  /* 0x00000019530cc210 */ /* 0x000fe20000ffe40d */
[----:B------:R2:W-:Y:S01]  /*1ea0*/  @!P2 LDGSTS.E.BYPASS.LTC128B.128 [R205+0xa000], [R18.64+0x100] ;  /* 0x0a00010012cdafae */ /* 0x0005e2000b901d4c */
[----:B------:R-:W-:Y:S02]  /*1eb0*/  ISETP.GE.AND P1, PT, R10, R5, PT ;  /* 0x000000050a00720c */ /* 0x000fe40003f26270 */
[C---:B------:R-:W-:Y:S01]  /*1ec0*/  @!P4 LEA R16, P2, R11.reuse, c[0x0][0x168], 0x1 ;  /* 0x00005a000b10ca11 */ /* 0x040fe200078408ff */
[----:B------:R4:W-:Y:S03]  /*1ed0*/  @!P6 LDGSTS.E.BYPASS.LTC128B.128 [R205+0x6800], [R22.64] ;  /* 0x0680000016cdefae */ /* 0x0009e6000b901d4c */
[----:B------:R-:W-:Y:S01]  /*1ee0*/  @!P4 LEA.HI.X R17, R11, c[0x0][0x16c], R12, 0x1, P2 ;  /* 0x00005b000b11ca11 */ /* 0x000fe200010f0c0c */
[----:B------:R4:W-:Y:S01]  /*1ef0*/  @!P6 LDGSTS.E.BYPASS.LTC128B.128 [R205+0x8800], [R22.64+0x80] ;  /* 0x0880008016cdefae */ /* 0x0009e2000b901d4c */
[----:B------:R-:W-:Y:S01]  /*1f00*/  IMAD.SHL.U32 R12, R14, 0x8, RZ ;  /* 0x000000080e0c7824 */ /* 0x000fe200078e00ff */
[----:B------:R-:W-:-:S02]  /*1f10*/  LOP3.LUT R11, R200, 0xfffffff0, RZ, 0xc0, !PT ;  /* 0xfffffff0c80b7812 */ /* 0x000fc400078ec0ff */
[----:B------:R4:W-:Y:S01]  /*1f20*/  @!P6 LDGSTS.E.BYPASS.LTC128B.128 [R205+0xa800], [R22.64+0x100] ;  /* 0x0a80010016cdefae */ /* 0x0009e2000b901d4c */
[----:B------:R-:W-:Y:S01]  /*1f30*/  ISETP.GE.AND P6, PT, R14, R5, PT ;  /* 0x000000050e00720c */ /* 0x000fe20003fc6270 */
[----:B------:R-:W-:Y:S01]  /*1f40*/  @!P1 IMAD.MOV.U32 R82, RZ, RZ, R80 ;  /* 0x000000ffff529224 */ /* 0x000fe200078e0050 */
[----:B------:R-:W-:Y:S01]  /*1f50*/  SHF.R.S32.HI R200, RZ, 0x4, R200 ;  /* 0x00000004ffc87819 */ /* 0x000fe200000114c8 */
[----:B------:R-:W-:Y:S01]  /*1f60*/  @!P1 IMAD R7, R7, 0x30, RZ ;  /* 0x0000003007079824 */ /* 0x000fe200078e02ff */
[----:B------:R1:W-:Y:S01]  /*1f70*/  @!P4 LDGSTS.E.BYPASS.LTC128B.128 [R205+0x7000], [R16.64] ;  /* 0x0700000010cdcfae */ /* 0x0003e2000b901d4c */
[----:B------:R-:W-:Y:S01]  /*1f80*/  IMAD.IADD R204, R84, 0x1, -R11 ;  /* 0x0000000154cc7824 */ /* 0x000fe200078e0a0b */
[----:B------:R-:W-:Y:S01]  /*1f90*/  LEA.HI R11, R200, R200, RZ, 0x1 ;  /* 0x000000c8c80b7211 */ /* 0x000fe200078f08ff */
[----:B------:R-:W-:Y:S01]  /*1fa0*/  IMAD.SHL.U32 R84, R84, 0x2, RZ ;  /* 0x0000000254547824 */ /* 0x000fe200078e00ff */
[----:B------:R1:W-:Y:S01]  /*1fb0*/  @!P4 LDGSTS.E.BYPASS.LTC128B.128 [R205+0x9000], [R16.64+0x80] ;  /* 0x0900008010cdcfae */ /* 0x0003e2000b901d4c */
[----:B------:R-:W-:-:S02]  /*1fc0*/  LOP3.LUT R12, R197, 0x8, R12, 0xf8, !PT ;  /* 0x00000008c50c7812 */ /* 0x000fc400078ef80c */
[----:B------:R-:W-:Y:S01]  /*1fd0*/  SHF.R.S32.HI R13, RZ, 0x1f, R204 ;  /* 0x0000001fff0d7819 */ /* 0x000fe200000114cc */
[----:B------:R1:W-:Y:S01]  /*1fe0*/  @!P4 LDGSTS.E.BYPASS.LTC128B.128 [R205+0xb000], [R16.64+0x100] ;  /* 0x0b00010010cdcfae */ /* 0x0003e2000b901d4c */
[----:B------:R-:W-:Y:S01]  /*1ff0*/  SHF.R.U32.HI R197, RZ, 0x3, R197 ;  /* 0x00000003ffc57819 */ /* 0x000fe200000116c5 */
[----:B--2---:R-:W-:Y:S01]  /*2000*/  @!P1 IMAD.WIDE.U32 R18, R4, 0x30, R82 ;  /* 0x0000003004129825 */ /* 0x004fe200078e0052 */
[----:B------:R-:W-:Y:S02]  /*2010*/  LEA.HI R10, R13, R204, RZ, 0x3 ;  /* 0x000000cc0d0a7211 */ /* 0x000fe400078f18ff */
[----:B------:R-:W-:Y:S01]  /*2020*/  LOP3.LUT R11, R11, 0xfffffffe, RZ, 0xc0, !PT ;  /* 0xfffffffe0b0b7812 */ /* 0x000fe200078ec0ff */
[----:B------:R-:W-:Y:S01]  /*2030*/  @!P1 IMAD.IADD R7, R19, 0x1, R7 ;  /* 0x0000000113079824 */ /* 0x000fe200078e0207 */
[----:B------:R-:W-:Y:S01]  /*2040*/  @!P1 LEA R14, P2, R18, c[0x0][0x168], 0x1 ;  /* 0x00005a00120e9a11 */ /* 0x000fe200078408ff */
[C---:B------:R-:W-:Y:S01]  /*2050*/  IMAD.SHL.U32 R86, R10.reuse, 0x40, RZ ;  /* 0x000000400a567824 */ /* 0x040fe200078e00ff */
[----:B------:R-:W-:-:S02]  /*2060*/  LOP3.LUT R13, R10, 0xfffffff8, RZ, 0xc0, !PT ;  /* 0xfffffff80a0d7812 */ /* 0x000fc400078ec0ff */
[----:B------:R-:W-:Y:S01]  /*2070*/  @!P1 LEA.HI.X R15, R18, c[0x0][0x16c], R7, 0x1, P2 ;  /* 0x00005b00120f9a11 */ /* 0x000fe200010f0c07 */
[----:B------:R-:W-:Y:S01]  /*2080*/  @!P3 IMAD.MOV.U32 R18, RZ, RZ, c[0x0][0x1a0] ;  /* 0x00006800ff12b624 */ /* 0x000fe200078e00ff */
[----:B------:R-:W-:Y:S01]  /*2090*/  LOP3.LUT R197, R12, R197, RZ, 0x3c, !PT ;  /* 0x000000c50cc57212 */ /* 0x000fe200078e3cff */
[----:B------:R-:W-:Y:S01]  /*20a0*/  IMAD.IADD R7, R204, 0x1, -R13 ;  /* 0x00000001cc077824 */ /* 0x000fe200078e0a0d */
[----:B------:R-:W-:Y:S01]  /*20b0*/  ISETP.GE.AND P4, PT, R8, R5, PT ;  /* 0x000000050800720c */ /* 0x000fe20003f86270 */
[----:B------:R2:W-:Y:S01]  /*20c0*/  @!P1 LDGSTS.E.BYPASS.LTC128B.128 [R205+0x7800], [R14.64] ;  /* 0x078000000ecd9fae */ /* 0x0005e2000b901d4c */
[----:B------:R-:W-:Y:S01]  /*20d0*/  IMAD.IADD R12, R200, 0x1, -R11 ;  /* 0x00000001c80c7824 */ /* 0x000fe200078e0a0b */
[----:B------:R-:W-:Y:S01]  /*20e0*/  LOP3.LUT R86, R86, 0xfffffe00, RZ, 0xc0, !PT ;  /* 0xfffffe0056567812 */ /* 0x000fe200078ec0ff */
[----:B------:R-:W-:Y:S01]  /*20f0*/  IMAD.SHL.U32 R11, R7, 0x40, RZ ;  /* 0x00000040070b7824 */ /* 0x000fe200078e00ff */
[----:B------:R2:W-:Y:S01]  /*2100*/  @!P1 LDGSTS.E.BYPASS.LTC128B.128 [R205+0x9800], [R14.64+0x80] ;  /* 0x098000800ecd9fae */ /* 0x0005e2000b901d4c */
[----:B------:R-:W-:Y:S01]  /*2110*/  IMAD R197, R12, 0x200, R197 ;  /* 0x000002000cc57824 */ /* 0x000fe200078e02c5 */
[----:B------:R-:W-:Y:S01]  /*2120*/  LOP3.LUT R84, R84, 0x6, RZ, 0xc0, !PT ;  /* 0x0000000654547812 */ /* 0x000fe200078ec0ff */
[----:B------:R-:W-:Y:S01]  /*2130*/  IMAD.SHL.U32 R12, R12, 0x8, RZ ;  /* 0x000000080c0c7824 */ /* 0x000fe200078e00ff */
[----:B------:R2:W-:Y:S01]  /*2140*/  @!P1 LDGSTS.E.BYPASS.LTC128B.128 [R205+0xb800], [R14.64+0x100] ;  /* 0x0b8001000ecd9fae */ /* 0x0005e2000b901d4c */
[----:B------:R-:W-:Y:S01]  /*2150*/  LOP3.LUT R11, R11, 0x1c0, RZ, 0xc0, !PT ;  /* 0x000001c00b0b7812 */ /* 0x000fe200078ec0ff */
[----:B------:R-:W-:-:S02]  /*2160*/  IMAD.MOV.U32 R5, RZ, RZ, 0x20 ;  /* 0x00000020ff057424 */ /* 0x000fc400078e00ff */
[----:B------:R-:W0:Y:S01]  /*2170*/  LDGDEPBAR ;  /* 0x00000000000079af */ /* 0x000e220000000000 */
[----:B------:R-:W-:Y:S01]  /*2180*/  LOP3.LUT R12, R11, 0x8, R12, 0xf8, !PT ;  /* 0x000000080b0c7812 */ /* 0x000fe200078ef80c */
[----:B-1----:R-:W-:Y:S01]  /*2190*/  IMAD.WIDE.U32 R16, R5, c[0x0][0x1a0], RZ ;  /* 0x0000680005107a25 */ /* 0x002fe200078e00ff */
[----:B------:R-:W-:-:S03]  /*21a0*/  SHF.R.U32.HI R85, RZ, 0x3, R11 ;  /* 0x00000003ff557819 */ /* 0x000fc6000001160b */
[----:B------:R-:W-:Y:S01]  /*21b0*/  @!P4 IMAD.MOV.U32 R11, RZ, RZ, c[0x0][0x1a0] ;  /* 0x00006800ff0bc624 */ /* 0x000fe200078e00ff */
[----:B------:R-:W-:Y:S01]  /*21c0*/  LOP3.LUT R85, R12, R85, RZ, 0x3c, !PT ;  /* 0x000000550c557212 */ /* 0x000fe200078e3cff */
[----:B------:R-:W-:Y:S01]  /*21d0*/  IMAD R12, R5, c[0x0][0x1a4], RZ ;  /* 0x00006900050c7a24 */ /* 0x000fe200078e02ff */
[----:B------:R-:W-:Y:S01]  /*21e0*/  @!P5 IADD3 R16, P2, R202, R16, RZ ;  /* 0x00000010ca10d210 */ /* 0x000fe20007f5e0ff */
[----:B------:R-:W-:Y:S02]  /*21f0*/  @!P4 IMAD.MOV.U32 R8, RZ, RZ, c[0x0][0x1a4] ;  /* 0x00006900ff08c624 */ /* 0x000fe400078e00ff */
[----:B------:R-:W-:Y:S01]  /*2200*/  @!P3 IMAD.MOV.U32 R13, RZ, RZ, c[0x0][0x1a4] ;  /* 0x00006900ff0db624 */ /* 0x000fe200078e00ff */
[----:B------:R-:W-:Y:S01]  /*2210*/  @!P5 IADD3.X R17, R203, R17, R12, P2, !PT ;  /* 0x00000011cb11d210 */ /* 0x000fe200017fe40c */
[----:B------:R-:W-:Y:S02]  /*2220*/  IMAD R198, R9, 0x400, R86 ;  /* 0x0000040009c67824 */ /* 0x000fe400078e0256 */
[----:B------:R-:W-:-:S04]  /*2230*/  @!P3 IMAD.WIDE.U32 R18, R18, 0x60, R202 ;  /* 0x000000601212b825 */ /* 0x000fc800078e00ca */
[----:B------:R-:W-:Y:S02]  /*2240*/  @!P3 IMAD R13, R13, 0x60, RZ ;  /* 0x000000600d0db824 */ /* 0x000fe400078e02ff */
[----:B------:R-:W-:Y:S01]  /*2250*/  IMAD.IADD R198, R85, 0x1, R198 ;  /* 0x0000000155c67824 */ /* 0x000fe200078e02c6 */
[----:B--2---:R-:W-:Y:S01]  /*2260*/  @!P4 LEA R14, P1, R11, R202, 0x6 ;  /* 0x000000ca0b0ec211 */ /* 0x004fe200078230ff */
[----:B------:R-:W-:-:S04]  /*2270*/  DEPBAR.LE SB0, 0x0 ;  /* 0x000080000000791a */ /* 0x000fc80000000000 */
[----:B------:R-:W-:Y:S01]  /*2280*/  BAR.SYNC.DEFER_BLOCKING 0x0 ;  /* 0x0000000000007b1d */ /* 0x000fe20000010000 */
[----:B------:R-:W-:Y:S01]  /*2290*/  @!P4 LEA.HI.X R15, R11, R203, R8, 0x6, P1 ;  /* 0x000000cb0b0fc211 */ /* 0x000fe200008f3408 */
[----:B------:R-:W-:Y:S02]  /*22a0*/  @!P3 IMAD.IADD R13, R19, 0x1, R13 ;  /* 0x00000001130db824 */ /* 0x000fe400078e020d */
[----:B------:R-:W-:Y:S02]  /*22b0*/  @!P3 IMAD.MOV.U32 R12, RZ, RZ, R18 ;  /* 0x000000ffff0cb224 */ /* 0x000fe400078e0012 */
[----:B------:R-:W-:Y:S02]  /*22c0*/  IMAD.SHL.U32 R197, R197, 0x2, RZ ;  /* 0x00000002c5c57824 */ /* 0x000fe400078e00ff */
[----:B------:R-:W-:Y:S01]  /*22d0*/  IMAD.SHL.U32 R198, R198, 0x2, RZ ;  /* 0x00000002c6c67824 */ /* 0x000fe200078e00ff */
[----:B------:R-:W-:Y:S01]  /*22e0*/  R2P PR, R7, 0x6 ;  /* 0x0000000607007804 */ /* 0x000fe20000000000 */
[----:B------:R-:W-:Y:S01]  /*22f0*/  IMAD.MOV.U32 R7, RZ, RZ, 0x10 ;  /* 0x00000010ff077424 */ /* 0x000fe200078e00ff */
[----:B------:R-:W-:-:S03]  /*2300*/  IADD3 R195, R197, 0x6020, RZ ;  /* 0x00006020c5c37810 */ /* 0x000fc60007ffe0ff */
[----:B------:R-:W-:Y:S02]  /*2310*/  SEL R5, R5, 0xffffffe0, !P2 ;  /* 0xffffffe005057807 */ /* 0x000fe40005000000 */
[----:B------:R-:W-:Y:S02]  /*2320*/  SEL R7, R7, 0xfffffff0, !P1 ;  /* 0xfffffff007077807 */ /* 0x000fe40004800000 */
[----:B------:R-:W-:Y:S01]  /*2330*/  R2P PR, R0, 0x6 ;  /* 0x0000000600007804 */ /* 0x000fe20000000000 */
[--C-:B------:R-:W-:Y:S01]  /*2340*/  IMAD R194, R5, 0x2, R198.reuse ;  /* 0x0000000205c27824 */ /* 0x100fe200078e02c6 */
[----:B------:R-:W-:Y:S01]  /*2350*/  IADD3 R0, R197, 0x6000, RZ ;  /* 0x00006000c5007810 */ /* 0x000fe20007ffe0ff */
[----:B------:R-:W-:Y:S01]  /*2360*/  IMAD R196, R7, 0x2, R198 ;  /* 0x0000000207c47824 */ /* 0x000fe200078e02c6 */
[----:B------:R-:W-:Y:S03]  /*2370*/  @P6 STS.128 [R205+0xc000], RZ ;  /* 0x00c000ffcd006388 */ /* 0x000fe60000000c00 */
[----:B------:R-:W-:Y:S01]  /*2380*/  IMAD R193, R5, 0x2, R196 ;  /* 0x0000000205c17824 */ /* 0x000fe200078e02c4 */
[----:B------:R-:W-:Y:S05]  /*2390*/  @P6 STS.128 [R205+0xe000], RZ ;  /* 0x00e000ffcd006388 */ /* 0x000fea0000000c00 */
[----:B------:R-:W-:Y:S01]  /*23a0*/  @P1 IADD3 R195, R0, -0x20, RZ ;  /* 0xffffffe000c31810 */ /* 0x000fe20007ffe0ff */
[----:B------:R-:W-:Y:S01]  /*23b0*/  @P6 STS.128 [R205+0x10000], RZ ;  /* 0x010000ffcd006388 */ /* 0x000fe20000000c00 */
[----:B------:R-:W-:-:S02]  /*23c0*/  IMAD.MOV.U32 R0, RZ, RZ, 0x40 ;  /* 0x00000040ff007424 */ /* 0x000fc400078e00ff */
[C---:B------:R-:W-:Y:S01]  /*23d0*/  IADD3 R187, R195.reuse, 0x800, RZ ;  /* 0x00000800c3bb7810 */ /* 0x040fe20007ffe0ff */
[----:B------:R-:W-:Y:S01]  /*23e0*/  @!PT LDS RZ, [RZ] ;  /* 0x00000000fffff984 */ /* 0x000fe20000000800 */
[----:B------:R-:W-:Y:S01]  /*23f0*/  @!PT LDS RZ, [RZ] ;  /* 0x00000000fffff984 */ /* 0x000fe20000000800 */
[----:B------:R-:W-:Y:S01]  /*2400*/  @!PT LDS RZ, [RZ] ;  /* 0x00000000fffff984 */ /* 0x000fe20000000800 */
[----:B------:R1:W-:Y:S01]  /*2410*/  @!P6 LDGSTS.E.BYPASS.LTC128B.128 [R205+0xc000], [R202.64] ;  /* 0x0c000000cacdefae */ /* 0x0003e2000b901d4c */
[C---:B------:R-:W-:Y:S02]  /*2420*/  IADD3 R186, R195.reuse, 0x1000, RZ ;  /* 0x00001000c3ba7810 */ /* 0x040fe40007ffe0ff */
[----:B------:R-:W-:Y:S01]  /*2430*/  SEL R0, R0, 0xffffffc0, !P2 ;  /* 0xffffffc000007807 */ /* 0x000fe20005000000 */
[----:B------:R1:W-:Y:S01]  /*2440*/  @!P6 LDGSTS.E.BYPASS.LTC128B.128 [R205+0xe000], [R202.64+0x80] ;  /* 0x0e000080cacdefae */ /* 0x0003e2000b901d4c */
[C---:B------:R-:W-:Y:S02]  /*2450*/  IADD3 R185, R195.reuse, 0x1800, RZ ;  /* 0x00001800c3b97810 */ /* 0x040fe40007ffe0ff */
[----:B------:R-:W-:Y:S01]  /*2460*/  IADD3 R183, R195, 0x2000, RZ ;  /* 0x00002000c3b77810 */ /* 0x000fe20007ffe0ff */
[----:B------:R1:W-:Y:S01]  /*2470*/  @!P6 LDGSTS.E.BYPASS.LTC128B.128 [R205+0x10000], [R202.64+0x100] ;  /* 0x10000100cacdefae */ /* 0x0003e2000b901d4c */
[----:B------:R-:W-:Y:S01]  /*2480*/  IMAD.IADD R191, R197, 0x1, R0 ;  /* 0x00000001c5bf7824 */ /* 0x000fe200078e0200 */
[----:B------:R-:W-:Y:S01]  /*2490*/  IADD3 R182, R195, 0x2800, RZ ;  /* 0x00002800c3b67810 */ /* 0x000fe20007ffe0ff */
[----:B------:R-:W-:Y:S01]  /*24a0*/  IMAD.IADD R184, R0, 0x1, R195 ;  /* 0x0000000100b87824 */ /* 0x000fe200078e02c3 */
[----:B------:R-:W-:Y:S01]  /*24b0*/  @P5 STS.128 [R205+0xc800], RZ ;  /* 0x00c800ffcd005388 */ /* 0x000fe20000000c00 */
[----:B------:R-:W-:-:S02]  /*24c0*/  LOP3.LUT R0, R85, R86, RZ, 0xfc, !PT ;  /* 0x0000005655007212 */ /* 0x000fc400078efcff */
[C---:B------:R-:W-:Y:S01]  /*24d0*/  IADD3 R181, R195.reuse, 0x3000, RZ ;  /* 0x00003000c3b57810 */ /* 0x040fe20007ffe0ff */
[----:B------:R-:W-:Y:S01]  /*24e0*/  @P5 STS.128 [R205+0xe800], RZ ;  /* 0x00e800ffcd005388 */ /* 0x000fe20000000c00 */
[C---:B------:R-:W-:Y:S02]  /*24f0*/  IADD3 R180, R195.reuse, 0x3800, RZ ;  /* 0x00003800c3b47810 */ /* 0x040fe40007ffe0ff */
        /* <DEDUP_REMOVED lines=8> */
[----:B------:R-:W-:-:S03]  /*2580*/  IADD3 R176, R195, 0x5800, RZ ;  /* 0x00005800c3b07810 */ /* 0x000fc60007ffe0ff */
        /* <DEDUP_REMOVED lines=158> */
[----:B------:R-:W4:Y:S07]  /*2f70*/  LDSM.16.M88.4 R8, [R184+0x4800] ;  /* 0x00480000b808783b */ /* 0x000f2e0000000200 */
[C---:B-1----:R-:W-:Y:S08]  /*2f80*/  HMMA.16816.F32.BF16 R32, R40.reuse, R12, R32 ;  /* 0x0000000c2820723c */ /* 0x042ff00000041820 */
        /* <DEDUP_REMOVED lines=11> */
[----:B------:R-:W-:Y:S01]  /*3040*/  IMAD.IADD R41, R3, 0x1, R84 ;  /* 0x0000000103297824 */ /* 0x000fe200078e0254 */
[----:B------:R-:W-:Y:S04]  /*3050*/  HMMA.16816.F32.BF16 R28, R60, R58, R28 ;  /* 0x0000003a3c1c723c */ /* 0x000fe8000004181c */
[----:B------:R-:W-:-:S02]  /*3060*/  IADD3 R43, R41, 0x1, RZ ;  /* 0x00000001292b7810 */ /* 0x000fc40007ffe0ff */
[CC--:B------:R-:W-:Y:S02]  /*3070*/  ISETP.GE.AND P5, PT, R41.reuse, R88.reuse, PT ;  /* 0x000000582900720c */ /* 0x0c0fe40003fa6270 */
[C---:B------:R-:W-:Y:S01]  /*3080*/  HMMA.16816.F32.BF16 R24, R60.reuse, R8, R24 ;  /* 0x000000083c18723c */ /* 0x040fe20000041818 */
[----:B------:R-:W-:Y:S02]  /*3090*/  IADD3 R47, R41, 0x8, RZ ;  /* 0x00000008292f7810 */ /* 0x000fe40007ffe0ff */
[----:B------:R-:W-:Y:S02]  /*30a0*/  ISETP.GE.AND P4, PT, R43, R88, PT ;  /* 0x000000582b00720c */ /* 0x000fe40003f86270 */
[----:B------:R-:W-:Y:S02]  /*30b0*/  FSEL R34, R34, -INF , !P5 ;  /* 0xff80000022227808 */ /* 0x000fe40006800000 */
[----:B------:R-:W-:Y:S01]  /*30c0*/  IADD3 R9, R41, 0x11, RZ ;  /* 0x0000001129097810 */ /* 0x000fe20007ffe0ff */
[----:B-1----:R-:W-:Y:S01]  /*30d0*/  HMMA.16816.F32.BF16 R64, R60, R14, R64 ;  /* 0x0000000e3c40723c */ /* 0x002fe20000041840 */
[----:B------:R-:W-:-:S02]  /*30e0*/  FSEL R40, R32, -INF , !P5 ;  /* 0xff80000020287808 */ /* 0x000fc40006800000 */
[-C--:B------:R-:W-:Y:S02]  /*30f0*/  ISETP.GE.AND P3, PT, R47, R88.reuse, PT ;  /* 0x000000582f00720c */ /* 0x080fe40003f66270 */
[----:B------:R-:W-:Y:S02]  /*3100*/  ISETP.GE.AND P6, PT, R9, R88, PT ;  /* 0x000000580900720c */ /* 0x000fe40003fc6270 */
[C---:B------:R-:W-:Y:S01]  /*3110*/  IADD3 R45, R41.reuse, 0x9, RZ ;  /* 0x00000009292d7810 */ /* 0x040fe20007ffe0ff */
[----:B------:R-:W-:Y:S01]  /*3120*/  HMMA.16816.F32.BF16 R20, R60, R10, R20 ;  /* 0x0000000a3c14723c */ /* 0x000fe20000041814 */
[C---:B------:R-:W-:Y:S02]  /*3130*/  IADD3 R43, R41.reuse, 0x10, RZ ;  /* 0x00000010292b7810 */ /* 0x040fe40007ffe0ff */
[----:B------:R-:W-:Y:S02]  /*3140*/  IADD3 R9, R41, 0x19, RZ ;  /* 0x0000001929097810 */ /* 0x000fe40007ffe0ff */
[----:B------:R-:W-:-:S02]  /*3150*/  FSEL R32, R33, -INF , !P4 ;  /* 0xff80000021207808 */ /* 0x000fc40006000000 */
[----:B------:R-:W-:Y:S01]  /*3160*/  IADD3 R11, R41, 0x18, RZ ;  /* 0x00000018290b7810 */ /* 0x000fe20007ffe0ff */
[C---:B------:R-:W-:Y:S01]  /*3170*/  HMMA.16816.F32.BF16 R16, R60.reuse, R12, R16 ;  /* 0x0000000c3c10723c */ /* 0x040fe20000041810 */
[----:B------:R-:W-:Y:S02]  /*3180*/  FSEL R35, R35, -INF , !P4 ;  /* 0xff80000023237808 */ /* 0x000fe40006000000 */
[----:B------:R-:W-:Y:S02]  /*3190*/  ISETP.GE.AND P5, PT, R11, R88, PT ;  /* 0x000000580b00720c */ /* 0x000fe40003fa6270 */
[----:B------:R-:W-:Y:S02]  /*31a0*/  IADD3 R11, R41, 0x20, RZ ;  /* 0x00000020290b7810 */ /* 0x000fe40007ffe0ff */
[----:B------:R-:W-:Y:S01]  /*31b0*/  FSEL R33, R30, -INF , !P3 ;  /* 0xff8000001e217808 */ /* 0x000fe20005800000 */
[----:B--2---:R-:W-:Y:S01]  /*31c0*/  HMMA.16816.F32.BF16 R68, R60, R36, R68 ;  /* 0x000000243c44723c */ /* 0x004fe20000041844 */
[----:B------:R-:W-:-:S02]  /*31d0*/  FSEL R28, R28, -INF , !P3 ;  /* 0xff8000001c1c7808 */ /* 0x000fc40005800000 */
[-C--:B------:R-:W-:Y:S02]  /*31e0*/  ISETP.GE.AND P2, PT, R45, R88.reuse, PT ;  /* 0x000000582d00720c */ /* 0x080fe40003f46270 */
[-C--:B------:R-:W-:Y:S02]  /*31f0*/  ISETP.GE.AND P1, PT, R43, R88.reuse, PT ;  /* 0x000000582b00720c */ /* 0x080fe40003f26270 */
[-C--:B------:R-:W-:Y:S01]  /*3200*/  ISETP.GE.AND P4, PT, R9, R88.reuse, PT ;  /* 0x000000580900720c */ /* 0x080fe20003f86270 */
[----:B------:R-:W-:Y:S01]  /*3210*/  HMMA.16816.F32.BF16 R72, R60, R38, R72 ;  /* 0x000000263c48723c */ /* 0x000fe20000041848 */
[----:B------:R-:W-:Y:S02]  /*3220*/  ISETP.GE.AND P3, PT, R11, R88, PT ;  /* 0x000000580b00720c */ /* 0x000fe40003f66270 */
[C---:B------:R-:W-:Y:S02]  /*3230*/  IADD3 R9, R41.reuse, 0x21, RZ ;  /* 0x0000002129097810 */ /* 0x040fe40007ffe0ff */
[----:B------:R-:W-:-:S02]  /*3240*/  IADD3 R11, R41, 0x28, RZ ;  /* 0x00000028290b7810 */ /* 0x000fc40007ffe0ff */
[----:B------:R-:W-:Y:S02]  /*3250*/  FSEL R31, R31, -INF , !P2 ;  /* 0xff8000001f1f7808 */ /* 0x000fe40005000000 */
[----:B------:R-:W-:Y:S02]  /*3260*/  FSEL R12, R29, -INF , !P2 ;  /* 0xff8000001d0c7808 */ /* 0x000fe40005000000 */
[----:B------:R-:W-:Y:S02]  /*3270*/  FSEL R13, R26, -INF , !P1 ;  /* 0xff8000001a0d7808 */ /* 0x000fe40004800000 */
[----:B------:R-:W-:Y:S02]  /*3280*/  FSEL R24, R24, -INF , !P1 ;  /* 0xff80000018187808 */ /* 0x000fe40004800000 */
[-C--:B------:R-:W-:Y:S02]  /*3290*/  ISETP.GE.AND P2, PT, R9, R88.reuse, PT ;  /* 0x000000580900720c */ /* 0x080fe40003f46270 */
[----:B------:R-:W-:-:S02]  /*32a0*/  ISETP.GE.AND P1, PT, R11, R88, PT ;  /* 0x000000580b00720c */ /* 0x000fc40003f26270 */
[----:B------:R-:W-:Y:S02]  /*32b0*/  IADD3 R9, R41, 0x29, RZ ;  /* 0x0000002929097810 */ /* 0x000fe40007ffe0ff */
[----:B------:R-:W-:Y:S02]  /*32c0*/  FSEL R27, R27, -INF , !P6 ;  /* 0xff8000001b1b7808 */ /* 0x000fe40007000000 */
[----:B------:R-:W-:Y:S02]  /*32d0*/  FSEL R10, R25, -INF , !P6 ;  /* 0xff800000190a7808 */ /* 0x000fe40007000000 */
[----:B------:R-:W-:Y:S02]  /*32e0*/  FSEL R165, R66, -INF , !P1 ;  /* 0xff80000042a57808 */ /* 0x000fe40004800000 */
[----:B------:R-:W-:Y:S02]  /*32f0*/  FSEL R158, R64, -INF , !P1 ;  /* 0xff800000409e7808 */ /* 0x000fe40004800000 */
[----:B------:R-:W-:-:S02]  /*3300*/  ISETP.GE.AND P6, PT, R9, R88, PT ;  /* 0x000000580900720c */ /* 0x000fc40003fc6270 */
[----:B------:R-:W-:Y:S02]  /*3310*/  ISETP.GT.AND P1, PT, R134, R201, PT ;  /* 0x000000c98600720c */ /* 0x000fe40003f24270 */
[C---:B------:R-:W-:Y:S02]  /*3320*/  IADD3 R9, R41.reuse, 0x30, RZ ;  /* 0x0000003029097810 */ /* 0x040fe40007ffe0ff */
[----:B------:R-:W-:Y:S02]  /*3330*/  IADD3 R15, R41, 0x31, RZ ;  /* 0x00000031290f7810 */ /* 0x000fe40007ffe0ff */
[----:B------:R-:W-:Y:S02]  /*3340*/  FSEL R11, R22, -INF , !P5 ;  /* 0xff800000160b7808 */ /* 0x000fe40006800000 */
[----:B------:R-:W-:Y:S02]  /*3350*/  FSEL R20, R20, -INF , !P5 ;  /* 0xff80000014147808 */ /* 0x000fe40006800000 */
[----:B------:R-:W-:-:S02]  /*3360*/  ISETP.GE.AND P5, PT, R9, R88, PT ;  /* 0x000000580900720c */ /* 0x000fc40003fa6270 */
        /* <DEDUP_REMOVED lines=9> */
[----:B------:R-:W-:Y:S02]  /*3400*/  FSEL R143, R71, -INF , !P4 ;  /* 0xff800000478f7808 */ /* 0x000fe40006000000 */
[----:B------:R-:W-:Y:S01]  /*3410*/  FSEL R168, R69, -INF , !P4 ;  /* 0xff80000045a87808 */ /* 0x000fe20006000000 */
[----:B------:R-:W-:Y:S01]  /*3420*/  BAR.SYNC.DEFER_BLOCKING 0x0 ;  /* 0x0000000000007b1d */ /* 0x000fe20000010000 */
[----:B------:R-:W-:-:S02]  /*3430*/  ISETP.GE.AND P3, PT, R15, R88, PT ;  /* 0x000000580f00720c */ /* 0x000fc40003f66270 */
[----:B------:R-:W-:Y:S02]  /*3440*/  ISETP.GE.AND P2, PT, R41, R88, PT ;  /* 0x000000582900720c */ /* 0x000fe40003f46270 */
[----:B------:R-:W-:Y:S02]  /*3450*/  @!P1 LEA R210, P4, R80, c[0x0][0x168], 0x1 ;  /* 0x00005a0050d29a11 */ /* 0x000fe400078808ff */
        /* <DEDUP_REMOVED lines=8> */
[----:B------:R-:W-:Y:S01]  /*34e0*/  @!P1 LEA.HI.X R207, R80, c[0x0][0x16c], R83, 0x1, P4 ;  /* 0x00005b0050cf9a11 */ /* 0x000fe200020f0c53 */
        /* <DEDUP_REMOVED lines=59> */
.L_x_4523:
[----:B------:R-:W-:-:S04]  /*38a0*/  LEA R6, -R4, RZ, 0x6 ;  /* 0x000000ff04067211 */ /* 0x000fc800078e31ff */
[----:B------:R-:W-:Y:S02]  /*38b0*/  SHF.R.S32.HI R3, RZ, 0x1f, R6 ;  /* 0x0000001fff037819 */ /* 0x000fe40000011406 */
.L_x_4524:
        /* <DEDUP_REMOVED lines=9> */
[--C-:B------:R-:W-:Y:S02]  /*3950*/  IMAD.MOV.U32 R211, RZ, RZ, R207.reuse ;  /* 0x000000ffffd37224 */ /* 0x100fe400078e00cf */
[C---:B------:R-:W-:Y:S01]  /*3960*/  IMAD.X R17, R4.reuse, 0x1, R207, P1 ;  /* 0x0000000104117824 */ /* 0x040fe200008e06cf */
[----:B------:R-:W-:Y:S02]  /*3970*/  IADD3 R18, P1, R15, R14, RZ ;  /* 0x0000000e0f127210 */ /* 0x000fe40007f3e0ff */
[----:B------:R-:W-:Y:S01]  /*3980*/  @!PT LDS RZ, [RZ] ;  /* 0x00000000fffff984 */ /* 0x000fe20000000800 */
[----:B------:R-:W-:Y:S01]  /*3990*/  @!PT LDS RZ, [RZ] ;  /* 0x00000000fffff984 */ /* 0x000fe20000000800 */
[----:B------:R-:W-:Y:S01]  /*39a0*/  @!PT LDS RZ, [RZ] ;  /* 0x00000000fffff984 */ /* 0x000fe20000000800 */
[----:B------:R1:W-:Y:S01]  /*39b0*/  LDGSTS.E.BYPASS.LTC128B.128 [R205+0x6000], [R210.64] ;  /* 0x06000000d2cd7fae */ /* 0x0003e2000b901d4c */
[----:B------:R-:W-:-:S03]  /*39c0*/  IMAD.X R15, R4, 0x1, R17, P2 ;  /* 0x00000001040f7824 */ /* 0x000fc600010e0611 */
[----:B------:R1:W-:Y:S01]  /*39d0*/  LDGSTS.E.BYPASS.LTC128B.128 [R205+0x8000], [R210.64+0x80] ;  /* 0x08000080d2cd7fae */ /* 0x0003e2000b901d4c */
[----:B------:R-:W-:-:S03]  /*39e0*/  IMAD.X R19, R4, 0x1, R15, P1 ;  /* 0x0000000104137824 */ /* 0x000fc600008e060f */
        /* <DEDUP_REMOVED lines=11> */
.L_x_4522:
        /* <DEDUP_REMOVED lines=29> */
[----:B-1----:R-:W-:Y:S02]  /*3c70*/  FMNMX.FTZ R17, R161, R4, !PT ;  /* 0x00000004a1117209 */ /* 0x002fe40007810000 */
        /* <DEDUP_REMOVED lines=25> */
[----:B------:R-:W-:Y:S01]  /*3e10*/  FMUL.FTZ R162, R3, c[0x0][0x23c] ;  /* 0x00008f0003a27a20 */ /* 0x000fe20000410000 */
        /* <DEDUP_REMOVED lines=8> */
[----:B------:R-:W-:Y:S01]  /*3ea0*/  ISETP.GT.AND P1, PT, R134, R201, PT ;  /* 0x000000c98600720c */ /* 0x000fe20003f24270 */
[----:B------:R-:W-:Y:S01]  /*3eb0*/  FFMA.FTZ R147, R12, c[0x0][0x23c], -R169 ;  /* 0x00008f000c937a23 */ /* 0x000fe200000108a9 */
[----:B------:R-:W-:Y:S01]  /*3ec0*/  MUFU.EX2 R154, R154 ;  /* 0x0000009a009a7308 */ /* 0x000fe20000000800 */
[--C-:B------:R-:W-:Y:S01]  /*3ed0*/  FFMA.FTZ R153, R34, c[0x0][0x23c], -R162.reuse ;  /* 0x00008f0022997a23 */ /* 0x100fe200000108a2 */
[----:B------:R-:W-:Y:S01]  /*3ee0*/  LDSM.16.MT88.4 R136, [R190+0xc800] ;  /* 0x00c80000be88783b */ /* 0x000fe20000004200 */
[----:B------:R-:W-:-:S02]  /*3ef0*/  FFMA.FTZ R156, R35, c[0x0][0x23c], -R162 ;  /* 0x00008f00239c7a23 */ /* 0x000fc400000108a2 */
[--C-:B------:R-:W-:Y:S02]  /*3f00*/  FFMA.FTZ R155, R33, c[0x0][0x23c], -R162.reuse ;  /* 0x00008f00219b7a23 */ /* 0x100fe400000108a2 */
        /* <DEDUP_REMOVED lines=10> */
[----:B------:R-:W1:Y:S01]  /*3fb0*/  LDSM.16.MT88.4 R8, [R192+0xe800] ;  /* 0x00e80000c008783b */ /* 0x000e620000004200 */
[----:B------:R-:W-:-:S02]  /*3fc0*/  FFMA.FTZ R146, R20, c[0x0][0x23c], -R169 ;  /* 0x00008f0014927a23 */ /* 0x000fc400000108a9 */
[--C-:B------:R-:W-:Y:S01]  /*3fd0*/  FFMA.FTZ R149, R13, c[0x0][0x23c], -R162.reuse ;  /* 0x00008f000d957a23 */ /* 0x100fe200000108a2 */
[----:B------:R-:W1:Y:S01]  /*3fe0*/  LDSM.16.MT88.4 R20, [R192+0xc800] ;  /* 0x00c80000c014783b */ /* 0x000e620000004200 */
[----:B------:R-:W-:Y:S01]  /*3ff0*/  FFMA.FTZ R144, R27, c[0x0][0x23c], -R162 ;  /* 0x00008f001b907a23 */ /* 0x000fe200000108a2 */
[----:B------:R-:W3:Y:S01]  /*4000*/  MUFU.EX2 R147, R147 ;  /* 0x0000009300937308 */ /* 0x000ee20000000800 */
        /* <DEDUP_REMOVED lines=230> */
.L_x_4529:
        /* <DEDUP_REMOVED lines=64> */
.L_x_4526:
        /* <DEDUP_REMOVED lines=15> */
[----:B------:R-:W-:Y:S01]  /*5360*/  ISETP.GT.AND P1, PT, R214, R201, PT ;  /* 0x000000c9d600720c */ /* 0x000fe20003f24270 */
        /* <DEDUP_REMOVED lines=233> */
.L_x_4528:
        /* <DEDUP_REMOVED lines=27> */
.L_x_4527:
        /* <DEDUP_REMOVED lines=410> */
.L_x_4525:
[----:B------:R-:W1:Y:S01]  /*7d50*/  SHFL.BFLY PT, R2, R217, 0x2, 0x1f ;  /* 0x0c401f00d9027f89 */ /* 0x000e6200000e0000 */
[----:B------:R-:W-:Y:S01]  /*7d60*/  LEA.HI R11, R204, R204, RZ, 0x1 ;  /* 0x000000cccc0b7211 */ /* 0x000fe200078f08ff */
[----:B------:R-:W-:Y:S01]  /*7d70*/  BSSY B0, `(.L_x_4530) ;  /* 0x0000109000007945 */ /* 0x000fe20003800000 */
[----:B------:R-:W-:Y:S01]  /*7d80*/  MOV R7, 0x3f800000 ;  /* 0x3f80000000077802 */ /* 0x000fe20000000f00 */
[----:B------:R-:W2:Y:S01]  /*7d90*/  SHFL.BFLY PT, R0, R215, 0x2, 0x1f ;  /* 0x0c401f00d7007f89 */ /* 0x000ea200000e0000 */
[----:B------:R-:W-:-:S02]  /*7da0*/  SHF.L.U32 R12, R11, 0x2, RZ ;  /* 0x000000020b0c7819 */ /* 0x000fc400000006ff */
[----:B------:R-:W-:Y:S01]  /*7db0*/  LOP3.LUT R11, R11, 0xffffffe, RZ, 0xc0, !PT ;  /* 0x0ffffffe0b0b7812 */ /* 0x000fe200078ec0ff */
[----:B------:R-:W-:Y:S01]  /*7dc0*/  BAR.SYNC.DEFER_BLOCKING 0x0 ;  /* 0x0000000000007b1d */ /* 0x000fe20000010000 */
[----:B------:R-:W-:Y:S01]  /*7dd0*/  MOV R6, 0x3f800000 ;  /* 0x3f80000000067802 */ /* 0x000fe20000000f00 */
[----:B-1----:R-:W-:Y:S02]  /*7de0*/  FADD.FTZ R5, R2, R217 ;  /* 0x000000d902057221 */ /* 0x002fe40000010000 */
[----:B--2---:R-:W-:-:S03]  /*7df0*/  FADD.FTZ R13, R0, R215 ;  /* 0x000000d7000d7221 */ /* 0x004fc60000010000 */
[----:B------:R-:W1:Y:S04]  /*7e00*/  SHFL.BFLY PT, R4, R5, 0x1, 0x1f ;  /* 0x0c201f0005047f89 */ /* 0x000e6800000e0000 */
[----:B------:R-:W2:Y:S04]  /*7e10*/  S2R R0, SR_TID.X ;  /* 0x0000000000007919 */ /* 0x000ea80000002100 */
[----:B------:R-:W3:Y:S01]  /*7e20*/  SHFL.BFLY PT, R2, R13, 0x1, 0x1f ;  /* 0x0c201f000d027f89 */ /* 0x000ee200000e0000 */
[----:B-1----:R-:W-:Y:S01]  /*7e30*/  FADD.FTZ R4, R5, R4 ;  /* 0x0000000405047221 */ /* 0x002fe20000010000 */
[----:B------:R-:W-:-:S02]  /*7e40*/  SHF.L.U32 R5, R200, 0x6, RZ ;  /* 0x00000006c8057819 */ /* 0x000fc400000006ff */
[----:B--2---:R-:W-:Y:S02]  /*7e50*/  SHF.R.S32.HI R9, RZ, 0x1f, R0 ;  /* 0x0000001fff097819 */ /* 0x004fe40000011400 */
[----:B------:R-:W-:Y:S02]  /*7e60*/  LOP3.LUT R5, R5, 0x1c0, RZ, 0xc0, !PT ;  /* 0x000001c005057812 */ /* 0x000fe400078ec0ff */
[----:B------:R-:W-:Y:S01]  /*7e70*/  LEA.HI R10, R9, R0, RZ, 0x2 ;  /* 0x00000000090a7211 */ /* 0x000fe200078f10ff */
[----:B---3--:R-:W-:Y:S01]  /*7e80*/  FADD.FTZ R2, R13, R2 ;  /* 0x000000020d027221 */ /* 0x008fe20000010000 */
[----:B------:R-:W-:Y:S02]  /*7e90*/  FSETP.NE.FTZ.AND P4, PT, R4, RZ, PT ;  /* 0x000000ff0400720b */ /* 0x000fe40003f95000 */
[--C-:B------:R-:W-:Y:S02]  /*7ea0*/  SHF.R.S32.HI R8, RZ, 0x2, R10.reuse ;  /* 0x00000002ff087819 */ /* 0x100fe4000001140a */
[----:B------:R-:W-:-:S02]  /*7eb0*/  SHF.R.S32.HI R13, RZ, 0x1f, R10 ;  /* 0x0000001fff0d7819 */ /* 0x000fc4000001140a */
[----:B------:R-:W-:Y:S02]  /*7ec0*/  FSETP.NE.FTZ.AND P3, PT, R2, RZ, PT ;  /* 0x000000ff0200720b */ /* 0x000fe40003f75000 */
[----:B------:R-:W-:Y:S02]  /*7ed0*/  LEA.HI R13, R13, R8, RZ, 0x3 ;  /* 0x000000080d0d7211 */ /* 0x000fe400078f18ff */
[----:B------:R-:W-:Y:S02]  /*7ee0*/  LOP3.LUT R12, R5, 0x38, R12, 0xf8, !PT ;  /* 0x00000038050c7812 */ /* 0x000fe400078ef80c */
[----:B------:R-:W-:Y:S01]  /*7ef0*/  SHF.R.U32.HI R5, RZ, 0x3, R5 ;  /* 0x00000003ff057819 */ /* 0x000fe20000011605 */
[----:B------:R-:W1:Y:S01]  /*7f00*/  @P4 MUFU.RCP R7, R4 ;  /* 0x0000000400074308 */ /* 0x000e620000001000 */
[----:B------:R-:W-:Y:S02]  /*7f10*/  LOP3.LUT R13, R13, 0xfffffff8, RZ, 0xc0, !PT ;  /* 0xfffffff80d0d7812 */ /* 0x000fe400078ec0ff */
[----:B------:R-:W-:-:S02]  /*7f20*/  LOP3.LUT R5, R12, R5, RZ, 0x3c, !PT ;  /* 0x000000050c057212 */ /* 0x000fc400078e3cff */
[----:B------:R-:W-:Y:S02]  /*7f30*/  IADD3 R12, R204, -R11, RZ ;  /* 0x8000000bcc0c7210 */ /* 0x000fe40007ffe0ff */
[----:B------:R-:W-:Y:S01]  /*7f40*/  IADD3 R8, R8, -R13, RZ ;  /* 0x8000000d08087210 */ /* 0x000fe20007ffe0ff */
[----:B------:R-:W2:Y:S01]  /*7f50*/  @P3 MUFU.RCP R6, R2 ;  /* 0x0000000200063308 */ /* 0x000ea20000001000 */
[----:B------:R-:W-:Y:S02]  /*7f60*/  LEA R5, R12, R5, 0x2 ;  /* 0x000000050c057211 */ /* 0x000fe400078e10ff */
[----:B------:R-:W-:Y:S02]  /*7f70*/  LEA.HI R9, R9, R0, RZ, 0x5 ;  /* 0x0000000009097211 */ /* 0x000fe400078f28ff */
[----:B------:R-:W-:Y:S02]  /*7f80*/  LOP3.LUT R11, R10, 0x1ffffffc, RZ, 0xc0, !PT ;  /* 0x1ffffffc0a0b7812 */ /* 0x000fe400078ec0ff */
[----:B------:R-:W-:Y:S01]  /*7f90*/  SHF.L.U32 R12, R8, 0x6, RZ ;  /* 0x00000006080c7819 */ /* 0x000fe200000006ff */
[C---:B-1----:R-:W-:Y:S01]  /*7fa0*/  FMUL.FTZ R128, R7.reuse, R128 ;  /* 0x0000008007807220 */ /* 0x042fe20000410000 */
[----:B------:R-:W-:Y:S01]  /*7fb0*/  SHF.R.S32.HI R10, RZ, 0x5, R9 ;  /* 0x00000005ff0a7819 */ /* 0x000fe20000011409 */
[----:B------:R-:W-:Y:S01]  /*7fc0*/  FMUL.FTZ R129, R7, R129 ;  /* 0x0000008107817220 */ /* 0x000fe20000410000 */
[----:B------:R-:W-:Y:S01]  /*7fd0*/  IADD3 R11, -R11, R0, RZ ;  /* 0x000000000b0b7210 */ /* 0x000fe20007ffe1ff */
        /* <DEDUP_REMOVED lines=19> */
[C---:B------:R-:W-:Y:S01]  /*8110*/  IADD3 R12, R8.reuse, -0x20, RZ ;  /* 0xffffffe0080c7810 */ /* 0x040fe20007ffe0ff */
[C---:B------:R-:W-:Y:S01]  /*8120*/  FMUL.FTZ R56, R7.reuse, R56 ;  /* 0x0000003807387220 */ /* 0x040fe20000410000 */
[----:B------:R-:W-:Y:S01]  /*8130*/  @P4 MUFU.LG2 R4, R4 ;  /* 0x0000000400044308 */ /* 0x000fe20000000c00 */
[C---:B------:R-:W-:Y:S01]  /*8140*/  FMUL.FTZ R57, R7.reuse, R57 ;  /* 0x0000003907397220 */ /* 0x040fe20000410000 */
[----:B------:R-:W-:Y:S01]  /*8150*/  @P0 IADD3 R12, R8, 0x20, RZ ;  /* 0x00000020080c0810 */ /* 0x000fe20007ffe0ff */
[----:B------:R-:W-:-:S02]  /*8160*/  FMUL.FTZ R60, R7, R60 ;  /* 0x0000003c073c7220 */ /* 0x000fc40000410000 */
[C---:B------:R-:W-:Y:S02]  /*8170*/  FMUL.FTZ R61, R7.reuse, R61 ;  /* 0x0000003d073d7220 */ /* 0x040fe40000410000 */
[C---:B------:R-:W-:Y:S01]  /*8180*/  FMUL.FTZ R64, R7.reuse, R64 ;  /* 0x0000004007407220 */ /* 0x040fe20000410000 */
[----:B------:R-:W1:Y:S01]  /*8190*/  @P3 MUFU.LG2 R2, R2 ;  /* 0x0000000200023308 */ /* 0x000e620000000c00 */
        /* <DEDUP_REMOVED lines=30> */
[----:B------:R-:W-:Y:S01]  /*8380*/  FMUL.FTZ R117, R7, R117 ;  /* 0x0000007507757220 */ /* 0x000fe20000410000 */
[----:B------:R-:W-:Y:S01]  /*8390*/  MOV R7, 0x40 ;  /* 0x0000004000077802 */ /* 0x000fe20000000f00 */
[C---:B--2---:R-:W-:Y:S02]  /*83a0*/  FMUL.FTZ R131, R6.reuse, R131 ;  /* 0x0000008306837220 */ /* 0x044fe40000410000 */
[C---:B------:R-:W-:Y:S01]  /*83b0*/  FMUL.FTZ R130, R6.reuse, R130 ;  /* 0x0000008206827220 */ /* 0x040fe20000410000 */
[----:B------:R-:W-:Y:S01]  /*83c0*/  SEL R7, R7, 0xffffffc0, !P1 ;  /* 0xffffffc007077807 */ /* 0x000fe20004800000 */
[----:B------:R-:W-:-:S02]  /*83d0*/  FMUL.FTZ R39, R6, R39 ;  /* 0x0000002706277220 */ /* 0x000fc40000410000 */
[----:B------:R-:W-:Y:S01]  /*83e0*/  FMUL.FTZ R38, R6, R38 ;  /* 0x0000002606267220 */ /* 0x000fe20000410000 */
[----:B------:R-:W-:Y:S01]  /*83f0*/  IADD3 R13, R8, R7, RZ ;  /* 0x00000007080d7210 */ /* 0x000fe20007ffe0ff */
[C---:B------:R-:W-:Y:S01]  /*8400*/  FMUL.FTZ R43, R6.reuse, R43 ;  /* 0x0000002b062b7220 */ /* 0x040fe20000410000 */
[----:B------:R-:W-:Y:S01]  /*8410*/  IADD3 R14, R7, R12, RZ ;  /* 0x0000000c070e7210 */ /* 0x000fe20007ffe0ff */
[C---:B------:R-:W-:Y:S01]  /*8420*/  FMUL.FTZ R42, R6.reuse, R42 ;  /* 0x0000002a062a7220 */ /* 0x040fe20000410000 */
[----:B------:R-:W-:Y:S01]  /*8430*/  STS.64 [R11.X4+0x800], R130 ;  /* 0x000800820b007388 */ /* 0x000fe20000004a00 */
[C---:B------:R-:W-:Y:S02]  /*8440*/  FMUL.FTZ R47, R6.reuse, R47 ;  /* 0x0000002f062f7220 */ /* 0x040fe40000410000 */
[C---:B------:R-:W-:Y:S01]  /*8450*/  FMUL.FTZ R46, R6.reuse, R46 ;  /* 0x0000002e062e7220 */ /* 0x040fe20000410000 */
[----:B------:R-:W-:Y:S01]  /*8460*/  STS.64 [R12], R36 ;  /* 0x000000240c007388 */ /* 0x000fe20000000a00 */
[----:B------:R-:W-:-:S02]  /*8470*/  FMUL.FTZ R51, R6, R51 ;  /* 0x0000003306337220 */ /* 0x000fc40000410000 */
[C---:B------:R-:W-:Y:S01]  /*8480*/  FMUL.FTZ R50, R6.reuse, R50 ;  /* 0x0000003206327220 */ /* 0x040fe20000410000 */
[----:B------:R-:W-:Y:S01]  /*8490*/  STS.64 [R12+0x800], R38 ;  /* 0x000800260c007388 */ /* 0x000fe20000000a00 */
        /* <DEDUP_REMOVED lines=13> */
[C---:B------:R-:W-:Y:S01]  /*8570*/  FMUL.FTZ R70, R6.reuse, R70 ;  /* 0x0000004606467220 */ /* 0x040fe20000410000 */
[----:B------:R-:W2:Y:S01]  /*8580*/  S2R R7, SR_CTAID.Y ;  /* 0x0000000000077919 */ /* 0x000ea20000002600 */
        /* <DEDUP_REMOVED lines=29> */
[----:B--2---:R-:W-:Y:S02]  /*8760*/  IMAD R7, R7, c[0x0][0x210], R206 ;  /* 0x0000840007077a24 */ /* 0x004fe400078e02ce */
[----:B-1----:R-:W-:Y:S01]  /*8770*/  @P3 FMUL.FTZ R2, R2, 0.69314718246459960938 ;  /* 0x3f31721802023820 */ /* 0x002fe20000410000 */
[----:B------:R-:W-:Y:S02]  /*8780*/  SEL R15, R6, 0xffffff80, !P2 ;  /* 0xffffff80060f7807 */ /* 0x000fe40005000000 */
[----:B------:R-:W1:Y:S02]  /*8790*/  S2R R6, SR_CTAID.Z ;  /* 0x0000000000067919 */ /* 0x000e640000002700 */
[----:B------:R-:W-:-:S02]  /*87a0*/  IADD3 R8, R8, R15, RZ ;  /* 0x0000000f08087210 */ /* 0x000fc40007ffe0ff */
[----:B------:R-:W-:Y:S02]  /*87b0*/  IADD3 R16, R15, R12, RZ ;  /* 0x0000000c0f107210 */ /* 0x000fe40007ffe0ff */
[-C--:B------:R-:W-:Y:S01]  /*87c0*/  IADD3 R17, R13, R15.reuse, RZ ;  /* 0x0000000f0d117210 */ /* 0x080fe20007ffe0ff */
[----:B------:R-:W-:Y:S01]  /*87d0*/  STS.64 [R8], R48 ;  /* 0x0000003008007388 */ /* 0x000fe20000000a00 */
[----:B------:R-:W-:-:S03]  /*87e0*/  IADD3 R15, R14, R15, RZ ;  /* 0x0000000f0e0f7210 */ /* 0x000fc60007ffe0ff */
        /* <DEDUP_REMOVED lines=29> */
[----:B------:R-:W-:Y:S04]  /*89c0*/  STS.64 [R14+0x8000], R124 ;  /* 0x0080007c0e007388 */ /* 0x000fe80000000a00 */
[----:B------:R-:W-:Y:S01]  /*89d0*/  STS.64 [R14+0x8800], R126 ;  /* 0x0088007e0e007388 */ /* 0x000fe20000000a00 */
[----:B--2---:R-:W-:-:S03]  /*89e0*/  IADD3 R11, -R206, RZ, RZ ;  /* 0x000000ffce0b7210 */ /* 0x004fc60007ffe1ff */
[----:B------:R2:W-:Y:S04]  /*89f0*/  STS.64 [R8+0x8000], R108 ;  /* 0x0080006c08007388 */ /* 0x0005e80000000a00 */
[----:B------:R3:W-:Y:S01]  /*8a00*/  STS.64 [R8+0x8800], R110 ;  /* 0x0088006e08007388 */ /* 0x0007e20000000a00 */
[----:B-1----:R-:W-:Y:S02]  /*8a10*/  IMAD R6, R11, c[0x0][0x1c0], R6 ;  /* 0x000070000b067a24 */ /* 0x002fe400078e0206 */
[----:B------:R-:W-:Y:S01]  /*8a20*/  @P4 FMUL.FTZ R11, R4, 0.69314718246459960938 ;  /* 0x3f317218040b4820 */ /* 0x000fe20000410000 */
[----:B------:R-:W-:Y:S01]  /*8a30*/  STS.64 [R16+0x8000], R112 ;  /* 0x0080007010007388 */ /* 0x000fe20000000a00 */
[----:B------:R-:W-:-:S03]  /*8a40*/  IMAD R6, R7, c[0x0][0x1c0], R6 ;  /* 0x0000700007067a24 */ /* 0x000fc600078e0206 */
[----:B------:R-:W-:Y:S04]  /*8a50*/  STS.64 [R16+0x8800], R114 ;  /* 0x0088007210007388 */ /* 0x000fe80000000a00 */
[----:B------:R-:W-:Y:S04]  /*8a60*/  STS.64 [R17+0x8000], R120 ;  /* 0x0080007811007388 */ /* 0x000fe80000000a00 */
[----:B------:R-:W-:Y:S04]  /*8a70*/  STS.64 [R17+0x8800], R122 ;  /* 0x0088007a11007388 */ /* 0x000fe80000000a00 */
[----:B------:R-:W-:Y:S01]  /*8a80*/  STS.64 [R15+0x8000], R116 ;  /* 0x008000740f007388 */ /* 0x000fe20000000a00 */
[----:B--2---:R-:W-:-:S03]  /*8a90*/  LOP3.LUT R109, R9, 0xffffffe0, RZ, 0xc0, !PT ;  /* 0xffffffe0096d7812 */ /* 0x004fc600078ec0ff */
[----:B------:R-:W-:Y:S01]  /*8aa0*/  STS.64 [R15+0x8800], R118 ;  /* 0x008800760f007388 */ /* 0x000fe20000000a00 */
[----:B------:R-:W-:Y:S02]  /*8ab0*/  SHF.R.S32.HI R9, RZ, 0x1f, R10 ;  /* 0x0000001fff097819 */ /* 0x000fe4000001140a */
[----:B------:R-:W-:Y:S01]  /*8ac0*/  IADD3 R109, -R109, R0, RZ ;  /* 0x000000006d6d7210 */ /* 0x000fe20007ffe1ff */
[----:B---3--:R-:W1:Y:S01]  /*8ad0*/  S2R R8, SR_CTAID.X ;  /* 0x0000000000087919 */ /* 0x008e620000002500 */
[----:B------:R-:W-:-:S03]  /*8ae0*/  LEA.HI R9, R9, R10, RZ, 0x2 ;  /* 0x0000000a09097211 */ /* 0x000fc600078f10ff */
[----:B------:R-:W-:Y:S01]  /*8af0*/  BAR.SYNC.DEFER_BLOCKING 0x0 ;  /* 0x0000000000007b1d */ /* 0x000fe20000010000 */
[----:B------:R-:W-:Y:S02]  /*8b00*/  LOP3.LUT P0, RZ, R109, 0x3, RZ, 0xc0, !PT ;  /* 0x000000036dff7812 */ /* 0x000fe4000780c0ff */
[----:B------:R-:W-:Y:S02]  /*8b10*/  SHF.R.S32.HI R0, RZ, 0x1f, R109 ;  /* 0x0000001fff007819 */ /* 0x000fe4000001146d */
[----:B------:R-:W-:Y:S02]  /*8b20*/  LOP3.LUT R9, R9, 0xffffffc, RZ, 0xc0, !PT ;  /* 0x0ffffffc09097812 */ /* 0x000fe400078ec0ff */
[----:B------:R-:W-:Y:S02]  /*8b30*/  LEA.HI R0, R0, R109, RZ, 0x2 ;  /* 0x0000006d00007211 */ /* 0x000fe400078f10ff */
[----:B------:R-:W-:Y:S02]  /*8b40*/  IADD3 R9, -R9, R10, RZ ;  /* 0x0000000a09097210 */ /* 0x000fe40007ffe1ff */
[----:B------:R-:W-:-:S04]  /*8b50*/  SHF.R.S32.HI R0, RZ, 0x2, R0 ;  /* 0x00000002ff007819 */ /* 0x000fc80000011400 */
[----:B------:R-:W-:Y:S02]  /*8b60*/  LEA R9, R9, R0, 0x4 ;  /* 0x0000000009097211 */ /* 0x000fe400078e20ff */
[----:B-1----:R-:W-:Y:S02]  /*8b70*/  SHF.L.U32 R7, R8, 0x6, RZ ;  /* 0x0000000608077819 */ /* 0x002fe400000006ff */
[----:B------:R-:W-:Y:S01]  /*8b80*/  MOV R8, 0xff800000 ;  /* 0xff80000000087802 */ /* 0x000fe20000000f00 */
[----:B------:R-:W-:Y:S01]  /*8b90*/  @P3 FFMA.FTZ R8, R3, c[0x0][0x238], R2 ;  /* 0x00008e0003083a23 */ /* 0x000fe20000010002 */
[----:B------:R-:W1:Y:S01]  /*8ba0*/  LDS.128 R100, [R5.X4] ;  /* 0x0000000005647984 */ /* 0x000e620000004c00 */
[----:B------:R-:W-:-:S03]  /*8bb0*/  IMAD R6, R6, c[0x0][0x214], R7 ;  /* 0x0000850006067a24 */ /* 0x000fc600078e0207 */
        /* <DEDUP_REMOVED lines=28> */
[----:B------:R-:W-:Y:S02]  /*8d80*/  IADD3 R0, P0, R6, R9, RZ ;  /* 0x0000000906007210 */ /* 0x000fe40007f1e0ff */
[-C--:B------:R-:W-:Y:S02]  /*8d90*/  ISETP.GE.AND P2, PT, R9, R199.reuse, PT ;  /* 0x000000c70900720c */ /* 0x080fe40003f46270 */
[----:B------:R-:W-:Y:S02]  /*8da0*/  ISETP.GE.AND P1, PT, R2, R199, PT ;  /* 0x000000c70200720c */ /* 0x000fe40003f26270 */
[----:B------:R-:W-:Y:S02]  /*8db0*/  LEA.HI.X.SX32 R3, R6, R3, 0x1, P0 ;  /* 0x0000000306037211 */ /* 0x000fe400000f0eff */
[----:B------:R-:W-:-:S04]  /*8dc0*/  LEA R2, P0, R0, c[0x0][0x208], 0x2 ;  /* 0x0000820000027a11 */ /* 0x000fc800078010ff */
[----:B------:R-:W-:-:S05]  /*8dd0*/  LEA.HI.X R3, R0, c[0x0][0x20c], R3, 0x2, P0 ;  /* 0x0000830000037a11 */ /* 0x000fca00000f1403 */
[----:B------:R2:W-:Y:S04]  /*8de0*/  @!P2 STG.E [R2.64], R5 ;  /* 0x000000050200a986 */ /* 0x0005e8000c10190c */
[----:B------:R2:W-:Y:S02]  /*8df0*/  @!P1 STG.E [R2.64+0x20], R8 ;  /* 0x0000200802009986 */ /* 0x0005e4000c10190c */
.L_x_4531:
[----:B--234-:R-:W-:Y:S05]  /*8e00*/  BSYNC B0 ;  /* 0x0000000000007941 */ /* 0x01cfea0003800000 */
.L_x_4530:
[----:B------:R-:W-:Y:S01]  /*8e10*/  IMAD.SHL.U32 R4, R204, 0x4, RZ ;  /* 0x00000004cc047824 */ /* 0x000fe200078e00ff */
[----:B------:R-:W-:Y:S01]  /*8e20*/  IADD3 R0, R200, 0x10, RZ ;  /* 0x00000010c8007810 */ /* 0x000fe20007ffe0ff */
[----:B------:R-:W-:Y:S01]  /*8e30*/  IMAD R6, R6, c[0x0][0x22c], RZ ;  /* 0x00008b0006067a24 */ /* 0x000fe200078e02ff */
[----:B------:R-:W-:Y:S02]  /*8e40*/  IADD3 R2, R200, 0x8, RZ ;  /* 0x00000008c8027810 */ /* 0x000fe40007ffe0ff */
[----:B------:R-:W-:Y:S02]  /*8e50*/  SHF.R.S32.HI R5, RZ, 0x1f, R4 ;  /* 0x0000001fff057819 */ /* 0x000fe40000011404 */
[----:B------:R-:W-:-:S02]  /*8e60*/  ISETP.GE.AND P4, PT, R0, R199, PT ;  /* 0x000000c70000720c */ /* 0x000fc40003f86270 */
[C---:B------:R-:W-:Y:S01]  /*8e70*/  IADD3 R0, R200.reuse, 0x30, RZ ;  /* 0x00000030c8007810 */ /* 0x040fe20007ffe0ff */
[----:B------:R-:W-:Y:S01]  /*8e80*/  IMAD.WIDE R4, R200, 0xc0, R4 ;  /* 0x000000c0c8047825 */ /* 0x000fe200078e0204 */
[-C--:B------:R-:W-:Y:S02]  /*8e90*/  ISETP.GE.AND P5, PT, R2, R199.reuse, PT ;  /* 0x000000c70200720c */ /* 0x080fe40003fa6270 */
[----:B------:R-:W-:Y:S02]  /*8ea0*/  ISETP.GE.AND P6, PT, R200, R199, PT ;  /* 0x000000c7c800720c */ /* 0x000fe40003fc6270 */
[----:B------:R-:W-:Y:S02]  /*8eb0*/  IADD3 R3, P0, R6, R4, RZ ;  /* 0x0000000406037210 */ /* 0x000fe40007f1e0ff */
[----:B------:R-:W-:Y:S02]  /*8ec0*/  IADD3 R4, R200, 0x20, RZ ;  /* 0x00000020c8047810 */ /* 0x000fe40007ffe0ff */
[----:B------:R-:W-:-:S02]  /*8ed0*/  LEA.HI.X.SX32 R6, R6, R5, 0x1, P0 ;  /* 0x0000000506067211 */ /* 0x000fc400000f0eff */
[C---:B------:R-:W-:Y:S02]  /*8ee0*/  LEA R8, P0, R3.reuse, c[0x0][0x1d8], 0x2 ;  /* 0x0000760003087a11 */ /* 0x040fe400078010ff */
[----:B------:R-:W-:Y:S02]  /*8ef0*/  IADD3 R2, R200, 0x28, RZ ;  /* 0x00000028c8027810 */ /* 0x000fe40007ffe0ff */
[----:B------:R-:W-:Y:S02]  /*8f00*/  LEA.HI.X R9, R3, c[0x0][0x1dc], R6, 0x2, P0 ;  /* 0x0000770003097a11 */ /* 0x000fe400000f1406 */
[----:B------:R-:W-:Y:S02]  /*8f10*/  ISETP.GE.AND P0, PT, R0, R199, PT ;  /* 0x000000c70000720c */ /* 0x000fe40003f06270 */
[C---:B------:R-:W-:Y:S01]  /*8f20*/  IADD3 R6, R200.reuse, 0x18, RZ ;  /* 0x00000018c8067810 */ /* 0x040fe20007ffe0ff */
[----:B-1----:R1:W-:Y:S01]  /*8f30*/  @!P6 STG.E.128 [R8.64+0x100], R68 ;  /* 0x000100440800e986 */ /* 0x0023e2000c101d0c */
[----:B------:R-:W-:-:S02]  /*8f40*/  IADD3 R200, R200, 0x38, RZ ;  /* 0x00000038c8c87810 */ /* 0x000fc40007ffe0ff */
[-C--:B------:R-:W-:Y:S01]  /*8f50*/  ISETP.GE.AND P3, PT, R6, R199.reuse, PT ;  /* 0x000000c70600720c */ /* 0x080fe20003f66270 */
[----:B------:R1:W-:Y:S01]  /*8f60*/  @!P6 STG.E.128 [R8.64+0x200], R36 ;  /* 0x000200240800e986 */ /* 0x0003e2000c101d0c */
[-C--:B------:R-:W-:Y:S02]  /*8f70*/  ISETP.GE.AND P2, PT, R4, R199.reuse, PT ;  /* 0x000000c70400720c */ /* 0x080fe40003f46270 */
[-C--:B------:R-:W-:Y:S01]  /*8f80*/  ISETP.GE.AND P1, PT, R2, R199.reuse, PT ;  /* 0x000000c70200720c */ /* 0x080fe20003f26270 */
[----:B------:R1:W-:Y:S04]  /*8f90*/  @!P5 STG.E.128 [R8.64+0x1800], R96 ;  /* 0x001800600800d986 */ /* 0x0003e8000c101d0c */
[----:B------:R1:W-:Y:S04]  /*8fa0*/  @!P0 STG.E.128 [R8.64+0x9000], R76 ;  /* 0x0090004c08008986 */ /* 0x0003e8000c101d0c */
[----:B------:R1:W-:Y:S04]  /*8fb0*/  @!P0 STG.E.128 [R8.64+0x9100], R44 ;  /* 0x0091002c08008986 */ /* 0x0003e8000c101d0c */
[----:B------:R1:W-:Y:S01]  /*8fc0*/  @!P0 STG.E.128 [R8.64+0x9200], R12 ;  /* 0x0092000c08008986 */ /* 0x0003e2000c101d0c */
[----:B------:R-:W-:-:S03]  /*8fd0*/  ISETP.GE.AND P0, PT, R200, R199, PT ;  /* 0x000000c7c800720c */ /* 0x000fc60003f06270 */
[----:B------:R1:W-:Y:S04]  /*8fe0*/  @!P5 STG.E.128 [R8.64+0x1900], R64 ;  /* 0x001900400800d986 */ /* 0x0003e8000c101d0c */
        /* <DEDUP_REMOVED lines=13> */
[----:B------:R1:W-:Y:S04]  /*90c0*/  @!P6 STG.E.64 [R8.64], R100 ;  /* 0x000000640800e986 */ /* 0x0003e8000c101b0c */
[----:B------:R1:W-:Y:S01]  /*90d0*/  @!P6 STG.E.64 [R8.64+0x8], R102 ;  /* 0x000008660800e986 */ /* 0x0003e2000c101b0c */
[----:B------:R-:W-:Y:S05]  /*90e0*/  @P0 EXIT ;  /* 0x000000000000094d */ /* 0x000fea0003800000 */
[----:B------:R-:W-:Y:S04]  /*90f0*/  STG.E.128 [R8.64+0xa800], R72 ;  /* 0x00a8004808007986 */ /* 0x000fe8000c101d0c */
[----:B------:R-:W-:Y:S04]  /*9100*/  STG.E.128 [R8.64+0xa900], R40 ;  /* 0x00a9002808007986 */ /* 0x000fe8000c101d0c */
[----:B------:R-:W-:Y:S01]  /*9110*/  STG.E.128 [R8.64+0xaa00], R104 ;  /* 0x00aa006808007986 */ /* 0x000fe2000c101d0c */
[----:B------:R-:W-:Y:S05]  /*9120*/  EXIT ;  /* 0x000000000000794d */ /* 0x000fea0003800000 */
.L_x_4532:
        /* <DEDUP_REMOVED lines=13> */
.L_x_7860:


//--------------------- .text._ZN5flash24flash_fwd_splitkv_kernelI23Flash_fwd_kernel_traitsILi192ELi64ELi64ELi4ELb0ELb0EN7cutlass10bfloat16_tE19Flash_kernel_traitsILi192ELi64ELi64ELi4ES3_EELb0ELb0ELb0ELb0ELb1ELb1ELb1ELb0EEEvNS_16Flash_fwd_paramsE --------------------------
	.section	.text._ZN5flash24flash_fwd_splitkv_kernelI23Flash_fwd_kernel_traitsILi192ELi64ELi64ELi4ELb0ELb0EN7cutlass10bfloat16_tE19Flash_kernel_traitsILi192ELi64ELi64ELi4ES3_EELb0ELb0ELb0ELb0ELb1ELb1ELb1ELb0EEEvNS_16Flash_fwd_paramsE,"ax",@progbits
	.sectioninfo	@"SHI_REGISTERS=255"
	.align	128
        .global         _ZN5flash24flash_fwd_splitkv_kernelI23Flash_fwd_kernel_traitsILi192ELi64ELi64ELi4ELb0ELb0EN7cutlass10bfloat16_tE19Flash_kernel_traitsILi192ELi64ELi64ELi4ES3_EELb0ELb0ELb0ELb0ELb1ELb1ELb1ELb0EEEvNS_16Flash_fwd_paramsE
        .type           _ZN5flash24flash_fwd_splitkv_kernelI23Flash_fwd_kernel_traitsILi192ELi64ELi64ELi4ELb0ELb0EN7cutlass10bfloat16_tE19Flash_kernel_traitsILi192ELi64ELi64ELi4ES3_EELb0ELb0ELb0ELb0ELb1ELb1ELb1ELb0EEEvNS_16Flash_fwd_paramsE,@function
        .size           _ZN5flash24flash_fwd_splitkv_kernelI23Flash_fwd_kernel_traitsILi192ELi64ELi64ELi4ELb0ELb0EN7cutlass10bfloat16_tE19Flash_kernel_traitsILi192ELi64ELi64ELi4ES3_EELb0ELb0ELb0ELb0ELb1ELb1ELb1ELb0EEEvNS_16Flash_fwd_paramsE,(.L_x_7861 - _ZN5flash24flash_fwd_splitkv_kernelI23Flash_fwd_kernel_traitsILi192ELi64ELi64ELi4ELb0ELb0EN7cutlass10bfloat16_tE19Flash_kernel_traitsILi192ELi64ELi64ELi4ES3_EELb0ELb0ELb0ELb0ELb1ELb1ELb1ELb0EEEvNS_16Flash_fwd_paramsE)
        .other          _ZN5flash24flash_fwd_splitkv_kernelI23Flash_fwd_kernel_traitsILi192ELi64ELi64ELi4ELb0ELb0EN7cutlass10bfloat16_tE19Flash_kernel_traitsILi192ELi64ELi64ELi4ES3_EELb0ELb0ELb0ELb0ELb1ELb1ELb1ELb0EEEvNS_16Flash_fwd_paramsE,@"STO_CUDA_ENTRY STV_DEFAULT"
_ZN5flash24flash_fwd_splitkv_kernelI23Flash_fwd_kernel_traitsILi192ELi64ELi64ELi4ELb0ELb0EN7cutlass10bfloat16_tE19Flash_kernel_traitsILi192ELi64ELi64ELi4ES3_EELb0ELb0ELb0ELb0ELb1ELb1ELb1ELb0EEEvNS_16Flash_fwd_paramsE:
.text._ZN5flash24flash_fwd_splitkv_kernelI23Flash_fwd_kernel_traitsILi192ELi64ELi64ELi4ELb0ELb0EN7cutlass10bfloat16_tE19Flash_kernel_traitsILi192ELi64ELi64ELi4ES3_EELb0ELb0ELb0ELb0ELb1ELb1ELb1ELb0EEEvNS_16Flash_fwd_paramsE:
        /* <DEDUP_REMOVED lines=54> */
.L_x_4533:
[----:B-1-34-:R-:W-:Y:S02]  /*0360*/  MOV R0, c[0x0][0x218] ;  /* 0x0000860000007a02 */ /* 0x01afe40000000f00 */
.L_x_4534:
        /* <DEDUP_REMOVED lines=138> */
.L_x_4535:
        /* <DEDUP_REMOVED lines=92> */
.L_x_4536:
        /* <DEDUP_REMOVED lines=15> */
.L_x_4538:
        /* <DEDUP_REMOVED lines=49> */
.L_x_4537:
        /* <DEDUP_REMOVED lines=81> */
[----:B------:R-:W-:Y:S02]  /*1ae0*/  @!P1 IMAD.MOV.U32 R22, RZ, RZ, R18 ;  /* 0x000000ffff169224 */ /* 0x000fe400078e0012 */
        /* <DEDUP_REMOVED lines=73> */
[----:B------:R-:W-:Y:S02]  /*1f80*/  LEA.HI R11, R208, R208, RZ, 0x1 ;  /* 0x000000d0d00b7211 */ /* 0x000fe400078f08ff */
        /* <DEDUP_REMOVED lines=22> */
[----:B------:R-:W-:-:S02]  /*20f0*/  IMAD R205, R12, 0x200, R205 ;  /* 0x000002000ccd7824 */ /* 0x000fc400078e02cd */
[----:B------:R-:W-:Y:S01]  /*2100*/  IMAD.SHL.U32 R12, R12, 0x8, RZ ;  /* 0x000000080c0c7824 */ /* 0x000fe200078e00ff */
[----:B------:R2:W-:Y:S01]  /*2110*/  @!P1 LDGSTS.E.BYPASS.LTC128B.128 [R213+0xb800], [R14.64+0x100] ;  /* 0x0b8001000ed59fae */ /* 0x0005e2000b901d4c */
[----:B------:R-:W-:Y:S01]  /*2120*/  LOP3.LUT R11, R11, 0x1c0, RZ, 0xc0, !PT ;  /* 0x000001c00b0b7812 */ /* 0x000fe200078ec0ff */
[----:B------:R-:W-:Y:S02]  /*2130*/  IMAD.MOV.U32 R5, RZ, RZ, 0x20 ;  /* 0x00000020ff057424 */ /* 0x000fe400078e00ff */
[----:B------:R-:W0:Y:S01]  /*2140*/  LDGDEPBAR ;  /* 0x00000000000079af */ /* 0x000e220000000000 */
[----:B------:R-:W-:Y:S01]  /*2150*/  LOP3.LUT R12, R11, 0x8, R12, 0xf8, !PT ;  /* 0x000000080b0c7812 */ /* 0x000fe200078ef80c */
[----:B-1----:R-:W-:Y:S01]  /*2160*/  IMAD.WIDE.U32 R16, R5, c[0x0][0x1a0], RZ ;  /* 0x0000680005107a25 */ /* 0x002fe200078e00ff */
[----:B------:R-:W-:-:S03]  /*2170*/  SHF.R.U32.HI R11, RZ, 0x3, R11 ;  /* 0x00000003ff0b7819 */ /* 0x000fc6000001160b */
[----:B------:R-:W-:Y:S01]  /*2180*/  @!P4 IMAD.MOV.U32 R8, RZ, RZ, c[0x0][0x1a4] ;  /* 0x00006900ff08c624 */ /* 0x000fe200078e00ff */
[----:B------:R-:W-:Y:S01]  /*2190*/  LOP3.LUT R100, R12, R11, RZ, 0x3c, !PT ;  /* 0x0000000b0c647212 */ /* 0x000fe200078e3cff */
[----:B------:R-:W-:Y:S01]  /*21a0*/  @!P4 IMAD.MOV.U32 R11, RZ, RZ, c[0x0][0x1a0] ;  /* 0x00006800ff0bc624 */ /* 0x000fe200078e00ff */
[----:B------:R-:W-:Y:S01]  /*21b0*/  @!P5 IADD3 R16, P2, R210, R16, RZ ;  /* 0x00000010d210d210 */ /* 0x000fe20007f5e0ff */
[----:B------:R-:W-:Y:S01]  /*21c0*/  IMAD R12, R5, c[0x0][0x1a4], RZ ;  /* 0x00006900050c7a24 */ /* 0x000fe200078e02ff */
[----:B------:R-:W-:Y:S01]  /*21d0*/  LOP3.LUT R200, R100, R101, RZ, 0xfc, !PT ;  /* 0x0000006564c87212 */ /* 0x000fe200078efcff */
[----:B------:R-:W-:Y:S02]  /*21e0*/  @!P3 IMAD.MOV.U32 R13, RZ, RZ, c[0x0][0x1a4] ;  /* 0x00006900ff0db624 */ /* 0x000fe400078e00ff */
[----:B------:R-:W-:Y:S01]  /*21f0*/  @!P3 IMAD.WIDE.U32 R18, R18, 0x60, R210 ;  /* 0x000000601212b825 */ /* 0x000fe200078e00d2 */
[----:B------:R-:W-:-:S03]  /*2200*/  @!P5 IADD3.X R17, R211, R17, R12, P2, !PT ;  /* 0x00000011d311d210 */ /* 0x000fc600017fe40c */
[----:B------:R-:W-:Y:S02]  /*2210*/  @!P3 IMAD R13, R13, 0x60, RZ ;  /* 0x000000600d0db824 */ /* 0x000fe400078e02ff */
[----:B------:R-:W-:Y:S02]  /*2220*/  @!P3 IMAD.MOV.U32 R12, RZ, RZ, R18 ;  /* 0x000000ffff0cb224 */ /* 0x000fe400078e0012 */
[----:B------:R-:W-:Y:S01]  /*2230*/  @!P3 IMAD.IADD R13, R19, 0x1, R13 ;  /* 0x00000001130db824 */ /* 0x000fe200078e020d */
[----:B--2---:R-:W-:Y:S01]  /*2240*/  @!P4 LEA R14, P1, R11, R210, 0x6 ;  /* 0x000000d20b0ec211 */ /* 0x004fe200078230ff */
[----:B------:R-:W-:-:S04]  /*2250*/  DEPBAR.LE SB0, 0x0 ;  /* 0x000080000000791a */ /* 0x000fc80000000000 */
[----:B------:R-:W-:Y:S01]  /*2260*/  BAR.SYNC.DEFER_BLOCKING 0x0 ;  /* 0x0000000000007b1d */ /* 0x000fe20000010000 */
[----:B------:R-:W-:Y:S01]  /*2270*/  @!P4 LEA.HI.X R15, R11, R211, R8, 0x6, P1 ;  /* 0x000000d30b0fc211 */ /* 0x000fe200008f3408 */
[----:B------:R-:W-:Y:S01]  /*2280*/  IMAD.SHL.U32 R205, R205, 0x2, RZ ;  /* 0x00000002cdcd7824 */ /* 0x000fe200078e00ff */
[----:B------:R-:W-:-:S04]  /*2290*/  SHF.R.S32.HI R8, RZ, 0x5, R9 ;  /* 0x00000005ff087819 */ /* 0x000fc80000011409 */
[----:B------:R-:W-:Y:S01]  /*22a0*/  IADD3 R203, R205, 0x6020, RZ ;  /* 0x00006020cdcb7810 */ /* 0x000fe20007ffe0ff */
[----:B------:R-:W-:Y:S01]  /*22b0*/  IMAD R9, R8, 0x400, R101 ;  /* 0x0000040008097824 */ /* 0x000fe200078e0265 */
[----:B------:R-:W-:Y:S01]  /*22c0*/  R2P PR, R7, 0x6 ;  /* 0x0000000607007804 */ /* 0x000fe20000000000 */
[----:B------:R-:W-:Y:S02]  /*22d0*/  IMAD.MOV.U32 R7, RZ, RZ, 0x10 ;  /* 0x00000010ff077424 */ /* 0x000fe400078e00ff */
[----:B------:R-:W-:Y:S02]  /*22e0*/  IMAD.IADD R206, R100, 0x1, R9 ;  /* 0x0000000164ce7824 */ /* 0x000fe400078e0209 */
[----:B------:R-:W-:Y:S02]  /*22f0*/  SEL R5, R5, 0xffffffe0, !P2 ;  /* 0xffffffe005057807 */ /* 0x000fe40005000000 */
[----:B------:R-:W-:Y:S01]  /*2300*/  IMAD.SHL.U32 R206, R206, 0x2, RZ ;  /* 0x00000002cece7824 */ /* 0x000fe200078e00ff */
[----:B------:R-:W-:-:S02]  /*2310*/  SEL R7, R7, 0xfffffff0, !P1 ;  /* 0xfffffff007077807 */ /* 0x000fc40004800000 */
[----:B------:R-:W-:Y:S01]  /*2320*/  R2P PR, R0, 0x6 ;  /* 0x0000000600007804 */ /* 0x000fe20000000000 */
[--C-:B------:R-:W-:Y:S01]  /*2330*/  IMAD R202, R5, 0x2, R206.reuse ;  /* 0x0000000205ca7824 */ /* 0x100fe200078e02ce */
[----:B------:R-:W-:Y:S01]  /*2340*/  IADD3 R0, R205, 0x6000, RZ ;  /* 0x00006000cd007810 */ /* 0x000fe20007ffe0ff */
[----:B------:R-:W-:Y:S01]  /*2350*/  IMAD R204, R7, 0x2, R206 ;  /* 0x0000000207cc7824 */ /* 0x000fe200078e02ce */
[----:B------:R-:W-:Y:S03]  /*2360*/  @P6 STS.128 [R213+0xc000], RZ ;  /* 0x00c000ffd5006388 */ /* 0x000fe60000000c00 */
[----:B------:R-:W-:Y:S01]  /*2370*/  IMAD R201, R5, 0x2, R204 ;  /* 0x0000000205c97824 */ /* 0x000fe200078e02cc */
[----:B------:R-:W-:Y:S04]  /*2380*/  @P6 STS.128 [R213+0xe000], RZ ;  /* 0x00e000ffd5006388 */ /* 0x000fe80000000c00 */
[----:B------:R-:W-:Y:S01]  /*2390*/  @P6 STS.128 [R213+0x10000], RZ ;  /* 0x010000ffd5006388 */ /* 0x000fe20000000c00 */
[----:B------:R-:W-:Y:S01]  /*23a0*/  @P1 IADD3 R203, R0, -0x20, RZ ;  /* 0xffffffe000cb1810 */ /* 0x000fe20007ffe0ff */
[----:B------:R-:W-:-:S02]  /*23b0*/  IMAD.MOV.U32 R0, RZ, RZ, 0x40 ;  /* 0x00000040ff007424 */ /* 0x000fc400078e00ff */
        /* <DEDUP_REMOVED lines=48> */
[----:B--2---:R-:W4:Y:S04]  /*26c0*/  LDSM.16.M88.4 R16, [R205+0x6000] ;  /* 0x00600000cd10783b */ /* 0x004f280000000200 */
[----:B------:R-:W2:Y:S04]  /*26d0*/  LDSM.16.M88.4 R44, [R205+0x6800] ;  /* 0x00680000cd2c783b */ /* 0x000ea80000000200 */
[----:B------:R-:W-:Y:S04]  /*26e0*/  LDSM.16.M88.4 R48, [R204] ;  /* 0x00000000cc30783b */ /* 0x000fe80000000200 */
[----:B---3--:R-:W3:Y:S04]  /*26f0*/  LDSM.16.M88.4 R24, [R203] ;  /* 0x00000000cb18783b */ /* 0x008ee80000000200 */
[----:B------:R-:W2:Y:S04]  /*2700*/  LDSM.16.M88.4 R60, [R205+0x7000] ;  /* 0x00700000cd3c783b */ /* 0x000ea80000000200 */
[----:B------:R-:W3:Y:S04]  /*2710*/  LDSM.16.M88.4 R68, [R205+0x7800] ;  /* 0x00780000cd44783b */ /* 0x000ee80000000200 */
[----:B-1----:R-:W1:Y:S04]  /*2720*/  LDSM.16.M88.4 R12, [R203+0x800] ;  /* 0x00080000cb0c783b */ /* 0x002e680000000200 */
[----:B------:R-:W-:Y:S04]  /*2730*/  LDSM.16.M88.4 R76, [R202] ;  /* 0x00000000ca4c783b */ /* 0x000fe80000000200 */
[----:B------:R-:W1:Y:S04]  /*2740*/  LDSM.16.M88.4 R36, [R199+0x6000] ;  /* 0x00600000c724783b */ /* 0x000e680000000200 */
[----:B------:R-:W1:Y:S01]  /*2750*/  LDSM.16.M88.4 R28, [R203+0x1000] ;  /* 0x00100000cb1c783b */ /* 0x000e620000000200 */
[C---:B----4-:R-:W-:Y:S03]  /*2760*/  HMMA.16816.F32.BF16 R20, R52.reuse, R16, RZ ;  /* 0x000000103414723c */ /* 0x050fe600000418ff */
[----:B------:R-:W4:Y:S04]  /*2770*/  LDSM.16.M88.4 R72, [R203+0x1800] ;  /* 0x00180000cb48783b */ /* 0x000f280000000200 */
[----:B------:R-:W1:Y:S01]  /*2780*/  LDSM.16.M88.4 R8, [R199+0x6800] ;  /* 0x00680000c708783b */ /* 0x000e620000000200 */
[C---:B------:R-:W-:Y:S03]  /*2790*/  HMMA.16816.F32.BF16 R16, R52.reuse, R18, RZ ;  /* 0x000000123410723c */ /* 0x040fe600000418ff */
[----:B------:R-:W-:Y:S04]  /*27a0*/  LDSM.16.M88.4 R40, [R199+0x7000] ;  /* 0x00700000c728783b */ /* 0x000fe80000000200 */
[----:B------:R-:W-:Y:S01]  /*27b0*/  LDSM.16.M88.4 R80, [R199+0x7800] ;  /* 0x00780000c750783b */ /* 0x000fe20000000200 */
[C---:B--2---:R-:W-:Y:S03]  /*27c0*/  HMMA.16816.F32.BF16 R32, R52.reuse, R44, RZ ;  /* 0x0000002c3420723c */ /* 0x044fe600000418ff */
[----:B------:R-:W-:Y:S04]  /*27d0*/  LDSM.16.M88.4 R92, [R192+0x2800] ;  /* 0x00280000c05c783b */ /* 0x000fe80000000200 */
[----:B------:R-:W-:Y:S01]  /*27e0*/  LDSM.16.M88.4 R84, [R205+0xa800] ;  /* 0x00a80000cd54783b */ /* 0x000fe20000000200 */
[----:B------:R-:W-:Y:S03]  /*27f0*/  HMMA.16816.F32.BF16 R44, R52, R46, RZ ;  /* 0x0000002e342c723c */ /* 0x000fe600000418ff */
[----:B------:R-:W-:Y:S04]  /*2800*/  LDSM.16.M88.4 R88, [R199+0x9800] ;  /* 0x00980000c758783b */ /* 0x000fe80000000200 */
[----:B------:R-:W0:Y:S01]  /*2810*/  LDGDEPBAR ;  /* 0x00000000000079af */ /* 0x000e220000000000 */
[C---:B---3--:R-:W-:Y:S08]  /*2820*/  HMMA.16816.F32.BF16 R20, R48.reuse, R24, R20 ;  /* 0x000000183014723c */ /* 0x048ff00000041814 */
[----:B------:R-:W-:Y:S01]  /*2830*/  HMMA.16816.F32.BF16 R16, R48, R26, R16 ;  /* 0x0000001a3010723c */ /* 0x000fe20000041810 */
[----:B------:R-:W-:Y:S07]  /*2840*/  LDSM.16.M88.4 R24, [R192] ;  /* 0x00000000c018783b */ /* 0x000fee0000000200 */
[C---:B------:R-:W-:Y:S08]  /*2850*/  HMMA.16816.F32.BF16 R64, R52.reuse, R60, RZ ;  /* 0x0000003c3440723c */ /* 0x040ff000000418ff */
[C---:B------:R-:W-:Y:S08]  /*2860*/  HMMA.16816.F32.BF16 R60, R52.reuse, R62, RZ ;  /* 0x0000003e343c723c */ /* 0x040ff000000418ff */
[C---:B------:R-:W-:Y:S08]  /*2870*/  HMMA.16816.F32.BF16 R56, R52.reuse, R68, RZ ;  /* 0x000000443438723c */ /* 0x040ff000000418ff */
[----:B------:R-:W-:Y:S01]  /*2880*/  HMMA.16816.F32.BF16 R52, R52, R70, RZ ;  /* 0x000000463434723c */ /* 0x000fe200000418ff */
[----:B------:R-:W2:Y:S07]  /*2890*/  LDSM.16.M88.4 R68, [R201] ;  /* 0x00000000c944783b */ /* 0x000eae0000000200 */
[C---:B-1----:R-:W-:Y:S08]  /*28a0*/  HMMA.16816.F32.BF16 R32, R48.reuse, R12, R32 ;  /* 0x0000000c3020723c */ /* 0x042ff00000041820 */
[----:B------:R-:W-:Y:S01]  /*28b0*/  HMMA.16816.F32.BF16 R44, R48, R14, R44 ;  /* 0x0000000e302c723c */ /* 0x000fe2000004182c */
[----:B------:R-:W1:Y:S07]  /*28c0*/  LDSM.16.M88.4 R12, [R192+0x800] ;  /* 0x00080000c00c783b */ /* 0x000e6e0000000200 */
[C---:B------:R-:W-:Y:S08]  /*28d0*/  HMMA.16816.F32.BF16 R20, R76.reuse, R36, R20 ;  /* 0x000000244c14723c */ /* 0x040ff00000041814 */
[----:B------:R-:W-:Y:S01]  /*28e0*/  HMMA.16816.F32.BF16 R16, R76, R38, R16 ;  /* 0x000000264c10723c */ /* 0x000fe20000041810 */
[----:B------:R-:W-:Y:S07]  /*28f0*/  LDSM.16.M88.4 R36, [R205+0x8000] ;  /* 0x00800000cd24783b */ /* 0x000fee0000000200 */
[C---:B------:R-:W-:Y:S08]  /*2900*/  HMMA.16816.F32.BF16 R64, R48.reuse, R28, R64 ;  /* 0x0000001c3040723c */ /* 0x040ff00000041840 */
[C---:B------:R-:W-:Y:S01]  /*2910*/  HMMA.16816.F32.BF16 R60, R48.reuse, R30, R60 ;  /* 0x0000001e303c723c */ /* 0x040fe2000004183c */
[----:B------:R-:W-:Y:S07]  /*2920*/  LDSM.16.M88.4 R28, [R192+0x1000] ;  /* 0x00100000c01c783b */ /* 0x000fee0000000200 */
[C---:B----4-:R-:W-:Y:S08]  /*2930*/  HMMA.16816.F32.BF16 R56, R48.reuse, R72, R56 ;  /* 0x000000483038723c */ /* 0x050ff00000041838 */
[----:B------:R-:W-:Y:S01]  /*2940*/  HMMA.16816.F32.BF16 R52, R48, R74, R52 ;  /* 0x0000004a3034723c */ /* 0x000fe20000041834 */
[----:B------:R-:W3:Y:S04]  /*2950*/  LDSM.16.M88.4 R48, [R206+0x2000] ;  /* 0x00200000ce30783b */ /* 0x000ee80000000200 */
[----:B------:R-:W-:Y:S03]  /*2960*/  LDSM.16.M88.4 R72, [R192+0x1800] ;  /* 0x00180000c048783b */ /* 0x000fe60000000200 */
[C---:B------:R-:W-:Y:S08]  /*2970*/  HMMA.16816.F32.BF16 R32, R76.reuse, R8, R32 ;  /* 0x000000084c20723c */ /* 0x040ff00000041820 */
[----:B------:R-:W-:Y:S01]  /*2980*/  HMMA.16816.F32.BF16 R44, R76, R10, R44 ;  /* 0x0000000a4c2c723c */ /* 0x000fe2000004182c */
[----:B------:R-:W4:Y:S07]  /*2990*/  LDSM.16.M88.4 R8, [R205+0x8800] ;  /* 0x00880000cd08783b */ /* 0x000f2e0000000200 */
[C---:B--2---:R-:W-:Y:S08]  /*29a0*/  HMMA.16816.F32.BF16 R20, R68.reuse, R24, R20 ;  /* 0x000000184414723c */ /* 0x044ff00000041814 */
[----:B------:R-:W-:Y:S01]  /*29b0*/  HMMA.16816.F32.BF16 R16, R68, R26, R16 ;  /* 0x0000001a4410723c */ /* 0x000fe20000041810 */
[----:B------:R-:W-:Y:S07]  /*29c0*/  LDSM.16.M88.4 R24, [R203+0x2000] ;  /* 0x00200000cb18783b */ /* 0x000fee0000000200 */
[C---:B------:R-:W-:Y:S08]  /*29d0*/  HMMA.16816.F32.BF16 R64, R76.reuse, R40, R64 ;  /* 0x000000284c40723c */ /* 0x040ff00000041840 */
        /* <DEDUP_REMOVED lines=90> */
[----:B------:R-:W-:-:S06]  /*2f80*/  FMUL.FTZ R76, R19, c[0x0][0x2ec] ;  /* 0x0000bb00134c7a20 */ /* 0x000fcc0000410000 */
[----:B------:R-:W-:Y:S01]  /*2f90*/  MUFU.TANH R76, R76 ;  /* 0x0000004c004c7308 */ /* 0x000fe20000002400 */
[----:B------:R-:W-:Y:S01]  /*2fa0*/  HMMA.16816.F32.BF16 R20, R12, R8, R20 ;  /* 0x000000080c14723c */ /* 0x000fe20000041814 */
[----:B------:R-:W3:Y:S07]  /*2fb0*/  LDSM.16.M88.4 R8, [R199+0xb000] ;  /* 0x00b00000c708783b */ /* 0x000eee0000000200 */
[----:B-1----:R-:W-:Y:S08]  /*2fc0*/  HMMA.16816.F32.BF16 R56, R52, R36, R56 ;  /* 0x000000243438723c */ /* 0x002ff00000041838 */
[----:B------:R-:W-:Y:S01]  /*2fd0*/  HMMA.16816.F32.BF16 R32, R12, R60, R32 ;  /* 0x0000003c0c20723c */ /* 0x000fe20000041820 */
[----:B------:R-:W-:Y:S07]  /*2fe0*/  MUFU.TANH R60, R17 ;  /* 0x00000011003c7308 */ /* 0x000fee0000002400 */
[----:B------:R-:W-:Y:S01]  /*2ff0*/  HMMA.16816.F32.BF16 R80, R52, R38, R80 ;  /* 0x000000263450723c */ /* 0x000fe20000041850 */
[----:B------:R1:W-:Y:S01]  /*3000*/  MUFU.TANH R61, R18 ;  /* 0x00000012003d7308 */ /* 0x0003e20000002400 */
[----:B------:R-:W-:-:S02]  /*3010*/  FMUL.FTZ R21, R21, c[0x0][0x2ec] ;  /* 0x0000bb0015157a20 */ /* 0x000fc40000410000 */
[----:B------:R-:W-:Y:S02]  /*3020*/  FMUL.FTZ R0, R20, c[0x0][0x2ec] ;  /* 0x0000bb0014007a20 */ /* 0x000fe40000410000 */
[----:B------:R-:W-:Y:S02]  /*3030*/  FMUL.FTZ R49, R22, c[0x0][0x2ec] ;  /* 0x0000bb0016317a20 */ /* 0x000fe40000410000 */
[----:B--2---:R-:W-:Y:S01]  /*3040*/  HMMA.16816.F32.BF16 R56, R40, R24, R56 ;  /* 0x000000182838723c */ /* 0x004fe20000041838 */
[----:B------:R2:W-:Y:S01]  /*3050*/  MUFU.TANH R48, R21 ;  /* 0x0000001500307308 */ /* 0x0005e20000002400 */
[----:B------:R-:W-:-:S06]  /*3060*/  FMUL.FTZ R50, R23, c[0x0][0x2ec] ;  /* 0x0000bb0017327a20 */ /* 0x000fcc0000410000 */
[C---:B------:R-:W-:Y:S01]  /*3070*/  HMMA.16816.F32.BF16 R44, R28.reuse, R78, R44 ;  /* 0x0000004e1c2c723c */ /* 0x040fe2000004182c */
[----:B-1----:R-:W1:Y:S01]  /*3080*/  LDSM.16.M88.4 R16, [R199+0xb800] ;  /* 0x00b80000c710783b */ /* 0x002e620000000200 */
[----:B------:R-:W-:Y:S01]  /*3090*/  MUFU.TANH R0, R0 ;  /* 0x0000000000007308 */ /* 0x000fe20000002400 */
[----:B------:R-:W-:Y:S02]  /*30a0*/  FMUL.FTZ R32, R32, c[0x0][0x2ec] ;  /* 0x0000bb0020207a20 */ /* 0x000fe40000410000 */
[----:B------:R-:W-:Y:S02]  /*30b0*/  FMUL.FTZ R34, R34, c[0x0][0x2ec] ;  /* 0x0000bb0022227a20 */ /* 0x000fe40000410000 */
[----:B------:R-:W-:Y:S01]  /*30c0*/  FMUL.FTZ R33, R33, c[0x0][0x2ec] ;  /* 0x0000bb0021217a20 */ /* 0x000fe20000410000 */
[----:B---3--:R-:W-:Y:S01]  /*30d0*/  HMMA.16816.F32.BF16 R64, R28, R8, R64 ;  /* 0x000000081c40723c */ /* 0x008fe20000041840 */
[----:B--2---:R-:W2:Y:S01]  /*30e0*/  LDSM.16.M88.4 R20, [R192+0x5000] ;  /* 0x00500000c014783b */ /* 0x004ea20000000200 */
[----:B------:R-:W3:Y:S01]  /*30f0*/  MUFU.TANH R49, R49 ;  /* 0x0000003100317308 */ /* 0x000ee20000002400 */
[----:B------:R-:W-:-:S05]  /*3100*/  FMUL.FTZ R35, R35, c[0x0][0x2ec] ;  /* 0x0000bb0023237a20 */ /* 0x000fca0000410000 */
[----:B------:R-:W-:Y:S01]  /*3110*/  HMMA.16816.F32.BF16 R68, R28, R10, R68 ;  /* 0x0000000a1c44723c */ /* 0x000fe20000041844 */
[----:B------:R-:W4:Y:S01]  /*3120*/  LDSM.16.M88.4 R8, [R192+0x5800] ;  /* 0x00580000c008783b */ /* 0x000f220000000200 */
[----:B------:R-:W1:Y:S01]  /*3130*/  MUFU.TANH R50, R50 ;  /* 0x0000003200327308 */ /* 0x000e620000002400 */
[----:B------:R-:W-:-:S05]  /*3140*/  DEPBAR.LE SB0, 0x0 ;  /* 0x000080000000791a */ /* 0x000fca0000000000 */
[----:B------:R-:W-:Y:S02]  /*3150*/  HMMA.16816.F32.BF16 R80, R40, R26, R80 ;  /* 0x0000001a2850723c */ /* 0x000fe40000041850 */
[----:B------:R-:W-:Y:S06]  /*3160*/  MUFU.TANH R32, R32 ;  /* 0x0000002000207308 */ /* 0x000fec0000002400 */
[----:B------:R-:W-:Y:S02]  /*3170*/  HMMA.16816.F32.BF16 R44, R12, R62, R44 ;  /* 0x0000003e0c2c723c */ /* 0x000fe4000004182c */
[----:B------:R-:W-:Y:S06]  /*3180*/  MUFU.TANH R34, R34 ;  /* 0x0000002200227308 */ /* 0x000fec0000002400 */
[----:B-1----:R-:W-:Y:S02]  /*3190*/  HMMA.16816.F32.BF16 R56, R28, R16, R56 ;  /* 0x000000101c38723c */ /* 0x002fe40000041838 */
[----:B------:R-:W-:Y:S05]  /*31a0*/  MUFU.TANH R33, R33 ;  /* 0x0000002100217308 */ /* 0x000fea0000002400 */
[----:B------:R-:W-:Y:S01]  /*31b0*/  IMAD.SHL.U32 R16, R102, 0x2, RZ ;  /* 0x0000000266107824 */ /* 0x000fe200078e00ff */
[----:B--2---:R-:W-:Y:S02]  /*31c0*/  HMMA.16816.F32.BF16 R64, R12, R20, R64 ;  /* 0x000000140c40723c */ /* 0x004fe40000041840 */
[----:B------:R-:W-:Y:S02]  /*31d0*/  MUFU.TANH R35, R35 ;  /* 0x0000002300237308 */ /* 0x000fe40000002400 */
[----:B------:R-:W-:-:S04]  /*31e0*/  LOP3.LUT R16, R16, 0x6, RZ, 0xc0, !PT ;  /* 0x0000000610107812 */ /* 0x000fc800078ec0ff */
[----:B------:R-:W-:Y:S01]  /*31f0*/  FMUL.FTZ R21, R45, c[0x0][0x2ec] ;  /* 0x0000bb002d157a20 */ /* 0x000fe20000410000 */
[C---:B------:R-:W-:Y:S01]  /*3200*/  HMMA.16816.F32.BF16 R68, R12.reuse, R22, R68 ;  /* 0x000000160c44723c */ /* 0x040fe20000041844 */
[----:B------:R-:W-:Y:S02]  /*3210*/  IMAD.IADD R37, R3, 0x1, R16 ;  /* 0x0000000103257824 */ /* 0x000fe400078e0210 */
[----:B------:R-:W-:Y:S02]  /*3220*/  FMUL.FTZ R20, R44, c[0x0][0x2ec] ;  /* 0x0000bb002c147a20 */ /* 0x000fe40000410000 */
[----:B------:R-:W-:Y:S01]  /*3230*/  FMUL.FTZ R24, R46, c[0x0][0x2ec] ;  /* 0x0000bb002e187a20 */ /* 0x000fe20000410000 */
[----:B------:R-:W-:Y:S01]  /*3240*/  IADD3 R17, R37, 0x1, RZ ;  /* 0x0000000125117810 */ /* 0x000fe20007ffe0ff */
[----:B------:R-:W-:Y:S01]  /*3250*/  FMUL.FTZ R25, R47, c[0x0][0x2ec] ;  /* 0x0000bb002f197a20 */ /* 0x000fe20000410000 */
[----:B----4-:R-:W-:Y:S01]  /*3260*/  HMMA.16816.F32.BF16 R56, R12, R8, R56 ;  /* 0x000000080c38723c */ /* 0x010fe20000041838 */
[-C--:B------:R-:W-:Y:S01]  /*3270*/  ISETP.GE.AND P6, PT, R37, R104.reuse, PT ;  /* 0x000000682500720c */ /* 0x080fe20003fc6270 */
[----:B------:R-:W-:Y:S01]  /*3280*/  MUFU.TANH R21, R21 ;  /* 0x0000001500157308 */ /* 0x000fe20000002400 */
[----:B------:R-:W-:-:S02]  /*3290*/  ISETP.GE.AND P5, PT, R17, R104, PT ;  /* 0x000000681100720c */ /* 0x000fc40003fa6270 */
[----:B---3--:R-:W-:Y:S02]  /*32a0*/  FSEL R49, R49, -INF , !P6 ;  /* 0xff80000031317808 */ /* 0x008fe40007000000 */
[----:B------:R-:W-:Y:S01]  /*32b0*/  IADD3 R9, R37, 0x8, RZ ;  /* 0x0000000825097810 */ /* 0x000fe20007ffe0ff */
[----:B------:R-:W-:Y:S01]  /*32c0*/  HMMA.16816.F32.BF16 R16, R28, R18, R80 ;  /* 0x000000121c10723c */ /* 0x000fe20000041850 */
[----:B------:R-:W-:Y:S01]  /*32d0*/  FMUL.FTZ R64, R64, c[0x0][0x2ec] ;  /* 0x0000bb0040407a20 */ /* 0x000fe20000410000 */
[----:B------:R-:W-:Y:S01]  /*32e0*/  FSEL R22, R0, -INF , !P6 ;  /* 0xff80000000167808 */ /* 0x000fe20007000000 */
        /* <DEDUP_REMOVED lines=10> */
[----:B------:R-:W1:Y:S01]  /*3390*/  MUFU.TANH R163, R66 ;  /* 0x0000004200a37308 */ /* 0x000e620000002400 */
[----:B------:R-:W-:Y:S01]  /*33a0*/  FSEL R48, R48, -INF , !P5 ;  /* 0xff80000030307808 */ /* 0x000fe20006800000 */
[----:B------:R-:W-:Y:S01]  /*33b0*/  FMUL.FTZ R69, R69, c[0x0][0x2ec] ;  /* 0x0000bb0045457a20 */ /* 0x000fe20000410000 */
[-C--:B------:R-:W-:Y:S01]  /*33c0*/  ISETP.GE.AND P1, PT, R9, R104.reuse, PT ;  /* 0x000000680900720c */ /* 0x080fe20003f26270 */
[----:B------:R-:W-:Y:S01]  /*33d0*/  FMUL.FTZ R70, R70, c[0x0][0x2ec] ;  /* 0x0000bb0046467a20 */ /* 0x000fe20000410000 */
[----:B------:R-:W-:Y:S01]  /*33e0*/  IADD3 R9, R37, 0x18, RZ ;  /* 0x0000001825097810 */ /* 0x000fe20007ffe0ff */
[----:B------:R-:W-:Y:S01]  /*33f0*/  FMUL.FTZ R71, R71, c[0x0][0x2ec] ;  /* 0x0000bb0047477a20 */ /* 0x000fe20000410000 */
[----:B------:R-:W-:Y:S01]  /*3400*/  IADD3 R23, R37, 0x10, RZ ;  /* 0x0000001025177810 */ /* 0x000fe20007ffe0ff */
[----:B------:R-:W-:Y:S01]  /*3410*/  MUFU.TANH R20, R20 ;  /* 0x0000001400147308 */ /* 0x000fe20000002400 */
[-C--:B------:R-:W-:Y:S01]  /*3420*/  ISETP.GE.AND P6, PT, R9, R104.reuse, PT ;  /* 0x000000680900720c */ /* 0x080fe20003fc6270 */
[----:B------:R-:W-:Y:S01]  /*3430*/  FMUL.FTZ R56, R56, c[0x0][0x2ec] ;  /* 0x0000bb0038387a20 */ /* 0x000fe20000410000 */
[----:B------:R-:W-:Y:S01]  /*3440*/  HMMA.16816.F32.BF16 R16, R12, R10, R16 ;  /* 0x0000000a0c10723c */ /* 0x000fe20000041810 */
[----:B------:R-:W-:Y:S01]  /*3450*/  IADD3 R9, R37, 0x19, RZ ;  /* 0x0000001925097810 */ /* 0x000fe20007ffe0ff */
[----:B------:R-:W-:Y:S01]  /*3460*/  FMUL.FTZ R58, R58, c[0x0][0x2ec] ;  /* 0x0000bb003a3a7a20 */ /* 0x000fe20000410000 */
[----:B------:R-:W-:Y:S01]  /*3470*/  FSEL R61, R61, -INF , !P2 ;  /* 0xff8000003d3d7808 */ /* 0x000fe20005000000 */
[----:B------:R-:W-:Y:S01]  /*3480*/  FMUL.FTZ R57, R57, c[0x0][0x2ec] ;  /* 0x0000bb0039397a20 */ /* 0x000fe20000410000 */
[----:B------:R-:W-:Y:S01]  /*3490*/  ISETP.GE.AND P5, PT, R9, R104, PT ;  /* 0x000000680900720c */ /* 0x000fe20003fa6270 */
[----:B------:R-:W2:Y:S01]  /*34a0*/  MUFU.TANH R24, R24 ;  /* 0x0000001800187308 */ /* 0x000ea20000002400 */
[----:B------:R-:W-:Y:S01]  /*34b0*/  IADD3 R9, R37, 0x20, RZ ;  /* 0x0000002025097810 */ /* 0x000fe20007ffe0ff */
[----:B------:R-:W-:Y:S01]  /*34c0*/  FMUL.FTZ R59, R59, c[0x0][0x2ec] ;  /* 0x0000bb003b3b7a20 */ /* 0x000fe20000410000 */
[----:B------:R-:W-:-:S02]  /*34d0*/  FSEL R26, R51, -INF , !P2 ;  /* 0xff800000331a7808 */ /* 0x000fc40005000000 */
[-C--:B------:R-:W-:Y:S02]  /*34e0*/  ISETP.GE.AND P2, PT, R9, R104.reuse, PT ;  /* 0x000000680900720c */ /* 0x080fe40003f46270 */
[----:B------:R-:W-:Y:S01]  /*34f0*/  IADD3 R9, R37, 0x21, RZ ;  /* 0x0000002125097810 */ /* 0x000fe20007ffe0ff */
[----:B------:R-:W3:Y:S01]  /*3500*/  MUFU.TANH R25, R25 ;  /* 0x0000001900197308 */ /* 0x000ee20000002400 */
[-C--:B------:R-:W-:Y:S02]  /*3510*/  ISETP.GE.AND P3, PT, R23, R104.reuse, PT ;  /* 0x000000681700720c */ /* 0x080fe40003f66270 */
[----:B------:R-:W-:Y:S02]  /*3520*/  FSEL R23, R76, -INF , !P4 ;  /* 0xff8000004c177808 */ /* 0x000fe40006000000 */
[----:B------:R-:W-:Y:S02]  /*3530*/  FSEL R60, R60, -INF , !P4 ;  /* 0xff8000003c3c7808 */ /* 0x000fe40006000000 */
[----:B------:R-:W-:Y:S01]  /*3540*/  ISETP.GE.AND P4, PT, R9, R104, PT ;  /* 0x000000680900720c */ /* 0x000fe20003f86270 */
[----:B------:R-:W-:Y:S01]  /*3550*/  MUFU.TANH R160, R65 ;  /* 0x0000004100a07308 */ /* 0x000fe20000002400 */
[----:B------:R-:W-:Y:S01]  /*3560*/  IADD3 R9, R37, 0x28, RZ ;  /* 0x0000002825097810 */ /* 0x000fe20007ffe0ff */
[----:B------:R-:W-:Y:S01]  /*3570*/  FMUL.FTZ R16, R16, c[0x0][0x2ec] ;  /* 0x0000bb0010107a20 */ /* 0x000fe20000410000 */
[----:B-1----:R-:W-:Y:S01]  /*3580*/  FSEL R163, R163, -INF , !P2 ;  /* 0xff800000a3a37808 */ /* 0x002fe20005000000 */
[----:B------:R-:W-:Y:S01]  /*3590*/  FMUL.FTZ R18, R18, c[0x0][0x2ec] ;  /* 0x0000bb0012127a20 */ /* 0x000fe20000410000 */
[----:B------:R-:W-:Y:S01]  /*35a0*/  FSEL R166, R166, -INF , !P2 ;  /* 0xff800000a6a67808 */ /* 0x000fe20005000000 */
[----:B------:R-:W-:Y:S01]  /*35b0*/  FMUL.FTZ R19, R19, c[0x0][0x2ec] ;  /* 0x0000bb0013137a20 */ /* 0x000fe20000410000 */
[----:B------:R-:W-:Y:S01]  /*35c0*/  FSEL R15, R34, -INF , !P3 ;  /* 0xff800000220f7808 */ /* 0x000fe20005800000 */
[----:B------:R-:W1:Y:S01]  /*35d0*/  MUFU.TANH R173, R67 ;  /* 0x0000004300ad7308 */ /* 0x000e620000002400 */
[----:B------:R-:W-:Y:S01]  /*35e0*/  FMUL.FTZ R17, R17, c[0x0][0x2ec] ;  /* 0x0000bb0011117a20 */ /* 0x000fe20000410000 */
[----:B------:R-:W-:-:S02]  /*35f0*/  FSEL R12, R32, -INF , !P3 ;  /* 0xff800000200c7808 */ /* 0x000fc40005800000 */
[----:B------:R-:W-:Y:S02]  /*3600*/  ISETP.GT.AND P2, PT, R134, R209, PT ;  /* 0x000000d18600720c */ /* 0x000fe40003f44270 */
[-C--:B------:R-:W-:Y:S02]  /*3610*/  ISETP.GE.AND P3, PT, R9, R104.reuse, PT ;  /* 0x000000680900720c */ /* 0x080fe40003f66270 */
[----:B------:R-:W4:Y:S01]  /*3620*/  MUFU.TANH R158, R68 ;  /* 0x00000044009e7308 */ /* 0x000f220000002400 */
[----:B------:R-:W-:Y:S02]  /*3630*/  IADD3 R9, R37, 0x29, RZ ;  /* 0x0000002925097810 */ /* 0x000fe40007ffe0ff */
[----:B------:R-:W-:Y:S02]  /*3640*/  FSEL R13, R35, -INF , !P1 ;  /* 0xff800000230d7808 */ /* 0x000fe40004800000 */
[----:B------:R-:W-:Y:S02]  /*3650*/  FSEL R10, R33, -INF , !P1 ;  /* 0xff800000210a7808 */ /* 0x000fe40004800000 */
[----:B------:R-:W-:Y:S01]  /*3660*/  ISETP.GE.AND P1, PT, R9, R104, PT ;  /* 0x000000680900720c */ /* 0x000fe20003f26270 */
[----:B------:R-:W-:Y:S01]  /*3670*/  MUFU.TANH R164, R69 ;  /* 0x0000004500a47308 */ /* 0x000fe20000002400 */
[----:B------:R-:W-:-:S02]  /*3680*/  IADD3 R9, R37, 0x30, RZ ;  /* 0x0000003025097810 */ /* 0x000fc40007ffe0ff */
[----:B------:R-:W-:Y:S02]  /*3690*/  FSEL R0, R21, -INF , !P5 ;  /* 0xff80000015007808 */ /* 0x000fe40006800000 */
[C---:B------:R-:W-:Y:S02]  /*36a0*/  IADD3 R29, R37.reuse, 0x31, RZ ;  /* 0x00000031251d7810 */ /* 0x040fe40007ffe0ff */
[C---:B------:R-:W-:Y:S01]  /*36b0*/  IADD3 R21, R37.reuse, 0x38, RZ ;  /* 0x0000003825157810 */ /* 0x040fe20007ffe0ff */
[----:B------:R-:W4:Y:S01]  /*36c0*/  MUFU.TANH R165, R70 ;  /* 0x0000004600a57308 */ /* 0x000f220000002400 */
[----:B------:R-:W-:Y:S02]  /*36d0*/  IADD3 R37, R37, 0x39, RZ ;  /* 0x0000003925257810 */ /* 0x000fe40007ffe0ff */
[----:B--2---:R-:W-:Y:S02]  /*36e0*/  FSEL R11, R24, -INF , !P6 ;  /* 0xff800000180b7808 */ /* 0x004fe40007000000 */
[----:B------:R-:W-:-:S02]  /*36f0*/  FSEL R8, R20, -INF , !P6 ;  /* 0xff80000014087808 */ /* 0x000fc40007000000 */
[----:B------:R-:W-:Y:S01]  /*3700*/  ISETP.GE.AND P6, PT, R9, R104, PT ;  /* 0x000000680900720c */ /* 0x000fe20003fc6270 */
[----:B------:R-:W2:Y:S01]  /*3710*/  MUFU.TANH R171, R71 ;  /* 0x0000004700ab7308 */ /* 0x000ea20000002400 */
[----:B---3--:R-:W-:Y:S02]  /*3720*/  FSEL R9, R25, -INF , !P5 ;  /* 0xff80000019097808 */ /* 0x008fe40006800000 */
[----:B-1----:R-:W-:Y:S02]  /*3730*/  FSEL R173, R173, -INF , !P4 ;  /* 0xff800000adad7808 */ /* 0x002fe40006000000 */
[----:B------:R-:W-:Y:S02]  /*3740*/  FSEL R160, R160, -INF , !P4 ;  /* 0xff800000a0a07808 */ /* 0x000fe40006000000 */
[----:B----4-:R-:W-:Y:S01]  /*3750*/  FSEL R158, R158, -INF , !P3 ;  /* 0xff8000009e9e7808 */ /* 0x010fe20005800000 */
[----:B------:R-:W1:Y:S01]  /*3760*/  MUFU.TANH R170, R56 ;  /* 0x0000003800aa7308 */ /* 0x000e620000002400 */
[----:B------:R-:W-:-:S02]  /*3770*/  FSEL R165, R165, -INF , !P3 ;  /* 0xff800000a5a57808 */ /* 0x000fc40005800000 */
[----:B------:R-:W-:Y:S02]  /*3780*/  FSEL R164, R164, -INF , !P1 ;  /* 0xff800000a4a47808 */ /* 0x000fe40004800000 */
[-C--:B------:R-:W-:Y:S02]  /*3790*/  ISETP.GE.AND P5, PT, R29, R104.reuse, PT ;  /* 0x000000681d00720c */ /* 0x080fe40003fa6270 */
[-C--:B------:R-:W-:Y:S01]  /*37a0*/  ISETP.GE.AND P4, PT, R21, R104.reuse, PT ;  /* 0x000000681500720c */ /* 0x080fe20003f86270 */
[----:B------:R-:W3:Y:S01]  /*37b0*/  MUFU.TANH R167, R58 ;  /* 0x0000003a00a77308 */ /* 0x000ee20000002400 */
[----:B--2---:R-:W-:Y:S02]  /*37c0*/  FSEL R171, R171, -INF , !P1 ;  /* 0xff800000abab7808 */ /* 0x004fe40004800000 */
[----:B------:R-:W-:Y:S02]  /*37d0*/  ISETP.GE.AND P3, PT, R37, R104, PT ;  /* 0x000000682500720c */ /* 0x000fe40003f66270 */
[----:B------:R-:W-:-:S03]  /*37e0*/  @!P2 LEA R218, P1, R96, c[0x0][0x168], 0x1 ;  /* 0x00005a0060daaa11 */ /* 0x000fc600078208ff */
[----:B------:R-:W2:Y:S01]  /*37f0*/  MUFU.TANH R168, R57 ;  /* 0x0000003900a87308 */ /* 0x000ea20000002400 */
[----:B------:R-:W-:Y:S02]  /*3800*/  @!P2 LEA.HI.X R215, R96, c[0x0][0x16c], R99, 0x1, P1 ;  /* 0x00005b0060d7aa11 */ /* 0x000fe400008f0c63 */
[----:B-1----:R-:W-:-:S05]  /*3810*/  FSEL R170, R170, -INF , !P6 ;  /* 0xff800000aaaa7808 */ /* 0x002fca0007000000 */
        /* <DEDUP_REMOVED lines=44> */
[----:B------:R-:W-:-:S02]  /*3ae0*/  ISETP.NE.AND P2, PT, RZ, c[0x0][0x2d0], PT ;  /* 0x0000b400ff007a0c */ /* 0x000fc40003f45270 */
[----:B------:R-:W-:-:S05]  /*3af0*/  LOP3.LUT R6, RZ, c[0x0][0x2d0], RZ, 0x33, !PT ;  /* 0x0000b400ff067a12 */ /* 0x000fca00078e33ff */
        /* <DEDUP_REMOVED lines=26> */
.L_x_4540:
[----:B------:R-:W-:-:S04]  /*3ca0*/  LEA R3, -R4, RZ, 0x6 ;  /* 0x000000ff04037211 */ /* 0x000fc800078e31ff */
[----:B------:R-:W-:Y:S02]  /*3cb0*/  SHF.R.S32.HI R17, RZ, 0x1f, R3 ;  /* 0x0000001fff117819 */ /* 0x000fe40000011403 */
.L_x_4541:
        /* <DEDUP_REMOVED lines=30> */
.L_x_4539:
        /* <DEDUP_REMOVED lines=55> */
[----:B------:R-:W-:Y:S01]  /*4210*/  FMUL.FTZ R162, R3, c[0x0][0x23c] ;  /* 0x00008f0003a27a20 */ /* 0x000fe20000410000 */
        /* <DEDUP_REMOVED lines=23> */
[--C-:B------:R-:W-:Y:S01]  /*4390*/  FFMA.FTZ R135, R11, c[0x0][0x23c], -R162.reuse ;  /* 0x00008f000b877a23 */ /* 0x100fe200000108a2 */
[----:B------:R-:W-:Y:S01]  /*43a0*/  MUFU.EX2 R152, R152 ;  /* 0x0000009800987308 */ /* 0x000fe20000000800 */
[----:B------:R-:W-:Y:S01]  /*43b0*/  FFMA.FTZ R0, R9, c[0x0][0x23c], -R162 ;  /* 0x00008f0009007a23 */ /* 0x000fe200000108a2 */
[----:B------:R-:W-:Y:S01]  /*43c0*/  LDSM.16.MT88.4 R24, [R198+0xe800] ;  /* 0x00e80000c618783b */ /* 0x000fe20000004200 */
[----:B------:R-:W-:-:S02]  /*43d0*/  FFMA.FTZ R150, R12, c[0x0][0x23c], -R169 ;  /* 0x00008f000c967a23 */ /* 0x000fc400000108a9 */
[--C-:B------:R-:W-:Y:S01]  /*43e0*/  FFMA.FTZ R149, R15, c[0x0][0x23c], -R162.reuse ;  /* 0x00008f000f957a23 */ /* 0x100fe200000108a2 */
[----:B------:R-:W4:Y:S01]  /*43f0*/  LDSM.16.MT88.4 R8, [R200+0xe800] ;  /* 0x00e80000c808783b */ /* 0x000f220000004200 */
        /* <DEDUP_REMOVED lines=231> */
.L_x_4546:
        /* <DEDUP_REMOVED lines=64> */
.L_x_4543:
        /* <DEDUP_REMOVED lines=14> */
[----:B------:R-:W-:Y:S03]  /*5750*/  ISETP.GT.AND P1, PT, R222, R209, PT ;  /* 0x000000d1de00720c */ /* 0x000fe60003f24270 */
        /* <DEDUP_REMOVED lines=298> */
.L_x_4545:
        /* <DEDUP_REMOVED lines=27> */
.L_x_4544:
        /* <DEDUP_REMOVED lines=410> */
.L_x_4542:
        /* <DEDUP_REMOVED lines=202> */
[----:B------:R-:W-:Y:S04]  /*91f0*/  STS.64 [R8+0x8000], R84 ;  /* 0x0080005408007388 */ /* 0x000fe80000000a00 */
        /* <DEDUP_REMOVED lines=8> */
[----:B------:R1:W-:Y:S04]  /*9280*/  STS.64 [R15+0x8000], R96 ;  /* 0x008000600f007388 */ /* 0x0003e80000000a00 */
[----:B------:R-:W-:Y:S04]  /*9290*/  STS.64 [R15+0x8800], R98 ;  /* 0x008800620f007388 */ /* 0x000fe80000000a00 */
[----:B--2---:R-:W2:Y:S04]  /*92a0*/  S2R R8, SR_CTAID.X ;  /* 0x0000000000087919 */ /* 0x004ea80000002500 */
[----:B------:R-:W-:Y:S01]  /*92b0*/  BAR.SYNC.DEFER_BLOCKING 0x0 ;  /* 0x0000000000007b1d */ /* 0x000fe20000010000 */
[----:B-1----:R-:W-:-:S02]  /*92c0*/  LOP3.LUT R97, R9, 0xffffffe0, RZ, 0xc0, !PT ;  /* 0xffffffe009617812 */ /* 0x002fc400078ec0ff */
[----:B------:R-:W-:Y:S02]  /*92d0*/  SHF.R.S32.HI R9, RZ, 0x1f, R10 ;  /* 0x0000001fff097819 */ /* 0x000fe4000001140a */
[----:B------:R-:W-:Y:S02]  /*92e0*/  IADD3 R97, -R97, R0, RZ ;  /* 0x0000000061617210 */ /* 0x000fe40007ffe1ff */
[----:B------:R-:W-:Y:S02]  /*92f0*/  LEA.HI R9, R9, R10, RZ, 0x2 ;  /* 0x0000000a09097211 */ /* 0x000fe400078f10ff */
[----:B------:R-:W-:Y:S01]  /*9300*/  LOP3.LUT P0, RZ, R97, 0x3, RZ, 0xc0, !PT ;  /* 0x0000000361ff7812 */ /* 0x000fe2000780c0ff */
[----:B------:R-:W1:Y:S01]  /*9310*/  LDS.128 R108, [R5.X4] ;  /* 0x00000000056c7984 */ /* 0x000e620000004c00 */
[----:B------:R-:W-:Y:S02]  /*9320*/  SHF.R.S32.HI R0, RZ, 0x1f, R97 ;  /* 0x0000001fff007819 */ /* 0x000fe40000011461 */
[----:B------:R-:W-:Y:S01]  /*9330*/  LOP3.LUT R9, R9, 0xffffffc, RZ, 0xc0, !PT ;  /* 0x0ffffffc09097812 */ /* 0x000fe200078ec0ff */
[----:B------:R-:W3:Y:S01]  /*9340*/  LDS.128 R104, [R5.X4+0x800] ;  /* 0x0008000005687984 */ /* 0x000ee20000004c00 */
[----:B------:R-:W-:-:S02]  /*9350*/  LEA.HI R0, R0, R97, RZ, 0x2 ;  /* 0x0000006100007211 */ /* 0x000fc400078f10ff */
[----:B--2---:R-:W-:Y:S01]  /*9360*/  SHF.L.U32 R7, R8, 0x6, RZ ;  /* 0x0000000608077819 */ /* 0x004fe200000006ff */
[----:B------:R-:W2:Y:S01]  /*9370*/  LDS.128 R100, [R5.X4+0x1000] ;  /* 0x0010000005647984 */ /* 0x000ea20000004c00 */
[----:B------:R-:W-:Y:S02]  /*9380*/  IADD3 R9, -R9, R10, RZ ;  /* 0x0000000a09097210 */ /* 0x000fe40007ffe1ff */
[----:B------:R-:W-:Y:S01]  /*9390*/  SHF.R.S32.HI R0, RZ, 0x2, R0 ;  /* 0x00000002ff007819 */ /* 0x000fe20000011400 */
[----:B------:R-:W4:Y:S01]  /*93a0*/  LDS.128 R88, [R5.X4+0x1800] ;  /* 0x0018000005587984 */ /* 0x000f220000004c00 */
[----:B------:R-:W-:Y:S01]  /*93b0*/  MOV R8, 0xff800000 ;  /* 0xff80000000087802 */ /* 0x000fe20000000f00 */
[----:B------:R-:W-:Y:S01]  /*93c0*/  IMAD R6, R6, c[0x0][0x214], R7 ;  /* 0x0000850006067a24 */ /* 0x000fe200078e0207 */
[----:B------:R-:W-:Y:S01]  /*93d0*/  LEA R9, R9, R0, 0x4 ;  /* 0x0000000009097211 */ /* 0x000fe200078e20ff */
[----:B------:R-:W1:Y:S01]  /*93e0*/  LDS.128 R84, [R5.X4+0x2000] ;  /* 0x0020000005547984 */ /* 0x000e620000004c00 */
        /* <DEDUP_REMOVED lines=33> */
.L_x_4548:
[----:B--234-:R-:W-:Y:S05]  /*9600*/  BSYNC B0 ;  /* 0x0000000000007941 */ /* 0x01cfea0003800000 */
.L_x_4547:
        /* <DEDUP_REMOVED lines=50> */
.L_x_4549:
        /* <DEDUP_REMOVED lines=13> */
.L_x_7861:


//--------------------- .text._ZN5flash24flash_fwd_splitkv_kernelI23Flash_fwd_kernel_traitsILi192ELi64ELi64ELi4ELb0ELb0EN7cutlass10bfloat16_tE19Flash_kernel_traitsILi192ELi64ELi64ELi4ES3_EELb0ELb0ELb1ELb0ELb0ELb0ELb1ELb0EEEvNS_16Flash_fwd_paramsE --------------------------
	.section	.text._ZN5flash24flash_fwd_splitkv_kernelI23Flash_fwd_kernel_traitsILi192ELi64ELi64ELi4ELb0ELb0EN7cutlass10bfloat16_tE19Flash_kernel_traitsILi192ELi64ELi64ELi4ES3_EELb0ELb0ELb1ELb0ELb0ELb0ELb1ELb0EEEvNS_16Flash_fwd_paramsE,"ax",@progbits
	.sectioninfo	@"SHI_REGISTERS=232"
	.align	128
        .global         _ZN5flash24flash_fwd_splitkv_kernelI23Flash_fwd_kernel_traitsILi192ELi64ELi64ELi4ELb0ELb0EN7cutlass10bfloat16_tE19Flash_kernel_traitsILi192ELi64ELi64ELi4ES3_EELb0ELb0ELb1ELb0ELb0ELb0ELb1ELb0EEEvNS_16Flash_fwd_paramsE
        .type           _ZN5flash24flash_fwd_splitkv_kernelI23Flash_fwd_kernel_traitsILi192ELi64ELi64ELi4ELb0ELb0EN7cutlass10bfloat16_tE19Flash_kernel_traitsILi192ELi64ELi64ELi4ES3_EELb0ELb0ELb1ELb0ELb0ELb0ELb1ELb0EEEvNS_16Flash_fwd_paramsE,@function
        .size           _ZN5flash24flash_fwd_splitkv_kernelI23Flash_fwd_kernel_traitsILi192ELi64ELi64ELi4ELb0ELb0EN7cutlass10bfloat16_tE19Flash_kernel_traitsILi192ELi64ELi64ELi4ES3_EELb0ELb0ELb1ELb0ELb0ELb0ELb1ELb0EEEvNS_16Flash_fwd_paramsE,(.L_x_7862 - _ZN5flash24flash_fwd_splitkv_kernelI23Flash_fwd_kernel_traitsILi192ELi64ELi64ELi4ELb0ELb0EN7cutlass10bfloat16_tE19Flash_kernel_traitsILi192ELi64ELi64ELi4ES3_EELb0ELb0ELb1ELb0ELb0ELb0ELb1ELb0EEEvNS_16Flash_fwd_paramsE)
        .other          _ZN5flash24flash_fwd_splitkv_kernelI23Flash_fwd_kernel_traitsILi192ELi64ELi64ELi4ELb0ELb0EN7cutlass10bfloat16_tE19Flash_kernel_traitsILi192ELi64ELi64ELi4ES3_EELb0ELb0ELb1ELb0ELb0ELb0ELb1ELb0EEEvNS_16Flash_fwd_paramsE,@"STO_CUDA_ENTRY STV_DEFAULT"
_ZN5flash24flash_fwd_splitkv_kernelI23Flash_fwd_kernel_traitsILi192ELi64ELi64ELi4ELb0ELb0EN7cutlass10bfloat16_tE19Flash_kernel_traitsILi192ELi64ELi64ELi4ES3_EELb0ELb0ELb1ELb0ELb0ELb0ELb1ELb0EEEvNS_16Flash_fwd_paramsE:
.text._ZN5flash24flash_fwd_splitkv_kernelI23Flash_fwd_kernel_traitsILi192ELi64ELi64ELi4ELb0ELb0EN7cutlass10bfloat16_tE19Flash_kernel_traitsILi192ELi64ELi64ELi4ES3_EELb0ELb0ELb1ELb0ELb0ELb0ELb1ELb0EEEvNS_16Flash_fwd_paramsE:
[----:B------:R-:W-:Y:S02]  /*0000*/  MOV R1, c[0x0][0x28] ;  /* 0x00000a0000017a02 */ /* 0x000fe40000000f00 */
[----:B------:R-:W1:Y:S01]  /*0010*/  I2F.U32.RP R2, c[0x0][0x1c0] ;  /* 0x0000700000027b06 */ /* 0x000e620000209000 */
[----:B------:R-:W2:Y:S01]  /*0020*/  S2UR UR4, SR_CTAID.Z ;  /* 0x00000000000479c3 */ /* 0x000ea20000002700 */
[----:B------:R-:W-:Y:S02]  /*0030*/  ULDC UR16, c[0x0][0x1c0] ;  /* 0x0000700000107ab9 */ /* 0x000fe40000000800 */
[----:B------:R-:W-:Y:S02]  /*0040*/  UMOV UR6, URZ ;  /* 0x0000003f00067c82 */ /* 0x000fe40008000000 */
[----:B------:R-:W-:Y:S02]  /*0050*/  UISETP.NE.U32.AND UP1, UPT, URZ, UR16, UPT ;  /* 0x000000103f00728c */ /* 0x000fe4000bf25070 */
[----:B------:R-:W-:Y:S02]  /*0060*/  UMOV UR12, 0x4 ;  /* 0x00000004000c7882 */ /* 0x000fe40000000000 */
[----:B------:R-:W-:-:S02]  /*0070*/  ULDC.64 UR14, c[0x0][0x240] ;  /* 0x00009000000e7ab9 */ /* 0x000fc40000000a00 */
[----:B------:R-:W-:Y:S01]  /*0080*/  ULDC.64 UR8, c[0x0][0x248] ;  /* 0x0000920000087ab9 */ /* 0x000fe20000000a00 */
[----:B-1----:R-:W1:Y:S02]  /*0090*/  MUFU.RCP R0, R2 ;  /* 0x0000000200007308 */ /* 0x002e640000001000 */
[----:B-1----:R-:W-:-:S06]  /*00a0*/  IADD3 R0, R0, 0xffffffe, RZ ;  /* 0x0ffffffe00007810 */ /* 0x002fcc0007ffe0ff */
[----:B------:R-:W1:Y:S02]  /*00b0*/  F2I.FTZ.U32.TRUNC.NTZ R0, R0 ;  /* 0x0000000000007305 */ /* 0x000e64000021f000 */
[----:B-1----:R-:W1:Y:S02]  /*00c0*/  R2UR UR7, R0 ;  /* 0x00000000000773c2 */ /* 0x002e6400000e0000 */
[----:B-1----:R-:W-:-:S04]  /*00d0*/  UIADD3 UR5, URZ, -UR7, URZ ;  /* 0x800000073f057290 */ /* 0x002fc8000fffe03f */
[----:B------:R-:W-:-:S04]  /*00e0*/  UIMAD UR5, UR5, UR16, URZ ;  /* 0x00000010050572a4 */ /* 0x000fc8000f8e023f */
[----:B------:R-:W-:-:S04]  /*00f0*/  UIMAD.WIDE.U32 UR6, UR7, UR5, UR6 ;  /* 0x00000005070672a5 */ /* 0x000fc8000f8e0006 */
[----:B--2---:R-:W-:-:S03]  /*0100*/  UIMAD.WIDE.U32 UR10, UR7, UR4, URZ ;  /* 0x00000004070a72a5 */ /* 0x004fc6000f8e003f */
[----:B------:R-:W-:Y:S02]  /*0110*/  ULDC.64 UR6, c[0x0][0x240] ;  /* 0x0000900000067ab9 */ /* 0x000fe40000000a00 */
[----:B------:R-:W-:Y:S02]  /*0120*/  UIADD3 UR5, -UR11, URZ, URZ ;  /* 0x0000003f0b057290 */ /* 0x000fe4000fffe13f */
[----:B------:R-:W-:Y:S02]  /*0130*/  UISETP.NE.U32.AND UP0, UPT, URZ, UR6, UPT ;  /* 0x000000063f00728c */ /* 0x000fe4000bf05070 */
[----:B------:R-:W-:Y:S02]  /*0140*/  UIMAD UR5, UR5, UR16, UR4 ;  /* 0x00000010050572a4 */ /* 0x000fe4000f8e0204 */
[----:B------:R-:W-:Y:S02]  /*0150*/  UISETP.NE.AND.EX UP0, UPT, URZ, UR7, UPT, UP0 ;  /* 0x000000073f00728c */ /* 0x000fe4000bf05300 */
[----:B------:R-:W-:-:S02]  /*0160*/  UISETP.GE.U32.AND UP3, UPT, UR5, UR16, UPT ;  /* 0x000000100500728c */ /* 0x000fc4000bf66070 */
[----:B------:R-:W-:Y:S02]  /*0170*/  ULDC.64 UR6, c[0x0][0x250] ;  /* 0x0000940000067ab9 */ /* 0x000fe40000000a00 */
[----:B------:R-:W-:-:S07]  /*0180*/  PLOP3.LUT P2, PT, PT, PT, UP0, 0x80, 0x0 ;  /* 0x000000000000781c */ /* 0x000fce0003f4f008 */
[----:B------:R-:W-:Y:S02]  /*0190*/  @UP3 UIADD3 UR5, UR5, -UR16, URZ ;  /* 0x8000001005053290 */ /* 0x000fe4000fffe03f */
[----:B------:R-:W-:Y:S02]  /*01a0*/  @UP3 UIADD3 UR11, UR11, 0x1, URZ ;  /* 0x000000010b0b3890 */ /* 0x000fe4000fffe03f */
[----:B------:R-:W-:-:S03]  /*01b0*/  UISETP.GE.U32.AND UP2, UPT, UR5, UR16, UPT ;  /* 0x000000100500728c */ /* 0x000fc6000bf46070 */
[----:B------:R-:W-:Y:S02]  /*01c0*/  ULDC.U8 UR5, c[0x0][0x312] ;  /* 0x0000c48000057ab9 */ /* 0x000fe40000000000 */
[----:B------:R-:W-:-:S06]  /*01d0*/  UISETP.NE.AND UP3, UPT, UR5, URZ, UPT ;  /* 0x0000003f0500728c */ /* 0x000fcc000bf65270 */
[----:B------:R-:W-:Y:S02]  /*01e0*/  @UP2 UIADD3 UR11, UR11, 0x1, URZ ;  /* 0x000000010b0b2890 */ /* 0x000fe4000fffe03f */
[----:B------:R-:W-:Y:S02]  /*01f0*/  @!UP1 ULOP3.LUT UR11, URZ, UR16, URZ, 0x33, !UPT ;  /* 0x000000103f0b9292 */ /* 0x000fe4000f8e333f */
[----:B------:R-:W-:Y:S02]  /*0200*/  UISETP.NE.U32.AND UP1, UPT, URZ, UR6, UPT ;  /* 0x000000063f00728c */ /* 0x000fe4000bf25070 */
[----:B------:R-:W-:Y:S02]  /*0210*/  UIMAD.WIDE UR14, UR11, UR12, UR14 ;  /* 0x0000000c0b0e72a5 */ /* 0x000fe4000f8e020e */
[----:B------:R-:W-:Y:S02]  /*0220*/  UISETP.NE.AND.EX UP1, UPT, URZ, UR7, UPT, UP1 ;  /* 0x000000073f00728c */ /* 0x000fe4000bf25310 */
[----:B------:R-:W-:-:S02]  /*0230*/  UISETP.EQ.U32.AND UP2, UPT, URZ, UR8, UPT ;  /* 0x000000083f00728c */ /* 0x000fc4000bf42070 */
[----:B------:R-:W-:Y:S02]  /*0240*/  IMAD.U32 R10, RZ, RZ, UR14 ;  /* 0x0000000eff0a7e24 */ /* 0x000fe4000f8e00ff */
[----:B------:R-:W-:Y:S01]  /*0250*/  IMAD.U32 R11, RZ, RZ, UR15 ;  /* 0x0000000fff0b7e24 */ /* 0x000fe2000f8e00ff */
[----:B------:R-:W-:Y:S01]  /*0260*/  ULDC.64 UR14, c[0x0][0x118] ;  /* 0x00004600000e7ab9 */ /* 0x000fe20000000a00 */
[----:B------:R-:W-:Y:S01]  /*0270*/  PLOP3.LUT P0, PT, PT, PT, UP1, 0x80, 0x0 ;  /* 0x000000000000781c */ /* 0x000fe20003f0f018 */
[----:B------:R-:W-:Y:S02]  /*0280*/  ULDC.64 UR6, c[0x0][0x250] ;  /* 0x0000940000067ab9 */ /* 0x000fe40000000a00 */
[----:B------:R-:W2:Y:S01]  /*0290*/  @P2 LDG.E R6, [R10.64] ;  /* 0x0000000e0a062981 */ /* 0x000ea2000c1e1900 */
[----:B------:R-:W-:Y:S02]  /*02a0*/  @UP1 UIMAD.WIDE UR6, UR11, UR12, UR6 ;  /* 0x0000000c0b0612a5 */ /* 0x000fe4000f8e0206 */
[----:B------:R-:W-:Y:S01]  /*02b0*/  UISETP.EQ.OR.EX UP2, UPT, URZ, UR9, !UP3, UP2 ;  /* 0x000000093f00728c */ /* 0x000fe2000df42720 */
[----:B------:R-:W3:Y:S02]  /*02c0*/  @P2 LDG.E R0, [R10.64+0x4] ;  /* 0x0000040e0a002981 */ /* 0x000ee4000c1e1900 */
[----:B------:R-:W-:Y:S01]  /*02d0*/  ULDC.64 UR8, c[0x0][0x248] ;  /* 0x0000920000087ab9 */ /* 0x000fe20000000a00 */
[----:B------:R-:W-:-:S02]  /*02e0*/  IMAD.U32 R8, RZ, RZ, UR6 ;  /* 0x00000006ff087e24 */ /* 0x000fc4000f8e00ff */
[----:B------:R-:W-:Y:S01]  /*02f0*/  IMAD.U32 R9, RZ, RZ, UR7 ;  /* 0x00000007ff097e24 */ /* 0x000fe2000f8e00ff */
[----:B------:R-:W-:-:S04]  /*0300*/  PLOP3.LUT P1, PT, PT, PT, UP2, 0x80, 0x0 ;  /* 0x000000000000781c */ /* 0x000fc80003f2f028 */
[----:B------:R-:W4:Y:S01]  /*0310*/  @P0 LDG.E R4, [R8.64] ;  /* 0x0000000e08040981 */ /* 0x000f22000c1e1900 */
[----:B------:R-:W-:-:S06]  /*0320*/  UIMAD.WIDE UR8, UR11, UR12, UR8 ;  /* 0x0000000c0b0872a5 */ /* 0x000fcc000f8e0208 */
[----:B------:R-:W-:Y:S02]  /*0330*/  IMAD.U32 R2, RZ, RZ, UR8 ;  /* 0x00000008ff027e24 */ /* 0x000fe4000f8e00ff */
[----:B------:R-:W-:-:S05]  /*0340*/  IMAD.U32 R3, RZ, RZ, UR9 ;  /* 0x00000009ff037e24 */ /* 0x000fca000f8e00ff */
[----:B------:R-:W5:Y:S01]  /*0350*/  @!P1 LDG.E R5, [R2.64] ;  /* 0x0000000e02059981 */ /* 0x000f62000c1e1900 */
[----:B------:R-:W-:Y:S02]  /*0360*/  UMOV UR13, 0xffffffff ;  /* 0xffffffff000d7882 */ /* 0x000fe40000000000 */
[----:B------:R-:W-:Y:S01]  /*0370*/  UMOV UR17, URZ ;  /* 0x0000003f00117c82 */ /* 0x000fe20008000000 */
[----:B------:R-:W1:Y:S01]  /*0380*/  S2R R83, SR_TID.X ;  /* 0x0000000000537919 */ /* 0x000e620000002100 */
[----:B------:R-:W-:Y:S02]  /*0390*/  UMOV UR18, 0xffffffff ;  /* 0xffffffff00127882 */ /* 0x000fe40000000000 */
[----:B------:R-:W-:Y:S01]  /*03a0*/  UIADD3 UR5, -UR11, URZ, URZ ;  /* 0x0000003f0b057290 */ /* 0x000fe2000fffe13f */
[----:B------:R-:W1:Y:S03]  /*03b0*/  S2UR UR8, SR_CTAID.X ;  /* 0x00000000000879c3 */ /* 0x000e660000002500 */
[----:B------:R-:W-:-:S05]  /*03c0*/  UIMAD UR16, UR5, UR16, UR4 ;  /* 0x00000010051072a4 */ /* 0x000fca000f8e0204 */
[----:B------:R-:W1:Y:S08]  /*03d0*/  S2UR UR6, SR_CTAID.Y ;  /* 0x00000000000679c3 */ /* 0x000e700000002600 */
[----:B--2---:R-:W2:Y:S08]  /*03e0*/  @P2 R2UR UR13, R6 ;  /* 0x00000000060d23c2 */ /* 0x004eb000000e0000 */
[----:B---3--:R-:W2:Y:S08]  /*03f0*/  @P2 R2UR UR10, R0 ;  /* 0x00000000000a23c2 */ /* 0x008eb000000e0000 */
[----:B----4-:R3:W4:Y:S01]  /*0400*/  @P0 R2UR UR17, R4 ;  /* 0x00000000041103c2 */ /* 0x01072200000e0000 */
[----:B------:R-:W-:-:S04]  /*0410*/  ISETP.NE.U32.AND P0, PT, RZ, c[0x0][0x248], PT ;  /* 0x00009200ff007a0c */ /* 0x000fc80003f05070 */
[----:B------:R-:W-:Y:S01]  /*0420*/  ISETP.NE.AND.EX P0, PT, RZ, c[0x0][0x24c], PT, P0 ;  /* 0x00009300ff007a0c */ /* 0x000fe20003f05300 */
[----:B--2---:R-:W-:Y:S02]  /*0430*/  @UP0 UIADD3 UR10, UR10, -UR13, URZ ;  /* 0x8000000d0a0a0290 */ /* 0x004fe4000fffe03f */
[----:B-----5:R3:W2:Y:S05]  /*0440*/  @!P1 R2UR UR18, R5 ;  /* 0x00000000051293c2 */ /* 0x0206aa00000e0000 */
[----:B------:R-:W-:-:S05]  /*0450*/  @!UP0 ULDC UR10, c[0x0][0x214] ;  /* 0x00008500000a8ab9 */ /* 0x000fca0000000800 */
[----:B-1234-:R-:W-:Y:S05]  /*0460*/  @!P0 BRA `(.L_x_4550) ;  /* 0x0000007000008947 */ /* 0x01efea0003800000 */
[----:B------:R-:W-:-:S13]  /*0470*/  PLOP3.LUT P0, PT, PT, PT, UP3, 0x80, 0x0 ;  /* 0x000000000000781c */ /* 0x000fda0003f0f038 */
[----:B------:R-:W2:Y:S04]  /*0480*/  @P0 LDG.E R0, [R2.64+0x4] ;  /* 0x0000040e02000981 */ /* 0x000ea8000c1e1900 */
[----:B------:R-:W3:Y:S01]  /*0490*/  @!P0 LDG.E R4, [R2.64] ;  /* 0x0000000e02048981 */ /* 0x000ee2000c1e1900 */
[----:B--2---:R-:W1:Y:S02]  /*04a0*/  @P0 R2UR UR7, R0 ;  /* 0x00000000000703c2 */ /* 0x004e6400000e0000 */
[----:B-1----:R-:W-:-:S11]  /*04b0*/  @UP3 UIADD3 UR7, UR7, -UR18, URZ ;  /* 0x8000001207073290 */ /* 0x002fd6000fffe03f */
[----:B---3--:R1:W2:Y:S02]  /*04c0*/  @!P0 R2UR UR7, R4 ;  /* 0x00000000040783c2 */ /* 0x0082a400000e0000 */
[----:B-12---:R-:W-:Y:S05]  /*04d0*/  BRA `(.L_x_4551) ;  /* 0x0000001000007947 */ /* 0x006fea0003800000 */
.L_x_4550:
[----:B------:R-:W-:Y:S02]  /*04e0*/  ULDC UR7, c[0x0][0x218] ;  /* 0x0000860000077ab9 */ /* 0x000fe40000000800 */
.L_x_4551:
        /* <DEDUP_REMOVED lines=21> */
[----:B------:R-:W-:Y:S01]  /*0640*/  IABS R3, c[0x0][0x10] ;  /* 0x0000040000037a13 */ /* 0x000fe20000000000 */
[----:B------:R-:W-:Y:S01]  /*0650*/  IMAD.MOV.U32 R5, RZ, RZ, c[0x0][0x218] ;  /* 0x00008600ff057624 */ /* 0x000fe200078e00ff */
[----:B------:R-:W-:Y:S02]  /*0660*/  UIADD3 UR5, UR9, 0x3f, URZ ;  /* 0x0000003f09057890 */ /* 0x000fe4000fffe03f */
[----:B------:R-:W1:Y:S02]  /*0670*/  I2F.RP R0, R3 ;  /* 0x0000000300007306 */ /* 0x000e640000209400 */
[----:B------:R-:W-:Y:S01]  /*0680*/  IADD3 R5, R5, 0x3f, RZ ;  /* 0x0000003f05057810 */ /* 0x000fe20007ffe0ff */
[----:B------:R-:W-:-:S03]  /*0690*/  USHF.R.S32.HI UR4, URZ, 0x1f, UR5 ;  /* 0x0000001f3f047899 */ /* 0x000fc60008011405 */
[----:B------:R-:W-:Y:S01]  /*06a0*/  SHF.R.S32.HI R4, RZ, 0x1f, R5 ;  /* 0x0000001fff047819 */ /* 0x000fe20000011405 */
[----:B------:R-:W-:-:S03]  /*06b0*/  ULEA.HI UR4, UR4, UR5, URZ, 0x6 ;  /* 0x0000000504047291 */ /* 0x000fc6000f8f303f */
[----:B------:R-:W-:Y:S01]  /*06c0*/  LEA.HI R4, R4, R5, RZ, 0x6 ;  /* 0x0000000504047211 */ /* 0x000fe200078f30ff */
[----:B------:R-:W-:-:S03]  /*06d0*/  USHF.R.S32.HI UR4, URZ, 0x6, UR4 ;  /* 0x000000063f047899 */ /* 0x000fc60008011404 */
[----:B------:R-:W-:Y:S01]  /*06e0*/  LEA.HI.SX32 R4, R4, c[0x0][0x10], 0x1a ;  /* 0x0000040004047a11 */ /* 0x000fe200078fd2ff */
[----:B-1----:R-:W1:Y:S03]  /*06f0*/  MUFU.RCP R6, R0 ;  /* 0x0000000000067308 */ /* 0x002e660000001000 */
[----:B------:R-:W-:Y:S02]  /*0700*/  IADD3 R4, R4, -0x1, RZ ;  /* 0xffffffff04047810 */ /* 0x000fe40007ffe0ff */
[----:B-1----:R-:W-:Y:S02]  /*0710*/  IADD3 R6, R6, 0xffffffe, RZ ;  /* 0x0ffffffe06067810 */ /* 0x002fe40007ffe0ff */
[----:B------:R-:W-:Y:S02]  /*0720*/  IABS R0, R4 ;  /* 0x0000000400007213 */ /* 0x000fe40000000000 */
[----:B------:R-:W1:Y:S01]  /*0730*/  F2I.FTZ.U32.TRUNC.NTZ R7, R6 ;  /* 0x0000000600077305 */ /* 0x000e62000021f000 */
[----:B------:R-:W-:-:S04]  /*0740*/  LOP3.LUT R4, R4, c[0x0][0x10], RZ, 0x3c, !PT ;  /* 0x0000040004047a12 */ /* 0x000fc800078e3cff */
[----:B------:R-:W-:Y:S01]  /*0750*/  ISETP.GE.AND P0, PT, R4, RZ, PT ;  /* 0x000000ff0400720c */ /* 0x000fe20003f06270 */
[----:B-1----:R-:W-:Y:S02]  /*0760*/  IMAD.MOV R2, RZ, RZ, -R7 ;  /* 0x000000ffff027224 */ /* 0x002fe400078e0a07 */
        /* <DEDUP_REMOVED lines=15> */
[----:B------:R-:W-:-:S04]  /*0860*/  IMAD R199, R5, UR6, RZ ;  /* 0x0000000605c77c24 */ /* 0x000fc8000f8e02ff */
[----:B------:R-:W-:-:S05]  /*0870*/  IMAD.IADD R134, R5, 0x1, R199 ;  /* 0x0000000105867824 */ /* 0x000fca00078e02c7 */
[----:B------:R-:W-:-:S04]  /*0880*/  IMNMX R134, R134, UR4, PT ;  /* 0x0000000486867c17 */ /* 0x000fc8000b800200 */
[----:B------:R-:W-:-:S13]  /*0890*/  ISETP.GE.AND P0, PT, R199, R134, PT ;  /* 0x00000086c700720c */ /* 0x000fda0003f06270 */
[----:B------:R-:W-:Y:S05]  /*08a0*/  @!P0 BRA `(.L_x_4552) ;  /* 0x000008e000008947 */ /* 0x000fea0003800000 */
[----:B------:R-:W-:Y:S01]  /*08b0*/  SHF.R.S32.HI R10, RZ, 0x1f, R83 ;  /* 0x0000001fff0a7819 */ /* 0x000fe20000011453 */
[----:B------:R-:W-:Y:S01]  /*08c0*/  ULDC.64 UR4, c[0x0][0x210] ;  /* 0x0000840000047ab9 */ /* 0x000fe20000000a00 */
[----:B------:R-:W-:Y:S01]  /*08d0*/  BSSY B0, `(.L_x_4553) ;  /* 0x000001e000007945 */ /* 0x000fe20003800000 */
[----:B------:R-:W-:Y:S01]  /*08e0*/  UIMAD UR6, UR6, UR4, UR11 ;  /* 0x00000004060672a4 */ /* 0x000fe2000f8e020b */
[----:B------:R-:W-:Y:S02]  /*08f0*/  LEA.HI R10, R10, R83, RZ, 0x4 ;  /* 0x000000530a0a7211 */ /* 0x000fe400078f20ff */
[----:B------:R-:W-:Y:S02]  /*0900*/  ULDC UR4, c[0x0][0x1c0] ;  /* 0x0000700000047ab9 */ /* 0x000fe40000000800 */
[----:B------:R-:W-:Y:S01]  /*0910*/  LOP3.LUT R0, R10, 0xfffffff0, RZ, 0xc0, !PT ;  /* 0xfffffff00a007812 */ /* 0x000fe200078ec0ff */
[----:B------:R-:W-:Y:S01]  /*0920*/  UIMAD UR4, UR6, UR4, UR16 ;  /* 0x00000004060472a4 */ /* 0x000fe2000f8e0210 */
[----:B------:R-:W-:-:S03]  /*0930*/  SHF.R.S32.HI R10, RZ, 0x4, R10 ;  /* 0x00000004ff0a7819 */ /* 0x000fc6000001140a */
[----:B------:R-:W-:Y:S01]  /*0940*/  IMAD.IADD R83, R83, 0x1, -R0 ;  /* 0x0000000153537824 */ /* 0x000fe200078e0a00 */
[----:B------:R-:W-:Y:S02]  /*0950*/  UIMAD UR5, UR4, UR5, UR8 ;  /* 0x00000005040572a4 */ /* 0x000fe4000f8e0208 */
[----:B------:R-:W-:Y:S01]  /*0960*/  UIADD3 UR8, -UR8, UR10, URZ ;  /* 0x0000000a08087290 */ /* 0x000fe2000fffe13f */
[----:B------:R-:W-:Y:S01]  /*0970*/  IMAD.SHL.U32 R14, R83, 0x4, RZ ;  /* 0x00000004530e7824 */ /* 0x000fe200078e00ff */
[----:B------:R-:W-:Y:S02]  /*0980*/  ULDC UR4, c[0x0][0x22c] ;  /* 0x00008b0000047ab9 */ /* 0x000fe40000000800 */
[----:B------:R-:W-:Y:S02]  /*0990*/  UIMAD UR4, UR5, UR4, URZ ;  /* 0x00000004050472a4 */ /* 0x000fe4000f8e023f */
[----:B------:R-:W-:Y:S02]  /*09a0*/  SHF.R.S32.HI R15, RZ, 0x1f, R14 ;  /* 0x0000001fff0f7819 */ /* 0x000fe4000001140e */
[----:B------:R-:W-:-:S02]  /*09b0*/  ISETP.GE.AND P1, PT, R10, UR8, PT ;  /* 0x000000080a007c0c */ /* 0x000fc4000bf26270 */
[----:B------:R-:W-:Y:S01]  /*09c0*/  IMAD.U32 R0, RZ, RZ, UR4 ;  /* 0x00000004ff007e24 */ /* 0x000fe2000f8e00ff */
[----:B------:R-:W-:Y:S01]  /*09d0*/  IADD3 R9, R14, 0x40, RZ ;  /* 0x000000400e097810 */ /* 0x000fe20007ffe0ff */
[----:B------:R-:W-:Y:S01]  /*09e0*/  IMAD.WIDE R4, R10, 0xc0, R14 ;  /* 0x000000c00a047825 */ /* 0x000fe200078e020e */
[----:B------:R-:W-:-:S04]  /*09f0*/  IADD3 R8, R14, 0x80, RZ ;  /* 0x000000800e087810 */ /* 0x000fc80007ffe0ff */
[----:B------:R-:W-:-:S04]  /*0a00*/  IADD3 R3, P0, R4, UR4, RZ ;  /* 0x0000000404037c10 */ /* 0x000fc8000ff1e0ff */
[----:B------:R-:W-:Y:S02]  /*0a10*/  LEA.HI.X.SX32 R0, R0, R5, 0x1, P0 ;  /* 0x0000000500007211 */ /* 0x000fe400000f0eff */
[----:B------:R-:W-:-:S04]  /*0a20*/  LEA R12, P0, R3, c[0x0][0x1d8], 0x2 ;  /* 0x00007600030c7a11 */ /* 0x000fc800078010ff */
[----:B------:R-:W-:Y:S01]  /*0a30*/  LEA.HI.X R13, R3, c[0x0][0x1dc], R0, 0x2, P0 ;  /* 0x00007700030d7a11 */ /* 0x000fe200000f1400 */
[----:B------:R-:W-:Y:S05]  /*0a40*/  @P1 BRA `(.L_x_4554) ;  /* 0x0000006000001947 */ /* 0x000fea0003800000 */
[----:B------:R-:W-:Y:S02]  /*0a50*/  ISETP.GE.AND P2, PT, R14, c[0x0][0x220], PT ;  /* 0x000088000e007a0c */ /* 0x000fe40003f46270 */
[----:B------:R-:W-:Y:S02]  /*0a60*/  ISETP.GE.AND P1, PT, R9, c[0x0][0x220], PT ;  /* 0x0000880009007a0c */ /* 0x000fe40003f26270 */
[----:B------:R-:W-:-:S09]  /*0a70*/  ISETP.GE.AND P0, PT, R8, c[0x0][0x220], PT ;  /* 0x0000880008007a0c */ /* 0x000fd20003f06270 */
[----:B------:R1:W-:Y:S04]  /*0a80*/  @!P2 STG.E.128 [R12.64], RZ ;  /* 0x000000ff0c00a986 */ /* 0x0003e8000c101d0e */
[----:B------:R1:W-:Y:S04]  /*0a90*/  @!P1 STG.E.128 [R12.64+0x100], RZ ;  /* 0x000100ff0c009986 */ /* 0x0003e8000c101d0e */
[----:B------:R1:W-:Y:S02]  /*0aa0*/  @!P0 STG.E.128 [R12.64+0x200], RZ ;  /* 0x000200ff0c008986 */ /* 0x0003e4000c101d0e */
.L_x_4554:
[----:B------:R-:W-:Y:S05]  /*0ab0*/  BSYNC B0 ;  /* 0x0000000000007941 */ /* 0x000fea0003800000 */
.L_x_4553:
[----:B------:R-:W-:Y:S01]  /*0ac0*/  IADD3 R7, R10, 0x8, RZ ;  /* 0x000000080a077810 */ /* 0x000fe20007ffe0ff */
[----:B------:R-:W-:Y:S03]  /*0ad0*/  BSSY B0, `(.L_x_4555) ;  /* 0x0000009000007945 */ /* 0x000fe60003800000 */
[----:B------:R-:W-:-:S13]  /*0ae0*/  ISETP.GE.AND P0, PT, R7, UR8, PT ;  /* 0x0000000807007c0c */ /* 0x000fda000bf06270 */
[----:B------:R-:W-:Y:S05]  /*0af0*/  @P0 BRA `(.L_x_4556) ;  /* 0x0000006000000947 */ /* 0x000fea0003800000 */
[----:B------:R-:W-:Y:S02]  /*0b00*/  ISETP.GE.AND P2, PT, R14, c[0x0][0x220], PT ;  /* 0x000088000e007a0c */ /* 0x000fe40003f46270 */
[----:B------:R-:W-:Y:S02]  /*0b10*/  ISETP.GE.AND P1, PT, R9, c[0x0][0x220], PT ;  /* 0x0000880009007a0c */ /* 0x000fe40003f26270 */
[----:B------:R-:W-:-:S09]  /*0b20*/  ISETP.GE.AND P0, PT, R8, c[0x0][0x220], PT ;  /* 0x0000880008007a0c */ /* 0x000fd20003f06270 */
[----:B------:R2:W-:Y:S04]  /*0b30*/  @!P2 STG.E.128 [R12.64+0x1800], RZ ;  /* 0x001800ff0c00a986 */ /* 0x0005e8000c101d0e */
[----:B------:R2:W-:Y:S04]  /*0b40*/  @!P1 STG.E.128 [R12.64+0x1900], RZ ;  /* 0x001900ff0c009986 */ /* 0x0005e8000c101d0e */
[----:B------:R2:W-:Y:S02]  /*0b50*/  @!P0 STG.E.128 [R12.64+0x1a00], RZ ;  /* 0x001a00ff0c008986 */ /* 0x0005e4000c101d0e */
.L_x_4556:
[----:B------:R-:W-:Y:S05]  /*0b60*/  BSYNC B0 ;  /* 0x0000000000007941 */ /* 0x000fea0003800000 */
.L_x_4555:
        /* <DEDUP_REMOVED lines=10> */
.L_x_4558:
[----:B------:R-:W-:Y:S05]  /*0c10*/  BSYNC B0 ;  /* 0x0000000000007941 */ /* 0x000fea0003800000 */
.L_x_4557:
        /* <DEDUP_REMOVED lines=10> */
.L_x_4560:
[----:B------:R-:W-:Y:S05]  /*0cc0*/  BSYNC B0 ;  /* 0x0000000000007941 */ /* 0x000fea0003800000 */
.L_x_4559:
        /* <DEDUP_REMOVED lines=10> */
.L_x_4562:
[----:B------:R-:W-:Y:S05]  /*0d70*/  BSYNC B0 ;  /* 0x0000000000007941 */ /* 0x000fea0003800000 */
.L_x_4561:
        /* <DEDUP_REMOVED lines=10> */
.L_x_4564:
[----:B------:R-:W-:Y:S05]  /*0e20*/  BSYNC B0 ;  /* 0x0000000000007941 */ /* 0x000fea0003800000 */
.L_x_4563:
        /* <DEDUP_REMOVED lines=10> */
.L_x_4566:
[----:B------:R-:W-:Y:S05]  /*0ed0*/  BSYNC B0 ;  /* 0x0000000000007941 */ /* 0x000fea0003800000 */
.L_x_4565:
        /* <DEDUP_REMOVED lines=10> */
.L_x_4568:
[----:B------:R-:W-:Y:S05]  /*0f80*/  BSYNC B0 ;  /* 0x0000000000007941 */ /* 0x000fea0003800000 */
.L_x_4567:
[----:B------:R-:W-:Y:S01]  /*0f90*/  ISETP.NE.AND P6, PT, R83, RZ, PT ;  /* 0x000000ff5300720c */ /* 0x000fe20003fc5270 */
[----:B------:R-:W-:Y:S01]  /*0fa0*/  USHF.R.S32.HI UR4, URZ, 0x1f, UR5 ;  /* 0x0000001f3f047899 */ /* 0x000fe20008011405 */
[----:B------:R-:W-:-:S02]  /*0fb0*/  IADD3 R8, P1, R10, UR5, RZ ;  /* 0x000000050a087c10 */ /* 0x000fc4000ff3e0ff */
[C---:B------:R-:W-:Y:S02]  /*0fc0*/  ISETP.GE.OR P0, PT, R10.reuse, UR8, P6 ;  /* 0x000000080a007c0c */ /* 0x040fe4000b706670 */
[----:B------:R-:W-:Y:S02]  /*0fd0*/  ISETP.GE.OR P5, PT, R7, UR8, P6 ;  /* 0x0000000807007c0c */ /* 0x000fe4000b7a6670 */
[----:B------:R-:W-:Y:S02]  /*0fe0*/  LEA.HI.X.SX32 R9, R10, UR4, 0x1, P1 ;  /* 0x000000040a097c11 */ /* 0x000fe400088f0eff */
[----:B------:R-:W-:Y:S02]  /*0ff0*/  LEA R10, P1, R8, c[0x0][0x208], 0x2 ;  /* 0x00008200080a7a11 */ /* 0x000fe400078210ff */
[----:B------:R-:W-:Y:S02]  /*1000*/  ISETP.GE.OR P4, PT, R6, UR8, P6 ;  /* 0x0000000806007c0c */ /* 0x000fe4000b786670 */
[----:B------:R-:W-:-:S02]  /*1010*/  LEA.HI.X R11, R8, c[0x0][0x20c], R9, 0x2, P1 ;  /* 0x00008300080b7a11 */ /* 0x000fc400008f1409 */
[----:B------:R-:W-:Y:S01]  /*1020*/  ISETP.GE.OR P3, PT, R5, UR8, P6 ;  /* 0x0000000805007c0c */ /* 0x000fe2000b766670 */
[----:B------:R-:W-:Y:S01]  /*1030*/  @!P0 IMAD.MOV.U32 R15, RZ, RZ, -0x800000 ;  /* 0xff800000ff0f8424 */ /* 0x000fe200078e00ff */
[----:B------:R-:W-:Y:S01]  /*1040*/  ISETP.GE.OR P2, PT, R4, UR8, P6 ;  /* 0x0000000804007c0c */ /* 0x000fe2000b746670 */
[----:B------:R-:W-:Y:S01]  /*1050*/  @!P5 IMAD.MOV.U32 R17, RZ, RZ, -0x800000 ;  /* 0xff800000ff11d424 */ /* 0x000fe200078e00ff */
[----:B------:R-:W-:Y:S02]  /*1060*/  ISETP.GE.OR P1, PT, R3, UR8, P6 ;  /* 0x0000000803007c0c */ /* 0x000fe4000b726670 */
[----:B------:R1:W-:Y:S01]  /*1070*/  @!P0 STG.E [R10.64], R15 ;  /* 0x0000000f0a008986 */ /* 0x0003e2000c10190e */
[----:B------:R-:W-:Y:S02]  /*1080*/  ISETP.GE.OR P0, PT, R2, UR8, P6 ;  /* 0x0000000802007c0c */ /* 0x000fe4000b706670 */
[----:B------:R-:W-:Y:S01]  /*1090*/  ISETP.GE.OR P6, PT, R0, UR8, P6 ;  /* 0x0000000800007c0c */ /* 0x000fe2000b7c6670 */
[----:B-1234-:R-:W-:Y:S01]  /*10a0*/  @!P4 IMAD.MOV.U32 R13, RZ, RZ, -0x800000 ;  /* 0xff800000ff0dc424 */ /* 0x01efe200078e00ff */
[----:B------:R1:W-:Y:S02]  /*10b0*/  @!P5 STG.E [R10.64+0x20], R17 ;  /* 0x000020110a00d986 */ /* 0x0003e4000c10190e */
[----:B------:R-:W-:-:S02]  /*10c0*/  @!P3 IMAD.MOV.U32 R9, RZ, RZ, -0x800000 ;  /* 0xff800000ff09b424 */ /* 0x000fc400078e00ff */
[----:B------:R-:W-:Y:S01]  /*10d0*/  @!P2 IMAD.MOV.U32 R7, RZ, RZ, -0x800000 ;  /* 0xff800000ff07a424 */ /* 0x000fe200078e00ff */
[----:B------:R1:W-:Y:S01]  /*10e0*/  @!P4 STG.E [R10.64+0x40], R13 ;  /* 0x0000400d0a00c986 */ /* 0x0003e2000c10190e */
[----:B------:R-:W-:-:S03]  /*10f0*/  @!P1 IMAD.MOV.U32 R5, RZ, RZ, -0x800000 ;  /* 0xff800000ff059424 */ /* 0x000fc600078e00ff */
        /* <DEDUP_REMOVED lines=9> */
.L_x_4552:
[----:B------:R-:W-:Y:S02]  /*1190*/  ULDC.64 UR4, c[0x0][0x2b8] ;  /* 0x0000ae0000047ab9 */ /* 0x000fe40000000a00 */
        /* <DEDUP_REMOVED lines=13> */
[----:B------:R-:W-:-:S09]  /*1270*/  UPLOP3.LUT UP2, UPT, UPT, UPT, UPT, 0x40, 0x0 ;  /* 0x000000000000789c */ /* 0x000fd20003f4e870 */
[----:B------:R-:W-:Y:S02]  /*1280*/  @UP1 USHF.R.S32.HI UR19, URZ, 0x1f, UR11 ;  /* 0x0000001f3f131899 */ /* 0x000fe4000801140b */
[----:B------:R-:W-:Y:S02]  /*1290*/  @UP1 UIMAD.WIDE.U32 UR20, UR11, UR4, URZ ;  /* 0x000000040b1412a5 */ /* 0x000fe4000f8e003f */
[----:B------:R-:W-:-:S03]  /*12a0*/  @UP1 UIMAD UR19, UR19, UR4, URZ ;  /* 0x00000004131312a4 */ /* 0x000fc6000f8e023f */
[----:B------:R-:W-:Y:S02]  /*12b0*/  UMOV UR4, URZ ;  /* 0x0000003f00047c82 */ /* 0x000fe40008000000 */
[----:B------:R-:W-:Y:S02]  /*12c0*/  @UP1 UIMAD UR5, UR11, UR5, UR19 ;  /* 0x000000050b0512a4 */ /* 0x000fe4000f8e0213 */
[----:B------:R-:W-:Y:S02]  /*12d0*/  @UP1 ULEA UR4, UP0, UR20, UR6, 0x2 ;  /* 0x0000000614041291 */ /* 0x000fe4000f80103f */
[----:B------:R-:W-:Y:S02]  /*12e0*/  @UP1 UIADD3 UR5, UR21, UR5, URZ ;  /* 0x0000000515051290 */ /* 0x000fe4000fffe03f */
[----:B------:R-:W-:Y:S02]  /*12f0*/  UMOV UR6, UR11 ;  /* 0x0000000b00067c82 */ /* 0x000fe40008000000 */
[----:B------:R-:W-:Y:S01]  /*1300*/  @UP1 USHF.L.U64.HI UR20, UR20, 0x2, UR5 ;  /* 0x0000000214141899 */ /* 0x000fe20008010205 */
[----:B------:R-:W-:-:S02]  /*1310*/  MOV R202, UR4 ;  /* 0x0000000400ca7c02 */ /* 0x000fc40008000f00 */
[----:B------:R-:W-:Y:S02]  /*1320*/  UMOV UR5, URZ ;  /* 0x0000003f00057c82 */ /* 0x000fe40008000000 */
[----:B------:R-:W-:Y:S02]  /*1330*/  @UP1 UIADD3.X UR5, UR20, UR7, URZ, UP0, !UPT ;  /* 0x0000000714051290 */ /* 0x000fe400087fe43f */
[----:B------:R-:W-:-:S04]  /*1340*/  @UP1 UISETP.NE.U32.AND UP0, UPT, UR4, URZ, UPT ;  /* 0x0000003f0400128c */ /* 0x000fc8000bf05070 */
[----:B------:R-:W-:Y:S01]  /*1350*/  @UP1 UISETP.NE.AND.EX UP2, UPT, UR5, URZ, UPT, UP0 ;  /* 0x0000003f0500128c */ /* 0x000fe2000bf45300 */
[----:B------:R-:W-:Y:S01]  /*1360*/  IMAD.U32 R203, RZ, RZ, UR5 ;  /* 0x00000005ffcb7e24 */ /* 0x000fe2000f8e00ff */
[----:B--2---:R1:W2:Y:S09]  /*1370*/  @P0 R2UR UR6, R2 ;  /* 0x00000000020603c2 */ /* 0x0042b200000e0000 */
[----:B------:R-:W-:-:S13]  /*1380*/  PLOP3.LUT P0, PT, PT, PT, UP2, 0x40, 0x0 ;  /* 0x000000000000781c */ /* 0x000fda0003f0e828 */
[----:B-12---:R-:W-:Y:S05]  /*1390*/  @P0 BRA `(.L_x_4569) ;  /* 0x0000050000000947 */ /* 0x006fea0003800000 */
[----:B------:R-:W1:Y:S01]  /*13a0*/  I2F.RP R5, R4 ;  /* 0x0000000400057306 */ /* 0x000e620000209400 */
[----:B------:R-:W-:Y:S01]  /*13b0*/  LEA R7, R134, 0xffffffc0, 0x6 ;  /* 0xffffffc086077811 */ /* 0x000fe200078e30ff */
[----:B------:R-:W-:Y:S01]  /*13c0*/  IMAD.MOV.U32 R10, RZ, RZ, RZ ;  /* 0x000000ffff0a7224 */ /* 0x000fe200078e00ff */
[----:B------:R-:W-:Y:S02]  /*13d0*/  ULDC UR17, c[0x0][0x1c8] ;  /* 0x0000720000117ab9 */ /* 0x000fe40000000800 */
[----:B------:R-:W-:Y:S01]  /*13e0*/  IABS R0, R7 ;  /* 0x0000000700007213 */ /* 0x000fe20000000000 */
[----:B------:R-:W-:Y:S02]  /*13f0*/  ULDC.64 UR4, c[0x0][0x180] ;  /* 0x0000600000047ab9 */ /* 0x000fe40000000a00 */
        /* <DEDUP_REMOVED lines=19> */
[----:B------:R-:W-:-:S05]  /*1530*/  @!P1 LOP3.LUT R9, RZ, c[0x0][0x2d0], RZ, 0x33, !PT ;  /* 0x0000b400ff099a12 */ /* 0x000fca00078e33ff */
[----:B------:R-:W-:-:S05]  /*1540*/  IMAD.WIDE R12, R9, 0x4, R202 ;  /* 0x00000004090c7825 */ /* 0x000fca00078e02ca */
[----:B------:R-:W2:Y:S01]  /*1550*/  LDG.E R2, [R12.64] ;  /* 0x0000000e0c027981 */ /* 0x000ea2000c1e1900 */
[----:B------:R-:W-:Y:S01]  /*1560*/  IABS R5, c[0x0][0x1c8] ;  /* 0x0000720000057a13 */ /* 0x000fe20000000000 */
[----:B------:R-:W-:Y:S01]  /*1570*/  IMAD.U32 R0, RZ, RZ, UR16 ;  /* 0x00000010ff007e24 */ /* 0x000fe2000f8e00ff */
[----:B------:R-:W-:Y:S02]  /*1580*/  ULOP3.LUT UR17, UR16, UR17, URZ, 0x3c, !UPT ;  /* 0x0000001110117292 */ /* 0x000fe4000f8e3c3f */
[----:B------:R-:W1:Y:S02]  /*1590*/  I2F.RP R8, R5 ;  /* 0x0000000500087306 */ /* 0x000e640000209400 */
[----:B------:R-:W-:Y:S02]  /*15a0*/  IABS R0, R0 ;  /* 0x0000000000007213 */ /* 0x000fe40000000000 */
[----:B------:R-:W-:-:S04]  /*15b0*/  ISETP.LE.AND P0, PT, RZ, UR17, PT ;  /* 0x00000011ff007c0c */ /* 0x000fc8000bf03270 */
[----:B-1----:R-:W1:Y:S02]  /*15c0*/  MUFU.RCP R11, R8 ;  /* 0x00000008000b7308 */ /* 0x002e640000001000 */
[----:B-1----:R-:W-:-:S06]  /*15d0*/  IADD3 R11, R11, 0xffffffe, RZ ;  /* 0x0ffffffe0b0b7810 */ /* 0x002fcc0007ffe0ff */
[----:B------:R-:W1:Y:S02]  /*15e0*/  F2I.FTZ.U32.TRUNC.NTZ R11, R11 ;  /* 0x0000000b000b7305 */ /* 0x000e64000021f000 */
[----:B-1----:R-:W-:-:S05]  /*15f0*/  IADD3 R6, RZ, -R11, RZ ;  /* 0x8000000bff067210 */ /* 0x002fca0007ffe0ff */
        /* <DEDUP_REMOVED lines=11> */
[----:B------:R-:W-:-:S05]  /*16b0*/  IADD3 R6, -R9, RZ, RZ ;  /* 0x000000ff09067210 */ /* 0x000fca0007ffe1ff */
[----:B------:R-:W-:-:S05]  /*16c0*/  IMAD R7, R6, c[0x0][0x2d0], R7 ;  /* 0x0000b40006077a24 */ /* 0x000fca00078e0207 */
[----:B------:R-:W-:Y:S02]  /*16d0*/  SHF.R.S32.HI R19, RZ, 0x1f, R7 ;  /* 0x0000001fff137819 */ /* 0x000fe40000011407 */
[----:B------:R-:W-:-:S05]  /*16e0*/  @P2 IADD3 R0, R0, 0x1, RZ ;  /* 0x0000000100002810 */ /* 0x000fca0007ffe0ff */
[----:B------:R-:W-:Y:S01]  /*16f0*/  @!P0 IMAD.MOV R0, RZ, RZ, -R0 ;  /* 0x000000ffff008224 */ /* 0x000fe200078e0a00 */
[----:B------:R-:W-:-:S04]  /*1700*/  @!P1 LOP3.LUT R0, RZ, c[0x0][0x1c8], RZ, 0x33, !PT ;  /* 0x00007200ff009a12 */ /* 0x000fc800078e33ff */
[----:B------:R-:W-:-:S05]  /*1710*/  SHF.R.S32.HI R6, RZ, 0x1f, R0 ;  /* 0x0000001fff067819 */ /* 0x000fca0000011400 */
[----:B------:R-:W-:-:S04]  /*1720*/  IMAD R3, R6, c[0x0][0x1b0], RZ ;  /* 0x00006c0006037a24 */ /* 0x000fc800078e02ff */
[----:B------:R-:W-:Y:S01]  /*1730*/  IMAD R3, R0, c[0x0][0x1b4], R3 ;  /* 0x00006d0000037a24 */ /* 0x000fe200078e0203 */
[----:B--2---:R1:W2:Y:S02]  /*1740*/  R2UR UR7, R2 ;  /* 0x00000000020773c2 */ /* 0x0042a400000e0000 */
[----:B-1----:R-:W-:Y:S01]  /*1750*/  IMAD R2, R19, c[0x0][0x198], RZ ;  /* 0x0000660013027a24 */ /* 0x002fe200078e02ff */
[----:B--2---:R-:W-:Y:S02]  /*1760*/  USHF.R.S32.HI UR6, URZ, 0x1f, UR7 ;  /* 0x0000001f3f067899 */ /* 0x004fe40008011407 */
[----:B------:R-:W-:Y:S01]  /*1770*/  UIMAD.WIDE.U32 UR18, UR7, UR4, URZ ;  /* 0x00000004071272a5 */ /* 0x000fe2000f8e003f */
[----:B------:R-:W-:Y:S01]  /*1780*/  IMAD R2, R7, c[0x0][0x19c], R2 ;  /* 0x0000670007027a24 */ /* 0x000fe200078e0202 */
[----:B------:R-:W-:-:S04]  /*1790*/  UIMAD UR17, UR6, UR4, URZ ;  /* 0x00000004061172a4 */ /* 0x000fc8000f8e023f */
[----:B------:R-:W-:Y:S01]  /*17a0*/  UIMAD UR5, UR7, UR5, UR17 ;  /* 0x00000005070572a4 */ /* 0x000fe2000f8e0211 */
[----:B------:R-:W-:Y:S01]  /*17b0*/  MOV R9, UR19 ;  /* 0x0000001300097c02 */ /* 0x000fe20008000f00 */
[----:B------:R-:W-:Y:S02]  /*17c0*/  IMAD.U32 R8, RZ, RZ, UR18 ;  /* 0x00000012ff087e24 */ /* 0x000fe4000f8e00ff */
[----:B------:R-:W-:-:S06]  /*17d0*/  UIADD3 UR5, UR19, UR5, URZ ;  /* 0x0000000513057290 */ /* 0x000fcc000fffe03f */
[----:B------:R-:W-:Y:S01]  /*17e0*/  IMAD.U32 R9, RZ, RZ, UR5 ;  /* 0x00000005ff097e24 */ /* 0x000fe2000f8e00ff */
[----:B------:R-:W-:Y:S02]  /*17f0*/  ULDC.64 UR4, c[0x0][0x188] ;  /* 0x0000620000047ab9 */ /* 0x000fe40000000a00 */
[----:B------:R-:W-:Y:S01]  /*1800*/  UIMAD UR6, UR6, UR4, URZ ;  /* 0x00000004060672a4 */ /* 0x000fe2000f8e023f */
[----:B------:R-:W-:Y:S01]  /*1810*/  IMAD.WIDE.U32 R8, R7, c[0x0][0x198], R8 ;  /* 0x0000660007087a25 */ /* 0x000fe200078e0008 */
[----:B------:R-:W-:Y:S02]  /*1820*/  UIMAD.WIDE.U32 UR20, UR7, UR4, URZ ;  /* 0x00000004071472a5 */ /* 0x000fe4000f8e003f */
[----:B------:R-:W-:Y:S02]  /*1830*/  UIMAD UR5, UR7, UR5, UR6 ;  /* 0x00000005070572a4 */ /* 0x000fe4000f8e0206 */
[----:B------:R-:W-:Y:S02]  /*1840*/  IADD3 R9, R9, R2, RZ ;  /* 0x0000000209097210 */ /* 0x000fe40007ffe0ff */
[----:B------:R-:W-:-:S03]  /*1850*/  UIADD3 UR18, UR21, UR5, URZ ;  /* 0x0000000515127290 */ /* 0x000fc6000fffe03f */
[----:B------:R-:W-:Y:S01]  /*1860*/  IMAD.WIDE.U32 R22, R0, c[0x0][0x1b0], R8 ;  /* 0x00006c0000167a25 */ /* 0x000fe200078e0008 */
[----:B------:R-:W-:-:S03]  /*1870*/  MOV R8, R0 ;  /* 0x0000000000087202 */ /* 0x000fc60000000f00 */
[----:B------:R-:W-:Y:S01]  /*1880*/  IMAD.IADD R5, R23, 0x1, R3 ;  /* 0x0000000117057824 */ /* 0x000fe200078e0203 */
[----:B------:R-:W-:Y:S05]  /*1890*/  BRA `(.L_x_4570) ;  /* 0x000004b000007947 */ /* 0x000fea0003800000 */
.L_x_4569:
[----:B------:R-:W-:Y:S02]  /*18a0*/  UISETP.NE.AND UP0, UPT, UR18, -0x1, UPT ;  /* 0xffffffff1200788c */ /* 0x000fe4000bf05270 */
        /* <DEDUP_REMOVED lines=18> */
.L_x_4571:
[----:B------:R-:W-:Y:S01]  /*19d0*/  IABS R3, c[0x0][0x1c8] ;  /* 0x0000720000037a13 */ /* 0x000fe20000000000 */
[----:B------:R-:W-:Y:S01]  /*19e0*/  IMAD.U32 R0, RZ, RZ, UR16 ;  /* 0x00000010ff007e24 */ /* 0x000fe2000f8e00ff */
[----:B------:R-:W-:Y:S02]  /*19f0*/  ULDC UR4, c[0x0][0x1c8] ;  /* 0x0000720000047ab9 */ /* 0x000fe40000000800 */
[----:B------:R-:W1:Y:S01]  /*1a00*/  I2F.RP R5, R3 ;  /* 0x0000000300057306 */ /* 0x000e620000209400 */
[----:B------:R-:W-:Y:S01]  /*1a10*/  ULOP3.LUT UR4, UR16, UR4, URZ, 0x3c, !UPT ;  /* 0x0000000410047292 */ /* 0x000fe2000f8e3c3f */
[----:B------:R-:W-:Y:S01]  /*1a20*/  IABS R0, R0 ;  /* 0x0000000000007213 */ /* 0x000fe20000000000 */
[----:B------:R-:W-:-:S04]  /*1a30*/  @UP0 UIADD3 UR18, UR17, UR18, URZ ;  /* 0x0000001211120290 */ /* 0x000fc8000fffe03f */
[----:B------:R-:W-:Y:S01]  /*1a40*/  ISETP.LE.AND P2, PT, RZ, UR4, PT ;  /* 0x00000004ff007c0c */ /* 0x000fe2000bf43270 */
[----:B-1----:R-:W1:Y:S02]  /*1a50*/  MUFU.RCP R6, R5 ;  /* 0x0000000500067308 */ /* 0x002e640000001000 */
[----:B-1----:R-:W-:-:S06]  /*1a60*/  IADD3 R6, R6, 0xffffffe, RZ ;  /* 0x0ffffffe06067810 */ /* 0x002fcc0007ffe0ff */
[----:B------:R-:W1:Y:S02]  /*1a70*/  F2I.FTZ.U32.TRUNC.NTZ R7, R6 ;  /* 0x0000000600077305 */ /* 0x000e64000021f000 */
[----:B-1----:R-:W-:Y:S01]  /*1a80*/  IMAD.MOV R2, RZ, RZ, -R7 ;  /* 0x000000ffff027224 */ /* 0x002fe200078e0a07 */
[----:B------:R-:W-:-:S03]  /*1a90*/  MOV R6, RZ ;  /* 0x000000ff00067202 */ /* 0x000fc60000000f00 */
[----:B------:R-:W-:-:S04]  /*1aa0*/  IMAD R2, R2, R3, RZ ;  /* 0x0000000302027224 */ /* 0x000fc800078e02ff */
[----:B------:R-:W-:-:S04]  /*1ab0*/  IMAD.HI.U32 R7, R7, R2, R6 ;  /* 0x0000000207077227 */ /* 0x000fc800078e0006 */
[----:B------:R-:W-:-:S04]  /*1ac0*/  IMAD.MOV.U32 R2, RZ, RZ, R0 ;  /* 0x000000ffff027224 */ /* 0x000fc800078e0000 */
[----:B------:R-:W-:Y:S01]  /*1ad0*/  IMAD.HI.U32 R8, R7, R2, RZ ;  /* 0x0000000207087227 */ /* 0x000fe200078e00ff */
[----:B------:R-:W-:-:S04]  /*1ae0*/  LEA R7, R134, 0xffffffc0, 0x6 ;  /* 0xffffffc086077811 */ /* 0x000fc800078e30ff */
[----:B------:R-:W-:Y:S02]  /*1af0*/  IADD3 R0, -R8, RZ, RZ ;  /* 0x000000ff08007210 */ /* 0x000fe40007ffe1ff */
[----:B------:R-:W-:-:S03]  /*1b00*/  SHF.R.S32.HI R19, RZ, 0x1f, R7 ;  /* 0x0000001fff137819 */ /* 0x000fc60000011407 */
[----:B------:R-:W-:Y:S01]  /*1b10*/  IMAD R0, R3, R0, R2 ;  /* 0x0000000003007224 */ /* 0x000fe200078e0202 */
[----:B------:R-:W-:-:S04]  /*1b20*/  MOV R2, UR20 ;  /* 0x0000001400027c02 */ /* 0x000fc80008000f00 */
[----:B------:R-:W-:-:S13]  /*1b30*/  ISETP.GT.U32.AND P1, PT, R3, R0, PT ;  /* 0x000000000300720c */ /* 0x000fda0003f24070 */
[----:B------:R-:W-:Y:S01]  /*1b40*/  @!P1 IMAD.IADD R0, R0, 0x1, -R3 ;  /* 0x0000000100009824 */ /* 0x000fe200078e0a03 */
[----:B------:R-:W-:Y:S02]  /*1b50*/  @!P1 IADD3 R8, R8, 0x1, RZ ;  /* 0x0000000108089810 */ /* 0x000fe40007ffe0ff */
[----:B------:R-:W-:Y:S02]  /*1b60*/  ISETP.NE.AND P1, PT, RZ, c[0x0][0x1c8], PT ;  /* 0x00007200ff007a0c */ /* 0x000fe40003f25270 */
[----:B------:R-:W-:Y:S01]  /*1b70*/  ISETP.GE.U32.AND P3, PT, R0, R3, PT ;  /* 0x000000030000720c */ /* 0x000fe20003f66070 */
[----:B------:R-:W-:Y:S01]  /*1b80*/  IMAD.U32 R3, RZ, RZ, UR5 ;  /* 0x00000005ff037e24 */ /* 0x000fe2000f8e00ff */
[----:B------:R-:W-:Y:S01]  /*1b90*/  ULDC.64 UR4, c[0x0][0x1a0] ;  /* 0x0000680000047ab9 */ /* 0x000fe20000000a00 */
[----:B------:R-:W-:Y:S01]  /*1ba0*/  IMAD R0, R19, c[0x0][0x198], RZ ;  /* 0x0000660013007a24 */ /* 0x000fe200078e02ff */
[----:B------:R-:W-:Y:S01]  /*1bb0*/  @UP0 UIMAD.WIDE.U32 UR20, UR18, UR4, URZ ;  /* 0x00000004121402a5 */ /* 0x000fe2000f8e003f */
[----:B------:R-:W-:-:S03]  /*1bc0*/  IMAD.WIDE.U32 R2, R7, c[0x0][0x198], R2 ;  /* 0x0000660007027a25 */ /* 0x000fc600078e0002 */
[----:B------:R-:W-:Y:S01]  /*1bd0*/  @UP0 UIMAD UR18, UR18, UR5, UR21 ;  /* 0x00000005121202a4 */ /* 0x000fe2000f8e0215 */
[----:B------:R-:W-:-:S04]  /*1be0*/  IMAD R0, R7, c[0x0][0x19c], R0 ;  /* 0x0000670007007a24 */ /* 0x000fc800078e0200 */
[----:B------:R-:W-:Y:S01]  /*1bf0*/  @P3 IADD3 R8, R8, 0x1, RZ ;  /* 0x0000000108083810 */ /* 0x000fe20007ffe0ff */
[----:B------:R-:W-:-:S03]  /*1c00*/  IMAD.IADD R3, R3, 0x1, R0 ;  /* 0x0000000103037824 */ /* 0x000fc600078e0200 */
[----:B------:R-:W-:Y:S02]  /*1c10*/  @!P2 IADD3 R8, -R8, RZ, RZ ;  /* 0x000000ff0808a210 */ /* 0x000fe40007ffe1ff */
        /* <DEDUP_REMOVED lines=19> */
.L_x_4570:
[----:B------:R-:W-:Y:S01]  /*1d50*/  SHF.R.S32.HI R14, RZ, 0x1f, R83 ;  /* 0x0000001fff0e7819 */ /* 0x000fe20000011453 */
[----:B------:R-:W-:Y:S01]  /*1d60*/  UISETP.NE.AND UP0, UPT, UR13, -0x1, UPT ;  /* 0xffffffff0d00788c */ /* 0x000fe2000bf05270 */
[----:B------:R-:W1:Y:S01]  /*1d70*/  S2R R25, SR_CTAID.X ;  /* 0x0000000000197919 */ /* 0x000e620000002500 */
[----:B------:R-:W-:Y:S01]  /*1d80*/  ULDC.64 UR6, c[0x0][0x190] ;  /* 0x0000640000067ab9 */ /* 0x000fe20000000a00 */
[CC--:B------:R-:W-:Y:S01]  /*1d90*/  LEA.HI R0, R14.reuse, R83.reuse, RZ, 0x4 ;  /* 0x000000530e007211 */ /* 0x0c0fe200078f20ff */
[----:B------:R-:W-:Y:S01]  /*1da0*/  ULDC.64 UR4, c[0x0][0x178] ;  /* 0x00005e0000047ab9 */ /* 0x000fe20000000a00 */
[----:B------:R-:W-:Y:S01]  /*1db0*/  LEA.HI R20, R14, R83, RZ, 0x3 ;  /* 0x000000530e147211 */ /* 0x000fe200078f18ff */
[----:B------:R-:W-:Y:S01]  /*1dc0*/  USHF.R.S32.HI UR21, URZ, 0x1f, UR16 ;  /* 0x0000001f3f157899 */ /* 0x000fe20008011410 */
[----:B------:R-:W-:Y:S01]  /*1dd0*/  SHF.R.S32.HI R197, RZ, 0x4, R0 ;  /* 0x00000004ffc57819 */ /* 0x000fe20000011400 */
[----:B------:R-:W-:Y:S01]  /*1de0*/  BSSY B0, `(.L_x_4572) ;  /* 0x0000072000007945 */ /* 0x000fe20003800000 */
[----:B------:R-:W-:-:S02]  /*1df0*/  LOP3.LUT R2, R20, 0xfffffff8, RZ, 0xc0, !PT ;  /* 0xfffffff814027812 */ /* 0x000fc400078ec0ff */
[C---:B------:R-:W-:Y:S01]  /*1e00*/  LEA.HI R10, R0.reuse, R197, RZ, 0x1 ;  /* 0x000000c5000a7211 */ /* 0x040fe200078f08ff */
[----:B------:R-:W-:Y:S01]  /*1e10*/  @UP0 UIMAD.WIDE.U32 UR24, UR13, UR6, URZ ;  /* 0x000000060d1802a5 */ /* 0x000fe2000f8e003f */
[----:B------:R-:W-:Y:S01]  /*1e20*/  LOP3.LUT R0, R0, 0xfffffff0, RZ, 0xc0, !PT ;  /* 0xfffffff000007812 */ /* 0x000fe200078ec0ff */
[C---:B------:R-:W-:Y:S01]  /*1e30*/  IMAD.IADD R2, R83.reuse, 0x1, -R2 ;  /* 0x0000000153027824 */ /* 0x040fe200078e0a02 */
[----:B------:R-:W-:Y:S01]  /*1e40*/  SHF.R.S32.HI R20, RZ, 0x3, R20 ;  /* 0x00000003ff147819 */ /* 0x000fe20000011414 */
[----:B------:R-:W-:Y:S01]  /*1e50*/  @!UP0 USHF.R.S32.HI UR6, URZ, 0x1f, UR11 ;  /* 0x0000001f3f068899 */ /* 0x000fe2000801140b */
[----:B------:R-:W-:Y:S01]  /*1e60*/  LOP3.LUT R10, R10, 0xfffffffe, RZ, 0xc0, !PT ;  /* 0xfffffffe0a0a7812 */ /* 0x000fe200078ec0ff */
[----:B------:R-:W-:Y:S01]  /*1e70*/  IMAD.IADD R0, R83, 0x1, -R0 ;  /* 0x0000000153007824 */ /* 0x000fe200078e0a00 */
[----:B------:R-:W-:Y:S01]  /*1e80*/  @!UP0 UIMAD.WIDE.U32 UR22, UR11, UR4, URZ ;  /* 0x000000040b1682a5 */ /* 0x000fe2000f8e003f */
[----:B------:R-:W-:Y:S01]  /*1e90*/  IMAD.SHL.U32 R200, R20, 0x40, RZ ;  /* 0x0000004014c87824 */ /* 0x000fe200078e00ff */
[----:B------:R-:W-:Y:S01]  /*1ea0*/  @!UP0 UIMAD UR6, UR6, UR4, URZ ;  /* 0x00000004060682a4 */ /* 0x000fe2000f8e023f */
[----:B------:R-:W-:Y:S01]  /*1eb0*/  IMAD.SHL.U32 R201, R2, 0x8, RZ ;  /* 0x0000000802c97824 */ /* 0x000fe200078e00ff */
[----:B------:R-:W-:Y:S01]  /*1ec0*/  SHF.R.S32.HI R3, RZ, 0x1f, R0 ;  /* 0x0000001fff037819 */ /* 0x000fe20000011400 */
[----:B------:R-:W-:Y:S01]  /*1ed0*/  IMAD.IADD R197, R197, 0x1, -R10 ;  /* 0x00000001c5c57824 */ /* 0x000fe200078e0a0a */
[----:B------:R-:W-:Y:S01]  /*1ee0*/  LOP3.LUT R200, R200, 0x1c0, RZ, 0xc0, !PT ;  /* 0x000001c0c8c87812 */ /* 0x000fe200078ec0ff */
[----:B------:R-:W-:Y:S01]  /*1ef0*/  @!UP0 UMOV UR24, UR22 ;  /* 0x0000001600188c82 */ /* 0x000fe20008000000 */
[----:B------:R-:W-:Y:S01]  /*1f00*/  LEA.HI R3, R3, R0, RZ, 0x3 ;  /* 0x0000000003037211 */ /* 0x000fe200078f18ff */
[----:B------:R-:W-:Y:S01]  /*1f10*/  @!UP0 UIMAD UR5, UR11, UR5, UR6 ;  /* 0x000000050b0582a4 */ /* 0x000fe2000f8e0206 */
[----:B------:R-:W-:Y:S01]  /*1f20*/  LOP3.LUT R9, R200, 0x38, R201, 0xf8, !PT ;  /* 0x00000038c8097812 */ /* 0x000fe200078ef8c9 */
[----:B------:R-:W-:Y:S01]  /*1f30*/  @UP0 UIMAD UR7, UR13, UR7, UR25 ;  /* 0x000000070d0702a4 */ /* 0x000fe2000f8e0219 */
[----:B------:R-:W-:Y:S01]  /*1f40*/  SHF.R.U32.HI R200, RZ, 0x3, R200 ;  /* 0x00000003ffc87819 */ /* 0x000fe200000116c8 */
[----:B------:R-:W-:Y:S01]  /*1f50*/  @!UP0 UIADD3 UR7, UR23, UR5, URZ ;  /* 0x0000000517078290 */ /* 0x000fe2000fffe03f */
[----:B------:R-:W-:Y:S01]  /*1f60*/  LOP3.LUT R11, R3, 0xfffffff8, RZ, 0xc0, !PT ;  /* 0xfffffff8030b7812 */ /* 0x000fe200078ec0ff */
[----:B------:R-:W-:Y:S01]  /*1f70*/  UIADD3 UR13, -UR8, UR10, URZ ;  /* 0x0000000a080d7290 */ /* 0x000fe2000fffe13f */
[----:B------:R-:W-:Y:S01]  /*1f80*/  SHF.R.S32.HI R21, RZ, 0x1f, R20 ;  /* 0x0000001fff157819 */ /* 0x000fe20000011414 */
[----:B------:R-:W-:Y:S01]  /*1f90*/  ULDC.64 UR4, c[0x0][0x1a8] ;  /* 0x00006a0000047ab9 */ /* 0x000fe20000000a00 */
[----:B------:R-:W-:Y:S01]  /*1fa0*/  LOP3.LUT R200, R9, R200, RZ, 0x3c, !PT ;  /* 0x000000c809c87212 */ /* 0x000fe200078e3cff */
[----:B------:R-:W-:Y:S01]  /*1fb0*/  IMAD.IADD R0, R0, 0x1, -R11 ;  /* 0x0000000100007824 */ /* 0x000fe200078e0a0b */
[----:B------:R-:W-:Y:S01]  /*1fc0*/  IADD3 R16, P2, R20, R7, RZ ;  /* 0x0000000714107210 */ /* 0x000fe20007f5e0ff */
[----:B------:R-:W-:Y:S01]  /*1fd0*/  UIMAD UR4, UR21, UR4, URZ ;  /* 0x00000004150472a4 */ /* 0x000fe2000f8e023f */
[-C--:B------:R-:W-:Y:S01]  /*1fe0*/  LEA.HI R9, R14, R83.reuse, RZ, 0x6 ;  /* 0x000000530e097211 */ /* 0x080fe200078f30ff */
[C---:B------:R-:W-:Y:S01]  /*1ff0*/  IMAD R133, R21.reuse, c[0x0][0x198], RZ ;  /* 0x0000660015857a24 */ /* 0x040fe200078e02ff */
[----:B------:R-:W-:Y:S01]  /*2000*/  SHF.R.S32.HI R10, RZ, 0x1f, R201 ;  /* 0x0000001fff0a7819 */ /* 0x000fe200000114c9 */
[----:B------:R-:W-:Y:S01]  /*2010*/  IMAD.X R19, R21, 0x1, R19, P2 ;  /* 0x0000000115137824 */ /* 0x000fe200010e0613 */
[----:B------:R-:W-:Y:S01]  /*2020*/  IADD3 R26, P1, R201, UR20, RZ ;  /* 0x00000014c91a7c10 */ /* 0x000fe2000ff3e0ff */
[----:B------:R-:W-:Y:S01]  /*2030*/  IMAD.SHL.U32 R11, R9, 0x8, RZ ;  /* 0x00000008090b7824 */ /* 0x000fe200078e00ff */
[C---:B------:R-:W-:Y:S01]  /*2040*/  IADD3 R22, P3, R201.reuse, R22, RZ ;  /* 0x00000016c9167210 */ /* 0x040fe20007f7e0ff */
[----:B------:R-:W-:Y:S01]  /*2050*/  IMAD R9, R6, c[0x0][0x1b8], RZ ;  /* 0x00006e0006097a24 */ /* 0x000fe200078e02ff */
[----:B------:R-:W-:Y:S01]  /*2060*/  IADD3 R12, P0, R201, UR24, RZ ;  /* 0x00000018c90c7c10 */ /* 0x000fe2000ff1e0ff */
[----:B------:R-:W-:Y:S01]  /*2070*/  IMAD R19, R19, c[0x0][0x1a0], RZ ;  /* 0x0000680013137a24 */ /* 0x000fe200078e02ff */
[C---:B------:R-:W-:Y:S01]  /*2080*/  IADD3.X R27, R10.reuse, UR18, RZ, P1, !PT ;  /* 0x000000120a1b7c10 */ /* 0x040fe20008ffe4ff */
[----:B------:R-:W-:Y:S01]  /*2090*/  IMAD.X R23, R10, 0x1, R5, P3 ;  /* 0x000000010a177824 */ /* 0x000fe200018e0605 */
[C---:B------:R-:W-:Y:S01]  /*20a0*/  R2P PR, R0.reuse, 0x6 ;  /* 0x0000000600007804 */ /* 0x040fe20000000000 */
[----:B------:R-:W-:Y:S01]  /*20b0*/  IMAD.SHL.U32 R0, R0, 0x40, RZ ;  /* 0x0000004000007824 */ /* 0x000fe200078e00ff */
[----:B------:R-:W-:Y:S01]  /*20c0*/  IADD3.X R13, R10, UR7, RZ, P0, !PT ;  /* 0x000000070a0d7c10 */ /* 0x000fe200087fe4ff */
[----:B------:R-:W-:Y:S01]  /*20d0*/  IMAD R6, R8, c[0x0][0x1bc], R9 ;  /* 0x00006f0008067a24 */ /* 0x000fe200078e0209 */
[----:B------:R-:W-:Y:S01]  /*20e0*/  ISETP.GE.AND P0, PT, R20, UR13, PT ;  /* 0x0000000d14007c0c */ /* 0x000fe2000bf06270 */
[----:B------:R-:W-:Y:S01]  /*20f0*/  IMAD.SHL.U32 R5, R197, 0x8, RZ ;  /* 0x00000008c5057824 */ /* 0x000fe200078e00ff */
[----:B------:R-:W-:Y:S01]  /*2100*/  LOP3.LUT R0, R0, 0x1c0, RZ, 0xc0, !PT ;  /* 0x000001c000007812 */ /* 0x000fe200078ec0ff */
[----:B------:R-:W-:Y:S01]  /*2110*/  IMAD.WIDE.U32 R8, R8, c[0x0][0x1b8], R26 ;  /* 0x00006e0008087a25 */ /* 0x000fe200078e001a */
[----:B------:R-:W-:Y:S01]  /*2120*/  LOP3.LUT R200, R200, 0xfffffe00, R11, 0xf8, !PT ;  /* 0xfffffe00c8c87812 */ /* 0x000fe200078ef80b */
[----:B------:R-:W-:Y:S01]  /*2130*/  UIMAD UR5, UR16, UR5, UR4 ;  /* 0x00000005100572a4 */ /* 0x000fe2000f8e0204 */
[----:B------:R-:W-:Y:S01]  /*2140*/  LOP3.LUT R5, R0, 0x8, R5, 0xf8, !PT ;  /* 0x0000000800057812 */ /* 0x000fe200078ef805 */
[----:B------:R-:W-:Y:S01]  /*2150*/  IMAD.U32 R10, RZ, RZ, UR16 ;  /* 0x00000010ff0a7e24 */ /* 0x000fe2000f8e00ff */
[----:B------:R-:W-:Y:S01]  /*2160*/  SHF.R.U32.HI R0, RZ, 0x3, R0 ;  /* 0x00000003ff007819 */ /* 0x000fe20000011600 */
[----:B------:R-:W-:Y:S01]  /*2170*/  IMAD.IADD R7, R9, 0x1, R6 ;  /* 0x0000000109077824 */ /* 0x000fe200078e0206 */
[----:B------:R-:W-:Y:S01]  /*2180*/  ULDC.64 UR18, c[0x0][0x1a0] ;  /* 0x0000680000127ab9 */ /* 0x000fe20000000a00 */
[----:B------:R-:W-:Y:S01]  /*2190*/  IMAD.MOV.U32 R6, RZ, RZ, R8 ;  /* 0x000000ffff067224 */ /* 0x000fe200078e0008 */
[----:B------:R-:W-:Y:S01]  /*21a0*/  LOP3.LUT R0, R5, R0, RZ, 0x3c, !PT ;  /* 0x0000000005007212 */ /* 0x000fe200078e3cff */
[----:B------:R-:W-:Y:S01]  /*21b0*/  IMAD.WIDE.U32 R10, R10, c[0x0][0x1a8], R12 ;  /* 0x00006a000a0a7a25 */ /* 0x000fe200078e000c */
[----:B------:R-:W-:Y:S01]  /*21c0*/  LEA.HI R14, R14, R83, RZ, 0x5 ;  /* 0x000000530e0e7211 */ /* 0x000fe200078f28ff */
[----:B------:R-:W-:Y:S01]  /*21d0*/  USHF.L.U64.HI UR19, UR18, UR12, UR19 ;  /* 0x0000000c12137299 */ /* 0x000fe20008010213 */
[----:B------:R-:W-:Y:S01]  /*21e0*/  IADD3 R80, R201, 0x40, RZ ;  /* 0x00000040c9507810 */ /* 0x000fe20007ffe0ff */
[C---:B------:R-:W-:Y:S01]  /*21f0*/  IMAD R19, R16.reuse, c[0x0][0x1a4], R19 ;  /* 0x0000690010137a24 */ /* 0x040fe200078e0213 */
[----:B------:R-:W-:Y:S01]  /*2200*/  USHF.L.U32 UR17, UR18, 0x4, URZ ;  /* 0x0000000412117899 */ /* 0x000fe2000800063f */
[----:B------:R-:W-:Y:S01]  /*2210*/  IMAD.WIDE.U32 R16, R16, c[0x0][0x1a0], R6 ;  /* 0x0000680010107a25 */ /* 0x000fe200078e0006 */
[----:B------:R-:W-:-:S02]  /*2220*/  SHF.R.S32.HI R85, RZ, 0x5, R14 ;  /* 0x00000005ff557819 */ /* 0x000fc4000001140e */
[----:B------:R-:W-:Y:S01]  /*2230*/  IADD3 R6, R201, 0x80, RZ ;  /* 0x00000080c9067810 */ /* 0x000fe20007ffe0ff */
[----:B------:R-:W-:Y:S02]  /*2240*/  IMAD.SHL.U32 R3, R3, 0x40, RZ ;  /* 0x0000004003037824 */ /* 0x000fe400078e00ff */
[----:B------:R-:W-:Y:S02]  /*2250*/  IMAD.MOV.U32 R7, RZ, RZ, 0x10 ;  /* 0x00000010ff077424 */ /* 0x000fe400078e00ff */
[----:B------:R-:W-:Y:S01]  /*2260*/  IMAD.MOV.U32 R5, RZ, RZ, 0x20 ;  /* 0x00000020ff057424 */ /* 0x000fe200078e00ff */
[----:B------:R-:W-:Y:S01]  /*2270*/  LOP3.LUT R0, R0, 0xfffffe00, R3, 0xf8, !PT ;  /* 0xfffffe0000007812 */ /* 0x000fe200078ef803 */
[C---:B------:R-:W-:Y:S01]  /*2280*/  IMAD R133, R20.reuse, c[0x0][0x19c], R133 ;  /* 0x0000670014857a24 */ /* 0x040fe200078e0285 */
[----:B------:R-:W-:Y:S01]  /*2290*/  SEL R7, R7, 0xfffffff0, !P1 ;  /* 0xfffffff007077807 */ /* 0x000fe20004800000 */
[----:B------:R-:W-:Y:S01]  /*22a0*/  IMAD.WIDE.U32 R144, R20, c[0x0][0x198], R22 ;  /* 0x0000660014907a25 */ /* 0x000fe200078e0016 */
[----:B------:R-:W-:-:S02]  /*22b0*/  IADD3 R23, R11, UR5, RZ ;  /* 0x000000050b177c10 */ /* 0x000fc4000fffe0ff */
[----:B------:R-:W-:Y:S01]  /*22c0*/  SEL R5, R5, 0xffffffe0, !P2 ;  /* 0xffffffe005057807 */ /* 0x000fe20005000000 */
[----:B-1----:R-:W-:-:S04]  /*22d0*/  IMAD.WIDE R24, R25, 0x40, R20 ;  /* 0x0000004019187825 */ /* 0x002fc800078e0214 */
[----:B------:R-:W-:Y:S02]  /*22e0*/  IMAD.IADD R133, R145, 0x1, R133 ;  /* 0x0000000191857824 */ /* 0x000fe400078e0285 */
        /* <DEDUP_REMOVED lines=33> */
.L_x_4573:
[----:B------:R-:W-:Y:S05]  /*2500*/  BSYNC B0 ;  /* 0x0000000000007941 */ /* 0x000fea0003800000 */
.L_x_4572:
        /* <DEDUP_REMOVED lines=37> */
.L_x_4575:
[----:B------:R-:W-:Y:S05]  /*2760*/  BSYNC B0 ;  /* 0x0000000000007941 */ /* 0x000fea0003800000 */
.L_x_4574:
        /* <DEDUP_REMOVED lines=37> */
.L_x_4577:
[----:B------:R-:W-:Y:S05]  /*29c0*/  BSYNC B0 ;  /* 0x0000000000007941 */ /* 0x000fea0003800000 */
.L_x_4576:
        /* <DEDUP_REMOVED lines=36> */
.L_x_4579:
[----:B------:R-:W-:Y:S05]  /*2c10*/  BSYNC B0 ;  /* 0x0000000000007941 */ /* 0x000fea0003800000 */
.L_x_4578:
[----:B------:R-:W-:Y:S01]  /*2c20*/  IADD3 R82, R134, -0x1, RZ ;  /* 0xffffffff86527810 */ /* 0x000fe20007ffe0ff */
[----:B------:R-:W-:Y:S04]  /*2c30*/  BSSY B0, `(.L_x_4580) ;  /* 0x000001e000007945 */ /* 0x000fe80003800000 */
[----:B------:R-:W-:-:S05]  /*2c40*/  IMAD.SHL.U32 R3, R82, 0x40, RZ ;  /* 0x0000004052037824 */ /* 0x000fca00078e00ff */
[----:B------:R-:W-:-:S04]  /*2c50*/  IADD3 R12, -R3, UR9, RZ ;  /* 0x00000009030c7c10 */ /* 0x000fc8000fffe1ff */
        /* <DEDUP_REMOVED lines=27> */
.L_x_4581:
[----:B------:R-:W-:Y:S05]  /*2e10*/  BSYNC B0 ;  /* 0x0000000000007941 */ /* 0x000fea0003800000 */
.L_x_4580:
[----:B------:R-:W-:Y:S01]  /*2e20*/  ISETP.GE.AND P0, PT, R9, R12, PT ;  /* 0x0000000c0900720c */ /* 0x000fe20003f06270 */
[----:B------:R-:W-:Y:S01]  /*2e30*/  ULDC.64 UR6, c[0x0][0x198] ;  /* 0x0000660000067ab9 */ /* 0x000fe20000000a00 */
[----:B------:R-:W-:Y:S01]  /*2e40*/  BSSY B0, `(.L_x_4582) ;  /* 0x000001f000007945 */ /* 0x000fe20003800000 */
[----:B------:R-:W-:Y:S02]  /*2e50*/  USHF.L.U64.HI UR7, UR6, UR12, UR7 ;  /* 0x0000000c06077299 */ /* 0x000fe40008010207 */
[----:B------:R-:W-:-:S08]  /*2e60*/  USHF.L.U32 UR12, UR6, 0x4, URZ ;  /* 0x00000004060c7899 */ /* 0x000fd0000800063f */
[----:B------:R-:W-:Y:S05]  /*2e70*/  @P0 BRA `(.L_x_4583) ;  /* 0x000001b000000947 */ /* 0x000fea0003800000 */
[----:B------:R-:W-:Y:S02]  /*2e80*/  ISETP.GE.AND P3, PT, R201, c[0x0][0x220], PT ;  /* 0x00008800c9007a0c */ /* 0x000fe40003f66270 */
[----:B------:R-:W-:Y:S02]  /*2e90*/  ISETP.GE.AND P2, PT, R80, c[0x0][0x220], PT ;  /* 0x0000880050007a0c */ /* 0x000fe40003f46270 */
[----:B-1----:R-:W-:Y:S02]  /*2ea0*/  IADD3 R11, P1, R144, UR12, RZ ;  /* 0x0000000c900b7c10 */ /* 0x002fe4000ff3e0ff */
        /* <DEDUP_REMOVED lines=24> */
.L_x_4583:
[----:B------:R-:W-:Y:S05]  /*3030*/  BSYNC B0 ;  /* 0x0000000000007941 */ /* 0x000fea0003800000 */
.L_x_4582:
[----:B------:R-:W-:Y:S01]  /*3040*/  ISETP.GE.AND P0, PT, R15, R12, PT ;  /* 0x0000000c0f00720c */ /* 0x000fe20003f06270 */
        /* <DEDUP_REMOVED lines=31> */
.L_x_4585:
[----:B------:R-:W-:Y:S05]  /*3240*/  BSYNC B0 ;  /* 0x0000000000007941 */ /* 0x000fea0003800000 */
.L_x_4584:
[----:B------:R-:W-:Y:S01]  /*3250*/  ISETP.GE.AND P0, PT, R13, R12, PT ;  /* 0x0000000c0d00720c */ /* 0x000fe20003f06270 */
[----:B------:R-:W-:-:S12]  /*3260*/  BSSY B0, `(.L_x_4586) ;  /* 0x0000020000007945 */ /* 0x000fd80003800000 */
[----:B------:R-:W-:Y:S05]  /*3270*/  @P0 BRA `(.L_x_4587) ;  /* 0x000001e000000947 */ /* 0x000fea0003800000 */
[----:B------:R-:W-:Y:S01]  /*3280*/  ISETP.GE.AND P4, PT, R201, c[0x0][0x220], PT ;  /* 0x00008800c9007a0c */ /* 0x000fe20003f86270 */
[----:B------:R-:W-:Y:S01]  /*3290*/  IMAD.MOV.U32 R8, RZ, RZ, c[0x0][0x198] ;  /* 0x00006600ff087624 */ /* 0x000fe200078e00ff */
[----:B------:R-:W-:Y:S01]  /*32a0*/  ISETP.GE.AND P3, PT, R80, c[0x0][0x220], PT ;  /* 0x0000880050007a0c */ /* 0x000fe20003f66270 */
[----:B------:R-:W-:Y:S01]  /*32b0*/  IMAD.MOV.U32 R132, RZ, RZ, R144 ;  /* 0x000000ffff847224 */ /* 0x000fe200078e0090 */
[----:B------:R-:W-:Y:S01]  /*32c0*/  ISETP.GE.AND P1, PT, R6, c[0x0][0x220], PT ;  /* 0x0000880006007a0c */ /* 0x000fe20003f26270 */
[----:B------:R-:W-:Y:S02]  /*32d0*/  ULDC UR4, c[0x0][0x19c] ;  /* 0x0000670000047ab9 */ /* 0x000fe40000000800 */
[----:B------:R-:W-:Y:S01]  /*32e0*/  UIMAD UR4, UR4, 0x30, URZ ;  /* 0x00000030040478a4 */ /* 0x000fe2000f8e023f */
[----:B-1----:R-:W-:-:S05]  /*32f0*/  IMAD.WIDE.U32 R24, R8, 0x30, R132 ;  /* 0x0000003008187825 */ /* 0x002fca00078e0084 */
[----:B------:R-:W-:Y:S01]  /*3300*/  IADD3 R8, R25, UR4, RZ ;  /* 0x0000000419087c10 */ /* 0x000fe2000fffe0ff */
[----:B------:R1:W-:Y:S01]  /*3310*/  @P4 STS.128 [R200+0x7800], RZ ;  /* 0x007800ffc8004388 */ /* 0x0003e20000000c00 */
[C---:B------:R-:W-:Y:S02]  /*3320*/  @!P4 LEA R26, P5, R24.reuse, c[0x0][0x168], 0x1 ;  /* 0x00005a00181aca11 */ /* 0x040fe400078a08ff */
[C---:B------:R-:W-:Y:S02]  /*3330*/  @!P3 LEA R22, P2, R24.reuse, c[0x0][0x168], 0x1 ;  /* 0x00005a001816ba11 */ /* 0x040fe400078408ff */
[C---:B--2---:R-:W-:Y:S02]  /*3340*/  @!P1 LEA R10, P0, R24.reuse, c[0x0][0x168], 0x1 ;  /* 0x00005a00180a9a11 */ /* 0x044fe400078008ff */
        /* <DEDUP_REMOVED lines=17> */
.L_x_4587:
[----:B------:R-:W-:Y:S05]  /*3460*/  BSYNC B0 ;  /* 0x0000000000007941 */ /* 0x000fea0003800000 */
.L_x_4586:
[----:B------:R-:W-:Y:S01]  /*3470*/  USHF.R.S32.HI UR20, URZ, 0x1f, UR11 ;  /* 0x0000001f3f147899 */ /* 0x000fe2000801140b */
[----:B------:R-:W0:Y:S01]  /*3480*/  LDGDEPBAR ;  /* 0x00000000000079af */ /* 0x000e220000000000 */
[----:B------:R-:W-:-:S02]  /*3490*/  ULDC.64 UR4, c[0x0][0x320] ;  /* 0x0000c80000047ab9 */ /* 0x000fc40000000a00 */
[----:B------:R-:W-:Y:S02]  /*34a0*/  UIMAD UR20, UR20, UR4, URZ ;  /* 0x00000004141472a4 */ /* 0x000fe4000f8e023f */
[----:B------:R-:W-:Y:S02]  /*34b0*/  UMOV UR22, UR16 ;  /* 0x0000001000167c82 */ /* 0x000fe40008000000 */
[----:B------:R-:W-:Y:S02]  /*34c0*/  UMOV UR23, UR21 ;  /* 0x0000001500177c82 */ /* 0x000fe40008000000 */
[----:B------:R-:W-:Y:S02]  /*34d0*/  UIMAD.WIDE.U32 UR22, UR11, UR4, UR22 ;  /* 0x000000040b1672a5 */ /* 0x000fe4000f8e0016 */
[----:B------:R-:W-:-:S03]  /*34e0*/  UIMAD UR20, UR11, UR5, UR20 ;  /* 0x000000050b1472a4 */ /* 0x000fc6000f8e0214 */
[----:B------:R-:W-:Y:S02]  /*34f0*/  ULDC.64 UR4, c[0x0][0x318] ;  /* 0x0000c60000047ab9 */ /* 0x000fe40000000a00 */
[----:B------:R-:W-:Y:S02]  /*3500*/  ULEA UR4, UP0, UR22, UR4, 0x2 ;  /* 0x0000000416047291 */ /* 0x000fe4000f80103f */
[----:B------:R-:W-:-:S04]  /*3510*/  UIADD3 UR20, UR23, UR20, URZ ;  /* 0x0000001417147290 */ /* 0x000fc8000fffe03f */
[----:B------:R-:W-:Y:S01]  /*3520*/  ULEA.HI.X UR5, UR22, UR5, UR20, 0x2, UP0 ;  /* 0x0000000516057291 */ /* 0x000fe200080f1414 */
[----:B-12---:R-:W-:Y:S01]  /*3530*/  IMAD.U32 R10, RZ, RZ, UR4 ;  /* 0x00000004ff0a7e24 */ /* 0x006fe2000f8e00ff */
[----:B------:R-:W-:-:S04]  /*3540*/  DEPBAR.LE SB0, 0x0 ;  /* 0x000080000000791a */ /* 0x000fc80000000000 */
[----:B------:R-:W-:-:S06]  /*3550*/  IMAD.U32 R11, RZ, RZ, UR5 ;  /* 0x00000005ff0b7e24 */ /* 0x000fcc000f8e00ff */
[----:B------:R-:W2:Y:S04]  /*3560*/  LDG.E R11, [R10.64] ;  /* 0x0000000e0a0b7981 */ /* 0x000ea8000c1e1900 */
[----:B------:R-:W-:Y:S01]  /*3570*/  BAR.SYNC.DEFER_BLOCKING 0x0 ;  /* 0x0000000000007b1d */ /* 0x000fe20000010000 */
[----:B------:R-:W-:Y:S02]  /*3580*/  ISETP.GE.AND P1, PT, R20, R12, PT ;  /* 0x0000000c1400720c */ /* 0x000fe40003f26270 */
[----:B------:R-:W-:-:S03]  /*3590*/  LEA R212, P0, R16, c[0x0][0x170], 0x1 ;  /* 0x00005c0010d47a11 */ /* 0x000fc600078008ff */
[----:B------:R-:W2:Y:S01]  /*35a0*/  MUFU.RCP R8, c[0x0][0x238] ;  /* 0x00008e0000087b08 */ /* 0x000ea20000001000 */
[----:B------:R-:W-:Y:S01]  /*35b0*/  BSSY B0, `(.L_x_4588) ;  /* 0x000001d000007945 */ /* 0x000fe20003800000 */
[----:B------:R-:W-:-:S06]  /*35c0*/  LEA.HI.X R213, R16, c[0x0][0x174], R19, 0x1, P0 ;  /* 0x00005d0010d57a11 */ /* 0x000fcc00000f0c13 */
[----:B------:R1:W-:Y:S04]  /*35d0*/  @P1 STS.128 [R200+0xc000], RZ ;  /* 0x00c000ffc8001388 */ /* 0x0003e80000000c00 */
[----:B------:R1:W-:Y:S04]  /*35e0*/  @P1 STS.128 [R200+0xe000], RZ ;  /* 0x00e000ffc8001388 */ /* 0x0003e80000000c00 */
[----:B------:R1:W-:Y:S01]  /*35f0*/  @P1 STS.128 [R200+0x10000], RZ ;  /* 0x010000ffc8001388 */ /* 0x0003e20000000c00 */
[----:B--2---:R-:W-:-:S04]  /*3600*/  FMUL.FTZ R8, R11, R8 ;  /* 0x000000080b087220 */ /* 0x004fc80000410000 */
[----:B------:R1:W2:Y:S01]  /*3610*/  R2UR UR4, R8 ;  /* 0x00000000080473c2 */ /* 0x0002a200000e0000 */
[----:B------:R-:W-:Y:S05]  /*3620*/  @P1 BRA `(.L_x_4589) ;  /* 0x0000015000001947 */ /* 0x000fea0003800000 */
[----:B------:R-:W-:Y:S02]  /*3630*/  ISETP.GE.AND P2, PT, R201, c[0x0][0x220], PT ;  /* 0x00008800c9007a0c */ /* 0x000fe40003f46270 */
[----:B------:R-:W-:Y:S02]  /*3640*/  ISETP.GE.AND P1, PT, R80, c[0x0][0x220], PT ;  /* 0x0000880050007a0c */ /* 0x000fe40003f26270 */
        /* <DEDUP_REMOVED lines=19> */
.L_x_4589:
[----:B------:R-:W-:Y:S05]  /*3780*/  BSYNC B0 ;  /* 0x0000000000007941 */ /* 0x000fea0003800000 */
.L_x_4588:
[----:B------:R-:W-:Y:S01]  /*3790*/  ISETP.GE.AND P0, PT, R9, R12, PT ;  /* 0x0000000c0900720c */ /* 0x000fe20003f06270 */
[----:B------:R-:W-:-:S12]  /*37a0*/  BSSY B0, `(.L_x_4590) ;  /* 0x0000023000007945 */ /* 0x000fd80003800000 */
[----:B------:R1:W-:Y:S04]  /*37b0*/  @P0 STS.128 [R200+0xc800], RZ ;  /* 0x00c800ffc8000388 */ /* 0x0003e80000000c00 */
[----:B------:R1:W-:Y:S04]  /*37c0*/  @P0 STS.128 [R200+0xe800], RZ ;  /* 0x00e800ffc8000388 */ /* 0x0003e80000000c00 */
[----:B------:R1:W-:Y:S01]  /*37d0*/  @P0 STS.128 [R200+0x10800], RZ ;  /* 0x010800ffc8000388 */ /* 0x0003e20000000c00 */
[----:B------:R-:W-:Y:S05]  /*37e0*/  @P0 BRA `(.L_x_4591) ;  /* 0x000001e000000947 */ /* 0x000fea0003800000 */
[----:B------:R-:W-:Y:S01]  /*37f0*/  ISETP.GE.AND P2, PT, R201, c[0x0][0x220], PT ;  /* 0x00008800c9007a0c */ /* 0x000fe20003f46270 */
[----:B---3--:R-:W-:Y:S01]  /*3800*/  IMAD.U32 R11, RZ, RZ, UR17 ;  /* 0x00000011ff0b7e24 */ /* 0x008fe2000f8e00ff */
[----:B------:R-:W-:Y:S01]  /*3810*/  ISETP.GE.AND P1, PT, R80, c[0x0][0x220], PT ;  /* 0x0000880050007a0c */ /* 0x000fe20003f26270 */
[----:B------:R-:W-:Y:S01]  /*3820*/  IMAD.U32 R9, RZ, RZ, UR17 ;  /* 0x00000011ff097e24 */ /* 0x000fe2000f8e00ff */
[----:B------:R-:W-:Y:S01]  /*3830*/  IADD3 R10, P3, R16, UR17, RZ ;  /* 0x00000011100a7c10 */ /* 0x000fe2000ff7e0ff */
[----:B-1----:R-:W-:Y:S01]  /*3840*/  IMAD.U32 R8, RZ, RZ, UR19 ;  /* 0x00000013ff087e24 */ /* 0x002fe2000f8e00ff */
[----:B------:R-:W-:-:S07]  /*3850*/  ISETP.GE.AND P0, PT, R6, c[0x0][0x220], PT ;  /* 0x0000880006007a0c */ /* 0x000fce0003f06270 */
[----:B------:R-:W-:Y:S01]  /*3860*/  @!P2 LEA R24, P4, R11, R212, 0x1 ;  /* 0x000000d40b18a211 */ /* 0x000fe200078808ff */
[----:B------:R1:W-:Y:S01]  /*3870*/  @P2 STS.128 [R200+0xc800], RZ ;  /* 0x00c800ffc8002388 */ /* 0x0003e20000000c00 */
[----:B------:R-:W-:Y:S02]  /*3880*/  IADD3.X R11, R19, UR19, RZ, P3, !PT ;  /* 0x00000013130b7c10 */ /* 0x000fe40009ffe4ff */
        /* <DEDUP_REMOVED lines=20> */
.L_x_4591:
[----:B------:R-:W-:Y:S05]  /*39d0*/  BSYNC B0 ;  /* 0x0000000000007941 */ /* 0x000fea0003800000 */
.L_x_4590:
[----:B------:R-:W-:Y:S01]  /*39e0*/  ISETP.GE.AND P0, PT, R15, R12, PT ;  /* 0x0000000c0f00720c */ /* 0x000fe20003f06270 */
[----:B------:R-:W-:-:S12]  /*39f0*/  BSSY B0, `(.L_x_4592) ;  /* 0x0000026000007945 */ /* 0x000fd80003800000 */
[----:B------:R1:W-:Y:S04]  /*3a00*/  @P0 STS.128 [R200+0xd000], RZ ;  /* 0x00d000ffc8000388 */ /* 0x0003e80000000c00 */
[----:B------:R1:W-:Y:S04]  /*3a10*/  @P0 STS.128 [R200+0xf000], RZ ;  /* 0x00f000ffc8000388 */ /* 0x0003e80000000c00 */
[----:B------:R1:W-:Y:S01]  /*3a20*/  @P0 STS.128 [R200+0x11000], RZ ;  /* 0x011000ffc8000388 */ /* 0x0003e20000000c00 */
[----:B------:R-:W-:Y:S05]  /*3a30*/  @P0 BRA `(.L_x_4593) ;  /* 0x0000021000000947 */ /* 0x000fea0003800000 */
[----:B------:R-:W-:Y:S01]  /*3a40*/  ISETP.GE.AND P2, PT, R201, c[0x0][0x220], PT ;  /* 0x00008800c9007a0c */ /* 0x000fe20003f46270 */
[----:B------:R-:W-:Y:S01]  /*3a50*/  USHF.L.U32 UR20, UR18, 0x5, URZ ;  /* 0x0000000512147899 */ /* 0x000fe2000800063f */
[----:B------:R-:W-:Y:S01]  /*3a60*/  ISETP.GE.AND P1, PT, R80, c[0x0][0x220], PT ;  /* 0x0000880050007a0c */ /* 0x000fe20003f26270 */
[----:B------:R-:W-:Y:S01]  /*3a70*/  UMOV UR16, 0x5 ;  /* 0x0000000500107882 */ /* 0x000fe20000000000 */
[----:B------:R-:W-:Y:S01]  /*3a80*/  ISETP.GE.AND P0, PT, R6, c[0x0][0x220], PT ;  /* 0x0000880006007a0c */ /* 0x000fe20003f06270 */
[----:B------:R-:W-:-:S02]  /*3a90*/  ULDC UR5, c[0x0][0x1a4] ;  /* 0x0000690000057ab9 */ /* 0x000fc40000000800 */
[----:B------:R-:W-:Y:S01]  /*3aa0*/  USHF.L.U64.HI UR5, UR18, UR16, UR5 ;  /* 0x0000001012057299 */ /* 0x000fe20008010205 */
[----:B---3--:R-:W-:Y:S01]  /*3ab0*/  IMAD.U32 R9, RZ, RZ, UR20 ;  /* 0x00000014ff097e24 */ /* 0x008fe2000f8e00ff */
[----:B------:R-:W-:-:S04]  /*3ac0*/  IADD3 R11, P3, R16, UR20, RZ ;  /* 0x00000014100b7c10 */ /* 0x000fc8000ff7e0ff */
[----:B-1----:R-:W-:Y:S01]  /*3ad0*/  IMAD.U32 R8, RZ, RZ, UR5 ;  /* 0x00000005ff087e24 */ /* 0x002fe2000f8e00ff */
[----:B------:R-:W-:Y:S01]  /*3ae0*/  @!P2 LEA R24, P4, R9, R212, 0x1 ;  /* 0x000000d40918a211 */ /* 0x000fe200078808ff */
[----:B------:R1:W-:Y:S01]  /*3af0*/  @P2 STS.128 [R200+0xd000], RZ ;  /* 0x00d000ffc8002388 */ /* 0x0003e20000000c00 */
[----:B------:R-:W-:Y:S02]  /*3b00*/  IADD3.X R10, R19, UR5, RZ, P3, !PT ;  /* 0x00000005130a7c10 */ /* 0x000fe40009ffe4ff */
[----:B------:R-:W-:Y:S02]  /*3b10*/  @!P1 LEA R22, P3, R11, c[0x0][0x170], 0x1 ;  /* 0x00005c000b169a11 */ /* 0x000fe400078608ff */
        /* <DEDUP_REMOVED lines=19> */
.L_x_4593:
[----:B------:R-:W-:Y:S05]  /*3c50*/  BSYNC B0 ;  /* 0x0000000000007941 */ /* 0x000fea0003800000 */
.L_x_4592:
        /* <DEDUP_REMOVED lines=9> */
[----:B---3--:R-:W-:Y:S01]  /*3cf0*/  IMAD.MOV.U32 R9, RZ, RZ, c[0x0][0x1a0] ;  /* 0x00006800ff097624 */ /* 0x008fe200078e00ff */
[----:B------:R-:W-:Y:S01]  /*3d00*/  ISETP.GE.AND P1, PT, R80, c[0x0][0x220], PT ;  /* 0x0000880050007a0c */ /* 0x000fe20003f26270 */
[----:B------:R-:W-:Y:S01]  /*3d10*/  IMAD.MOV.U32 R18, RZ, RZ, R16 ;  /* 0x000000ffff127224 */ /* 0x000fe200078e0010 */
[----:B-1----:R-:W-:-:S02]  /*3d20*/  MOV R8, c[0x0][0x1a4] ;  /* 0x0000690000087a02 */ /* 0x002fc40000000f00 */
[----:B------:R-:W-:Y:S01]  /*3d30*/  ISETP.GE.AND P0, PT, R6, c[0x0][0x220], PT ;  /* 0x0000880006007a0c */ /* 0x000fe20003f06270 */
[----:B------:R-:W-:-:S04]  /*3d40*/  IMAD.WIDE.U32 R18, R9, 0x30, R18 ;  /* 0x0000003009127825 */ /* 0x000fc800078e0012 */
[----:B------:R-:W-:Y:S02]  /*3d50*/  IMAD R10, R8, 0x30, RZ ;  /* 0x00000030080a7824 */ /* 0x000fe400078e02ff */
[----:B------:R-:W-:Y:S01]  /*3d60*/  @!P2 IMAD.WIDE.U32 R12, R9, 0x60, R212 ;  /* 0x00000060090ca825 */ /* 0x000fe200078e00d4 */
[----:B------:R1:W-:Y:S01]  /*3d70*/  @P2 STS.128 [R200+0xd800], RZ ;  /* 0x00d800ffc8002388 */ /* 0x0003e20000000c00 */
[----:B------:R-:W-:Y:S02]  /*3d80*/  @!P1 LEA R14, P3, R18, c[0x0][0x170], 0x1 ;  /* 0x00005c00120e9a11 */ /* 0x000fe400078608ff */
[----:B------:R-:W-:Y:S01]  /*3d90*/  @!P2 IMAD R8, R8, 0x60, RZ ;  /* 0x000000600808a824 */ /* 0x000fe200078e02ff */
[----:B------:R-:W-:-:S03]  /*3da0*/  IADD3 R10, R19, R10, RZ ;  /* 0x0000000a130a7210 */ /* 0x000fc60007ffe0ff */
        /* <DEDUP_REMOVED lines=19> */
.L_x_4595:
[----:B------:R-:W-:Y:S05]  /*3ee0*/  BSYNC B0 ;  /* 0x0000000000007941 */ /* 0x000fea0003800000 */
.L_x_4594:
[C---:B-1-3--:R-:W-:Y:S01]  /*3ef0*/  IMAD.SHL.U32 R8, R2.reuse, 0x40, RZ ;  /* 0x0000004002087824 */ /* 0x04afe200078e00ff */
        /* <DEDUP_REMOVED lines=19> */
[----:B------:R-:W-:Y:S04]  /*4030*/  LDSM.16.M88.4 R76, [R194+0x2000] ;  /* 0x00200000c24c783b */ /* 0x000fe80000000200 */
        /* <DEDUP_REMOVED lines=9> */
[----:B------:R-:W4:Y:S01]  /*40d0*/  LDSM.16.M88.4 R68, [R197+0x7800] ;  /* 0x00780000c544783b */ /* 0x000f220000000200 */
[----:B------:R-:W-:-:S02]  /*40e0*/  IADD3 R186, R195, 0x1000, RZ ;  /* 0x00001000c3ba7810 */ /* 0x000fc40007ffe0ff */
[----:B------:R-:W-:Y:S01]  /*40f0*/  IADD3 R185, R195, 0x1800, RZ ;  /* 0x00001800c3b97810 */ /* 0x000fe20007ffe0ff */
[----:B------:R-:W2:Y:S01]  /*4100*/  LDSM.16.M88.4 R48, [R195] ;  /* 0x00000000c330783b */ /* 0x000ea20000000200 */
        /* <DEDUP_REMOVED lines=16> */
[----:B------:R-:W2:Y:S01]  /*4210*/  LDSM.16.M88.4 R72, [R191+0x6800] ;  /* 0x00680000bf48783b */ /* 0x000ea20000000200 */
[----:B------:R-:W-:-:S02]  /*4220*/  IADD3 R177, R195, 0x5000, RZ ;  /* 0x00005000c3b17810 */ /* 0x000fc40007ffe0ff */
[----:B------:R-:W-:Y:S01]  /*4230*/  IADD3 R2, R2, UR8, RZ ;  /* 0x0000000802027c10 */ /* 0x000fe2000fffe0ff */
[----:B-1----:R-:W-:Y:S01]  /*4240*/  HMMA.16816.F32.BF16 R28, R36, R24, RZ ;  /* 0x00000018241c723c */ /* 0x002fe200000418ff */
[----:B------:R-:W-:-:S07]  /*4250*/  IADD3 R176, R195, 0x5800, RZ ;  /* 0x00005800c3b07810 */ /* 0x000fce0007ffe0ff */
[C---:B------:R-:W-:Y:S08]  /*4260*/  HMMA.16816.F32.BF16 R24, R36.reuse, R26, RZ ;  /* 0x0000001a2418723c */ /* 0x040ff000000418ff */
[C---:B---3--:R-:W-:Y:S08]  /*4270*/  HMMA.16816.F32.BF16 R20, R36.reuse, R16, RZ ;  /* 0x000000102414723c */ /* 0x048ff000000418ff */
[C---:B-----5:R-:W-:Y:S08]  /*4280*/  HMMA.16816.F32.BF16 R64, R36.reuse, R60, RZ ;  /* 0x0000003c2440723c */ /* 0x060ff000000418ff */
[C---:B------:R-:W-:Y:S08]  /*4290*/  HMMA.16816.F32.BF16 R16, R36.reuse, R18, RZ ;  /* 0x000000122410723c */ /* 0x040ff000000418ff */
[C---:B------:R-:W-:Y:S08]  /*42a0*/  HMMA.16816.F32.BF16 R60, R36.reuse, R62, RZ ;  /* 0x0000003e243c723c */ /* 0x040ff000000418ff */
[C---:B----4-:R-:W-:Y:S08]  /*42b0*/  HMMA.16816.F32.BF16 R56, R36.reuse, R68, RZ ;  /* 0x000000442438723c */ /* 0x050ff000000418ff */
[----:B------:R-:W-:Y:S01]  /*42c0*/  HMMA.16816.F32.BF16 R36, R36, R70, RZ ;  /* 0x000000462424723c */ /* 0x000fe200000418ff */
[----:B------:R-:W1:Y:S07]  /*42d0*/  LDSM.16.M88.4 R68, [R191+0x7000] ;  /* 0x00700000bf44783b */ /* 0x000e6e0000000200 */
[C---:B--2---:R-:W-:Y:S08]  /*42e0*/  HMMA.16816.F32.BF16 R28, R12.reuse, R48, R28 ;  /* 0x000000300c1c723c */ /* 0x044ff0000004181c */
[C---:B------:R-:W-:Y:S01]  /*42f0*/  HMMA.16816.F32.BF16 R24, R12.reuse, R50, R24 ;  /* 0x000000320c18723c */ /* 0x040fe20000041818 */
[----:B------:R-:W2:Y:S07]  /*4300*/  LDSM.16.M88.4 R48, [R191+0x7800] ;  /* 0x00780000bf30783b */ /* 0x000eae0000000200 */
[C---:B------:R-:W-:Y:S08]  /*4310*/  HMMA.16816.F32.BF16 R20, R12.reuse, R40, R20 ;  /* 0x000000280c14723c */ /* 0x040ff00000041814 */
[C---:B------:R-:W-:Y:S01]  /*4320*/  HMMA.16816.F32.BF16 R16, R12.reuse, R42, R16 ;  /* 0x0000002a0c10723c */ /* 0x040fe20000041810 */
[----:B------:R-:W-:Y:S07]  /*4330*/  LDSM.16.M88.4 R40, [R193] ;  /* 0x00000000c128783b */ /* 0x000fee0000000200 */
[C---:B------:R-:W-:Y:S08]  /*4340*/  HMMA.16816.F32.BF16 R64, R12.reuse, R8, R64 ;  /* 0x000000080c40723c */ /* 0x040ff00000041840 */
[C---:B------:R-:W-:Y:S01]  /*4350*/  HMMA.16816.F32.BF16 R60, R12.reuse, R10, R60 ;  /* 0x0000000a0c3c723c */ /* 0x040fe2000004183c */
[----:B------:R-:W3:Y:S07]  /*4360*/  LDSM.16.M88.4 R8, [R184] ;  /* 0x00000000b808783b */ /* 0x000eee0000000200 */
        /* <DEDUP_REMOVED lines=9> */
[----:B------:R-:W-:Y:S07]  /*4400*/  LDSM.16.M88.4 R72, [R197+0x8000] ;  /* 0x00800000c548783b */ /* 0x000fee0000000200 */
[C---:B-1----:R-:W-:Y:S08]  /*4410*/  HMMA.16816.F32.BF16 R64, R52.reuse, R68, R64 ;  /* 0x000000443440723c */ /* 0x042ff00000041840 */
[C---:B------:R-:W-:Y:S01]  /*4420*/  HMMA.16816.F32.BF16 R60, R52.reuse, R70, R60 ;  /* 0x00000046343c723c */ /* 0x040fe2000004183c */
[----:B------:R-:W-:Y:S07]  /*4430*/  LDSM.16.M88.4 R68, [R197+0x8800] ;  /* 0x00880000c544783b */ /* 0x000fee0000000200 */
[C---:B--2---:R-:W-:Y:S08]  /*4440*/  HMMA.16816.F32.BF16 R56, R52.reuse, R48, R56 ;  /* 0x000000303438723c */ /* 0x044ff00000041838 */
[----:B------:R-:W-:Y:S01]  /*4450*/  HMMA.16816.F32.BF16 R52, R52, R50, R36 ;  /* 0x000000323434723c */ /* 0x000fe20000041824 */
[----:B------:R-:W-:Y:S04]  /*4460*/  LDSM.16.M88.4 R36, [R197+0x9000] ;  /* 0x00900000c524783b */ /* 0x000fe80000000200 */
[----:B------:R-:W-:Y:S03]  /*4470*/  LDSM.16.M88.4 R48, [R195+0x2000] ;  /* 0x00200000c330783b */ /* 0x000fe60000000200 */
[C---:B---3--:R-:W-:Y:S08]  /*4480*/  HMMA.16816.F32.BF16 R28, R40.reuse, R8, R28 ;  /* 0x00000008281c723c */ /* 0x048ff0000004181c */
[C---:B------:R-:W-:Y:S01]  /*4490*/  HMMA.16816.F32.BF16 R24, R40.reuse, R10, R24 ;  /* 0x0000000a2818723c */ /* 0x040fe20000041818 */
[----:B------:R-:W1:Y:S07]  /*44a0*/  LDSM.16.M88.4 R8, [R198+0x2000] ;  /* 0x00200000c608783b */ /* 0x000e6e0000000200 */
[C---:B----4-:R-:W-:Y:S08]  /*44b0*/  HMMA.16816.F32.BF16 R20, R40.reuse, R12, R20 ;  /* 0x0000000c2814723c */ /* 0x050ff00000041814 */
[C---:B------:R-:W-:Y:S01]  /*44c0*/  HMMA.16816.F32.BF16 R16, R40.reuse, R14, R16 ;  /* 0x0000000e2810723c */ /* 0x040fe20000041810 */
[----:B------:R-:W2:Y:S07]  /*44d0*/  LDSM.16.M88.4 R12, [R197+0x9800] ;  /* 0x00980000c50c783b */ /* 0x000eae0000000200 */
[C---:B-----5:R-:W-:Y:S08]  /*44e0*/  HMMA.16816.F32.BF16 R64, R40.reuse, R32, R64 ;  /* 0x000000202840723c */ /* 0x060ff00000041840 */
[C---:B------:R-:W-:Y:S01]  /*44f0*/  HMMA.16816.F32.BF16 R60, R40.reuse, R34, R60 ;  /* 0x00000022283c723c */ /* 0x040fe2000004183c */
[----:B------:R-:W3:Y:S07]  /*4500*/  LDSM.16.M88.4 R32, [R196+0x2000] ;  /* 0x00200000c420783b */ /* 0x000eee0000000200 */
[C---:B------:R-:W-:Y:S08]  /*4510*/  HMMA.16816.F32.BF16 R56, R40.reuse, R44, R56 ;  /* 0x0000002c2838723c */ /* 0x040ff00000041838 */
[----:B------:R-:W-:Y:S01]  /*4520*/  HMMA.16816.F32.BF16 R52, R40, R46, R52 ;  /* 0x0000002e2834723c */ /* 0x000fe20000041834 */
[----:B------:R-:W4:Y:S04]  /*4530*/  LDSM.16.M88.4 R44, [R195+0x2800] ;  /* 0x00280000c32c783b */ /* 0x000f280000000200 */
[----:B------:R-:W5:Y:S03]  /*4540*/  LDSM.16.M88.4 R40, [R195+0x3000] ;  /* 0x00300000c328783b */ /* 0x000f660000000200 */
[C---:B-1----:R-:W-:Y:S08]  /*4550*/  HMMA.16816.F32.BF16 R28, R8.reuse, R72, R28 ;  /* 0x00000048081c723c */ /* 0x042ff0000004181c */
[C---:B------:R-:W-:Y:S01]  /*4560*/  HMMA.16816.F32.BF16 R24, R8.reuse, R74, R24 ;  /* 0x0000004a0818723c */ /* 0x040fe20000041818 */
[----:B------:R-:W-:Y:S07]  /*4570*/  LDSM.16.M88.4 R72, [R191+0x9000] ;  /* 0x00900000bf48783b */ /* 0x000fee0000000200 */
[C---:B------:R-:W-:Y:S08]  /*4580*/  HMMA.16816.F32.BF16 R64, R8.reuse, R36, R64 ;  /* 0x000000240840723c */ /* 0x040ff00000041840 */
[C---:B------:R-:W-:Y:S01]  /*4590*/  HMMA.16816.F32.BF16 R60, R8.reuse, R38, R60 ;  /* 0x00000026083c723c */ /* 0x040fe2000004183c */
[----:B------:R-:W1:Y:S07]  /*45a0*/  LDSM.16.M88.4 R36, [R195+0x3800] ;  /* 0x00380000c324783b */ /* 0x000e6e0000000200 */
[C---:B------:R-:W-:Y:S08]  /*45b0*/  HMMA.16816.F32.BF16 R20, R8.reuse, R68, R20 ;  /* 0x000000440814723c */ /* 0x040ff00000041814 */
[C---:B------:R-:W-:Y:S01]  /*45c0*/  HMMA.16816.F32.BF16 R16, R8.reuse, R70, R16 ;  /* 0x000000460810723c */ /* 0x040fe20000041810 */
[----:B------:R-:W-:Y:S07]  /*45d0*/  LDSM.16.M88.4 R68, [R191+0x9800] ;  /* 0x00980000bf44783b */ /* 0x000fee0000000200 */
[C---:B--2---:R-:W-:Y:S08]  /*45e0*/  HMMA.16816.F32.BF16 R56, R8.reuse, R12, R56 ;  /* 0x0000000c0838723c */ /* 0x044ff00000041838 */
        /* <DEDUP_REMOVED lines=9> */
[C---:B-----5:R-:W-:Y:S08]  /*4680*/  HMMA.16816.F32.BF16 R64, R32.reuse, R40, R64 ;  /* 0x000000282040723c */ /* 0x060ff00000041840 */
[C---:B-1----:R-:W-:Y:S08]  /*4690*/  HMMA.16816.F32.BF16 R56, R32.reuse, R36, R56 ;  /* 0x000000242038723c */ /* 0x042ff00000041838 */
[----:B------:R-:W-:Y:S01]  /*46a0*/  HMMA.16816.F32.BF16 R52, R32, R38, R52 ;  /* 0x000000262034723c */ /* 0x000fe20000041834 */
[----:B------:R-:W1:Y:S07]  /*46b0*/  LDSM.16.M88.4 R36, [R184+0x3000] ;  /* 0x00300000b824783b */ /* 0x000e6e0000000200 */
[C---:B--2---:R-:W-:Y:S08]  /*46c0*/  HMMA.16816.F32.BF16 R28, R76.reuse, R12, R28 ;  /* 0x0000000c4c1c723c */ /* 0x044ff0000004181c */
[----:B------:R-:W-:Y:S01]  /*46d0*/  HMMA.16816.F32.BF16 R24, R76, R14, R24 ;  /* 0x0000000e4c18723c */ /* 0x000fe20000041818 */
[----:B------:R-:W-:Y:S07]  /*46e0*/  LDSM.16.M88.4 R12, [R197+0xa000] ;  /* 0x00a00000c50c783b */ /* 0x000fee0000000200 */
[----:B------:R-:W-:Y:S01]  /*46f0*/  HMMA.16816.F32.BF16 R60, R32, R42, R60 ;  /* 0x0000002a203c723c */ /* 0x000fe2000004183c */
[----:B------:R-:W2:Y:S04]  /*4700*/  LDSM.16.M88.4 R32, [R184+0x3800] ;  /* 0x00380000b820783b */ /* 0x000ea80000000200 */
[----:B------:R-:W-:Y:S03]  /*4710*/  LDSM.16.M88.4 R40, [R184+0x2800] ;  /* 0x00280000b828783b */ /* 0x000fe60000000200 */
[C---:B------:R-:W-:Y:S08]  /*4720*/  HMMA.16816.F32.BF16 R20, R76.reuse, R8, R20 ;  /* 0x000000084c14723c */ /* 0x040ff00000041814 */
[C---:B------:R-:W-:Y:S01]  /*4730*/  HMMA.16816.F32.BF16 R16, R76.reuse, R10, R16 ;  /* 0x0000000a4c10723c */ /* 0x040fe20000041810 */
[----:B------:R-:W4:Y:S07]  /*4740*/  LDSM.16.M88.4 R8, [R198+0x4000] ;  /* 0x00400000c608783b */ /* 0x000f2e0000000200 */
[C---:B------:R-:W-:Y:S08]  /*4750*/  HMMA.16816.F32.BF16 R64, R76.reuse, R72, R64 ;  /* 0x000000484c40723c */ /* 0x040ff00000041840 */
[C---:B------:R-:W-:Y:S08]  /*4760*/  HMMA.16816.F32.BF16 R56, R76.reuse, R68, R56 ;  /* 0x000000444c38723c */ /* 0x040ff00000041838 */
[----:B------:R-:W-:Y:S01]  /*4770*/  HMMA.16816.F32.BF16 R68, R76, R70, R52 ;  /* 0x000000464c44723c */ /* 0x000fe20000041834 */
[----:B------:R-:W-:Y:S07]  /*4780*/  LDSM.16.M88.4 R52, [R197+0xa800] ;  /* 0x00a80000c534783b */ /* 0x000fee0000000200 */
[C---:B---3--:R-:W-:Y:S08]  /*4790*/  HMMA.16816.F32.BF16 R28, R48.reuse, R44, R28 ;  /* 0x0000002c301c723c */ /* 0x048ff0000004181c */
[----:B------:R-:W-:Y:S01]  /*47a0*/  HMMA.16816.F32.BF16 R44, R48, R46, R24 ;  /* 0x0000002e302c723c */ /* 0x000fe20000041818 */
[----:B------:R-:W3:Y:S07]  /*47b0*/  LDSM.16.M88.4 R24, [R197+0xb000] ;  /* 0x00b00000c518783b */ /* 0x000eee0000000200 */
[----:B------:R-:W-:Y:S08]  /*47c0*/  HMMA.16816.F32.BF16 R60, R76, R74, R60 ;  /* 0x0000004a4c3c723c */ /* 0x000ff0000004183c */
[C---:B-1----:R-:W-:Y:S08]  /*47d0*/  HMMA.16816.F32.BF16 R64, R48.reuse, R36, R64 ;  /* 0x000000243040723c */ /* 0x042ff00000041840 */
[C---:B--2---:R-:W-:Y:S08]  /*47e0*/  HMMA.16816.F32.BF16 R56, R48.reuse, R32, R56 ;  /* 0x000000203038723c */ /* 0x044ff00000041838 */
[C---:B------:R-:W-:Y:S01]  /*47f0*/  HMMA.16816.F32.BF16 R68, R48.reuse, R34, R68 ;  /* 0x000000223044723c */ /* 0x040fe20000041844 */
[----:B------:R-:W1:Y:S07]  /*4800*/  LDSM.16.M88.4 R32, [R197+0xb800] ;  /* 0x00b80000c520783b */ /* 0x000e6e0000000200 */
[----:B------:R-:W-:Y:S01]  /*4810*/  HMMA.16816.F32.BF16 R60, R48, R38, R60 ;  /* 0x00000026303c723c */ /* 0x000fe2000004183c */
[----:B------:R-:W-:Y:S07]  /*4820*/  LDSM.16.M88.4 R36, [R196+0x4000] ;  /* 0x00400000c424783b */ /* 0x000fee0000000200 */
[C---:B----4-:R-:W-:Y:S08]  /*4830*/  HMMA.16816.F32.BF16 R28, R8.reuse, R12, R28 ;  /* 0x0000000c081c723c */ /* 0x050ff0000004181c */
[----:B------:R-:W-:Y:S01]  /*4840*/  HMMA.16816.F32.BF16 R44, R8, R14, R44 ;  /* 0x0000000e082c723c */ /* 0x000fe2000004182c */
[----:B------:R-:W2:Y:S07]  /*4850*/  LDSM.16.M88.4 R12, [R195+0x4000] ;  /* 0x00400000c30c783b */ /* 0x000eae0000000200 */
[C---:B------:R-:W-:Y:S08]  /*4860*/  HMMA.16816.F32.BF16 R20, R48.reuse, R40, R20 ;  /* 0x000000283014723c */ /* 0x040ff00000041814 */
[----:B------:R-:W-:Y:S01]  /*4870*/  HMMA.16816.F32.BF16 R16, R48, R42, R16 ;  /* 0x0000002a3010723c */ /* 0x000fe20000041810 */
[----:B------:R-:W4:Y:S06]  /*4880*/  LDSM.16.M88.4 R40, [R195+0x4800] ;  /* 0x00480000c328783b */ /* 0x000f2c0000000200 */
[----:B------:R-:W-:Y:S01]  /*4890*/  LOP3.LUT R48, R83, 0x6, RZ, 0xc0, !PT ;  /* 0x0000000653307812 */ /* 0x000fe200078ec0ff */
[----:B---3--:R-:W-:Y:S04]  /*48a0*/  HMMA.16816.F32.BF16 R64, R8, R24, R64 ;  /* 0x000000180840723c */ /* 0x008fe80000041840 */
[----:B------:R-:W-:-:S03]  /*48b0*/  IMAD.IADD R48, R3, 0x1, R48 ;  /* 0x0000000103307824 */ /* 0x000fc600078e0230 */
[----:B------:R-:W-:Y:S01]  /*48c0*/  IMAD.U32 R25, RZ, RZ, UR9 ;  /* 0x00000009ff197e24 */ /* 0x000fe2000f8e00ff */
[C---:B------:R-:W-:Y:S01]  /*48d0*/  HMMA.16816.F32.BF16 R20, R8.reuse, R52, R20 ;  /* 0x000000340814723c */ /* 0x040fe20000041814 */
[C---:B------:R-:W-:Y:S02]  /*48e0*/  IADD3 R73, R48.reuse, 0x8, RZ ;  /* 0x0000000830497810 */ /* 0x040fe40007ffe0ff */
[C---:B------:R-:W-:Y:S02]  /*48f0*/  IADD3 R79, R48.reuse, 0x9, RZ ;  /* 0x00000009304f7810 */ /* 0x040fe40007ffe0ff */
[----:B------:R-:W-:Y:S02]  /*4900*/  IADD3 R74, R25, -UR10, R2 ;  /* 0x8000000a194a7c10 */ /* 0x000fe4000fffe002 */
[C---:B------:R-:W-:Y:S01]  /*4910*/  IADD3 R53, R48.reuse, 0x1, RZ ;  /* 0x0000000130357810 */ /* 0x040fe20007ffe0ff */
[----:B------:R-:W-:Y:S01]  /*4920*/  HMMA.16816.F32.BF16 R16, R8, R54, R16 ;  /* 0x000000360810723c */ /* 0x000fe20000041810 */
[----:B------:R-:W-:Y:S01]  /*4930*/  IADD3 R91, R48, 0x10, RZ ;  /* 0x00000010305b7810 */ /* 0x000fe20007ffe0ff */
[----:B------:R-:W-:Y:S01]  /*4940*/  IMAD.IADD R24, R74, 0x1, -R48 ;  /* 0x000000014a187824 */ /* 0x000fe200078e0a30 */
[----:B------:R-:W-:-:S02]  /*4950*/  IADD3 R83, R48, 0x11, RZ ;  /* 0x0000001130537810 */ /* 0x000fc40007ffe0ff */
[C---:B------:R-:W-:Y:S02]  /*4960*/  IADD3 R81, R48.reuse, 0x19, RZ ;  /* 0x0000001930517810 */ /* 0x040fe40007ffe0ff */
[----:B------:R-:W-:Y:S01]  /*4970*/  IABS R24, R24 ;  /* 0x0000001800187213 */ /* 0x000fe20000000000 */
[C---:B------:R-:W-:Y:S01]  /*4980*/  HMMA.16816.F32.BF16 R60, R8.reuse, R26, R60 ;  /* 0x0000001a083c723c */ /* 0x040fe2000004183c */
[C---:B------:R-:W-:Y:S02]  /*4990*/  IADD3 R89, R48.reuse, 0x18, RZ ;  /* 0x0000001830597810 */ /* 0x040fe40007ffe0ff */
[C---:B------:R-:W-:Y:S01]  /*49a0*/  IADD3 R95, R48.reuse, 0x21, RZ ;  /* 0x00000021305f7810 */ /* 0x040fe20007ffe0ff */
[----:B------:R-:W-:Y:S01]  /*49b0*/  IMAD.MOV.U32 R49, RZ, RZ, R24 ;  /* 0x000000ffff317224 */ /* 0x000fe200078e0018 */
[C---:B------:R-:W-:Y:S01]  /*49c0*/  IADD3 R87, R48.reuse, 0x20, RZ ;  /* 0x0000002030577810 */ /* 0x040fe20007ffe0ff */
[----:B------:R-:W3:Y:S01]  /*49d0*/  LDSM.16.M88.4 R24, [R195+0x5000] ;  /* 0x00500000c318783b */ /* 0x000ee20000000200 */
[C---:B------:R-:W-:Y:S01]  /*49e0*/  IADD3 R93, R48.reuse, 0x28, RZ ;  /* 0x00000028305d7810 */ /* 0x040fe20007ffe0ff */
[----:B-1----:R-:W-:Y:S01]  /*49f0*/  HMMA.16816.F32.BF16 R56, R8, R32, R56 ;  /* 0x000000200838723c */ /* 0x002fe20000041838 */
[C---:B------:R-:W-:Y:S01]  /*4a00*/  IADD3 R105, R48.reuse, 0x30, RZ ;  /* 0x0000003030697810 */ /* 0x040fe20007ffe0ff */
[----:B------:R-:W-:Y:S01]  /*4a10*/  I2F R49, R49 ;  /* 0x0000003100317306 */ /* 0x000fe20000201400 */
[----:B------:R-:W-:-:S02]  /*4a20*/  IADD3 R103, R48, 0x38, RZ ;  /* 0x0000003830677810 */ /* 0x000fc40007ffe0ff */
[----:B------:R-:W-:Y:S02]  /*4a30*/  IADD3 R101, R48, 0x29, RZ ;  /* 0x0000002930657810 */ /* 0x000fe40007ffe0ff */
[----:B------:R-:W-:Y:S01]  /*4a40*/  IMAD.IADD R32, R74, 0x1, -R53 ;  /* 0x000000014a207824 */ /* 0x000fe200078e0a35 */
[----:B------:R-:W-:Y:S01]  /*4a50*/  HMMA.16816.F32.BF16 R68, R8, R34, R68 ;  /* 0x000000220844723c */ /* 0x000fe20000041844 */
[----:B------:R-:W-:Y:S01]  /*4a60*/  IADD3 R97, R48, 0x31, RZ ;  /* 0x0000003130617810 */ /* 0x000fe20007ffe0ff */
[----:B------:R-:W-:Y:S01]  /*4a70*/  IMAD.IADD R78, R74, 0x1, -R101 ;  /* 0x000000014a4e7824 */ /* 0x000fe200078e0a65 */
[----:B------:R-:W-:Y:S02]  /*4a80*/  IADD3 R107, R48, 0x39, RZ ;  /* 0x00000039306b7810 */ /* 0x000fe40007ffe0ff */
[----:B------:R-:W-:Y:S01]  /*4a90*/  IABS R32, R32 ;  /* 0x0000002000207213 */ /* 0x000fe20000000000 */
[----:B------:R-:W-:Y:S01]  /*4aa0*/  IMAD.IADD R84, R74, 0x1, -R97 ;  /* 0x000000014a547824 */ /* 0x000fe200078e0a61 */
[----:B------:R-:W-:Y:S01]  /*4ab0*/  ISETP.GE.AND P3, PT, R48, UR9, PT ;  /* 0x0000000930007c0c */ /* 0x000fe2000bf66270 */
[----:B------:R-:W-:Y:S01]  /*4ac0*/  IMAD.IADD R8, R74, 0x1, -R73 ;  /* 0x000000014a087824 */ /* 0x000fe200078e0a49 */
[----:B--2---:R-:W-:Y:S01]  /*4ad0*/  HMMA.16816.F32.BF16 R28, R36, R12, R28 ;  /* 0x0000000c241c723c */ /* 0x004fe2000004181c */
[----:B------:R1:W-:Y:S01]  /*4ae0*/  I2F R50, R32 ;  /* 0x0000002000327306 */ /* 0x0003e20000201400 */
[----:B------:R-:W-:-:S02]  /*4af0*/  ISETP.GE.AND P2, PT, R53, UR9, PT ;  /* 0x0000000935007c0c */ /* 0x000fc4000bf46270 */
[----:B------:R-:W-:Y:S02]  /*4b00*/  IABS R8, R8 ;  /* 0x0000000800087213 */ /* 0x000fe40000000000 */
[----:B------:R-:W-:Y:S01]  /*4b10*/  ISETP.GE.AND P1, PT, R73, UR9, PT ;  /* 0x0000000949007c0c */ /* 0x000fe2000bf26270 */
[C---:B------:R-:W-:Y:S01]  /*4b20*/  IMAD.IADD R12, R74.reuse, 0x1, -R79 ;  /* 0x000000014a0c7824 */ /* 0x040fe200078e0a4f */
[C---:B------:R-:W-:Y:S01]  /*4b30*/  HMMA.16816.F32.BF16 R44, R36.reuse, R14, R44 ;  /* 0x0000000e242c723c */ /* 0x040fe2000004182c */
[----:B------:R-:W-:Y:S01]  /*4b40*/  IMAD.MOV.U32 R51, RZ, RZ, R8 ;  /* 0x000000ffff337224 */ /* 0x000fe200078e0008 */
[----:B------:R-:W-:Y:S01]  /*4b50*/  ISETP.GE.AND P6, PT, R91, UR9, PT ;  /* 0x000000095b007c0c */ /* 0x000fe2000bfc6270 */
[----:B------:R-:W2:Y:S01]  /*4b60*/  LDSM.16.M88.4 R8, [R195+0x5800] ;  /* 0x00580000c308783b */ /* 0x000ea20000000200 */
[----:B------:R-:W-:Y:S01]  /*4b70*/  IABS R12, R12 ;  /* 0x0000000c000c7213 */ /* 0x000fe20000000000 */
[----:B------:R-:W-:Y:S01]  /*4b80*/  IMAD.IADD R13, R74, 0x1, -R91 ;  /* 0x000000014a0d7824 */ /* 0x000fe200078e0a5b */
[----:B------:R-:W-:Y:S01]  /*4b90*/  IABS R78, R78 ;  /* 0x0000004e004e7213 */ /* 0x000fe20000000000 */
[----:B------:R-:W-:Y:S01]  /*4ba0*/  I2F R51, R51 ;  /* 0x0000003300337306 */ /* 0x000fe20000201400 */
[----:B----4-:R-:W-:Y:S01]  /*4bb0*/  HMMA.16816.F32.BF16 R20, R36, R40, R20 ;  /* 0x000000282414723c */ /* 0x010fe20000041814 */
[----:B------:R-:W-:Y:S01]  /*4bc0*/  IMAD.MOV.U32 R54, RZ, RZ, R12 ;  /* 0x000000ffff367224 */ /* 0x000fe200078e000c */
[----:B------:R-:W-:Y:S01]  /*4bd0*/  IABS R12, R13 ;  /* 0x0000000d000c7213 */ /* 0x000fe20000000000 */
[----:B-1----:R-:W-:Y:S01]  /*4be0*/  LDSM.16.M88.4 R32, [R194+0x4000] ;  /* 0x00400000c220783b */ /* 0x002fe20000000200 */
[----:B------:R-:W-:-:S02]  /*4bf0*/  IABS R84, R84 ;  /* 0x0000005400547213 */ /* 0x000fc40000000000 */
[----:B------:R-:W-:Y:S01]  /*4c00*/  ISETP.GE.AND P4, PT, R83, UR9, PT ;  /* 0x0000000953007c0c */ /* 0x000fe2000bf86270 */
[----:B------:R-:W-:Y:S01]  /*4c10*/  IMAD.MOV.U32 R55, RZ, RZ, R12 ;  /* 0x000000ffff377224 */ /* 0x000fe200078e000c */
[C---:B---3--:R-:W-:Y:S01]  /*4c20*/  HMMA.16816.F32.BF16 R64, R36.reuse, R24, R64 ;  /* 0x000000182440723c */ /* 0x048fe20000041840 */
[----:B------:R-:W1:Y:S01]  /*4c30*/  LDSM.16.M88.4 R12, [R191+0xa000] ;  /* 0x00a00000bf0c783b */ /* 0x000e620000000200 */
[C---:B------:R-:W-:Y:S01]  /*4c40*/  IMAD.IADD R40, R74.reuse, 0x1, -R83 ;  /* 0x000000014a287824 */ /* 0x040fe200078e0a53 */
[----:B------:R-:W-:Y:S01]  /*4c50*/  I2F R54, R54 ;  /* 0x0000003600367306 */ /* 0x000fe20000201400 */
[C---:B------:R-:W-:Y:S01]  /*4c60*/  IMAD.IADD R41, R74.reuse, 0x1, -R89 ;  /* 0x000000014a297824 */ /* 0x040fe200078e0a59 */
[----:B------:R-:W-:Y:S02]  /*4c70*/  ISETP.GE.AND P0, PT, R79, UR9, PT ;  /* 0x000000094f007c0c */ /* 0x000fe4000bf06270 */
[----:B------:R-:W-:Y:S01]  /*4c80*/  IMAD.IADD R24, R74, 0x1, -R81 ;  /* 0x000000014a187824 */ /* 0x000fe200078e0a51 */
[----:B------:R-:W-:Y:S01]  /*4c90*/  IABS R40, R40 ;  /* 0x0000002800287213 */ /* 0x000fe20000000000 */
[----:B------:R-:W-:Y:S02]  /*4ca0*/  HMMA.16816.F32.BF16 R60, R36, R26, R60 ;  /* 0x0000001a243c723c */ /* 0x000fe4000004183c */
[----:B------:R-:W-:Y:S01]  /*4cb0*/  I2F R55, R55 ;  /* 0x0000003700377306 */ /* 0x000fe20000201400 */
[----:B------:R-:W-:Y:S01]  /*4cc0*/  IABS R24, R24 ;  /* 0x0000001800187213 */ /* 0x000fe20000000000 */
[----:B------:R-:W-:Y:S01]  /*4cd0*/  IMAD.MOV.U32 R52, RZ, RZ, R40 ;  /* 0x000000ffff347224 */ /* 0x000fe200078e0028 */
[----:B------:R-:W-:-:S03]  /*4ce0*/  IABS R40, R41 ;  /* 0x0000002900287213 */ /* 0x000fc60000000000 */
[----:B------:R-:W-:Y:S01]  /*4cf0*/  IMAD.MOV.U32 R72, RZ, RZ, R24 ;  /* 0x000000ffff487224 */ /* 0x000fe200078e0018 */
[----:B------:R-:W-:Y:S01]  /*4d00*/  HMMA.16816.F32.BF16 R16, R36, R42, R16 ;  /* 0x0000002a2410723c */ /* 0x000fe20000041810 */
[----:B------:R-:W3:Y:S01]  /*4d10*/  LDSM.16.M88.4 R24, [R191+0xa800] ;  /* 0x00a80000bf18783b */ /* 0x000ee20000000200 */
[----:B------:R-:W-:Y:S01]  /*4d20*/  IMAD.MOV.U32 R75, RZ, RZ, R40 ;  /* 0x000000ffff4b7224 */ /* 0x000fe200078e0028 */
[----:B------:R-:W-:Y:S01]  /*4d30*/  I2F R52, R52 ;  /* 0x0000003400347306 */ /* 0x000fe20000201400 */
[----:B------:R-:W-:-:S04]  /*4d40*/  IMAD.IADD R40, R74, 0x1, -R87 ;  /* 0x000000014a287824 */ /* 0x000fc800078e0a57 */
[C---:B--2---:R-:W-:Y:S01]  /*4d50*/  HMMA.16816.F32.BF16 R56, R36.reuse, R8, R56 ;  /* 0x000000082438723c */ /* 0x044fe20000041838 */
[----:B------:R-:W-:Y:S02]  /*4d60*/  IABS R40, R40 ;  /* 0x0000002800287213 */ /* 0x000fe40000000000 */
[----:B------:R-:W-:Y:S04]  /*4d70*/  I2F R75, R75 ;  /* 0x0000004b004b7306 */ /* 0x000fe80000201400 */
[----:B------:R-:W-:Y:S01]  /*4d80*/  IMAD.IADD R8, R74, 0x1, -R95 ;  /* 0x000000014a087824 */ /* 0x000fe200078e0a5f */
[----:B------:R-:W-:Y:S03]  /*4d90*/  HMMA.16816.F32.BF16 R68, R36, R10, R68 ;  /* 0x0000000a2444723c */ /* 0x000fe60000041844 */
[----:B------:R2:W-:Y:S01]  /*4da0*/  I2F R77, R40 ;  /* 0x00000028004d7306 */ /* 0x0005e20000201400 */
[----:B------:R-:W-:-:S03]  /*4db0*/  IABS R8, R8 ;  /* 0x0000000800087213 */ /* 0x000fc60000000000 */
[C---:B------:R-:W-:Y:S01]  /*4dc0*/  IMAD.IADD R36, R74.reuse, 0x1, -R93 ;  /* 0x000000014a247824 */ /* 0x040fe200078e0a5d */
[C---:B-1----:R-:W-:Y:S01]  /*4dd0*/  HMMA.16816.F32.BF16 R28, R32.reuse, R12, R28 ;  /* 0x0000000c201c723c */ /* 0x042fe2000004181c */
[----:B------:R-:W-:Y:S02]  /*4de0*/  IMAD.MOV.U32 R76, RZ, RZ, R8 ;  /* 0x000000ffff4c7224 */ /* 0x000fe400078e0008 */
[----:B------:R-:W-:Y:S01]  /*4df0*/  I2F R72, R72 ;  /* 0x0000004800487306 */ /* 0x000fe20000201400 */
[----:B------:R-:W1:Y:S01]  /*4e00*/  LDSM.16.M88.4 R8, [R191+0xb000] ;  /* 0x00b00000bf08783b */ /* 0x000e620000000200 */
[----:B------:R-:W-:Y:S02]  /*4e10*/  IABS R36, R36 ;  /* 0x0000002400247213 */ /* 0x000fe40000000000 */
[----:B------:R-:W-:Y:S01]  /*4e20*/  IMAD.IADD R12, R74, 0x1, -R105 ;  /* 0x000000014a0c7824 */ /* 0x000fe200078e0a69 */
[----:B------:R-:W-:Y:S03]  /*4e30*/  HMMA.16816.F32.BF16 R44, R32, R14, R44 ;  /* 0x0000000e202c723c */ /* 0x000fe6000004182c */
[----:B------:R4:W-:Y:S01]  /*4e40*/  I2F R85, R36 ;  /* 0x0000002400557306 */ /* 0x0009e20000201400 */
[----:B--2---:R-:W-:Y:S01]  /*4e50*/  LDSM.16.M88.4 R40, [R193+0x4000] ;  /* 0x00400000c128783b */ /* 0x004fe20000000200 */
[----:B------:R-:W-:-:S03]  /*4e60*/  IABS R12, R12 ;  /* 0x0000000c000c7213 */ /* 0x000fc60000000000 */
[C---:B---3--:R-:W-:Y:S03]  /*4e70*/  HMMA.16816.F32.BF16 R20, R32.reuse, R24, R20 ;  /* 0x000000182014723c */ /* 0x048fe60000041814 */
[----:B------:R2:W-:Y:S04]  /*4e80*/  I2F R99, R12 ;  /* 0x0000000c00637306 */ /* 0x0005e80000201400 */
[C---:B------:R-:W-:Y:S01]  /*4e90*/  IMAD.IADD R24, R74.reuse, 0x1, -R103 ;  /* 0x000000014a187824 */ /* 0x040fe200078e0a67 */
[C---:B------:R-:W-:Y:S01]  /*4ea0*/  HMMA.16816.F32.BF16 R16, R32.reuse, R26, R16 ;  /* 0x0000001a2010723c */ /* 0x040fe20000041810 */
[C---:B------:R-:W-:Y:S01]  /*4eb0*/  IMAD.IADD R25, R74.reuse, 0x1, -R107 ;  /* 0x000000014a197824 */ /* 0x040fe200078e0a6b */
[----:B----4-:R-:W3:Y:S01]  /*4ec0*/  LDSM.16.M88.4 R36, [R184+0x4000] ;  /* 0x00400000b824783b */ /* 0x010ee20000000200 */
[----:B------:R-:W-:Y:S01]  /*4ed0*/  IADD3 R74, R74, 0x8, RZ ;  /* 0x000000084a4a7810 */ /* 0x000fe20007ffe0ff */
[----:B------:R-:W-:Y:S01]  /*4ee0*/  I2F R76, R76 ;  /* 0x0000004c004c7306 */ /* 0x000fe20000201400 */
[----:B------:R-:W-:Y:S01]  /*4ef0*/  IABS R24, R24 ;  /* 0x0000001800187213 */ /* 0x000fe20000000000 */
[----:B--2---:R-:W2:Y:S04]  /*4f00*/  LDSM.16.M88.4 R12, [R191+0xb800] ;  /* 0x00b80000bf0c783b */ /* 0x004ea80000000200 */
[----:B------:R-:W-:Y:S01]  /*4f10*/  IMAD.MOV.U32 R109, RZ, RZ, R24 ;  /* 0x000000ffff6d7224 */ /* 0x000fe200078e0018 */
[----:B------:R-:W-:Y:S01]  /*4f20*/  IABS R24, R25 ;  /* 0x0000001900187213 */ /* 0x000fe20000000000 */
[C---:B------:R-:W-:Y:S01]  /*4f30*/  IMAD.IADD R25, R74.reuse, 0x1, -R48 ;  /* 0x000000014a197824 */ /* 0x040fe200078e0a30 */
[----:B------:R-:W-:Y:S04]  /*4f40*/  I2F R78, R78 ;  /* 0x0000004e004e7306 */ /* 0x000fe80000201400 */
[----:B------:R-:W-:Y:S01]  /*4f50*/  IABS R111, R25 ;  /* 0x00000019006f7213 */ /* 0x000fe20000000000 */
[C---:B-1----:R-:W-:Y:S03]  /*4f60*/  HMMA.16816.F32.BF16 R64, R32.reuse, R8, R64 ;  /* 0x000000082040723c */ /* 0x042fe60000041840 */
[----:B------:R1:W-:Y:S04]  /*4f70*/  I2F R86, R24 ;  /* 0x0000001800567306 */ /* 0x0003e80000201400 */
[C---:B------:R-:W-:Y:S01]  /*4f80*/  IMAD.IADD R8, R74.reuse, 0x1, -R53 ;  /* 0x000000014a087824 */ /* 0x040fe200078e0a35 */
[----:B------:R-:W-:Y:S03]  /*4f90*/  HMMA.16816.F32.BF16 R60, R32, R10, R60 ;  /* 0x0000000a203c723c */ /* 0x000fe6000004183c */
[----:B------:R-:W4:Y:S01]  /*4fa0*/  I2F R111, R111 ;  /* 0x0000006f006f7306 */ /* 0x000f220000201400 */
[----:B-1----:R-:W1:Y:S07]  /*4fb0*/  LDSM.16.M88.4 R24, [R184+0x4800] ;  /* 0x00480000b818783b */ /* 0x002e6e0000000200 */
[----:B------:R-:W-:Y:S01]  /*4fc0*/  I2F R84, R84 ;  /* 0x0000005400547306 */ /* 0x000fe20000201400 */
[----:B---3--:R-:W-:Y:S07]  /*4fd0*/  HMMA.16816.F32.BF16 R28, R40, R36, R28 ;  /* 0x00000024281c723c */ /* 0x008fee000004181c */
[----:B------:R-:W-:Y:S01]  /*4fe0*/  I2F R109, R109 ;  /* 0x0000006d006d7306 */ /* 0x000fe20000201400 */
[----:B------:R-:W-:Y:S01]  /*4ff0*/  IABS R36, R8 ;  /* 0x0000000800247213 */ /* 0x000fe20000000000 */
[C---:B------:R-:W-:Y:S01]  /*5000*/  IMAD.IADD R8, R74.reuse, 0x1, -R73 ;  /* 0x000000014a087824 */ /* 0x040fe200078e0a49 */
[----:B--2---:R-:W-:Y:S04]  /*5010*/  HMMA.16816.F32.BF16 R56, R32, R12, R56 ;  /* 0x0000000c2038723c */ /* 0x004fe80000041838 */
[----:B------:R-:W-:Y:S01]  /*5020*/  IABS R37, R8 ;  /* 0x0000000800257213 */ /* 0x000fe20000000000 */
[C---:B------:R-:W-:Y:S01]  /*5030*/  IMAD.IADD R8, R74.reuse, 0x1, -R79 ;  /* 0x000000014a087824 */ /* 0x040fe200078e0a4f */
[----:B------:R-:W2:Y:S01]  /*5040*/  I2F R36, R36 ;  /* 0x0000002400247306 */ /* 0x000ea20000201400 */
[C---:B------:R-:W-:Y:S01]  /*5050*/  IMAD.IADD R13, R74.reuse, 0x1, -R83 ;  /* 0x000000014a0d7824 */ /* 0x040fe200078e0a53 */
[----:B------:R-:W-:Y:S02]  /*5060*/  HMMA.16816.F32.BF16 R44, R40, R38, R44 ;  /* 0x00000026282c723c */ /* 0x000fe4000004182c */
[----:B------:R-:W-:Y:S01]  /*5070*/  IABS R12, R8 ;  /* 0x00000008000c7213 */ /* 0x000fe20000000000 */
[----:B------:R-:W-:Y:S01]  /*5080*/  IMAD.IADD R8, R74, 0x1, -R91 ;  /* 0x000000014a087824 */ /* 0x000fe200078e0a5b */
[----:B------:R-:W-:-:S02]  /*5090*/  IABS R13, R13 ;  /* 0x0000000d000d7213 */ /* 0x000fc40000000000 */
[----:B------:R3:W5:Y:S01]  /*50a0*/  I2F R38, R12 ;  /* 0x0000000c00267306 */ /* 0x0007620000201400 */
[----:B----4-:R-:W-:Y:S01]  /*50b0*/  FFMA.FTZ R30, R111, -UR4, R30 ;  /* 0x800000046f1e7c23 */ /* 0x010fe2000801001e */
[----:B------:R-:W-:Y:S01]  /*50c0*/  IABS R39, R8 ;  /* 0x0000000800277213 */ /* 0x000fe20000000000 */
[----:B------:R-:W-:Y:S01]  /*50d0*/  HMMA.16816.F32.BF16 R68, R32, R14, R68 ;  /* 0x0000000e2044723c */ /* 0x000fe20000041844 */
[----:B------:R-:W4:Y:S01]  /*50e0*/  LDSM.16.M88.4 R8, [R184+0x5000] ;  /* 0x00500000b808783b */ /* 0x000f220000000200 */
[----:B------:R-:W-:Y:S02]  /*50f0*/  FFMA.FTZ R29, R50, -UR4, R29 ;  /* 0x80000004321d7c23 */ /* 0x000fe4000801001d */
[----:B------:R-:W-:Y:S01]  /*5100*/  FFMA.FTZ R28, R49, -UR4, R28 ;  /* 0x80000004311c7c23 */ /* 0x000fe2000801001c */
[----:B------:R5:W-:Y:S02]  /*5110*/  I2F R34, R13 ;  /* 0x0000000d00227306 */ /* 0x000be40000201400 */
[----:B------:R-:W-:Y:S01]  /*5120*/  IMAD.IADD R14, R74, 0x1, -R89 ;  /* 0x000000014a0e7824 */ /* 0x000fe200078e0a59 */
[----:B------:R-:W-:Y:S01]  /*5130*/  FSEL R33, R30, -INF , !P3 ;  /* 0xff8000001e217808 */ /* 0x000fe20005800000 */
[C---:B-1----:R-:W-:Y:S01]  /*5140*/  HMMA.16816.F32.BF16 R20, R40.reuse, R24, R20 ;  /* 0x000000182814723c */ /* 0x042fe20000041814 */
[----:B------:R-:W-:Y:S01]  /*5150*/  FSEL R30, R29, -INF , !P2 ;  /* 0xff8000001d1e7808 */ /* 0x000fe20005000000 */
[----:B------:R-:W-:Y:S01]  /*5160*/  IMAD.IADD R29, R74, 0x1, -R95 ;  /* 0x000000014a1d7824 */ /* 0x000fe200078e0a5f */
[----:B---3--:R-:W-:Y:S01]  /*5170*/  IABS R12, R14 ;  /* 0x0000000e000c7213 */ /* 0x008fe20000000000 */
[----:B------:R-:W1:Y:S02]  /*5180*/  I2F R37, R37 ;  /* 0x0000002500257306 */ /* 0x000e640000201400 */
[----:B------:R-:W-:Y:S01]  /*5190*/  FFMA.FTZ R44, R51, -UR4, R44 ;  /* 0x80000004332c7c23 */ /* 0x000fe2000801002c */
[----:B------:R-:W-:Y:S01]  /*51a0*/  FSEL R28, R28, -INF , !P3 ;  /* 0xff8000001c1c7808 */ /* 0x000fe20005800000 */
[----:B--2---:R-:W-:Y:S01]  /*51b0*/  FFMA.FTZ R25, R36, -UR4, R31 ;  /* 0x8000000424197c23 */ /* 0x004fe2000801001f */
[----:B------:R-:W-:Y:S01]  /*51c0*/  HMMA.16816.F32.BF16 R16, R40, R26, R16 ;  /* 0x0000001a2810723c */ /* 0x000fe20000041810 */
[----:B------:R-:W-:Y:S01]  /*51d0*/  IMAD.MOV.U32 R32, RZ, RZ, R12 ;  /* 0x000000ffff207224 */ /* 0x000fe200078e000c */
[----:B------:R-:W-:Y:S01]  /*51e0*/  ISETP.GE.AND P3, PT, R89, UR9, PT ;  /* 0x0000000959007c0c */ /* 0x000fe2000bf66270 */
[----:B-----5:R-:W2:Y:S01]  /*51f0*/  LDSM.16.M88.4 R12, [R184+0x5800] ;  /* 0x00580000b80c783b */ /* 0x020ea20000000200 */
[----:B------:R-:W3:Y:S01]  /*5200*/  I2F R39, R39 ;  /* 0x0000002700277306 */ /* 0x000ee20000201400 */
[----:B------:R-:W-:Y:S01]  /*5210*/  IMAD.IADD R24, R74, 0x1, -R81 ;  /* 0x000000014a187824 */ /* 0x000fe200078e0a51 */
[----:B------:R-:W-:-:S04]  /*5220*/  DEPBAR.LE SB0, 0x0 ;  /* 0x000080000000791a */ /* 0x000fc80000000000 */
[----:B------:R-:W-:Y:S01]  /*5230*/  IABS R36, R24 ;  /* 0x0000001800247213 */ /* 0x000fe20000000000 */
[----:B------:R-:W-:Y:S01]  /*5240*/  FFMA.FTZ R38, R38, -UR4, R47 ;  /* 0x8000000426267c23 */ /* 0x000fe2000801002f */
[----:B------:R5:W-:Y:S01]  /*5250*/  I2F R31, R32 ;  /* 0x00000020001f7306 */ /* 0x000be20000201400 */
[----:B-1----:R-:W-:Y:S01]  /*5260*/  FFMA.FTZ R37, R37, -UR4, R46 ;  /* 0x8000000425257c23 */ /* 0x002fe2000801002e */
[----:B------:R-:W-:Y:S01]  /*5270*/  FSEL R24, R25, -INF , !P2 ;  /* 0xff80000019187808 */ /* 0x000fe20005000000 */
[----:B------:R-:W-:Y:S01]  /*5280*/  IMAD.IADD R25, R74, 0x1, -R87 ;  /* 0x000000014a197824 */ /* 0x000fe200078e0a57 */
[----:B------:R-:W-:Y:S01]  /*5290*/  FSEL R26, R44, -INF , !P1 ;  /* 0xff8000002c1a7808 */ /* 0x000fe20004800000 */
[----:B------:R-:W-:Y:S01]  /*52a0*/  FFMA.FTZ R55, R55, -UR4, R20 ;  /* 0x8000000437377c23 */ /* 0x000fe20008010014 */
[----:B------:R-:W-:Y:S01]  /*52b0*/  FSEL R27, R37, -INF , !P1 ;  /* 0xff800000251b7808 */ /* 0x000fe20004800000 */
[----:B------:R-:W-:Y:S01]  /*52c0*/  IMAD.IADD R37, R74, 0x1, -R93 ;  /* 0x000000014a257824 */ /* 0x000fe200078e0a5d */
[----:B------:R-:W-:Y:S01]  /*52d0*/  IABS R25, R25 ;  /* 0x0000001900197213 */ /* 0x000fe20000000000 */
[----:B---3--:R-:W-:Y:S01]  /*52e0*/  FFMA.FTZ R22, R39, -UR4, R22 ;  /* 0x8000000427167c23 */ /* 0x008fe20008010016 */
[----:B------:R-:W1:Y:S01]  /*52f0*/  I2F R36, R36 ;  /* 0x0000002400247306 */ /* 0x000e620000201400 */
[----:B----4-:R-:W-:Y:S01]  /*5300*/  HMMA.16816.F32.BF16 R64, R40, R8, R64 ;  /* 0x000000082840723c */ /* 0x010fe20000041840 */
[----:B------:R-:W-:Y:S01]  /*5310*/  FFMA.FTZ R21, R52, -UR4, R21 ;  /* 0x8000000434157c23 */ /* 0x000fe20008010015 */
[----:B------:R-:W-:Y:S01]  /*5320*/  ISETP.GE.AND P2, PT, R81, UR9, PT ;  /* 0x0000000951007c0c */ /* 0x000fe2000bf46270 */
[----:B------:R-:W-:Y:S01]  /*5330*/  FFMA.FTZ R17, R72, -UR4, R17 ;  /* 0x8000000448117c23 */ /* 0x000fe20008010011 */
[----:B------:R-:W-:Y:S01]  /*5340*/  ISETP.GE.AND P1, PT, R87, UR9, PT ;  /* 0x0000000957007c0c */ /* 0x000fe2000bf26270 */
[----:B-----5:R-:W-:-:S02]  /*5350*/  FFMA.FTZ R32, R54, -UR4, R45 ;  /* 0x8000000436207c23 */ /* 0x020fc4000801002d */
[----:B------:R-:W-:Y:S01]  /*5360*/  IABS R8, R29 ;  /* 0x0000001d00087213 */ /* 0x000fe20000000000 */
[C---:B------:R-:W-:Y:S01]  /*5370*/  HMMA.16816.F32.BF16 R60, R40.reuse, R10, R60 ;  /* 0x0000000a283c723c */ /* 0x040fe2000004183c */
[----:B------:R3:W4:Y:S01]  /*5380*/  I2F R35, R25 ;  /* 0x0000001900237306 */ /* 0x0007220000201400 */
[----:B------:R-:W-:Y:S02]  /*5390*/  FSEL R32, R32, -INF , !P0 ;  /* 0xff80000020207808 */ /* 0x000fe40004000000 */
[----:B------:R-:W-:Y:S01]  /*53a0*/  IMAD.MOV.U32 R9, RZ, RZ, R8 ;  /* 0x000000ffff097224 */ /* 0x000fe200078e0008 */
[----:B------:R-:W-:Y:S02]  /*53b0*/  IABS R8, R37 ;  /* 0x0000002500087213 */ /* 0x000fe40000000000 */
[----:B------:R-:W-:Y:S01]  /*53c0*/  IMAD.IADD R11, R74, 0x1, -R101 ;  /* 0x000000014a0b7824 */ /* 0x000fe200078e0a65 */
[----:B------:R-:W-:Y:S01]  /*53d0*/  FSEL R29, R38, -INF , !P0 ;  /* 0xff800000261d7808 */ /* 0x000fe20004000000 */
[----:B------:R5:W4:Y:S01]  /*53e0*/  I2F R20, R9 ;  /* 0x0000000900147306 */ /* 0x000b220000201400 */
[----:B------:R-:W-:Y:S01]  /*53f0*/  IMAD.MOV.U32 R37, RZ, RZ, R8 ;  /* 0x000000ffff257224 */ /* 0x000fe200078e0008 */
[----:B------:R-:W-:Y:S01]  /*5400*/  ISETP.GE.AND P0, PT, R95, UR9, PT ;  /* 0x000000095f007c0c */ /* 0x000fe2000bf06270 */
[C---:B--2---:R-:W-:Y:S01]  /*5410*/  HMMA.16816.F32.BF16 R56, R40.reuse, R12, R56 ;  /* 0x0000000c2838723c */ /* 0x044fe20000041838 */
[----:B------:R-:W-:Y:S01]  /*5420*/  IABS R8, R11 ;  /* 0x0000000b00087213 */ /* 0x000fe20000000000 */
[----:B-1----:R-:W-:Y:S01]  /*5430*/  FFMA.FTZ R19, R36, -UR4, R19 ;  /* 0x8000000424137c23 */ /* 0x002fe20008010013 */
[----:B------:R-:W-:Y:S01]  /*5440*/  FSEL R10, R55, -INF , !P6 ;  /* 0xff800000370a7808 */ /* 0x000fe20007000000 */
[----:B------:R-:W-:Y:S01]  /*5450*/  FFMA.FTZ R64, R77, -UR4, R64 ;  /* 0x800000044d407c23 */ /* 0x000fe20008010040 */
[----:B---3--:R-:W-:Y:S01]  /*5460*/  FSEL R25, R22, -INF , !P6 ;  /* 0xff80000016197808 */ /* 0x008fe20007000000 */
[----:B------:R-:W-:Y:S01]  /*5470*/  IMAD.MOV.U32 R22, RZ, RZ, R8 ;  /* 0x000000ffff167224 */ /* 0x000fe200078e0008 */
[----:B------:R-:W1:Y:S01]  /*5480*/  I2F R37, R37 ;  /* 0x0000002500257306 */ /* 0x000e620000201400 */
[----:B------:R-:W-:Y:S01]  /*5490*/  IMAD.IADD R12, R74, 0x1, -R97 ;  /* 0x000000014a0c7824 */ /* 0x000fe200078e0a61 */
[----:B------:R-:W-:Y:S01]  /*54a0*/  HMMA.16816.F32.BF16 R68, R40, R14, R68 ;  /* 0x0000000e2844723c */ /* 0x000fe20000041844 */
[----:B------:R-:W-:Y:S01]  /*54b0*/  FFMA.FTZ R8, R75, -UR4, R16 ;  /* 0x800000044b087c23 */ /* 0x000fe20008010010 */
[----:B------:R-:W-:Y:S01]  /*54c0*/  FSEL R16, R21, -INF , !P4 ;  /* 0xff80000015107808 */ /* 0x000fe20006000000 */
[----:B------:R-:W-:Y:S01]  /*54d0*/  FFMA.FTZ R13, R34, -UR4, R23 ;  /* 0x80000004220d7c23 */ /* 0x000fe20008010017 */
[----:B------:R-:W-:Y:S01]  /*54e0*/  FSEL R168, R64, -INF , !P1 ;  /* 0xff80000040a87808 */ /* 0x000fe20004800000 */
[----:B-----5:R-:W-:Y:S01]  /*54f0*/  IMAD.IADD R9, R74, 0x1, -R105 ;  /* 0x000000014a097824 */ /* 0x020fe200078e0a69 */
[----:B------:R-:W2:Y:S01]  /*5500*/  I2F R22, R22 ;  /* 0x0000001600167306 */ /* 0x000ea20000201400 */
[----:B----4-:R-:W-:Y:S01]  /*5510*/  FFMA.FTZ R35, R35, -UR4, R66 ;  /* 0x8000000423237c23 */ /* 0x010fe20008010042 */
[----:B------:R-:W-:Y:S01]  /*5520*/  FSEL R13, R13, -INF , !P4 ;  /* 0xff8000000d0d7808 */ /* 0x000fe20006000000 */
[----:B------:R-:W-:Y:S01]  /*5530*/  FFMA.FTZ R65, R76, -UR4, R65 ;  /* 0x800000044c417c23 */ /* 0x000fe20008010041 */
[----:B------:R-:W-:Y:S01]  /*5540*/  IABS R11, R9 ;  /* 0x00000009000b7213 */ /* 0x000fe20000000000 */
[----:B------:R-:W-:Y:S01]  /*5550*/  FFMA.FTZ R9, R31, -UR4, R18 ;  /* 0x800000041f097c23 */ /* 0x000fe20008010012 */
[----:B------:R-:W-:Y:S01]  /*5560*/  FSEL R8, R8, -INF , !P3 ;  /* 0xff80000008087808 */ /* 0x000fe20005800000 */
[----:B------:R-:W-:Y:S01]  /*5570*/  FFMA.FTZ R20, R20, -UR4, R67 ;  /* 0x8000000414147c23 */ /* 0x000fe20008010043 */
[----:B------:R-:W-:Y:S01]  /*5580*/  FSEL R165, R35, -INF , !P1 ;  /* 0xff80000023a57808 */ /* 0x000fe20004800000 */
[----:B------:R-:W-:Y:S01]  /*5590*/  IMAD.MOV.U32 R18, RZ, RZ, R11 ;  /* 0x000000ffff127224 */ /* 0x000fe200078e000b */
[----:B------:R-:W-:Y:S01]  /*55a0*/  IABS R11, R12 ;  /* 0x0000000c000b7213 */ /* 0x000fe20000000000 */
[C---:B------:R-:W-:Y:S01]  /*55b0*/  IMAD.IADD R12, R74.reuse, 0x1, -R103 ;  /* 0x000000014a0c7824 */ /* 0x040fe200078e0a67 */
[----:B------:R-:W-:Y:S01]  /*55c0*/  FSEL R9, R9, -INF , !P3 ;  /* 0xff80000009097808 */ /* 0x000fe20005800000 */
[----:B------:R-:W-:Y:S01]  /*55d0*/  IMAD.IADD R74, R74, 0x1, -R107 ;  /* 0x000000014a4a7824 */ /* 0x000fe200078e0a6b */
[----:B------:R-:W3:Y:S01]  /*55e0*/  I2F R21, R18 ;  /* 0x0000001200157306 */ /* 0x000ee20000201400 */
[----:B------:R-:W-:Y:S01]  /*55f0*/  FSEL R162, R65, -INF , !P0 ;  /* 0xff80000041a27808 */ /* 0x000fe20004000000 */
[----:B------:R-:W-:Y:S01]  /*5600*/  FFMA.FTZ R60, R85, -UR4, R60 ;  /* 0x80000004553c7c23 */ /* 0x000fe2000801003c */
[----:B------:R-:W-:Y:S01]  /*5610*/  IABS R12, R12 ;  /* 0x0000000c000c7213 */ /* 0x000fe20000000000 */
[----:B------:R-:W-:Y:S01]  /*5620*/  FFMA.FTZ R61, R78, -UR4, R61 ;  /* 0x800000044e3d7c23 */ /* 0x000fe2000801003d */
[----:B------:R-:W-:Y:S01]  /*5630*/  IABS R74, R74 ;  /* 0x0000004a004a7213 */ /* 0x000fe20000000000 */
[----:B------:R-:W-:Y:S01]  /*5640*/  FFMA.FTZ R56, R99, -UR4, R56 ;  /* 0x8000000463387c23 */ /* 0x000fe20008010038 */
[----:B------:R-:W-:Y:S01]  /*5650*/  FSEL R175, R20, -INF , !P0 ;  /* 0xff80000014af7808 */ /* 0x000fe20004000000 */
[----:B------:R-:W-:Y:S01]  /*5660*/  IMAD.MOV.U32 R15, RZ, RZ, R12 ;  /* 0x000000ffff0f7224 */ /* 0x000fe200078e000c */
[----:B------:R4:W5:Y:S01]  /*5670*/  I2F R14, R11 ;  /* 0x0000000b000e7306 */ /* 0x0009620000201400 */
[----:B------:R-:W-:Y:S01]  /*5680*/  FSEL R12, R17, -INF , !P2 ;  /* 0xff800000110c7808 */ /* 0x000fe20005000000 */
[----:B------:R-:W-:Y:S01]  /*5690*/  FFMA.FTZ R57, R84, -UR4, R57 ;  /* 0x8000000454397c23 */ /* 0x000fe20008010039 */
[----:B------:R-:W-:Y:S01]  /*56a0*/  ISETP.GE.AND P6, PT, R93, UR9, PT ;  /* 0x000000095d007c0c */ /* 0x000fe2000bfc6270 */
[----:B------:R-:W-:Y:S01]  /*56b0*/  FFMA.FTZ R68, R109, -UR4, R68 ;  /* 0x800000046d447c23 */ /* 0x000fe20008010044 */
[----:B------:R-:W-:Y:S01]  /*56c0*/  ISETP.GE.AND P4, PT, R101, UR9, PT ;  /* 0x0000000965007c0c */ /* 0x000fe2000bf86270 */
[----:B------:R-:W-:Y:S01]  /*56d0*/  FFMA.FTZ R69, R86, -UR4, R69 ;  /* 0x8000000456457c23 */ /* 0x000fe20008010045 */
[----:B------:R-:W-:Y:S01]  /*56e0*/  ISETP.GE.AND P3, PT, R105, UR9, PT ;  /* 0x0000000969007c0c */ /* 0x000fe2000bf66270 */
[----:B------:R-:W5:Y:S01]  /*56f0*/  I2F R15, R15 ;  /* 0x0000000f000f7306 */ /* 0x000f620000201400 */
[----:B-1----:R-:W-:Y:S01]  /*5700*/  FFMA.FTZ R37, R37, -UR4, R62 ;  /* 0x8000000425257c23 */ /* 0x002fe2000801003e */
[----:B------:R-:W-:Y:S01]  /*5710*/  ISETP.GE.AND P1, PT, R103, UR9, PT ;  /* 0x0000000967007c0c */ /* 0x000fe2000bf26270 */
[----:B--2---:R-:W-:Y:S01]  /*5720*/  FFMA.FTZ R22, R22, -UR4, R63 ;  /* 0x8000000416167c23 */ /* 0x004fe2000801003f */
[----:B------:R-:W-:Y:S01]  /*5730*/  ISETP.GE.AND P0, PT, R107, UR9, PT ;  /* 0x000000096b007c0c */ /* 0x000fe2000bf06270 */
[----:B---3--:R-:W-:Y:S01]  /*5740*/  FFMA.FTZ R21, R21, -UR4, R58 ;  /* 0x8000000415157c23 */ /* 0x008fe2000801003a */
[----:B------:R-:W-:-:S02]  /*5750*/  FSEL R160, R60, -INF , !P6 ;  /* 0xff8000003ca07808 */ /* 0x000fc40007000000 */
[----:B------:R-:W1:Y:S01]  /*5760*/  I2F R18, R74 ;  /* 0x0000004a00127306 */ /* 0x000e620000201400 */
[----:B----4-:R-:W-:Y:S01]  /*5770*/  FSEL R11, R19, -INF , !P2 ;  /* 0xff800000130b7808 */ /* 0x010fe20005000000 */
[----:B-----5:R-:W-:Y:S01]  /*5780*/  FFMA.FTZ R14, R14, -UR4, R59 ;  /* 0x800000040e0e7c23 */ /* 0x020fe2000801003b */
[----:B------:R-:W-:Y:S02]  /*5790*/  ISETP.GE.AND P2, PT, R97, UR9, PT ;  /* 0x0000000961007c0c */ /* 0x000fe4000bf46270 */
[----:B------:R-:W-:Y:S02]  /*57a0*/  FSEL R167, R37, -INF , !P6 ;  /* 0xff80000025a77808 */ /* 0x000fe40007000000 */
[----:B------:R-:W-:Y:S01]  /*57b0*/  FSEL R166, R61, -INF , !P4 ;  /* 0xff8000003da67808 */ /* 0x000fe20006000000 */
[----:B------:R-:W-:Y:S01]  /*57c0*/  FFMA.FTZ R15, R15, -UR4, R70 ;  /* 0x800000040f0f7c23 */ /* 0x000fe20008010046 */
[----:B------:R-:W-:Y:S02]  /*57d0*/  FSEL R173, R22, -INF , !P4 ;  /* 0xff80000016ad7808 */ /* 0x000fe40006000000 */
[----:B------:R-:W-:-:S02]  /*57e0*/  FSEL R172, R56, -INF , !P3 ;  /* 0xff80000038ac7808 */ /* 0x000fc40005800000 */
[----:B------:R-:W-:Y:S02]  /*57f0*/  FSEL R169, R21, -INF , !P3 ;  /* 0xff80000015a97808 */ /* 0x000fe40005800000 */
[----:B------:R-:W-:Y:S01]  /*5800*/  FSEL R170, R57, -INF , !P2 ;  /* 0xff80000039aa7808 */ /* 0x000fe20005000000 */
[----:B-1----:R-:W-:Y:S01]  /*5810*/  FFMA.FTZ R18, R18, -UR4, R71 ;  /* 0x8000000412127c23 */ /* 0x002fe20008010047 */
[----:B------:R-:W-:Y:S02]  /*5820*/  FSEL R143, R14, -INF , !P2 ;  /* 0xff8000000e8f7808 */ /* 0x000fe40005000000 */
[----:B------:R-:W-:Y:S02]  /*5830*/  FSEL R142, R68, -INF , !P1 ;  /* 0xff800000448e7808 */ /* 0x000fe40004800000 */
[----:B------:R-:W-:Y:S02]  /*5840*/  FSEL R141, R15, -INF , !P1 ;  /* 0xff8000000f8d7808 */ /* 0x000fe40004800000 */
[----:B------:R-:W-:-:S02]  /*5850*/  FSEL R140, R69, -INF , !P0 ;  /* 0xff800000458c7808 */ /* 0x000fc40004000000 */
[----:B------:R-:W-:Y:S01]  /*5860*/  FSEL R163, R18, -INF , !P0 ;  /* 0xff80000012a37808 */ /* 0x000fe20004000000 */
[----:B------:R-:W-:Y:S06]  /*5870*/  BAR.SYNC.DEFER_BLOCKING 0x0 ;  /* 0x0000000000007b1d */ /* 0x000fec0000010000 */
[----:B------:R-:W-:Y:S05]  /*5880*/  @!P5 BRA `(.L_x_4596) ;  /* 0x00000ba00000d947 */ /* 0x000fea0003800000 */
[----:B------:R-:W-:-:S13]  /*5890*/  PLOP3.LUT P0, PT, PT, PT, UP2, 0x40, 0x0 ;  /* 0x000000000000781c */ /* 0x000fda0003f0e828 */
[----:B------:R-:W-:Y:S05]  /*58a0*/  @P0 BRA `(.L_x_4597) ;  /* 0x0000039000000947 */ /* 0x000fea0003800000 */
[----:B------:R-:W1:Y:S01]  /*58b0*/  I2F.RP R15, R4 ;  /* 0x00000004000f7306 */ /* 0x000e620000209400 */
[C---:B------:R-:W-:Y:S02]  /*58c0*/  IADD3 R20, R3.reuse, -0x40, RZ ;  /* 0xffffffc003147810 */ /* 0x040fe40007ffe0ff */
[----:B------:R-:W-:Y:S02]  /*58d0*/  IABS R18, R3 ;  /* 0x0000000300127213 */ /* 0x000fe40000000000 */
[----:B------:R-:W-:Y:S02]  /*58e0*/  IABS R14, R20 ;  /* 0x00000014000e7213 */ /* 0x000fe40000000000 */
[----:B------:R-:W-:Y:S02]  /*58f0*/  LOP3.LUT R3, R3, c[0x0][0x2d0], RZ, 0x3c, !PT ;  /* 0x0000b40003037a12 */ /* 0x000fe400078e3cff */
[----:B------:R-:W-:Y:S02]  /*5900*/  LOP3.LUT R20, R20, c[0x0][0x2d0], RZ, 0x3c, !PT ;  /* 0x0000b40014147a12 */ /* 0x000fe400078e3cff */
[----:B------:R-:W-:-:S02]  /*5910*/  ISETP.GE.AND P2, PT, R3, RZ, PT ;  /* 0x000000ff0300720c */ /* 0x000fc40003f46270 */
        /* <DEDUP_REMOVED lines=50> */
.L_x_4597:
[----:B------:R-:W-:-:S04]  /*5c40*/  ULEA UR6, -UR6, URZ, 0x6 ;  /* 0x0000003f06067291 */ /* 0x000fc8000f8e313f */
[----:B------:R-:W-:Y:S02]  /*5c50*/  USHF.R.S32.HI UR5, URZ, 0x1f, UR6 ;  /* 0x0000001f3f057899 */ /* 0x000fe40008011406 */
[----:B------:R-:W-:-:S04]  /*5c60*/  MOV R3, UR6 ;  /* 0x0000000600037c02 */ /* 0x000fc80008000f00 */
[----:B------:R-:W-:Y:S02]  /*5c70*/  MOV R4, UR5 ;  /* 0x0000000500047c02 */ /* 0x000fe40008000f00 */
.L_x_4598:
        /* <DEDUP_REMOVED lines=119> */
.L_x_4600:
[----:B------:R-:W-:Y:S05]  /*63f0*/  BSYNC B0 ;  /* 0x0000000000007941 */ /* 0x000fea0003800000 */
.L_x_4599:
[----:B------:R-:W0:Y:S01]  /*6400*/  LDGDEPBAR ;  /* 0x00000000000079af */ /* 0x000e220000000000 */
[----:B------:R-:W-:-:S04]  /*6410*/  IADD3 R144, P0, R3, R144, RZ ;  /* 0x0000009003907210 */ /* 0x000fc80007f1e0ff */
[----:B------:R-:W-:Y:S02]  /*6420*/  IADD3.X R133, R4, R133, RZ, P0, !PT ;  /* 0x0000008504857210 */ /* 0x000fe400007fe4ff */
.L_x_4596:
        /* <DEDUP_REMOVED lines=31> */
[----:B------:R-:W3:Y:S03]  /*6620*/  SHFL.BFLY PT, R15, R6, 0x2, 0x1f ;  /* 0x0c401f00060f7f89 */ /* 0x000ee600000e0000 */
[-C--:B------:R-:W-:Y:S01]  /*6630*/  LEA R189, R5, R192.reuse, 0x1 ;  /* 0x000000c005bd7211 */ /* 0x080fe200078e08ff */
[----:B------:R-:W4:Y:S01]  /*6640*/  SHFL.BFLY PT, R4, R17, 0x2, 0x1f ;  /* 0x0c401f0011047f89 */ /* 0x000f2200000e0000 */
[----:B------:R-:W-:-:S03]  /*6650*/  LEA R190, R7, R192, 0x1 ;  /* 0x000000c007be7211 */ /* 0x000fc600078e08ff */
[----:B------:R-:W-:Y:S01]  /*6660*/  LDSM.16.MT88.4 R64, [R192+0xe000] ;  /* 0x00e00000c040783b */ /* 0x000fe20000004200 */
[----:B------:R-:W-:-:S03]  /*6670*/  LEA R188, R5, R190, 0x1 ;  /* 0x000000be05bc7211 */ /* 0x000fc600078e08ff */
[----:B------:R-:W-:Y:S04]  /*6680*/  LDSM.16.MT88.4 R80, [R189+0xe000] ;  /* 0x00e00000bd50783b */ /* 0x000fe80000004200 */
[----:B------:R-:W-:Y:S04]  /*6690*/  LDSM.16.MT88.4 R124, [R192+0xc000] ;  /* 0x00c00000c07c783b */ /* 0x000fe80000004200 */
[----:B-1----:R-:W-:Y:S01]  /*66a0*/  LDSM.16.MT88.4 R40, [R190+0xc000] ;  /* 0x00c00000be28783b */ /* 0x002fe20000004200 */
[----:B---3--:R-:W-:-:S03]  /*66b0*/  FMNMX.FTZ R15, R6, R15, !PT ;  /* 0x0000000f060f7209 */ /* 0x008fc60007810000 */
[----:B------:R-:W-:Y:S01]  /*66c0*/  LDSM.16.MT88.4 R48, [R189+0xc000] ;  /* 0x00c00000bd30783b */ /* 0x000fe20000004200 */
[----:B----4-:R-:W-:-:S03]  /*66d0*/  FMNMX.FTZ R4, R17, R4, !PT ;  /* 0x0000000411047209 */ /* 0x010fc60007810000 */
[----:B------:R-:W1:Y:S04]  /*66e0*/  SHFL.BFLY PT, R132, R15, 0x1, 0x1f ;  /* 0x0c201f000f847f89 */ /* 0x000e6800000e0000 */
[----:B------:R-:W3:Y:S04]  /*66f0*/  SHFL.BFLY PT, R3, R4, 0x1, 0x1f ;  /* 0x0c201f0004037f89 */ /* 0x000ee800000e0000 */
[----:B------:R-:W4:Y:S04]  /*6700*/  LDSM.16.MT88.4 R56, [R188+0xc000] ;  /* 0x00c00000bc38783b */ /* 0x000f280000004200 */
[----:B------:R-:W5:Y:S04]  /*6710*/  LDSM.16.MT88.4 R72, [R190+0xe000] ;  /* 0x00e00000be48783b */ /* 0x000f680000004200 */
[----:B------:R-:W2:Y:S04]  /*6720*/  LDSM.16.MT88.4 R88, [R188+0xe000] ;  /* 0x00e00000bc58783b */ /* 0x000ea80000004200 */
[----:B------:R-:W2:Y:S01]  /*6730*/  LDSM.16.MT88.4 R96, [R192+0x10000] ;  /* 0x01000000c060783b */ /* 0x000ea20000004200 */
[----:B-1----:R-:W-:-:S03]  /*6740*/  FMNMX.FTZ R132, R15, R132, !PT ;  /* 0x000000840f847209 */ /* 0x002fc60007810000 */
[----:B------:R-:W1:Y:S01]  /*6750*/  LDSM.16.MT88.4 R104, [R190+0x10000] ;  /* 0x01000000be68783b */ /* 0x000e620000004200 */
[----:B---3--:R-:W-:Y:S01]  /*6760*/  FMNMX.FTZ R3, R4, R3, !PT ;  /* 0x0000000304037209 */ /* 0x008fe20007810000 */
[C---:B------:R-:W-:Y:S01]  /*6770*/  FMUL.FTZ R171, R132.reuse, c[0x0][0x23c] ;  /* 0x00008f0084ab7a20 */ /* 0x040fe20000410000 */
[----:B------:R-:W-:Y:S01]  /*6780*/  FSETP.NEU.FTZ.AND P0, PT, R132, -INF , PT ;  /* 0xff8000008400780b */ /* 0x000fe20003f1d000 */
[----:B------:R-:W3:Y:S02]  /*6790*/  LDSM.16.MT88.4 R120, [R189+0x10000] ;  /* 0x01000000bd78783b */ /* 0x000ee40000004200 */
        /* <DEDUP_REMOVED lines=24> */
[----:B--2---:R-:W-:Y:S01]  /*6920*/  LDSM.16.MT88.4 R16, [R189+0xe800] ;  /* 0x00e80000bd10783b */ /* 0x004fe20000004200 */
[--C-:B------:R-:W-:Y:S01]  /*6930*/  FFMA.FTZ R145, R9, c[0x0][0x23c], -R164.reuse ;  /* 0x00008f0009917a23 */ /* 0x100fe200000108a4 */
[----:B------:R-:W-:Y:S01]  /*6940*/  MUFU.EX2 R154, R154 ;  /* 0x0000009a009a7308 */ /* 0x000fe20000000800 */
[--C-:B------:R-:W-:Y:S02]  /*6950*/  FFMA.FTZ R0, R11, c[0x0][0x23c], -R164.reuse ;  /* 0x00008f000b007a23 */ /* 0x100fe400000108a4 */
[----:B------:R-:W2:Y:S01]  /*6960*/  LDSM.16.MT88.4 R8, [R192+0xe800] ;  /* 0x00e80000c008783b */ /* 0x000ea20000004200 */
[--C-:B------:R-:W-:Y:S02]  /*6970*/  FFMA.FTZ R135, R12, c[0x0][0x23c], -R171.reuse ;  /* 0x00008f000c877a23 */ /* 0x100fe400000108ab */
[--C-:B------:R-:W-:Y:S02]  /*6980*/  FFMA.FTZ R151, R25, c[0x0][0x23c], -R164.reuse ;  /* 0x00008f0019977a23 */ /* 0x100fe400000108a4 */
[----:B------:R-:W1:Y:S01]  /*6990*/  MUFU.EX2 R149, R149 ;  /* 0x0000009500957308 */ /* 0x000e620000000800 */
[----:B------:R-:W-:Y:S01]  /*69a0*/  F2FP.BF16.PACK_AB R112, R153, R156 ;  /* 0x0000009c9970723e */ /* 0x000fe200000010ff */
[----:B------:R-:W-:Y:S01]  /*69b0*/  FFMA.FTZ R146, R13, c[0x0][0x23c], -R164 ;  /* 0x00008f000d927a23 */ /* 0x000fe200000108a4 */
[----:B------:R-:W-:Y:S01]  /*69c0*/  LDSM.16.MT88.4 R24, [R190+0xe800] ;  /* 0x00e80000be18783b */ /* 0x000fe20000004200 */
[----:B------:R-:W-:-:S02]  /*69d0*/  FFMA.FTZ R159, R168, c[0x0][0x23c], -R171 ;  /* 0x00008f00a89f7a23 */ /* 0x000fc400000108ab */
[--C-:B------:R-:W-:Y:S01]  /*69e0*/  FFMA.FTZ R161, R166, c[0x0][0x23c], -R171.reuse ;  /* 0x00008f00a6a17a23 */ /* 0x100fe200000108ab */
[----:B------:R-:W2:Y:S01]  /*69f0*/  LDSM.16.MT88.4 R12, [R188+0xe800] ;  /* 0x00e80000bc0c783b */ /* 0x000ea20000004200 */
[----:B------:R-:W-:Y:S01]  /*6a00*/  MUFU.EX2 R155, R155 ;  /* 0x0000009b009b7308 */ /* 0x000fe20000000800 */
[--C-:B------:R-:W-:Y:S02]  /*6a10*/  FFMA.FTZ R162, R162, c[0x0][0x23c], -R171.reuse ;  /* 0x00008f00a2a27a23 */ /* 0x100fe400000108ab */
[----:B------:R-:W-:Y:S02]  /*6a20*/  FFMA.FTZ R160, R160, c[0x0][0x23c], -R171 ;  /* 0x00008f00a0a07a23 */ /* 0x000fe400000108ab */
[--C-:B------:R-:W-:Y:S02]  /*6a30*/  FFMA.FTZ R165, R165, c[0x0][0x23c], -R164.reuse ;  /* 0x00008f00a5a57a23 */ /* 0x100fe400000108a4 */
[--C-:B------:R-:W-:Y:S01]  /*6a40*/  FFMA.FTZ R166, R175, c[0x0][0x23c], -R164.reuse ;  /* 0x00008f00afa67a23 */ /* 0x100fe200000108a4 */
[----:B------:R-:W3:Y:S01]  /*6a50*/  MUFU.EX2 R158, R158 ;  /* 0x0000009e009e7308 */ /* 0x000ee20000000800 */
[----:B-1----:R-:W-:Y:S01]  /*6a60*/  F2FP.BF16.PACK_AB R114, R149, R154 ;  /* 0x0000009a9572723e */ /* 0x002fe200000010ff */
        /* <DEDUP_REMOVED lines=18> */
[----:B-1----:R-:W-:-:S02]  /*6b90*/  F2FP.BF16.PACK_AB R115, R150, R157 ;  /* 0x0000009d9673723e */ /* 0x002fc400000010ff */
        /* <DEDUP_REMOVED lines=18> */
[C---:B----4-:R-:W-:Y:S02]  /*6cc0*/  HMMA.16816.F32.BF16 R52, R112.reuse, R56, RZ ;  /* 0x000000387034723c */ /* 0x050fe400000418ff */
[----:B------:R-:W4:Y:S06]  /*6cd0*/  MUFU.EX2 R162, R162 ;  /* 0x000000a200a27308 */ /* 0x000f2c0000000800 */
[C---:B-----5:R-:W-:Y:S02]  /*6ce0*/  HMMA.16816.F32.BF16 R68, R112.reuse, R72, RZ ;  /* 0x000000487044723c */ /* 0x060fe400000418ff */
        /* <DEDUP_REMOVED lines=40> */
[----:B--2---:R-:W-:Y:S01]  /*6f70*/  HMMA.16816.F32.BF16 R60, R4, R8, R60 ;  /* 0x00000008043c723c */ /* 0x004fe2000004183c */
        /* <DEDUP_REMOVED lines=33> */
[C---:B------:R-:W-:Y:S08]  /*7190*/  HMMA.16816.F32.BF16 R116, R4.reuse, R12, R116 ;  /* 0x0000000c0474723c */ /* 0x040ff00000041874 */
[----:B------:R-:W-:Y:S01]  /*71a0*/  HMMA.16816.F32.BF16 R112, R4, R14, R112 ;  /* 0x0000000e0470723c */ /* 0x000fe20000041870 */
[----:B------:R-:W3:Y:S06]  /*71b0*/  LDSM.16.MT88.4 R12, [R192+0xf000] ;  /* 0x00f00000c00c783b */ /* 0x000eec0000004200 */
[----:B----4-:R-:W-:Y:S01]  /*71c0*/  F2FP.BF16.PACK_AB R4, R162, R159 ;  /* 0x0000009fa204723e */ /* 0x010fe200000010ff */
        /* <DEDUP_REMOVED lines=88> */
[----:B------:R-:W-:Y:S01]  /*7750*/  ULDC UR5, c[0x0][0x1a0] ;  /* 0x0000680000057ab9 */ /* 0x000fe20000000800 */
[----:B------:R-:W-:Y:S01]  /*7760*/  IMAD.U32 R206, RZ, RZ, UR9 ;  /* 0x00000009ffce7e24 */ /* 0x000fe2000f8e00ff */
[----:B------:R-:W-:Y:S01]  /*7770*/  ULEA UR5, -UR5, URZ, 0x6 ;  /* 0x0000003f05057291 */ /* 0x000fe2000f8e313f */
[----:B------:R-:W-:Y:S01]  /*7780*/  IADD3 R210, R134, -0x2, RZ ;  /* 0xfffffffe86d27810 */ /* 0x000fe20007ffe0ff */
[----:B------:R-:W-:Y:S01]  /*7790*/  IMAD.MOV.U32 R133, RZ, RZ, R132 ;  /* 0x000000ffff857224 */ /* 0x000fe200078e0084 */
[----:B------:R-:W-:-:S02]  /*77a0*/  ULDC.64 UR8, c[0x0][0x118] ;  /* 0x0000460000087ab9 */ /* 0x000fc40000000a00 */
[----:B------:R-:W-:Y:S01]  /*77b0*/  USHF.R.S32.HI UR6, URZ, 0x1f, UR5 ;  /* 0x0000001f3f067899 */ /* 0x000fe20008011405 */
[----:B------:R-:W-:-:S05]  /*77c0*/  MOV R205, UR5 ;  /* 0x0000000500cd7c02 */ /* 0x000fca0008000f00 */
[----:B------:R-:W-:Y:S01]  /*77d0*/  IMAD.U32 R204, RZ, RZ, UR6 ;  /* 0x00000006ffcc7e24 */ /* 0x000fe2000f8e00ff */
[----:B-1----:R-:W-:Y:S02]  /*77e0*/  LOP3.LUT R5, R0, 0x3, RZ, 0xc0, !PT ;  /* 0x0000000300057812 */ /* 0x002fe400078ec0ff */
[----:B------:R-:W-:-:S03]  /*77f0*/  MOV R0, R3 ;  /* 0x0000000300007202 */ /* 0x000fc60000000f00 */
[----:B------:R-:W-:-:S05]  /*7800*/  IMAD R5, R5, -0x2, R2 ;  /* 0xfffffffe05057824 */ /* 0x000fca00078e0202 */
[----:B------:R-:W-:Y:S02]  /*7810*/  IADD3 R206, R206, -UR10, R5 ;  /* 0x8000000acece7c10 */ /* 0x000fe4000fffe005 */
.L_x_4605:
[----:B------:R-:W-:Y:S01]  /*7820*/  PLOP3.LUT P0, PT, PT, PT, UP2, 0x40, 0x0 ;  /* 0x000000000000781c */ /* 0x000fe20003f0e828 */
[----:B------:R-:W-:Y:S04]  /*7830*/  DEPBAR.LE SB0, 0x0 ;  /* 0x000080000000791a */ /* 0x000fe80000000000 */
[----:B------:R-:W-:Y:S01]  /*7840*/  BAR.SYNC.DEFER_BLOCKING 0x0 ;  /* 0x0000000000007b1d */ /* 0x000fe20000010000 */
[----:B------:R-:W-:Y:S01]  /*7850*/  MOV R132, R204 ;  /* 0x000000cc00847202 */ /* 0x000fe20000000f00 */
[----:B------:R-:W-:Y:S06]  /*7860*/  IMAD.MOV.U32 R135, RZ, RZ, R205 ;  /* 0x000000ffff877224 */ /* 0x000fec00078e00cd */
[----:B------:R-:W-:-:S05]  /*7870*/  @P0 BRA `(.L_x_4602) ;  /* 0x000003c000000947 */ /* 0x000fca0003800000 */
        /* <DEDUP_REMOVED lines=55> */
[----:B------:R-:W-:Y:S03]  /*7bf0*/  SHF.R.S32.HI R3, RZ, 0x1f, R5 ;  /* 0x0000001fff037819 */ /* 0x000fe60000011405 */
[----:B------:R-:W-:Y:S02]  /*7c00*/  IMAD.MOV.U32 R135, RZ, RZ, R6 ;  /* 0x000000ffff877224 */ /* 0x000fe400078e0006 */
[----:B------:R-:W-:Y:S04]  /*7c10*/  IMAD R2, R3, c[0x0][0x188], RZ ;  /* 0x0000620003027a24 */ /* 0x000fe800078e02ff */
[----:B------:R-:W-:Y:S04]  /*7c20*/  IMAD R2, R5, c[0x0][0x18c], R2 ;  /* 0x0000630005027a24 */ /* 0x000fe800078e0202 */
[----:B------:R-:W-:Y:S02]  /*7c30*/  IMAD.IADD R132, R7, 0x1, R2 ;  /* 0x0000000107847824 */ /* 0x000fe400078e0202 */
.L_x_4602:
[C---:B------:R-:W-:Y:S02]  /*7c40*/  ISETP.GE.AND P5, PT, R201.reuse, c[0x0][0x220], PT ;  /* 0x00008800c9007a0c */ /* 0x040fe40003fa6270 */
[----:B------:R-:W-:Y:S02]  /*7c50*/  IADD3 R214, R201, 0x40, RZ ;  /* 0x00000040c9d67810 */ /* 0x000fe40007ffe0ff */
[CC--:B------:R-:W-:Y:S02]  /*7c60*/  LEA R2, P0, R135.reuse, R212.reuse, 0x1 ;  /* 0x000000d487027211 */ /* 0x0c0fe400078008ff */
[----:B------:R-:W-:Y:S02]  /*7c70*/  ISETP.GE.AND P4, PT, R214, c[0x0][0x220], PT ;  /* 0x00008800d6007a0c */ /* 0x000fe40003f86270 */
[-C--:B------:R-:W-:Y:S02]  /*7c80*/  LEA.HI.X R3, R135, R213.reuse, R132, 0x1, P0 ;  /* 0x000000d587037211 */ /* 0x080fe400000f0c84 */
[----:B------:R-:W-:Y:S02]  /*7c90*/  IADD3 R134, R201, 0x80, RZ ;  /* 0x00000080c9867810 */ /* 0x000fe40007ffe0ff */
[----:B------:R-:W-:Y:S01]  /*7ca0*/  IADD3 R135, P0, R135, UR17, RZ ;  /* 0x0000001187877c10 */ /* 0x000fe2000ff1e0ff */
[----:B------:R-:W-:Y:S01]  /*7cb0*/  @P5 STS.128 [R200+0xc000], RZ ;  /* 0x00c000ffc8005388 */ /* 0x000fe20000000c00 */
[----:B------:R-:W-:Y:S02]  /*7cc0*/  ISETP.GE.AND P3, PT, R134, c[0x0][0x220], PT ;  /* 0x0000880086007a0c */ /* 0x000fe40003f66270 */
[CC--:B------:R-:W-:Y:S01]  /*7cd0*/  @!P5 LEA R228, P6, R135.reuse, R212.reuse, 0x1 ;  /* 0x000000d487e4d211 */ /* 0x0c0fe200078c08ff */
[----:B------:R-:W-:Y:S01]  /*7ce0*/  @!PT LDS RZ, [RZ] ;  /* 0x00000000fffff984 */ /* 0x000fe20000000800 */
[----:B------:R-:W-:Y:S01]  /*7cf0*/  @!PT LDS RZ, [RZ] ;  /* 0x00000000fffff984 */ /* 0x000fe20000000800 */
[----:B------:R-:W-:Y:S01]  /*7d00*/  @!PT LDS RZ, [RZ] ;  /* 0x00000000fffff984 */ /* 0x000fe20000000800 */
[----:B------:R1:W-:Y:S01]  /*7d10*/  @!P5 LDGSTS.E.BYPASS.LTC128B.128 [R200+0xc000], [R2.64] ;  /* 0x0c00000002c8dfae */ /* 0x0003e2000b901d48 */
[----:B------:R-:W-:Y:S02]  /*7d20*/  IADD3.X R134, R132, UR19, RZ, P0, !PT ;  /* 0x0000001384867c10 */ /* 0x000fe400087fe4ff */
[CC--:B------:R-:W-:Y:S01]  /*7d30*/  @!P4 LEA R222, P1, R135.reuse, R212.reuse, 0x1 ;  /* 0x000000d487dec211 */ /* 0x0c0fe200078208ff */
[----:B------:R-:W-:Y:S01]  /*7d40*/  @P4 STS.128 [R200+0xe000], RZ ;  /* 0x00e000ffc8004388 */ /* 0x000fe20000000c00 */
[CCC-:B------:R-:W-:Y:S02]  /*7d50*/  @!P5 LEA.HI.X R229, R135.reuse, R213.reuse, R134.reuse, 0x1, P6 ;  /* 0x000000d587e5d211 */ /* 0x1c0fe400030f0c86 */
[CCC-:B------:R-:W-:Y:S01]  /*7d60*/  @!P4 LEA.HI.X R223, R135.reuse, R213.reuse, R134.reuse, 0x1, P1 ;  /* 0x000000d587dfc211 */ /* 0x1c0fe200008f0c86 */
[----:B------:R-:W-:Y:S01]  /*7d70*/  @!PT LDS RZ, [RZ] ;  /* 0x00000000fffff984 */ /* 0x000fe20000000800 */
[----:B------:R-:W-:Y:S01]  /*7d80*/  @!PT LDS RZ, [RZ] ;  /* 0x00000000fffff984 */ /* 0x000fe20000000800 */
[----:B------:R-:W-:Y:S01]  /*7d90*/  @!PT LDS RZ, [RZ] ;  /* 0x00000000fffff984 */ /* 0x000fe20000000800 */
[----:B------:R1:W-:Y:S01]  /*7da0*/  @!P4 LDGSTS.E.BYPASS.LTC128B.128 [R200+0xe000], [R2.64+0x80] ;  /* 0x0e00008002c8cfae */ /* 0x0003e2000b901d48 */
[C---:B------:R-:W-:Y:S02]  /*7db0*/  IADD3 R215, P2, R135.reuse, UR17, RZ ;  /* 0x0000001187d77c10 */ /* 0x040fe4000ff5e0ff */
[-C--:B------:R-:W-:Y:S01]  /*7dc0*/  @!P3 LEA R220, P0, R135, R212.reuse, 0x1 ;  /* 0x000000d487dcb211 */ /* 0x080fe200078008ff */
[----:B------:R-:W-:Y:S01]  /*7dd0*/  @P3 STS.128 [R200+0x10000], RZ ;  /* 0x010000ffc8003388 */ /* 0x000fe20000000c00 */
[-C--:B------:R-:W-:Y:S02]  /*7de0*/  @!P5 LEA R226, P1, R215, R212.reuse, 0x1 ;  /* 0x000000d4d7e2d211 */ /* 0x080fe400078208ff */
[-C--:B------:R-:W-:Y:S01]  /*7df0*/  @!P3 LEA.HI.X R221, R135, R213.reuse, R134, 0x1, P0 ;  /* 0x000000d587ddb211 */ /* 0x080fe200000f0c86 */
[----:B------:R-:W-:Y:S01]  /*7e00*/  @!PT LDS RZ, [RZ] ;  /* 0x00000000fffff984 */ /* 0x000fe20000000800 */
[----:B------:R-:W-:Y:S01]  /*7e10*/  @!PT LDS RZ, [RZ] ;  /* 0x00000000fffff984 */ /* 0x000fe20000000800 */
[----:B------:R-:W-:Y:S01]  /*7e20*/  @!PT LDS RZ, [RZ] ;  /* 0x00000000fffff984 */ /* 0x000fe20000000800 */
[----:B------:R1:W-:Y:S01]  /*7e30*/  @!P3 LDGSTS.E.BYPASS.LTC128B.128 [R200+0x10000], [R2.64+0x100] ;  /* 0x1000010002c8bfae */ /* 0x0003e2000b901d48 */
        /* <DEDUP_REMOVED lines=8> */
[----:B------:R1:W-:Y:S01]  /*7ec0*/  @!P5 LDGSTS.E.BYPASS.LTC128B.128 [R200+0xc800], [R228.64] ;  /* 0x0c800000e4c8dfae */ /* 0x0003e2000b901d48 */
[CC--:B------:R-:W-:Y:S02]  /*7ed0*/  @!P3 LEA R216, P2, R215.reuse, R212.reuse, 0x1 ;  /* 0x000000d4d7d8b211 */ /* 0x0c0fe400078408ff */
[C---:B------:R-:W-:Y:S01]  /*7ee0*/  IADD3 R135, P6, R215.reuse, UR17, RZ ;  /* 0x00000011d7877c10 */ /* 0x040fe2000ffde0ff */
[----:B------:R-:W-:Y:S01]  /*7ef0*/  @P4 STS.128 [R200+0xe800], RZ ;  /* 0x00e800ffc8004388 */ /* 0x000fe20000000c00 */
[-C--:B------:R-:W-:Y:S02]  /*7f00*/  @!P3 LEA.HI.X R217, R215, R213.reuse, R134, 0x1, P2 ;  /* 0x000000d5d7d9b211 */ /* 0x080fe400010f0c86 */
[----:B------:R-:W-:Y:S01]  /*7f10*/  IADD3.X R132, R134, UR19, RZ, P6, !PT ;  /* 0x0000001386847c10 */ /* 0x000fe2000b7fe4ff */
[----:B------:R-:W-:Y:S01]  /*7f20*/  @!PT LDS RZ, [RZ] ;  /* 0x00000000fffff984 */ /* 0x000fe20000000800 */
[----:B------:R-:W-:Y:S01]  /*7f30*/  @!PT LDS RZ, [RZ] ;  /* 0x00000000fffff984 */ /* 0x000fe20000000800 */
[----:B------:R-:W-:Y:S01]  /*7f40*/  @!PT LDS RZ, [RZ] ;  /* 0x00000000fffff984 */ /* 0x000fe20000000800 */
[----:B------:R1:W-:Y:S01]  /*7f50*/  @!P4 LDGSTS.E.BYPASS.LTC128B.128 [R200+0xe800], [R222.64+0x80] ;  /* 0x0e800080dec8cfae */ /* 0x0003e2000b901d48 */
[CC--:B------:R-:W-:Y:S02]  /*7f60*/  @!P5 LEA R224, P6, R135.reuse, R212.reuse, 0x1 ;  /* 0x000000d487e0d211 */ /* 0x0c0fe400078c08ff */
        /* <DEDUP_REMOVED lines=8> */
[C---:B------:R-:W-:Y:S03]  /*7ff0*/  @!P3 LEA R212, P0, R135.reuse, R212, 0x1 ;  /* 0x000000d487d4b211 */ /* 0x040fe600078008ff */
[----:B------:R-:W-:Y:S01]  /*8000*/  @P5 STS.128 [R200+0xd000], RZ ;  /* 0x00d000ffc8005388 */ /* 0x000fe20000000c00 */
[----:B------:R-:W-:Y:S02]  /*8010*/  @!P3 LEA.HI.X R213, R135, R213, R132, 0x1, P0 ;  /* 0x000000d587d5b211 */ /* 0x000fe400000f0c84 */
[----:B------:R-:W-:Y:S01]  /*8020*/  ISETP.GT.AND P0, PT, R210, R199, PT ;  /* 0x000000c7d200720c */ /* 0x000fe20003f04270 */
        /* <DEDUP_REMOVED lines=191> */
[----:B------:R-:W-:Y:S01]  /*8c20*/  ULDC UR6, c[0x0][0x198] ;  /* 0x0000660000067ab9 */ /* 0x000fe20000000800 */
[----:B------:R-:W-:Y:S01]  /*8c30*/  PLOP3.LUT P0, PT, PT, PT, UP2, 0x40, 0x0 ;  /* 0x000000000000781c */ /* 0x000fe20003f0e828 */
[----:B------:R-:W-:Y:S04]  /*8c40*/  ULEA UR6, -UR6, URZ, 0x6 ;  /* 0x0000003f06067291 */ /* 0x000fe8000f8e313f */
[----:B------:R-:W-:Y:S02]  /*8c50*/  USHF.R.S32.HI UR5, URZ, 0x1f, UR6 ;  /* 0x0000001f3f057899 */ /* 0x000fe40008011406 */
[----:B------:R-:W-:Y:S04]  /*8c60*/  IMAD.U32 R2, RZ, RZ, UR6 ;  /* 0x00000006ff027e24 */ /* 0x000fe8000f8e00ff */
[----:B------:R-:W-:Y:S02]  /*8c70*/  MOV R132, UR5 ;  /* 0x0000000500847c02 */ /* 0x000fe40008000f00 */
        /* <DEDUP_REMOVED lines=8> */
[C---:B------:R-:W-:Y:S02]  /*8d00*/  IADD3 R138, R3.reuse, -0x40, RZ ;  /* 0xffffffc0038a7810 */ /* 0x040fe40007ffe0ff */
[----:B------:R-:W-:Y:S02]  /*8d10*/  LOP3.LUT R3, R3, c[0x0][0x2d0], RZ, 0x3c, !PT ;  /* 0x0000b40003037a12 */ /* 0x000fe400078e3cff */
[----:B------:R-:W-:Y:S02]  /*8d20*/  IABS R132, R138 ;  /* 0x0000008a00847213 */ /* 0x000fe40000000000 */
[----:B------:R-:W-:Y:S01]  /*8d30*/  LOP3.LUT R138, R138, c[0x0][0x2d0], RZ, 0x3c, !PT ;  /* 0x0000b4008a8a7a12 */ /* 0x000fe200078e3cff */
        /* <DEDUP_REMOVED lines=9> */
[C---:B------:R-:W-:Y:S02]  /*8dd0*/  IMAD R134, R2.reuse, R137, R134 ;  /* 0x0000008902867224 */ /* 0x040fe400078e0286 */
[----:B------:R-:W-:Y:S01]  /*8de0*/  IMAD.MOV.U32 R135, RZ, RZ, 0x40 ;  /* 0x00000040ff877424 */ /* 0x000fe200078e00ff */
        /* <DEDUP_REMOVED lines=10> */
[----:B------:R-:W-:Y:S07]  /*8e90*/  LOP3.LUT R2, RZ, c[0x0][0x2d0], RZ, 0x33, !PT ;  /* 0x0000b400ff027a12 */ /* 0x000fee00078e33ff */
[----:B------:R-:W-:Y:S02]  /*8ea0*/  @P2 IADD3 R136, R136, 0x1, RZ ;  /* 0x0000000188882810 */ /* 0x000fe40007ffe0ff */
[----:B------:R-:W-:Y:S02]  /*8eb0*/  @P6 IADD3 R139, R139, 0x1, RZ ;  /* 0x000000018b8b6810 */ /* 0x000fe40007ffe0ff */
[----:B------:R-:W-:Y:S01]  /*8ec0*/  ISETP.NE.AND P2, PT, RZ, c[0x0][0x2d0], PT ;  /* 0x0000b400ff007a0c */ /* 0x000fe20003f45270 */
        /* <DEDUP_REMOVED lines=9> */
[----:B------:R-:W-:Y:S02]  /*8f60*/  IMAD R135, R2, c[0x0][0x2d0], -R135 ;  /* 0x0000b40002877a24 */ /* 0x000fe400078e0a87 */
[----:B------:R-:W2:Y:S02]  /*8f70*/  LDG.E R134, [R142.64] ;  /* 0x000000088e867981 */ /* 0x000ea4000c1e1900 */
[C---:B------:R-:W-:Y:S01]  /*8f80*/  IMAD.WIDE.U32 R2, R135.reuse, c[0x0][0x198], RZ ;  /* 0x0000660087027a25 */ /* 0x040fe200078e00ff */
[----:B------:R-:W-:Y:S01]  /*8f90*/  SHF.R.S32.HI R132, RZ, 0x1f, R135 ;  /* 0x0000001fff847819 */ /* 0x000fe20000011487 */
[----:B------:R-:W2:Y:S04]  /*8fa0*/  LDG.E R137, [R140.64] ;  /* 0x000000088c897981 */ /* 0x000ea8000c1e1900 */
        /* <DEDUP_REMOVED lines=9> */
.L_x_4604:
        /* <DEDUP_REMOVED lines=89> */
.L_x_4603:
        /* <DEDUP_REMOVED lines=73> */
[----:B-1----:R-:W-:Y:S02]  /*9a60*/  FFMA.FTZ R33, R138, -UR4, R33 ;  /* 0x800000048a217c23 */ /* 0x002fe40008010021 */
[----:B------:R-:W-:Y:S02]  /*9a70*/  FFMA.FTZ R4, R149, -UR4, R4 ;  /* 0x8000000495047c23 */ /* 0x000fe40008010004 */
[----:B------:R-:W-:Y:S02]  /*9a80*/  FFMA.FTZ R5, R144, -UR4, R5 ;  /* 0x8000000490057c23 */ /* 0x000fe40008010005 */
[----:B------:R-:W-:Y:S01]  /*9a90*/  FFMA.FTZ R6, R147, -UR4, R6 ;  /* 0x8000000493067c23 */ /* 0x000fe20008010006 */
[----:B------:R-:W-:Y:S01]  /*9aa0*/  FMNMX.FTZ R148, R4, R133, !PT ;  /* 0x0000008504947209 */ /* 0x000fe20007810000 */
[----:B------:R-:W-:Y:S02]  /*9ab0*/  FFMA.FTZ R8, R145, -UR4, R8 ;  /* 0x8000000491087c23 */ /* 0x000fe40008010008 */
[----:B------:R-:W-:Y:S01]  /*9ac0*/  FFMA.FTZ R7, R146, -UR4, R7 ;  /* 0x8000000492077c23 */ /* 0x000fe20008010007 */
[----:B------:R-:W-:Y:S01]  /*9ad0*/  FMNMX.FTZ R147, R5, R148, !PT ;  /* 0x0000009405937209 */ /* 0x000fe20007810000 */
[----:B------:R-:W-:Y:S01]  /*9ae0*/  FFMA.FTZ R11, R144, -UR4, R11 ;  /* 0x80000004900b7c23 */ /* 0x000fe2000801000b */
[----:B------:R-:W-:Y:S01]  /*9af0*/  FMNMX.FTZ R144, R6, R0, !PT ;  /* 0x0000000006907209 */ /* 0x000fe20007810000 */
        /* <DEDUP_REMOVED lines=63> */
[----:B-1----:R-:W-:Y:S07]  /*9ef0*/  FMNMX.FTZ R132, R139, R132, !PT ;  /* 0x000000848b847209 */ /* 0x002fee0007810000 */
[----:B------:R-:W1:Y:S01]  /*9f00*/  LDSM.16.MT88.4 R136, [R192+0xc000] ;  /* 0x00c00000c088783b */ /* 0x000e620000004200 */
[C---:B------:R-:W-:Y:S01]  /*9f10*/  FSETP.NEU.FTZ.AND P0, PT, R132.reuse, -INF , PT ;  /* 0xff8000008400780b */ /* 0x040fe20003f1d000 */
[C---:B------:R-:W-:Y:S02]  /*9f20*/  FADD.FTZ R2, -R132.reuse, R133 ;  /* 0x0000008584027221 */ /* 0x040fe40000010100 */
[----:B------:R-:W-:Y:S01]  /*9f30*/  FMUL.FTZ R166, R132, c[0x0][0x23c] ;  /* 0x00008f0084a67a20 */ /* 0x000fe20000410000 */
[----:B--2---:R-:W-:Y:S01]  /*9f40*/  FMNMX.FTZ R3, R134, R3, !PT ;  /* 0x0000000386037209 */ /* 0x004fe20007810000 */
[----:B------:R-:W-:Y:S03]  /*9f50*/  FMUL.FTZ R135, R2, c[0x0][0x23c] ;  /* 0x00008f0002877a20 */ /* 0x000fe60000410000 */
[----:B------:R-:W-:Y:S01]  /*9f60*/  FSEL R166, R166, RZ, P0 ;  /* 0x000000ffa6a67208 */ /* 0x000fe20000000000 */
[----:B------:R2:W3:Y:S01]  /*9f70*/  MUFU.EX2 R2, R135 ;  /* 0x0000008700027308 */ /* 0x0004e20000000800 */
[C---:B------:R-:W-:Y:S01]  /*9f80*/  FMUL.FTZ R165, R3.reuse, c[0x0][0x23c] ;  /* 0x00008f0003a57a20 */ /* 0x040fe20000410000 */
[C---:B------:R-:W-:Y:S01]  /*9f90*/  FSETP.NEU.FTZ.AND P0, PT, R3.reuse, -INF , PT ;  /* 0xff8000000300780b */ /* 0x040fe20003f1d000 */
[----:B------:R-:W-:Y:S02]  /*9fa0*/  FADD.FTZ R133, -R3, R0 ;  /* 0x0000000003857221 */ /* 0x000fe40000010100 */
[--C-:B------:R-:W-:Y:S01]  /*9fb0*/  FFMA.FTZ R164, R4, c[0x0][0x23c], -R166.reuse ;  /* 0x00008f0004a47a23 */ /* 0x100fe200000108a6 */
[----:B------:R-:W-:Y:S01]  /*9fc0*/  FSEL R165, R165, RZ, P0 ;  /* 0x000000ffa5a57208 */ /* 0x000fe20000000000 */
[--C-:B------:R-:W-:Y:S01]  /*9fd0*/  FFMA.FTZ R163, R5, c[0x0][0x23c], -R166.reuse ;  /* 0x00008f0005a37a23 */ /* 0x100fe200000108a6 */
[----:B------:R-:W-:Y:S01]  /*9fe0*/  ISETP.GT.AND P0, PT, R210, R199, PT ;  /* 0x000000c7d200720c */ /* 0x000fe20003f04270 */
[--C-:B------:R-:W-:Y:S02]  /*9ff0*/  FFMA.FTZ R162, R8, c[0x0][0x23c], -R166.reuse ;  /* 0x00008f0008a27a23 */ /* 0x100fe400000108a6 */
[--C-:B------:R-:W-:Y:S01]  /*a000*/  FFMA.FTZ R161, R9, c[0x0][0x23c], -R166.reuse ;  /* 0x00008f0009a17a23 */ /* 0x100fe200000108a6 */
[----:B------:R-:W-:Y:S01]  /*a010*/  MUFU.EX2 R164, R164 ;  /* 0x000000a400a47308 */ /* 0x000fe20000000800 */
[--C-:B------:R-:W-:Y:S02]  /*a020*/  FFMA.FTZ R160, R6, c[0x0][0x23c], -R165.reuse ;  /* 0x00008f0006a07a23 */ /* 0x100fe400000108a5 */
[--C-:B------:R-:W-:Y:S02]  /*a030*/  FFMA.FTZ R134, R10, c[0x0][0x23c], -R165.reuse ;  /* 0x00008f000a867a23 */ /* 0x100fe400000108a5 */
[----:B------:R-:W-:Y:S02]  /*a040*/  FMUL.FTZ R0, R133, c[0x0][0x23c] ;  /* 0x00008f0085007a20 */ /* 0x000fe40000410000 */
[--C-:B------:R-:W-:Y:S02]  /*a050*/  FFMA.FTZ R133, R11, c[0x0][0x23c], -R165.reuse ;  /* 0x00008f000b857a23 */ /* 0x100fe400000108a5 */
[--C-:B------:R-:W-:Y:S01]  /*a060*/  FFMA.FTZ R175, R28, c[0x0][0x23c], -R166.reuse ;  /* 0x00008f001caf7a23 */ /* 0x100fe200000108a6 */
[----:B------:R-:W4:Y:S01]  /*a070*/  MUFU.EX2 R163, R163 ;  /* 0x000000a300a37308 */ /* 0x000f220000000800 */
[--C-:B------:R-:W-:Y:S02]  /*a080*/  FFMA.FTZ R214, R29, c[0x0][0x23c], -R166.reuse ;  /* 0x00008f001dd67a23 */ /* 0x100fe400000108a6 */
[--C-:B--2---:R-:W-:Y:S02]  /*a090*/  FFMA.FTZ R135, R7, c[0x0][0x23c], -R165.reuse ;  /* 0x00008f0007877a23 */ /* 0x104fe400000108a5 */
[C---:B---3--:R-:W-:Y:S02]  /*a0a0*/  FMUL.FTZ R4, R2.reuse, R128 ;  /* 0x0000008002047220 */ /* 0x048fe40000410000 */
[C---:B------:R-:W-:Y:S02]  /*a0b0*/  FMUL.FTZ R5, R2.reuse, R129 ;  /* 0x0000008102057220 */ /* 0x040fe40000410000 */
[C---:B------:R-:W-:Y:S01]  /*a0c0*/  FMUL.FTZ R8, R2.reuse, R124 ;  /* 0x0000007c02087220 */ /* 0x040fe20000410000 */
[----:B------:R-:W2:Y:S01]  /*a0d0*/  MUFU.EX2 R0, R0 ;  /* 0x0000000000007308 */ /* 0x000ea20000000800 */
[C---:B------:R-:W-:Y:S02]  /*a0e0*/  FMUL.FTZ R9, R2.reuse, R125 ;  /* 0x0000007d02097220 */ /* 0x040fe40000410000 */
[C---:B------:R-:W-:Y:S02]  /*a0f0*/  FMUL.FTZ R36, R2.reuse, R36 ;  /* 0x0000002402247220 */ /* 0x040fe40000410000 */
[C---:B------:R-:W-:Y:S02]  /*a100*/  FMUL.FTZ R37, R2.reuse, R37 ;  /* 0x0000002502257220 */ /* 0x040fe40000410000 */
[C---:B------:R-:W-:Y:S02]  /*a110*/  FMUL.FTZ R40, R2.reuse, R40 ;  /* 0x0000002802287220 */ /* 0x040fe40000410000 */
[----:B------:R-:W-:Y:S01]  /*a120*/  FMUL.FTZ R41, R2, R41 ;  /* 0x0000002902297220 */ /* 0x000fe20000410000 */
[----:B------:R-:W-:Y:S01]  /*a130*/  MUFU.EX2 R162, R162 ;  /* 0x000000a200a27308 */ /* 0x000fe20000000800 */
[--C-:B------:R-:W-:Y:S02]  /*a140*/  FFMA.FTZ R215, R32, c[0x0][0x23c], -R166.reuse ;  /* 0x00008f0020d77a23 */ /* 0x100fe400000108a6 */
[--C-:B------:R-:W-:Y:S01]  /*a150*/  FFMA.FTZ R216, R30, c[0x0][0x23c], -R165.reuse ;  /* 0x00008f001ed87a23 */ /* 0x100fe200000108a5 */
[----:B----4-:R-:W-:Y:S01]  /*a160*/  F2FP.BF16.PACK_AB R128, R163, R164 ;  /* 0x000000a4a380723e */ /* 0x010fe200000010ff */
[--C-:B------:R-:W-:Y:S02]  /*a170*/  FFMA.FTZ R217, R31, c[0x0][0x23c], -R165.reuse ;  /* 0x00008f001fd97a23 */ /* 0x100fe400000108a5 */
[----:B------:R-:W-:Y:S01]  /*a180*/  LDSM.16.MT88.4 R28, [R190+0xd800] ;  /* 0x00d80000be1c783b */ /* 0x000fe20000004200 */
[--C-:B------:R-:W-:Y:S02]  /*a190*/  FFMA.FTZ R218, R34, c[0x0][0x23c], -R165.reuse ;  /* 0x00008f0022da7a23 */ /* 0x100fe400000108a5 */
[----:B------:R-:W3:Y:S01]  /*a1a0*/  MUFU.EX2 R161, R161 ;  /* 0x000000a100a17308 */ /* 0x000ee20000000800 */
[C---:B------:R-:W-:Y:S02]  /*a1b0*/  FMUL.FTZ R44, R2.reuse, R44 ;  /* 0x0000002c022c7220 */ /* 0x040fe40000410000 */
[----:B------:R-:W-:Y:S02]  /*a1c0*/  FMUL.FTZ R45, R2, R45 ;  /* 0x0000002d022d7220 */ /* 0x000fe40000410000 */
[C---:B--2---:R-:W-:Y:S02]  /*a1d0*/  FMUL.FTZ R6, R0.reuse, R130 ;  /* 0x0000008200067220 */ /* 0x044fe40000410000 */
[C---:B------:R-:W-:Y:S02]  /*a1e0*/  FMUL.FTZ R7, R0.reuse, R131 ;  /* 0x0000008300077220 */ /* 0x040fe40000410000 */
[C---:B------:R-:W-:Y:S01]  /*a1f0*/  FMUL.FTZ R10, R0.reuse, R126 ;  /* 0x0000007e000a7220 */ /* 0x040fe20000410000 */
[----:B------:R-:W-:Y:S01]  /*a200*/  MUFU.EX2 R160, R160 ;  /* 0x000000a000a07308 */ /* 0x000fe20000000800 */
[C---:B------:R-:W-:Y:S02]  /*a210*/  FMUL.FTZ R11, R0.reuse, R127 ;  /* 0x0000007f000b7220 */ /* 0x040fe40000410000 */
[----:B------:R-:W2:Y:S01]  /*a220*/  LDSM.16.MT88.4 R124, [R188+0xc000] ;  /* 0x00c00000bc7c783b */ /* 0x000ea20000004200 */
[C---:B------:R-:W-:Y:S02]  /*a230*/  FMUL.FTZ R38, R0.reuse, R38 ;  /* 0x0000002600267220 */ /* 0x040fe40000410000 */
[C---:B------:R-:W-:Y:S02]  /*a240*/  FMUL.FTZ R39, R0.reuse, R39 ;  /* 0x0000002700277220 */ /* 0x040fe40000410000 */
[C---:B------:R-:W-:Y:S02]  /*a250*/  FMUL.FTZ R42, R0.reuse, R42 ;  /* 0x0000002a002a7220 */ /* 0x040fe40000410000 */
[----:B------:R-:W4:Y:S01]  /*a260*/  MUFU.EX2 R135, R135 ;  /* 0x0000008700877308 */ /* 0x000f220000000800 */
[C---:B------:R-:W-:Y:S02]  /*a270*/  FMUL.FTZ R43, R0.reuse, R43 ;  /* 0x0000002b002b7220 */ /* 0x040fe40000410000 */
[C---:B------:R-:W-:Y:S01]  /*a280*/  FMUL.FTZ R46, R0.reuse, R46 ;  /* 0x0000002e002e7220 */ /* 0x040fe20000410000 */
[----:B---3--:R-:W-:Y:S01]  /*a290*/  F2FP.BF16.PACK_AB R130, R161, R162 ;  /* 0x000000a2a182723e */ /* 0x008fe200000010ff */
[----:B------:R-:W-:Y:S02]  /*a2a0*/  FMUL.FTZ R47, R0, R47 ;  /* 0x0000002f002f7220 */ /* 0x000fe40000410000 */
[C---:B------:R-:W-:Y:S02]  /*a2b0*/  FMUL.FTZ R48, R2.reuse, R48 ;  /* 0x0000003002307220 */ /* 0x040fe40000410000 */
[----:B------:R-:W-:Y:S01]  /*a2c0*/  FMUL.FTZ R49, R2, R49 ;  /* 0x0000003102317220 */ /* 0x000fe20000410000 */
[----:B------:R-:W-:Y:S01]  /*a2d0*/  MUFU.EX2 R134, R134 ;  /* 0x0000008600867308 */ /* 0x000fe20000000800 */
[C---:B------:R-:W-:Y:S02]  /*a2e0*/  FMUL.FTZ R50, R0.reuse, R50 ;  /* 0x0000003200327220 */ /* 0x040fe40000410000 */
[----:B------:R-:W-:Y:S02]  /*a2f0*/  FMUL.FTZ R51, R0, R51 ;  /* 0x0000003300337220 */ /* 0x000fe40000410000 */
[C---:B------:R-:W-:Y:S02]  /*a300*/  FMUL.FTZ R52, R2.reuse, R52 ;  /* 0x0000003402347220 */ /* 0x040fe40000410000 */
[----:B------:R-:W-:Y:S02]  /*a310*/  FMUL.FTZ R53, R2, R53 ;  /* 0x0000003502357220 */ /* 0x000fe40000410000 */
[C---:B------:R-:W-:Y:S01]  /*a320*/  FMUL.FTZ R54, R0.reuse, R54 ;  /* 0x0000003600367220 */ /* 0x040fe20000410000 */
[----:B------:R-:W3:Y:S01]  /*a330*/  MUFU.EX2 R133, R133 ;  /* 0x0000008500857308 */ /* 0x000ee20000000800 */
[----:B------:R-:W-:Y:S02]  /*a340*/  FMUL.FTZ R55, R0, R55 ;  /* 0x0000003700377220 */ /* 0x000fe40000410000 */
[C---:B------:R-:W-:Y:S01]  /*a350*/  FMUL.FTZ R56, R2.reuse, R56 ;  /* 0x0000003802387220 */ /* 0x040fe20000410000 */
[----:B----4-:R-:W-:Y:S01]  /*a360*/  F2FP.BF16.PACK_AB R129, R135, R160 ;  /* 0x000000a08781723e */ /* 0x010fe200000010ff */
        /* <DEDUP_REMOVED lines=9> */
[----:B------:R-:W-:Y:S01]  /*a400*/  MUFU.EX2 R214, R214 ;  /* 0x000000d600d67308 */ /* 0x000fe20000000800 */
[----:B------:R-:W-:Y:S02]  /*a410*/  FMUL.FTZ R65, R2, R65 ;  /* 0x0000004102417220 */ /* 0x000fe40000410000 */
[C---:B------:R-:W-:Y:S01]  /*a420*/  FMUL.FTZ R66, R0.reuse, R66 ;  /* 0x0000004200427220 */ /* 0x040fe20000410000 */
[----:B---3--:R-:W-:Y:S01]  /*a430*/  F2FP.BF16.PACK_AB R131, R133, R134 ;  /* 0x000000868583723e */ /* 0x008fe200000010ff */
[----:B------:R-:W-:Y:S02]  /*a440*/  FMUL.FTZ R67, R0, R67 ;  /* 0x0000004300437220 */ /* 0x000fe40000410000 */
[C---:B------:R-:W-:Y:S02]  /*a450*/  FMUL.FTZ R68, R2.reuse, R68 ;  /* 0x0000004402447220 */ /* 0x040fe40000410000 */
[----:B------:R-:W-:Y:S01]  /*a460*/  FMUL.FTZ R69, R2, R69 ;  /* 0x0000004502457220 */ /* 0x000fe20000410000 */
[----:B------:R-:W-:Y:S01]  /*a470*/  MUFU.EX2 R215, R215 ;  /* 0x000000d700d77308 */ /* 0x000fe20000000800 */
[C---:B-1----:R-:W-:Y:S05]  /*a480*/  HMMA.16816.F32.BF16 R4, R128.reuse, R136, R4 ;  /* 0x000000888004723c */ /* 0x042fea0000041804 */
[C---:B------:R-:W-:Y:S02]  /*a490*/  FMUL.FTZ R70, R0.reuse, R70 ;  /* 0x0000004600467220 */ /* 0x040fe40000410000 */
[----:B------:R-:W-:Y:S01]  /*a4a0*/  FMUL.FTZ R71, R0, R71 ;  /* 0x0000004700477220 */ /* 0x000fe20000410000 */
[C---:B------:R-:W-:Y:S01]  /*a4b0*/  HMMA.16816.F32.BF16 R8, R128.reuse, R138, R8 ;  /* 0x0000008a8008723c */ /* 0x040fe20000041808 */
[----:B------:R-:W1:Y:S01]  /*a4c0*/  LDSM.16.MT88.4 R136, [R192+0xe000] ;  /* 0x00e00000c088783b */ /* 0x000e620000004200 */
        /* <DEDUP_REMOVED lines=8> */
[----:B------:R-:W3:Y:S03]  /*a550*/  LDSM.16.MT88.4 R140, [R190+0xe000] ;  /* 0x00e00000be8c783b */ /* 0x000ee60000004200 */
[C---:B------:R-:W-:Y:S02]  /*a560*/  FMUL.FTZ R76, R2.reuse, R76 ;  /* 0x0000004c024c7220 */ /* 0x040fe40000410000 */
[----:B------:R-:W-:Y:S01]  /*a570*/  FMUL.FTZ R77, R2, R77 ;  /* 0x0000004d024d7220 */ /* 0x000fe20000410000 */
[----:B------:R-:W-:Y:S01]  /*a580*/  MUFU.EX2 R218, R218 ;  /* 0x000000da00da7308 */ /* 0x000fe20000000800 */
[C---:B------:R-:W-:Y:S04]  /*a590*/  HMMA.16816.F32.BF16 R44, R128.reuse, R144, R44 ;  /* 0x00000090802c723c */ /* 0x040fe8000004182c */
[C---:B------:R-:W-:Y:S02]  /*a5a0*/  FMUL.FTZ R78, R0.reuse, R78 ;  /* 0x0000004e004e7220 */ /* 0x040fe40000410000 */
[----:B------:R-:W-:Y:S02]  /*a5b0*/  FMUL.FTZ R79, R0, R79 ;  /* 0x0000004f004f7220 */ /* 0x000fe40000410000 */
        /* <DEDUP_REMOVED lines=8> */
[----:B------:R-:W2:Y:S03]  /*a640*/  LDSM.16.MT88.4 R124, [R189+0xe000] ;  /* 0x00e00000bd7c783b */ /* 0x000ea60000004200 */
[C---:B------:R-:W-:Y:S02]  /*a650*/  FMUL.FTZ R84, R2.reuse, R84 ;  /* 0x0000005402547220 */ /* 0x040fe40000410000 */
[----:B------:R-:W-:Y:S02]  /*a660*/  FMUL.FTZ R85, R2, R85 ;  /* 0x0000005502557220 */ /* 0x000fe40000410000 */
[C---:B-1----:R-:W-:Y:S04]  /*a670*/  HMMA.16816.F32.BF16 R60, R128.reuse, R136, R60 ;  /* 0x00000088803c723c */ /* 0x042fe8000004183c */
[C---:B------:R-:W-:Y:S02]  /*a680*/  FMUL.FTZ R86, R0.reuse, R86 ;  /* 0x0000005600567220 */ /* 0x040fe40000410000 */
[----:B------:R-:W-:Y:S02]  /*a690*/  FMUL.FTZ R87, R0, R87 ;  /* 0x0000005700577220 */ /* 0x000fe40000410000 */
[C---:B------:R-:W-:Y:S01]  /*a6a0*/  HMMA.16816.F32.BF16 R64, R128.reuse, R138, R64 ;  /* 0x0000008a8040723c */ /* 0x040fe20000041840 */
[----:B------:R-:W1:Y:S03]  /*a6b0*/  LDSM.16.MT88.4 R136, [R188+0xe000] ;  /* 0x00e00000bc88783b */ /* 0x000e660000004200 */
[C---:B------:R-:W-:Y:S02]  /*a6c0*/  FMUL.FTZ R88, R2.reuse, R88 ;  /* 0x0000005802587220 */ /* 0x040fe40000410000 */
[----:B------:R-:W-:Y:S02]  /*a6d0*/  FMUL.FTZ R89, R2, R89 ;  /* 0x0000005902597220 */ /* 0x000fe40000410000 */
[C---:B---3--:R-:W-:Y:S04]  /*a6e0*/  HMMA.16816.F32.BF16 R68, R128.reuse, R140, R68 ;  /* 0x0000008c8044723c */ /* 0x048fe80000041844 */
[C---:B------:R-:W-:Y:S02]  /*a6f0*/  FMUL.FTZ R90, R0.reuse, R90 ;  /* 0x0000005a005a7220 */ /* 0x040fe40000410000 */
[----:B------:R-:W-:Y:S02]  /*a700*/  FMUL.FTZ R91, R0, R91 ;  /* 0x0000005b005b7220 */ /* 0x000fe40000410000 */
[C---:B------:R-:W-:Y:S01]  /*a710*/  HMMA.16816.F32.BF16 R72, R128.reuse, R142, R72 ;  /* 0x0000008e8048723c */ /* 0x040fe20000041848 */
[----:B------:R-:W3:Y:S03]  /*a720*/  LDSM.16.MT88.4 R140, [R192+0x10000] ;  /* 0x01000000c08c783b */ /* 0x000ee60000004200 */
[C---:B------:R-:W-:Y:S02]  /*a730*/  FMUL.FTZ R92, R2.reuse, R92 ;  /* 0x0000005c025c7220 */ /* 0x040fe40000410000 */
[----:B------:R-:W-:Y:S02]  /*a740*/  FMUL.FTZ R93, R2, R93 ;  /* 0x0000005d025d7220 */ /* 0x000fe40000410000 */
[C---:B------:R-:W-:Y:S01]  /*a750*/  FMUL.FTZ R94, R0.reuse, R94 ;  /* 0x0000005e005e7220 */ /* 0x040fe20000410000 */
[C---:B--2---:R-:W-:Y:S03]  /*a760*/  HMMA.16816.F32.BF16 R76, R128.reuse, R124, R76 ;  /* 0x0000007c804c723c */ /* 0x044fe6000004184c */
[----:B------:R-:W-:Y:S02]  /*a770*/  FMUL.FTZ R95, R0, R95 ;  /* 0x0000005f005f7220 */ /* 0x000fe40000410000 */
[C---:B------:R-:W-:Y:S02]  /*a780*/  FMUL.FTZ R96, R2.reuse, R96 ;  /* 0x0000006002607220 */ /* 0x040fe40000410000 */
[----:B------:R-:W-:Y:S01]  /*a790*/  FMUL.FTZ R97, R2, R97 ;  /* 0x0000006102617220 */ /* 0x000fe20000410000 */
        /* <DEDUP_REMOVED lines=18> */
[--C-:B------:R-:W-:Y:S01]  /*a8c0*/  FFMA.FTZ R167, R12, c[0x0][0x23c], -R166.reuse ;  /* 0x00008f000ca77a23 */ /* 0x100fe200000108a6 */
[C---:B--2---:R-:W-:Y:S03]  /*a8d0*/  HMMA.16816.F32.BF16 R100, R128.reuse, R124, R100 ;  /* 0x0000007c8064723c */ /* 0x044fe60000041864 */
[C---:B------:R-:W-:Y:S02]  /*a8e0*/  FMUL.FTZ R12, R2.reuse, R120 ;  /* 0x00000078020c7220 */ /* 0x040fe40000410000 */
[--C-:B------:R-:W-:Y:S01]  /*a8f0*/  FFMA.FTZ R168, R13, c[0x0][0x23c], -R166.reuse ;  /* 0x00008f000da87a23 */ /* 0x100fe200000108a6 */
[----:B------:R-:W-:Y:S01]  /*a900*/  MUFU.EX2 R167, R167 ;  /* 0x000000a700a77308 */ /* 0x000fe20000000800 */
[----:B------:R-:W-:Y:S01]  /*a910*/  FMUL.FTZ R13, R2, R121 ;  /* 0x00000079020d7220 */ /* 0x000fe20000410000 */
[C---:B------:R-:W-:Y:S01]  /*a920*/  HMMA.16816.F32.BF16 R104, R128.reuse, R126, R104 ;  /* 0x0000007e8068723c */ /* 0x040fe20000041868 */
[----:B------:R-:W-:Y:S03]  /*a930*/  LDSM.16.MT88.4 R124, [R190+0xc800] ;  /* 0x00c80000be7c783b */ /* 0x000fe60000004200 */
[--C-:B------:R-:W-:Y:S02]  /*a940*/  FFMA.FTZ R171, R14, c[0x0][0x23c], -R165.reuse ;  /* 0x00008f000eab7a23 */ /* 0x100fe400000108a5 */
[C---:B------:R-:W-:Y:S02]  /*a950*/  FMUL.FTZ R14, R0.reuse, R122 ;  /* 0x0000007a000e7220 */ /* 0x040fe40000410000 */
[--C-:B------:R-:W-:Y:S01]  /*a960*/  FFMA.FTZ R172, R15, c[0x0][0x23c], -R165.reuse ;  /* 0x00008f000fac7a23 */ /* 0x100fe200000108a5 */
[----:B------:R-:W2:Y:S03]  /*a970*/  MUFU.EX2 R168, R168 ;  /* 0x000000a800a87308 */ /* 0x000ea60000000800 */
[----:B------:R-:W-:Y:S02]  /*a980*/  FMUL.FTZ R15, R0, R123 ;  /* 0x0000007b000f7220 */ /* 0x000fe40000410000 */
[----:B------:R-:W4:Y:S01]  /*a990*/  LDSM.16.MT88.4 R120, [R192+0xc800] ;  /* 0x00c80000c078783b */ /* 0x000f220000004200 */
        /* <DEDUP_REMOVED lines=12> */
[----:B--2---:R-:W-:Y:S01]  /*aa60*/  F2FP.BF16.PACK_AB R116, R168, R167 ;  /* 0x000000a7a874723e */ /* 0x004fe200000010ff */
[----:B------:R-:W-:Y:S01]  /*aa70*/  FMUL.FTZ R17, R2, R117 ;  /* 0x0000007502117220 */ /* 0x000fe20000410000 */
[C---:B------:R-:W-:Y:S01]  /*aa80*/  HMMA.16816.F32.BF16 R12, R128.reuse, R138, R12 ;  /* 0x0000008a800c723c */ /* 0x040fe2000004180c */
[----:B------:R-:W1:Y:S03]  /*aa90*/  LDSM.16.MT88.4 R136, [R189+0xc800] ;  /* 0x00c80000bd88783b */ /* 0x000e660000004200 */
[----:B------:R-:W2:Y:S01]  /*aaa0*/  MUFU.EX2 R170, R170 ;  /* 0x000000aa00aa7308 */ /* 0x000ea20000000800 */
[C---:B------:R-:W-:Y:S02]  /*aab0*/  FMUL.FTZ R18, R0.reuse, R118 ;  /* 0x0000007600127220 */ /* 0x040fe40000410000 */
[----:B------:R-:W-:Y:S02]  /*aac0*/  FMUL.FTZ R19, R0, R119 ;  /* 0x0000007700137220 */ /* 0x000fe40000410000 */
[C---:B------:R-:W-:Y:S03]  /*aad0*/  FMUL.FTZ R112, R2.reuse, R112 ;  /* 0x0000007002707220 */ /* 0x040fe60000410000 */
[----:B------:R-:W-:Y:S02]  /*aae0*/  FMUL.FTZ R113, R2, R113 ;  /* 0x0000007102717220 */ /* 0x000fe40000410000 */
[C---:B---3--:R-:W-:Y:S01]  /*aaf0*/  HMMA.16816.F32.BF16 R16, R128.reuse, R140, R16 ;  /* 0x0000008c8010723c */ /* 0x048fe20000041810 */
[----:B------:R-:W3:Y:S02]  /*ab00*/  MUFU.EX2 R172, R172 ;  /* 0x000000ac00ac7308 */ /* 0x000ee40000000800 */
[C---:B------:R-:W-:Y:S02]  /*ab10*/  FMUL.FTZ R114, R0.reuse, R114 ;  /* 0x0000007200727220 */ /* 0x040fe40000410000 */
[----:B------:R-:W-:Y:S02]  /*ab20*/  FMUL.FTZ R115, R0, R115 ;  /* 0x0000007300737220 */ /* 0x000fe40000410000 */
        /* <DEDUP_REMOVED lines=14> */
[----:B------:R-:W-:Y:S01]  /*ac10*/  FADD.FTZ R0, R133, R0 ;  /* 0x0000000085007221 */ /* 0x000fe20000010000 */
[----:B------:R-:W-:Y:S01]  /*ac20*/  MOV R133, R132 ;  /* 0x0000008400857202 */ /* 0x000fe20000000f00 */
[----:B------:R-:W-:Y:S02]  /*ac30*/  FADD.FTZ R167, R167, R162 ;  /* 0x000000a2a7a77221 */ /* 0x000fe40000010000 */
[----:B------:R-:W-:Y:S01]  /*ac40*/  FADD.FTZ R171, R171, R0 ;  /* 0x00000000abab7221 */ /* 0x000fe20000010000 */
[----:B------:R-:W-:Y:S01]  /*ac50*/  IADD3 R0, R210, -0x1, RZ ;  /* 0xffffffffd2007810 */ /* 0x000fe20007ffe0ff */
[----:B------:R-:W-:Y:S02]  /*ac60*/  FADD.FTZ R168, R168, R167 ;  /* 0x000000a7a8a87221 */ /* 0x000fe40000010000 */
[----:B------:R-:W-:Y:S01]  /*ac70*/  FADD.FTZ R172, R172, R171 ;  /* 0x000000abacac7221 */ /* 0x000fe20000010000 */
[----:B------:R-:W-:Y:S01]  /*ac80*/  MOV R210, R0 ;  /* 0x0000000000d27202 */ /* 0x000fe20000000f00 */
[----:B------:R-:W-:Y:S01]  /*ac90*/  FADD.FTZ R169, R169, R168 ;  /* 0x000000a8a9a97221 */ /* 0x000fe20000010000 */
[----:B------:R-:W-:Y:S03]  /*aca0*/  MOV R0, R3 ;  /* 0x0000000300007202 */ /* 0x000fe60000000f00 */
[----:B------:R-:W-:Y:S01]  /*acb0*/  FADD.FTZ R169, R170, R169 ;  /* 0x000000a9aaa97221 */ /* 0x000fe20000010000 */
[----:B--2---:R-:W-:Y:S07]  /*acc0*/  F2FP.BF16.PACK_AB R119, R174, R173 ;  /* 0x000000adae77723e */ /* 0x004fee00000010ff */
        /* <DEDUP_REMOVED lines=55> */
[----:B----4-:R-:W-:Y:S03]  /*b040*/  F2FP.BF16.PACK_AB R21, R157, R156 ;  /* 0x0000009c9d15723e */ /* 0x010fe600000010ff */
[C---:B------:R-:W-:Y:S01]  /*b050*/  HMMA.16816.F32.BF16 R12, R116.reuse, R138, R12 ;  /* 0x0000008a740c723c */ /* 0x040fe2000004180c */
[----:B------:R-:W4:Y:S05]  /*b060*/  LDSM.16.MT88.4 R136, [R192+0xf000] ;  /* 0x00f00000c088783b */ /* 0x000f2a0000004200 */
[----:B------:R-:W4:Y:S02]  /*b070*/  MUFU.EX2 R166, R166 ;  /* 0x000000a600a67308 */ /* 0x000f240000000800 */
[C---:B--2---:R-:W-:Y:S08]  /*b080*/  HMMA.16816.F32.BF16 R16, R116.reuse, R120, R16 ;  /* 0x000000787410723c */ /* 0x044ff00000041810 */
[----:B------:R-:W-:Y:S01]  /*b090*/  HMMA.16816.F32.BF16 R112, R116, R122, R112 ;  /* 0x0000007a7470723c */ /* 0x000fe20000041870 */
[----:B------:R-:W2:Y:S01]  /*b0a0*/  LDSM.16.MT88.4 R116, [R188+0xf000] ;  /* 0x00f00000bc74783b */ /* 0x000ea20000004200 */
[----:B------:R-:W2:Y:S02]  /*b0b0*/  MUFU.EX2 R165, R165 ;  /* 0x000000a500a57308 */ /* 0x000ea40000000800 */
[----:B-1----:R-:W-:Y:S05]  /*b0c0*/  F2FP.BF16.PACK_AB R23, R159, R158 ;  /* 0x0000009e9f17723e */ /* 0x002fea00000010ff */
[----:B------:R-:W-:Y:S02]  /*b0d0*/  LDSM.16.MT88.4 R120, [R190+0x11000] ;  /* 0x01100000be78783b */ /* 0x000fe40000004200 */
[C---:B---3--:R-:W-:Y:S08]  /*b0e0*/  HMMA.16816.F32.BF16 R4, R20.reuse, R124, R4 ;  /* 0x0000007c1404723c */ /* 0x048ff00000041804 */
        /* <DEDUP_REMOVED lines=38> */
[----:B------:R-:W-:Y:S03]  /*b350*/  F2FP.BF16.PACK_AB R23, R165, R218 ;  /* 0x000000daa517723e */ /* 0x000fe600000010ff */
[----:B------:R-:W-:Y:S04]  /*b360*/  FADD.FTZ R211, R215, R214 ;  /* 0x000000d6d7d37221 */ /* 0x000fe80000010000 */
[C---:B-1----:R-:W-:Y:S01]  /*b370*/  HMMA.16816.F32.BF16 R128, R20.reuse, R24, R4 ;  /* 0x000000181480723c */ /* 0x042fe20000041804 */
[----:B------:R-:W1:Y:S02]  /*b380*/  LDSM.16.MT88.4 R4, [R190+0x11800] ;  /* 0x01180000be04783b */ /* 0x000e640000004200 */
[----:B------:R-:W-:Y:S05]  /*b390*/  FADD.FTZ R211, R166, R211 ;  /* 0x000000d3a6d37221 */ /* 0x000fea0000010000 */
        /* <DEDUP_REMOVED lines=27> */
[C---:B------:R-:W-:Y:S04]  /*b550*/  HMMA.16816.F32.BF16 R116, R20.reuse, R8, R16 ;  /* 0x000000081474723c */ /* 0x040fe80000041810 */
        /* <DEDUP_REMOVED lines=8> */
.L_x_4601:
[----:B------:R-:W1:Y:S01]  /*b5e0*/  SHFL.BFLY PT, R0, R209, 0x2, 0x1f ;  /* 0x0c401f00d1007f89 */ /* 0x000e6200000e0000 */
[----:B------:R-:W-:Y:S01]  /*b5f0*/  MOV R7, 0x3f800000 ;  /* 0x3f80000000077802 */ /* 0x000fe20000000f00 */
[----:B------:R-:W2:Y:S01]  /*b600*/  S2UR UR9, SR_CTAID.Z ;  /* 0x00000000000979c3 */ /* 0x000ea20000002700 */
[----:B------:R-:W-:Y:S01]  /*b610*/  MOV R6, 0x3f800000 ;  /* 0x3f80000000067802 */ /* 0x000fe20000000f00 */
[----:B------:R-:W3:Y:S01]  /*b620*/  SHFL.BFLY PT, R2, R211, 0x2, 0x1f ;  /* 0x0c401f00d3027f89 */ /* 0x000ee200000e0000 */
[----:B------:R-:W-:Y:S01]  /*b630*/  UIADD3 UR8, -UR11, URZ, URZ ;  /* 0x0000003f0b087290 */ /* 0x000fe2000fffe13f */
[----:B------:R-:W-:Y:S01]  /*b640*/  BSSY B0, `(.L_x_4606) ;  /* 0x0000115000007945 */ /* 0x000fe20003800000 */
[----:B------:R-:W-:Y:S01]  /*b650*/  ULDC UR6, c[0x0][0x1c0] ;  /* 0x0000700000067ab9 */ /* 0x000fe20000000800 */
[----:B------:R-:W-:Y:S06]  /*b660*/  BAR.SYNC.DEFER_BLOCKING 0x0 ;  /* 0x0000000000007b1d */ /* 0x000fec0000010000 */
[----:B------:R-:W4:Y:S01]  /*b670*/  S2UR UR7, SR_CTAID.Y ;  /* 0x00000000000779c3 */ /* 0x000f220000002600 */
[----:B------:R-:W-:-:S07]  /*b680*/  ULDC.64 UR4, c[0x0][0x210] ;  /* 0x0000840000047ab9 */ /* 0x000fce0000000a00 */
[----:B------:R-:W5:Y:S01]  /*b690*/  S2UR UR10, SR_CTAID.X ;  /* 0x00000000000a79c3 */ /* 0x000f620000002500 */
[----:B-1----:R-:W-:Y:S02]  /*b6a0*/  FADD.FTZ R5, R0, R209 ;  /* 0x000000d100057221 */ /* 0x002fe40000010000 */
[----:B------:R-:W1:Y:S01]  /*b6b0*/  S2R R0, SR_TID.X ;  /* 0x0000000000007919 */ /* 0x000e620000002100 */
[----:B--2---:R-:W-:Y:S01]  /*b6c0*/  UIMAD UR8, UR8, UR6, UR9 ;  /* 0x00000006080872a4 */ /* 0x004fe2000f8e0209 */
[----:B---3--:R-:W-:Y:S02]  /*b6d0*/  FADD.FTZ R11, R2, R211 ;  /* 0x000000d3020b7221 */ /* 0x008fe40000010000 */
[----:B------:R-:W2:Y:S04]  /*b6e0*/  SHFL.BFLY PT, R2, R5, 0x1, 0x1f ;  /* 0x0c201f0005027f89 */ /* 0x000ea800000e0000 */
[----:B------:R-:W3:Y:S01]  /*b6f0*/  SHFL.BFLY PT, R4, R11, 0x1, 0x1f ;  /* 0x0c201f000b047f89 */ /* 0x000ee200000e0000 */
[----:B----4-:R-:W-:-:S04]  /*b700*/  UIMAD UR4, UR7, UR4, UR11 ;  /* 0x00000004070472a4 */ /* 0x010fc8000f8e020b */
[----:B------:R-:W-:-:S03]  /*b710*/  UIMAD UR4, UR4, UR6, UR8 ;  /* 0x00000006040472a4 */ /* 0x000fc6000f8e0208 */
[----:B------:R-:W-:Y:S02]  /*b720*/  ULDC.64 UR6, c[0x0][0x118] ;  /* 0x0000460000067ab9 */ /* 0x000fe40000000a00 */
[----:B-----5:R-:W-:Y:S01]  /*b730*/  USHF.L.U32 UR10, UR10, 0x6, URZ ;  /* 0x000000060a0a7899 */ /* 0x020fe2000800063f */
[----:B-1----:R-:W-:-:S03]  /*b740*/  SHF.R.S32.HI R9, RZ, 0x1f, R0 ;  /* 0x0000001fff097819 */ /* 0x002fc60000011400 */
[----:B------:R-:W-:Y:S01]  /*b750*/  UIMAD UR5, UR4, UR5, UR10 ;  /* 0x00000005040572a4 */ /* 0x000fe2000f8e020a */
        /* <DEDUP_REMOVED lines=74> */
[C---:B------:R-:W-:Y:S01]  /*bc00*/  FMUL.FTZ R53, R7.reuse, R53 ;  /* 0x0000003507357220 */ /* 0x040fe20000410000 */
[----:B------:R-:W1:Y:S01]  /*bc10*/  @P3 MUFU.LG2 R2, R2 ;  /* 0x0000000200023308 */ /* 0x000e620000000c00 */
[----:B------:R-:W-:Y:S01]  /*bc20*/  FMUL.FTZ R55, R6, R55 ;  /* 0x0000003706377220 */ /* 0x000fe20000410000 */
[----:B------:R-:W-:Y:S01]  /*bc30*/  IADD3 R9, R0, -R9, RZ ;  /* 0x8000000900097210 */ /* 0x000fe20007ffe0ff */
[----:B------:R-:W-:Y:S01]  /*bc40*/  FMUL.FTZ R54, R6, R54 ;  /* 0x0000003606367220 */ /* 0x000fe20000410000 */
[----:B------:R-:W-:Y:S01]  /*bc50*/  IADD3 R11, R10, -R11, RZ ;  /* 0x8000000b0a0b7210 */ /* 0x000fe20007ffe0ff */
[----:B------:R-:W-:Y:S01]  /*bc60*/  FMUL.FTZ R56, R7, R56 ;  /* 0x0000003807387220 */ /* 0x000fe20000410000 */
[----:B------:R-:W-:Y:S01]  /*bc70*/  SHF.L.U32 R10, R13, 0x2, RZ ;  /* 0x000000020d0a7819 */ /* 0x000fe200000006ff */
[----:B------:R-:W-:Y:S01]  /*bc80*/  FMUL.FTZ R57, R7, R57 ;  /* 0x0000003907397220 */ /* 0x000fe20000410000 */
[----:B------:R-:W-:Y:S01]  /*bc90*/  SHF.R.S32.HI R0, RZ, 0x1f, R11 ;  /* 0x0000001fff007819 */ /* 0x000fe2000001140b */
[----:B------:R-:W-:-:S02]  /*bca0*/  FMUL.FTZ R59, R6, R59 ;  /* 0x0000003b063b7220 */ /* 0x000fc40000410000 */
[----:B------:R-:W-:Y:S01]  /*bcb0*/  FMUL.FTZ R58, R6, R58 ;  /* 0x0000003a063a7220 */ /* 0x000fe20000410000 */
[----:B------:R-:W-:Y:S01]  /*bcc0*/  LEA.HI R0, R0, R11, RZ, 0x2 ;  /* 0x0000000b00007211 */ /* 0x000fe200078f10ff */
[C---:B------:R-:W-:Y:S01]  /*bcd0*/  FMUL.FTZ R60, R7.reuse, R60 ;  /* 0x0000003c073c7220 */ /* 0x040fe20000410000 */
[----:B------:R-:W-:Y:S01]  /*bce0*/  SHF.R.S32.HI R11, RZ, 0x1f, R10 ;  /* 0x0000001fff0b7819 */ /* 0x000fe2000001140a */
[C---:B------:R-:W-:Y:S01]  /*bcf0*/  FMUL.FTZ R61, R7.reuse, R61 ;  /* 0x0000003d073d7220 */ /* 0x040fe20000410000 */
[----:B------:R-:W-:Y:S01]  /*bd00*/  SHF.R.S32.HI R0, RZ, 0x2, R0 ;  /* 0x00000002ff007819 */ /* 0x000fe20000011400 */
        /* <DEDUP_REMOVED lines=59> */
[----:B------:R-:W-:Y:S01]  /*c0c0*/  FMUL.FTZ R113, R7, R113 ;  /* 0x0000007107717220 */ /* 0x000fe20000410000 */
[----:B------:R-:W-:Y:S01]  /*c0d0*/  MOV R7, 0x40 ;  /* 0x0000004000077802 */ /* 0x000fe20000000f00 */
[C---:B------:R-:W-:Y:S02]  /*c0e0*/  FMUL.FTZ R115, R6.reuse, R115 ;  /* 0x0000007306737220 */ /* 0x040fe40000410000 */
[----:B------:R-:W-:Y:S01]  /*c0f0*/  FMUL.FTZ R114, R6, R114 ;  /* 0x0000007206727220 */ /* 0x000fe20000410000 */
[----:B------:R-:W-:Y:S01]  /*c100*/  SHF.L.U32 R6, R14, 0x2, RZ ;  /* 0x000000020e067819 */ /* 0x000fe200000006ff */
[----:B-1----:R-:W-:Y:S01]  /*c110*/  @P3 FMUL.FTZ R2, R2, 0.69314718246459960938 ;  /* 0x3f31721802023820 */ /* 0x002fe20000410000 */
[----:B------:R-:W-:-:S02]  /*c120*/  SEL R7, R7, 0xffffffc0, !P1 ;  /* 0xffffffc007077807 */ /* 0x000fc40004800000 */
[C---:B------:R-:W-:Y:S02]  /*c130*/  IADD3 R16, R6.reuse, -0x20, RZ ;  /* 0xffffffe006107810 */ /* 0x040fe40007ffe0ff */
[C---:B------:R-:W-:Y:S02]  /*c140*/  @P0 IADD3 R16, R6.reuse, 0x20, RZ ;  /* 0x0000002006100810 */ /* 0x040fe40007ffe0ff */
[C---:B------:R-:W-:Y:S02]  /*c150*/  IADD3 R17, R6.reuse, R7, RZ ;  /* 0x0000000706117210 */ /* 0x040fe40007ffe0ff */
[-C--:B------:R-:W-:Y:S01]  /*c160*/  IADD3 R18, R7, R16.reuse, RZ ;  /* 0x0000001007127210 */ /* 0x080fe20007ffe0ff */
[----:B------:R-:W-:Y:S01]  /*c170*/  STS.64 [R16], R124 ;  /* 0x0000007c10007388 */ /* 0x000fe20000000a00 */
[-C--:B------:R-:W-:Y:S02]  /*c180*/  IADD3 R6, R6, R15.reuse, RZ ;  /* 0x0000000f06067210 */ /* 0x080fe40007ffe0ff */
[----:B------:R-:W-:Y:S01]  /*c190*/  IADD3 R7, R15, R16, RZ ;  /* 0x000000100f077210 */ /* 0x000fe20007ffe0ff */
[----:B------:R-:W-:Y:S01]  /*c1a0*/  STS.64 [R16+0x800], R126 ;  /* 0x0008007e10007388 */ /* 0x000fe20000000a00 */
[----:B------:R-:W-:-:S02]  /*c1b0*/  IADD3 R19, R17, R15, RZ ;  /* 0x0000000f11137210 */ /* 0x000fc40007ffe0ff */
        /* <DEDUP_REMOVED lines=40> */
[----:B------:R1:W-:Y:S04]  /*c440*/  STS.64 [R6+0x8800], R110 ;  /* 0x0088006e06007388 */ /* 0x0003e80000000a00 */
[----:B------:R-:W-:Y:S04]  /*c450*/  STS.64 [R7+0x8000], R120 ;  /* 0x0080007807007388 */ /* 0x000fe80000000a00 */
[----:B------:R2:W-:Y:S04]  /*c460*/  STS.64 [R7+0x8800], R122 ;  /* 0x0088007a07007388 */ /* 0x0005e80000000a00 */
[----:B------:R-:W-:Y:S04]  /*c470*/  STS.64 [R19+0x8000], R116 ;  /* 0x0080007413007388 */ /* 0x000fe80000000a00 */
[----:B------:R-:W-:Y:S04]  /*c480*/  STS.64 [R19+0x8800], R118 ;  /* 0x0088007613007388 */ /* 0x000fe80000000a00 */
[----:B------:R-:W-:Y:S04]  /*c490*/  STS.64 [R15+0x8000], R112 ;  /* 0x008000700f007388 */ /* 0x000fe80000000a00 */
[----:B------:R-:W-:Y:S01]  /*c4a0*/  STS.64 [R15+0x8800], R114 ;  /* 0x008800720f007388 */ /* 0x000fe20000000a00 */
[----:B-1----:R-:W-:-:S03]  /*c4b0*/  MOV R6, 0xff800000 ;  /* 0xff80000000067802 */ /* 0x002fc60000000f00 */
[----:B------:R-:W-:Y:S01]  /*c4c0*/  BAR.SYNC.DEFER_BLOCKING 0x0 ;  /* 0x0000000000007b1d */ /* 0x000fe20000010000 */
[----:B------:R-:W-:Y:S01]  /*c4d0*/  @P3 FFMA.FTZ R6, R3, c[0x0][0x238], R2 ;  /* 0x00008e0003063a23 */ /* 0x000fe20000010002 */
[----:B--2---:R-:W-:-:S04]  /*c4e0*/  SHF.R.S32.HI R7, RZ, 0x1f, R12 ;  /* 0x0000001fff077819 */ /* 0x004fc8000001140c */
[----:B------:R-:W-:-:S04]  /*c4f0*/  LEA.HI R7, R7, R12, RZ, 0x2 ;  /* 0x0000000c07077211 */ /* 0x000fc800078f10ff */
[----:B------:R-:W-:-:S04]  /*c500*/  LOP3.LUT R7, R7, 0xffffffc, RZ, 0xc0, !PT ;  /* 0x0ffffffc07077812 */ /* 0x000fc800078ec0ff */
[----:B------:R-:W-:-:S04]  /*c510*/  IADD3 R7, R12, -R7, RZ ;  /* 0x800000070c077210 */ /* 0x000fc80007ffe0ff */
[----:B------:R-:W-:Y:S01]  /*c520*/  LEA R7, R7, R0, 0x4 ;  /* 0x0000000007077211 */ /* 0x000fe200078e20ff */
        /* <DEDUP_REMOVED lines=27> */
[----:B--234-:R-:W-:Y:S01]  /*c6e0*/  IADD3 R4, R7, 0x8, RZ ;  /* 0x0000000807047810 */ /* 0x01cfe20007ffe0ff */
[----:B------:R-:W-:Y:S01]  /*c6f0*/  IMAD.U32 R0, RZ, RZ, UR5 ;  /* 0x00000005ff007e24 */ /* 0x000fe2000f8e00ff */
[----:B------:R-:W-:-:S02]  /*c700*/  SHF.R.S32.HI R3, RZ, 0x1f, R7 ;  /* 0x0000001fff037819 */ /* 0x000fc40000011407 */
[C---:B------:R-:W-:Y:S02]  /*c710*/  IADD3 R2, P0, R7.reuse, UR5, RZ ;  /* 0x0000000507027c10 */ /* 0x040fe4000ff1e0ff */
[----:B------:R-:W-:Y:S02]  /*c720*/  ISETP.GE.AND P2, PT, R7, UR13, PT ;  /* 0x0000000d07007c0c */ /* 0x000fe4000bf46270 */
[----:B------:R-:W-:Y:S02]  /*c730*/  ISETP.GE.AND P1, PT, R4, UR13, PT ;  /* 0x0000000d04007c0c */ /* 0x000fe4000bf26270 */
[----:B------:R-:W-:Y:S02]  /*c740*/  LEA.HI.X.SX32 R3, R0, R3, 0x1, P0 ;  /* 0x0000000300037211 */ /* 0x000fe400000f0eff */
[----:B------:R-:W-:-:S04]  /*c750*/  LEA R12, P0, R2, c[0x0][0x208], 0x2 ;  /* 0x00008200020c7a11 */ /* 0x000fc800078010ff */
[----:B------:R-:W-:-:S05]  /*c760*/  LEA.HI.X R13, R2, c[0x0][0x20c], R3, 0x2, P0 ;  /* 0x00008300020d7a11 */ /* 0x000fca00000f1403 */
[----:B------:R2:W-:Y:S04]  /*c770*/  @!P2 STG.E [R12.64], R5 ;  /* 0x000000050c00a986 */ /* 0x0005e8000c101906 */
[----:B------:R2:W-:Y:S02]  /*c780*/  @!P1 STG.E [R12.64+0x20], R6 ;  /* 0x000020060c009986 */ /* 0x0005e4000c101906 */
.L_x_4607:
[----:B--234-:R-:W-:Y:S05]  /*c790*/  BSYNC B0 ;  /* 0x0000000000007941 */ /* 0x01cfea0003800000 */
.L_x_4606:
[----:B------:R-:W-:Y:S01]  /*c7a0*/  ULDC UR4, c[0x0][0x22c] ;  /* 0x00008b0000047ab9 */ /* 0x000fe20000000800 */
[C---:B------:R-:W-:Y:S01]  /*c7b0*/  ISETP.GE.AND P1, PT, R8.reuse, UR13, PT ;  /* 0x0000000d08007c0c */ /* 0x040fe2000bf26270 */
[----:B------:R-:W-:Y:S01]  /*c7c0*/  UIMAD UR4, UR5, UR4, URZ ;  /* 0x00000004050472a4 */ /* 0x000fe2000f8e023f */
[----:B------:R-:W-:Y:S01]  /*c7d0*/  IMAD.WIDE R2, R8, 0xc0, R10 ;  /* 0x000000c008027825 */ /* 0x000fe200078e020a */
[----:B------:R-:W-:Y:S04]  /*c7e0*/  BSSY B0, `(.L_x_4608) ;  /* 0x0000010000007945 */ /* 0x000fe80003800000 */
[----:B------:R-:W-:Y:S01]  /*c7f0*/  IMAD.U32 R0, RZ, RZ, UR4 ;  /* 0x00000004ff007e24 */ /* 0x000fe2000f8e00ff */
[----:B------:R-:W-:-:S04]  /*c800*/  IADD3 R2, P0, R2, UR4, RZ ;  /* 0x0000000402027c10 */ /* 0x000fc8000ff1e0ff */
[----:B------:R-:W-:Y:S02]  /*c810*/  LEA.HI.X.SX32 R3, R0, R3, 0x1, P0 ;  /* 0x0000000300037211 */ /* 0x000fe400000f0eff */
[----:B------:R-:W-:Y:S02]  /*c820*/  LEA R4, P0, R2, c[0x0][0x1d8], 0x2 ;  /* 0x0000760002047a11 */ /* 0x000fe400078010ff */
[----:B------:R-:W-:Y:S02]  /*c830*/  IADD3 R0, R10, 0x40, RZ ;  /* 0x000000400a007810 */ /* 0x000fe40007ffe0ff */
[----:B------:R-:W-:Y:S01]  /*c840*/  LEA.HI.X R5, R2, c[0x0][0x1dc], R3, 0x2, P0 ;  /* 0x0000770002057a11 */ /* 0x000fe200000f1403 */
[----:B------:R-:W-:Y:S05]  /*c850*/  @P1 BRA `(.L_x_4609) ;  /* 0x0000008000001947 */ /* 0x000fea0003800000 */
[C---:B------:R-:W-:Y:S02]  /*c860*/  IADD3 R2, R0.reuse, 0x40, RZ ;  /* 0x0000004000027810 */ /* 0x040fe40007ffe0ff */
[----:B------:R-:W-:Y:S02]  /*c870*/  ISETP.GE.AND P0, PT, R0, c[0x0][0x220], PT ;  /* 0x0000880000007a0c */ /* 0x000fe40003f06270 */
[----:B------:R-:W-:-:S02]  /*c880*/  ISETP.GE.AND P1, PT, R10, c[0x0][0x220], PT ;  /* 0x000088000a007a0c */ /* 0x000fc40003f26270 */
[----:B------:R-:W-:-:S09]  /*c890*/  ISETP.GE.AND P2, PT, R2, c[0x0][0x220], PT ;  /* 0x0000880002007a0c */ /* 0x000fd20003f46270 */
[----:B-1----:R1:W-:Y:S04]  /*c8a0*/  @!P0 STG.E.128 [R4.64+0x100], R72 ;  /* 0x0001004804008986 */ /* 0x0023e8000c101d06 */
[----:B------:R1:W-:Y:S04]  /*c8b0*/  @!P1 STG.E.64 [R4.64], R104 ;  /* 0x0000006804009986 */ /* 0x0003e8000c101b06 */
[----:B------:R1:W-:Y:S04]  /*c8c0*/  @!P1 STG.E.64 [R4.64+0x8], R106 ;  /* 0x0000086a04009986 */ /* 0x0003e8000c101b06 */
[----:B------:R1:W-:Y:S02]  /*c8d0*/  @!P2 STG.E.128 [R4.64+0x200], R40 ;  /* 0x000200280400a986 */ /* 0x0003e4000c101d06 */
.L_x_4609:
[----:B------:R-:W-:Y:S05]  /*c8e0*/  BSYNC B0 ;  /* 0x0000000000007941 */ /* 0x000fea0003800000 */
.L_x_4608:
[----:B------:R-:W-:Y:S01]  /*c8f0*/  IADD3 R2, R8, 0x8, RZ ;  /* 0x0000000808027810 */ /* 0x000fe20007ffe0ff */
[----:B------:R-:W-:Y:S03]  /*c900*/  BSSY B0, `(.L_x_4610) ;  /* 0x000000a000007945 */ /* 0x000fe60003800000 */
[----:B------:R-:W-:-:S13]  /*c910*/  ISETP.GE.AND P0, PT, R2, UR13, PT ;  /* 0x0000000d02007c0c */ /* 0x000fda000bf06270 */
        /* <DEDUP_REMOVED lines=8> */
.L_x_4611:
[----:B------:R-:W-:Y:S05]  /*c9a0*/  BSYNC B0 ;  /* 0x0000000000007941 */ /* 0x000fea0003800000 */
.L_x_4610:
        /* <DEDUP_REMOVED lines=11> */
.L_x_4613:
[----:B------:R-:W-:Y:S05]  /*ca60*/  BSYNC B0 ;  /* 0x0000000000007941 */ /* 0x000fea0003800000 */
.L_x_4612:
        /* <DEDUP_REMOVED lines=11> */
.L_x_4615:
[----:B------:R-:W-:Y:S05]  /*cb20*/  BSYNC B0 ;  /* 0x0000000000007941 */ /* 0x000fea0003800000 */
.L_x_4614:
        /* <DEDUP_REMOVED lines=11> */
.L_x_4617:
[----:B------:R-:W-:Y:S05]  /*cbe0*/  BSYNC B0 ;  /* 0x0000000000007941 */ /* 0x000fea0003800000 */
.L_x_4616:
        /* <DEDUP_REMOVED lines=11> */
.L_x_4619:
[----:B------:R-:W-:Y:S05]  /*cca0*/  BSYNC B0 ;  /* 0x0000000000007941 */ /* 0x000fea0003800000 */
.L_x_4618:
        /* <DEDUP_REMOVED lines=11> */
.L_x_4621:
[----:B------:R-:W-:Y:S05]  /*cd60*/  BSYNC B0 ;  /* 0x0000000000007941 */ /* 0x000fea0003800000 */
.L_x_4620:
[----:B------:R-:W-:-:S04]  /*cd70*/  IADD3 R8, R8, 0x38, RZ ;  /* 0x0000003808087810 */ /* 0x000fc80007ffe0ff */
[----:B------:R-:W-:-:S13]  /*cd80*/  ISETP.GE.AND P0, PT, R8, UR13, PT ;  /* 0x0000000d08007c0c */ /* 0x000fda000bf06270 */
        /* <DEDUP_REMOVED lines=10> */
.L_x_4622:
        /* <DEDUP_REMOVED lines=13> */
.L_x_7862:


//--------------------- .text._ZN5flash24flash_fwd_splitkv_kernelI23Flash_fwd_kernel_traitsILi192ELi64ELi64ELi4ELb0ELb0EN7cutlass10bfloat16_tE19Flash_kernel_traitsILi192ELi64ELi64ELi4ES3_EELb0ELb0ELb1ELb0ELb0ELb1ELb1ELb0EEEvNS_16Flash_fwd_paramsE --------------------------
	.section	.text._ZN5flash24flash_fwd_splitkv_kernelI23Flash_fwd_kernel_traitsILi192ELi64ELi64ELi4ELb0ELb0EN7cutlass10bfloat16_tE19Flash_kernel_traitsILi192ELi64ELi64ELi4ES3_EELb0ELb0ELb1ELb0ELb0ELb1ELb1ELb0EEEvNS_16Flash_fwd_paramsE,"ax",@progbits
	.sectioninfo	@"SHI_REGISTERS=243"
	.align	128
        .global         _ZN5flash24flash_fwd_splitkv_kernelI23Flash_fwd_kernel_traitsILi192ELi64ELi64ELi4ELb0ELb0EN7cutlass10bfloat16_tE19Flash_kernel_traitsILi192ELi64ELi64ELi4ES3_EELb0ELb0ELb1ELb0ELb0ELb1ELb1ELb0EEEvNS_16Flash_fwd_paramsE
        .type           _ZN5flash24flash_fwd_splitkv_kernelI23Flash_fwd_kernel_traitsILi192ELi64ELi64ELi4ELb0ELb0EN7cutlass10bfloat16_tE19Flash_kernel_traitsILi192ELi64ELi64ELi4ES3_EELb0ELb0ELb1ELb0ELb0ELb1ELb1ELb0EEEvNS_16Flash_fwd_paramsE,@function
        .size           _ZN5flash24flash_fwd_splitkv_kernelI23Flash_fwd_kernel_traitsILi192ELi64ELi64ELi4ELb0ELb0EN7cutlass10bfloat16_tE19Flash_kernel_traitsILi192ELi64ELi64ELi4ES3_EELb0ELb0ELb1ELb0ELb0ELb1ELb1ELb0EEEvNS_16Flash_fwd_paramsE,(.L_x_7863 - _ZN5flash24flash_fwd_splitkv_kernelI23Flash_fwd_kernel_traitsILi192ELi64ELi64ELi4ELb0ELb0EN7cutlass10bfloat16_tE19Flash_kernel_traitsILi192ELi64ELi64ELi4ES3_EELb0ELb0ELb1ELb0ELb0ELb1ELb1ELb0EEEvNS_16Flash_fwd_paramsE)
        .other          _ZN5flash24flash_fwd_splitkv_kernelI23Flash_fwd_kernel_traitsILi192ELi64ELi64ELi4ELb0ELb0EN7cutlass10bfloat16_tE19Flash_kernel_traitsILi192ELi64ELi64ELi4ES3_EELb0ELb0ELb1ELb0ELb0ELb1ELb1ELb0EEEvNS_16Flash_fwd_paramsE,@"STO_CUDA_ENTRY STV_DEFAULT"
_ZN5flash24flash_fwd_splitkv_kernelI23Flash_fwd_kernel_traitsILi192ELi64ELi64ELi4ELb0ELb0EN7cutlass10bfloat16_tE19Flash_kernel_traitsILi192ELi64ELi64ELi4ES3_EELb0ELb0ELb1ELb0ELb0ELb1ELb1ELb0EEEvNS_16Flash_fwd_paramsE:
.text._ZN5flash24flash_fwd_splitkv_kernelI23Flash_fwd_kernel_traitsILi192ELi64ELi64ELi4ELb0ELb0EN7cutlass10bfloat16_tE19Flash_kernel_traitsILi192ELi64ELi64ELi4ES3_EELb0ELb0ELb1ELb0ELb0ELb1ELb1ELb0EEEvNS_16Flash_fwd_paramsE:
        /* <DEDUP_REMOVED lines=78> */
.L_x_4623:
[----:B------:R-:W-:Y:S02]  /*04e0*/  ULDC UR7, c[0x0][0x218] ;  /* 0x0000860000077ab9 */ /* 0x000fe40000000800 */
.L_x_4624:
        /* <DEDUP_REMOVED lines=92> */
.L_x_4627:
[----:B------:R-:W-:Y:S05]  /*0ab0*/  BSYNC B0 ;  /* 0x0000000000007941 */ /* 0x000fea0003800000 */
.L_x_4626:
        /* <DEDUP_REMOVED lines=10> */
.L_x_4629:
[----:B------:R-:W-:Y:S05]  /*0b60*/  BSYNC B0 ;  /* 0x0000000000007941 */ /* 0x000fea0003800000 */
.L_x_4628:
        /* <DEDUP_REMOVED lines=10> */
.L_x_4631:
[----:B------:R-:W-:Y:S05]  /*0c10*/  BSYNC B0 ;  /* 0x0000000000007941 */ /* 0x000fea0003800000 */
.L_x_4630:
        /* <DEDUP_REMOVED lines=10> */
.L_x_4633:
[----:B------:R-:W-:Y:S05]  /*0cc0*/  BSYNC B0 ;  /* 0x0000000000007941 */ /* 0x000fea0003800000 */
.L_x_4632:
        /* <DEDUP_REMOVED lines=10> */
.L_x_4635:
[----:B------:R-:W-:Y:S05]  /*0d70*/  BSYNC B0 ;  /* 0x0000000000007941 */ /* 0x000fea0003800000 */
.L_x_4634:
        /* <DEDUP_REMOVED lines=10> */
.L_x_4637:
[----:B------:R-:W-:Y:S05]  /*0e20*/  BSYNC B0 ;  /* 0x0000000000007941 */ /* 0x000fea0003800000 */
.L_x_4636:
        /* <DEDUP_REMOVED lines=10> */
.L_x_4639:
[----:B------:R-:W-:Y:S05]  /*0ed0*/  BSYNC B0 ;  /* 0x0000000000007941 */ /* 0x000fea0003800000 */
.L_x_4638:
        /* <DEDUP_REMOVED lines=10> */
.L_x_4641:
[----:B------:R-:W-:Y:S05]  /*0f80*/  BSYNC B0 ;  /* 0x0000000000007941 */ /* 0x000fea0003800000 */
.L_x_4640:
        /* <DEDUP_REMOVED lines=32> */
.L_x_4625:
        /* <DEDUP_REMOVED lines=113> */
.L_x_4642:
        /* <DEDUP_REMOVED lines=19> */
.L_x_4644:
        /* <DEDUP_REMOVED lines=56> */
.L_x_4643:
        /* <DEDUP_REMOVED lines=123> */
.L_x_4646:
[----:B------:R-:W-:Y:S05]  /*2500*/  BSYNC B0 ;  /* 0x0000000000007941 */ /* 0x000fea0003800000 */
.L_x_4645:
        /* <DEDUP_REMOVED lines=37> */
.L_x_4648:
[----:B------:R-:W-:Y:S05]  /*2760*/  BSYNC B0 ;  /* 0x0000000000007941 */ /* 0x000fea0003800000 */
.L_x_4647:
        /* <DEDUP_REMOVED lines=37> */
.L_x_4650:
[----:B------:R-:W-:Y:S05]  /*29c0*/  BSYNC B0 ;  /* 0x0000000000007941 */ /* 0x000fea0003800000 */
.L_x_4649:
        /* <DEDUP_REMOVED lines=36> */
.L_x_4652:
[----:B------:R-:W-:Y:S05]  /*2c10*/  BSYNC B0 ;  /* 0x0000000000007941 */ /* 0x000fea0003800000 */
.L_x_4651:
        /* <DEDUP_REMOVED lines=31> */
.L_x_4654:
[----:B------:R-:W-:Y:S05]  /*2e10*/  BSYNC B0 ;  /* 0x0000000000007941 */ /* 0x000fea0003800000 */
.L_x_4653:
        /* <DEDUP_REMOVED lines=33> */
.L_x_4656:
[----:B------:R-:W-:Y:S05]  /*3030*/  BSYNC B0 ;  /* 0x0000000000007941 */ /* 0x000fea0003800000 */
.L_x_4655:
        /* <DEDUP_REMOVED lines=32> */
.L_x_4658:
[----:B------:R-:W-:Y:S05]  /*3240*/  BSYNC B0 ;  /* 0x0000000000007941 */ /* 0x000fea0003800000 */
.L_x_4657:
        /* <DEDUP_REMOVED lines=33> */
.L_x_4660:
[----:B------:R-:W-:Y:S05]  /*3460*/  BSYNC B0 ;  /* 0x0000000000007941 */ /* 0x000fea0003800000 */
.L_x_4659:
        /* <DEDUP_REMOVED lines=49> */
.L_x_4662:
[----:B------:R-:W-:Y:S05]  /*3780*/  BSYNC B0 ;  /* 0x0000000000007941 */ /* 0x000fea0003800000 */
.L_x_4661:
        /* <DEDUP_REMOVED lines=36> */
.L_x_4664:
[----:B------:R-:W-:Y:S05]  /*39d0*/  BSYNC B0 ;  /* 0x0000000000007941 */ /* 0x000fea0003800000 */
.L_x_4663:
        /* <DEDUP_REMOVED lines=39> */
.L_x_4666:
[----:B------:R-:W-:Y:S05]  /*3c50*/  BSYNC B0 ;  /* 0x0000000000007941 */ /* 0x000fea0003800000 */
.L_x_4665:
        /* <DEDUP_REMOVED lines=40> */
.L_x_4668:
[----:B------:R-:W-:Y:S05]  /*3ee0*/  BSYNC B0 ;  /* 0x0000000000007941 */ /* 0x000fea0003800000 */
.L_x_4667:
[C---:B-1-3--:R-:W-:Y:S01]  /*3ef0*/  IMAD.SHL.U32 R8, R2.reuse, 0x40, RZ ;  /* 0x0000004002087824 */ /* 0x04afe200078e00ff */
[----:B------:R-:W-:Y:S01]  /*3f00*/  R2P PR, R2, 0x6 ;  /* 0x0000000602007804 */ /* 0x000fe20000000000 */
[----:B------:R-:W-:Y:S01]  /*3f10*/  IMAD.SHL.U32 R20, R20, 0x8, RZ ;  /* 0x0000000814147824 */ /* 0x000fe200078e00ff */
[----:B------:R-:W-:Y:S01]  /*3f20*/  SHF.L.U32 R81, R81, 0x1, RZ ;  /* 0x0000000151517819 */ /* 0x000fe200000006ff */
[----:B------:R-:W-:Y:S01]  /*3f30*/  IMAD R206, R83, 0x400, R0 ;  /* 0x0000040053ce7824 */ /* 0x000fe200078e0200 */
[----:B------:R-:W-:Y:S01]  /*3f40*/  LOP3.LUT R9, R8, 0x1c0, RZ, 0xc0, !PT ;  /* 0x000001c008097812 */ /* 0x000fe200078ec0ff */
[----:B------:R-:W-:Y:S01]  /*3f50*/  IMAD.U32 R127, RZ, RZ, UR9 ;  /* 0x00000009ff7f7e24 */ /* 0x000fe2000f8e00ff */
[----:B------:R-:W0:Y:S01]  /*3f60*/  LDGDEPBAR ;  /* 0x00000000000079af */ /* 0x000e220000000000 */
        /* <DEDUP_REMOVED lines=9> */
[----:B------:R-:W-:-:S02]  /*4000*/  ISETP.GT.AND P5, PT, R82, R207, PT ;  /* 0x000000cf5200720c */ /* 0x000fc40003fa4270 */
[----:B------:R-:W-:Y:S01]  /*4010*/  IMAD R205, R205, 0x200, R8 ;  /* 0x00000200cdcd7824 */ /* 0x000fe200078e0208 */
[----:B------:R-:W-:Y:S03]  /*4020*/  LDSM.16.M88.4 R64, [R202] ;  /* 0x00000000ca40783b */ /* 0x000fe60000000200 */
[----:B------:R-:W-:-:S05]  /*4030*/  IMAD.SHL.U32 R205, R205, 0x2, RZ ;  /* 0x00000002cdcd7824 */ /* 0x000fca00078e00ff */
[----:B------:R-:W1:Y:S01]  /*4040*/  LDSM.16.M88.4 R12, [R205+0x6000] ;  /* 0x00600000cd0c783b */ /* 0x000e620000000200 */
[C---:B------:R-:W-:Y:S02]  /*4050*/  IADD3 R2, R205.reuse, 0x6000, RZ ;  /* 0x00006000cd027810 */ /* 0x040fe40007ffe0ff */
        /* <DEDUP_REMOVED lines=28> */
[C---:B---3--:R-:W-:Y:S08]  /*4220*/  HMMA.16816.F32.BF16 R28, R52.reuse, R24, RZ ;  /* 0x00000018341c723c */ /* 0x048ff000000418ff */
[C---:B------:R-:W-:Y:S08]  /*4230*/  HMMA.16816.F32.BF16 R12, R52.reuse, R14, RZ ;  /* 0x0000000e340c723c */ /* 0x040ff000000418ff */
[C---:B------:R-:W-:Y:S08]  /*4240*/  HMMA.16816.F32.BF16 R24, R52.reuse, R26, RZ ;  /* 0x0000001a3418723c */ /* 0x040ff000000418ff */
[C---:B-----5:R-:W-:Y:S08]  /*4250*/  HMMA.16816.F32.BF16 R40, R52.reuse, R60, RZ ;  /* 0x0000003c3428723c */ /* 0x060ff000000418ff */
[C---:B------:R-:W-:Y:S08]  /*4260*/  HMMA.16816.F32.BF16 R60, R52.reuse, R62, RZ ;  /* 0x0000003e343c723c */ /* 0x040ff000000418ff */
[C---:B----4-:R-:W-:Y:S08]  /*4270*/  HMMA.16816.F32.BF16 R56, R52.reuse, R68, RZ ;  /* 0x000000443438723c */ /* 0x050ff000000418ff */
[----:B------:R-:W-:Y:S01]  /*4280*/  HMMA.16816.F32.BF16 R52, R52, R70, RZ ;  /* 0x000000463434723c */ /* 0x000fe200000418ff */
[----:B------:R-:W-:Y:S07]  /*4290*/  LDSM.16.M88.4 R68, [R205+0x8800] ;  /* 0x00880000cd44783b */ /* 0x000fee0000000200 */
[C---:B--2---:R-:W-:Y:S08]  /*42a0*/  HMMA.16816.F32.BF16 R8, R16.reuse, R48, R8 ;  /* 0x000000301008723c */ /* 0x044ff00000041808 */
[C---:B------:R-:W-:Y:S01]  /*42b0*/  HMMA.16816.F32.BF16 R12, R16.reuse, R50, R12 ;  /* 0x00000032100c723c */ /* 0x040fe2000004180c */
[----:B------:R-:W1:Y:S07]  /*42c0*/  LDSM.16.M88.4 R48, [R199+0x6800] ;  /* 0x00680000c730783b */ /* 0x000e6e0000000200 */
[C---:B------:R-:W-:Y:S08]  /*42d0*/  HMMA.16816.F32.BF16 R28, R16.reuse, R44, R28 ;  /* 0x0000002c101c723c */ /* 0x040ff0000004181c */
[C---:B------:R-:W-:Y:S01]  /*42e0*/  HMMA.16816.F32.BF16 R24, R16.reuse, R46, R24 ;  /* 0x0000002e1018723c */ /* 0x040fe20000041818 */
[----:B------:R-:W2:Y:S07]  /*42f0*/  LDSM.16.M88.4 R44, [R199+0x7000] ;  /* 0x00700000c72c783b */ /* 0x000eae0000000200 */
[C---:B------:R-:W-:Y:S08]  /*4300*/  HMMA.16816.F32.BF16 R40, R16.reuse, R36, R40 ;  /* 0x000000241028723c */ /* 0x040ff00000041828 */
[C---:B------:R-:W-:Y:S01]  /*4310*/  HMMA.16816.F32.BF16 R60, R16.reuse, R38, R60 ;  /* 0x00000026103c723c */ /* 0x040fe2000004183c */
[----:B------:R-:W-:Y:S07]  /*4320*/  LDSM.16.M88.4 R36, [R192] ;  /* 0x00000000c024783b */ /* 0x000fee0000000200 */
[C---:B------:R-:W-:Y:S08]  /*4330*/  HMMA.16816.F32.BF16 R56, R16.reuse, R32, R56 ;  /* 0x000000201038723c */ /* 0x040ff00000041838 */
[----:B------:R-:W-:Y:S01]  /*4340*/  HMMA.16816.F32.BF16 R52, R16, R34, R52 ;  /* 0x000000221034723c */ /* 0x000fe20000041834 */
[----:B------:R-:W3:Y:S04]  /*4350*/  LDSM.16.M88.4 R16, [R201] ;  /* 0x00000000c910783b */ /* 0x000ee80000000200 */
[----:B------:R-:W4:Y:S03]  /*4360*/  LDSM.16.M88.4 R32, [R192+0x800] ;  /* 0x00080000c020783b */ /* 0x000f260000000200 */
[C---:B------:R-:W-:Y:S08]  /*4370*/  HMMA.16816.F32.BF16 R8, R64.reuse, R20, R8 ;  /* 0x000000144008723c */ /* 0x040ff00000041808 */
[C---:B------:R-:W-:Y:S01]  /*4380*/  HMMA.16816.F32.BF16 R12, R64.reuse, R22, R12 ;  /* 0x00000016400c723c */ /* 0x040fe2000004180c */
[----:B------:R-:W5:Y:S07]  /*4390*/  LDSM.16.M88.4 R20, [R192+0x1000] ;  /* 0x00100000c014783b */ /* 0x000f6e0000000200 */
        /* <DEDUP_REMOVED lines=8> */
[----:B------:R-:W-:Y:S04]  /*4420*/  LDSM.16.M88.4 R64, [R205+0x9800] ;  /* 0x00980000cd40783b */ /* 0x000fe80000000200 */
[----:B------:R-:W-:Y:S03]  /*4430*/  LDSM.16.M88.4 R76, [R192+0x4000] ;  /* 0x00400000c04c783b */ /* 0x000fe60000000200 */
[C---:B---3--:R-:W-:Y:S08]  /*4440*/  HMMA.16816.F32.BF16 R8, R16.reuse, R36, R8 ;  /* 0x000000241008723c */ /* 0x048ff00000041808 */
        /* <DEDUP_REMOVED lines=21> */
[C---:B------:R-:W-:Y:S08]  /*45a0*/  HMMA.16816.F32.BF16 R56, R48.reuse, R64, R56 ;  /* 0x000000403038723c */ /* 0x040ff00000041838 */
[----:B------:R-:W-:Y:S07]  /*45b0*/  HMMA.16816.F32.BF16 R52, R48, R66, R52 ;  /* 0x000000423034723c */ /* 0x000fee0000041834 */
[----:B------:R-:W-:Y:S01]  /*45c0*/  SHF.R.S32.HI R49, RZ, 0x1f, R84 ;  /* 0x0000001fff317819 */ /* 0x000fe20000011454 */
[----:B---3--:R-:W-:Y:S01]  /*45d0*/  HMMA.16816.F32.BF16 R8, R32, R20, R8 ;  /* 0x000000142008723c */ /* 0x008fe20000041808 */
[----:B------:R-:W-:-:S02]  /*45e0*/  LOP3.LUT R48, R81, 0x6, RZ, 0xc0, !PT ;  /* 0x0000000651307812 */ /* 0x000fc400078ec0ff */
[----:B------:R-:W-:-:S03]  /*45f0*/  LEA.HI R84, R49, R84, RZ, 0x2 ;  /* 0x0000005431547211 */ /* 0x000fc600078f10ff */
[----:B------:R-:W-:Y:S01]  /*4600*/  IMAD.IADD R81, R3, 0x1, R48 ;  /* 0x0000000103517824 */ /* 0x000fe200078e0230 */
[----:B------:R-:W-:Y:S01]  /*4610*/  SHF.R.S32.HI R2, RZ, 0x2, R84 ;  /* 0x00000002ff027819 */ /* 0x000fe20000011454 */
[C---:B------:R-:W-:Y:S01]  /*4620*/  HMMA.16816.F32.BF16 R12, R32.reuse, R22, R12 ;  /* 0x00000016200c723c */ /* 0x040fe2000004180c */
[----:B------:R-:W-:Y:S02]  /*4630*/  LDSM.16.M88.4 R20, [R202+0x2000] ;  /* 0x00200000ca14783b */ /* 0x000fe40000000200 */
[----:B------:R-:W-:Y:S01]  /*4640*/  IADD3 R84, R81, 0x8, RZ ;  /* 0x0000000851547810 */ /* 0x000fe20007ffe0ff */
[----:B------:R-:W-:Y:S01]  /*4650*/  IMAD R2, R83, 0x10, R2 ;  /* 0x0000001053027824 */ /* 0x000fe200078e0202 */
[C---:B------:R-:W-:Y:S01]  /*4660*/  IADD3 R83, R81.reuse, 0x1, RZ ;  /* 0x0000000151537810 */ /* 0x040fe20007ffe0ff */
[----:B------:R-:W-:Y:S01]  /*4670*/  LDSM.16.M88.4 R48, [R199+0x9800] ;  /* 0x00980000c730783b */ /* 0x000fe20000000200 */
[----:B------:R-:W-:Y:S01]  /*4680*/  IADD3 R91, R81, 0x11, RZ ;  /* 0x00000011515b7810 */ /* 0x000fe20007ffe0ff */
[----:B----4-:R-:W-:Y:S01]  /*4690*/  HMMA.16816.F32.BF16 R28, R32, R16, R28 ;  /* 0x00000010201c723c */ /* 0x010fe2000004181c */
[----:B------:R-:W-:-:S02]  /*46a0*/  IADD3 R2, R2, UR8, RZ ;  /* 0x0000000802027c10 */ /* 0x000fc4000fffe0ff */
[----:B------:R-:W-:Y:S02]  /*46b0*/  IADD3 R90, R81, 0x18, RZ ;  /* 0x00000018515a7810 */ /* 0x000fe40007ffe0ff */
[----:B------:R-:W-:Y:S02]  /*46c0*/  IADD3 R127, R127, -UR10, R2 ;  /* 0x8000000a7f7f7c10 */ /* 0x000fe4000fffe002 */
[C---:B------:R-:W-:Y:S01]  /*46d0*/  IADD3 R94, R81.reuse, 0x19, RZ ;  /* 0x00000019515e7810 */ /* 0x040fe20007ffe0ff */
[----:B------:R-:W-:Y:S01]  /*46e0*/  HMMA.16816.F32.BF16 R24, R32, R18, R24 ;  /* 0x000000122018723c */ /* 0x000fe20000041818 */
[----:B------:R-:W3:Y:S01]  /*46f0*/  LDSM.16.M88.4 R16, [R199+0x8000] ;  /* 0x00800000c710783b */ /* 0x000ee20000000200 */
[C---:B------:R-:W-:Y:S02]  /*4700*/  IADD3 R96, R81.reuse, 0x20, RZ ;  /* 0x0000002051607810 */ /* 0x040fe40007ffe0ff */
[C---:B------:R-:W-:Y:S02]  /*4710*/  IADD3 R100, R81.reuse, 0x28, RZ ;  /* 0x0000002851647810 */ /* 0x040fe40007ffe0ff */
[----:B------:R-:W-:-:S02]  /*4720*/  IADD3 R102, R81, 0x29, RZ ;  /* 0x0000002951667810 */ /* 0x000fc40007ffe0ff */
[C---:B-1----:R-:W-:Y:S01]  /*4730*/  HMMA.16816.F32.BF16 R40, R32.reuse, R44, R40 ;  /* 0x0000002c2028723c */ /* 0x042fe20000041828 */
[C---:B------:R-:W-:Y:S02]  /*4740*/  IADD3 R98, R81.reuse, 0x21, RZ ;  /* 0x0000002151627810 */ /* 0x040fe40007ffe0ff */
[C---:B------:R-:W-:Y:S02]  /*4750*/  IADD3 R107, R81.reuse, 0x31, RZ ;  /* 0x00000031516b7810 */ /* 0x040fe40007ffe0ff */
[C---:B------:R-:W-:Y:S02]  /*4760*/  IADD3 R105, R81.reuse, 0x30, RZ ;  /* 0x0000003051697810 */ /* 0x040fe40007ffe0ff */
[C---:B------:R-:W-:Y:S01]  /*4770*/  IADD3 R109, R81.reuse, 0x38, RZ ;  /* 0x00000038516d7810 */ /* 0x040fe20007ffe0ff */
[----:B------:R-:W-:Y:S01]  /*4780*/  HMMA.16816.F32.BF16 R60, R32, R46, R60 ;  /* 0x0000002e203c723c */ /* 0x000fe2000004183c */
[----:B------:R-:W1:Y:S01]  /*4790*/  LDSM.16.M88.4 R44, [R199+0x8800] ;  /* 0x00880000c72c783b */ /* 0x000e620000000200 */
[----:B------:R-:W-:-:S02]  /*47a0*/  IADD3 R110, R81, 0x39, RZ ;  /* 0x00000039516e7810 */ /* 0x000fc40007ffe0ff */
[C---:B------:R-:W-:Y:S02]  /*47b0*/  IADD3 R86, R81.reuse, 0x9, RZ ;  /* 0x0000000951567810 */ /* 0x040fe40007ffe0ff */
[----:B------:R-:W-:Y:S02]  /*47c0*/  IADD3 R88, R81, 0x10, RZ ;  /* 0x0000001051587810 */ /* 0x000fe40007ffe0ff */
[C---:B--2---:R-:W-:Y:S01]  /*47d0*/  HMMA.16816.F32.BF16 R56, R32.reuse, R36, R56 ;  /* 0x000000242038723c */ /* 0x044fe20000041838 */
[----:B------:R-:W-:Y:S01]  /*47e0*/  IMAD.IADD R93, R127, 0x1, -R86 ;  /* 0x000000017f5d7824 */ /* 0x000fe200078e0a56 */
[----:B------:R-:W-:Y:S01]  /*47f0*/  ISETP.GE.AND P3, PT, R81, UR9, PT ;  /* 0x0000000951007c0c */ /* 0x000fe2000bf66270 */
[C---:B------:R-:W-:Y:S01]  /*4800*/  IMAD.IADD R92, R127.reuse, 0x1, -R88 ;  /* 0x000000017f5c7824 */ /* 0x040fe200078e0a58 */
[----:B------:R-:W-:Y:S02]  /*4810*/  ISETP.GE.AND P6, PT, R88, UR9, PT ;  /* 0x0000000958007c0c */ /* 0x000fe4000bfc6270 */
[----:B------:R-:W-:Y:S01]  /*4820*/  IABS R93, R93 ;  /* 0x0000005d005d7213 */ /* 0x000fe20000000000 */
[C---:B------:R-:W-:Y:S01]  /*4830*/  IMAD.IADD R36, R127.reuse, 0x1, -R81 ;  /* 0x000000017f247824 */ /* 0x040fe200078e0a51 */
[----:B------:R-:W-:Y:S01]  /*4840*/  HMMA.16816.F32.BF16 R52, R32, R38, R52 ;  /* 0x000000262034723c */ /* 0x000fe20000041834 */
[----:B------:R-:W2:Y:S01]  /*4850*/  LDSM.16.M88.4 R32, [R199+0x9000] ;  /* 0x00900000c720783b */ /* 0x000ea20000000200 */
[----:B------:R-:W-:Y:S01]  /*4860*/  IMAD.IADD R37, R127, 0x1, -R83 ;  /* 0x000000017f257824 */ /* 0x000fe200078e0a53 */
[----:B------:R-:W-:Y:S01]  /*4870*/  IABS R92, R92 ;  /* 0x0000005c005c7213 */ /* 0x000fe20000000000 */
[----:B------:R-:W-:Y:S01]  /*4880*/  I2F R93, R93 ;  /* 0x0000005d005d7306 */ /* 0x000fe20000201400 */
[----:B------:R-:W-:-:S02]  /*4890*/  IABS R36, R36 ;  /* 0x0000002400247213 */ /* 0x000fc40000000000 */
[----:B------:R-:W-:Y:S01]  /*48a0*/  ISETP.GE.AND P2, PT, R83, UR9, PT ;  /* 0x0000000953007c0c */ /* 0x000fe2000bf46270 */
[C---:B---3--:R-:W-:Y:S02]  /*48b0*/  HMMA.16816.F32.BF16 R8, R20.reuse, R16, R8 ;  /* 0x000000101408723c */ /* 0x048fe40000041808 */
[----:B------:R-:W-:Y:S01]  /*48c0*/  IMAD.MOV.U32 R85, RZ, RZ, R36 ;  /* 0x000000ffff557224 */ /* 0x000fe200078e0024 */
[----:B------:R-:W-:Y:S01]  /*48d0*/  IABS R36, R37 ;  /* 0x0000002500247213 */ /* 0x000fe20000000000 */
[----:B------:R-:W-:Y:S01]  /*48e0*/  I2F R92, R92 ;  /* 0x0000005c005c7306 */ /* 0x000fe20000201400 */
[----:B------:R-:W-:Y:S02]  /*48f0*/  ISETP.GE.AND P1, PT, R84, UR9, PT ;  /* 0x0000000954007c0c */ /* 0x000fe4000bf26270 */
[----:B------:R-:W-:Y:S01]  /*4900*/  ISETP.GE.AND P0, PT, R86, UR9, PT ;  /* 0x0000000956007c0c */ /* 0x000fe2000bf06270 */
[----:B------:R-:W-:Y:S01]  /*4910*/  IMAD.IADD R16, R127, 0x1, -R84 ;  /* 0x000000017f107824 */ /* 0x000fe200078e0a54 */
[----:B------:R-:W-:Y:S01]  /*4920*/  HMMA.16816.F32.BF16 R12, R20, R18, R12 ;  /* 0x00000012140c723c */ /* 0x000fe2000004180c */
[----:B------:R-:W-:-:S02]  /*4930*/  ISETP.GE.AND P4, PT, R91, UR9, PT ;  /* 0x000000095b007c0c */ /* 0x000fc4000bf86270 */
[----:B------:R3:W-:Y:S01]  /*4940*/  I2F R87, R36 ;  /* 0x0000002400577306 */ /* 0x0007e20000201400 */
[----:B------:R-:W-:-:S04]  /*4950*/  IABS R16, R16 ;  /* 0x0000001000107213 */ /* 0x000fc80000000000 */
[C---:B-1----:R-:W-:Y:S03]  /*4960*/  HMMA.16816.F32.BF16 R28, R20.reuse, R44, R28 ;  /* 0x0000002c141c723c */ /* 0x042fe6000004181c */
[----:B------:R1:W-:Y:S04]  /*4970*/  I2F R89, R16 ;  /* 0x0000001000597306 */ /* 0x0003e80000201400 */
[C---:B------:R-:W-:Y:S01]  /*4980*/  IMAD.IADD R44, R127.reuse, 0x1, -R91 ;  /* 0x000000017f2c7824 */ /* 0x040fe200078e0a5b */
[C---:B------:R-:W-:Y:S01]  /*4990*/  HMMA.16816.F32.BF16 R24, R20.reuse, R46, R24 ;  /* 0x0000002e1418723c */ /* 0x040fe20000041818 */
[----:B------:R-:W-:Y:S01]  /*49a0*/  IMAD.IADD R45, R127, 0x1, -R90 ;  /* 0x000000017f2d7824 */ /* 0x000fe200078e0a5a */
[----:B---3--:R-:W-:Y:S02]  /*49b0*/  LDSM.16.M88.4 R36, [R192+0x2000] ;  /* 0x00200000c024783b */ /* 0x008fe40000000200 */
[----:B------:R-:W-:Y:S01]  /*49c0*/  IABS R44, R44 ;  /* 0x0000002c002c7213 */ /* 0x000fe20000000000 */
[----:B------:R-:W-:Y:S03]  /*49d0*/  I2F R85, R85 ;  /* 0x0000005500557306 */ /* 0x000fe60000201400 */
[----:B------:R-:W-:Y:S01]  /*49e0*/  MOV R95, R44 ;  /* 0x0000002c005f7202 */ /* 0x000fe20000000f00 */
[----:B--2---:R-:W-:Y:S01]  /*49f0*/  HMMA.16816.F32.BF16 R40, R20, R32, R40 ;  /* 0x000000201428723c */ /* 0x004fe20000041828 */
[----:B------:R-:W-:Y:S01]  /*4a00*/  IABS R44, R45 ;  /* 0x0000002d002c7213 */ /* 0x000fe20000000000 */
[----:B-1----:R-:W1:Y:S03]  /*4a10*/  LDSM.16.M88.4 R16, [R201+0x2000] ;  /* 0x00200000c910783b */ /* 0x002e660000000200 */
[----:B------:R-:W-:Y:S01]  /*4a20*/  I2F R95, R95 ;  /* 0x0000005f005f7306 */ /* 0x000fe20000201400 */
[----:B------:R-:W-:-:S02]  /*4a30*/  IMAD.MOV.U32 R97, RZ, RZ, R44 ;  /* 0x000000ffff617224 */ /* 0x000fc400078e002c */
[----:B------:R-:W2:Y:S01]  /*4a40*/  LDSM.16.M88.4 R44, [R192+0x2800] ;  /* 0x00280000c02c783b */ /* 0x000ea20000000200 */
[C---:B------:R-:W-:Y:S01]  /*4a50*/  IMAD.IADD R32, R127.reuse, 0x1, -R94 ;  /* 0x000000017f207824 */ /* 0x040fe200078e0a5e */
[----:B------:R-:W-:Y:S01]  /*4a60*/  HMMA.16816.F32.BF16 R60, R20, R34, R60 ;  /* 0x00000022143c723c */ /* 0x000fe2000004183c */
[----:B------:R-:W-:Y:S02]  /*4a70*/  IMAD.IADD R33, R127, 0x1, -R96 ;  /* 0x000000017f217824 */ /* 0x000fe400078e0a60 */
[----:B------:R-:W-:Y:S01]  /*4a80*/  I2F R97, R97 ;  /* 0x0000006100617306 */ /* 0x000fe20000201400 */
[----:B------:R-:W-:-:S04]  /*4a90*/  IABS R32, R32 ;  /* 0x0000002000207213 */ /* 0x000fc80000000000 */
[----:B------:R-:W-:Y:S01]  /*4aa0*/  HMMA.16816.F32.BF16 R56, R20, R48, R56 ;  /* 0x000000301438723c */ /* 0x000fe20000041838 */
[----:B------:R-:W-:Y:S01]  /*4ab0*/  IMAD.MOV.U32 R99, RZ, RZ, R32 ;  /* 0x000000ffff637224 */ /* 0x000fe200078e0020 */
[----:B------:R-:W-:-:S05]  /*4ac0*/  IABS R32, R33 ;  /* 0x0000002100207213 */ /* 0x000fca0000000000 */
[----:B------:R-:W-:Y:S01]  /*4ad0*/  IMAD.MOV.U32 R101, RZ, RZ, R32 ;  /* 0x000000ffff657224 */ /* 0x000fe200078e0020 */
[----:B------:R-:W-:Y:S01]  /*4ae0*/  HMMA.16816.F32.BF16 R52, R20, R50, R52 ;  /* 0x000000321434723c */ /* 0x000fe20000041834 */
[----:B------:R-:W3:Y:S01]  /*4af0*/  LDSM.16.M88.4 R32, [R192+0x3000] ;  /* 0x00300000c020783b */ /* 0x000ee20000000200 */
[C---:B------:R-:W-:Y:S01]  /*4b00*/  IMAD.IADD R48, R127.reuse, 0x1, -R98 ;  /* 0x000000017f307824 */ /* 0x040fe200078e0a62 */
[----:B------:R-:W-:Y:S04]  /*4b10*/  I2F R99, R99 ;  /* 0x0000006300637306 */ /* 0x000fe80000201400 */
[----:B------:R-:W-:Y:S01]  /*4b20*/  IMAD.IADD R20, R127, 0x1, -R100 ;  /* 0x000000017f147824 */ /* 0x000fe200078e0a64 */
[----:B------:R-:W-:-:S03]  /*4b30*/  IABS R48, R48 ;  /* 0x0000003000307213 */ /* 0x000fc60000000000 */
[----:B------:R-:W-:Y:S01]  /*4b40*/  I2F R101, R101 ;  /* 0x0000006500657306 */ /* 0x000fe20000201400 */
[----:B------:R-:W-:Y:S01]  /*4b50*/  IABS R20, R20 ;  /* 0x0000001400147213 */ /* 0x000fe20000000000 */
[C---:B-1----:R-:W-:Y:S04]  /*4b60*/  HMMA.16816.F32.BF16 R8, R16.reuse, R36, R8 ;  /* 0x000000241008723c */ /* 0x042fe80000041808 */
[----:B------:R-:W-:Y:S02]  /*4b70*/  IMAD.MOV.U32 R104, RZ, RZ, R20 ;  /* 0x000000ffff687224 */ /* 0x000fe400078e0014 */
[----:B------:R-:W1:Y:S01]  /*4b80*/  LDSM.16.M88.4 R20, [R205+0xa000] ;  /* 0x00a00000cd14783b */ /* 0x000e620000000200 */
[----:B------:R4:W-:Y:S01]  /*4b90*/  I2F R103, R48 ;  /* 0x0000003000677306 */ /* 0x0009e20000201400 */
[----:B------:R-:W-:Y:S01]  /*4ba0*/  IMAD.IADD R36, R127, 0x1, -R102 ;  /* 0x000000017f247824 */ /* 0x000fe200078e0a66 */
[----:B------:R-:W-:Y:S04]  /*4bb0*/  HMMA.16816.F32.BF16 R12, R16, R38, R12 ;  /* 0x00000026100c723c */ /* 0x000fe8000004180c */
[----:B------:R-:W-:-:S02]  /*4bc0*/  IABS R36, R36 ;  /* 0x0000002400247213 */ /* 0x000fc40000000000 */
[----:B------:R-:W-:Y:S02]  /*4bd0*/  I2F R104, R104 ;  /* 0x0000006800687306 */ /* 0x000fe40000201400 */
[----:B------:R-:W-:Y:S01]  /*4be0*/  MOV R106, R36 ;  /* 0x00000024006a7202 */ /* 0x000fe20000000f00 */
[----:B--2---:R-:W-:Y:S01]  /*4bf0*/  HMMA.16816.F32.BF16 R28, R16, R44, R28 ;  /* 0x0000002c101c723c */ /* 0x004fe2000004181c */
[----:B------:R-:W2:Y:S01]  /*4c00*/  LDSM.16.M88.4 R36, [R192+0x3800] ;  /* 0x00380000c024783b */ /* 0x000ea20000000200 */
[----:B----4-:R-:W-:-:S03]  /*4c10*/  IMAD.IADD R48, R127, 0x1, -R105 ;  /* 0x000000017f307824 */ /* 0x010fc600078e0a69 */
[----:B------:R-:W-:Y:S02]  /*4c20*/  I2F R106, R106 ;  /* 0x0000006a006a7306 */ /* 0x000fe40000201400 */
[C---:B------:R-:W-:Y:S01]  /*4c30*/  IMAD.IADD R44, R127.reuse, 0x1, -R107 ;  /* 0x000000017f2c7824 */ /* 0x040fe200078e0a6b */
[----:B------:R-:W-:Y:S01]  /*4c40*/  IABS R48, R48 ;  /* 0x0000003000307213 */ /* 0x000fe20000000000 */
[C---:B------:R-:W-:Y:S01]  /*4c50*/  IMAD.IADD R45, R127.reuse, 0x1, -R109 ;  /* 0x000000017f2d7824 */ /* 0x040fe200078e0a6d */
[C---:B------:R-:W-:Y:S02]  /*4c60*/  HMMA.16816.F32.BF16 R24, R16.reuse, R46, R24 ;  /* 0x0000002e1018723c */ /* 0x040fe40000041818 */
[----:B------:R-:W-:Y:S01]  /*4c70*/  IABS R44, R44 ;  /* 0x0000002c002c7213 */ /* 0x000fe20000000000 */
[----:B------:R4:W-:Y:S04]  /*4c80*/  I2F R108, R48 ;  /* 0x00000030006c7306 */ /* 0x0009e80000201400 */
[----:B------:R-:W-:Y:S01]  /*4c90*/  IMAD.MOV.U32 R111, RZ, RZ, R44 ;  /* 0x000000ffff6f7224 */ /* 0x000fe200078e002c */
[----:B------:R-:W-:Y:S01]  /*4ca0*/  IABS R44, R45 ;  /* 0x0000002d002c7213 */ /* 0x000fe20000000000 */
[C---:B---3--:R-:W-:Y:S04]  /*4cb0*/  HMMA.16816.F32.BF16 R40, R16.reuse, R32, R40 ;  /* 0x000000201028723c */ /* 0x048fe80000041828 */
[----:B------:R-:W-:Y:S01]  /*4cc0*/  IMAD.MOV.U32 R112, RZ, RZ, R44 ;  /* 0x000000ffff707224 */ /* 0x000fe200078e002c */
[----:B------:R-:W-:Y:S01]  /*4cd0*/  I2F R111, R111 ;  /* 0x0000006f006f7306 */ /* 0x000fe20000201400 */
[----:B------:R-:W-:Y:S01]  /*4ce0*/  LDSM.16.M88.4 R44, [R203+0x4000] ;  /* 0x00400000cb2c783b */ /* 0x000fe20000000200 */
[C---:B------:R-:W-:Y:S01]  /*4cf0*/  IMAD.IADD R32, R127.reuse, 0x1, -R110 ;  /* 0x000000017f207824 */ /* 0x040fe200078e0a6e */
[----:B------:R-:W-:Y:S01]  /*4d00*/  HMMA.16816.F32.BF16 R60, R16, R34, R60 ;  /* 0x00000022103c723c */ /* 0x000fe2000004183c */
[----:B------:R-:W-:Y:S01]  /*4d10*/  IADD3 R127, R127, 0x8, RZ ;  /* 0x000000087f7f7810 */ /* 0x000fe20007ffe0ff */
[----:B----4-:R-:W3:Y:S02]  /*4d20*/  LDSM.16.M88.4 R48, [R204+0x4000] ;  /* 0x00400000cc30783b */ /* 0x010ee40000000200 */
[----:B------:R-:W-:Y:S01]  /*4d30*/  IABS R32, R32 ;  /* 0x0000002000207213 */ /* 0x000fe20000000000 */
[----:B------:R-:W-:Y:S01]  /*4d40*/  I2F R112, R112 ;  /* 0x0000007000707306 */ /* 0x000fe20000201400 */
[----:B------:R-:W-:-:S02]  /*4d50*/  IMAD.IADD R64, R127, 0x1, -R81 ;  /* 0x000000017f407824 */ /* 0x000fc400078e0a51 */
[----:B-1----:R-:W-:Y:S01]  /*4d60*/  HMMA.16816.F32.BF16 R8, R68, R20, R8 ;  /* 0x000000144408723c */ /* 0x002fe20000041808 */
[C---:B------:R-:W-:Y:S02]  /*4d70*/  IMAD.IADD R120, R127.reuse, 0x1, -R91 ;  /* 0x000000017f787824 */ /* 0x040fe400078e0a5b */
[----:B------:R-:W-:Y:S01]  /*4d80*/  IABS R64, R64 ;  /* 0x0000004000407213 */ /* 0x000fe20000000000 */
[C---:B------:R-:W-:Y:S01]  /*4d90*/  IMAD.IADD R119, R127.reuse, 0x1, -R90 ;  /* 0x000000017f777824 */ /* 0x040fe200078e0a5a */
[----:B------:R1:W-:Y:S01]  /*4da0*/  I2F R113, R32 ;  /* 0x0000002000717306 */ /* 0x0003e20000201400 */
[----:B------:R-:W-:Y:S01]  /*4db0*/  IABS R120, R120 ;  /* 0x0000007800787213 */ /* 0x000fe20000000000 */
[C---:B------:R-:W-:Y:S01]  /*4dc0*/  IMAD.IADD R20, R127.reuse, 0x1, -R83 ;  /* 0x000000017f147824 */ /* 0x040fe200078e0a53 */
[----:B--2---:R-:W-:Y:S01]  /*4dd0*/  HMMA.16816.F32.BF16 R56, R16, R36, R56 ;  /* 0x000000241038723c */ /* 0x004fe20000041838 */
[----:B------:R-:W-:Y:S01]  /*4de0*/  IMAD.IADD R21, R127, 0x1, -R84 ;  /* 0x000000017f157824 */ /* 0x000fe200078e0a54 */
[----:B------:R-:W-:-:S02]  /*4df0*/  IABS R119, R119 ;  /* 0x0000007700777213 */ /* 0x000fc40000000000 */
[----:B------:R-:W-:Y:S01]  /*4e00*/  IABS R20, R20 ;  /* 0x0000001400147213 */ /* 0x000fe20000000000 */
[----:B------:R2:W-:Y:S03]  /*4e10*/  I2F R114, R64 ;  /* 0x0000004000727306 */ /* 0x0005e60000201400 */
[----:B------:R-:W-:Y:S01]  /*4e20*/  HMMA.16816.F32.BF16 R52, R16, R38, R52 ;  /* 0x000000261034723c */ /* 0x000fe20000041834 */
[----:B------:R-:W-:Y:S01]  /*4e30*/  LDSM.16.M88.4 R36, [R202+0x4000] ;  /* 0x00400000ca24783b */ /* 0x000fe20000000200 */
[----:B------:R-:W-:Y:S01]  /*4e40*/  IMAD.MOV.U32 R115, RZ, RZ, R20 ;  /* 0x000000ffff737224 */ /* 0x000fe200078e0014 */
[----:B------:R-:W-:Y:S01]  /*4e50*/  IABS R20, R21 ;  /* 0x0000001500147213 */ /* 0x000fe20000000000 */
[C---:B------:R-:W-:Y:S01]  /*4e60*/  IMAD.IADD R21, R127.reuse, 0x1, -R86 ;  /* 0x000000017f157824 */ /* 0x040fe200078e0a56 */
[----:B-1----:R-:W1:Y:S01]  /*4e70*/  LDSM.16.M88.4 R32, [R205+0xa800] ;  /* 0x00a80000cd20783b */ /* 0x002e620000000200 */
[----:B------:R-:W-:Y:S01]  /*4e80*/  I2F R120, R120 ;  /* 0x0000007800787306 */ /* 0x000fe20000201400 */
[----:B------:R-:W-:Y:S01]  /*4e90*/  MOV R116, R20 ;  /* 0x0000001400747202 */ /* 0x000fe20000000f00 */
[----:B------:R-:W-:Y:S01]  /*4ea0*/  HMMA.16816.F32.BF16 R12, R68, R22, R12 ;  /* 0x00000016440c723c */ /* 0x000fe2000004180c */
[----:B------:R-:W4:Y:S01]  /*4eb0*/  LDSM.16.M88.4 R16, [R199+0xa000] ;  /* 0x00a00000c710783b */ /* 0x000f220000000200 */
[----:B------:R-:W-:Y:S01]  /*4ec0*/  IABS R20, R21 ;  /* 0x0000001500147213 */ /* 0x000fe20000000000 */
[----:B------:R-:W-:-:S02]  /*4ed0*/  IMAD.IADD R21, R127, 0x1, -R88 ;  /* 0x000000017f157824 */ /* 0x000fc400078e0a58 */
[----:B--2---:R-:W2:Y:S01]  /*4ee0*/  LDSM.16.M88.4 R64, [R203+0x4800] ;  /* 0x00480000cb40783b */ /* 0x004ea20000000200 */
[----:B------:R-:W-:Y:S01]  /*4ef0*/  I2F R119, R119 ;  /* 0x0000007700777306 */ /* 0x000fe20000201400 */
[----:B------:R-:W-:Y:S01]  /*4f00*/  IMAD.MOV.U32 R117, RZ, RZ, R20 ;  /* 0x000000ffff757224 */ /* 0x000fe200078e0014 */
[----:B------:R-:W-:Y:S01]  /*4f10*/  IABS R20, R21 ;  /* 0x0000001500147213 */ /* 0x000fe20000000000 */
[----:B------:R-:W-:Y:S05]  /*4f20*/  HMMA.16816.F32.BF16 R40, R68, R72, R40 ;  /* 0x000000484428723c */ /* 0x000fea0000041828 */
[----:B------:R5:W-:Y:S03]  /*4f30*/  I2F R118, R20 ;  /* 0x0000001400767306 */ /* 0x000be60000201400 */
[C---:B---3--:R-:W-:Y:S05]  /*4f40*/  HMMA.16816.F32.BF16 R8, R48.reuse, R44, R8 ;  /* 0x0000002c3008723c */ /* 0x048fea0000041808 */
[----:B------:R-:W-:Y:S03]  /*4f50*/  I2F R115, R115 ;  /* 0x0000007300737306 */ /* 0x000fe60000201400 */
[----:B------:R-:W-:Y:S01]  /*4f60*/  HMMA.16816.F32.BF16 R12, R48, R46, R12 ;  /* 0x0000002e300c723c */ /* 0x000fe2000004180c */
[----:B------:R-:W-:Y:S04]  /*4f70*/  LDSM.16.M88.4 R44, [R203+0x5000] ;  /* 0x00500000cb2c783b */ /* 0x000fe80000000200 */
[----:B-----5:R-:W3:Y:S01]  /*4f80*/  LDSM.16.M88.4 R20, [R201+0x4000] ;  /* 0x00400000c914783b */ /* 0x020ee20000000200 */
[----:B------:R-:W-:Y:S02]  /*4f90*/  I2F R116, R116 ;  /* 0x0000007400747306 */ /* 0x000fe40000201400 */
[C---:B------:R-:W-:Y:S06]  /*4fa0*/  HMMA.16816.F32.BF16 R60, R68.reuse, R74, R60 ;  /* 0x0000004a443c723c */ /* 0x040fec000004183c */
[----:B------:R-:W-:Y:S02]  /*4fb0*/  I2F R117, R117 ;  /* 0x0000007500757306 */ /* 0x000fe40000201400 */
[----:B-1----:R-:W-:Y:S07]  /*4fc0*/  HMMA.16816.F32.BF16 R28, R68, R32, R28 ;  /* 0x00000020441c723c */ /* 0x002fee000004181c */
[C---:B------:R-:W-:Y:S01]  /*4fd0*/  IMAD.IADD R32, R127.reuse, 0x1, -R94 ;  /* 0x000000017f207824 */ /* 0x040fe200078e0a5e */
[----:B----4-:R-:W-:Y:S01]  /*4fe0*/  HMMA.16816.F32.BF16 R8, R36, R16, R8 ;  /* 0x000000102408723c */ /* 0x010fe20000041808 */
[----:B------:R-:W-:-:S03]  /*4ff0*/  IMAD.IADD R33, R127, 0x1, -R96 ;  /* 0x000000017f217824 */ /* 0x000fc600078e0a60 */
[----:B------:R-:W-:-:S03]  /*5000*/  IABS R32, R32 ;  /* 0x0000002000207213 */ /* 0x000fc60000000000 */
[C---:B------:R-:W-:Y:S01]  /*5010*/  IMAD.IADD R16, R127.reuse, 0x1, -R98 ;  /* 0x000000017f107824 */ /* 0x040fe200078e0a62 */
[----:B------:R-:W-:Y:S01]  /*5020*/  HMMA.16816.F32.BF16 R24, R68, R34, R24 ;  /* 0x000000224418723c */ /* 0x000fe20000041818 */
[----:B------:R-:W-:Y:S01]  /*5030*/  IMAD.MOV.U32 R121, RZ, RZ, R32 ;  /* 0x000000ffff797224 */ /* 0x000fe200078e0020 */
[----:B------:R-:W-:Y:S01]  /*5040*/  IABS R32, R33 ;  /* 0x0000002100207213 */ /* 0x000fe20000000000 */
[----:B------:R-:W-:Y:S01]  /*5050*/  IMAD.IADD R17, R127, 0x1, -R100 ;  /* 0x000000017f117824 */ /* 0x000fe200078e0a64 */
[----:B------:R-:W-:Y:S02]  /*5060*/  IABS R16, R16 ;  /* 0x0000001000107213 */ /* 0x000fe40000000000 */
[----:B------:R1:W-:Y:S02]  /*5070*/  I2F R122, R32 ;  /* 0x00000020007a7306 */ /* 0x0003e40000201400 */
[----:B--2---:R-:W-:Y:S01]  /*5080*/  HMMA.16816.F32.BF16 R28, R48, R64, R28 ;  /* 0x00000040301c723c */ /* 0x004fe2000004181c */
[----:B------:R-:W-:Y:S01]  /*5090*/  IMAD.MOV.U32 R123, RZ, RZ, R16 ;  /* 0x000000ffff7b7224 */ /* 0x000fe200078e0010 */
[----:B------:R-:W-:-:S02]  /*50a0*/  IABS R16, R17 ;  /* 0x0000001100107213 */ /* 0x000fc40000000000 */
[----:B------:R-:W-:Y:S02]  /*50b0*/  IADD3 R17, -R102, R127, RZ ;  /* 0x0000007f66117210 */ /* 0x000fe40007ffe1ff */
[----:B------:R-:W-:Y:S01]  /*50c0*/  I2F R121, R121 ;  /* 0x0000007900797306 */ /* 0x000fe20000201400 */
[C---:B------:R-:W-:Y:S01]  /*50d0*/  IMAD.IADD R64, R127.reuse, 0x1, -R109 ;  /* 0x000000017f407824 */ /* 0x040fe200078e0a6d */
[----:B------:R-:W-:Y:S01]  /*50e0*/  HMMA.16816.F32.BF16 R12, R36, R18, R12 ;  /* 0x00000012240c723c */ /* 0x000fe2000004180c */
[----:B------:R-:W-:Y:S01]  /*50f0*/  IMAD.MOV.U32 R124, RZ, RZ, R16 ;  /* 0x000000ffff7c7224 */ /* 0x000fe200078e0010 */
[----:B------:R-:W-:Y:S01]  /*5100*/  IABS R16, R17 ;  /* 0x0000001100107213 */ /* 0x000fe20000000000 */
[C---:B------:R-:W-:Y:S01]  /*5110*/  IMAD.IADD R17, R127.reuse, 0x1, -R105 ;  /* 0x000000017f117824 */ /* 0x040fe200078e0a69 */
[----:B------:R-:W-:Y:S01]  /*5120*/  IABS R64, R64 ;  /* 0x0000004000407213 */ /* 0x000fe20000000000 */
[----:B-1----:R-:W1:Y:S02]  /*5130*/  LDSM.16.M88.4 R32, [R199+0xa800] ;  /* 0x00a80000c720783b */ /* 0x002e640000000200 */
[----:B------:R-:W-:Y:S01]  /*5140*/  IMAD.MOV.U32 R125, RZ, RZ, R16 ;  /* 0x000000ffff7d7224 */ /* 0x000fe200078e0010 */
[----:B---3--:R-:W-:Y:S01]  /*5150*/  HMMA.16816.F32.BF16 R8, R20, R76, R8 ;  /* 0x0000004c1408723c */ /* 0x008fe20000041808 */
[----:B------:R-:W-:Y:S01]  /*5160*/  IMAD.MOV.U32 R73, RZ, RZ, R64 ;  /* 0x000000ffff497224 */ /* 0x000fe200078e0040 */
[----:B------:R-:W-:Y:S01]  /*5170*/  IABS R16, R17 ;  /* 0x0000001100107213 */ /* 0x000fe20000000000 */
[C---:B------:R-:W-:Y:S01]  /*5180*/  IMAD.IADD R17, R127.reuse, 0x1, -R107 ;  /* 0x000000017f117824 */ /* 0x040fe200078e0a6b */
[----:B------:R-:W-:Y:S03]  /*5190*/  I2F R123, R123 ;  /* 0x0000007b007b7306 */ /* 0x000fe60000201400 */
[----:B------:R-:W-:Y:S01]  /*51a0*/  IMAD.IADD R76, R127, 0x1, -R110 ;  /* 0x000000017f4c7824 */ /* 0x000fe200078e0a6e */
[----:B------:R-:W-:Y:S01]  /*51b0*/  HMMA.16816.F32.BF16 R24, R48, R66, R24 ;  /* 0x000000423018723c */ /* 0x000fe20000041818 */
[----:B------:R-:W2:Y:S01]  /*51c0*/  LDSM.16.M88.4 R64, [R205+0xb800] ;  /* 0x00b80000cd40783b */ /* 0x000ea20000000200 */
[----:B------:R-:W-:Y:S01]  /*51d0*/  IMAD.MOV.U32 R126, RZ, RZ, R16 ;  /* 0x000000ffff7e7224 */ /* 0x000fe200078e0010 */
[----:B------:R-:W-:Y:S01]  /*51e0*/  IABS R16, R17 ;  /* 0x0000001100107213 */ /* 0x000fe20000000000 */
[----:B------:R-:W-:Y:S01]  /*51f0*/  I2F R124, R124 ;  /* 0x0000007c007c7306 */ /* 0x000fe20000201400 */
[----:B------:R-:W-:-:S03]  /*5200*/  IABS R76, R76 ;  /* 0x0000004c004c7213 */ /* 0x000fc60000000000 */
[----:B------:R-:W-:Y:S01]  /*5210*/  HMMA.16816.F32.BF16 R40, R48, R44, R40 ;  /* 0x0000002c3028723c */ /* 0x000fe20000041828 */
[----:B------:R-:W-:Y:S02]  /*5220*/  IMAD.MOV.U32 R72, RZ, RZ, R16 ;  /* 0x000000ffff487224 */ /* 0x000fe400078e0010 */
[----:B------:R-:W3:Y:S01]  /*5230*/  LDSM.16.M88.4 R16, [R192+0x4800] ;  /* 0x00480000c010783b */ /* 0x000ee20000000200 */
[----:B------:R4:W-:Y:S04]  /*5240*/  I2F R127, R76 ;  /* 0x0000004c007f7306 */ /* 0x0009e80000201400 */
[----:B------:R-:W-:Y:S01]  /*5250*/  HMMA.16816.F32.BF16 R12, R20, R78, R12 ;  /* 0x0000004e140c723c */ /* 0x000fe2000004180c */
[----:B------:R-:W-:Y:S02]  /*5260*/  FMUL.FTZ R128, R8, c[0x0][0x2ec] ;  /* 0x0000bb0008807a20 */ /* 0x000fe40000410000 */
[----:B------:R-:W-:Y:S01]  /*5270*/  FMUL.FTZ R74, R9, c[0x0][0x2ec] ;  /* 0x0000bb00094a7a20 */ /* 0x000fe20000410000 */
[----:B------:R-:W-:Y:S01]  /*5280*/  I2F R125, R125 ;  /* 0x0000007d007d7306 */ /* 0x000fe20000201400 */
[----:B------:R-:W-:-:S02]  /*5290*/  FMUL.FTZ R45, R10, c[0x0][0x2ec] ;  /* 0x0000bb000a2d7a20 */ /* 0x000fc40000410000 */
[----:B------:R-:W-:Y:S01]  /*52a0*/  FMUL.FTZ R44, R11, c[0x0][0x2ec] ;  /* 0x0000bb000b2c7a20 */ /* 0x000fe20000410000 */
[----:B------:R-:W-:Y:S01]  /*52b0*/  HMMA.16816.F32.BF16 R60, R48, R46, R60 ;  /* 0x0000002e303c723c */ /* 0x000fe2000004183c */
[----:B------:R-:W5:Y:S03]  /*52c0*/  LDSM.16.M88.4 R8, [R203+0x5800] ;  /* 0x00580000cb08783b */ /* 0x000f660000000200 */
[----:B------:R-:W-:Y:S01]  /*52d0*/  MUFU.TANH R128, R128 ;  /* 0x0000008000807308 */ /* 0x000fe20000002400 */
[----:B----4-:R-:W4:Y:S03]  /*52e0*/  LDSM.16.M88.4 R76, [R199+0xb000] ;  /* 0x00b00000c74c783b */ /* 0x010f260000000200 */
[C---:B-1----:R-:W-:Y:S04]  /*52f0*/  HMMA.16816.F32.BF16 R28, R36.reuse, R32, R28 ;  /* 0x00000020241c723c */ /* 0x042fe8000004181c */
[----:B------:R-:W-:Y:S04]  /*5300*/  MUFU.TANH R45, R45 ;  /* 0x0000002d002d7308 */ /* 0x000fe80000002400 */
[----:B------:R-:W-:Y:S01]  /*5310*/  HMMA.16816.F32.BF16 R24, R36, R34, R24 ;  /* 0x000000222418723c */ /* 0x000fe20000041818 */
[----:B------:R-:W-:Y:S01]  /*5320*/  FMUL.FTZ R130, R12, c[0x0][0x2ec] ;  /* 0x0000bb000c827a20 */ /* 0x000fe20000410000 */
[----:B------:R-:W-:Y:S01]  /*5330*/  LDSM.16.M88.4 R32, [R192+0x5000] ;  /* 0x00500000c020783b */ /* 0x000fe20000000200 */
[----:B------:R-:W-:Y:S01]  /*5340*/  FMUL.FTZ R47, R14, c[0x0][0x2ec] ;  /* 0x0000bb000e2f7a20 */ /* 0x000fe20000410000 */
[----:B------:R-:W-:Y:S01]  /*5350*/  MUFU.TANH R74, R74 ;  /* 0x0000004a004a7308 */ /* 0x000fe20000002400 */
[----:B------:R-:W-:-:S03]  /*5360*/  FMUL.FTZ R46, R15, c[0x0][0x2ec] ;  /* 0x0000bb000f2e7a20 */ /* 0x000fc60000410000 */
[C---:B--2---:R-:W-:Y:S04]  /*5370*/  HMMA.16816.F32.BF16 R56, R68.reuse, R64, R56 ;  /* 0x000000404438723c */ /* 0x044fe80000041838 */
[----:B------:R-:W-:Y:S03]  /*5380*/  MUFU.TANH R44, R44 ;  /* 0x0000002c002c7308 */ /* 0x000fe60000002400 */
[----:B------:R-:W-:Y:S01]  /*5390*/  FMUL.FTZ R64, R13, c[0x0][0x2ec] ;  /* 0x0000bb000d407a20 */ /* 0x000fe20000410000 */
[----:B------:R-:W-:Y:S01]  /*53a0*/  HMMA.16816.F32.BF16 R52, R68, R66, R52 ;  /* 0x000000424434723c */ /* 0x000fe20000041834 */
[----:B------:R-:W1:Y:S03]  /*53b0*/  LDSM.16.M88.4 R12, [R199+0xb800] ;  /* 0x00b80000c70c783b */ /* 0x000e660000000200 */
[----:B------:R-:W-:Y:S04]  /*53c0*/  MUFU.TANH R130, R130 ;  /* 0x0000008200827308 */ /* 0x000fe80000002400 */
[----:B---3--:R-:W-:Y:S04]  /*53d0*/  HMMA.16816.F32.BF16 R28, R20, R16, R28 ;  /* 0x00000010141c723c */ /* 0x008fe8000004181c */
[----:B------:R-:W-:Y:S04]  /*53e0*/  MUFU.TANH R64, R64 ;  /* 0x0000004000407308 */ /* 0x000fe80000002400 */
[C---:B-----5:R-:W-:Y:S04]  /*53f0*/  HMMA.16816.F32.BF16 R56, R48.reuse, R8, R56 ;  /* 0x000000083038723c */ /* 0x060fe80000041838 */
[----:B------:R-:W-:Y:S04]  /*5400*/  MUFU.TANH R47, R47 ;  /* 0x0000002f002f7308 */ /* 0x000fe80000002400 */
[----:B------:R-:W-:Y:S04]  /*5410*/  HMMA.16816.F32.BF16 R52, R48, R10, R52 ;  /* 0x0000000a3034723c */ /* 0x000fe80000041834 */
[----:B------:R-:W-:Y:S04]  /*5420*/  MUFU.TANH R46, R46 ;  /* 0x0000002e002e7308 */ /* 0x000fe80000002400 */
[----:B----4-:R-:W-:Y:S01]  /*5430*/  HMMA.16816.F32.BF16 R40, R36, R76, R40 ;  /* 0x0000004c2428723c */ /* 0x010fe20000041828 */
[----:B------:R-:W-:-:S02]  /*5440*/  FMUL.FTZ R65, R28, c[0x0][0x2ec] ;  /* 0x0000bb001c417a20 */ /* 0x000fc40000410000 */
[----:B------:R-:W-:Y:S01]  /*5450*/  FMUL.FTZ R28, R29, c[0x0][0x2ec] ;  /* 0x0000bb001d1c7a20 */ /* 0x000fe20000410000 */
[----:B------:R-:W-:Y:S01]  /*5460*/  I2F R126, R126 ;  /* 0x0000007e007e7306 */ /* 0x000fe20000201400 */
[----:B------:R-:W-:Y:S02]  /*5470*/  FMUL.FTZ R29, R31, c[0x0][0x2ec] ;  /* 0x0000bb001f1d7a20 */ /* 0x000fe40000410000 */
[----:B------:R-:W-:Y:S01]  /*5480*/  FMUL.FTZ R9, R30, c[0x0][0x2ec] ;  /* 0x0000bb001e097a20 */ /* 0x000fe20000410000 */
[----:B------:R-:W-:Y:S01]  /*5490*/  HMMA.16816.F32.BF16 R24, R20, R18, R24 ;  /* 0x000000121418723c */ /* 0x000fe20000041818 */
[----:B------:R-:W2:Y:S01]  /*54a0*/  LDSM.16.M88.4 R16, [R192+0x5800] ;  /* 0x00580000c010783b */ /* 0x000ea20000000200 */
[----:B------:R-:W-:-:S04]  /*54b0*/  DEPBAR.LE SB0, 0x0 ;  /* 0x000080000000791a */ /* 0x000fc80000000000 */
[----:B------:R-:W3:Y:S02]  /*54c0*/  MUFU.TANH R29, R29 ;  /* 0x0000001d001d7308 */ /* 0x000ee40000002400 */
[C---:B------:R-:W-:Y:S06]  /*54d0*/  HMMA.16816.F32.BF16 R60, R36.reuse, R78, R60 ;  /* 0x0000004e243c723c */ /* 0x040fec000004183c */
[----:B------:R-:W4:Y:S02]  /*54e0*/  MUFU.TANH R9, R9 ;  /* 0x0000000900097308 */ /* 0x000f240000002400 */
[C---:B-1----:R-:W-:Y:S06]  /*54f0*/  HMMA.16816.F32.BF16 R56, R36.reuse, R12, R56 ;  /* 0x0000000c2438723c */ /* 0x042fec0000041838 */
[----:B------:R-:W1:Y:S01]  /*5500*/  MUFU.TANH R65, R65 ;  /* 0x0000004100417308 */ /* 0x000e620000002400 */
[----:B---3--:R-:W-:Y:S01]  /*5510*/  FFMA.FTZ R13, R120, -UR4, R29 ;  /* 0x80000004780d7c23 */ /* 0x008fe2000801001d */
[----:B------:R-:W-:Y:S01]  /*5520*/  HMMA.16816.F32.BF16 R52, R36, R14, R52 ;  /* 0x0000000e2434723c */ /* 0x000fe20000041834 */
[----:B------:R-:W-:-:S02]  /*5530*/  FMUL.FTZ R26, R26, c[0x0][0x2ec] ;  /* 0x0000bb001a1a7a20 */ /* 0x000fc40000410000 */
[----:B------:R-:W-:Y:S01]  /*5540*/  FMUL.FTZ R8, R24, c[0x0][0x2ec] ;  /* 0x0000bb0018087a20 */ /* 0x000fe20000410000 */
[----:B------:R-:W-:Y:S01]  /*5550*/  FSEL R13, R13, -INF , !P4 ;  /* 0xff8000000d0d7808 */ /* 0x000fe20006000000 */
[----:B------:R-:W-:Y:S01]  /*5560*/  FMUL.FTZ R24, R25, c[0x0][0x2ec] ;  /* 0x0000bb0019187a20 */ /* 0x000fe20000410000 */
[----:B------:R-:W3:Y:S01]  /*5570*/  MUFU.TANH R28, R28 ;  /* 0x0000001c001c7308 */ /* 0x000ee20000002400 */
[----:B------:R-:W-:Y:S01]  /*5580*/  FMUL.FTZ R27, R27, c[0x0][0x2ec] ;  /* 0x0000bb001b1b7a20 */ /* 0x000fe20000410000 */
[----:B------:R-:W-:Y:S01]  /*5590*/  HMMA.16816.F32.BF16 R40, R20, R32, R40 ;  /* 0x000000201428723c */ /* 0x000fe20000041828 */
[----:B----4-:R-:W-:Y:S02]  /*55a0*/  FFMA.FTZ R9, R118, -UR4, R9 ;  /* 0x8000000476097c23 */ /* 0x010fe40008010009 */
[----:B------:R-:W-:-:S03]  /*55b0*/  FFMA.FTZ R38, R93, -UR4, R64 ;  /* 0x800000045d267c23 */ /* 0x000fc60008010040 */
[----:B------:R-:W4:Y:S01]  /*55c0*/  MUFU.TANH R26, R26 ;  /* 0x0000001a001a7308 */ /* 0x000f220000002400 */
[----:B------:R-:W-:Y:S01]  /*55d0*/  FSEL R15, R9, -INF , !P6 ;  /* 0xff800000090f7808 */ /* 0x000fe20007000000 */
[----:B------:R-:W-:Y:S01]  /*55e0*/  HMMA.16816.F32.BF16 R60, R20, R34, R60 ;  /* 0x00000022143c723c */ /* 0x000fe2000004183c */
[----:B------:R-:W-:Y:S01]  /*55f0*/  FSEL R38, R38, -INF , !P0 ;  /* 0xff80000026267808 */ /* 0x000fe20004000000 */
[----:B-1----:R-:W-:-:S04]  /*5600*/  FFMA.FTZ R14, R92, -UR4, R65 ;  /* 0x800000045c0e7c23 */ /* 0x002fc80008010041 */
[----:B------:R-:W1:Y:S01]  /*5610*/  MUFU.TANH R24, R24 ;  /* 0x0000001800187308 */ /* 0x000e620000002400 */
[----:B---3--:R-:W-:Y:S01]  /*5620*/  FFMA.FTZ R12, R95, -UR4, R28 ;  /* 0x800000045f0c7c23 */ /* 0x008fe2000801001c */
[C---:B--2---:R-:W-:Y:S01]  /*5630*/  HMMA.16816.F32.BF16 R56, R20.reuse, R16, R56 ;  /* 0x000000101438723c */ /* 0x044fe20000041838 */
[----:B------:R-:W-:Y:S02]  /*5640*/  FSEL R14, R14, -INF , !P6 ;  /* 0xff8000000e0e7808 */ /* 0x000fe40007000000 */
[----:B------:R-:W-:Y:S02]  /*5650*/  ISETP.GE.AND P6, PT, R100, UR9, PT ;  /* 0x0000000964007c0c */ /* 0x000fe4000bfc6270 */
[----:B------:R-:W-:Y:S01]  /*5660*/  FSEL R12, R12, -INF , !P4 ;  /* 0xff8000000c0c7808 */ /* 0x000fe20006000000 */
[----:B------:R2:W-:Y:S01]  /*5670*/  MUFU.TANH R30, R27 ;  /* 0x0000001b001e7308 */ /* 0x0005e20000002400 */
[----:B----4-:R-:W-:Y:S01]  /*5680*/  FFMA.FTZ R11, R119, -UR4, R26 ;  /* 0x80000004770b7c23 */ /* 0x010fe2000801001a */
[----:B------:R-:W-:Y:S01]  /*5690*/  HMMA.16816.F32.BF16 R52, R20, R18, R52 ;  /* 0x000000121434723c */ /* 0x000fe20000041834 */
[----:B------:R-:W-:Y:S01]  /*56a0*/  FMUL.FTZ R16, R43, c[0x0][0x2ec] ;  /* 0x0000bb002b107a20 */ /* 0x000fe20000410000 */
[----:B------:R-:W-:Y:S01]  /*56b0*/  ISETP.GE.AND P4, PT, R102, UR9, PT ;  /* 0x0000000966007c0c */ /* 0x000fe2000bf86270 */
[----:B------:R-:W-:-:S02]  /*56c0*/  FMUL.FTZ R32, R40, c[0x0][0x2ec] ;  /* 0x0000bb0028207a20 */ /* 0x000fc40000410000 */
[----:B------:R-:W-:Y:S01]  /*56d0*/  FMUL.FTZ R34, R41, c[0x0][0x2ec] ;  /* 0x0000bb0029227a20 */ /* 0x000fe20000410000 */
[----:B------:R-:W-:Y:S01]  /*56e0*/  MUFU.TANH R8, R8 ;  /* 0x0000000800087308 */ /* 0x000fe20000002400 */
[----:B------:R-:W-:Y:S02]  /*56f0*/  FMUL.FTZ R25, R42, c[0x0][0x2ec] ;  /* 0x0000bb002a197a20 */ /* 0x000fe40000410000 */
[----:B------:R-:W-:Y:S02]  /*5700*/  FMUL.FTZ R31, R61, c[0x0][0x2ec] ;  /* 0x0000bb003d1f7a20 */ /* 0x000fe40000410000 */
[----:B------:R-:W-:Y:S02]  /*5710*/  FMUL.FTZ R33, R62, c[0x0][0x2ec] ;  /* 0x0000bb003e217a20 */ /* 0x000fe40000410000 */
[----:B------:R-:W-:Y:S01]  /*5720*/  FMUL.FTZ R36, R63, c[0x0][0x2ec] ;  /* 0x0000bb003f247a20 */ /* 0x000fe20000410000 */
[----:B------:R-:W3:Y:S01]  /*5730*/  MUFU.TANH R16, R16 ;  /* 0x0000001000107308 */ /* 0x000ee20000002400 */
[----:B--2---:R-:W-:-:S02]  /*5740*/  FMUL.FTZ R27, R60, c[0x0][0x2ec] ;  /* 0x0000bb003c1b7a20 */ /* 0x004fc40000410000 */
[----:B------:R-:W-:Y:S02]  /*5750*/  FMUL.FTZ R42, R57, c[0x0][0x2ec] ;  /* 0x0000bb00392a7a20 */ /* 0x000fe40000410000 */
[----:B------:R-:W-:Y:S02]  /*5760*/  FMUL.FTZ R35, R58, c[0x0][0x2ec] ;  /* 0x0000bb003a237a20 */ /* 0x000fe40000410000 */
[----:B------:R-:W-:Y:S01]  /*5770*/  FMUL.FTZ R37, R59, c[0x0][0x2ec] ;  /* 0x0000bb003b257a20 */ /* 0x000fe20000410000 */
[----:B------:R-:W2:Y:S01]  /*5780*/  MUFU.TANH R32, R32 ;  /* 0x0000002000207308 */ /* 0x000ea20000002400 */
[----:B------:R-:W-:Y:S02]  /*5790*/  FMUL.FTZ R56, R56, c[0x0][0x2ec] ;  /* 0x0000bb0038387a20 */ /* 0x000fe40000410000 */
[----:B------:R-:W-:Y:S02]  /*57a0*/  FMUL.FTZ R29, R52, c[0x0][0x2ec] ;  /* 0x0000bb00341d7a20 */ /* 0x000fe40000410000 */
[----:B------:R-:W-:-:S02]  /*57b0*/  FMUL.FTZ R26, R54, c[0x0][0x2ec] ;  /* 0x0000bb00361a7a20 */ /* 0x000fc40000410000 */
[----:B------:R-:W-:Y:S01]  /*57c0*/  FMUL.FTZ R53, R53, c[0x0][0x2ec] ;  /* 0x0000bb0035357a20 */ /* 0x000fe20000410000 */
[----:B------:R-:W-:Y:S01]  /*57d0*/  MUFU.TANH R34, R34 ;  /* 0x0000002200227308 */ /* 0x000fe20000002400 */
[----:B------:R-:W-:Y:S02]  /*57e0*/  FMUL.FTZ R55, R55, c[0x0][0x2ec] ;  /* 0x0000bb0037377a20 */ /* 0x000fe40000410000 */
[----:B-1----:R-:W-:Y:S02]  /*57f0*/  FFMA.FTZ R99, R99, -UR4, R24 ;  /* 0x8000000463637c23 */ /* 0x002fe40008010018 */
[----:B---3--:R-:W-:Y:S02]  /*5800*/  FFMA.FTZ R123, R123, -UR4, R16 ;  /* 0x800000047b7b7c23 */ /* 0x008fe40008010010 */
[----:B------:R-:W-:Y:S01]  /*5810*/  FFMA.FTZ R22, R85, -UR4, R128 ;  /* 0x8000000455167c23 */ /* 0x000fe20008010080 */
[----:B------:R-:W1:Y:S01]  /*5820*/  MUFU.TANH R25, R25 ;  /* 0x0000001900197308 */ /* 0x000e620000002400 */
[----:B------:R-:W-:-:S02]  /*5830*/  FFMA.FTZ R18, R114, -UR4, R45 ;  /* 0x8000000472127c23 */ /* 0x000fc4000801002d */
[----:B------:R-:W-:Y:S01]  /*5840*/  FFMA.FTZ R20, R87, -UR4, R74 ;  /* 0x8000000457147c23 */ /* 0x000fe2000801004a */
[----:B------:R-:W-:Y:S01]  /*5850*/  FSEL R22, R22, -INF , !P3 ;  /* 0xff80000016167808 */ /* 0x000fe20005800000 */
[----:B------:R-:W-:Y:S01]  /*5860*/  FFMA.FTZ R21, R115, -UR4, R44 ;  /* 0x8000000473157c23 */ /* 0x000fe2000801002c */
[----:B------:R-:W-:Y:S01]  /*5870*/  FSEL R18, R18, -INF , !P3 ;  /* 0xff80000012127808 */ /* 0x000fe20005800000 */
[----:B------:R-:W-:Y:S01]  /*5880*/  FFMA.FTZ R40, R89, -UR4, R130 ;  /* 0x8000000459287c23 */ /* 0x000fe20008010082 */
[----:B------:R-:W-:Y:S01]  /*5890*/  I2F R72, R72 ;  /* 0x0000004800487306 */ /* 0x000fe20000201400 */
[----:B------:R-:W-:Y:S01]  /*58a0*/  FFMA.FTZ R19, R116, -UR4, R47 ;  /* 0x8000000474137c23 */ /* 0x000fe2000801002f */
[----:B------:R-:W-:Y:S01]  /*58b0*/  ISETP.GE.AND P3, PT, R90, UR9, PT ;  /* 0x000000095a007c0c */ /* 0x000fe2000bf66270 */
[----:B------:R-:W-:Y:S01]  /*58c0*/  FFMA.FTZ R17, R117, -UR4, R46 ;  /* 0x8000000475117c23 */ /* 0x000fe2000801002e */
[----:B------:R-:W-:Y:S01]  /*58d0*/  FSEL R20, R20, -INF , !P2 ;  /* 0xff80000014147808 */ /* 0x000fe20005000000 */
[----:B------:R-:W-:Y:S01]  /*58e0*/  FFMA.FTZ R8, R97, -UR4, R8 ;  /* 0x8000000461087c23 */ /* 0x000fe20008010008 */
[----:B------:R-:W-:Y:S01]  /*58f0*/  FSEL R21, R21, -INF , !P2 ;  /* 0xff80000015157808 */ /* 0x000fe20005000000 */
[----:B------:R-:W-:Y:S01]  /*5900*/  FFMA.FTZ R9, R121, -UR4, R30 ;  /* 0x8000000479097c23 */ /* 0x000fe2000801001e */
[----:B------:R-:W-:Y:S01]  /*5910*/  I2F R73, R73 ;  /* 0x0000004900497306 */ /* 0x000fe20000201400 */
[----:B------:R-:W-:Y:S01]  /*5920*/  FSEL R40, R40, -INF , !P1 ;  /* 0xff80000028287808 */ /* 0x000fe20004800000 */
[----:B--2---:R-:W-:Y:S01]  /*5930*/  FFMA.FTZ R32, R101, -UR4, R32 ;  /* 0x8000000465207c23 */ /* 0x004fe20008010020 */
[----:B------:R-:W-:Y:S01]  /*5940*/  FSEL R19, R19, -INF , !P1 ;  /* 0xff80000013137808 */ /* 0x000fe20004800000 */
[----:B-1----:R-:W-:Y:S01]  /*5950*/  FFMA.FTZ R25, R122, -UR4, R25 ;  /* 0x800000047a197c23 */ /* 0x002fe20008010019 */
[----:B------:R-:W-:Y:S01]  /*5960*/  FSEL R17, R17, -INF , !P0 ;  /* 0xff80000011117808 */ /* 0x000fe20004000000 */
[----:B------:R-:W-:Y:S01]  /*5970*/  FFMA.FTZ R34, R103, -UR4, R34 ;  /* 0x8000000467227c23 */ /* 0x000fe20008010022 */
[----:B------:R-:W-:Y:S01]  /*5980*/  ISETP.GE.AND P2, PT, R94, UR9, PT ;  /* 0x000000095e007c0c */ /* 0x000fe2000bf46270 */
[----:B------:R-:W1:Y:S01]  /*5990*/  MUFU.TANH R27, R27 ;  /* 0x0000001b001b7308 */ /* 0x000e620000002400 */
[----:B------:R-:W-:-:S02]  /*59a0*/  ISETP.GE.AND P1, PT, R96, UR9, PT ;  /* 0x0000000960007c0c */ /* 0x000fc4000bf26270 */
[----:B------:R-:W-:Y:S02]  /*59b0*/  ISETP.GE.AND P0, PT, R98, UR9, PT ;  /* 0x0000000962007c0c */ /* 0x000fe4000bf06270 */
[----:B------:R-:W-:Y:S02]  /*59c0*/  FSEL R10, R8, -INF , !P3 ;  /* 0xff800000080a7808 */ /* 0x000fe40005800000 */
[----:B------:R-:W-:Y:S01]  /*59d0*/  FSEL R11, R11, -INF , !P3 ;  /* 0xff8000000b0b7808 */ /* 0x000fe20005800000 */
[----:B------:R-:W2:Y:S01]  /*59e0*/  MUFU.TANH R31, R31 ;  /* 0x0000001f001f7308 */ /* 0x000ea20000002400 */
[----:B------:R-:W-:Y:S02]  /*59f0*/  FSEL R8, R99, -INF , !P2 ;  /* 0xff80000063087808 */ /* 0x000fe40005000000 */
[----:B------:R-:W-:Y:S02]  /*5a00*/  FSEL R9, R9, -INF , !P2 ;  /* 0xff80000009097808 */ /* 0x000fe40005000000 */
[----:B------:R-:W-:-:S02]  /*5a10*/  FSEL R168, R32, -INF , !P1 ;  /* 0xff80000020a87808 */ /* 0x000fc40004800000 */
[----:B------:R-:W-:Y:S01]  /*5a20*/  FSEL R165, R25, -INF , !P1 ;  /* 0xff80000019a57808 */ /* 0x000fe20004800000 */
[----:B------:R-:W3:Y:S01]  /*5a30*/  MUFU.TANH R33, R33 ;  /* 0x0000002100217308 */ /* 0x000ee20000002400 */
[----:B------:R-:W-:Y:S01]  /*5a40*/  FSEL R162, R34, -INF , !P0 ;  /* 0xff80000022a27808 */ /* 0x000fe20004000000 */
[----:B-1----:R-:W-:Y:S01]  /*5a50*/  FFMA.FTZ R27, R104, -UR4, R27 ;  /* 0x80000004681b7c23 */ /* 0x002fe2000801001b */
[----:B------:R-:W-:Y:S02]  /*5a60*/  FSEL R175, R123, -INF , !P0 ;  /* 0xff8000007baf7808 */ /* 0x000fe40004000000 */
[----:B------:R-:W-:Y:S02]  /*5a70*/  ISETP.GE.AND P3, PT, R105, UR9, PT ;  /* 0x0000000969007c0c */ /* 0x000fe4000bf66270 */
[----:B------:R-:W-:Y:S01]  /*5a80*/  ISETP.GE.AND P2, PT, R107, UR9, PT ;  /* 0x000000096b007c0c */ /* 0x000fe2000bf46270 */
[----:B------:R-:W1:Y:S01]  /*5a90*/  MUFU.TANH R36, R36 ;  /* 0x0000002400247308 */ /* 0x000e620000002400 */
[----:B--2---:R-:W-:Y:S01]  /*5aa0*/  FFMA.FTZ R31, R106, -UR4, R31 ;  /* 0x800000046a1f7c23 */ /* 0x004fe2000801001f */
[----:B------:R-:W-:-:S02]  /*5ab0*/  ISETP.GE.AND P1, PT, R109, UR9, PT ;  /* 0x000000096d007c0c */ /* 0x000fc4000bf26270 */
[----:B------:R-:W-:Y:S02]  /*5ac0*/  ISETP.GE.AND P0, PT, R110, UR9, PT ;  /* 0x000000096e007c0c */ /* 0x000fe4000bf06270 */
[----:B------:R-:W-:Y:S02]  /*5ad0*/  FSEL R160, R27, -INF , !P6 ;  /* 0xff8000001ba07808 */ /* 0x000fe40007000000 */
[----:B------:R-:W2:Y:S01]  /*5ae0*/  MUFU.TANH R23, R56 ;  /* 0x0000003800177308 */ /* 0x000ea20000002400 */
[----:B---3--:R-:W-:Y:S01]  /*5af0*/  FFMA.FTZ R33, R124, -UR4, R33 ;  /* 0x800000047c217c23 */ /* 0x008fe20008010021 */
[----:B------:R-:W-:-:S04]  /*5b00*/  FSEL R166, R31, -INF , !P4 ;  /* 0xff8000001fa67808 */ /* 0x000fc80006000000 */
[----:B------:R-:W-:Y:S02]  /*5b10*/  FSEL R167, R33, -INF , !P6 ;  /* 0xff80000021a77808 */ /* 0x000fe40007000000 */
[----:B------:R-:W3:Y:S01]  /*5b20*/  MUFU.TANH R42, R42 ;  /* 0x0000002a002a7308 */ /* 0x000ee20000002400 */
[----:B-1----:R-:W-:-:S05]  /*5b30*/  FFMA.FTZ R36, R125, -UR4, R36 ;  /* 0x800000047d247c23 */ /* 0x002fca0008010024 */
[----:B------:R-:W-:Y:S02]  /*5b40*/  FSEL R173, R36, -INF , !P4 ;  /* 0xff80000024ad7808 */ /* 0x000fe40006000000 */
[----:B------:R-:W1:Y:S01]  /*5b50*/  MUFU.TANH R35, R35 ;  /* 0x0000002300237308 */ /* 0x000e620000002400 */
[----:B--2---:R-:W-:-:S05]  /*5b60*/  FFMA.FTZ R23, R108, -UR4, R23 ;  /* 0x800000046c177c23 */ /* 0x004fca0008010017 */
[----:B------:R-:W-:Y:S02]  /*5b70*/  FSEL R172, R23, -INF , !P3 ;  /* 0xff80000017ac7808 */ /* 0x000fe40005800000 */
[----:B------:R-:W2:Y:S01]  /*5b80*/  MUFU.TANH R37, R37 ;  /* 0x0000002500257308 */ /* 0x000ea20000002400 */
[----:B---3--:R-:W-:-:S05]  /*5b90*/  FFMA.FTZ R42, R111, -UR4, R42 ;  /* 0x800000046f2a7c23 */ /* 0x008fca000801002a */
        /* <DEDUP_REMOVED lines=12> */
[----:B------:R-:W-:Y:S01]  /*5c60*/  FSEL R140, R24, -INF , !P0 ;  /* 0xff800000188c7808 */ /* 0x000fe20004000000 */
[----:B--2---:R-:W-:-:S05]  /*5c70*/  FFMA.FTZ R26, R73, -UR4, R26 ;  /* 0x80000004491a7c23 */ /* 0x004fca000801001a */
[----:B------:R-:W-:Y:S01]  /*5c80*/  FSEL R141, R26, -INF , !P1 ;  /* 0xff8000001a8d7808 */ /* 0x000fe20004800000 */
[----:B---3--:R-:W-:-:S05]  /*5c90*/  FFMA.FTZ R16, R127, -UR4, R16 ;  /* 0x800000047f107c23 */ /* 0x008fca0008010010 */
        /* <DEDUP_REMOVED lines=62> */
.L_x_4670:
[----:B------:R-:W-:-:S04]  /*6080*/  ULEA UR6, -UR6, URZ, 0x6 ;  /* 0x0000003f06067291 */ /* 0x000fc8000f8e313f */
[----:B------:R-:W-:Y:S02]  /*6090*/  USHF.R.S32.HI UR5, URZ, 0x1f, UR6 ;  /* 0x0000001f3f057899 */ /* 0x000fe40008011406 */
[----:B------:R-:W-:-:S04]  /*60a0*/  MOV R3, UR6 ;  /* 0x0000000600037c02 */ /* 0x000fc80008000f00 */
[----:B------:R-:W-:Y:S02]  /*60b0*/  MOV R4, UR5 ;  /* 0x0000000500047c02 */ /* 0x000fe40008000f00 */
.L_x_4671:
        /* <DEDUP_REMOVED lines=119> */
.L_x_4673:
[----:B------:R-:W-:Y:S05]  /*6830*/  BSYNC B0 ;  /* 0x0000000000007941 */ /* 0x000fea0003800000 */
.L_x_4672:
[----:B------:R-:W0:Y:S01]  /*6840*/  LDGDEPBAR ;  /* 0x00000000000079af */ /* 0x000e220000000000 */
[----:B------:R-:W-:-:S04]  /*6850*/  IADD3 R144, P0, R3, R144, RZ ;  /* 0x0000009003907210 */ /* 0x000fc80007f1e0ff */
[----:B------:R-:W-:Y:S02]  /*6860*/  IADD3.X R133, R4, R133, RZ, P0, !PT ;  /* 0x0000008504857210 */ /* 0x000fe400007fe4ff */
.L_x_4669:
        /* <DEDUP_REMOVED lines=29> */
[----:B--2---:R-:W-:-:S02]  /*6a40*/  FMNMX.FTZ R25, R163, R4, !PT ;  /* 0x00000004a3197209 */ /* 0x004fc40007810000 */
        /* <DEDUP_REMOVED lines=8> */
[----:B------:R-:W-:Y:S04]  /*6ad0*/  LDSM.16.MT88.4 R116, [R198+0xc000] ;  /* 0x00c00000c674783b */ /* 0x000fe80000004200 */
[----:B------:R-:W-:Y:S01]  /*6ae0*/  LDSM.16.MT88.4 R108, [R197+0xc000] ;  /* 0x00c00000c56c783b */ /* 0x000fe20000004200 */
[----:B--2---:R-:W-:-:S03]  /*6af0*/  FMNMX.FTZ R23, R6, R23, !PT ;  /* 0x0000001706177209 */ /* 0x004fc60007810000 */
[----:B------:R-:W-:Y:S01]  /*6b00*/  LDSM.16.MT88.4 R100, [R196+0xc000] ;  /* 0x00c00000c464783b */ /* 0x000fe20000004200 */
[----:B---3--:R-:W-:-:S03]  /*6b10*/  FMNMX.FTZ R4, R25, R4, !PT ;  /* 0x0000000419047209 */ /* 0x008fc60007810000 */
[----:B------:R-:W2:Y:S04]  /*6b20*/  SHFL.BFLY PT, R132, R23, 0x1, 0x1f ;  /* 0x0c201f0017847f89 */ /* 0x000ea800000e0000 */
[----:B------:R-:W3:Y:S04]  /*6b30*/  SHFL.BFLY PT, R3, R4, 0x1, 0x1f ;  /* 0x0c201f0004037f89 */ /* 0x000ee800000e0000 */
[----:B-1----:R-:W-:Y:S04]  /*6b40*/  LDSM.16.MT88.4 R48, [R198+0xe000] ;  /* 0x00e00000c630783b */ /* 0x002fe80000004200 */
[----:B------:R-:W-:Y:S04]  /*6b50*/  LDSM.16.MT88.4 R64, [R196+0xe000] ;  /* 0x00e00000c440783b */ /* 0x000fe80000004200 */
[----:B------:R-:W-:Y:S04]  /*6b60*/  LDSM.16.MT88.4 R72, [R200+0x10000] ;  /* 0x01000000c848783b */ /* 0x000fe80000004200 */
[----:B------:R-:W-:Y:S01]  /*6b70*/  LDSM.16.MT88.4 R80, [R198+0x10000] ;  /* 0x01000000c650783b */ /* 0x000fe20000004200 */
[----:B--2---:R-:W-:-:S03]  /*6b80*/  FMNMX.FTZ R132, R23, R132, !PT ;  /* 0x0000008417847209 */ /* 0x004fc60007810000 */
[----:B------:R-:W-:Y:S01]  /*6b90*/  LDSM.16.MT88.4 R88, [R197+0x10000] ;  /* 0x01000000c558783b */ /* 0x000fe20000004200 */
[C---:B------:R-:W-:Y:S01]  /*6ba0*/  FSETP.NEU.FTZ.AND P0, PT, R132.reuse, -INF , PT ;  /* 0xff8000008400780b */ /* 0x040fe20003f1d000 */
[----:B------:R-:W-:Y:S01]  /*6bb0*/  FMUL.FTZ R171, R132, c[0x0][0x23c] ;  /* 0x00008f0084ab7a20 */ /* 0x000fe20000410000 */
[----:B---3--:R-:W-:Y:S01]  /*6bc0*/  FMNMX.FTZ R3, R4, R3, !PT ;  /* 0x0000000304037209 */ /* 0x008fe20007810000 */
[----:B------:R-:W-:Y:S03]  /*6bd0*/  LDSM.16.MT88.4 R136, [R198+0xc800] ;  /* 0x00c80000c688783b */ /* 0x000fe60000004200 */
[----:B------:R-:W-:Y:S01]  /*6be0*/  FSEL R171, R171, RZ, P0 ;  /* 0x000000ffabab7208 */ /* 0x000fe20000000000 */
[C---:B------:R-:W-:Y:S01]  /*6bf0*/  FMUL.FTZ R164, R3.reuse, c[0x0][0x23c] ;  /* 0x00008f0003a47a20 */ /* 0x040fe20000410000 */
[----:B------:R-:W-:Y:S01]  /*6c00*/  FSETP.NEU.FTZ.AND P0, PT, R3, -INF , PT ;  /* 0xff8000000300780b */ /* 0x000fe20003f1d000 */
[----:B------:R-:W-:Y:S02]  /*6c10*/  LDSM.16.MT88.4 R4, [R196+0x10000] ;  /* 0x01000000c404783b */ /* 0x000fe40000004200 */
[--C-:B------:R-:W-:Y:S01]  /*6c20*/  FFMA.FTZ R154, R40, c[0x0][0x23c], -R171.reuse ;  /* 0x00008f00289a7a23 */ /* 0x100fe200000108ab */
[----:B------:R-:W-:Y:S01]  /*6c30*/  FSEL R164, R164, RZ, P0 ;  /* 0x000000ffa4a47208 */ /* 0x000fe20000000000 */
[----:B------:R-:W1:Y:S01]  /*6c40*/  LDSM.16.MT88.4 R40, [R200+0xe000] ;  /* 0x00e00000c828783b */ /* 0x000e620000004200 */
[--C-:B------:R-:W-:Y:S01]  /*6c50*/  FFMA.FTZ R156, R22, c[0x0][0x23c], -R171.reuse ;  /* 0x00008f00169c7a23 */ /* 0x100fe200000108ab */
[----:B------:R-:W-:Y:S01]  /*6c60*/  LEA R216, P0, R144, c[0x0][0x168], 0x1 ;  /* 0x00005a0090d87a11 */ /* 0x000fe200078008ff */
[--C-:B------:R-:W-:Y:S01]  /*6c70*/  FFMA.FTZ R153, R20, c[0x0][0x23c], -R171.reuse ;  /* 0x00008f0014997a23 */ /* 0x100fe200000108ab */
[----:B------:R-:W-:Y:S01]  /*6c80*/  MUFU.EX2 R154, R154 ;  /* 0x0000009a009a7308 */ /* 0x000fe20000000800 */
[----:B------:R-:W-:Y:S01]  /*6c90*/  FFMA.FTZ R149, R38, c[0x0][0x23c], -R171 ;  /* 0x00008f0026957a23 */ /* 0x000fe200000108ab */
[----:B------:R-:W-:Y:S01]  /*6ca0*/  LDSM.16.MT88.4 R32, [R197+0xc800] ;  /* 0x00c80000c520783b */ /* 0x000fe20000004200 */
[--C-:B------:R-:W-:Y:S01]  /*6cb0*/  FFMA.FTZ R155, R18, c[0x0][0x23c], -R164.reuse ;  /* 0x00008f00129b7a23 */ /* 0x100fe200000108a4 */
[----:B------:R-:W-:Y:S01]  /*6cc0*/  LEA.HI.X R215, R144, c[0x0][0x16c], R133, 0x1, P0 ;  /* 0x00005b0090d77a11 */ /* 0x000fe200000f0c85 */
        /* <DEDUP_REMOVED lines=14> */
[----:B------:R-:W-:Y:S01]  /*6db0*/  FFMA.FTZ R147, R12, c[0x0][0x23c], -R171 ;  /* 0x00008f000c937a23 */ /* 0x000fe200000108ab */
[----:B------:R-:W3:Y:S01]  /*6dc0*/  LDSM.16.MT88.4 R8, [R200+0xe800] ;  /* 0x00e80000c808783b */ /* 0x000ee20000004200 */
[--C-:B------:R-:W-:Y:S01]  /*6dd0*/  FFMA.FTZ R151, R15, c[0x0][0x23c], -R164.reuse ;  /* 0x00008f000f977a23 */ /* 0x100fe200000108a4 */
[----:B------:R-:W4:Y:S01]  /*6de0*/  MUFU.EX2 R149, R149 ;  /* 0x0000009500957308 */ /* 0x000f220000000800 */
[----:B------:R-:W-:-:S02]  /*6df0*/  FFMA.FTZ R146, R13, c[0x0][0x23c], -R164 ;  /* 0x00008f000d927a23 */ /* 0x000fc400000108a4 */
[----:B------:R-:W5:Y:S01]  /*6e00*/  LDSM.16.MT88.4 R12, [R196+0xe800] ;  /* 0x00e80000c40c783b */ /* 0x000f620000004200 */
[--C-:B------:R-:W-:Y:S02]  /*6e10*/  FFMA.FTZ R159, R168, c[0x0][0x23c], -R171.reuse ;  /* 0x00008f00a89f7a23 */ /* 0x100fe400000108ab */
[--C-:B------:R-:W-:Y:S02]  /*6e20*/  FFMA.FTZ R161, R166, c[0x0][0x23c], -R171.reuse ;  /* 0x00008f00a6a17a23 */ /* 0x100fe400000108ab */
[----:B------:R-:W-:Y:S01]  /*6e30*/  MUFU.EX2 R155, R155 ;  /* 0x0000009b009b7308 */ /* 0x000fe20000000800 */
[----:B--2---:R-:W-:Y:S01]  /*6e40*/  F2FP.BF16.PACK_AB R96, R153, R156 ;  /* 0x0000009c9960723e */ /* 0x004fe200000010ff */
[--C-:B------:R-:W-:Y:S02]  /*6e50*/  FFMA.FTZ R162, R162, c[0x0][0x23c], -R171.reuse ;  /* 0x00008f00a2a27a23 */ /* 0x100fe400000108ab */
[----:B------:R-:W-:Y:S02]  /*6e60*/  FFMA.FTZ R160, R160, c[0x0][0x23c], -R171 ;  /* 0x00008f00a0a07a23 */ /* 0x000fe400000108ab */
[----:B------:R-:W-:-:S02]  /*6e70*/  FFMA.FTZ R165, R165, c[0x0][0x23c], -R164 ;  /* 0x00008f00a5a57a23 */ /* 0x000fc400000108a4 */
[----:B------:R-:W2:Y:S01]  /*6e80*/  MUFU.EX2 R158, R158 ;  /* 0x0000009e009e7308 */ /* 0x000ea20000000800 */
[----:B----4-:R-:W-:Y:S01]  /*6e90*/  F2FP.BF16.PACK_AB R98, R149, R154 ;  /* 0x0000009a9562723e */ /* 0x010fe200000010ff */
[--C-:B------:R-:W-:Y:S02]  /*6ea0*/  FFMA.FTZ R166, R175, c[0x0][0x23c], -R164.reuse ;  /* 0x00008f00afa67a23 */ /* 0x100fe400000108a4 */
[--C-:B------:R-:W-:Y:S02]  /*6eb0*/  FFMA.FTZ R167, R167, c[0x0][0x23c], -R164.reuse ;  /* 0x00008f00a7a77a23 */ /* 0x100fe400000108a4 */
[----:B------:R-:W-:Y:S02]  /*6ec0*/  FFMA.FTZ R168, R173, c[0x0][0x23c], -R164 ;  /* 0x00008f00ada87a23 */ /* 0x000fe400000108a4 */
[----:B------:R-:W-:Y:S01]  /*6ed0*/  MUFU.EX2 R157, R157 ;  /* 0x0000009d009d7308 */ /* 0x000fe20000000800 */
[--C-:B------:R-:W-:Y:S02]  /*6ee0*/  FFMA.FTZ R173, R170, c[0x0][0x23c], -R171.reuse ;  /* 0x00008f00aaad7a23 */ /* 0x100fe400000108ab */
        /* <DEDUP_REMOVED lines=9> */
[----:B------:R-:W-:Y:S01]  /*6f80*/  FFMA.FTZ R164, R163, c[0x0][0x23c], -R164 ;  /* 0x00008f00a3a47a23 */ /* 0x000fe200000108a4 */
[----:B------:R-:W-:Y:S01]  /*6f90*/  LDSM.16.MT88.4 R140, [R198+0xd800] ;  /* 0x00d80000c68c783b */ /* 0x000fe20000004200 */
[----:B------:R-:W-:-:S02]  /*6fa0*/  FADD.FTZ R153, R156, R153 ;  /* 0x000000999c997221 */ /* 0x000fc40000010000 */
[----:B------:R-:W-:Y:S02]  /*6fb0*/  FADD.FTZ R158, R155, R158 ;  /* 0x0000009e9b9e7221 */ /* 0x000fe40000010000 */
[----:B------:R-:W-:Y:S01]  /*6fc0*/  FADD.FTZ R154, R154, R153 ;  /* 0x000000999a9a7221 */ /* 0x000fe20000010000 */
[C---:B----4-:R-:W-:Y:S01]  /*6fd0*/  F2FP.BF16.PACK_AB R99, R150.reuse, R157 ;  /* 0x0000009d9663723e */ /* 0x050fe200000010ff */
[----:B------:R-:W2:Y:S01]  /*6fe0*/  MUFU.EX2 R147, R147 ;  /* 0x0000009300937308 */ /* 0x000ea20000000800 */
[----:B------:R-:W-:Y:S02]  /*6ff0*/  FADD.FTZ R157, R157, R158 ;  /* 0x0000009e9d9d7221 */ /* 0x000fe40000010000 */
        /* <DEDUP_REMOVED lines=46> */
[C---:B------:R-:W-:Y:S07]  /*72e0*/  HMMA.16816.F32.BF16 R92, R96.reuse, R4, RZ ;  /* 0x00000004605c723c */ /* 0x040fee00000418ff */
[----:B--2---:R-:W-:Y:S01]  /*72f0*/  F2FP.BF16.PACK_AB R4, R147, R152 ;  /* 0x000000989304723e */ /* 0x004fe200000010ff */
        /* <DEDUP_REMOVED lines=150> */
.L_x_4678:
        /* <DEDUP_REMOVED lines=66> */
.L_x_4675:
[C---:B------:R-:W-:Y:S02]  /*8080*/  ISETP.GE.AND P5, PT, R209.reuse, c[0x0][0x220], PT ;  /* 0x00008800d1007a0c */ /* 0x040fe40003fa6270 */
[C---:B------:R-:W-:Y:S02]  /*8090*/  IADD3 R222, R209.reuse, 0x40, RZ ;  /* 0x00000040d1de7810 */ /* 0x040fe40007ffe0ff */
[-C--:B------:R-:W-:Y:S02]  /*80a0*/  LEA R2, P0, R134, R220.reuse, 0x1 ;  /* 0x000000dc86027211 */ /* 0x080fe400078008ff */
[----:B------:R-:W-:Y:S02]  /*80b0*/  ISETP.GE.AND P4, PT, R222, c[0x0][0x220], PT ;  /* 0x00008800de007a0c */ /* 0x000fe40003f86270 */
[CC--:B------:R-:W-:Y:S02]  /*80c0*/  LEA.HI.X R3, R134.reuse, R221.reuse, R132, 0x1, P0 ;  /* 0x000000dd86037211 */ /* 0x0c0fe400000f0c84 */
[----:B------:R-:W-:Y:S03]  /*80d0*/  IADD3 R133, R209, 0x80, RZ ;  /* 0x00000080d1857810 */ /* 0x000fe60007ffe0ff */
[----:B------:R-:W-:Y:S01]  /*80e0*/  @P5 STS.128 [R208+0xc000], RZ ;  /* 0x00c000ffd0005388 */ /* 0x000fe20000000c00 */
[----:B------:R-:W-:Y:S02]  /*80f0*/  ISETP.GE.AND P3, PT, R133, c[0x0][0x220], PT ;  /* 0x0000880085007a0c */ /* 0x000fe40003f66270 */
[----:B------:R-:W-:Y:S03]  /*8100*/  IADD3 R133, P0, R134, UR17, RZ ;  /* 0x0000001186857c10 */ /* 0x000fe6000ff1e0ff */
[----:B------:R-:W-:Y:S01]  /*8110*/  @!PT LDS RZ, [RZ] ;  /* 0x00000000fffff984 */ /* 0x000fe20000000800 */
[----:B------:R-:W-:Y:S01]  /*8120*/  @!PT LDS RZ, [RZ] ;  /* 0x00000000fffff984 */ /* 0x000fe20000000800 */
[----:B------:R-:W-:Y:S01]  /*8130*/  @!PT LDS RZ, [RZ] ;  /* 0x00000000fffff984 */ /* 0x000fe20000000800 */
[----:B------:R1:W-:Y:S01]  /*8140*/  @!P5 LDGSTS.E.BYPASS.LTC128B.128 [R208+0xc000], [R2.64] ;  /* 0x0c00000002d0dfae */ /* 0x0003e2000b901d48 */
[CC--:B------:R-:W-:Y:S02]  /*8150*/  @!P5 LEA R236, P6, R133.reuse, R220.reuse, 0x1 ;  /* 0x000000dc85ecd211 */ /* 0x0c0fe400078c08ff */
[----:B------:R-:W-:Y:S02]  /*8160*/  IADD3.X R134, R132, UR19, RZ, P0, !PT ;  /* 0x0000001384867c10 */ /* 0x000fe400087fe4ff */
[CC--:B------:R-:W-:Y:S01]  /*8170*/  @!P4 LEA R230, P1, R133.reuse, R220.reuse, 0x1 ;  /* 0x000000dc85e6c211 */ /* 0x0c0fe200078208ff */
[----:B------:R-:W-:Y:S01]  /*8180*/  @P4 STS.128 [R208+0xe000], RZ ;  /* 0x00e000ffd0004388 */ /* 0x000fe20000000c00 */
[CCC-:B------:R-:W-:Y:S02]  /*8190*/  @!P5 LEA.HI.X R237, R133.reuse, R221.reuse, R134.reuse, 0x1, P6 ;  /* 0x000000dd85edd211 */ /* 0x1c0fe400030f0c86 */
[CCC-:B------:R-:W-:Y:S02]  /*81a0*/  @!P4 LEA.HI.X R231, R133.reuse, R221.reuse, R134.reuse, 0x1, P1 ;  /* 0x000000dd85e7c211 */ /* 0x1c0fe400008f0c86 */
[CC--:B------:R-:W-:Y:S01]  /*81b0*/  @!P3 LEA R228, P0, R133.reuse, R220.reuse, 0x1 ;  /* 0x000000dc85e4b211 */ /* 0x0c0fe200078008ff */
[----:B------:R-:W-:Y:S01]  /*81c0*/  @!PT LDS RZ, [RZ] ;  /* 0x00000000fffff984 */ /* 0x000fe20000000800 */
[----:B------:R-:W-:Y:S01]  /*81d0*/  @!PT LDS RZ, [RZ] ;  /* 0x00000000fffff984 */ /* 0x000fe20000000800 */
[----:B------:R-:W-:Y:S01]  /*81e0*/  @!PT LDS RZ, [RZ] ;  /* 0x00000000fffff984 */ /* 0x000fe20000000800 */
[----:B------:R1:W-:Y:S01]  /*81f0*/  @!P4 LDGSTS.E.BYPASS.LTC128B.128 [R208+0xe000], [R2.64+0x80] ;  /* 0x0e00008002d0cfae */ /* 0x0003e2000b901d48 */
[C---:B------:R-:W-:Y:S02]  /*8200*/  IADD3 R223, P2, R133.reuse, UR17, RZ ;  /* 0x0000001185df7c10 */ /* 0x040fe4000ff5e0ff */
[-C--:B------:R-:W-:Y:S02]  /*8210*/  @!P3 LEA.HI.X R229, R133, R221.reuse, R134, 0x1, P0 ;  /* 0x000000dd85e5b211 */ /* 0x080fe400000f0c86 */
[CC--:B------:R-:W-:Y:S01]  /*8220*/  @!P5 LEA R234, P1, R223.reuse, R220.reuse, 0x1 ;  /* 0x000000dcdfead211 */ /* 0x0c0fe200078208ff */
[----:B------:R-:W-:Y:S01]  /*8230*/  @P3 STS.128 [R208+0x10000], RZ ;  /* 0x010000ffd0003388 */ /* 0x000fe20000000c00 */
[----:B------:R-:W-:Y:S02]  /*8240*/  IADD3.X R134, R134, UR19, RZ, P2, !PT ;  /* 0x0000001386867c10 */ /* 0x000fe400097fe4ff */
[CC--:B------:R-:W-:Y:S02]  /*8250*/  @!P4 LEA R226, P0, R223.reuse, R220.reuse, 0x1 ;  /* 0x000000dcdfe2c211 */ /* 0x0c0fe400078008ff */
[CCC-:B------:R-:W-:Y:S01]  /*8260*/  @!P5 LEA.HI.X R235, R223.reuse, R221.reuse, R134.reuse, 0x1, P1 ;  /* 0x000000dddfebd211 */ /* 0x1c0fe200008f0c86 */
[----:B------:R-:W-:Y:S01]  /*8270*/  @!PT LDS RZ, [RZ] ;  /* 0x00000000fffff984 */ /* 0x000fe20000000800 */
[----:B------:R-:W-:Y:S01]  /*8280*/  @!PT LDS RZ, [RZ] ;  /* 0x00000000fffff984 */ /* 0x000fe20000000800 */
[----:B------:R-:W-:Y:S01]  /*8290*/  @!PT LDS RZ, [RZ] ;  /* 0x00000000fffff984 */ /* 0x000fe20000000800 */
[----:B------:R1:W-:Y:S01]  /*82a0*/  @!P3 LDGSTS.E.BYPASS.LTC128B.128 [R208+0x10000], [R2.64+0x100] ;  /* 0x1000010002d0bfae */ /* 0x0003e2000b901d48 */
[CCC-:B------:R-:W-:Y:S02]  /*82b0*/  @!P4 LEA.HI.X R227, R223.reuse, R221.reuse, R134.reuse, 0x1, P0 ;  /* 0x000000dddfe3c211 */ /* 0x1c0fe400000f0c86 */
[CC--:B------:R-:W-:Y:S02]  /*82c0*/  @!P3 LEA R224, P2, R223.reuse, R220.reuse, 0x1 ;  /* 0x000000dcdfe0b211 */ /* 0x0c0fe400078408ff */
[C---:B------:R-:W-:Y:S01]  /*82d0*/  IADD3 R133, P6, R223.reuse, UR17, RZ ;  /* 0x00000011df857c10 */ /* 0x040fe2000ffde0ff */
[----:B------:R-:W-:Y:S01]  /*82e0*/  @P5 STS.128 [R208+0xc800], RZ ;  /* 0x00c800ffd0005388 */ /* 0x000fe20000000c00 */
[-C--:B------:R-:W-:Y:S02]  /*82f0*/  @!P3 LEA.HI.X R225, R223, R221.reuse, R134, 0x1, P2 ;  /* 0x000000dddfe1b211 */ /* 0x080fe400010f0c86 */
[----:B------:R-:W-:Y:S02]  /*8300*/  IADD3.X R132, R134, UR19, RZ, P6, !PT ;  /* 0x0000001386847c10 */ /* 0x000fe4000b7fe4ff */
[CC--:B------:R-:W-:Y:S01]  /*8310*/  @!P5 LEA R232, P6, R133.reuse, R220.reuse, 0x1 ;  /* 0x000000dc85e8d211 */ /* 0x0c0fe200078c08ff */
[----:B------:R-:W-:Y:S01]  /*8320*/  @!PT LDS RZ, [RZ] ;  /* 0x00000000fffff984 */ /* 0x000fe20000000800 */
[----:B------:R-:W-:Y:S01]  /*8330*/  @!PT LDS RZ, [RZ] ;  /* 0x00000000fffff984 */ /* 0x000fe20000000800 */
[----:B------:R-:W-:Y:S01]  /*8340*/  @!PT LDS RZ, [RZ] ;  /* 0x00000000fffff984 */ /* 0x000fe20000000800 */
[----:B------:R2:W-:Y:S01]  /*8350*/  @!P5 LDGSTS.E.BYPASS.LTC128B.128 [R208+0xc800], [R236.64] ;  /* 0x0c800000ecd0dfae */ /* 0x0005e2000b901d48 */
[CC--:B------:R-:W-:Y:S02]  /*8360*/  @!P4 LEA R222, P1, R133.reuse, R220.reuse, 0x1 ;  /* 0x000000dc85dec211 */ /* 0x0c0fe400078208ff */
[CCC-:B------:R-:W-:Y:S02]  /*8370*/  @!P5 LEA.HI.X R233, R133.reuse, R221.reuse, R132.reuse, 0x1, P6 ;  /* 0x000000dd85e9d211 */ /* 0x1c0fe400030f0c84 */
[CCC-:B------:R-:W-:Y:S01]  /*8380*/  @!P4 LEA.HI.X R223, R133.reuse, R221.reuse, R132.reuse, 0x1, P1 ;  /* 0x000000dd85dfc211 */ /* 0x1c0fe200008f0c84 */
[----:B------:R-:W-:Y:S01]  /*8390*/  @P4 STS.128 [R208+0xe800], RZ ;  /* 0x00e800ffd0004388 */ /* 0x000fe20000000c00 */
[C---:B------:R-:W-:Y:S04]  /*83a0*/  @!P3 LEA R220, P0, R133.reuse, R220, 0x1 ;  /* 0x000000dc85dcb211 */ /* 0x040fe800078008ff */
[----:B------:R-:W-:Y:S01]  /*83b0*/  @!P3 LEA.HI.X R221, R133, R221, R132, 0x1, P0 ;  /* 0x000000dd85ddb211 */ /* 0x000fe200000f0c84 */
[----:B------:R-:W-:Y:S01]  /*83c0*/  @!PT LDS RZ, [RZ] ;  /* 0x00000000fffff984 */ /* 0x000fe20000000800 */
[----:B------:R-:W-:Y:S01]  /*83d0*/  @!PT LDS RZ, [RZ] ;  /* 0x00000000fffff984 */ /* 0x000fe20000000800 */
[----:B------:R-:W-:Y:S01]  /*83e0*/  @!PT LDS RZ, [RZ] ;  /* 0x00000000fffff984 */ /* 0x000fe20000000800 */
[----:B------:R3:W-:Y:S01]  /*83f0*/  @!P4 LDGSTS.E.BYPASS.LTC128B.128 [R208+0xe800], [R230.64+0x80] ;  /* 0x0e800080e6d0cfae */ /* 0x0007e2000b901d48 */
[----:B------:R-:W-:Y:S05]  /*8400*/  ISETP.GT.AND P0, PT, R218, R207, PT ;  /* 0x000000cfda00720c */ /* 0x000fea0003f04270 */
        /* <DEDUP_REMOVED lines=207> */
[----:B------:R1:W1:Y:S01]  /*9100*/  MUFU.TANH R156, R221 ;  /* 0x000000dd009c7308 */ /* 0x0002620000002400 */
[----:B------:R-:W-:Y:S02]  /*9110*/  FMUL.FTZ R239, R24, c[0x0][0x2ec] ;  /* 0x0000bb0018ef7a20 */ /* 0x000fe40000410000 */
[----:B------:R-:W-:Y:S02]  /*9120*/  FMUL.FTZ R237, R26, c[0x0][0x2ec] ;  /* 0x0000bb001aed7a20 */ /* 0x000fe40000410000 */
[----:B----4-:R-:W-:Y:S01]  /*9130*/  FMUL.FTZ R228, R11, c[0x0][0x2ec] ;  /* 0x0000bb000be47a20 */ /* 0x010fe20000410000 */
[----:B------:R-:W-:Y:S04]  /*9140*/  HMMA.16816.F32.BF16 R32, R176, R138, R32 ;  /* 0x0000008ab020723c */ /* 0x000fe80000041820 */
[----:B------:R4:W2:Y:S01]  /*9150*/  MUFU.TANH R158, R133 ;  /* 0x00000085009e7308 */ /* 0x0008a20000002400 */
[----:B------:R-:W-:Y:S02]  /*9160*/  FMUL.FTZ R230, R12, c[0x0][0x2ec] ;  /* 0x0000bb000ce67a20 */ /* 0x000fe40000410000 */
[----:B------:R-:W-:Y:S02]  /*9170*/  FMUL.FTZ R229, R13, c[0x0][0x2ec] ;  /* 0x0000bb000de57a20 */ /* 0x000fe40000410000 */
[----:B------:R-:W-:Y:S03]  /*9180*/  FMUL.FTZ R233, R14, c[0x0][0x2ec] ;  /* 0x0000bb000ee97a20 */ /* 0x000fe60000410000 */
[----:B------:R-:W-:Y:S02]  /*9190*/  FMUL.FTZ R232, R15, c[0x0][0x2ec] ;  /* 0x0000bb000fe87a20 */ /* 0x000fe40000410000 */
[----:B------:R2:W2:Y:S01]  /*91a0*/  MUFU.TANH R159, R220 ;  /* 0x000000dc009f7308 */ /* 0x0004a20000002400 */
[----:B------:R-:W-:Y:S02]  /*91b0*/  FMUL.FTZ R231, R16, c[0x0][0x2ec] ;  /* 0x0000bb0010e77a20 */ /* 0x000fe40000410000 */
[----:B-----5:R-:W-:Y:S02]  /*91c0*/  FMUL.FTZ R234, R17, c[0x0][0x2ec] ;  /* 0x0000bb0011ea7a20 */ /* 0x020fe40000410000 */
[----:B-1----:R-:W-:Y:S02]  /*91d0*/  FMUL.FTZ R221, R27, c[0x0][0x2ec] ;  /* 0x0000bb001bdd7a20 */ /* 0x002fe40000410000 */
[----:B------:R-:W-:Y:S02]  /*91e0*/  FMUL.FTZ R236, R18, c[0x0][0x2ec] ;  /* 0x0000bb0012ec7a20 */ /* 0x000fe40000410000 */
[----:B------:R-:W-:Y:S01]  /*91f0*/  FMUL.FTZ R235, R19, c[0x0][0x2ec] ;  /* 0x0000bb0013eb7a20 */ /* 0x000fe20000410000 */
[----:B------:R1:W1:Y:S01]  /*9200*/  MUFU.TANH R153, R221 ;  /* 0x000000dd00997308 */ /* 0x0002620000002400 */
[----:B------:R-:W-:Y:S02]  /*9210*/  FMUL.FTZ R238, R25, c[0x0][0x2ec] ;  /* 0x0000bb0019ee7a20 */ /* 0x000fe40000410000 */
[----:B------:R-:W-:Y:S02]  /*9220*/  FMUL.FTZ R240, R29, c[0x0][0x2ec] ;  /* 0x0000bb001df07a20 */ /* 0x000fe40000410000 */
[----:B----4-:R-:W-:Y:S05]  /*9230*/  FMUL.FTZ R133, R28, c[0x0][0x2ec] ;  /* 0x0000bb001c857a20 */ /* 0x010fea0000410000 */
[----:B------:R4:W3:Y:S01]  /*9240*/  MUFU.TANH R157, R134 ;  /* 0x00000086009d7308 */ /* 0x0008e20000002400 */
[----:B--2---:R-:W-:Y:S09]  /*9250*/  FMUL.FTZ R220, R31, c[0x0][0x2ec] ;  /* 0x0000bb001fdc7a20 */ /* 0x004ff20000410000 */
[----:B------:R2:W2:Y:S01]  /*9260*/  MUFU.TANH R150, R133 ;  /* 0x0000008500967308 */ /* 0x0004a20000002400 */
[----:B-1----:R-:W-:Y:S09]  /*9270*/  FMUL.FTZ R221, R32, c[0x0][0x2ec] ;  /* 0x0000bb0020dd7a20 */ /* 0x002ff20000410000 */
[----:B------:R1:W1:Y:S01]  /*9280*/  MUFU.TANH R154, R239 ;  /* 0x000000ef009a7308 */ /* 0x0002620000002400 */
[----:B----4-:R-:W-:Y:S09]  /*9290*/  FMUL.FTZ R134, R34, c[0x0][0x2ec] ;  /* 0x0000bb0022867a20 */ /* 0x010ff20000410000 */
[----:B------:R4:W3:Y:S01]  /*92a0*/  MUFU.TANH R155, R237 ;  /* 0x000000ed009b7308 */ /* 0x0008e20000002400 */
[----:B--2---:R-:W-:Y:S09]  /*92b0*/  FMUL.FTZ R133, R35, c[0x0][0x2ec] ;  /* 0x0000bb0023857a20 */ /* 0x004ff20000410000 */
[----:B------:R2:W2:Y:S01]  /*92c0*/  MUFU.TANH R145, R220 ;  /* 0x000000dc00917308 */ /* 0x0004a20000002400 */
[----:B-1----:R-:W-:Y:S09]  /*92d0*/  FMUL.FTZ R239, R30, c[0x0][0x2ec] ;  /* 0x0000bb001eef7a20 */ /* 0x002ff20000410000 */
[----:B------:R1:W1:Y:S01]  /*92e0*/  MUFU.TANH R148, R221 ;  /* 0x000000dd00947308 */ /* 0x0002620000002400 */
[----:B----4-:R-:W-:Y:S09]  /*92f0*/  FMUL.FTZ R237, R33, c[0x0][0x2ec] ;  /* 0x0000bb0021ed7a20 */ /* 0x010ff20000410000 */
[----:B------:R-:W4:Y:S01]  /*9300*/  MUFU.TANH R224, R224 ;  /* 0x000000e000e07308 */ /* 0x000f220000002400 */
[----:B--2---:R-:W-:Y:S09]  /*9310*/  MOV R220, R2 ;  /* 0x0000000200dc7202 */ /* 0x004ff20000000f00 */
[----:B------:R-:W2:Y:S01]  /*9320*/  MUFU.TANH R225, R225 ;  /* 0x000000e100e17308 */ /* 0x000ea20000002400 */
[----:B-1----:R-:W-:Y:S09]  /*9330*/  MOV R221, R3 ;  /* 0x0000000300dd7202 */ /* 0x002ff20000000f00 */
        /* <DEDUP_REMOVED lines=15> */
[----:B------:R-:W1:Y:S10]  /*9430*/  MUFU.TANH R134, R134 ;  /* 0x0000008600867308 */ /* 0x000e740000002400 */
[----:B------:R-:W1:Y:S01]  /*9440*/  MUFU.TANH R133, R133 ;  /* 0x0000008500857308 */ /* 0x000e620000002400 */
[----:B------:R-:W-:-:S05]  /*9450*/  @!P0 BRA `(.L_x_4676) ;  /* 0x000009b000008947 */ /* 0x000fca0003800000 */
[----:B--234-:R-:W-:Y:S01]  /*9460*/  ULDC UR6, c[0x0][0x198] ;  /* 0x0000660000067ab9 */ /* 0x01cfe20000000800 */
[----:B------:R-:W-:Y:S01]  /*9470*/  PLOP3.LUT P0, PT, PT, PT, UP2, 0x40, 0x0 ;  /* 0x000000000000781c */ /* 0x000fe20003f0e828 */
[----:B------:R-:W-:Y:S04]  /*9480*/  ULEA UR6, -UR6, URZ, 0x6 ;  /* 0x0000003f06067291 */ /* 0x000fe8000f8e313f */
[----:B------:R-:W-:Y:S02]  /*9490*/  USHF.R.S32.HI UR5, URZ, 0x1f, UR6 ;  /* 0x0000001f3f057899 */ /* 0x000fe40008011406 */
[----:B------:R-:W-:Y:S04]  /*94a0*/  IMAD.U32 R2, RZ, RZ, UR6 ;  /* 0x00000006ff027e24 */ /* 0x000fe8000f8e00ff */
[----:B------:R-:W-:Y:S02]  /*94b0*/  MOV R4, UR5 ;  /* 0x0000000500047c02 */ /* 0x000fe40008000f00 */
[----:B------:R-:W-:-:S05]  /*94c0*/  @P0 BRA `(.L_x_4677) ;  /* 0x000003b000000947 */ /* 0x000fca0003800000 */
[----:B------:R-:W-:Y:S04]  /*94d0*/  IABS R2, c[0x0][0x2d0] ;  /* 0x0000b40000027a13 */ /* 0x000fe80000000000 */
[----:B------:R-:W2:Y:S10]  /*94e0*/  I2F.RP R7, R2 ;  /* 0x0000000200077306 */ /* 0x000eb40000209400 */
[----:B--2---:R-:W2:Y:S02]  /*94f0*/  MUFU.RCP R3, R7 ;  /* 0x0000000700037308 */ /* 0x004ea40000001000 */
[----:B--2---:R-:W-:Y:S01]  /*9500*/  IADD3 R10, R3, 0xffffffe, RZ ;  /* 0x0ffffffe030a7810 */ /* 0x004fe20007ffe0ff */
[----:B------:R-:W-:Y:S07]  /*9510*/  IMAD.SHL.U32 R3, R218, 0x40, RZ ;  /* 0x00000040da037824 */ /* 0x000fee00078e00ff */
[----:B------:R-:W2:Y:S01]  /*9520*/  F2I.FTZ.U32.TRUNC.NTZ R11, R10 ;  /* 0x0000000a000b7305 */ /* 0x000ea2000021f000 */
[----:B------:R-:W-:Y:S02]  /*9530*/  IABS R6, R3 ;  /* 0x0000000300067213 */ /* 0x000fe40000000000 */
[C---:B------:R-:W-:Y:S02]  /*9540*/  IADD3 R9, R3.reuse, -0x40, RZ ;  /* 0xffffffc003097810 */ /* 0x040fe40007ffe0ff */
[----:B------:R-:W-:Y:S02]  /*9550*/  LOP3.LUT R3, R3, c[0x0][0x2d0], RZ, 0x3c, !PT ;  /* 0x0000b40003037a12 */ /* 0x000fe400078e3cff */
[----:B------:R-:W-:Y:S02]  /*9560*/  IABS R4, R9 ;  /* 0x0000000900047213 */ /* 0x000fe40000000000 */
[----:B------:R-:W-:Y:S01]  /*9570*/  LOP3.LUT R9, R9, c[0x0][0x2d0], RZ, 0x3c, !PT ;  /* 0x0000b40009097a12 */ /* 0x000fe200078e3cff */
        /* <DEDUP_REMOVED lines=48> */
.L_x_4677:
        /* <DEDUP_REMOVED lines=89> */
.L_x_4676:
[----:B--234-:R-:W-:Y:S01]  /*9e10*/  IMAD R19, R218, -0x40, R214 ;  /* 0xffffffc0da137824 */ /* 0x01cfe200078e02d6 */
        /* <DEDUP_REMOVED lines=8> */
[C---:B------:R-:W-:Y:S01]  /*9ea0*/  IADD3 R141, R19.reuse, -0x9, RZ ;  /* 0xfffffff7138d7810 */ /* 0x040fe20007ffe0ff */
[----:B------:R-:W-:Y:S01]  /*9eb0*/  LDSM.16.MT88.4 R160, [R196+0xf800] ;  /* 0x00f80000c4a0783b */ /* 0x000fe20000004200 */
[C---:B------:R-:W-:Y:S02]  /*9ec0*/  IADD3 R139, R19.reuse, -0x10, RZ ;  /* 0xfffffff0138b7810 */ /* 0x040fe40007ffe0ff */
[C---:B------:R-:W-:Y:S02]  /*9ed0*/  IADD3 R12, R19.reuse, -0x11, RZ ;  /* 0xffffffef130c7810 */ /* 0x040fe40007ffe0ff */
[C---:B------:R-:W-:Y:S02]  /*9ee0*/  @!P1 IADD3 R16, -R19.reuse, -0x8, RZ ;  /* 0xfffffff813109810 */ /* 0x040fe40007ffe1ff */
[----:B------:R-:W-:Y:S01]  /*9ef0*/  @!P0 IADD3 R15, -R19, 0x1, RZ ;  /* 0x00000001130f8810 */ /* 0x000fe20007ffe1ff */
[----:B------:R-:W-:Y:S01]  /*9f00*/  LDSM.16.MT88.4 R164, [R200+0x11800] ;  /* 0x01180000c8a4783b */ /* 0x000fe20000004200 */
        /* <DEDUP_REMOVED lines=21> */
[----:B------:R-:W-:Y:S02]  /*a060*/  ISETP.GE.AND P1, PT, R12, RZ, PT ;  /* 0x000000ff0c00720c */ /* 0x000fe40003f26270 */
[C---:B------:R-:W-:Y:S02]  /*a070*/  @!P0 IADD3 R139, -R19.reuse, 0x10, RZ ;  /* 0x00000010138b8810 */ /* 0x040fe40007ffe1ff */
[----:B------:R-:W-:Y:S02]  /*a080*/  ISETP.GE.AND P0, PT, R10, RZ, PT ;  /* 0x000000ff0a00720c */ /* 0x000fe40003f06270 */
[----:B------:R-:W-:Y:S02]  /*a090*/  IADD3 R11, R19, -0x39, RZ ;  /* 0xffffffc7130b7810 */ /* 0x000fe40007ffe0ff */
[----:B------:R-:W-:Y:S01]  /*a0a0*/  ISETP.GE.AND P4, PT, R4, RZ, PT ;  /* 0x000000ff0400720c */ /* 0x000fe20003f86270 */
[----:B------:R-:W-:Y:S01]  /*a0b0*/  I2F R17, R17 ;  /* 0x0000001100117306 */ /* 0x000fe20000201400 */
[----:B------:R-:W-:Y:S02]  /*a0c0*/  ISETP.GE.AND P3, PT, R3, RZ, PT ;  /* 0x000000ff0300720c */ /* 0x000fe40003f66270 */
[----:B------:R-:W-:Y:S02]  /*a0d0*/  ISETP.GE.AND P2, PT, R2, RZ, PT ;  /* 0x000000ff0200720c */ /* 0x000fe40003f46270 */
        /* <DEDUP_REMOVED lines=8> */
[C---:B------:R-:W-:Y:S01]  /*a160*/  @!P1 IADD3 R9, -R19.reuse, 0x19, RZ ;  /* 0x0000001913099810 */ /* 0x040fe20007ffe1ff */
[----:B------:R-:W-:Y:S01]  /*a170*/  I2F R139, R139 ;  /* 0x0000008b008b7306 */ /* 0x000fe20000201400 */
[----:B------:R-:W-:Y:S02]  /*a180*/  ISETP.GE.AND P1, PT, R6, RZ, PT ;  /* 0x000000ff0600720c */ /* 0x000fe40003f26270 */
[----:B------:R-:W-:Y:S02]  /*a190*/  @!P0 IADD3 R7, -R19, 0x20, RZ ;  /* 0x0000002013078810 */ /* 0x000fe40007ffe1ff */
[----:B------:R-:W-:Y:S05]  /*a1a0*/  ISETP.GE.AND P0, PT, R5, RZ, PT ;  /* 0x000000ff0500720c */ /* 0x000fea0003f06270 */
[----:B------:R-:W-:Y:S04]  /*a1b0*/  I2F R12, R12 ;  /* 0x0000000c000c7306 */ /* 0x000fe80000201400 */
[----:B------:R-:W-:Y:S02]  /*a1c0*/  @!P1 IADD3 R6, -R19, 0x21, RZ ;  /* 0x0000002113069810 */ /* 0x000fe40007ffe1ff */
[----:B------:R-:W-:Y:S02]  /*a1d0*/  ISETP.GE.AND P1, PT, R13, RZ, PT ;  /* 0x000000ff0d00720c */ /* 0x000fe40003f26270 */
[----:B------:R-:W-:Y:S02]  /*a1e0*/  @!P0 IADD3 R5, -R19, 0x28, RZ ;  /* 0x0000002813058810 */ /* 0x000fe40007ffe1ff */
[----:B------:R-:W-:Y:S01]  /*a1f0*/  ISETP.GE.AND P0, PT, R11, RZ, PT ;  /* 0x000000ff0b00720c */ /* 0x000fe20003f06270 */
[----:B------:R-:W-:Y:S08]  /*a200*/  I2F R10, R10 ;  /* 0x0000000a000a7306 */ /* 0x000ff00000201400 */
[C---:B------:R-:W-:Y:S02]  /*a210*/  @!P1 IADD3 R13, -R19.reuse, 0x38, RZ ;  /* 0x00000038130d9810 */ /* 0x040fe40007ffe1ff */
[----:B------:R-:W-:Y:S02]  /*a220*/  I2F R9, R9 ;  /* 0x0000000900097306 */ /* 0x000fe40000201400 */
[----:B------:R-:W-:Y:S08]  /*a230*/  @!P0 IADD3 R11, -R19, 0x39, RZ ;  /* 0x00000039130b8810 */ /* 0x000ff00007ffe1ff */
[----:B------:R-:W-:Y:S10]  /*a240*/  I2F R7, R7 ;  /* 0x0000000700077306 */ /* 0x000ff40000201400 */
[----:B------:R-:W-:Y:S10]  /*a250*/  I2F R6, R6 ;  /* 0x0000000600067306 */ /* 0x000ff40000201400 */
[----:B------:R-:W-:Y:S10]  /*a260*/  I2F R5, R5 ;  /* 0x0000000500057306 */ /* 0x000ff40000201400 */
[----:B------:R-:W-:Y:S10]  /*a270*/  I2F R4, R4 ;  /* 0x0000000400047306 */ /* 0x000ff40000201400 */
[----:B------:R-:W-:Y:S10]  /*a280*/  I2F R3, R3 ;  /* 0x0000000300037306 */ /* 0x000ff40000201400 */
[----:B------:R-:W-:Y:S10]  /*a290*/  I2F R2, R2 ;  /* 0x0000000200027306 */ /* 0x000ff40000201400 */
[----:B------:R-:W-:Y:S10]  /*a2a0*/  I2F R13, R13 ;  /* 0x0000000d000d7306 */ /* 0x000ff40000201400 */
[----:B------:R-:W2:Y:S02]  /*a2b0*/  I2F R11, R11 ;  /* 0x0000000b000b7306 */ /* 0x000ea40000201400 */
[----:B-12---:R-:W-:Y:S02]  /*a2c0*/  FFMA.FTZ R146, R11, -UR4, R146 ;  /* 0x800000040b927c23 */ /* 0x006fe40008010092 */
        /* <DEDUP_REMOVED lines=57> */
[----:B------:R-:W-:Y:S02]  /*a660*/  FMNMX.FTZ R14, R147, R14, !PT ;  /* 0x0000000e930e7209 */ /* 0x000fe40007810000 */
[----:B------:R-:W-:Y:S02]  /*a670*/  FMNMX.FTZ R5, R148, R5, !PT ;  /* 0x0000000594057209 */ /* 0x000fe40007810000 */
[----:B------:R-:W-:Y:S02]  /*a680*/  FMNMX.FTZ R3, R145, R14, !PT ;  /* 0x0000000e91037209 */ /* 0x000fe40007810000 */
[----:B------:R-:W-:Y:S01]  /*a690*/  FMNMX.FTZ R9, R146, R5, !PT ;  /* 0x0000000592097209 */ /* 0x000fe20007810000 */
[----:B------:R-:W-:Y:S01]  /*a6a0*/  LDSM.16.MT88.4 R12, [R200+0xc000] ;  /* 0x00c00000c80c783b */ /* 0x000fe20000004200 */
[----:B------:R-:W-:Y:S04]  /*a6b0*/  FMNMX.FTZ R2, R134, R3, !PT ;  /* 0x0000000386027209 */ /* 0x000fe80007810000 */
[----:B------:R-:W-:Y:S03]  /*a6c0*/  FMNMX.FTZ R7, R133, R2, !PT ;  /* 0x0000000285077209 */ /* 0x000fe60007810000 */
        /* <DEDUP_REMOVED lines=46> */
[--C-:B------:R-:W-:Y:S02]  /*a9b0*/  FFMA.FTZ R178, R136, c[0x0][0x23c], -R151.reuse ;  /* 0x00008f0088b27a23 */ /* 0x100fe40000010897 */
[--C-:B------:R-:W-:Y:S02]  /*a9c0*/  FFMA.FTZ R179, R143, c[0x0][0x23c], -R144.reuse ;  /* 0x00008f008fb37a23 */ /* 0x100fe40000010890 */
[--C-:B------:R-:W-:Y:S01]  /*a9d0*/  FFMA.FTZ R180, R141, c[0x0][0x23c], -R144.reuse ;  /* 0x00008f008db47a23 */ /* 0x100fe20000010890 */
[----:B------:R-:W2:Y:S01]  /*a9e0*/  MUFU.EX2 R171, R171 ;  /* 0x000000ab00ab7308 */ /* 0x000ea20000000800 */
[----:B------:R-:W-:Y:S01]  /*a9f0*/  LDSM.16.MT88.4 R140, [R197+0xe800] ;  /* 0x00e80000c58c783b */ /* 0x000fe20000004200 */
[--C-:B------:R-:W-:Y:S02]  /*aa00*/  FFMA.FTZ R181, R139, c[0x0][0x23c], -R144.reuse ;  /* 0x00008f008bb57a23 */ /* 0x100fe40000010890 */
[C---:B-1----:R-:W-:Y:S02]  /*aa10*/  FMUL.FTZ R6, R0.reuse, R130 ;  /* 0x0000008200067220 */ /* 0x042fe40000410000 */
[C---:B------:R-:W-:Y:S02]  /*aa20*/  FMUL.FTZ R7, R0.reuse, R131 ;  /* 0x0000008300077220 */ /* 0x040fe40000410000 */
[C---:B------:R-:W-:Y:S02]  /*aa30*/  FMUL.FTZ R10, R0.reuse, R126 ;  /* 0x0000007e000a7220 */ /* 0x040fe40000410000 */
        /* <DEDUP_REMOVED lines=29> */
[--C-:B------:R-:W-:Y:S01]  /*ac10*/  FFMA.FTZ R231, R148, c[0x0][0x23c], -R151.reuse ;  /* 0x00008f0094e77a23 */ /* 0x100fe20000010897 */
[----:B------:R-:W-:Y:S01]  /*ac20*/  MUFU.EX2 R175, R175 ;  /* 0x000000af00af7308 */ /* 0x000fe20000000800 */
[--C-:B------:R-:W-:Y:S02]  /*ac30*/  FFMA.FTZ R233, R147, c[0x0][0x23c], -R144.reuse ;  /* 0x00008f0093e97a23 */ /* 0x100fe40000010890 */
[--C-:B------:R-:W-:Y:S01]  /*ac40*/  FFMA.FTZ R234, R145, c[0x0][0x23c], -R144.reuse ;  /* 0x00008f0091ea7a23 */ /* 0x100fe20000010890 */
[----:B------:R-:W-:Y:S01]  /*ac50*/  LDSM.16.MT88.4 R152, [R198+0xf800] ;  /* 0x00f80000c698783b */ /* 0x000fe20000004200 */
[----:B------:R-:W-:Y:S02]  /*ac60*/  FFMA.FTZ R151, R146, c[0x0][0x23c], -R151 ;  /* 0x00008f0092977a23 */ /* 0x000fe40000010897 */
[C---:B------:R-:W-:Y:S02]  /*ac70*/  FMUL.FTZ R36, R2.reuse, R36 ;  /* 0x0000002402247220 */ /* 0x040fe40000410000 */
[----:B------:R-:W-:Y:S01]  /*ac80*/  FMUL.FTZ R37, R2, R37 ;  /* 0x0000002502257220 */ /* 0x000fe20000410000 */
[----:B------:R1:W-:Y:S01]  /*ac90*/  MUFU.EX2 R232, R151 ;  /* 0x0000009700e87308 */ /* 0x0003e20000000800 */
[C---:B------:R-:W-:Y:S01]  /*aca0*/  FMUL.FTZ R38, R0.reuse, R38 ;  /* 0x0000002600267220 */ /* 0x040fe20000410000 */
[----:B------:R-:W-:Y:S01]  /*acb0*/  LDSM.16.MT88.4 R156, [R197+0xf800] ;  /* 0x00f80000c59c783b */ /* 0x000fe20000004200 */
[----:B--2---:R-:W-:Y:S01]  /*acc0*/  F2FP.BF16.PACK_AB R131, R135, R168 ;  /* 0x000000a88783723e */ /* 0x004fe200000010ff */
[----:B------:R-:W-:Y:S02]  /*acd0*/  FMUL.FTZ R39, R0, R39 ;  /* 0x0000002700277220 */ /* 0x000fe40000410000 */
[C---:B------:R-:W-:Y:S02]  /*ace0*/  FMUL.FTZ R40, R2.reuse, R40 ;  /* 0x0000002802287220 */ /* 0x040fe40000410000 */
[----:B------:R-:W-:Y:S02]  /*acf0*/  FMUL.FTZ R41, R2, R41 ;  /* 0x0000002902297220 */ /* 0x000fe40000410000 */
[C---:B------:R-:W-:Y:S01]  /*ad00*/  HMMA.16816.F32.BF16 R4, R128.reuse, R12, R4 ;  /* 0x0000000c8004723c */ /* 0x040fe20000041804 */
[----:B------:R-:W2:Y:S04]  /*ad10*/  MUFU.EX2 R176, R176 ;  /* 0x000000b000b07308 */ /* 0x000ea80000000800 */
[----:B------:R-:W-:Y:S02]  /*ad20*/  FMUL.FTZ R42, R0, R42 ;  /* 0x0000002a002a7220 */ /* 0x000fe40000410000 */
[C---:B------:R-:W-:Y:S01]  /*ad30*/  FMUL.FTZ R12, R2.reuse, R120 ;  /* 0x00000078020c7220 */ /* 0x040fe20000410000 */
[C---:B------:R-:W-:Y:S03]  /*ad40*/  HMMA.16816.F32.BF16 R8, R128.reuse, R14, R8 ;  /* 0x0000000e8008723c */ /* 0x040fe60000041808 */
[----:B------:R-:W-:Y:S01]  /*ad50*/  MUFU.EX2 R177, R177 ;  /* 0x000000b100b17308 */ /* 0x000fe20000000800 */
[----:B------:R-:W-:Y:S01]  /*ad60*/  FMUL.FTZ R13, R2, R121 ;  /* 0x00000079020d7220 */ /* 0x000fe20000410000 */
[----:B-1----:R-:W-:Y:S02]  /*ad70*/  LDSM.16.MT88.4 R148, [R200+0xf800] ;  /* 0x00f80000c894783b */ /* 0x002fe40000004200 */
[C---:B------:R-:W-:Y:S02]  /*ad80*/  FMUL.FTZ R14, R0.reuse, R122 ;  /* 0x0000007a000e7220 */ /* 0x040fe40000410000 */
[C---:B------:R-:W-:Y:S03]  /*ad90*/  FMUL.FTZ R15, R0.reuse, R123 ;  /* 0x0000007b000f7220 */ /* 0x040fe60000410000 */
[----:B------:R-:W-:Y:S01]  /*ada0*/  FMUL.FTZ R43, R0, R43 ;  /* 0x0000002b002b7220 */ /* 0x000fe20000410000 */
[----:B------:R-:W-:Y:S01]  /*adb0*/  MUFU.EX2 R178, R178 ;  /* 0x000000b200b27308 */ /* 0x000fe20000000800 */
[----:B------:R-:W1:Y:S01]  /*adc0*/  LDSM.16.MT88.4 R120, [R196+0xc000] ;  /* 0x00c00000c478783b */ /* 0x000e620000004200 */
[C---:B------:R-:W-:Y:S01]  /*add0*/  FMUL.FTZ R44, R2.reuse, R44 ;  /* 0x0000002c022c7220 */ /* 0x040fe20000410000 */
        /* <DEDUP_REMOVED lines=9> */
[----:B------:R-:W3:Y:S01]  /*ae70*/  MUFU.EX2 R180, R180 ;  /* 0x000000b400b47308 */ /* 0x000ee20000000800 */
[----:B------:R-:W-:Y:S02]  /*ae80*/  FMUL.FTZ R23, R0, R115 ;  /* 0x0000007300177220 */ /* 0x000fe40000410000 */
[----:B------:R-:W4:Y:S01]  /*ae90*/  LDSM.16.MT88.4 R112, [R200+0xe000] ;  /* 0x00e00000c870783b */ /* 0x000f220000004200 */
[C---:B------:R-:W-:Y:S02]  /*aea0*/  FMUL.FTZ R48, R2.reuse, R48 ;  /* 0x0000003002307220 */ /* 0x040fe40000410000 */
[----:B------:R-:W-:Y:S02]  /*aeb0*/  FMUL.FTZ R49, R2, R49 ;  /* 0x0000003102317220 */ /* 0x000fe40000410000 */
[C---:B------:R-:W-:Y:S02]  /*aec0*/  HMMA.16816.F32.BF16 R20, R128.reuse, R28, R20 ;  /* 0x0000001c8014723c */ /* 0x040fe40000041814 */
[----:B------:R-:W-:Y:S01]  /*aed0*/  MUFU.EX2 R181, R181 ;  /* 0x000000b500b57308 */ /* 0x000fe20000000800 */
[C---:B------:R-:W-:Y:S02]  /*aee0*/  FMUL.FTZ R50, R0.reuse, R50 ;  /* 0x0000003200327220 */ /* 0x040fe40000410000 */
[----:B------:R-:W-:Y:S02]  /*aef0*/  FMUL.FTZ R51, R0, R51 ;  /* 0x0000003300337220 */ /* 0x000fe40000410000 */
[C---:B------:R-:W-:Y:S01]  /*af00*/  FMUL.FTZ R28, R2.reuse, R104 ;  /* 0x00000068021c7220 */ /* 0x040fe20000410000 */
[C---:B------:R-:W-:Y:S04]  /*af10*/  HMMA.16816.F32.BF16 R24, R128.reuse, R30, R24 ;  /* 0x0000001e8018723c */ /* 0x040fe80000041818 */
[C---:B------:R-:W-:Y:S01]  /*af20*/  FMUL.FTZ R29, R2.reuse, R105 ;  /* 0x00000069021d7220 */ /* 0x040fe20000410000 */
[----:B------:R-:W5:Y:S01]  /*af30*/  MUFU.EX2 R182, R182 ;  /* 0x000000b600b67308 */ /* 0x000f620000000800 */
[----:B------:R-:W-:Y:S02]  /*af40*/  FMUL.FTZ R52, R2, R52 ;  /* 0x0000003402347220 */ /* 0x000fe40000410000 */
[C---:B------:R-:W-:Y:S04]  /*af50*/  FMUL.FTZ R30, R0.reuse, R106 ;  /* 0x0000006a001e7220 */ /* 0x040fe80000410000 */
[----:B------:R-:W-:Y:S02]  /*af60*/  FMUL.FTZ R31, R0, R107 ;  /* 0x0000006b001f7220 */ /* 0x000fe40000410000 */
[----:B------:R-:W2:Y:S01]  /*af70*/  LDSM.16.MT88.4 R104, [R198+0xe000] ;  /* 0x00e00000c668783b */ /* 0x000ea20000004200 */
        /* <DEDUP_REMOVED lines=9> */
[----:B------:R-:W1:Y:S02]  /*b010*/  MUFU.EX2 R222, R222 ;  /* 0x000000de00de7308 */ /* 0x000e640000000800 */
[C---:B------:R-:W-:Y:S02]  /*b020*/  FMUL.FTZ R58, R0.reuse, R58 ;  /* 0x0000003a003a7220 */ /* 0x040fe40000410000 */
[----:B------:R-:W-:Y:S02]  /*b030*/  FMUL.FTZ R59, R0, R59 ;  /* 0x0000003b003b7220 */ /* 0x000fe40000410000 */
[C---:B----4-:R-:W-:Y:S04]  /*b040*/  HMMA.16816.F32.BF16 R36, R128.reuse, R112, R36 ;  /* 0x000000708024723c */ /* 0x050fe80000041824 */
[C---:B------:R-:W-:Y:S01]  /*b050*/  FMUL.FTZ R60, R2.reuse, R60 ;  /* 0x0000003c023c7220 */ /* 0x040fe20000410000 */
[----:B------:R-:W-:Y:S01]  /*b060*/  MUFU.EX2 R223, R223 ;  /* 0x000000df00df7308 */ /* 0x000fe20000000800 */
[----:B------:R-:W-:Y:S02]  /*b070*/  FMUL.FTZ R61, R2, R61 ;  /* 0x0000003d023d7220 */ /* 0x000fe40000410000 */
[C---:B------:R-:W-:Y:S01]  /*b080*/  HMMA.16816.F32.BF16 R40, R128.reuse, R114, R40 ;  /* 0x000000728028723c */ /* 0x040fe20000041828 */
[----:B------:R-:W-:Y:S03]  /*b090*/  LDSM.16.MT88.4 R112, [R200+0xc800] ;  /* 0x00c80000c870783b */ /* 0x000fe60000004200 */
[C---:B------:R-:W-:Y:S02]  /*b0a0*/  FMUL.FTZ R62, R0.reuse, R62 ;  /* 0x0000003e003e7220 */ /* 0x040fe40000410000 */
[----:B------:R-:W-:Y:S01]  /*b0b0*/  FMUL.FTZ R63, R0, R63 ;  /* 0x0000003f003f7220 */ /* 0x000fe20000410000 */
[----:B------:R-:W4:Y:S01]  /*b0c0*/  MUFU.EX2 R224, R224 ;  /* 0x000000e000e07308 */ /* 0x000f220000000800 */
[C---:B------:R-:W-:Y:S01]  /*b0d0*/  FMUL.FTZ R64, R2.reuse, R64 ;  /* 0x0000004002407220 */ /* 0x040fe20000410000 */
[C---:B--2---:R-:W-:Y:S03]  /*b0e0*/  HMMA.16816.F32.BF16 R44, R128.reuse, R104, R44 ;  /* 0x00000068802c723c */ /* 0x044fe6000004182c */
[----:B------:R-:W-:Y:S02]  /*b0f0*/  FMUL.FTZ R65, R2, R65 ;  /* 0x0000004102417220 */ /* 0x000fe40000410000 */
[C---:B------:R-:W-:Y:S03]  /*b100*/  FMUL.FTZ R66, R0.reuse, R66 ;  /* 0x0000004200427220 */ /* 0x040fe60000410000 */
[----:B------:R-:W-:Y:S01]  /*b110*/  MUFU.EX2 R225, R225 ;  /* 0x000000e100e17308 */ /* 0x000fe20000000800 */
[----:B------:R-:W-:Y:S01]  /*b120*/  FMUL.FTZ R67, R0, R67 ;  /* 0x0000004300437220 */ /* 0x000fe20000410000 */
[C---:B------:R-:W-:Y:S01]  /*b130*/  HMMA.16816.F32.BF16 R48, R128.reuse, R106, R48 ;  /* 0x0000006a8030723c */ /* 0x040fe20000041830 */
[----:B------:R-:W2:Y:S02]  /*b140*/  LDSM.16.MT88.4 R104, [R200+0x10000] ;  /* 0x01000000c868783b */ /* 0x000ea40000004200 */
[C---:B------:R-:W-:Y:S02]  /*b150*/  FMUL.FTZ R68, R2.reuse, R68 ;  /* 0x0000004402447220 */ /* 0x040fe40000410000 */
[----:B------:R-:W-:Y:S03]  /*b160*/  FMUL.FTZ R69, R2, R69 ;  /* 0x0000004502457220 */ /* 0x000fe60000410000 */
[C---:B------:R-:W-:Y:S01]  /*b170*/  HMMA.16816.F32.BF16 R52, R128.reuse, R100, R52 ;  /* 0x000000648034723c */ /* 0x040fe20000041834 */
[----:B------:R-:W1:Y:S03]  /*b180*/  MUFU.EX2 R226, R226 ;  /* 0x000000e200e27308 */ /* 0x000e660000000800 */
[C---:B------:R-:W-:Y:S02]  /*b190*/  FMUL.FTZ R70, R0.reuse, R70 ;  /* 0x0000004600467220 */ /* 0x040fe40000410000 */
[----:B------:R-:W-:Y:S02]  /*b1a0*/  FMUL.FTZ R71, R0, R71 ;  /* 0x0000004700477220 */ /* 0x000fe40000410000 */
[C---:B------:R-:W-:Y:S01]  /*b1b0*/  HMMA.16816.F32.BF16 R56, R128.reuse, R102, R56 ;  /* 0x000000668038723c */ /* 0x040fe20000041838 */
[----:B------:R-:W1:Y:S02]  /*b1c0*/  LDSM.16.MT88.4 R100, [R198+0x10000] ;  /* 0x01000000c664783b */ /* 0x000e640000004200 */
[----:B------:R-:W-:Y:S01]  /*b1d0*/  MUFU.EX2 R227, R227 ;  /* 0x000000e300e37308 */ /* 0x000fe20000000800 */
[C---:B------:R-:W-:Y:S02]  /*b1e0*/  FMUL.FTZ R72, R2.reuse, R72 ;  /* 0x0000004802487220 */ /* 0x040fe40000410000 */
[----:B------:R-:W-:Y:S02]  /*b1f0*/  FMUL.FTZ R73, R2, R73 ;  /* 0x0000004902497220 */ /* 0x000fe40000410000 */
[C---:B------:R-:W-:Y:S04]  /*b200*/  HMMA.16816.F32.BF16 R60, R128.reuse, R108, R60 ;  /* 0x0000006c803c723c */ /* 0x040fe8000004183c */
[C---:B------:R-:W-:Y:S01]  /*b210*/  FMUL.FTZ R74, R0.reuse, R74 ;  /* 0x0000004a004a7220 */ /* 0x040fe20000410000 */
[----:B------:R-:W1:Y:S01]  /*b220*/  MUFU.EX2 R228, R228 ;  /* 0x000000e400e47308 */ /* 0x000e620000000800 */
[----:B------:R-:W-:Y:S02]  /*b230*/  FMUL.FTZ R75, R0, R75 ;  /* 0x0000004b004b7220 */ /* 0x000fe40000410000 */
[C---:B------:R-:W-:Y:S01]  /*b240*/  HMMA.16816.F32.BF16 R64, R128.reuse, R110, R64 ;  /* 0x0000006e8040723c */ /* 0x040fe20000041840 */
[----:B------:R-:W4:Y:S03]  /*b250*/  LDSM.16.MT88.4 R108, [R197+0x10000] ;  /* 0x01000000c56c783b */ /* 0x000f260000004200 */
[C---:B------:R-:W-:Y:S02]  /*b260*/  FMUL.FTZ R76, R2.reuse, R76 ;  /* 0x0000004c024c7220 */ /* 0x040fe40000410000 */
[----:B------:R-:W-:Y:S01]  /*b270*/  FMUL.FTZ R77, R2, R77 ;  /* 0x0000004d024d7220 */ /* 0x000fe20000410000 */
[----:B------:R-:W-:Y:S01]  /*b280*/  MUFU.EX2 R229, R229 ;  /* 0x000000e500e57308 */ /* 0x000fe20000000800 */
[C---:B------:R-:W-:Y:S01]  /*b290*/  FMUL.FTZ R78, R0.reuse, R78 ;  /* 0x0000004e004e7220 */ /* 0x040fe20000410000 */
[C---:B--2---:R-:W-:Y:S03]  /*b2a0*/  HMMA.16816.F32.BF16 R68, R128.reuse, R104, R68 ;  /* 0x000000688044723c */ /* 0x044fe60000041844 */
[----:B------:R-:W-:Y:S02]  /*b2b0*/  FMUL.FTZ R79, R0, R79 ;  /* 0x0000004f004f7220 */ /* 0x000fe40000410000 */
[C---:B------:R-:W-:Y:S02]  /*b2c0*/  FMUL.FTZ R80, R2.reuse, R80 ;  /* 0x0000005002507220 */ /* 0x040fe40000410000 */
[----:B------:R-:W-:Y:S01]  /*b2d0*/  FMUL.FTZ R81, R2, R81 ;  /* 0x0000005102517220 */ /* 0x000fe20000410000 */
[C---:B------:R-:W-:Y:S01]  /*b2e0*/  HMMA.16816.F32.BF16 R72, R128.reuse, R106, R72 ;  /* 0x0000006a8048723c */ /* 0x040fe20000041848 */
[----:B------:R-:W2:Y:S01]  /*b2f0*/  LDSM.16.MT88.4 R104, [R196+0x10000] ;  /* 0x01000000c468783b */ /* 0x000ea20000004200 */
[----:B------:R-:W2:Y:S02]  /*b300*/  MUFU.EX2 R230, R230 ;  /* 0x000000e600e67308 */ /* 0x000ea40000000800 */
[C---:B------:R-:W-:Y:S02]  /*b310*/  FMUL.FTZ R82, R0.reuse, R82 ;  /* 0x0000005200527220 */ /* 0x040fe40000410000 */
[----:B------:R-:W-:Y:S02]  /*b320*/  FMUL.FTZ R83, R0, R83 ;  /* 0x0000005300537220 */ /* 0x000fe40000410000 */
        /* <DEDUP_REMOVED lines=8> */
[----:B------:R-:W-:Y:S01]  /*b3b0*/  FMUL.FTZ R87, R0, R87 ;  /* 0x0000005700577220 */ /* 0x000fe20000410000 */
[----:B------:R-:W-:Y:S01]  /*b3c0*/  F2FP.BF16.PACK_AB R102, R178, R177 ;  /* 0x000000b1b266723e */ /* 0x000fe200000010ff */
[----:B------:R-:W-:Y:S01]  /*b3d0*/  FMUL.FTZ R88, R2, R88 ;  /* 0x0000005802587220 */ /* 0x000fe20000410000 */
[----:B-----5:R-:W-:Y:S01]  /*b3e0*/  F2FP.BF16.PACK_AB R103, R182, R181 ;  /* 0x000000b5b667723e */ /* 0x020fe200000010ff */
[----:B------:R-:W-:Y:S02]  /*b3f0*/  MUFU.EX2 R233, R233 ;  /* 0x000000e900e97308 */ /* 0x000fe40000000800 */
[----:B------:R-:W-:Y:S01]  /*b400*/  FMUL.FTZ R89, R2, R89 ;  /* 0x0000005902597220 */ /* 0x000fe20000410000 */
[C---:B----4-:R-:W-:Y:S03]  /*b410*/  HMMA.16816.F32.BF16 R84, R128.reuse, R108, R84 ;  /* 0x0000006c8054723c */ /* 0x050fe60000041854 */
[C---:B------:R-:W-:Y:S02]  /*b420*/  FMUL.FTZ R90, R0.reuse, R90 ;  /* 0x0000005a005a7220 */ /* 0x040fe40000410000 */
[----:B------:R-:W-:Y:S02]  /*b430*/  FMUL.FTZ R91, R0, R91 ;  /* 0x0000005b005b7220 */ /* 0x000fe40000410000 */
[C---:B------:R-:W-:Y:S01]  /*b440*/  FMUL.FTZ R92, R2.reuse, R92 ;  /* 0x0000005c025c7220 */ /* 0x040fe20000410000 */
[----:B------:R-:W1:Y:S01]  /*b450*/  MUFU.EX2 R234, R234 ;  /* 0x000000ea00ea7308 */ /* 0x000e620000000800 */
[----:B------:R-:W-:Y:S03]  /*b460*/  FMUL.FTZ R93, R2, R93 ;  /* 0x0000005d025d7220 */ /* 0x000fe60000410000 */
[C---:B------:R-:W-:Y:S01]  /*b470*/  HMMA.16816.F32.BF16 R88, R128.reuse, R110, R88 ;  /* 0x0000006e8058723c */ /* 0x040fe20000041858 */
[----:B------:R-:W3:Y:S02]  /*b480*/  LDSM.16.MT88.4 R108, [R197+0xc800] ;  /* 0x00c80000c56c783b */ /* 0x000ee40000004200 */
[C---:B------:R-:W-:Y:S02]  /*b490*/  FMUL.FTZ R94, R0.reuse, R94 ;  /* 0x0000005e005e7220 */ /* 0x040fe40000410000 */
[----:B------:R-:W-:Y:S02]  /*b4a0*/  FMUL.FTZ R95, R0, R95 ;  /* 0x0000005f005f7220 */ /* 0x000fe40000410000 */
        /* <DEDUP_REMOVED lines=24> */
[----:B------:R-:W-:Y:S01]  /*b630*/  FADD.FTZ R0, R135, R0 ;  /* 0x0000000087007221 */ /* 0x000fe20000010000 */
[----:B------:R-:W-:Y:S01]  /*b640*/  MOV R135, R132 ;  /* 0x0000008400877202 */ /* 0x000fe20000000f00 */
[----:B------:R-:W-:Y:S02]  /*b650*/  FADD.FTZ R175, R175, R172 ;  /* 0x000000acafaf7221 */ /* 0x000fe40000010000 */
[C---:B------:R-:W-:Y:S01]  /*b660*/  HMMA.16816.F32.BF16 R16, R100.reuse, R118, R16 ;  /* 0x000000766410723c */ /* 0x040fe20000041810 */
[----:B------:R-:W-:Y:S03]  /*b670*/  LDSM.16.MT88.4 R116, [R197+0x10800] ;  /* 0x01080000c574783b */ /* 0x000fe60000004200 */
[----:B------:R-:W-:Y:S01]  /*b680*/  FADD.FTZ R179, R179, R0 ;  /* 0x00000000b3b37221 */ /* 0x000fe20000010000 */
[----:B------:R-:W-:Y:S01]  /*b690*/  IADD3 R0, R218, -0x1, RZ ;  /* 0xffffffffda007810 */ /* 0x000fe20007ffe0ff */
[----:B------:R-:W-:Y:S02]  /*b6a0*/  FADD.FTZ R176, R176, R175 ;  /* 0x000000afb0b07221 */ /* 0x000fe40000010000 */
[C---:B---3--:R-:W-:Y:S04]  /*b6b0*/  HMMA.16816.F32.BF16 R20, R100.reuse, R108, R20 ;  /* 0x0000006c6414723c */ /* 0x048fe80000041814 */
[----:B------:R-:W-:Y:S01]  /*b6c0*/  FADD.FTZ R180, R180, R179 ;  /* 0x000000b3b4b47221 */ /* 0x000fe20000010000 */
[----:B------:R-:W-:Y:S01]  /*b6d0*/  MOV R218, R0 ;  /* 0x0000000000da7202 */ /* 0x000fe20000000f00 */
[----:B------:R-:W-:Y:S01]  /*b6e0*/  FADD.FTZ R177, R177, R176 ;  /* 0x000000b0b1b17221 */ /* 0x000fe20000010000 */
[----:B------:R-:W-:Y:S01]  /*b6f0*/  MOV R0, R3 ;  /* 0x0000000300007202 */ /* 0x000fe20000000f00 */
[C---:B------:R-:W-:Y:S01]  /*b700*/  HMMA.16816.F32.BF16 R24, R100.reuse, R110, R24 ;  /* 0x0000006e6418723c */ /* 0x040fe20000041818 */
[----:B------:R-:W3:Y:S03]  /*b710*/  LDSM.16.MT88.4 R108, [R200+0x10800] ;  /* 0x01080000c86c783b */ /* 0x000ee60000004200 */
        /* <DEDUP_REMOVED lines=39> */
[C---:B---3--:R-:W-:Y:S03]  /*b990*/  HMMA.16816.F32.BF16 R4, R100.reuse, R108, R4 ;  /* 0x0000006c6404723c */ /* 0x048fe60000041804 */
[----:B------:R-:W-:Y:S02]  /*b9a0*/  FADD.FTZ R227, R227, R226 ;  /* 0x000000e2e3e37221 */ /* 0x000fe40000010000 */
[----:B------:R-:W-:Y:S02]  /*b9b0*/  FADD.FTZ R224, R224, R223 ;  /* 0x000000dfe0e07221 */ /* 0x000fe40000010000 */
[----:B------:R-:W-:Y:S01]  /*b9c0*/  FADD.FTZ R228, R228, R227 ;  /* 0x000000e3e4e47221 */ /* 0x000fe20000010000 */
[C---:B------:R-:W-:Y:S01]  /*b9d0*/  HMMA.16816.F32.BF16 R8, R100.reuse, R110, R8 ;  /* 0x0000006e6408723c */ /* 0x040fe20000041808 */
[----:B------:R-:W3:Y:S07]  /*b9e0*/  LDSM.16.MT88.4 R108, [R200+0x11000] ;  /* 0x01100000c86c783b */ /* 0x000eee0000004200 */
        /* <DEDUP_REMOVED lines=27> */
[C---:B---3--:R-:W-:Y:S04]  /*bba0*/  HMMA.16816.F32.BF16 R68, R100.reuse, R108, R68 ;  /* 0x0000006c6444723c */ /* 0x048fe80000041844 */
[----:B------:R-:W-:Y:S02]  /*bbb0*/  FADD.FTZ R134, R134, R233 ;  /* 0x000000e986867221 */ /* 0x000fe40000010000 */
[----:B------:R-:W-:Y:S02]  /*bbc0*/  FADD.FTZ R219, R232, R219 ;  /* 0x000000dbe8db7221 */ /* 0x000fe40000010000 */
[C---:B------:R-:W-:Y:S01]  /*bbd0*/  HMMA.16816.F32.BF16 R72, R100.reuse, R110, R72 ;  /* 0x0000006e6448723c */ /* 0x040fe20000041848 */
[----:B------:R-:W3:Y:S03]  /*bbe0*/  LDSM.16.MT88.4 R108, [R198+0xd800] ;  /* 0x00d80000c66c783b */ /* 0x000ee60000004200 */
[----:B------:R-:W-:Y:S04]  /*bbf0*/  FADD.FTZ R217, R133, R134 ;  /* 0x0000008685d97221 */ /* 0x000fe80000010000 */
[C---:B----4-:R-:W-:Y:S08]  /*bc00*/  HMMA.16816.F32.BF16 R76, R100.reuse, R112, R76 ;  /* 0x00000070644c723c */ /* 0x050ff0000004184c */
        /* <DEDUP_REMOVED lines=33> */
.L_x_4674:
        /* <DEDUP_REMOVED lines=283> */
.L_x_4680:
[----:B--234-:R-:W-:Y:S05]  /*cfd0*/  BSYNC B0 ;  /* 0x0000000000007941 */ /* 0x01cfea0003800000 */
.L_x_4679:
        /* <DEDUP_REMOVED lines=20> */
.L_x_4682:
[----:B------:R-:W-:Y:S05]  /*d120*/  BSYNC B0 ;  /* 0x0000000000007941 */ /* 0x000fea0003800000 */
.L_x_4681:
        /* <DEDUP_REMOVED lines=11> */
.L_x_4684:
[----:B------:R-:W-:Y:S05]  /*d1e0*/  BSYNC B0 ;  /* 0x0000000000007941 */ /* 0x000fea0003800000 */
.L_x_4683:
        /* <DEDUP_REMOVED lines=11> */
.L_x_4686:
[----:B------:R-:W-:Y:S05]  /*d2a0*/  BSYNC B0 ;  /* 0x0000000000007941 */ /* 0x000fea0003800000 */
.L_x_4685:
        /* <DEDUP_REMOVED lines=11> */
.L_x_4688:
[----:B------:R-:W-:Y:S05]  /*d360*/  BSYNC B0 ;  /* 0x0000000000007941 */ /* 0x000fea0003800000 */
.L_x_4687:
        /* <DEDUP_REMOVED lines=11> */
.L_x_4690:
[----:B------:R-:W-:Y:S05]  /*d420*/  BSYNC B0 ;  /* 0x0000000000007941 */ /* 0x000fea0003800000 */
.L_x_4689:
        /* <DEDUP_REMOVED lines=11> */
.L_x_4692:
[----:B------:R-:W-:Y:S05]  /*d4e0*/  BSYNC B0 ;  /* 0x0000000000007941 */ /* 0x000fea0003800000 */
.L_x_4691:
        /* <DEDUP_REMOVED lines=11> */
.L_x_4694:
[----:B------:R-:W-:Y:S05]  /*d5a0*/  BSYNC B0 ;  /* 0x0000000000007941 */ /* 0x000fea0003800000 */
.L_x_4693:
        /* <DEDUP_REMOVED lines=12> */
.L_x_4695:
        /* <DEDUP_REMOVED lines=9> */
.L_x_7863:


//--------------------- .text._ZN5flash24flash_fwd_splitkv_kernelI23Flash_fwd_kernel_traitsILi192ELi64ELi64ELi4ELb0ELb0EN7cutlass10bfloat16_tE19Flash_kernel_traitsILi192ELi64ELi64ELi4ES3_EELb0ELb0ELb0ELb0ELb1ELb0ELb1ELb1EEEvNS_16Flash_fwd_paramsE --------------------------
	.section	.text._ZN5flash24flash_fwd_splitkv_kernelI23Flash_fwd_kernel_traitsILi192ELi64ELi64ELi4ELb0ELb0EN7cutlass10bfloat16_tE19Flash_kernel_traitsILi192ELi64ELi64ELi4ES3_EELb0ELb0ELb0ELb0ELb1ELb0ELb1ELb1EEEvNS_16Flash_fwd_paramsE,"ax",@progbits
	.sectioninfo	@"SHI_REGISTERS=222"
	.align	128
        .global         _ZN5flash24flash_fwd_splitkv_kernelI23Flash_fwd_kernel_traitsILi192ELi64ELi64ELi4ELb0ELb0EN7cutlass10bfloat16_tE19Flash_kernel_traitsILi192ELi64ELi64ELi4ES3_EELb0ELb0ELb0ELb0ELb1ELb0ELb1ELb1EEEvNS_16Flash_fwd_paramsE
        .type           _ZN5flash24flash_fwd_splitkv_kernelI23Flash_fwd_kernel_traitsILi192ELi64ELi64ELi4ELb0ELb0EN7cutlass10bfloat16_tE19Flash_kernel_traitsILi192ELi64ELi64ELi4ES3_EELb0ELb0ELb0ELb0ELb1ELb0ELb1ELb1EEEvNS_16Flash_fwd_paramsE,@function
        .size           _ZN5flash24flash_fwd_splitkv_kernelI23Flash_fwd_kernel_traitsILi192ELi64ELi64ELi4ELb0ELb0EN7cutlass10bfloat16_tE19Flash_kernel_traitsILi192ELi64ELi64ELi4ES3_EELb0ELb0ELb0ELb0ELb1ELb0ELb1ELb1EEEvNS_16Flash_fwd_paramsE,(.L_x_7864 - _ZN5flash24flash_fwd_splitkv_kernelI23Flash_fwd_kernel_traitsILi192ELi64ELi64ELi4ELb0ELb0EN7cutlass10bfloat16_tE19Flash_kernel_traitsILi192ELi64ELi64ELi4ES3_EELb0ELb0ELb0ELb0ELb1ELb0ELb1ELb1EEEvNS_16Flash_fwd_paramsE)
        .other          _ZN5flash24flash_fwd_splitkv_kernelI23Flash_fwd_kernel_traitsILi192ELi64ELi64ELi4ELb0ELb0EN7cutlass10bfloat16_tE19Flash_kernel_traitsILi192ELi64ELi64ELi4ES3_EELb0ELb0ELb0ELb0ELb1ELb0ELb1ELb1EEEvNS_16Flash_fwd_paramsE,@"STO_CUDA_ENTRY STV_DEFAULT"
_ZN5flash24flash_fwd_splitkv_kernelI23Flash_fwd_kernel_traitsILi192ELi64ELi64ELi4ELb0ELb0EN7cutlass10bfloat16_tE19Flash_kernel_traitsILi192ELi64ELi64ELi4ES3_EELb0ELb0ELb0ELb0ELb1ELb0ELb1ELb1EEEvNS_16Flash_fwd_paramsE:
.text._ZN5flash24flash_fwd_splitkv_kernelI23Flash_fwd_kernel_traitsILi192ELi64ELi64ELi4ELb0ELb0EN7cutlass10bfloat16_tE19Flash_kernel_traitsILi192ELi64ELi64ELi4ES3_EELb0ELb0ELb0ELb0ELb1ELb0ELb1ELb1EEEvNS_16Flash_fwd_paramsE:
[----:B------:R-:W-:Y:S02]  /*0000*/  MOV R1, c[0x0][0x28] ;  /* 0x00000a0000017a02 */ /* 0x000fe40000000f00 */
[----:B------:R-:W1:Y:S01]  /*0010*/  I2F.U32.RP R2, c[0x0][0x1c0] ;  /* 0x0000700000027b06 */ /* 0x000e620000209000 */
[----:B------:R-:W2:Y:S01]  /*0020*/  S2R R3, SR_CTAID.Z ;  /* 0x0000000000037919 */ /* 0x000ea20000002700 */
[----:B------:R-:W-:Y:S01]  /*0030*/  IMAD.MOV.U32 R4, RZ, RZ, RZ ;  /* 0x000000ffff047224 */ /* 0x000fe200078e00ff */
[----:B------:R-:W-:Y:S01]  /*0040*/  ISETP.NE.U32.AND P0, PT, RZ, c[0x0][0x1c0], PT ;  /* 0x00007000ff007a0c */ /* 0x000fe20003f05070 */
[----:B------:R-:W-:Y:S01]  /*0050*/  IMAD.MOV.U32 R17, RZ, RZ, -0x1 ;  /* 0xffffffffff117424 */ /* 0x000fe200078e00ff */
[----:B------:R-:W-:Y:S01]  /*0060*/  ISETP.NE.U32.AND P5, PT, RZ, c[0x0][0x250], PT ;  /* 0x00009400ff007a0c */ /* 0x000fe20003fa5070 */
[----:B------:R-:W-:-:S03]  /*0070*/  ULDC.64 UR6, c[0x0][0x118] ;  /* 0x0000460000067ab9 */ /* 0x000fc60000000a00 */
[----:B------:R-:W-:Y:S01]  /*0080*/  ISETP.NE.AND.EX P5, PT, RZ, c[0x0][0x254], PT, P5 ;  /* 0x00009500ff007a0c */ /* 0x000fe20003fa5350 */
[----:B-1----:R-:W1:Y:S02]  /*0090*/  MUFU.RCP R5, R2 ;  /* 0x0000000200057308 */ /* 0x002e640000001000 */
[----:B-1----:R-:W-:Y:S01]  /*00a0*/  IADD3 R5, R5, 0xffffffe, RZ ;  /* 0x0ffffffe05057810 */ /* 0x002fe20007ffe0ff */
[----:B------:R-:W1:Y:S05]  /*00b0*/  LDC.U8 R2, c[0x0][0x312] ;  /* 0x0000c480ff027b82 */ /* 0x000e6a0000000000 */
[----:B------:R-:W3:Y:S02]  /*00c0*/  F2I.FTZ.U32.TRUNC.NTZ R5, R5 ;  /* 0x0000000500057305 */ /* 0x000ee4000021f000 */
[----:B---3--:R-:W-:-:S04]  /*00d0*/  IMAD.MOV R0, RZ, RZ, -R5 ;  /* 0x000000ffff007224 */ /* 0x008fc800078e0a05 */
        /* <DEDUP_REMOVED lines=8> */
[----:B------:R-:W-:Y:S01]  /*0160*/  ISETP.GE.U32.AND P2, PT, R0, c[0x0][0x1c0], PT ;  /* 0x0000700000007a0c */ /* 0x000fe20003f46070 */
[----:B------:R-:W-:Y:S01]  /*0170*/  IMAD.MOV.U32 R0, RZ, RZ, 0x4 ;  /* 0x00000004ff007424 */ /* 0x000fe200078e00ff */
[----:B------:R-:W-:-:S04]  /*0180*/  ISETP.NE.U32.AND P1, PT, RZ, c[0x0][0x240], PT ;  /* 0x00009000ff007a0c */ /* 0x000fc80003f25070 */
[----:B------:R-:W-:-:S07]  /*0190*/  ISETP.NE.AND.EX P1, PT, RZ, c[0x0][0x244], PT, P1 ;  /* 0x00009100ff007a0c */ /* 0x000fce0003f25310 */
[----:B------:R-:W-:Y:S02]  /*01a0*/  @P2 IADD3 R209, R209, 0x1, RZ ;  /* 0x00000001d1d12810 */ /* 0x000fe40007ffe0ff */
[----:B------:R-:W-:Y:S01]  /*01b0*/  @!P0 LOP3.LUT R209, RZ, c[0x0][0x1c0], RZ, 0x33, !PT ;  /* 0x00007000ffd18a12 */ /* 0x000fe200078e33ff */
[----:B------:R-:W-:Y:S01]  /*01c0*/  IMAD.MOV.U32 R5, RZ, RZ, RZ ;  /* 0x000000ffff057224 */ /* 0x000fe200078e00ff */
[----:B-1----:R-:W-:Y:S02]  /*01d0*/  ISETP.NE.AND P2, PT, R2, RZ, PT ;  /* 0x000000ff0200720c */ /* 0x002fe40003f45270 */
[----:B------:R-:W-:Y:S01]  /*01e0*/  ISETP.EQ.U32.AND P0, PT, RZ, c[0x0][0x248], PT ;  /* 0x00009200ff007a0c */ /* 0x000fe20003f02070 */
[----:B------:R-:W-:-:S03]  /*01f0*/  IMAD.WIDE R8, R209, R0, c[0x0][0x240] ;  /* 0x00009000d1087625 */ /* 0x000fc600078e0200 */
[----:B------:R-:W-:Y:S01]  /*0200*/  ISETP.EQ.OR.EX P0, PT, RZ, c[0x0][0x24c], !P2, P0 ;  /* 0x00009300ff007a0c */ /* 0x000fe20005702700 */
[CC--:B------:R-:W-:Y:S01]  /*0210*/  IMAD.WIDE R144, R209.reuse, R0.reuse, c[0x0][0x250] ;  /* 0x00009400d1907625 */ /* 0x0c0fe200078e0200 */
[----:B------:R-:W2:Y:S04]  /*0220*/  @P1 LDG.E R17, [R8.64] ;  /* 0x0000000608111981 */ /* 0x000ea8000c1e1900 */
[----:B------:R-:W2:Y:S01]  /*0230*/  @P1 LDG.E R4, [R8.64+0x4] ;  /* 0x0000040608041981 */ /* 0x000ea2000c1e1900 */
[----:B------:R-:W-:Y:S01]  /*0240*/  MOV R10, 0xffffffff ;  /* 0xffffffff000a7802 */ /* 0x000fe20000000f00 */
[----:B------:R-:W-:Y:S02]  /*0250*/  IMAD.WIDE R6, R209, R0, c[0x0][0x248] ;  /* 0x00009200d1067625 */ /* 0x000fe400078e0200 */
[----:B------:R1:W5:Y:S04]  /*0260*/  @P5 LDG.E R5, [R144.64] ;  /* 0x0000000690055981 */ /* 0x000368000c1e1900 */
[----:B------:R1:W5:Y:S01]  /*0270*/  @!P0 LDG.E R10, [R6.64] ;  /* 0x00000006060a8981 */ /* 0x000362000c1e1900 */
[----:B------:R-:W-:Y:S01]  /*0280*/  ISETP.NE.U32.AND P0, PT, RZ, c[0x0][0x248], PT ;  /* 0x00009200ff007a0c */ /* 0x000fe20003f05070 */
[----:B------:R-:W-:-:S02]  /*0290*/  IMAD.MOV R140, RZ, RZ, -R209 ;  /* 0x000000ffff8c7224 */ /* 0x000fc400078e0ad1 */
[----:B------:R-:W3:Y:S01]  /*02a0*/  S2R R23, SR_CTAID.X ;  /* 0x0000000000177919 */ /* 0x000ee20000002500 */
[----:B------:R-:W-:Y:S01]  /*02b0*/  ISETP.NE.AND.EX P0, PT, RZ, c[0x0][0x24c], PT, P0 ;  /* 0x00009300ff007a0c */ /* 0x000fe20003f05300 */
[----:B------:R-:W-:Y:S02]  /*02c0*/  IMAD R140, R140, c[0x0][0x1c0], R3 ;  /* 0x000070008c8c7a24 */ /* 0x000fe400078e0203 */
[----:B------:R-:W4:Y:S04]  /*02d0*/  S2R R2, SR_CTAID.Y ;  /* 0x0000000000027919 */ /* 0x000f280000002600 */
[----:B------:R-:W1:Y:S01]  /*02e0*/  S2R R60, SR_TID.X ;  /* 0x00000000003c7919 */ /* 0x000e620000002100 */
[----:B--2---:R-:W-:Y:S01]  /*02f0*/  @P1 IADD3 R207, R4, -R17, RZ ;  /* 0x8000001104cf1210 */ /* 0x004fe20007ffe0ff */
[----:B------:R-:W-:-:S04]  /*0300*/  @!P1 IMAD.MOV.U32 R207, RZ, RZ, c[0x0][0x214] ;  /* 0x00008500ffcf9624 */ /* 0x000fc800078e00ff */
[----:B------:R-:W-:Y:S05]  /*0310*/  @!P0 BRA `(.L_x_4696) ;  /* 0x0000004000008947 */ /* 0x000fea0003800000 */
[----:B-1-34-:R-:W2:Y:S02]  /*0320*/  @P2 LDG.E R3, [R6.64+0x4] ;  /* 0x0000040606032981 */ /* 0x01aea4000c1e1900 */
[----:B--2--5:R-:W-:-:S06]  /*0330*/  @P2 IADD3 R4, R3, -R10, RZ ;  /* 0x8000000a03042210 */ /* 0x024fcc0007ffe0ff */
[----:B------:R1:W5:Y:S01]  /*0340*/  @!P2 LDG.E R4, [R6.64] ;  /* 0x000000060604a981 */ /* 0x000362000c1e1900 */
[----:B------:R-:W-:Y:S05]  /*0350*/  BRA `(.L_x_4697) ;  /* 0x0000001000007947 */ /* 0x000fea0003800000 */
.L_x_4696:
[----:B-1-34-:R-:W-:Y:S02]  /*0360*/  MOV R4, c[0x0][0x218] ;  /* 0x0000860000047a02 */ /* 0x01afe40000000f00 */
.L_x_4697:
[----:B------:R-:W-:-:S04]  /*0370*/  ISETP.NE.U32.AND P2, PT, RZ, c[0x0][0x258], PT ;  /* 0x00009600ff007a0c */ /* 0x000fc80003f45070 */
[----:B------:R-:W-:-:S13]  /*0380*/  ISETP.NE.AND.EX P2, PT, RZ, c[0x0][0x25c], PT, P2 ;  /* 0x00009700ff007a0c */ /* 0x000fda0003f45320 */
[----:B-1----:R-:W-:-:S06]  /*0390*/  @P2 IMAD.WIDE R6, R209, R0, c[0x0][0x258] ;  /* 0x00009600d1062625 */ /* 0x002fcc00078e0200 */
        /* <DEDUP_REMOVED lines=18> */
[----:B------:R-:W-:Y:S02]  /*04c0*/  IADD3 R7, R7, -0x1, RZ ;  /* 0xffffffff07077810 */ /* 0x000fe40007ffe0ff */
[----:B-1----:R-:W-:-:S04]  /*04d0*/  IADD3 R8, R8, 0xffffffe, RZ ;  /* 0x0ffffffe08087810 */ /* 0x002fc80007ffe0ff */
[----:B------:R-:W1:Y:S02]  /*04e0*/  F2I.FTZ.U32.TRUNC.NTZ R9, R8 ;  /* 0x0000000800097305 */ /* 0x000e64000021f000 */
[--C-:B-1----:R-:W-:Y:S02]  /*04f0*/  IMAD.MOV R3, RZ, RZ, -R9.reuse ;  /* 0x000000ffff037224 */ /* 0x102fe400078e0a09 */
        /* <DEDUP_REMOVED lines=29> */
[----:B------:R-:W-:Y:S01]  /*06d0*/  LOP3.LUT P6, RZ, R60, 0xf, RZ, 0xc0, !PT ;  /* 0x0000000f3cff7812 */ /* 0x000fe200078cc0ff */
[----:B------:R-:W-:Y:S01]  /*06e0*/  IMAD.IADD R207, R207, 0x1, -R70 ;  /* 0x00000001cfcf7824 */ /* 0x000fe200078e0a46 */
[----:B------:R-:W-:-:S04]  /*06f0*/  LEA.HI R0, R3, R60, RZ, 0x4 ;  /* 0x0000003c03007211 */ /* 0x000fc800078f20ff */
[----:B------:R-:W-:Y:S02]  /*0700*/  LOP3.LUT R3, R0, 0x3ffffff0, RZ, 0xc0, !PT ;  /* 0x3ffffff000037812 */ /* 0x000fe400078ec0ff */
[----:B------:R-:W-:-:S03]  /*0710*/  SHF.R.S32.HI R0, RZ, 0x4, R0 ;  /* 0x00000004ff007819 */ /* 0x000fc60000011400 */
[----:B------:R-:W-:Y:S01]  /*0720*/  IMAD.IADD R6, R60, 0x1, -R3 ;  /* 0x000000013c067824 */ /* 0x000fe200078e0a03 */
[C---:B------:R-:W-:Y:S01]  /*0730*/  ISETP.GE.AND P3, PT, R0.reuse, R207, PT ;  /* 0x000000cf0000720c */ /* 0x040fe20003f66270 */
[----:B------:R-:W-:Y:S01]  /*0740*/  IMAD R3, R209, c[0x0][0x1c0], R140 ;  /* 0x00007000d1037a24 */ /* 0x000fe200078e028c */
[----:B------:R-:W-:Y:S01]  /*0750*/  IADD3 R8, R0, 0x18, RZ ;  /* 0x0000001800087810 */ /* 0x000fe20007ffe0ff */
[----:B------:R-:W-:Y:S01]  /*0760*/  IMAD.SHL.U32 R6, R6, 0x4, RZ ;  /* 0x0000000406067824 */ /* 0x000fe200078e00ff */
[----:B------:R-:W-:Y:S01]  /*0770*/  IADD3 R10, R0, 0x38, RZ ;  /* 0x00000038000a7810 */ /* 0x000fe20007ffe0ff */
[----:B------:R-:W-:-:S03]  /*0780*/  IMAD R3, R3, c[0x0][0x214], R70 ;  /* 0x0000850003037a24 */ /* 0x000fc600078e0246 */
[----:B------:R-:W-:Y:S01]  /*0790*/  SHF.R.S32.HI R7, RZ, 0x1f, R6 ;  /* 0x0000001fff077819 */ /* 0x000fe20000011406 */
[----:B------:R-:W-:Y:S01]  /*07a0*/  IMAD R4, R3, c[0x0][0x22c], RZ ;  /* 0x00008b0003047a24 */ /* 0x000fe200078e02ff */
[----:B------:R-:W-:-:S03]  /*07b0*/  SHF.R.S32.HI R5, RZ, 0x1f, R3 ;  /* 0x0000001fff057819 */ /* 0x000fc60000011403 */
[----:B------:R-:W-:-:S05]  /*07c0*/  IMAD.WIDE R6, R0, 0xc0, R6 ;  /* 0x000000c000067825 */ /* 0x000fca00078e0206 */
        /* <DEDUP_REMOVED lines=70> */
.L_x_4698:
[----:B------:R-:W-:Y:S01]  /*0c30*/  ISETP.NE.U32.AND P1, PT, RZ, c[0x0][0x2c0], PT ;  /* 0x0000b000ff007a0c */ /* 0x000fe20003f25070 */
[--C-:B------:R-:W-:Y:S01]  /*0c40*/  IMAD.MOV.U32 R4, RZ, RZ, R209.reuse ;  /* 0x000000ffff047224 */ /* 0x100fe200078e00d1 */
[----:B------:R-:W-:Y:S02]  /*0c50*/  ISETP.NE.U32.AND P0, PT, RZ, c[0x0][0x2b8], PT ;  /* 0x0000ae00ff007a0c */ /* 0x000fe40003f05070 */
[----:B------:R-:W-:Y:S02]  /*0c60*/  ISETP.NE.AND.EX P1, PT, RZ, c[0x0][0x2c4], PT, P1 ;  /* 0x0000b100ff007a0c */ /* 0x000fe40003f25310 */
[----:B------:R-:W-:Y:S02]  /*0c70*/  ISETP.NE.AND.EX P0, PT, RZ, c[0x0][0x2bc], PT, P0 ;  /* 0x0000af00ff007a0c */ /* 0x000fe40003f05300 */
[----:B------:R-:W-:-:S09]  /*0c80*/  SHF.R.S32.HI R8, RZ, 0x1f, R209 ;  /* 0x0000001fff087819 */ /* 0x000fd200000114d1 */
[----:B------:R-:W-:Y:S02]  /*0c90*/  @P1 IMAD R2, R8, c[0x0][0x2c8], RZ ;  /* 0x0000b20008021a24 */ /* 0x000fe400078e02ff */
[----:B------:R-:W-:-:S04]  /*0ca0*/  @P1 IMAD.WIDE.U32 R6, R209, c[0x0][0x2c8], RZ ;  /* 0x0000b200d1061a25 */ /* 0x000fc800078e00ff */
[C---:B------:R-:W-:Y:S02]  /*0cb0*/  @P1 IMAD R2, R209.reuse, c[0x0][0x2cc], R2 ;  /* 0x0000b300d1021a24 */ /* 0x040fe400078e0202 */
[----:B------:R-:W-:Y:S01]  /*0cc0*/  @P0 IMAD.WIDE R12, R209, R0, c[0x0][0x2b8] ;  /* 0x0000ae00d10c0625 */ /* 0x000fe200078e0200 */
[----:B------:R-:W-:-:S03]  /*0cd0*/  CS2R R210, SRZ ;  /* 0x0000000000d27805 */ /* 0x000fc6000001ff00 */
[----:B------:R-:W-:Y:S01]  /*0ce0*/  @P1 IMAD.IADD R2, R7, 0x1, R2 ;  /* 0x0000000107021824 */ /* 0x000fe200078e0202 */
[----:B------:R1:W5:Y:S01]  /*0cf0*/  @P0 LDG.E R4, [R12.64] ;  /* 0x000000060c040981 */ /* 0x000362000c1e1900 */
[C---:B------:R-:W-:Y:S02]  /*0d00*/  @P1 LEA R210, P0, R6.reuse, c[0x0][0x2c0], 0x2 ;  /* 0x0000b00006d21a11 */ /* 0x040fe400078010ff */
[----:B------:R-:W-:Y:S02]  /*0d10*/  PLOP3.LUT P3, PT, PT, PT, PT, 0x8, 0x0 ;  /* 0x000000000000781c */ /* 0x000fe40003f6e170 */
        /* <DEDUP_REMOVED lines=10> */
[----:B------:R-:W1:Y:S02]  /*0dc0*/  F2I.FTZ.U32.TRUNC.NTZ R11, R10 ;  /* 0x0000000a000b7305 */ /* 0x000e64000021f000 */
[----:B-1---5:R-:W-:Y:S02]  /*0dd0*/  IMAD.MOV R4, RZ, RZ, -R11 ;  /* 0x000000ffff047224 */ /* 0x022fe400078e0a0b */
        /* <DEDUP_REMOVED lines=20> */
[----:B------:R-:W-:-:S03]  /*0f20*/  IMAD.MOV R7, RZ, RZ, -R7 ;  /* 0x000000ffff077224 */ /* 0x000fc600078e0a07 */
        /* <DEDUP_REMOVED lines=8> */
[----:B------:R-:W-:Y:S01]  /*0fb0*/  IMAD.HI.U32 R6, R11, R6, R10 ;  /* 0x000000060b067227 */ /* 0x000fe200078e000a */
[----:B------:R-:W-:-:S05]  /*0fc0*/  MOV R9, R3 ;  /* 0x0000000300097202 */ /* 0x000fca0000000f00 */
[----:B------:R-:W-:-:S04]  /*0fd0*/  IMAD.HI.U32 R3, R6, R9, RZ ;  /* 0x0000000906037227 */ /* 0x000fc800078e00ff */
[----:B------:R-:W-:-:S04]  /*0fe0*/  IMAD.MOV R6, RZ, RZ, -R3 ;  /* 0x000000ffff067224 */ /* 0x000fc800078e0a03 */
[----:B------:R-:W-:Y:S02]  /*0ff0*/  IMAD R6, R5, R6, R9 ;  /* 0x0000000605067224 */ /* 0x000fe400078e0209 */
[----:B------:R-:W-:-:S03]  /*1000*/  IMAD R9, R7, c[0x0][0x2d0], R2 ;  /* 0x0000b40007097a24 */ /* 0x000fc600078e0202 */
[----:B------:R-:W-:Y:S02]  /*1010*/  ISETP.GT.U32.AND P0, PT, R5, R6, PT ;  /* 0x000000060500720c */ /* 0x000fe40003f04070 */
[----:B------:R-:W-:-:S11]  /*1020*/  SHF.R.S32.HI R7, RZ, 0x1f, R9 ;  /* 0x0000001fff077819 */ /* 0x000fd60000011409 */
[-C--:B------:R-:W-:Y:S02]  /*1030*/  @!P0 IADD3 R6, R6, -R5.reuse, RZ ;  /* 0x8000000506068210 */ /* 0x080fe40007ffe0ff */
[----:B------:R-:W-:Y:S02]  /*1040*/  @!P0 IADD3 R3, R3, 0x1, RZ ;  /* 0x0000000103038810 */ /* 0x000fe40007ffe0ff */
[----:B------:R-:W-:Y:S01]  /*1050*/  ISETP.GE.U32.AND P1, PT, R6, R5, PT ;  /* 0x000000050600720c */ /* 0x000fe20003f26070 */
[----:B------:R-:W-:Y:S01]  /*1060*/  IMAD R6, R7, c[0x0][0x198], RZ ;  /* 0x0000660007067a24 */ /* 0x000fe200078e02ff */
[----:B------:R-:W-:-:S04]  /*1070*/  LOP3.LUT R5, R140, c[0x0][0x1c8], RZ, 0x3c, !PT ;  /* 0x000072008c057a12 */ /* 0x000fc800078e3cff */
[----:B------:R-:W-:-:S07]  /*1080*/  ISETP.GE.AND P0, PT, R5, RZ, PT ;  /* 0x000000ff0500720c */ /* 0x000fce0003f06270 */
[----:B------:R-:W-:Y:S02]  /*1090*/  @P1 IADD3 R3, R3, 0x1, RZ ;  /* 0x0000000103031810 */ /* 0x000fe40007ffe0ff */
[----:B------:R-:W-:-:S04]  /*10a0*/  ISETP.NE.AND P1, PT, RZ, c[0x0][0x1c8], PT ;  /* 0x00007200ff007a0c */ /* 0x000fc80003f25270 */
[----:B------:R-:W-:-:S09]  /*10b0*/  @!P0 IADD3 R3, -R3, RZ, RZ ;  /* 0x000000ff03038210 */ /* 0x000fd20007ffe1ff */
[----:B------:R-:W-:Y:S02]  /*10c0*/  @!P1 LOP3.LUT R3, RZ, c[0x0][0x1c8], RZ, 0x33, !PT ;  /* 0x00007200ff039a12 */ /* 0x000fe400078e33ff */
[----:B--2---:R-:W-:Y:S01]  /*10d0*/  SHF.R.S32.HI R13, RZ, 0x1f, R4 ;  /* 0x0000001fff0d7819 */ /* 0x004fe20000011404 */
[----:B------:R-:W-:-:S04]  /*10e0*/  IMAD.WIDE.U32 R10, R4, c[0x0][0x180], RZ ;  /* 0x00006000040a7a25 */ /* 0x000fc800078e00ff */
[C---:B------:R-:W-:Y:S02]  /*10f0*/  IMAD R5, R13.reuse, c[0x0][0x180], RZ ;  /* 0x000060000d057a24 */ /* 0x040fe400078e02ff */
[----:B------:R-:W-:Y:S02]  /*1100*/  IMAD R13, R13, c[0x0][0x188], RZ ;  /* 0x000062000d0d7a24 */ /* 0x000fe400078e02ff */
[C---:B------:R-:W-:Y:S02]  /*1110*/  IMAD R5, R4.reuse, c[0x0][0x184], R5 ;  /* 0x0000610004057a24 */ /* 0x040fe400078e0205 */
[----:B------:R-:W-:Y:S02]  /*1120*/  IMAD R13, R4, c[0x0][0x18c], R13 ;  /* 0x00006300040d7a24 */ /* 0x000fe400078e020d */
[----:B------:R-:W-:Y:S02]  /*1130*/  IMAD.IADD R11, R11, 0x1, R5 ;  /* 0x000000010b0b7824 */ /* 0x000fe400078e0205 */
[C---:B------:R-:W-:Y:S01]  /*1140*/  IMAD R5, R9.reuse, c[0x0][0x19c], R6 ;  /* 0x0000670009057a24 */ /* 0x040fe200078e0206 */
[----:B------:R-:W-:Y:S01]  /*1150*/  SHF.R.S32.HI R6, RZ, 0x1f, R3 ;  /* 0x0000001fff067819 */ /* 0x000fe20000011403 */
[----:B------:R-:W-:-:S04]  /*1160*/  IMAD.WIDE.U32 R14, R9, c[0x0][0x198], R10 ;  /* 0x00006600090e7a25 */ /* 0x000fc800078e000a */
[----:B------:R-:W-:Y:S01]  /*1170*/  IMAD R10, R6, c[0x0][0x1b0], RZ ;  /* 0x00006c00060a7a24 */ /* 0x000fe200078e02ff */
[----:B------:R-:W-:Y:S01]  /*1180*/  IADD3 R15, R15, R5, RZ ;  /* 0x000000050f0f7210 */ /* 0x000fe20007ffe0ff */
[----:B------:R-:W-:-:S04]  /*1190*/  IMAD.WIDE.U32 R20, R4, c[0x0][0x188], RZ ;  /* 0x0000620004147a25 */ /* 0x000fc800078e00ff */
[C---:B------:R-:W-:Y:S02]  /*11a0*/  IMAD R10, R3.reuse, c[0x0][0x1b4], R10 ;  /* 0x00006d00030a7a24 */ /* 0x040fe400078e020a */
[----:B------:R-:W-:-:S04]  /*11b0*/  IMAD.WIDE.U32 R138, R3, c[0x0][0x1b0], R14 ;  /* 0x00006c00038a7a25 */ /* 0x000fc800078e000e */
[----:B------:R-:W-:Y:S01]  /*11c0*/  IMAD.IADD R13, R21, 0x1, R13 ;  /* 0x00000001150d7824 */ /* 0x000fe200078e020d */
[----:B------:R-:W-:Y:S01]  /*11d0*/  IADD3 R11, R139, R10, RZ ;  /* 0x0000000a8b0b7210 */ /* 0x000fe20007ffe0ff */
[----:B------:R-:W-:Y:S05]  /*11e0*/  BRA `(.L_x_4700) ;  /* 0x0000043000007947 */ /* 0x000fea0003800000 */
.L_x_4699:
        /* <DEDUP_REMOVED lines=15> */
.L_x_4701:
[----:B------:R-:W-:Y:S01]  /*12e0*/  IABS R7, c[0x0][0x1c8] ;  /* 0x0000720000077a13 */ /* 0x000fe20000000000 */
[----:B------:R-:W-:Y:S02]  /*12f0*/  IMAD.MOV.U32 R12, RZ, RZ, RZ ;  /* 0x000000ffff0c7224 */ /* 0x000fe400078e00ff */
[----:B------:R-:W-:Y:S01]  /*1300*/  IMAD.MOV.U32 R15, RZ, RZ, R11 ;  /* 0x000000ffff0f7224 */ /* 0x000fe200078e000b */
[----:B------:R-:W1:Y:S08]  /*1310*/  I2F.RP R14, R7 ;  /* 0x00000007000e7306 */ /* 0x000e700000209400 */
[----:B-1----:R-:W1:Y:S02]  /*1320*/  MUFU.RCP R13, R14 ;  /* 0x0000000e000d7308 */ /* 0x002e640000001000 */
[----:B-1----:R-:W-:-:S02]  /*1330*/  IADD3 R13, R13, 0xffffffe, RZ ;  /* 0x0ffffffe0d0d7810 */ /* 0x002fc40007ffe0ff */
[----:B------:R-:W-:-:S04]  /*1340*/  MOV R14, R6 ;  /* 0x00000006000e7202 */ /* 0x000fc80000000f00 */
[----:B------:R-:W1:Y:S02]  /*1350*/  F2I.FTZ.U32.TRUNC.NTZ R13, R13 ;  /* 0x0000000d000d7305 */ /* 0x000e64000021f000 */
[----:B-1----:R-:W-:-:S04]  /*1360*/  IMAD.MOV R2, RZ, RZ, -R13 ;  /* 0x000000ffff027224 */ /* 0x002fc800078e0a0d */
[----:B------:R-:W-:Y:S01]  /*1370*/  IMAD R3, R2, R7, RZ ;  /* 0x0000000702037224 */ /* 0x000fe200078e02ff */
[----:B------:R-:W-:-:S03]  /*1380*/  IABS R2, R140 ;  /* 0x0000008c00027213 */ /* 0x000fc60000000000 */
[----:B------:R-:W-:Y:S01]  /*1390*/  IMAD.HI.U32 R12, R13, R3, R12 ;  /* 0x000000030d0c7227 */ /* 0x000fe200078e000c */
[----:B------:R-:W-:Y:S02]  /*13a0*/  MOV R9, R2 ;  /* 0x0000000200097202 */ /* 0x000fe40000000f00 */
[----:B------:R-:W-:-:S03]  /*13b0*/  @P4 IADD3 R13, R5, R10, RZ ;  /* 0x0000000a050d4210 */ /* 0x000fc60007ffe0ff */
[----:B------:R-:W-:-:S04]  /*13c0*/  IMAD.HI.U32 R3, R12, R9, RZ ;  /* 0x000000090c037227 */ /* 0x000fc800078e00ff */
[----:B------:R-:W-:Y:S02]  /*13d0*/  IMAD.MOV R2, RZ, RZ, -R3 ;  /* 0x000000ffff027224 */ /* 0x000fe400078e0a03 */
[----:B------:R-:W-:-:S04]  /*13e0*/  @P4 IMAD.WIDE.U32 R20, R13, c[0x0][0x1a0], RZ ;  /* 0x000068000d144a25 */ /* 0x000fc800078e00ff */
[----:B------:R-:W-:Y:S02]  /*13f0*/  IMAD R2, R7, R2, R9 ;  /* 0x0000000207027224 */ /* 0x000fe400078e0209 */
[----:B------:R-:W-:-:S03]  /*1400*/  @P4 IMAD R13, R13, c[0x0][0x1a4], R21 ;  /* 0x000069000d0d4a24 */ /* 0x000fc600078e0215 */
[----:B------:R-:W-:-:S13]  /*1410*/  ISETP.GT.U32.AND P0, PT, R7, R2, PT ;  /* 0x000000020700720c */ /* 0x000fda0003f04070 */
[-C--:B------:R-:W-:Y:S02]  /*1420*/  @!P0 IADD3 R2, R2, -R7.reuse, RZ ;  /* 0x8000000702028210 */ /* 0x080fe40007ffe0ff */
[----:B------:R-:W-:Y:S02]  /*1430*/  @!P0 IADD3 R3, R3, 0x1, RZ ;  /* 0x0000000103038810 */ /* 0x000fe40007ffe0ff */
[----:B------:R-:W-:Y:S02]  /*1440*/  ISETP.GE.U32.AND P2, PT, R2, R7, PT ;  /* 0x000000070200720c */ /* 0x000fe40003f46070 */
[----:B------:R-:W-:Y:S02]  /*1450*/  LOP3.LUT R2, R140, c[0x0][0x1c8], RZ, 0x3c, !PT ;  /* 0x000072008c027a12 */ /* 0x000fe400078e3cff */
[----:B------:R-:W-:Y:S02]  /*1460*/  ISETP.NE.AND P0, PT, RZ, c[0x0][0x1c8], PT ;  /* 0x00007200ff007a0c */ /* 0x000fe40003f05270 */
[----:B------:R-:W-:-:S02]  /*1470*/  ISETP.GE.AND P1, PT, R2, RZ, PT ;  /* 0x000000ff0200720c */ /* 0x000fc40003f26270 */
[----:B------:R-:W-:-:S04]  /*1480*/  LEA R2, R133, 0xffffffc0, 0x6 ;  /* 0xffffffc085027811 */ /* 0x000fc800078e30ff */
[----:B------:R-:W-:Y:S01]  /*1490*/  SHF.R.S32.HI R7, RZ, 0x1f, R2 ;  /* 0x0000001fff077819 */ /* 0x000fe20000011402 */
[----:B------:R-:W-:Y:S01]  /*14a0*/  IMAD.WIDE.U32 R14, R2, c[0x0][0x198], R14 ;  /* 0x00006600020e7a25 */ /* 0x000fe200078e000e */
[----:B------:R-:W-:-:S03]  /*14b0*/  @P2 IADD3 R3, R3, 0x1, RZ ;  /* 0x0000000103032810 */ /* 0x000fc60007ffe0ff */
[----:B------:R-:W-:Y:S02]  /*14c0*/  IMAD R9, R7, c[0x0][0x198], RZ ;  /* 0x0000660007097a24 */ /* 0x000fe400078e02ff */
[----:B------:R-:W-:Y:S01]  /*14d0*/  @!P1 IMAD.MOV R3, RZ, RZ, -R3 ;  /* 0x000000ffff039224 */ /* 0x000fe200078e0a03 */
[----:B------:R-:W-:Y:S01]  /*14e0*/  @!P0 LOP3.LUT R3, RZ, c[0x0][0x1c8], RZ, 0x33, !PT ;  /* 0x00007200ff038a12 */ /* 0x000fe200078e33ff */
[----:B------:R-:W-:-:S03]  /*14f0*/  IMAD R9, R2, c[0x0][0x19c], R9 ;  /* 0x0000670002097a24 */ /* 0x000fc600078e0209 */
[----:B------:R-:W-:Y:S01]  /*1500*/  SHF.R.S32.HI R6, RZ, 0x1f, R3 ;  /* 0x0000001fff067819 */ /* 0x000fe20000011403 */
[----:B------:R-:W-:Y:S02]  /*1510*/  IMAD.IADD R15, R15, 0x1, R9 ;  /* 0x000000010f0f7824 */ /* 0x000fe400078e0209 */
[----:B------:R-:W-:Y:S02]  /*1520*/  IMAD.MOV.U32 R9, RZ, RZ, R2 ;  /* 0x000000ffff097224 */ /* 0x000fe400078e0002 */
[----:B------:R-:W-:Y:S02]  /*1530*/  IMAD R10, R6, c[0x0][0x1b0], RZ ;  /* 0x00006c00060a7a24 */ /* 0x000fe400078e02ff */
[----:B------:R-:W-:-:S04]  /*1540*/  IMAD.WIDE.U32 R138, R3, c[0x0][0x1b0], R14 ;  /* 0x00006c00038a7a25 */ /* 0x000fc800078e000e */
[----:B------:R-:W-:-:S05]  /*1550*/  IMAD R11, R3, c[0x0][0x1b4], R10 ;  /* 0x00006d00030b7a24 */ /* 0x000fca00078e020a */
[----:B------:R-:W-:Y:S01]  /*1560*/  IADD3 R11, R139, R11, RZ ;  /* 0x0000000b8b0b7210 */ /* 0x000fe20007ffe0ff */
[----:B------:R-:W-:Y:S05]  /*1570*/  @P4 BRA `(.L_x_4700) ;  /* 0x000000a000004947 */ /* 0x000fea0003800000 */
[----:B------:R-:W-:Y:S01]  /*1580*/  SHF.R.S32.HI R12, RZ, 0x1f, R5 ;  /* 0x0000001fff0c7819 */ /* 0x000fe20000011405 */
[----:B------:R-:W-:Y:S01]  /*1590*/  IMAD.WIDE.U32 R14, R5, c[0x0][0x1a0], RZ ;  /* 0x00006800050e7a25 */ /* 0x000fe200078e00ff */
[----:B-----5:R-:W-:-:S03]  /*15a0*/  SHF.R.S32.HI R10, RZ, 0x1f, R4 ;  /* 0x0000001fff0a7819 */ /* 0x020fc60000011404 */
[----:B------:R-:W-:-:S04]  /*15b0*/  IMAD R12, R12, c[0x0][0x1a0], RZ ;  /* 0x000068000c0c7a24 */ /* 0x000fc800078e02ff */
[----:B------:R-:W-:Y:S02]  /*15c0*/  IMAD R12, R5, c[0x0][0x1a4], R12 ;  /* 0x00006900050c7a24 */ /* 0x000fe400078e020c */
[----:B------:R-:W-:-:S03]  /*15d0*/  IMAD R5, R10, c[0x0][0x188], RZ ;  /* 0x000062000a057a24 */ /* 0x000fc600078e02ff */
[----:B------:R-:W-:Y:S01]  /*15e0*/  IADD3 R15, R15, R12, RZ ;  /* 0x0000000c0f0f7210 */ /* 0x000fe20007ffe0ff */
[----:B------:R-:W-:-:S04]  /*15f0*/  IMAD R5, R4, c[0x0][0x18c], R5 ;  /* 0x0000630004057a24 */ /* 0x000fc800078e0205 */
[----:B------:R-:W-:-:S05]  /*1600*/  IMAD.WIDE.U32 R20, R4, c[0x0][0x188], R14 ;  /* 0x0000620004147a25 */ /* 0x000fca00078e000e */
[----:B------:R-:W-:Y:S02]  /*1610*/  IADD3 R13, R21, R5, RZ ;  /* 0x00000005150d7210 */ /* 0x000fe40007ffe0ff */
.L_x_4700:
[----:B------:R1:W5:Y:S01]  /*1620*/  @P5 LDG.E R5, [R144.64] ;  /* 0x0000000690055981 */ /* 0x000362000c1e1900 */
[----:B------:R-:W-:Y:S02]  /*1630*/  ISETP.NE.AND P0, PT, R17, -0x1, PT ;  /* 0xffffffff1100780c */ /* 0x000fe40003f05270 */
[----:B------:R-:W-:Y:S02]  /*1640*/  SHF.R.S32.HI R199, RZ, 0x1f, R60 ;  /* 0x0000001fffc77819 */ /* 0x000fe4000001143c */
[----:B------:R-:W-:Y:S02]  /*1650*/  MOV R68, c[0x0][0x230] ;  /* 0x00008c0000447a02 */ /* 0x000fe40000000f00 */
[----:B------:R-:W-:Y:S02]  /*1660*/  LEA.HI R142, R199, R60, RZ, 0x3 ;  /* 0x0000003cc78e7211 */ /* 0x000fe400078f18ff */
[----:B------:R-:W-:-:S04]  /*1670*/  MOV R149, c[0x0][0x198] ;  /* 0x0000660000957a02 */ /* 0x000fc80000000f00 */
[----:B------:R-:W-:Y:S01]  /*1680*/  SHF.L.U64.HI R54, R149, R0, c[0x0][0x19c] ;  /* 0x0000670095367619 */ /* 0x000fe20000010200 */
[----:B------:R-:W-:-:S04]  /*1690*/  @P0 IMAD.WIDE.U32 R14, R17, c[0x0][0x190], RZ ;  /* 0x00006400110e0a25 */ /* 0x000fc800078e00ff */
[----:B------:R-:W-:Y:S01]  /*16a0*/  @P0 IMAD R15, R17, c[0x0][0x194], R15 ;  /* 0x00006500110f0a24 */ /* 0x000fe200078e020f */
[----:B------:R-:W-:Y:S01]  /*16b0*/  LOP3.LUT R17, R142, 0xfffffff8, RZ, 0xc0, !PT ;  /* 0xfffffff88e117812 */ /* 0x000fe200078ec0ff */
[----:B------:R-:W-:Y:S01]  /*16c0*/  @!P0 IMAD.WIDE.U32 R18, R209, c[0x0][0x178], RZ ;  /* 0x00005e00d1128a25 */ /* 0x000fe200078e00ff */
[----:B------:R-:W-:-:S03]  /*16d0*/  SHF.R.S32.HI R142, RZ, 0x3, R142 ;  /* 0x00000003ff8e7819 */ /* 0x000fc6000001148e */
[----:B-----5:R-:W-:Y:S01]  /*16e0*/  @!P0 IMAD R4, R8, c[0x0][0x178], RZ ;  /* 0x00005e0008048a24 */ /* 0x020fe200078e02ff */
[----:B------:R-:W-:Y:S01]  /*16f0*/  SHF.R.S32.HI R143, RZ, 0x1f, R142 ;  /* 0x0000001fff8f7819 */ /* 0x000fe2000001148e */
[----:B------:R-:W-:Y:S02]  /*1700*/  IMAD.IADD R62, R60, 0x1, -R17 ;  /* 0x000000013c3e7824 */ /* 0x000fe400078e0a11 */
[----:B------:R-:W-:Y:S01]  /*1710*/  @P0 IMAD.MOV.U32 R10, RZ, RZ, R14 ;  /* 0x000000ffff0a0224 */ /* 0x000fe200078e000e */
[----:B------:R-:W-:Y:S01]  /*1720*/  @!P0 MOV R10, R18 ;  /* 0x00000012000a8202 */ /* 0x000fe20000000f00 */
[----:B------:R-:W-:Y:S01]  /*1730*/  @!P0 IMAD R4, R209, c[0x0][0x17c], R4 ;  /* 0x00005f00d1048a24 */ /* 0x000fe200078e0204 */
[----:B------:R-:W-:Y:S01]  /*1740*/  MOV R14, RZ ;  /* 0x000000ff000e7202 */ /* 0x000fe20000000f00 */
[----:B------:R-:W-:Y:S02]  /*1750*/  IMAD.SHL.U32 R18, R62, 0x8, RZ ;  /* 0x000000083e127824 */ /* 0x000fe400078e00ff */
[----:B------:R-:W-:-:S02]  /*1760*/  @!P0 IMAD.IADD R15, R19, 0x1, R4 ;  /* 0x00000001130f8824 */ /* 0x000fc400078e0204 */
[----:B------:R-:W-:Y:S01]  /*1770*/  IMAD.SHL.U32 R12, R142, 0x40, RZ ;  /* 0x000000408e0c7824 */ /* 0x000fe200078e00ff */
[----:B------:R-:W-:Y:S01]  /*1780*/  IADD3 R20, P0, R18, R20, RZ ;  /* 0x0000001412147210 */ /* 0x000fe20007f1e0ff */
[----:B------:R-:W-:Y:S01]  /*1790*/  IMAD R4, R6, c[0x0][0x1b8], RZ ;  /* 0x00006e0006047a24 */ /* 0x000fe200078e02ff */
[----:B------:R-:W-:Y:S01]  /*17a0*/  SHF.R.S32.HI R19, RZ, 0x1f, R18 ;  /* 0x0000001fff137819 */ /* 0x000fe20000011412 */
[----:B------:R-:W-:Y:S01]  /*17b0*/  IMAD.WIDE R22, R23, 0x40, R142 ;  /* 0x0000004017167825 */ /* 0x000fe200078e028e */
[----:B------:R-:W-:Y:S02]  /*17c0*/  LOP3.LUT R17, R12, 0x1c0, RZ, 0xc0, !PT ;  /* 0x000001c00c117812 */ /* 0x000fe400078ec0ff */
[----:B------:R-:W-:Y:S01]  /*17d0*/  IADD3 R12, P1, R18, R10, RZ ;  /* 0x0000000a120c7210 */ /* 0x000fe20007f3e0ff */
[----:B------:R-:W-:Y:S01]  /*17e0*/  IMAD.X R21, R19, 0x1, R13, P0 ;  /* 0x0000000113157824 */ /* 0x000fe200000e060d */
[----:B------:R-:W-:Y:S01]  /*17f0*/  IADD3 R9, P0, R142, R9, RZ ;  /* 0x000000098e097210 */ /* 0x000fe20007f1e0ff */
[----:B------:R-:W-:Y:S01]  /*1800*/  IMAD R4, R3, c[0x0][0x1bc], R4 ;  /* 0x00006f0003047a24 */ /* 0x000fe200078e0204 */
[----:B------:R-:W-:Y:S01]  /*1810*/  LOP3.LUT R10, R17, 0x38, R18, 0xf8, !PT ;  /* 0x00000038110a7812 */ /* 0x000fe200078ef812 */
[----:B------:R-:W-:Y:S01]  /*1820*/  IMAD.WIDE.U32 R20, R3, c[0x0][0x1b8], R20 ;  /* 0x00006e0003147a25 */ /* 0x000fe200078e0014 */
[----:B------:R-:W-:-:S02]  /*1830*/  IADD3.X R7, R143, R7, RZ, P0, !PT ;  /* 0x000000078f077210 */ /* 0x000fc400007fe4ff */
[----:B------:R-:W-:Y:S01]  /*1840*/  SHF.R.U32.HI R17, RZ, 0x3, R17 ;  /* 0x00000003ff117819 */ /* 0x000fe20000011611 */
[----:B------:R-:W-:Y:S02]  /*1850*/  IMAD.IADD R21, R21, 0x1, R4 ;  /* 0x0000000115157824 */ /* 0x000fe400078e0204 */
[----:B------:R-:W-:Y:S01]  /*1860*/  IMAD R4, R7, c[0x0][0x1a0], RZ ;  /* 0x0000680007047a24 */ /* 0x000fe200078e02ff */
[----:B------:R-:W-:Y:S01]  /*1870*/  LOP3.LUT R10, R10, R17, RZ, 0x3c, !PT ;  /* 0x000000110a0a7212 */ /* 0x000fe200078e3cff */
[----:B------:R-:W-:Y:S01]  /*1880*/  IMAD.WIDE.U32 R16, R9, c[0x0][0x1a0], R20 ;  /* 0x0000680009107a25 */ /* 0x000fe200078e0014 */
[----:B------:R-:W-:-:S03]  /*1890*/  SHF.R.S32.HI R7, RZ, 0x1f, R140 ;  /* 0x0000001fff077819 */ /* 0x000fc6000001148c */
[----:B------:R-:W-:Y:S01]  /*18a0*/  IMAD R4, R9, c[0x0][0x1a4], R4 ;  /* 0x0000690009047a24 */ /* 0x000fe200078e0204 */
[-C--:B------:R-:W-:Y:S01]  /*18b0*/  LEA.HI R9, R199, R60.reuse, RZ, 0x6 ;  /* 0x0000003cc7097211 */ /* 0x080fe200078f30ff */
[----:B------:R-:W-:Y:S01]  /*18c0*/  IMAD R7, R7, c[0x0][0x1a8], RZ ;  /* 0x00006a0007077a24 */ /* 0x000fe200078e02ff */
[----:B------:R-:W-:Y:S01]  /*18d0*/  LEA.HI R199, R199, R60, RZ, 0x4 ;  /* 0x0000003cc7c77211 */ /* 0x000fe200078f20ff */
[----:B------:R-:W-:Y:S01]  /*18e0*/  IMAD.IADD R95, R17, 0x1, R4 ;  /* 0x00000001115f7824 */ /* 0x000fe200078e0204 */
[----:B------:R-:W-:Y:S01]  /*18f0*/  SHF.R.S32.HI R4, RZ, 0x1f, R65 ;  /* 0x0000001fff047819 */ /* 0x000fe20000011441 */
[----:B------:R-:W-:Y:S01]  /*1900*/  IMAD.X R13, R19, 0x1, R15, P1 ;  /* 0x00000001130d7824 */ /* 0x000fe200008e060f */
[----:B------:R-:W-:Y:S01]  /*1910*/  IADD3 R138, P1, R18, R138, RZ ;  /* 0x0000008a128a7210 */ /* 0x000fe20007f3e0ff */
[----:B------:R-:W-:Y:S01]  /*1920*/  IMAD R137, R140, c[0x0][0x1ac], R7 ;  /* 0x00006b008c897a24 */ /* 0x000fe200078e0207 */
[----:B------:R-:W-:Y:S01]  /*1930*/  LEA.HI R7, R4, R65, RZ, 0x6 ;  /* 0x0000004104077211 */ /* 0x000fe200078f30ff */
[----:B------:R-:W-:Y:S01]  /*1940*/  IMAD R51, R143, c[0x0][0x198], RZ ;  /* 0x000066008f337a24 */ /* 0x000fe200078e02ff */
[----:B------:R-:W-:Y:S01]  /*1950*/  IADD3.X R139, R19, R11, RZ, P1, !PT ;  /* 0x0000000b138b7210 */ /* 0x000fe20000ffe4ff */
[----:B------:R-:W-:Y:S01]  /*1960*/  IMAD R15, R23, c[0x0][0x190], RZ ;  /* 0x00006400170f7a24 */ /* 0x000fe200078e02ff */
[----:B------:R-:W-:Y:S01]  /*1970*/  SHF.R.S32.HI R7, RZ, 0x6, R7 ;  /* 0x00000006ff077819 */ /* 0x000fe20000011407 */
[C---:B------:R-:W-:Y:S01]  /*1980*/  IMAD R51, R142.reuse, c[0x0][0x19c], R51 ;  /* 0x000067008e337a24 */ /* 0x040fe200078e0233 */
[----:B------:R-:W-:Y:S01]  /*1990*/  LOP3.LUT R11, R199, 0xfffffff0, RZ, 0xc0, !PT ;  /* 0xfffffff0c70b7812 */ /* 0x000fe200078ec0ff */
[----:B------:R-:W-:Y:S01]  /*19a0*/  IMAD.WIDE.U32 R138, R142, c[0x0][0x198], R138 ;  /* 0x000066008e8a7a25 */ /* 0x000fe200078e008a */
[----:B------:R-:W-:-:S02]  /*19b0*/  IMNMX R88, R200, R7, !PT ;  /* 0x00000007c8587217 */ /* 0x000fc40007800200 */
[----:B------:R-:W-:Y:S01]  /*19c0*/  LEA R94, P0, R16, c[0x0][0x170], 0x1 ;  /* 0x00005c00105e7a11 */ /* 0x000fe200078008ff */
[C---:B------:R-:W-:Y:S01]  /*19d0*/  IMAD R15, R22.reuse, c[0x0][0x194], R15 ;  /* 0x00006500160f7a24 */ /* 0x040fe200078e020f */
[----:B------:R-:W-:Y:S01]  /*19e0*/  ISETP.GT.AND P2, PT, R133, R88, PT ;  /* 0x000000588500720c */ /* 0x000fe20003f44270 */
[----:B------:R-:W-:Y:S01]  /*19f0*/  IMAD.WIDE.U32 R22, R22, c[0x0][0x190], R12 ;  /* 0x0000640016167a25 */ /* 0x000fe200078e000c */
[----:B------:R-:W-:Y:S02]  /*1a00*/  SHF.L.U64.HI R95, R16, 0x1, R95 ;  /* 0x00000001105f7819 */ /* 0x000fe4000001025f */
[C---:B------:R-:W-:Y:S01]  /*1a10*/  LEA R92, P1, R138.reuse, c[0x0][0x168], 0x1 ;  /* 0x00005a008a5c7a11 */ /* 0x040fe200078208ff */
[----:B------:R-:W-:Y:S01]  /*1a20*/  IMAD.IADD R51, R139, 0x1, R51 ;  /* 0x000000018b337824 */ /* 0x000fe200078e0233 */
[----:B------:R-:W-:Y:S01]  /*1a30*/  IADD3 R206, -R11, R60, RZ ;  /* 0x0000003c0bce7210 */ /* 0x000fe20007ffe1ff */
[----:B------:R-:W-:Y:S01]  /*1a40*/  IMAD.SHL.U32 R9, R9, 0x8, RZ ;  /* 0x0000000809097824 */ /* 0x000fe200078e00ff */
[----:B------:R-:W-:Y:S01]  /*1a50*/  IADD3.X R95, R95, c[0x0][0x174], RZ, P0, !PT ;  /* 0x00005d005f5f7a10 */ /* 0x000fe200007fe4ff */
[----:B------:R-:W-:Y:S01]  /*1a60*/  IMAD.IADD R23, R23, 0x1, R15 ;  /* 0x0000000117177824 */ /* 0x000fe200078e020f */
[----:B------:R-:W-:Y:S01]  /*1a70*/  SHF.L.U64.HI R91, R138, 0x1, R51 ;  /* 0x000000018a5b7819 */ /* 0x000fe20000010233 */
[----:B------:R-:W-:Y:S01]  /*1a80*/  IMAD.MOV.U32 R13, RZ, RZ, 0x2 ;  /* 0x00000002ff0d7424 */ /* 0x000fe200078e00ff */
[----:B------:R-:W-:Y:S01]  /*1a90*/  LOP3.LUT R136, R10, 0xfffffe00, R9, 0xf8, !PT ;  /* 0xfffffe000a887812 */ /* 0x000fe200078ef809 */
[----:B------:R-:W-:Y:S01]  /*1aa0*/  IMAD.MOV.U32 R15, RZ, RZ, c[0x0][0x230] ;  /* 0x00008c00ff0f7624 */ /* 0x000fe200078e00ff */
[----:B------:R-:W-:Y:S01]  /*1ab0*/  IADD3.X R91, R91, c[0x0][0x16c], RZ, P1, !PT ;  /* 0x00005b005b5b7a10 */ /* 0x000fe20000ffe4ff */
[----:B------:R-:W-:Y:S01]  /*1ac0*/  IMAD.MOV.U32 R9, RZ, RZ, c[0x0][0x1a0] ;  /* 0x00006800ff097624 */ /* 0x000fe200078e00ff */
[----:B------:R-:W-:Y:S01]  /*1ad0*/  SHF.R.S32.HI R63, RZ, 0x1f, R206 ;  /* 0x0000001fff3f7819 */ /* 0x000fe200000114ce */
[----:B------:R-:W-:Y:S01]  /*1ae0*/  IMAD.HI.U32 R68, R13, R68, R14 ;  /* 0x000000440d447227 */ /* 0x000fe200078e000e */
[----:B------:R-:W-:-:S02]  /*1af0*/  SHF.R.S32.HI R199, RZ, 0x4, R199 ;  /* 0x00000004ffc77819 */ /* 0x000fc400000114c7 */
[----:B------:R-:W-:Y:S01]  /*1b00*/  SHF.L.U64.HI R64, R9, R0, c[0x0][0x1a4] ;  /* 0x0000690009407619 */ /* 0x000fe20000010200 */
[----:B------:R-:W-:Y:S01]  /*1b10*/  IMAD.WIDE.U32 R140, R140, c[0x0][0x1a8], R22 ;  /* 0x00006a008c8c7a25 */ /* 0x000fe200078e0016 */
[----:B------:R-:W-:Y:S02]  /*1b20*/  SHF.R.S32.HI R69, RZ, 0x1, R68 ;  /* 0x00000001ff457819 */ /* 0x000fe40000011444 */
[----:B------:R-:W-:Y:S01]  /*1b30*/  LEA.HI R63, R63, R206, RZ, 0x3 ;  /* 0x000000ce3f3f7211 */ /* 0x000fe200078f18ff */
[----:B------:R-:W-:Y:S01]  /*1b40*/  IMAD.SHL.U32 R55, R149, 0x10, RZ ;  /* 0x0000001095377824 */ /* 0x000fe200078e00ff */
[----:B------:R-:W-:Y:S01]  /*1b50*/  MOV R202, R92 ;  /* 0x0000005c00ca7202 */ /* 0x000fe20000000f00 */
[----:B------:R-:W-:Y:S01]  /*1b60*/  IMAD.SHL.U32 R67, R9, 0x10, RZ ;  /* 0x0000001009437824 */ /* 0x000fe200078e00ff */
[----:B------:R-:W-:Y:S01]  /*1b70*/  MOV R204, R94 ;  /* 0x0000005e00cc7202 */ /* 0x000fe20000000f00 */
[----:B------:R-:W-:Y:S02]  /*1b80*/  IMAD.SHL.U32 R66, R62, 0x4, RZ ;  /* 0x000000043e427824 */ /* 0x000fe400078e00ff */
[----:B------:R-:W-:-:S02]  /*1b90*/  IMAD.IADD R137, R141, 0x1, R137 ;  /* 0x000000018d897824 */ /* 0x000fc400078e0289 */
[----:B------:R-:W-:Y:S02]  /*1ba0*/  IMAD.MOV.U32 R201, RZ, RZ, R91 ;  /* 0x000000ffffc97224 */ /* 0x000fe400078e005b */
[----:B------:R-:W-:Y:S02]  /*1bb0*/  IMAD.MOV.U32 R205, RZ, RZ, R95 ;  /* 0x000000ffffcd7224 */ /* 0x000fe400078e005f */
[----:B------:R-:W-:Y:S01]  /*1bc0*/  @!P5 IMAD.MOV.U32 R5, RZ, RZ, RZ ;  /* 0x000000ffff05d224 */ /* 0x000fe200078e00ff */
[----:B------:R-:W-:Y:S05]  /*1bd0*/  @!P2 BRA `(.L_x_4702) ;  /* 0x000080000000a947 */ /* 0x000fea0003800000 */
[----:B-1----:R-:W-:Y:S01]  /*1be0*/  IMAD R10, R8, c[0x0][0x280], RZ ;  /* 0x0000a000080a7a24 */ /* 0x002fe200078e02ff */
[----:B------:R-:W-:Y:S01]  /*1bf0*/  SHF.R.S32.HI R7, RZ, 0x1f, R2 ;  /* 0x0000001fff077819 */ /* 0x000fe20000011402 */
[C---:B------:R-:W-:Y:S01]  /*1c00*/  IMAD.WIDE.U32 R14, R209.reuse, c[0x0][0x280], R18 ;  /* 0x0000a000d10e7a25 */ /* 0x040fe200078e0012 */
[--C-:B------:R-:W-:Y:S01]  /*1c10*/  SHF.R.S32.HI R11, RZ, 0x1f, R65.reuse ;  /* 0x0000001fff0b7819 */ /* 0x100fe20000011441 */
[----:B------:R-:W-:Y:S01]  /*1c20*/  UMOV UR9, 0x20 ;  /* 0x0000002000097882 */ /* 0x000fe20000000000 */
[----:B------:R-:W-:Y:S01]  /*1c30*/  IADD3 R4, P1, P0, R2, R142, -R65 ;  /* 0x0000008e02047210 */ /* 0x000fe2000783e841 */
[----:B------:R-:W-:Y:S01]  /*1c40*/  IMAD R10, R209, c[0x0][0x284], R10 ;  /* 0x0000a100d10a7a24 */ /* 0x000fe200078e020a */
[----:B------:R-:W-:Y:S01]  /*1c50*/  IADD3 R107, P2, R55, R55, RZ ;  /* 0x00000037376b7210 */ /* 0x000fe20007f5e0ff */
[----:B------:R-:W-:Y:S01]  /*1c60*/  IMAD R8, R8, c[0x0][0x278], RZ ;  /* 0x00009e0008087a24 */ /* 0x000fe200078e02ff */
[----:B------:R-:W-:Y:S01]  /*1c70*/  IADD3.X R7, R7, R143, ~R11, P1, P0 ;  /* 0x0000008f07077210 */ /* 0x000fe20000fe0c0b */
[----:B------:R-:W-:Y:S01]  /*1c80*/  IMAD.IADD R15, R15, 0x1, R10 ;  /* 0x000000010f0f7824 */ /* 0x000fe200078e020a */
[----:B------:R-:W-:Y:S01]  /*1c90*/  ULDC.64 UR4, c[0x0][0x1a0] ;  /* 0x0000680000047ab9 */ /* 0x000fe20000000a00 */
[C---:B------:R-:W-:Y:S01]  /*1ca0*/  IMAD R8, R209.reuse, c[0x0][0x27c], R8 ;  /* 0x00009f00d1087a24 */ /* 0x040fe200078e0208 */
[----:B------:R-:W-:Y:S01]  /*1cb0*/  UIMAD UR8, UR9, UR5, URZ ;  /* 0x00000005090872a4 */ /* 0x000fe2000f8e023f */
[----:B------:R-:W-:Y:S01]  /*1cc0*/  IMAD.WIDE.U32 R10, R209, c[0x0][0x278], R18 ;  /* 0x00009e00d10a7a25 */ /* 0x000fe200078e0012 */
[----:B------:R-:W-:Y:S01]  /*1cd0*/  SHF.L.U32 R89, R69, 0x4, RZ ;  /* 0x0000000445597819 */ /* 0x000fe200000006ff */
[----:B------:R-:W-:Y:S01]  /*1ce0*/  ULDC UR10, c[0x0][0x19c] ;  /* 0x00006700000a7ab9 */ /* 0x000fe20000000800 */
[----:B------:R-:W-:Y:S01]  /*1cf0*/  IADD3 R135, R142, 0x10, RZ ;  /* 0x000000108e877810 */ /* 0x000fe20007ffe0ff */
[----:B------:R-:W-:Y:S01]  /*1d00*/  IMAD.WIDE.U32 R16, R9, 0x20, RZ ;  /* 0x0000002009107825 */ /* 0x000fe200078e00ff */
[C---:B------:R-:W-:Y:S01]  /*1d10*/  IADD3 R84, R89.reuse, 0x40, RZ ;  /* 0x0000004059547810 */ /* 0x040fe20007ffe0ff */
[----:B------:R-:W-:Y:S01]  /*1d20*/  UIMAD UR10, UR9, UR10, URZ ;  /* 0x0000000a090a72a4 */ /* 0x000fe2000f8e023f */
[----:B------:R-:W-:Y:S01]  /*1d30*/  IADD3 R80, R89, 0x80, RZ ;  /* 0x0000008059507810 */ /* 0x000fe20007ffe0ff */
[----:B------:R-:W-:Y:S01]  /*1d40*/  IMAD R9, R7, c[0x0][0x290], RZ ;  /* 0x0000a40007097a24 */ /* 0x000fe200078e02ff */
[----:B------:R-:W-:Y:S01]  /*1d50*/  IADD3 R122, R17, UR8, RZ ;  /* 0x00000008117a7c10 */ /* 0x000fe2000fffe0ff */
[----:B------:R-:W-:Y:S01]  /*1d60*/  IMAD.IADD R21, R11, 0x1, R8 ;  /* 0x000000010b157824 */ /* 0x000fe200078e0208 */
[----:B------:R-:W-:Y:S01]  /*1d70*/  UMOV UR8, 0x60 ;  /* 0x0000006000087882 */ /* 0x000fe20000000000 */
[----:B------:R-:W-:Y:S01]  /*1d80*/  IMAD R7, R7, c[0x0][0x288], RZ ;  /* 0x0000a20007077a24 */ /* 0x000fe200078e02ff */
[----:B------:R-:W-:Y:S01]  /*1d90*/  UIMAD UR11, UR8, UR5, URZ ;  /* 0x00000005080b72a4 */ /* 0x000fe2000f8e023f */
[----:B------:R-:W-:Y:S01]  /*1da0*/  IMAD.MOV.U32 R20, RZ, RZ, R10 ;  /* 0x000000ffff147224 */ /* 0x000fe200078e000a */
[----:B------:R-:W-:Y:S01]  /*1db0*/  UIMAD.WIDE.U32 UR12, UR8, UR4, URZ ;  /* 0x00000004080c72a5 */ /* 0x000fe2000f8e003f */
[C---:B------:R-:W-:Y:S01]  /*1dc0*/  IMAD R12, R4.reuse, c[0x0][0x294], R9 ;  /* 0x0000a500040c7a24 */ /* 0x040fe200078e0209 */
[----:B------:R-:W-:Y:S01]  /*1dd0*/  ULDC UR5, c[0x0][0x294] ;  /* 0x0000a50000057ab9 */ /* 0x000fe20000000800 */
[----:B------:R-:W-:Y:S01]  /*1de0*/  IMAD.WIDE.U32 R8, R4, c[0x0][0x290], R14 ;  /* 0x0000a40004087a25 */ /* 0x000fe200078e000e */
[----:B------:R-:W-:Y:S01]  /*1df0*/  UIMAD UR5, UR8, UR5, URZ ;  /* 0x00000005080572a4 */ /* 0x000fe2000f8e023f */
[----:B------:R-:W-:Y:S01]  /*1e00*/  SHF.L.U64.HI R122, R16, 0x1, R122 ;  /* 0x00000001107a7819 */ /* 0x000fe2000001027a */
[----:B------:R-:W-:Y:S01]  /*1e10*/  ULDC UR4, c[0x0][0x230] ;  /* 0x00008c0000047ab9 */ /* 0x000fe20000000800 */
[----:B------:R-:W-:Y:S01]  /*1e20*/  IMAD R10, R4, c[0x0][0x28c], R7 ;  /* 0x0000a300040a7a24 */ /* 0x000fe200078e0207 */
[----:B------:R-:W-:Y:S01]  /*1e30*/  IADD3 R134, R142, 0x20, RZ ;  /* 0x000000208e867810 */ /* 0x000fe20007ffe0ff */
[----:B------:R-:W-:Y:S01]  /*1e40*/  IMAD.WIDE.U32 R14, R4, c[0x0][0x288], R20 ;  /* 0x0000a200040e7a25 */ /* 0x000fe200078e0014 */
[C---:B------:R-:W-:Y:S01]  /*1e50*/  IADD3 R132, R142.reuse, 0x30, RZ ;  /* 0x000000308e847810 */ /* 0x040fe20007ffe0ff */
[----:B------:R-:W-:Y:S01]  /*1e60*/  UIADD3 UR11, UR13, UR11, URZ ;  /* 0x0000000b0d0b7290 */ /* 0x000fe2000fffe03f */
[----:B------:R-:W-:Y:S01]  /*1e70*/  SHF.R.S32.HI R87, RZ, 0x1f, R89 ;  /* 0x0000001fff577819 */ /* 0x000fe20000011459 */
[----:B------:R-:W-:Y:S01]  /*1e80*/  IMAD.IADD R2, R5, 0x1, R2 ;  /* 0x0000000105027824 */ /* 0x000fe200078e0202 */
[----:B------:R-:W-:Y:S01]  /*1e90*/  SHF.R.S32.HI R83, RZ, 0x1f, R84 ;  /* 0x0000001fff537819 */ /* 0x000fe20000011454 */
[----:B------:R-:W-:Y:S01]  /*1ea0*/  IMAD R4, R142, R69, R66 ;  /* 0x000000458e047224 */ /* 0x000fe200078e0242 */
[----:B------:R-:W-:Y:S01]  /*1eb0*/  SHF.R.S32.HI R79, RZ, 0x1f, R80 ;  /* 0x0000001fff4f7819 */ /* 0x000fe20000011450 */
[----:B------:R-:W-:Y:S01]  /*1ec0*/  IMAD.IADD R13, R9, 0x1, R12 ;  /* 0x00000001090d7824 */ /* 0x000fe200078e020c */
[----:B------:R-:W-:Y:S01]  /*1ed0*/  ULDC.U8 UR8, c[0x0][0x313] ;  /* 0x0000c4c000087ab9 */ /* 0x000fe20000000000 */
[----:B------:R-:W-:-:S02]  /*1ee0*/  IMAD.MOV.U32 R12, RZ, RZ, R8 ;  /* 0x000000ffff0c7224 */ /* 0x000fc400078e0008 */
[----:B------:R-:W-:Y:S01]  /*1ef0*/  IMAD.IADD R11, R15, 0x1, R10 ;  /* 0x000000010f0b7824 */ /* 0x000fe200078e020a */
[----:B------:R-:W-:Y:S01]  /*1f00*/  MOV R10, R14 ;  /* 0x0000000e000a7202 */ /* 0x000fe20000000f00 */
[----:B------:R-:W-:Y:S01]  /*1f10*/  IMAD R8, R6, c[0x0][0x2a0], RZ ;  /* 0x0000a80006087a24 */ /* 0x000fe200078e02ff */
[C---:B------:R-:W-:Y:S01]  /*1f20*/  IADD3 R15, R18.reuse, 0x40, RZ ;  /* 0x00000040120f7810 */ /* 0x040fe20007ffe0ff */
[----:B------:R-:W-:Y:S01]  /*1f30*/  IMAD R5, R69, R2, RZ ;  /* 0x0000000245057224 */ /* 0x000fe200078e02ff */
[----:B------:R-:W-:Y:S01]  /*1f40*/  IADD3 R14, R18, 0x80, RZ ;  /* 0x00000080120e7810 */ /* 0x000fe20007ffe0ff */
[----:B------:R-:W-:Y:S02]  /*1f50*/  IMAD R6, R6, c[0x0][0x298], RZ ;  /* 0x0000a60006067a24 */ /* 0x000fe400078e02ff */
[----:B------:R-:W-:Y:S01]  /*1f60*/  IMAD.IADD R2, R66, 0x1, R4 ;  /* 0x0000000142027824 */ /* 0x000fe200078e0204 */
[----:B------:R-:W-:Y:S01]  /*1f70*/  SHF.R.S32.HI R131, RZ, 0x1f, R5 ;  /* 0x0000001fff837819 */ /* 0x000fe20000011405 */
[----:B------:R-:W-:Y:S01]  /*1f80*/  IMAD.MOV.U32 R99, RZ, RZ, c[0x0][0x288] ;  /* 0x0000a200ff637624 */ /* 0x000fe200078e00ff */
[----:B------:R-:W-:Y:S01]  /*1f90*/  IADD3 R52, P1, R5, R4, RZ ;  /* 0x0000000405347210 */ /* 0x000fe20007f3e0ff */
[----:B------:R-:W-:Y:S01]  /*1fa0*/  IMAD R125, R3, c[0x0][0x2a4], R8 ;  /* 0x0000a900037d7a24 */ /* 0x000fe200078e0208 */
[----:B------:R-:W-:Y:S01]  /*1fb0*/  IADD3 R130, P0, R5, R2, RZ ;  /* 0x0000000205827210 */ /* 0x000fe20007f1e0ff */
[----:B------:R-:W-:Y:S01]  /*1fc0*/  IMAD.WIDE.U32 R8, R3, c[0x0][0x2a0], R12 ;  /* 0x0000a80003087a25 */ /* 0x000fe200078e000c */
[----:B------:R-:W-:-:S03]  /*1fd0*/  SHF.L.U64.HI R96, R99, R0, c[0x0][0x28c] ;  /* 0x0000a30063607619 */ /* 0x000fc60000010200 */
[C---:B------:R-:W-:Y:S02]  /*1fe0*/  IMAD R127, R3.reuse, c[0x0][0x29c], R6 ;  /* 0x0000a700037f7a24 */ /* 0x040fe400078e0206 */
[----:B------:R-:W-:Y:S01]  /*1ff0*/  IMAD.WIDE.U32 R6, R3, c[0x0][0x298], R10 ;  /* 0x0000a60003067a25 */ /* 0x000fe200078e000a */
[-C--:B------:R-:W-:Y:S02]  /*2000*/  LEA.HI.X.SX32 R3, R4, R131.reuse, 0x1, P1 ;  /* 0x0000008304037211 */ /* 0x080fe400008f0eff */
[----:B------:R-:W-:Y:S01]  /*2010*/  LEA.HI.X.SX32 R131, R2, R131, 0x1, P0 ;  /* 0x0000008302837211 */ /* 0x000fe200000f0eff */
[----:B------:R-:W-:Y:S01]  /*2020*/  IMAD.SHL.U32 R97, R99, 0x10, RZ ;  /* 0x0000001063617824 */ /* 0x000fe200078e00ff */
[----:B------:R-:W-:Y:S01]  /*2030*/  LEA R124, P1, R8, c[0x0][0x270], 0x1 ;  /* 0x00009c00087c7a11 */ /* 0x000fe200078208ff */
[----:B------:R-:W-:Y:S01]  /*2040*/  IMAD.IADD R125, R9, 0x1, R125 ;  /* 0x00000001097d7824 */ /* 0x000fe200078e027d */
[----:B------:R-:W-:Y:S01]  /*2050*/  LEA R126, P0, R6, c[0x0][0x268], 0x1 ;  /* 0x00009a00067e7a11 */ /* 0x000fe200078008ff */
[----:B------:R-:W-:Y:S01]  /*2060*/  IMAD.IADD R127, R7, 0x1, R127 ;  /* 0x00000001077f7824 */ /* 0x000fe200078e027f */
[----:B------:R-:W-:Y:S01]  /*2070*/  IADD3 R106, P5, R97, R97, RZ ;  /* 0x00000061616a7210 */ /* 0x000fe20007fbe0ff */
[----:B------:R-:W-:Y:S01]  /*2080*/  IMAD.MOV.U32 R146, RZ, RZ, c[0x0][0x290] ;  /* 0x0000a400ff927624 */ /* 0x000fe200078e00ff */
[----:B------:R-:W-:Y:S01]  /*2090*/  LEA.HI.X R125, R8, c[0x0][0x274], R125, 0x1, P1 ;  /* 0x00009d00087d7a11 */ /* 0x000fe200008f0c7d */
[----:B------:R-:W-:Y:S01]  /*20a0*/  IMAD.X R108, R54, 0x1, R54, P2 ;  /* 0x00000001366c7824 */ /* 0x000fe200010e0636 */
[----:B------:R-:W-:Y:S01]  /*20b0*/  LEA.HI.X R127, R6, c[0x0][0x26c], R127, 0x1, P0 ;  /* 0x00009b00067f7a11 */ /* 0x000fe200000f0c7f */
[----:B------:R-:W-:Y:S01]  /*20c0*/  IMAD.X R105, R96, 0x1, R96, P5 ;  /* 0x0000000160697824 */ /* 0x000fe200028e0660 */
[C---:B------:R-:W-:Y:S01]  /*20d0*/  IADD3 R103, P1, R107.reuse, 0x40, RZ ;  /* 0x000000406b677810 */ /* 0x040fe20007f3e0ff */
[----:B------:R-:W-:Y:S01]  /*20e0*/  IMAD.MOV.U32 R98, RZ, RZ, 0x5 ;  /* 0x00000005ff627424 */ /* 0x000fe200078e00ff */
[----:B------:R-:W-:Y:S01]  /*20f0*/  IADD3 R107, P0, R107, 0x80, RZ ;  /* 0x000000806b6b7810 */ /* 0x000fe20007f1e0ff */
[----:B------:R-:W-:Y:S01]  /*2100*/  IMAD.IADD R78, R89, 0x1, R84 ;  /* 0x00000001594e7824 */ /* 0x000fe200078e0254 */
[C---:B------:R-:W-:Y:S01]  /*2110*/  SHF.L.U64.HI R131, R130.reuse, 0x1, R131 ;  /* 0x0000000182837819 */ /* 0x040fe20000010283 */
[----:B------:R-:W-:Y:S01]  /*2120*/  IMAD.SHL.U32 R130, R130, 0x2, RZ ;  /* 0x0000000282827824 */ /* 0x000fe200078e00ff */
[----:B------:R-:W-:Y:S01]  /*2130*/  IADD3 R102, P4, R106, 0x40, RZ ;  /* 0x000000406a667810 */ /* 0x000fe20007f9e0ff */
[--C-:B------:R-:W-:Y:S01]  /*2140*/  IMAD.X R104, RZ, RZ, R108.reuse, P1 ;  /* 0x000000ffff687224 */ /* 0x100fe200008e066c */
[C---:B------:R-:W-:Y:S01]  /*2150*/  SHF.L.U64.HI R117, R146.reuse, R0, c[0x0][0x294] ;  /* 0x0000a50092757619 */ /* 0x040fe20000010200 */
[----:B------:R-:W-:Y:S01]  /*2160*/  IMAD.X R108, RZ, RZ, R108, P0 ;  /* 0x000000ffff6c7224 */ /* 0x000fe200000e066c */
[----:B------:R-:W-:Y:S01]  /*2170*/  IADD3 R111, P1, R55, R103, RZ ;  /* 0x00000067376f7210 */ /* 0x000fe20007f3e0ff */
[----:B------:R-:W-:Y:S01]  /*2180*/  IMAD.IADD R76, R89, 0x1, R80 ;  /* 0x00000001594c7824 */ /* 0x000fe200078e0250 */
[----:B------:R-:W-:Y:S01]  /*2190*/  IADD3.X R101, RZ, R105, RZ, P4, !PT ;  /* 0x00000069ff657210 */ /* 0x000fe200027fe4ff */
[----:B------:R-:W-:Y:S01]  /*21a0*/  IMAD.SHL.U32 R120, R146, 0x20, RZ ;  /* 0x0000002092787824 */ /* 0x000fe200078e00ff */
[----:B------:R-:W-:Y:S01]  /*21b0*/  IADD3 R115, P0, R55, R107, RZ ;  /* 0x0000006b37737210 */ /* 0x000fe20007f1e0ff */
[----:B------:R-:W-:Y:S01]  /*21c0*/  IMAD.X R112, R54, 0x1, R104, P1 ;  /* 0x0000000136707824 */ /* 0x000fe200008e0668 */
[----:B------:R-:W-:Y:S01]  /*21d0*/  SHF.L.U64.HI R0, R52, 0x1, R3 ;  /* 0x0000000134007819 */ /* 0x000fe20000010203 */
[----:B------:R-:W-:Y:S01]  /*21e0*/  IMAD.WIDE.U32 R148, R149, 0x20, RZ ;  /* 0x0000002095947825 */ /* 0x000fe200078e00ff */
[----:B------:R-:W-:-:S02]  /*21f0*/  IADD3 R106, P2, R106, 0x80, RZ ;  /* 0x000000806a6a7810 */ /* 0x000fc40007f5e0ff */
[----:B------:R-:W-:Y:S01]  /*2200*/  IADD3 R128, P4, R130, c[0x0][0x2b0], RZ ;  /* 0x0000ac0082807a10 */ /* 0x000fe20007f9e0ff */
[C---:B------:R-:W-:Y:S01]  /*2210*/  IMAD.SHL.U32 R86, R69.reuse, 0x20, RZ ;  /* 0x0000002045567824 */ /* 0x040fe200078e00ff */
[----:B------:R-:W-:Y:S01]  /*2220*/  SHF.L.U32 R52, R52, 0x1, RZ ;  /* 0x0000000134347819 */ /* 0x000fe200000006ff */
[----:B------:R-:W-:Y:S01]  /*2230*/  IMAD R82, R69, 0x30, RZ ;  /* 0x0000003045527824 */ /* 0x000fe200078e02ff */
[-C--:B------:R-:W-:Y:S01]  /*2240*/  SHF.L.U64.HI R119, R146, R98.reuse, c[0x0][0x294] ;  /* 0x0000a50092777619 */ /* 0x080fe20000010262 */
[----:B------:R-:W-:Y:S01]  /*2250*/  IMAD.X R116, R54, 0x1, R108, P0 ;  /* 0x0000000136747824 */ /* 0x000fe200000e066c */
[C---:B------:R-:W-:Y:S01]  /*2260*/  SHF.L.U32 R118, R146.reuse, 0x4, RZ ;  /* 0x0000000492767819 */ /* 0x040fe200000006ff */
[----:B------:R-:W-:Y:S01]  /*2270*/  IMAD.WIDE.U32 R146, R146, 0x60, RZ ;  /* 0x0000006092927825 */ /* 0x000fe200078e00ff */
[----:B------:R-:W-:Y:S02]  /*2280*/  IADD3.X R129, R131, c[0x0][0x2b4], RZ, P4, !PT ;  /* 0x0000ad0083817a10 */ /* 0x000fe400027fe4ff */
[----:B------:R-:W-:Y:S01]  /*2290*/  IADD3 R20, P1, R52, c[0x0][0x2b0], RZ ;  /* 0x0000ac0034147a10 */ /* 0x000fe20007f3e0ff */
[C---:B------:R-:W-:Y:S01]  /*22a0*/  IMAD.IADD R74, R89.reuse, 0x1, R78 ;  /* 0x00000001594a7824 */ /* 0x040fe200078e024e */
[-C--:B------:R-:W-:Y:S01]  /*22b0*/  IADD3 R110, P5, R102, R97.reuse, RZ ;  /* 0x00000061666e7210 */ /* 0x080fe20007fbe0ff */
[----:B------:R-:W-:Y:S01]  /*22c0*/  IMAD.IADD R72, R89, 0x1, R76 ;  /* 0x0000000159487824 */ /* 0x000fe200078e024c */
[----:B------:R-:W-:Y:S01]  /*22d0*/  IADD3 R114, P4, R106, R97, RZ ;  /* 0x000000616a727210 */ /* 0x000fe20007f9e0ff */
[----:B------:R-:W-:Y:S01]  /*22e0*/  IMAD.X R105, RZ, RZ, R105, P2 ;  /* 0x000000ffff697224 */ /* 0x000fe200010e0669 */
[----:B------:R-:W-:Y:S01]  /*22f0*/  IADD3 R130, P2, R130, c[0x0][0x2a8], RZ ;  /* 0x0000aa0082827a10 */ /* 0x000fe20007f5e0ff */
[----:B------:R-:W-:Y:S01]  /*2300*/  IMAD.MOV.U32 R90, RZ, RZ, c[0x0][0x290] ;  /* 0x0000a400ff5a7624 */ /* 0x000fe200078e00ff */
[----:B------:R-:W-:Y:S01]  /*2310*/  IADD3 R52, P0, R52, c[0x0][0x2a8], RZ ;  /* 0x0000aa0034347a10 */ /* 0x000fe20007f1e0ff */
[----:B------:R-:W-:Y:S01]  /*2320*/  IMAD.SHL.U32 R121, R16, 0x2, RZ ;  /* 0x0000000210797824 */ /* 0x000fe200078e00ff */
[C---:B------:R-:W-:Y:S01]  /*2330*/  SHF.L.U64.HI R98, R99.reuse, R98, c[0x0][0x28c] ;  /* 0x0000a30063627619 */ /* 0x040fe20000010262 */
[----:B------:R-:W-:Y:S01]  /*2340*/  IMAD.MOV.U32 R13, RZ, RZ, R133 ;  /* 0x000000ffff0d7224 */ /* 0x000fe200078e0085 */
[----:B------:R-:W-:Y:S01]  /*2350*/  SHF.L.U64.HI R119, R120, 0x1, R119 ;  /* 0x0000000178777819 */ /* 0x000fe20000010277 */
[----:B------:R-:W-:Y:S01]  /*2360*/  IMAD.SHL.U32 R99, R99, 0x20, RZ ;  /* 0x0000002063637824 */ /* 0x000fe200078e00ff */
[----:B------:R-:W-:Y:S01]  /*2370*/  SHF.L.U64.HI R117, R118, 0x1, R117 ;  /* 0x0000000176757819 */ /* 0x000fe20000010275 */
[----:B------:R-:W-:Y:S01]  /*2380*/  IMAD.SHL.U32 R120, R120, 0x2, RZ ;  /* 0x0000000278787824 */ /* 0x000fe200078e00ff */
[----:B------:R-:W-:Y:S01]  /*2390*/  SHF.R.S32.HI R85, RZ, 0x1f, R86 ;  /* 0x0000001fff557819 */ /* 0x000fe20000011456 */
[----:B------:R-:W-:Y:S01]  /*23a0*/  IMAD.SHL.U32 R118, R118, 0x2, RZ ;  /* 0x0000000276767824 */ /* 0x000fe200078e00ff */
[----:B------:R-:W-:Y:S01]  /*23b0*/  SHF.R.S32.HI R81, RZ, 0x1f, R82 ;  /* 0x0000001fff517819 */ /* 0x000fe20000011452 */
[--C-:B------:R-:W-:Y:S01]  /*23c0*/  IMAD.X R109, R101, 0x1, R96.reuse, P5 ;  /* 0x00000001656d7824 */ /* 0x100fe200028e0660 */
[----:B------:R-:W-:Y:S01]  /*23d0*/  IADD3 R100, R149, UR10, RZ ;  /* 0x0000000a95647c10 */ /* 0x000fe2000fffe0ff */
[----:B------:R-:W-:Y:S01]  /*23e0*/  IMAD.X R113, R105, 0x1, R96, P4 ;  /* 0x0000000169717824 */ /* 0x000fe200020e0660 */
[----:B------:R-:W-:Y:S01]  /*23f0*/  IADD3 R123, R147, UR5, RZ ;  /* 0x00000005937b7c10 */ /* 0x000fe2000fffe0ff */
[----:B------:R-:W-:Y:S01]  /*2400*/  IMAD.U32 R90, R90, -0x40, RZ ;  /* 0xffffffc05a5a7824 */ /* 0x000fe200078e00ff */
[----:B------:R-:W-:-:S02]  /*2410*/  SHF.R.S32.HI R77, RZ, 0x1f, R78 ;  /* 0x0000001fff4d7819 */ /* 0x000fc4000001144e */
[----:B------:R-:W-:Y:S02]  /*2420*/  SHF.R.S32.HI R75, RZ, 0x1f, R76 ;  /* 0x0000001fff4b7819 */ /* 0x000fe4000001144c */
[----:B------:R-:W-:Y:S02]  /*2430*/  SHF.R.S32.HI R73, RZ, 0x1f, R74 ;  /* 0x0000001fff497819 */ /* 0x000fe4000001144a */
[----:B------:R-:W-:Y:S02]  /*2440*/  SHF.R.S32.HI R71, RZ, 0x1f, R72 ;  /* 0x0000001fff477819 */ /* 0x000fe40000011448 */
[----:B------:R-:W-:Y:S02]  /*2450*/  IADD3.X R131, R131, c[0x0][0x2ac], RZ, P2, !PT ;  /* 0x0000ab0083837a10 */ /* 0x000fe400017fe4ff */
[C---:B------:R-:W-:Y:S02]  /*2460*/  IADD3.X R21, R0.reuse, c[0x0][0x2b4], RZ, P1, !PT ;  /* 0x0000ad0000157a10 */ /* 0x040fe40000ffe4ff */
[----:B------:R-:W-:-:S02]  /*2470*/  IADD3.X R53, R0, c[0x0][0x2ac], RZ, P0, !PT ;  /* 0x0000ab0000357a10 */ /* 0x000fc400007fe4ff */
.L_x_4748:
        /* <DEDUP_REMOVED lines=13> */
[----:B-12---:R-:W2:Y:S02]  /*2550*/  @P1 LDG.E.128 R24, [R124.64] ;  /* 0x000000067c181981 */ /* 0x006ea4000c1e1d00 */
        /* <DEDUP_REMOVED lines=179> */
.L_x_4706:
[----:B------:R-:W-:Y:S05]  /*3090*/  BSYNC B0 ;  /* 0x0000000000007941 */ /* 0x000fea0003800000 */
.L_x_4705:
[----:B------:R-:W-:Y:S01]  /*30a0*/  BSSY B0, `(.L_x_4707) ;  /* 0x0000093000007945 */ /* 0x000fe20003800000 */
[----:B------:R-:W-:-:S05]  /*30b0*/  @!P5 BRA `(.L_x_4708) ;  /* 0x000009100000d947 */ /* 0x000fca0003800000 */
[----:B------:R-:W-:Y:S02]  /*30c0*/  SHF.L.U32 R49, R89, 0x1, RZ ;  /* 0x0000000159317819 */ /* 0x000fe400000006ff */
[----:B------:R-:W-:Y:S02]  /*30d0*/  ISETP.GE.AND P0, PT, R18, UR4, PT ;  /* 0x0000000412007c0c */ /* 0x000fe4000bf06270 */
[----:B------:R-:W-:Y:S02]  /*30e0*/  LEA R46, P6, R97, R126, 0x1 ;  /* 0x0000007e612e7211 */ /* 0x000fe400078c08ff */
        /* <DEDUP_REMOVED lines=142> */
.L_x_4708:
[----:B------:R-:W-:Y:S05]  /*39d0*/  BSYNC B0 ;  /* 0x0000000000007941 */ /* 0x000fea0003800000 */
.L_x_4707:
[----:B------:R-:W-:Y:S01]  /*39e0*/  BSSY B0, `(.L_x_4709) ;  /* 0x000009b000007945 */ /* 0x000fe20003800000 */
[----:B------:R-:W-:-:S05]  /*39f0*/  @!P4 BRA `(.L_x_4710) ;  /* 0x000009900000c947 */ /* 0x000fca0003800000 */
[----:B------:R-:W-:Y:S01]  /*3a00*/  ISETP.GE.AND P0, PT, R18, UR4, PT ;  /* 0x0000000412007c0c */ /* 0x000fe2000bf06270 */
[C---:B------:R-:W-:Y:S01]  /*3a10*/  IMAD.SHL.U32 R47, R86.reuse, 0x2, RZ ;  /* 0x00000002562f7824 */ /* 0x040fe200078e00ff */
[C---:B------:R-:W-:Y:S02]  /*3a20*/  LEA R48, P5, R99.reuse, R126, 0x1 ;  /* 0x0000007e63307211 */ /* 0x040fe400078a08ff */
        /* <DEDUP_REMOVED lines=150> */
.L_x_4710:
[----:B------:R-:W-:Y:S05]  /*4390*/  BSYNC B0 ;  /* 0x0000000000007941 */ /* 0x000fea0003800000 */
.L_x_4709:
[----:B------:R-:W-:Y:S01]  /*43a0*/  BSSY B0, `(.L_x_4711) ;  /* 0x00000a0000007945 */ /* 0x000fe20003800000 */
[----:B------:R-:W-:-:S05]  /*43b0*/  @!P2 BRA `(.L_x_4712) ;  /* 0x000009e00000a947 */ /* 0x000fca0003800000 */
[----:B-1----:R-:W-:Y:S01]  /*43c0*/  IMAD.SHL.U32 R49, R82, 0x2, RZ ;  /* 0x0000000252317824 */ /* 0x002fe200078e00ff */
[----:B------:R-:W-:Y:S02]  /*43d0*/  MOV R45, 0x60 ;  /* 0x00000060002d7802 */ /* 0x000fe40000000f00 */
[----:B------:R-:W-:Y:S02]  /*43e0*/  ISETP.GE.AND P0, PT, R18, UR4, PT ;  /* 0x0000000412007c0c */ /* 0x000fe4000bf06270 */
[-C--:B------:R-:W-:Y:S01]  /*43f0*/  IADD3 R32, P1, R20, R49.reuse, RZ ;  /* 0x0000003114207210 */ /* 0x080fe20007f3e0ff */
[C---:B------:R-:W-:Y:S01]  /*4400*/  IMAD.WIDE.U32 R56, R45.reuse, c[0x0][0x288], R126 ;  /* 0x0000a2002d387a25 */ /* 0x040fe200078e007e */
        /* <DEDUP_REMOVED lines=153> */
.L_x_4712:
[----:B------:R-:W-:Y:S05]  /*4da0*/  BSYNC B0 ;  /* 0x0000000000007941 */ /* 0x000fea0003800000 */
.L_x_4711:
        /* <DEDUP_REMOVED lines=8> */
.L_x_4704:
        /* <DEDUP_REMOVED lines=85> */
.L_x_4717:
[----:B------:R-:W-:Y:S05]  /*5380*/  BSYNC B0 ;  /* 0x0000000000007941 */ /* 0x000fea0003800000 */
.L_x_4716:
        /* <DEDUP_REMOVED lines=25> */
[----:B------:R-:W-:Y:S01]  /*5520*/  MOV R151, RZ ;  /* 0x000000ff00977202 */ /* 0x000fe20000000f00 */
[----:B------:R-:W-:Y:S01]  /*5530*/  @P1 IMAD R151, RZ, RZ, -UR5 ;  /* 0x80000005ff971e24 */ /* 0x000fe2000f8e02ff */
[C---:B------:R-:W-:Y:S02]  /*5540*/  LEA R10, P0, R150.reuse, R156, 0x1 ;  /* 0x0000009c960a7211 */ /* 0x040fe400078008ff */
[----:B------:R-:W2:Y:S02]  /*5550*/  LDG.E.128 R152, [R152.64+0x80] ;  /* 0x0000800698987981 */ /* 0x000ea4000c1e1d00 */
[----:B------:R-:W-:Y:S02]  /*5560*/  LEA.HI.X.SX32 R11, R150, R157, 0x1, P0 ;  /* 0x0000009d960b7211 */ /* 0x000fe400000f0eff */
[C---:B------:R-:W-:Y:S04]  /*5570*/  LEA R42, P0, R151.reuse, R130, 0x1 ;  /* 0x00000082972a7211 */ /* 0x040fe800078008ff */
[----:B------:R-:W-:Y:S01]  /*5580*/  LEA.HI.X.SX32 R43, R151, R131, 0x1, P0 ;  /* 0x00000083972b7211 */ /* 0x000fe200000f0eff */
[----:B------:R3:W4:Y:S08]  /*5590*/  LDG.E.128 R24, [R10.64] ;  /* 0x000000060a187981 */ /* 0x000730000c1e1d00 */
        /* <DEDUP_REMOVED lines=53> */
.L_x_4719:
[----:B------:R-:W-:Y:S05]  /*58f0*/  BSYNC B0 ;  /* 0x0000000000007941 */ /* 0x000fea0003800000 */
.L_x_4718:
        /* <DEDUP_REMOVED lines=85> */
.L_x_4721:
[----:B------:R-:W-:Y:S05]  /*5e50*/  BSYNC B0 ;  /* 0x0000000000007941 */ /* 0x000fea0003800000 */
.L_x_4720:
[----:B-----5:R2:W-:Y:S02]  /*5e60*/  STG.E.128 [R92.64+0x100], R40 ;  /* 0x000100285c007986 */ /* 0x0205e4000c101d06 */
.L_x_4715:
[----:B------:R-:W-:Y:S05]  /*5e70*/  BSYNC B1 ;  /* 0x0000000000017941 */ /* 0x000fea0003800000 */
.L_x_4714:
        /* <DEDUP_REMOVED lines=90> */
.L_x_4725:
[----:B------:R-:W-:Y:S05]  /*6420*/  BSYNC B0 ;  /* 0x0000000000007941 */ /* 0x000fea0003800000 */
.L_x_4724:
        /* <DEDUP_REMOVED lines=91> */
.L_x_4727:
[----:B------:R-:W-:Y:S05]  /*69e0*/  BSYNC B0 ;  /* 0x0000000000007941 */ /* 0x000fea0003800000 */
.L_x_4726:
        /* <DEDUP_REMOVED lines=89> */
.L_x_4729:
[----:B------:R-:W-:Y:S05]  /*6f80*/  BSYNC B0 ;  /* 0x0000000000007941 */ /* 0x000fea0003800000 */
.L_x_4728:
[----:B-----5:R1:W-:Y:S02]  /*6f90*/  STG.E.128 [R150.64+0x100], R40 ;  /* 0x0001002896007986 */ /* 0x0203e4000c101d06 */
.L_x_4723:
[----:B------:R-:W-:Y:S05]  /*6fa0*/  BSYNC B1 ;  /* 0x0000000000017941 */ /* 0x000fea0003800000 */
.L_x_4722:
[----:B------:R-:W-:Y:S01]  /*6fb0*/  BSSY B1, `(.L_x_4730) ;  /* 0x0000116000017945 */ /* 0x000fe20003800000 */
[----:B------:R-:W-:-:S05]  /*6fc0*/  @!P4 BRA `(.L_x_4731) ;  /* 0x000011400000c947 */ /* 0x000fca0003800000 */
[C---:B--23--:R-:W-:Y:S01]  /*6fd0*/  LEA R156, P0, R99.reuse, R126, 0x1 ;  /* 0x0000007e639c7211 */ /* 0x04cfe200078008ff */
[----:B------:R-:W-:Y:S03]  /*6fe0*/  BSSY B0, `(.L_x_4732) ;  /* 0x0000057000007945 */ /* 0x000fe60003800000 */
[----:B------:R-:W-:Y:S02]  /*6ff0*/  LEA.HI.X R157, R99, R127, R98, 0x1, P0 ;  /* 0x0000007f639d7211 */ /* 0x000fe400000f0c62 */
[----:B------:R-:W-:Y:S03]  /*7000*/  ISETP.GE.AND P0, PT, R18, UR4, PT ;  /* 0x0000000412007c0c */ /* 0x000fe6000bf06270 */
[----:B-1----:R1:W5:Y:S10]  /*7010*/  LDG.E.128 R40, [R156.64] ;  /* 0x000000069c287981 */ /* 0x002374000c1e1d00 */
        /* <DEDUP_REMOVED lines=24> */
[----:B------:R-:W2:Y:S01]  /*71a0*/  LDG.E.128 R152, [R152.64] ;  /* 0x0000000698987981 */ /* 0x000ea2000c1e1d00 */
[----:B------:R-:W-:Y:S04]  /*71b0*/  IADD3 R93, P0, R86, R150, RZ ;  /* 0x00000096565d7210 */ /* 0x000fe80007f1e0ff */
[----:B------:R-:W-:Y:S02]  /*71c0*/  LEA.HI.X.SX32 R150, R150, R85, 0x1, P0 ;  /* 0x0000005596967211 */ /* 0x000fe400000f0eff */
[C---:B------:R-:W-:Y:S01]  /*71d0*/  LEA R46, P0, R93.reuse, R130, 0x1 ;  /* 0x000000825d2e7211 */ /* 0x040fe200078008ff */
[----:B------:R3:W4:Y:S03]  /*71e0*/  LDG.E.128 R24, [R10.64] ;  /* 0x000000060a187981 */ /* 0x000726000c1e1d00 */
        /* <DEDUP_REMOVED lines=54> */
.L_x_4733:
[----:B------:R-:W-:Y:S05]  /*7550*/  BSYNC B0 ;  /* 0x0000000000007941 */ /* 0x000fea0003800000 */
.L_x_4732:
        /* <DEDUP_REMOVED lines=91> */
.L_x_4735:
[----:B------:R-:W-:Y:S05]  /*7b10*/  BSYNC B0 ;  /* 0x0000000000007941 */ /* 0x000fea0003800000 */
.L_x_4734:
        /* <DEDUP_REMOVED lines=91> */
.L_x_4737:
[----:B------:R-:W-:Y:S05]  /*80d0*/  BSYNC B0 ;  /* 0x0000000000007941 */ /* 0x000fea0003800000 */
.L_x_4736:
[C---:B-1----:R-:W-:Y:S04]  /*80e0*/  LEA R2, P0, R107.reuse, R92, 0x1 ;  /* 0x0000005c6b027211 */ /* 0x042fe800078008ff */
[----:B------:R-:W-:Y:S05]  /*80f0*/  LEA.HI.X R3, R107, R91, R108, 0x1, P0 ;  /* 0x0000005b6b037211 */ /* 0x000fea00000f0c6c */
[----:B-----5:R1:W-:Y:S04]  /*8100*/  STG.E.128 [R2.64], R40 ;  /* 0x0000002802007986 */ /* 0x0203e8000c101d06 */
.L_x_4731:
[----:B------:R-:W-:Y:S05]  /*8110*/  BSYNC B1 ;  /* 0x0000000000017941 */ /* 0x000fea0003800000 */
.L_x_4730:
        /* <DEDUP_REMOVED lines=93> */
.L_x_4741:
[----:B------:R-:W-:Y:S05]  /*86f0*/  BSYNC B0 ;  /* 0x0000000000007941 */ /* 0x000fea0003800000 */
.L_x_4740:
        /* <DEDUP_REMOVED lines=93> */
.L_x_4743:
[----:B------:R-:W-:Y:S05]  /*8cd0*/  BSYNC B0 ;  /* 0x0000000000007941 */ /* 0x000fea0003800000 */
.L_x_4742:
        /* <DEDUP_REMOVED lines=92> */
.L_x_4745:
[----:B------:R-:W-:Y:S05]  /*92a0*/  BSYNC B0 ;  /* 0x0000000000007941 */ /* 0x000fea0003800000 */
.L_x_4744:
[C---:B-1----:R-:W-:Y:S04]  /*92b0*/  LEA R2, P0, R115.reuse, R92, 0x1 ;  /* 0x0000005c73027211 */ /* 0x042fe800078008ff */
[----:B------:R-:W-:Y:S05]  /*92c0*/  LEA.HI.X R3, R115, R91, R116, 0x1, P0 ;  /* 0x0000005b73037211 */ /* 0x000fea00000f0c74 */
[----:B-----5:R1:W-:Y:S04]  /*92d0*/  STG.E.128 [R2.64], R8 ;  /* 0x0000000802007986 */ /* 0x0203e8000c101d06 */
.L_x_4739:
[----:B------:R-:W-:Y:S05]  /*92e0*/  BSYNC B1 ;  /* 0x0000000000017941 */ /* 0x000fea0003800000 */
.L_x_4738:
        /* <DEDUP_REMOVED lines=8> */
.L_x_4703:
        /* <DEDUP_REMOVED lines=42> */
.L_x_4713:
        /* <DEDUP_REMOVED lines=80> */
.L_x_4746:
[----:B-12---:R-:W-:Y:S01]  /*9b10*/  MOV R93, R91 ;  /* 0x0000005b005d7202 */ /* 0x006fe20000000f00 */
[----:B------:R-:W-:Y:S02]  /*9b20*/  IMAD.MOV.U32 R2, RZ, RZ, c[0x0][0x1a0] ;  /* 0x00006800ff027624 */ /* 0x000fe400078e00ff */
[----:B------:R-:W-:Y:S03]  /*9b30*/  IMAD.MOV.U32 R0, RZ, RZ, c[0x0][0x198] ;  /* 0x00006600ff007624 */ /* 0x000fe600078e00ff */
[----:B------:R-:W-:Y:S01]  /*9b40*/  LEA R3, -R2, RZ, 0x6 ;  /* 0x000000ff02037211 */ /* 0x000fe200078e31ff */
[----:B----4-:R-:W-:Y:S03]  /*9b50*/  IMAD.U32 R5, R0, -0x40, RZ ;  /* 0xffffffc000057824 */ /* 0x010fe600078e00ff */
[----:B------:R-:W-:Y:S02]  /*9b60*/  LEA R94, P1, R3, R94, 0x1 ;  /* 0x0000005e035e7211 */ /* 0x000fe400078208ff */
[----:B------:R-:W-:Y:S02]  /*9b70*/  LEA R92, P0, R5, R92, 0x1 ;  /* 0x0000005c055c7211 */ /* 0x000fe400078008ff */
[----:B------:R-:W-:Y:S02]  /*9b80*/  LEA.HI.X.SX32 R95, R3, R95, 0x1, P1 ;  /* 0x0000005f035f7211 */ /* 0x000fe400008f0eff */
[----:B------:R-:W-:Y:S02]  /*9b90*/  LEA.HI.X.SX32 R91, R5, R93, 0x1, P0 ;  /* 0x0000005d055b7211 */ /* 0x000fe400000f0eff */
.L_x_4747:
[----:B------:R-:W-:Y:S04]  /*9ba0*/  IADD3 R13, R13, -0x1, RZ ;  /* 0xffffffff0d0d7810 */ /* 0x000fe80007ffe0ff */
[----:B------:R-:W-:Y:S11]  /*9bb0*/  ISETP.GT.AND P0, PT, R13, R88, PT ;  /* 0x000000580d00720c */ /* 0x000ff60003f04270 */
[----:B------:R-:W-:Y:S02]  /*9bc0*/  @!UPT UIADD3 URZ, URZ, URZ, URZ ;  /* 0x0000003f3f3ff290 */ /* 0x000fe4000fffe03f */
[----:B------:R-:W-:-:S05]  /*9bd0*/  @P0 BRA `(.L_x_4748) ;  /* 0xffff88a000000947 */ /* 0x000fca000383ffff */
.L_x_4702:
        /* <DEDUP_REMOVED lines=93> */
.L_x_4755:
[----:B------:R-:W-:Y:S05]  /*a1b0*/  BSYNC B0 ;  /* 0x0000000000007941 */ /* 0x000fea0003800000 */
.L_x_4754:
        /* <DEDUP_REMOVED lines=44> */
.L_x_4757:
[----:B------:R-:W-:Y:S05]  /*a480*/  BSYNC B0 ;  /* 0x0000000000007941 */ /* 0x000fea0003800000 */
.L_x_4756:
        /* <DEDUP_REMOVED lines=44> */
.L_x_4759:
[----:B------:R-:W-:Y:S05]  /*a750*/  BSYNC B0 ;  /* 0x0000000000007941 */ /* 0x000fea0003800000 */
.L_x_4758:
[----:B-----5:R4:W-:Y:S02]  /*a760*/  STS.128 [R213+0x4000], R12 ;  /* 0x0040000cd5007388 */ /* 0x0209e40000000c00 */
.L_x_4753:
[----:B------:R-:W-:Y:S05]  /*a770*/  BSYNC B1 ;  /* 0x0000000000017941 */ /* 0x000fea0003800000 */
.L_x_4752:
        /* <DEDUP_REMOVED lines=11> */
[C---:B-----5:R-:W-:Y:S01]  /*a830*/  SHF.L.U32 R2, R21.reuse, 0x10, RZ ;  /* 0x0000001015027819 */ /* 0x060fe200000006ff */
[----:B------:R-:W-:Y:S01]  /*a840*/  IMAD.U32 R17, R22, 0x10000, RZ ;  /* 0x0001000016117824 */ /* 0x000fe200078e00ff */
[----:B------:R-:W-:Y:S02]  /*a850*/  LOP3.LUT R0, R21, 0xffff0000, RZ, 0xc0, !PT ;  /* 0xffff000015007812 */ /* 0x000fe400078ec0ff */
[C---:B----4-:R-:W-:Y:S02]  /*a860*/  LOP3.LUT R14, R23.reuse, 0xffff0000, RZ, 0xc0, !PT ;  /* 0xffff0000170e7812 */ /* 0x050fe400078ec0ff */
[----:B------:R-:W-:-:S02]  /*a870*/  SHF.L.U32 R15, R23, 0x10, RZ ;  /* 0x00000010170f7819 */ /* 0x000fc400000006ff */
[----:B-1----:R-:W-:Y:S02]  /*a880*/  LOP3.LUT R31, R22, 0xffff0000, RZ, 0xc0, !PT ;  /* 0xffff0000161f7812 */ /* 0x002fe400078ec0ff */
[C---:B------:R-:W-:Y:S02]  /*a890*/  SHF.L.U32 R12, R20.reuse, 0x10, RZ ;  /* 0x00000010140c7819 */ /* 0x040fe400000006ff */
[----:B------:R-:W-:Y:S02]  /*a8a0*/  LOP3.LUT R20, R20, 0xffff0000, RZ, 0xc0, !PT ;  /* 0xffff000014147812 */ /* 0x000fe400078ec0ff */
[----:B--2---:R-:W-:Y:S02]  /*a8b0*/  LOP3.LUT R13, R4, 0xffff0000, RZ, 0xc0, !PT ;  /* 0xffff0000040d7812 */ /* 0x004fe400078ec0ff */
[----:B------:R-:W-:Y:S02]  /*a8c0*/  LOP3.LUT R21, R5, 0xffff0000, RZ, 0xc0, !PT ;  /* 0xffff000005157812 */ /* 0x000fe400078ec0ff */
[----:B---3--:R-:W-:Y:S01]  /*a8d0*/  LOP3.LUT R23, R6, 0xffff0000, RZ, 0xc0, !PT ;  /* 0xffff000006177812 */ /* 0x008fe200078ec0ff */
[----:B------:R-:W-:Y:S01]  /*a8e0*/  FMUL.FTZ R30, R13, R0 ;  /* 0x000000000d1e7220 */ /* 0x000fe20000410000 */
[----:B------:R-:W-:Y:S01]  /*a8f0*/  LOP3.LUT R22, R7, 0xffff0000, RZ, 0xc0, !PT ;  /* 0xffff000007167812 */ /* 0x000fe200078ec0ff */
[----:B------:R-:W-:-:S02]  /*a900*/  FMUL.FTZ R32, R13, R2 ;  /* 0x000000020d207220 */ /* 0x000fc40000410000 */
[----:B------:R-:W-:Y:S02]  /*a910*/  FMUL.FTZ R13, R21, R14 ;  /* 0x0000000e150d7220 */ /* 0x000fe40000410000 */
[----:B------:R-:W-:Y:S01]  /*a920*/  FFMA.FTZ R30, R23, R2, -R30 ;  /* 0x00000002171e7223 */ /* 0x000fe2000001081e */
[----:B------:R-:W-:Y:S01]  /*a930*/  SHF.L.U32 R2, R7, 0x10, RZ ;  /* 0x0000001007027819 */ /* 0x000fe200000006ff */
[-C--:B------:R-:W-:Y:S02]  /*a940*/  FMUL.FTZ R21, R21, R15.reuse ;  /* 0x0000000f15157220 */ /* 0x080fe40000410000 */
[----:B------:R-:W-:Y:S01]  /*a950*/  FFMA.FTZ R13, R22, R15, -R13 ;  /* 0x0000000f160d7223 */ /* 0x000fe2000001080d */
[----:B------:R-:W-:Y:S01]  /*a960*/  SHF.L.U32 R15, R4, 0x10, RZ ;  /* 0x00000010040f7819 */ /* 0x000fe200000006ff */
[----:B------:R-:W-:Y:S02]  /*a970*/  FFMA.FTZ R23, R23, R0, R32 ;  /* 0x0000000017177223 */ /* 0x000fe40000010020 */
[----:B------:R-:W-:Y:S01]  /*a980*/  IMAD.U32 R0, R5, 0x10000, RZ ;  /* 0x0001000005007824 */ /* 0x000fe200078e00ff */
[----:B------:R-:W-:Y:S01]  /*a990*/  SHF.L.U32 R5, R6, 0x10, RZ ;  /* 0x0000001006057819 */ /* 0x000fe200000006ff */
[----:B------:R-:W-:-:S02]  /*a9a0*/  FMUL.FTZ R4, R15, R20 ;  /* 0x000000140f047220 */ /* 0x000fc40000410000 */
[C---:B------:R-:W-:Y:S02]  /*a9b0*/  FMUL.FTZ R6, R0.reuse, R31 ;  /* 0x0000001f00067220 */ /* 0x040fe40000410000 */
[----:B------:R-:W-:Y:S02]  /*a9c0*/  FMUL.FTZ R15, R15, R12 ;  /* 0x0000000c0f0f7220 */ /* 0x000fe40000410000 */
[----:B------:R-:W-:Y:S02]  /*a9d0*/  FMUL.FTZ R0, R0, R17 ;  /* 0x0000001100007220 */ /* 0x000fe40000410000 */
[----:B------:R-:W-:Y:S01]  /*a9e0*/  FFMA.FTZ R14, R22, R14, R21 ;  /* 0x0000000e160e7223 */ /* 0x000fe20000010015 */
[----:B------:R-:W-:Y:S01]  /*a9f0*/  F2FP.BF16.PACK_AB R21, R23, R30 ;  /* 0x0000001e1715723e */ /* 0x000fe200000010ff */
[C---:B------:R-:W-:Y:S02]  /*aa00*/  FFMA.FTZ R4, R5.reuse, R12, -R4 ;  /* 0x0000000c05047223 */ /* 0x040fe40000010804 */
[----:B------:R-:W-:Y:S01]  /*aa10*/  FFMA.FTZ R15, R5, R20, R15 ;  /* 0x00000014050f7223 */ /* 0x000fe2000001000f */
[----:B------:R-:W-:Y:S01]  /*aa20*/  F2FP.BF16.PACK_AB R23, R14, R13 ;  /* 0x0000000d0e17723e */ /* 0x000fe200000010ff */
[----:B------:R-:W-:-:S02]  /*aa30*/  FFMA.FTZ R6, R2, R17, -R6 ;  /* 0x0000001102067223 */ /* 0x000fc40000010806 */
[----:B------:R-:W-:Y:S01]  /*aa40*/  FFMA.FTZ R31, R2, R31, R0 ;  /* 0x0000001f021f7223 */ /* 0x000fe20000010000 */
[----:B------:R-:W-:-:S04]  /*aa50*/  F2FP.BF16.PACK_AB R20, R15, R4 ;  /* 0x000000040f14723e */ /* 0x000fc800000010ff */
[----:B------:R-:W-:Y:S02]  /*aa60*/  F2FP.BF16.PACK_AB R22, R31, R6 ;  /* 0x000000061f16723e */ /* 0x000fe400000010ff */
.L_x_4763:
[----:B------:R-:W-:Y:S05]  /*aa70*/  BSYNC B0 ;  /* 0x0000000000007941 */ /* 0x000fea0003800000 */
.L_x_4762:
        /* <DEDUP_REMOVED lines=26> */
[----:B------:R-:W-:Y:S01]  /*ac20*/  FFMA.FTZ R23, R23, R0, R32 ;  /* 0x0000000017177223 */ /* 0x000fe20000010020 */
[----:B------:R-:W-:Y:S01]  /*ac30*/  SHF.L.U32 R6, R6, 0x10, RZ ;  /* 0x0000001006067819 */ /* 0x000fe200000006ff */
[----:B------:R-:W-:-:S02]  /*ac40*/  FMUL.FTZ R15, R14, R12 ;  /* 0x0000000c0e0f7220 */ /* 0x000fc40000410000 */
[----:B------:R-:W-:Y:S02]  /*ac50*/  FMUL.FTZ R33, R14, R17 ;  /* 0x000000110e217220 */ /* 0x000fe40000410000 */
[C---:B------:R-:W-:Y:S02]  /*ac60*/  FMUL.FTZ R0, R4.reuse, R21 ;  /* 0x0000001504007220 */ /* 0x040fe40000410000 */
[C---:B------:R-:W-:Y:S02]  /*ac70*/  FMUL.FTZ R2, R5.reuse, R31 ;  /* 0x0000001f05027220 */ /* 0x040fe40000410000 */
[----:B------:R-:W-:Y:S02]  /*ac80*/  FMUL.FTZ R4, R4, R13 ;  /* 0x0000000d04047220 */ /* 0x000fe40000410000 */
        /* <DEDUP_REMOVED lines=11> */
.L_x_4765:
[----:B------:R-:W-:Y:S05]  /*ad40*/  BSYNC B0 ;  /* 0x0000000000007941 */ /* 0x000fea0003800000 */
.L_x_4764:
        /* <DEDUP_REMOVED lines=8> */
[----:B-1---5:R-:W-:Y:S01]  /*add0*/  LOP3.LUT R14, R31, 0xffff0000, RZ, 0xc0, !PT ;  /* 0xffff00001f0e7812 */ /* 0x022fe200078ec0ff */
[----:B------:R-:W-:Y:S01]  /*ade0*/  IMAD.U32 R17, R30, 0x10000, RZ ;  /* 0x000100001e117824 */ /* 0x000fe200078e00ff */
[----:B------:R-:W-:Y:S02]  /*adf0*/  LOP3.LUT R0, R29, 0xffff0000, RZ, 0xc0, !PT ;  /* 0xffff00001d007812 */ /* 0x000fe400078ec0ff */
[----:B------:R-:W-:Y:S02]  /*ae00*/  SHF.L.U32 R15, R31, 0x10, RZ ;  /* 0x000000101f0f7819 */ /* 0x000fe400000006ff */
[----:B------:R-:W-:-:S02]  /*ae10*/  SHF.L.U32 R2, R29, 0x10, RZ ;  /* 0x000000101d027819 */ /* 0x000fc400000006ff */
[C---:B------:R-:W-:Y:S02]  /*ae20*/  SHF.L.U32 R12, R28.reuse, 0x10, RZ ;  /* 0x000000101c0c7819 */ /* 0x040fe400000006ff */
[----:B------:R-:W-:Y:S02]  /*ae30*/  LOP3.LUT R28, R28, 0xffff0000, RZ, 0xc0, !PT ;  /* 0xffff00001c1c7812 */ /* 0x000fe400078ec0ff */
[----:B------:R-:W-:Y:S02]  /*ae40*/  LOP3.LUT R30, R30, 0xffff0000, RZ, 0xc0, !PT ;  /* 0xffff00001e1e7812 */ /* 0x000fe400078ec0ff */
[C---:B---3--:R-:W-:Y:S01]  /*ae50*/  LOP3.LUT R20, R5.reuse, 0xffff0000, RZ, 0xc0, !PT ;  /* 0xffff000005147812 */ /* 0x048fe200078ec0ff */
[----:B------:R-:W-:Y:S01]  /*ae60*/  IMAD.U32 R5, R5, 0x10000, RZ ;  /* 0x0001000005057824 */ /* 0x000fe200078e00ff */
[----:B------:R-:W-:Y:S02]  /*ae70*/  LOP3.LUT R13, R4, 0xffff0000, RZ, 0xc0, !PT ;  /* 0xffff0000040d7812 */ /* 0x000fe400078ec0ff */
[----:B----4-:R-:W-:Y:S01]  /*ae80*/  LOP3.LUT R21, R7, 0xffff0000, RZ, 0xc0, !PT ;  /* 0xffff000007157812 */ /* 0x010fe200078ec0ff */
[----:B------:R-:W-:Y:S01]  /*ae90*/  FMUL.FTZ R32, R20, R14 ;  /* 0x0000000e14207220 */ /* 0x000fe20000410000 */
[----:B------:R-:W-:Y:S01]  /*aea0*/  LOP3.LUT R23, R6, 0xffff0000, RZ, 0xc0, !PT ;  /* 0xffff000006177812 */ /* 0x000fe200078ec0ff */
[----:B------:R-:W-:Y:S01]  /*aeb0*/  FMUL.FTZ R22, R13, R0 ;  /* 0x000000000d167220 */ /* 0x000fe20000410000 */
[----:B------:R-:W-:Y:S01]  /*aec0*/  SHF.L.U32 R7, R7, 0x10, RZ ;  /* 0x0000001007077819 */ /* 0x000fe200000006ff */
[----:B------:R-:W-:-:S02]  /*aed0*/  FMUL.FTZ R20, R20, R15 ;  /* 0x0000000f14147220 */ /* 0x000fc40000410000 */
[----:B------:R-:W-:Y:S01]  /*aee0*/  FFMA.FTZ R32, R21, R15, -R32 ;  /* 0x0000000f15207223 */ /* 0x000fe20000010820 */
[----:B------:R-:W-:Y:S01]  /*aef0*/  SHF.L.U32 R15, R4, 0x10, RZ ;  /* 0x00000010040f7819 */ /* 0x000fe200000006ff */
[-C--:B------:R-:W-:Y:S02]  /*af00*/  FMUL.FTZ R13, R13, R2.reuse ;  /* 0x000000020d0d7220 */ /* 0x080fe40000410000 */
[C---:B------:R-:W-:Y:S02]  /*af10*/  FFMA.FTZ R22, R23.reuse, R2, -R22 ;  /* 0x0000000217167223 */ /* 0x040fe40000010816 */
[----:B------:R-:W-:Y:S01]  /*af20*/  FFMA.FTZ R13, R23, R0, R13 ;  /* 0x00000000170d7223 */ /* 0x000fe2000001000d */
[----:B------:R-:W-:Y:S01]  /*af30*/  SHF.L.U32 R23, R6, 0x10, RZ ;  /* 0x0000001006177819 */ /* 0x000fe200000006ff */
[----:B------:R-:W-:Y:S02]  /*af40*/  FMUL.FTZ R0, R15, R28 ;  /* 0x0000001c0f007220 */ /* 0x000fe40000410000 */
[----:B------:R-:W-:Y:S01]  /*af50*/  FMUL.FTZ R2, R5, R30 ;  /* 0x0000001e05027220 */ /* 0x000fe20000410000 */
[----:B------:R-:W-:Y:S01]  /*af60*/  F2FP.BF16.PACK_AB R29, R13, R22 ;  /* 0x000000160d1d723e */ /* 0x000fe200000010ff */
[----:B------:R-:W-:-:S02]  /*af70*/  FMUL.FTZ R15, R15, R12 ;  /* 0x0000000c0f0f7220 */ /* 0x000fc40000410000 */
[-C--:B------:R-:W-:Y:S02]  /*af80*/  FMUL.FTZ R5, R5, R17.reuse ;  /* 0x0000001105057220 */ /* 0x080fe40000410000 */
[----:B------:R-:W-:Y:S02]  /*af90*/  FFMA.FTZ R21, R21, R14, R20 ;  /* 0x0000000e15157223 */ /* 0x000fe40000010014 */
[C---:B------:R-:W-:Y:S02]  /*afa0*/  FFMA.FTZ R0, R23.reuse, R12, -R0 ;  /* 0x0000000c17007223 */ /* 0x040fe40000010800 */
[----:B------:R-:W-:Y:S01]  /*afb0*/  FFMA.FTZ R15, R23, R28, R15 ;  /* 0x0000001c170f7223 */ /* 0x000fe2000001000f */
[----:B------:R-:W-:Y:S01]  /*afc0*/  F2FP.BF16.PACK_AB R31, R21, R32 ;  /* 0x00000020151f723e */ /* 0x000fe200000010ff */
[C---:B------:R-:W-:Y:S02]  /*afd0*/  FFMA.FTZ R2, R7.reuse, R17, -R2 ;  /* 0x0000001107027223 */ /* 0x040fe40000010802 */
[----:B------:R-:W-:Y:S01]  /*afe0*/  FFMA.FTZ R5, R7, R30, R5 ;  /* 0x0000001e07057223 */ /* 0x000fe20000010005 */
[----:B------:R-:W-:-:S04]  /*aff0*/  F2FP.BF16.PACK_AB R28, R15, R0 ;  /* 0x000000000f1c723e */ /* 0x000fc800000010ff */
[----:B------:R-:W-:Y:S02]  /*b000*/  F2FP.BF16.PACK_AB R30, R5, R2 ;  /* 0x00000002051e723e */ /* 0x000fe400000010ff */
.L_x_4767:
[----:B------:R-:W-:Y:S05]  /*b010*/  BSYNC B0 ;  /* 0x0000000000007941 */ /* 0x000fea0003800000 */
.L_x_4766:
[----:B-----5:R3:W-:Y:S02]  /*b020*/  STS.128 [R213+0x4800], R28 ;  /* 0x0048001cd5007388 */ /* 0x0207e40000000c00 */
.L_x_4761:
[----:B------:R-:W-:Y:S05]  /*b030*/  BSYNC B1 ;  /* 0x0000000000017941 */ /* 0x000fea0003800000 */
.L_x_4760:
        /* <DEDUP_REMOVED lines=11> */
[C---:B-----5:R-:W-:Y:S02]  /*b0f0*/  LOP3.LUT R2, R21.reuse, 0xffff0000, RZ, 0xc0, !PT ;  /* 0xffff000015027812 */ /* 0x060fe400078ec0ff */
[----:B-1--4-:R-:W-:Y:S02]  /*b100*/  SHF.L.U32 R12, R21, 0x10, RZ ;  /* 0x00000010150c7819 */ /* 0x012fe400000006ff */
[C---:B------:R-:W-:Y:S02]  /*b110*/  SHF.L.U32 R13, R20.reuse, 0x10, RZ ;  /* 0x00000010140d7819 */ /* 0x040fe400000006ff */
[----:B------:R-:W-:Y:S01]  /*b120*/  LOP3.LUT R21, R20, 0xffff0000, RZ, 0xc0, !PT ;  /* 0xffff000014157812 */ /* 0x000fe200078ec0ff */
[C---:B------:R-:W-:Y:S01]  /*b130*/  IMAD.U32 R20, R22.reuse, 0x10000, RZ ;  /* 0x0001000016147824 */ /* 0x040fe200078e00ff */
[----:B------:R-:W-:-:S02]  /*b140*/  LOP3.LUT R30, R22, 0xffff0000, RZ, 0xc0, !PT ;  /* 0xffff0000161e7812 */ /* 0x000fc400078ec0ff */
[C---:B------:R-:W-:Y:S02]  /*b150*/  LOP3.LUT R14, R23.reuse, 0xffff0000, RZ, 0xc0, !PT ;  /* 0xffff0000170e7812 */ /* 0x040fe400078ec0ff */
[----:B------:R-:W-:Y:S02]  /*b160*/  SHF.L.U32 R17, R23, 0x10, RZ ;  /* 0x0000001017117819 */ /* 0x000fe400000006ff */
[----:B--2---:R-:W-:Y:S02]  /*b170*/  LOP3.LUT R15, R4, 0xffff0000, RZ, 0xc0, !PT ;  /* 0xffff0000040f7812 */ /* 0x004fe400078ec0ff */
[----:B------:R-:W-:Y:S02]  /*b180*/  LOP3.LUT R22, R5, 0xffff0000, RZ, 0xc0, !PT ;  /* 0xffff000005167812 */ /* 0x000fe400078ec0ff */
[----:B---3--:R-:W-:Y:S01]  /*b190*/  LOP3.LUT R29, R6, 0xffff0000, RZ, 0xc0, !PT ;  /* 0xffff0000061d7812 */ /* 0x008fe200078ec0ff */
[C---:B------:R-:W-:Y:S01]  /*b1a0*/  FMUL.FTZ R28, R15.reuse, R2 ;  /* 0x000000020f1c7220 */ /* 0x040fe20000410000 */
[----:B------:R-:W-:Y:S01]  /*b1b0*/  SHF.L.U32 R4, R4, 0x10, RZ ;  /* 0x0000001004047819 */ /* 0x000fe200000006ff */
[-C--:B------:R-:W-:Y:S01]  /*b1c0*/  FMUL.FTZ R15, R15, R12.reuse ;  /* 0x0000000c0f0f7220 */ /* 0x080fe20000410000 */
[----:B------:R-:W-:Y:S01]  /*b1d0*/  SHF.L.U32 R5, R5, 0x10, RZ ;  /* 0x0000001005057819 */ /* 0x000fe200000006ff */
[----:B------:R-:W-:Y:S01]  /*b1e0*/  FFMA.FTZ R28, R29, R12, -R28 ;  /* 0x0000000c1d1c7223 */ /* 0x000fe2000001081c */
[----:B------:R-:W-:Y:S01]  /*b1f0*/  LOP3.LUT R23, R7, 0xffff0000, RZ, 0xc0, !PT ;  /* 0xffff000007177812 */ /* 0x000fe200078ec0ff */
[----:B------:R-:W-:Y:S01]  /*b200*/  FFMA.FTZ R15, R29, R2, R15 ;  /* 0x000000021d0f7223 */ /* 0x000fe2000001000f */
[----:B------:R-:W-:Y:S01]  /*b210*/  SHF.L.U32 R7, R7, 0x10, RZ ;  /* 0x0000001007077819 */ /* 0x000fe200000006ff */
[----:B------:R-:W-:-:S02]  /*b220*/  FMUL.FTZ R2, R4, R21 ;  /* 0x0000001504027220 */ /* 0x000fc40000410000 */
[----:B------:R-:W-:Y:S01]  /*b230*/  FMUL.FTZ R12, R4, R13 ;  /* 0x0000000d040c7220 */ /* 0x000fe20000410000 */
[----:B------:R-:W-:Y:S01]  /*b240*/  F2FP.BF16.PACK_AB R15, R15, R28 ;  /* 0x0000001c0f0f723e */ /* 0x000fe200000010ff */
[----:B------:R-:W-:Y:S02]  /*b250*/  FMUL.FTZ R32, R22, R14 ;  /* 0x0000000e16207220 */ /* 0x000fe40000410000 */
[----:B------:R-:W-:Y:S02]  /*b260*/  IMAD.U32 R6, R6, 0x10000, RZ ;  /* 0x0001000006067824 */ /* 0x000fe400078e00ff */
[C---:B------:R-:W-:Y:S02]  /*b270*/  FMUL.FTZ R4, R5.reuse, R30 ;  /* 0x0000001e05047220 */ /* 0x040fe40000410000 */
[----:B------:R-:W-:Y:S02]  /*b280*/  FMUL.FTZ R22, R22, R17 ;  /* 0x0000001116167220 */ /* 0x000fe40000410000 */
[----:B------:R-:W-:-:S02]  /*b290*/  FMUL.FTZ R5, R5, R20 ;  /* 0x0000001405057220 */ /* 0x000fc40000410000 */
[C---:B------:R-:W-:Y:S02]  /*b2a0*/  FFMA.FTZ R32, R23.reuse, R17, -R32 ;  /* 0x0000001117207223 */ /* 0x040fe40000010820 */
[C---:B------:R-:W-:Y:S02]  /*b2b0*/  FFMA.FTZ R2, R6.reuse, R13, -R2 ;  /* 0x0000000d06027223 */ /* 0x040fe40000010802 */
[----:B------:R-:W-:Y:S02]  /*b2c0*/  FFMA.FTZ R21, R6, R21, R12 ;  /* 0x0000001506157223 */ /* 0x000fe4000001000c */
[----:B------:R-:W-:Y:S02]  /*b2d0*/  FFMA.FTZ R23, R23, R14, R22 ;  /* 0x0000000e17177223 */ /* 0x000fe40000010016 */
[----:B------:R-:W-:Y:S01]  /*b2e0*/  FFMA.FTZ R4, R7, R20, -R4 ;  /* 0x0000001407047223 */ /* 0x000fe20000010804 */
[----:B------:R-:W-:Y:S01]  /*b2f0*/  F2FP.BF16.PACK_AB R20, R21, R2 ;  /* 0x000000021514723e */ /* 0x000fe200000010ff */
[----:B------:R-:W-:Y:S01]  /*b300*/  FFMA.FTZ R5, R7, R30, R5 ;  /* 0x0000001e07057223 */ /* 0x000fe20000010005 */
[----:B------:R-:W-:-:S02]  /*b310*/  F2FP.BF16.PACK_AB R23, R23, R32 ;  /* 0x000000201717723e */ /* 0x000fc400000010ff */
[----:B------:R-:W-:Y:S02]  /*b320*/  MOV R21, R15 ;  /* 0x0000000f00157202 */ /* 0x000fe40000000f00 */
[----:B------:R-:W-:Y:S02]  /*b330*/  F2FP.BF16.PACK_AB R22, R5, R4 ;  /* 0x000000040516723e */ /* 0x000fe400000010ff */
.L_x_4771:
[----:B------:R-:W-:Y:S05]  /*b340*/  BSYNC B0 ;  /* 0x0000000000007941 */ /* 0x000fea0003800000 */
.L_x_4770:
        /* <DEDUP_REMOVED lines=28> */
[----:B------:R-:W-:-:S02]  /*b510*/  FFMA.FTZ R29, R28, R17, -R29 ;  /* 0x000000111c1d7223 */ /* 0x000fc4000001081d */
        /* <DEDUP_REMOVED lines=9> */
[----:B------:R-:W-:Y:S02]  /*b5b0*/  FFMA.FTZ R2, R28, R2, R31 ;  /* 0x000000021c027223 */ /* 0x000fe4000001001f */
[----:B------:R-:W-:Y:S01]  /*b5c0*/  FFMA.FTZ R4, R7, R21, -R4 ;  /* 0x0000001507047223 */ /* 0x000fe20000010804 */
[----:B------:R-:W-:Y:S01]  /*b5d0*/  F2FP.BF16.PACK_AB R12, R17, R14 ;  /* 0x0000000e110c723e */ /* 0x000fe200000010ff */
[----:B------:R-:W-:Y:S01]  /*b5e0*/  FFMA.FTZ R5, R7, R30, R5 ;  /* 0x0000001e07057223 */ /* 0x000fe20000010005 */
[----:B------:R-:W-:-:S04]  /*b5f0*/  F2FP.BF16.PACK_AB R13, R2, R29 ;  /* 0x0000001d020d723e */ /* 0x000fc800000010ff */
[----:B------:R-:W-:Y:S02]  /*b600*/  F2FP.BF16.PACK_AB R14, R5, R4 ;  /* 0x00000004050e723e */ /* 0x000fe400000010ff */
.L_x_4773:
[----:B------:R-:W-:Y:S05]  /*b610*/  BSYNC B0 ;  /* 0x0000000000007941 */ /* 0x000fea0003800000 */
.L_x_4772:
        /* <DEDUP_REMOVED lines=8> */
[C---:B-----5:R-:W-:Y:S02]  /*b6a0*/  LOP3.LUT R2, R21.reuse, 0xffff0000, RZ, 0xc0, !PT ;  /* 0xffff000015027812 */ /* 0x060fe400078ec0ff */
[----:B-1----:R-:W-:Y:S02]  /*b6b0*/  SHF.L.U32 R12, R21, 0x10, RZ ;  /* 0x00000010150c7819 */ /* 0x002fe400000006ff */
[C---:B------:R-:W-:Y:S02]  /*b6c0*/  SHF.L.U32 R13, R20.reuse, 0x10, RZ ;  /* 0x00000010140d7819 */ /* 0x040fe400000006ff */
[----:B------:R-:W-:Y:S01]  /*b6d0*/  LOP3.LUT R21, R20, 0xffff0000, RZ, 0xc0, !PT ;  /* 0xffff000014157812 */ /* 0x000fe200078ec0ff */
[C---:B------:R-:W-:Y:S01]  /*b6e0*/  IMAD.U32 R20, R22.reuse, 0x10000, RZ ;  /* 0x0001000016147824 */ /* 0x040fe200078e00ff */
[----:B------:R-:W-:-:S02]  /*b6f0*/  LOP3.LUT R28, R22, 0xffff0000, RZ, 0xc0, !PT ;  /* 0xffff0000161c7812 */ /* 0x000fc400078ec0ff */
[C---:B------:R-:W-:Y:S02]  /*b700*/  LOP3.LUT R14, R23.reuse, 0xffff0000, RZ, 0xc0, !PT ;  /* 0xffff0000170e7812 */ /* 0x040fe400078ec0ff */
[----:B------:R-:W-:Y:S02]  /*b710*/  SHF.L.U32 R17, R23, 0x10, RZ ;  /* 0x0000001017117819 */ /* 0x000fe400000006ff */
[----:B----4-:R-:W-:Y:S02]  /*b720*/  LOP3.LUT R15, R4, 0xffff0000, RZ, 0xc0, !PT ;  /* 0xffff0000040f7812 */ /* 0x010fe400078ec0ff */
[----:B------:R-:W-:Y:S02]  /*b730*/  LOP3.LUT R22, R5, 0xffff0000, RZ, 0xc0, !PT ;  /* 0xffff000005167812 */ /* 0x000fe400078ec0ff */
[----:B--23--:R-:W-:Y:S01]  /*b740*/  LOP3.LUT R27, R6, 0xffff0000, RZ, 0xc0, !PT ;  /* 0xffff0000061b7812 */ /* 0x00cfe200078ec0ff */
        /* <DEDUP_REMOVED lines=26> */
.L_x_4775:
[----:B------:R-:W-:Y:S05]  /*b8f0*/  BSYNC B0 ;  /* 0x0000000000007941 */ /* 0x000fea0003800000 */
.L_x_4774:
[----:B-----5:R4:W-:Y:S02]  /*b900*/  STS.128 [R213+0x5000], R20 ;  /* 0x00500014d5007388 */ /* 0x0209e40000000c00 */
.L_x_4769:
[----:B------:R-:W-:Y:S05]  /*b910*/  BSYNC B1 ;  /* 0x0000000000017941 */ /* 0x000fea0003800000 */
.L_x_4768:
        /* <DEDUP_REMOVED lines=10> */
[----:B-----5:R-:W-:Y:S01]  /*b9c0*/  LOP3.LUT R6, R21, 0xffff0000, RZ, 0xc0, !PT ;  /* 0xffff000015067812 */ /* 0x020fe200078ec0ff */
[----:B------:R-:W-:Y:S01]  /*b9d0*/  IMAD.U32 R17, R22, 0x10000, RZ ;  /* 0x0001000016117824 */ /* 0x000fe200078e00ff */
[C---:B------:R-:W-:Y:S02]  /*b9e0*/  SHF.L.U32 R15, R23.reuse, 0x10, RZ ;  /* 0x00000010170f7819 */ /* 0x040fe400000006ff */
[----:B------:R-:W-:Y:S02]  /*b9f0*/  LOP3.LUT R14, R23, 0xffff0000, RZ, 0xc0, !PT ;  /* 0xffff0000170e7812 */ /* 0x000fe400078ec0ff */
[----:B------:R-:W-:-:S02]  /*ba00*/  SHF.L.U32 R7, R21, 0x10, RZ ;  /* 0x0000001015077819 */ /* 0x000fc400000006ff */
[C---:B------:R-:W-:Y:S02]  /*ba10*/  SHF.L.U32 R12, R20.reuse, 0x10, RZ ;  /* 0x00000010140c7819 */ /* 0x040fe400000006ff */
[----:B------:R-:W-:Y:S02]  /*ba20*/  LOP3.LUT R20, R20, 0xffff0000, RZ, 0xc0, !PT ;  /* 0xffff000014147812 */ /* 0x000fe400078ec0ff */
[----:B------:R-:W-:Y:S02]  /*ba30*/  LOP3.LUT R27, R22, 0xffff0000, RZ, 0xc0, !PT ;  /* 0xffff0000161b7812 */ /* 0x000fe400078ec0ff */
[----:B---3--:R-:W-:Y:S02]  /*ba40*/  LOP3.LUT R13, R2, 0xffff0000, RZ, 0xc0, !PT ;  /* 0xffff0000020d7812 */ /* 0x008fe400078ec0ff */
[----:B------:R-:W-:Y:S02]  /*ba50*/  LOP3.LUT R21, R3, 0xffff0000, RZ, 0xc0, !PT ;  /* 0xffff000003157812 */ /* 0x000fe400078ec0ff */
[----:B----4-:R-:W-:Y:S01]  /*ba60*/  LOP3.LUT R23, R4, 0xffff0000, RZ, 0xc0, !PT ;  /* 0xffff000004177812 */ /* 0x010fe200078ec0ff */
[----:B------:R-:W-:Y:S01]  /*ba70*/  FMUL.FTZ R28, R13, R6 ;  /* 0x000000060d1c7220 */ /* 0x000fe20000410000 */
[----:B------:R-:W-:Y:S01]  /*ba80*/  LOP3.LUT R22, R5, 0xffff0000, RZ, 0xc0, !PT ;  /* 0xffff000005167812 */ /* 0x000fe200078ec0ff */
[----:B------:R-:W-:-:S02]  /*ba90*/  FMUL.FTZ R29, R13, R7 ;  /* 0x000000070d1d7220 */ /* 0x000fc40000410000 */
[----:B------:R-:W-:Y:S01]  /*baa0*/  FFMA.FTZ R28, R23, R7, -R28 ;  /* 0x00000007171c7223 */ /* 0x000fe2000001081c */
[----:B------:R-:W-:Y:S01]  /*bab0*/  SHF.L.U32 R7, R2, 0x10, RZ ;  /* 0x0000001002077819 */ /* 0x000fe200000006ff */
[----:B------:R-:W-:Y:S01]  /*bac0*/  IMAD.U32 R2, R3, 0x10000, RZ ;  /* 0x0001000003027824 */ /* 0x000fe200078e00ff */
[----:B------:R-:W-:Y:S01]  /*bad0*/  SHF.L.U32 R3, R4, 0x10, RZ ;  /* 0x0000001004037819 */ /* 0x000fe200000006ff */
[----:B------:R-:W-:Y:S01]  /*bae0*/  FFMA.FTZ R29, R23, R6, R29 ;  /* 0x00000006171d7223 */ /* 0x000fe2000001001d */
[----:B------:R-:W-:Y:S01]  /*baf0*/  SHF.L.U32 R4, R5, 0x10, RZ ;  /* 0x0000001005047819 */ /* 0x000fe200000006ff */
[----:B------:R-:W-:Y:S02]  /*bb00*/  FMUL.FTZ R13, R21, R14 ;  /* 0x0000000e150d7220 */ /* 0x000fe40000410000 */
[----:B------:R-:W-:Y:S02]  /*bb10*/  FMUL.FTZ R5, R7, R20 ;  /* 0x0000001407057220 */ /* 0x000fe40000410000 */
[----:B------:R-:W-:-:S02]  /*bb20*/  FMUL.FTZ R6, R2, R27 ;  /* 0x0000001b02067220 */ /* 0x000fc40000410000 */
[----:B------:R-:W-:Y:S02]  /*bb30*/  FMUL.FTZ R21, R21, R15 ;  /* 0x0000000f15157220 */ /* 0x000fe40000410000 */
[----:B------:R-:W-:Y:S02]  /*bb40*/  FMUL.FTZ R7, R7, R12 ;  /* 0x0000000c07077220 */ /* 0x000fe40000410000 */
[----:B------:R-:W-:Y:S02]  /*bb50*/  FMUL.FTZ R2, R2, R17 ;  /* 0x0000001102027220 */ /* 0x000fe40000410000 */
[C---:B------:R-:W-:Y:S02]  /*bb60*/  FFMA.FTZ R13, R22.reuse, R15, -R13 ;  /* 0x0000000f160d7223 */ /* 0x040fe4000001080d */
[----:B------:R-:W-:Y:S01]  /*bb70*/  FFMA.FTZ R14, R22, R14, R21 ;  /* 0x0000000e160e7223 */ /* 0x000fe20000010015 */
[----:B------:R-:W-:Y:S01]  /*bb80*/  F2FP.BF16.PACK_AB R21, R29, R28 ;  /* 0x0000001c1d15723e */ /* 0x000fe200000010ff */
[----:B------:R-:W-:-:S02]  /*bb90*/  FFMA.FTZ R5, R3, R12, -R5 ;  /* 0x0000000c03057223 */ /* 0x000fc40000010805 */
[----:B------:R-:W-:Y:S01]  /*bba0*/  FFMA.FTZ R20, R3, R20, R7 ;  /* 0x0000001403147223 */ /* 0x000fe20000010007 */
[----:B------:R-:W-:Y:S01]  /*bbb0*/  F2FP.BF16.PACK_AB R23, R14, R13 ;  /* 0x0000000d0e17723e */ /* 0x000fe200000010ff */
[C---:B------:R-:W-:Y:S02]  /*bbc0*/  FFMA.FTZ R6, R4.reuse, R17, -R6 ;  /* 0x0000001104067223 */ /* 0x040fe40000010806 */
[----:B------:R-:W-:Y:S01]  /*bbd0*/  FFMA.FTZ R27, R4, R27, R2 ;  /* 0x0000001b041b7223 */ /* 0x000fe20000010002 */
[----:B------:R-:W-:-:S04]  /*bbe0*/  F2FP.BF16.PACK_AB R20, R20, R5 ;  /* 0x000000051414723e */ /* 0x000fc800000010ff */
[----:B------:R-:W-:Y:S02]  /*bbf0*/  F2FP.BF16.PACK_AB R22, R27, R6 ;  /* 0x000000061b16723e */ /* 0x000fe400000010ff */
.L_x_4778:
[----:B------:R-:W-:Y:S05]  /*bc00*/  BSYNC B0 ;  /* 0x0000000000007941 */ /* 0x000fea0003800000 */
.L_x_4777:
        /* <DEDUP_REMOVED lines=20> */
[----:B------:R-:W-:Y:S01]  /*bd50*/  FMUL.FTZ R28, R12, R6 ;  /* 0x000000060c1c7220 */ /* 0x000fe20000410000 */
[----:B------:R-:W-:Y:S01]  /*bd60*/  SHF.L.U32 R2, R2, 0x10, RZ ;  /* 0x0000001002027819 */ /* 0x000fe200000006ff */
[----:B------:R-:W-:Y:S01]  /*bd70*/  FMUL.FTZ R29, R12, R7 ;  /* 0x000000070c1d7220 */ /* 0x000fe20000410000 */
[C---:B------:R-:W-:Y:S01]  /*bd80*/  LOP3.LUT R22, R5.reuse, 0xffff0000, RZ, 0xc0, !PT ;  /* 0xffff000005167812 */ /* 0x040fe200078ec0ff */
[C---:B------:R-:W-:Y:S01]  /*bd90*/  FMUL.FTZ R12, R14.reuse, R15 ;  /* 0x0000000f0e0c7220 */ /* 0x040fe20000410000 */
[----:B------:R-:W-:Y:S01]  /*bda0*/  SHF.L.U32 R5, R5, 0x10, RZ ;  /* 0x0000001005057819 */ /* 0x000fe200000006ff */
[----:B------:R-:W-:Y:S01]  /*bdb0*/  FMUL.FTZ R14, R14, R17 ;  /* 0x000000110e0e7220 */ /* 0x000fe20000410000 */
[----:B------:R-:W-:Y:S01]  /*bdc0*/  SHF.L.U32 R4, R4, 0x10, RZ ;  /* 0x0000001004047819 */ /* 0x000fe200000006ff */
[----:B------:R-:W-:-:S02]  /*bdd0*/  FFMA.FTZ R28, R23, R7, -R28 ;  /* 0x00000007171c7223 */ /* 0x000fc4000001081c */
[----:B------:R-:W-:Y:S02]  /*bde0*/  FFMA.FTZ R29, R23, R6, R29 ;  /* 0x00000006171d7223 */ /* 0x000fe4000001001d */
[C---:B------:R-:W-:Y:S02]  /*bdf0*/  FMUL.FTZ R6, R2.reuse, R21 ;  /* 0x0000001502067220 */ /* 0x040fe40000410000 */
[----:B------:R-:W-:Y:S02]  /*be00*/  FMUL.FTZ R7, R2, R13 ;  /* 0x0000000d02077220 */ /* 0x000fe40000410000 */
[----:B------:R-:W-:Y:S02]  /*be10*/  FFMA.FTZ R15, R22, R15, R14 ;  /* 0x0000000f160f7223 */ /* 0x000fe4000001000e */
[C---:B------:R-:W-:Y:S02]  /*be20*/  FMUL.FTZ R2, R3.reuse, R27 ;  /* 0x0000001b03027220 */ /* 0x040fe40000410000 */
[----:B------:R-:W-:-:S02]  /*be30*/  FMUL.FTZ R14, R3, R20 ;  /* 0x00000014030e7220 */ /* 0x000fc40000410000 */
[----:B------:R-:W-:Y:S02]  /*be40*/  FFMA.FTZ R12, R22, R17, -R12 ;  /* 0x00000011160c7223 */ /* 0x000fe4000001080c */
[----:B------:R-:W-:Y:S02]  /*be50*/  FFMA.FTZ R2, R5, R20, -R2 ;  /* 0x0000001405027223 */ /* 0x000fe40000010802 */
[C---:B------:R-:W-:Y:S01]  /*be60*/  FFMA.FTZ R6, R4.reuse, R13, -R6 ;  /* 0x0000000d04067223 */ /* 0x040fe20000010806 */
[----:B------:R-:W-:Y:S01]  /*be70*/  F2FP.BF16.PACK_AB R15, R15, R12 ;  /* 0x0000000c0f0f723e */ /* 0x000fe200000010ff */
[----:B------:R-:W-:Y:S01]  /*be80*/  FFMA.FTZ R7, R4, R21, R7 ;  /* 0x0000001504077223 */ /* 0x000fe20000010007 */
[----:B------:R-:W-:Y:S01]  /*be90*/  F2FP.BF16.PACK_AB R13, R29, R28 ;  /* 0x0000001c1d0d723e */ /* 0x000fe200000010ff */
[----:B------:R-:W-:-:S03]  /*bea0*/  FFMA.FTZ R5, R5, R27, R14 ;  /* 0x0000001b05057223 */ /* 0x000fc6000001000e */
[----:B------:R-:W-:Y:S02]  /*beb0*/  F2FP.BF16.PACK_AB R12, R7, R6 ;  /* 0x00000006070c723e */ /* 0x000fe400000010ff */
[----:B------:R-:W-:Y:S02]  /*bec0*/  F2FP.BF16.PACK_AB R14, R5, R2 ;  /* 0x00000002050e723e */ /* 0x000fe400000010ff */
.L_x_4780:
[----:B------:R-:W-:Y:S05]  /*bed0*/  BSYNC B0 ;  /* 0x0000000000007941 */ /* 0x000fea0003800000 */
.L_x_4779:
        /* <DEDUP_REMOVED lines=8> */
[C---:B-----5:R-:W-:Y:S01]  /*bf60*/  LOP3.LUT R6, R21.reuse, 0xffff0000, RZ, 0xc0, !PT ;  /* 0xffff000015067812 */ /* 0x060fe200078ec0ff */
[----:B------:R-:W-:Y:S01]  /*bf70*/  IMAD.U32 R17, R22, 0x10000, RZ ;  /* 0x0001000016117824 */ /* 0x000fe200078e00ff */
[----:B------:R-:W-:Y:S02]  /*bf80*/  SHF.L.U32 R7, R21, 0x10, RZ ;  /* 0x0000001015077819 */ /* 0x000fe400000006ff */
[C---:B---3--:R-:W-:Y:S02]  /*bf90*/  SHF.L.U32 R12, R20.reuse, 0x10, RZ ;  /* 0x00000010140c7819 */ /* 0x048fe400000006ff */
[----:B------:R-:W-:-:S02]  /*bfa0*/  LOP3.LUT R20, R20, 0xffff0000, RZ, 0xc0, !PT ;  /* 0xffff000014147812 */ /* 0x000fc400078ec0ff */
[C---:B------:R-:W-:Y:S02]  /*bfb0*/  LOP3.LUT R14, R23.reuse, 0xffff0000, RZ, 0xc0, !PT ;  /* 0xffff0000170e7812 */ /* 0x040fe400078ec0ff */
[----:B------:R-:W-:Y:S02]  /*bfc0*/  LOP3.LUT R22, R22, 0xffff0000, RZ, 0xc0, !PT ;  /* 0xffff000016167812 */ /* 0x000fe400078ec0ff */
[----:B------:R-:W-:Y:S02]  /*bfd0*/  SHF.L.U32 R15, R23, 0x10, RZ ;  /* 0x00000010170f7819 */ /* 0x000fe400000006ff */
[----:B----4-:R-:W-:Y:S02]  /*bfe0*/  LOP3.LUT R13, R2, 0xffff0000, RZ, 0xc0, !PT ;  /* 0xffff0000020d7812 */ /* 0x010fe400078ec0ff */
[C---:B------:R-:W-:Y:S01]  /*bff0*/  LOP3.LUT R8, R3.reuse, 0xffff0000, RZ, 0xc0, !PT ;  /* 0xffff000003087812 */ /* 0x040fe200078ec0ff */
[----:B------:R-:W-:Y:S01]  /*c000*/  IMAD.U32 R3, R3, 0x10000, RZ ;  /* 0x0001000003037824 */ /* 0x000fe200078e00ff */
[----:B--2---:R-:W-:Y:S01]  /*c010*/  LOP3.LUT R10, R4, 0xffff0000, RZ, 0xc0, !PT ;  /* 0xffff0000040a7812 */ /* 0x004fe200078ec0ff */
[-C--:B------:R-:W-:Y:S01]  /*c020*/  FMUL.FTZ R11, R13, R6.reuse ;  /* 0x000000060d0b7220 */ /* 0x080fe20000410000 */
[----:B------:R-:W-:Y:S01]  /*c030*/  LOP3.LUT R9, R5, 0xffff0000, RZ, 0xc0, !PT ;  /* 0xffff000005097812 */ /* 0x000fe200078ec0ff */
[-C--:B------:R-:W-:Y:S01]  /*c040*/  FMUL.FTZ R13, R13, R7.reuse ;  /* 0x000000070d0d7220 */ /* 0x080fe20000410000 */
[----:B------:R-:W-:Y:S01]  /*c050*/  SHF.L.U32 R5, R5, 0x10, RZ ;  /* 0x0000001005057819 */ /* 0x000fe200000006ff */
[----:B------:R-:W-:Y:S01]  /*c060*/  FFMA.FTZ R11, R10, R7, -R11 ;  /* 0x000000070a0b7223 */ /* 0x000fe2000001080b */
[----:B------:R-:W-:Y:S01]  /*c070*/  SHF.L.U32 R7, R2, 0x10, RZ ;  /* 0x0000001002077819 */ /* 0x000fe200000006ff */
[----:B------:R-:W-:Y:S01]  /*c080*/  FFMA.FTZ R6, R10, R6, R13 ;  /* 0x000000060a067223 */ /* 0x000fe2000001000d */
[----:B------:R-:W-:Y:S01]  /*c090*/  SHF.L.U32 R13, R4, 0x10, RZ ;  /* 0x00000010040d7819 */ /* 0x000fe200000006ff */
[----:B------:R-:W-:-:S02]  /*c0a0*/  FMUL.FTZ R18, R8, R14 ;  /* 0x0000000e08127220 */ /* 0x000fc40000410000 */
[----:B------:R-:W-:Y:S01]  /*c0b0*/  FMUL.FTZ R2, R7, R20 ;  /* 0x0000001407027220 */ /* 0x000fe20000410000 */
[----:B------:R-:W-:Y:S01]  /*c0c0*/  F2FP.BF16.PACK_AB R21, R6, R11 ;  /* 0x0000000b0615723e */ /* 0x000fe200000010ff */
[----:B------:R-:W-:Y:S02]  /*c0d0*/  FMUL.FTZ R4, R3, R22 ;  /* 0x0000001603047220 */ /* 0x000fe40000410000 */
[----:B------:R-:W-:Y:S02]  /*c0e0*/  FMUL.FTZ R8, R8, R15 ;  /* 0x0000000f08087220 */ /* 0x000fe40000410000 */
[----:B------:R-:W-:Y:S02]  /*c0f0*/  FMUL.FTZ R7, R7, R12 ;  /* 0x0000000c07077220 */ /* 0x000fe40000410000 */
[----:B------:R-:W-:Y:S02]  /*c100*/  FMUL.FTZ R3, R3, R17 ;  /* 0x0000001103037220 */ /* 0x000fe40000410000 */
[----:B------:R-:W-:-:S02]  /*c110*/  FFMA.FTZ R18, R9, R15, -R18 ;  /* 0x0000000f09127223 */ /* 0x000fc40000010812 */
        /* <DEDUP_REMOVED lines=8> */
.L_x_4782:
[----:B------:R-:W-:Y:S05]  /*c1a0*/  BSYNC B0 ;  /* 0x0000000000007941 */ /* 0x000fea0003800000 */
.L_x_4781:
[----:B-----5:R4:W-:Y:S01]  /*c1b0*/  STS.128 [R213+0x5800], R20 ;  /* 0x00580014d5007388 */ /* 0x0209e20000000c00 */
[----:B------:R-:W-:Y:S05]  /*c1c0*/  BRA `(.L_x_4776) ;  /* 0x0000472000007947 */ /* 0x000fea0003800000 */
.L_x_4751:
        /* <DEDUP_REMOVED lines=89> */
.L_x_4786:
[----:B------:R-:W-:Y:S05]  /*c760*/  BSYNC B0 ;  /* 0x0000000000007941 */ /* 0x000fea0003800000 */
.L_x_4785:
        /* <DEDUP_REMOVED lines=39> */
[C---:B------:R-:W-:Y:S01]  /*c9e0*/  IMAD.U32 R9, R11.reuse, 0x10000, RZ ;  /* 0x000100000b097824 */ /* 0x040fe200078e00ff */
[----:B------:R-:W-:Y:S01]  /*c9f0*/  LOP3.LUT R38, R11, 0xffff0000, RZ, 0xc0, !PT ;  /* 0xffff00000b267812 */ /* 0x000fe200078ec0ff */
[----:B------:R-:W-:Y:S01]  /*ca00*/  IMAD.U32 R36, R10, 0x10000, RZ ;  /* 0x000100000a247824 */ /* 0x000fe200078e00ff */
[----:B------:R-:W-:-:S02]  /*ca10*/  LOP3.LUT R8, R8, 0xffff0000, RZ, 0xc0, !PT ;  /* 0xffff000008087812 */ /* 0x000fc400078ec0ff */
[C---:B----4-:R-:W-:Y:S02]  /*ca20*/  SHF.L.U32 R39, R12.reuse, 0x10, RZ ;  /* 0x000000100c277819 */ /* 0x050fe400000006ff */
[----:B------:R-:W-:Y:S01]  /*ca30*/  LOP3.LUT R11, R12, 0xffff0000, RZ, 0xc0, !PT ;  /* 0xffff00000c0b7812 */ /* 0x000fe200078ec0ff */
[C---:B------:R-:W-:Y:S01]  /*ca40*/  IMAD.U32 R12, R13.reuse, 0x10000, RZ ;  /* 0x000100000d0c7824 */ /* 0x040fe200078e00ff */
[----:B--2---:R-:W-:Y:S01]  /*ca50*/  LOP3.LUT R40, R13, 0xffff0000, RZ, 0xc0, !PT ;  /* 0xffff00000d287812 */ /* 0x004fe200078ec0ff */
[----:B------:R-:W-:Y:S01]  /*ca60*/  @!P0 FADD.FTZ R39, -R39, -RZ ;  /* 0x800000ff27278221 */ /* 0x000fe20000010100 */
[----:B------:R-:W-:Y:S01]  /*ca70*/  SHF.L.U32 R41, R14, 0x10, RZ ;  /* 0x000000100e297819 */ /* 0x000fe200000006ff */
[----:B------:R-:W-:Y:S01]  /*ca80*/  @!P0 FADD.FTZ R12, -R12, -RZ ;  /* 0x800000ff0c0c8221 */ /* 0x000fe20000010100 */
[----:B------:R-:W-:Y:S01]  /*ca90*/  LOP3.LUT R13, R14, 0xffff0000, RZ, 0xc0, !PT ;  /* 0xffff00000e0d7812 */ /* 0x000fe200078ec0ff */
[C---:B------:R-:W-:Y:S01]  /*caa0*/  IMAD.U32 R14, R15.reuse, 0x10000, RZ ;  /* 0x000100000f0e7824 */ /* 0x040fe200078e00ff */
[----:B------:R-:W-:Y:S01]  /*cab0*/  LOP3.LUT R15, R15, 0xffff0000, RZ, 0xc0, !PT ;  /* 0xffff00000f0f7812 */ /* 0x000fe200078ec0ff */
[----:B------:R-:W-:Y:S01]  /*cac0*/  @!P0 FADD.FTZ R11, -R11, -RZ ;  /* 0x800000ff0b0b8221 */ /* 0x000fe20000010100 */
[----:B------:R-:W-:Y:S01]  /*cad0*/  LOP3.LUT R10, R10, 0xffff0000, RZ, 0xc0, !PT ;  /* 0xffff00000a0a7812 */ /* 0x000fe200078ec0ff */
[----:B------:R-:W-:-:S02]  /*cae0*/  @!P0 FADD.FTZ R14, -R14, -RZ ;  /* 0x800000ff0e0e8221 */ /* 0x000fc40000010100 */
[----:B------:R-:W-:Y:S02]  /*caf0*/  @!P0 FADD.FTZ R40, -R40, -RZ ;  /* 0x800000ff28288221 */ /* 0x000fe40000010100 */
[----:B------:R-:W-:Y:S02]  /*cb00*/  @!P0 FADD.FTZ R15, -R15, -RZ ;  /* 0x800000ff0f0f8221 */ /* 0x000fe40000010100 */
[----:B------:R-:W-:Y:S02]  /*cb10*/  FMUL.FTZ R12, R7, R12 ;  /* 0x0000000c070c7220 */ /* 0x000fe40000410000 */
[----:B------:R-:W-:Y:S02]  /*cb20*/  @!P0 FADD.FTZ R13, -R13, -RZ ;  /* 0x800000ff0d0d8221 */ /* 0x000fe40000010100 */
[C---:B-----5:R-:W-:Y:S01]  /*cb30*/  IMAD.U32 R7, R21.reuse, 0x10000, RZ ;  /* 0x0001000015077824 */ /* 0x060fe200078e00ff */
[----:B------:R-:W-:Y:S01]  /*cb40*/  LOP3.LUT R21, R21, 0xffff0000, RZ, 0xc0, !PT ;  /* 0xffff000015157812 */ /* 0x000fe200078ec0ff */
[----:B------:R-:W-:Y:S01]  /*cb50*/  FMUL.FTZ R11, R8, R11 ;  /* 0x0000000b080b7220 */ /* 0x000fe20000410000 */
[C---:B------:R-:W-:Y:S01]  /*cb60*/  LOP3.LUT R8, R20.reuse, 0xffff0000, RZ, 0xc0, !PT ;  /* 0xffff000014087812 */ /* 0x040fe200078ec0ff */
[----:B------:R-:W-:Y:S01]  /*cb70*/  FMUL.FTZ R14, R9, R14 ;  /* 0x0000000e090e7220 */ /* 0x000fe20000410000 */
[----:B------:R-:W-:Y:S01]  /*cb80*/  SHF.L.U32 R9, R20, 0x10, RZ ;  /* 0x0000001014097819 */ /* 0x000fe200000006ff */
[----:B------:R-:W-:Y:S01]  /*cb90*/  FMUL.FTZ R37, R37, R40 ;  /* 0x0000002825257220 */ /* 0x000fe20000410000 */
[----:B------:R-:W-:Y:S01]  /*cba0*/  SHF.L.U32 R20, R22, 0x10, RZ ;  /* 0x0000001016147819 */ /* 0x000fe200000006ff */
[----:B------:R-:W-:-:S02]  /*cbb0*/  @!P0 FADD.FTZ R41, -R41, -RZ ;  /* 0x800000ff29298221 */ /* 0x000fc40000010100 */
[----:B------:R-:W-:Y:S01]  /*cbc0*/  FMUL.FTZ R38, R38, R15 ;  /* 0x0000000f26267220 */ /* 0x000fe20000410000 */
[----:B------:R-:W-:Y:S01]  /*cbd0*/  LOP3.LUT R15, R22, 0xffff0000, RZ, 0xc0, !PT ;  /* 0xffff0000160f7812 */ /* 0x000fe200078ec0ff */
[----:B------:R-:W-:Y:S01]  /*cbe0*/  FMUL.FTZ R13, R10, R13 ;  /* 0x0000000d0a0d7220 */ /* 0x000fe20000410000 */
[C---:B------:R-:W-:Y:S01]  /*cbf0*/  LOP3.LUT R22, R23.reuse, 0xffff0000, RZ, 0xc0, !PT ;  /* 0xffff000017167812 */ /* 0x040fe200078ec0ff */
        /* <DEDUP_REMOVED lines=16> */
.L_x_4788:
[----:B------:R-:W-:Y:S05]  /*cd00*/  BSYNC B0 ;  /* 0x0000000000007941 */ /* 0x000fea0003800000 */
.L_x_4787:
[----:B------:R4:W5:Y:S01]  /*cd10*/  LDG.E.128 R20, [R30.64+0x100] ;  /* 0x000100061e147981 */ /* 0x000962000c1e1d00 */
[----:B------:R-:W-:Y:S01]  /*cd20*/  IADD3 R0, R18, 0x80, RZ ;  /* 0x0000008012007810 */ /* 0x000fe20007ffe0ff */
        /* <DEDUP_REMOVED lines=14> */
[----:B---3--:R-:W-:Y:S02]  /*ce10*/  LEA.HI.X.SX32 R9, R4, R17, 0x1, P1 ;  /* 0x0000001104097211 */ /* 0x008fe400008f0eff */
        /* <DEDUP_REMOVED lines=71> */
.L_x_4790:
[----:B------:R-:W-:Y:S05]  /*d290*/  BSYNC B0 ;  /* 0x0000000000007941 */ /* 0x000fea0003800000 */
.L_x_4789:
[----:B-----5:R1:W-:Y:S02]  /*d2a0*/  STS.128 [R213+0x4000], R20 ;  /* 0x00400014d5007388 */ /* 0x0203e40000000c00 */
.L_x_4784:
[----:B------:R-:W-:Y:S05]  /*d2b0*/  BSYNC B1 ;  /* 0x0000000000017941 */ /* 0x000fea0003800000 */
.L_x_4783:
        /* <DEDUP_REMOVED lines=91> */
.L_x_4794:
[----:B------:R-:W-:Y:S05]  /*d870*/  BSYNC B0 ;  /* 0x0000000000007941 */ /* 0x000fea0003800000 */
.L_x_4793:
        /* <DEDUP_REMOVED lines=88> */
.L_x_4796:
[----:B------:R-:W-:Y:S05]  /*de00*/  BSYNC B0 ;  /* 0x0000000000007941 */ /* 0x000fea0003800000 */
.L_x_4795:
        /* <DEDUP_REMOVED lines=88> */
.L_x_4798:
[----:B------:R-:W-:Y:S05]  /*e390*/  BSYNC B0 ;  /* 0x0000000000007941 */ /* 0x000fea0003800000 */
.L_x_4797:
[----:B-----5:R1:W-:Y:S02]  /*e3a0*/  STS.128 [R213+0x4800], R20 ;  /* 0x00480014d5007388 */ /* 0x0203e40000000c00 */
.L_x_4792:
[----:B------:R-:W-:Y:S05]  /*e3b0*/  BSYNC B1 ;  /* 0x0000000000017941 */ /* 0x000fea0003800000 */
.L_x_4791:
        /* <DEDUP_REMOVED lines=92> */
.L_x_4802:
[----:B------:R-:W-:Y:S05]  /*e980*/  BSYNC B0 ;  /* 0x0000000000007941 */ /* 0x000fea0003800000 */
.L_x_4801:
        /* <DEDUP_REMOVED lines=90> */
.L_x_4804:
[----:B------:R-:W-:Y:S05]  /*ef30*/  BSYNC B0 ;  /* 0x0000000000007941 */ /* 0x000fea0003800000 */
.L_x_4803:
        /* <DEDUP_REMOVED lines=89> */
.L_x_4806:
[----:B------:R-:W-:Y:S05]  /*f4d0*/  BSYNC B0 ;  /* 0x0000000000007941 */ /* 0x000fea0003800000 */
.L_x_4805:
[----:B-----5:R1:W-:Y:S02]  /*f4e0*/  STS.128 [R213+0x5000], R20 ;  /* 0x00500014d5007388 */ /* 0x0203e40000000c00 */
.L_x_4800:
[----:B------:R-:W-:Y:S05]  /*f4f0*/  BSYNC B1 ;  /* 0x0000000000017941 */ /* 0x000fea0003800000 */
.L_x_4799:
        /* <DEDUP_REMOVED lines=92> */
.L_x_4808:
[----:B------:R-:W-:Y:S05]  /*fac0*/  BSYNC B0 ;  /* 0x0000000000007941 */ /* 0x000fea0003800000 */
.L_x_4807:
        /* <DEDUP_REMOVED lines=89> */
.L_x_4810:
[----:B------:R-:W-:Y:S05]  /*10060*/  BSYNC B0 ;  /* 0x0000000000007941 */ /* 0x000fea0003800000 */
.L_x_4809:
        /* <DEDUP_REMOVED lines=26> */
[----:B---3--:R-:W-:-:S04]  /*10210*/  LEA R20, P1, R2, c[0x0][0x2a8], 0x1 ;  /* 0x0000aa0002147a11 */ /* 0x008fc800078208ff */
[----:B------:R-:W-:-:S06]  /*10220*/  LEA.HI.X R21, R2, c[0x0][0x2ac], R3, 0x1, P1 ;  /* 0x0000ab0002157a11 */ /* 0x000fcc00008f0c03 */
[----:B------:R-:W3:Y:S01]  /*10230*/  LDG.E.128 R20, [R20.64] ;  /* 0x0000000614147981 */ /* 0x000ee2000c1e1d00 */
[C---:B-----5:R-:W-:Y:S01]  /*10240*/  LOP3.LUT R2, R5.reuse, 0xffff0000, RZ, 0xc0, !PT ;  /* 0xffff000005027812 */ /* 0x060fe200078ec0ff */
[----:B------:R-:W-:Y:S01]  /*10250*/  IMAD.U32 R19, R5, 0x10000, RZ ;  /* 0x0001000005137824 */ /* 0x000fe200078e00ff */
[----:B------:R-:W-:Y:S01]  /*10260*/  SHF.L.U32 R18, R6, 0x10, RZ ;  /* 0x0000001006127819 */ /* 0x000fe200000006ff */
[----:B------:R-:W-:Y:S01]  /*10270*/  IMAD.U32 R17, R4, 0x10000, RZ ;  /* 0x0001000004117824 */ /* 0x000fe200078e00ff */
[----:B------:R-:W-:Y:S01]  /*10280*/  LOP3.LUT R5, R6, 0xffff0000, RZ, 0xc0, !PT ;  /* 0xffff000006057812 */ /* 0x000fe200078ec0ff */
[C---:B-1----:R-:W-:Y:S01]  /*10290*/  IMAD.U32 R25, R7.reuse, 0x10000, RZ ;  /* 0x0001000007197824 */ /* 0x042fe200078e00ff */
[----:B------:R-:W-:Y:S02]  /*102a0*/  LOP3.LUT R3, R4, 0xffff0000, RZ, 0xc0, !PT ;  /* 0xffff000004037812 */ /* 0x000fe400078ec0ff */
[----:B------:R-:W-:Y:S02]  /*102b0*/  LOP3.LUT R4, R7, 0xffff0000, RZ, 0xc0, !PT ;  /* 0xffff000007047812 */ /* 0x000fe400078ec0ff */
[C---:B----4-:R-:W-:Y:S01]  /*102c0*/  SHF.L.U32 R6, R9.reuse, 0x10, RZ ;  /* 0x0000001009067819 */ /* 0x050fe200000006ff */
[----:B------:R-:W-:Y:S01]  /*102d0*/  IMAD.U32 R27, R10, 0x10000, RZ ;  /* 0x000100000a1b7824 */ /* 0x000fe200078e00ff */
[----:B------:R-:W-:Y:S01]  /*102e0*/  LOP3.LUT R28, R9, 0xffff0000, RZ, 0xc0, !PT ;  /* 0xffff0000091c7812 */ /* 0x000fe200078ec0ff */
[----:B------:R-:W-:Y:S01]  /*102f0*/  IMAD.U32 R24, R8, 0x10000, RZ ;  /* 0x0001000008187824 */ /* 0x000fe200078e00ff */
[----:B------:R-:W-:-:S02]  /*10300*/  LOP3.LUT R9, R10, 0xffff0000, RZ, 0xc0, !PT ;  /* 0xffff00000a097812 */ /* 0x000fc400078ec0ff */
[----:B------:R-:W-:Y:S01]  /*10310*/  LOP3.LUT R7, R8, 0xffff0000, RZ, 0xc0, !PT ;  /* 0xffff000008077812 */ /* 0x000fe200078ec0ff */
[C---:B------:R-:W-:Y:S01]  /*10320*/  IMAD.U32 R8, R11.reuse, 0x10000, RZ ;  /* 0x000100000b087824 */ /* 0x040fe200078e00ff */
[----:B------:R-:W-:Y:S02]  /*10330*/  LOP3.LUT R30, R11, 0xffff0000, RZ, 0xc0, !PT ;  /* 0xffff00000b1e7812 */ /* 0x000fe400078ec0ff */
[C---:B--2---:R-:W-:Y:S01]  /*10340*/  LOP3.LUT R10, R12.reuse, 0xffff0000, RZ, 0xc0, !PT ;  /* 0xffff00000c0a7812 */ /* 0x044fe200078ec0ff */
[C---:B------:R-:W-:Y:S01]  /*10350*/  IMAD.U32 R11, R13.reuse, 0x10000, RZ ;  /* 0x000100000d0b7824 */ /* 0x040fe200078e00ff */
[----:B------:R-:W-:Y:S01]  /*10360*/  SHF.L.U32 R29, R12, 0x10, RZ ;  /* 0x000000100c1d7819 */ /* 0x000fe200000006ff */
        /* <DEDUP_REMOVED lines=9> */
[----:B------:R-:W-:Y:S02]  /*10400*/  FMUL.FTZ R10, R7, R10 ;  /* 0x0000000a070a7220 */ /* 0x000fe40000410000 */
[----:B------:R-:W-:Y:S01]  /*10410*/  @!P0 FADD.FTZ R32, -R32, -RZ ;  /* 0x800000ff20208221 */ /* 0x000fe20000010100 */
[C---:B---3--:R-:W-:Y:S01]  /*10420*/  SHF.L.U32 R7, R21.reuse, 0x10, RZ ;  /* 0x0000001015077819 */ /* 0x048fe200000006ff */
[----:B------:R-:W-:Y:S01]  /*10430*/  FMUL.FTZ R6, R6, R11 ;  /* 0x0000000b06067220 */ /* 0x000fe20000410000 */
[----:B------:R-:W-:Y:S01]  /*10440*/  LOP3.LUT R21, R21, 0xffff0000, RZ, 0xc0, !PT ;  /* 0xffff000015157812 */ /* 0x000fe200078ec0ff */
[----:B------:R-:W-:Y:S01]  /*10450*/  FMUL.FTZ R31, R28, R31 ;  /* 0x0000001f1c1f7220 */ /* 0x000fe20000410000 */
[----:B------:R-:W-:Y:S01]  /*10460*/  LOP3.LUT R14, R22, 0xffff0000, RZ, 0xc0, !PT ;  /* 0xffff0000160e7812 */ /* 0x000fe200078ec0ff */
[----:B------:R-:W-:Y:S02]  /*10470*/  @!P0 FADD.FTZ R13, -R13, -RZ ;  /* 0x800000ff0d0d8221 */ /* 0x000fe40000010100 */
[----:B------:R-:W-:Y:S01]  /*10480*/  FMUL.FTZ R12, R9, R12 ;  /* 0x0000000c090c7220 */ /* 0x000fe20000410000 */
[C---:B------:R-:W-:Y:S01]  /*10490*/  LOP3.LUT R9, R20.reuse, 0xffff0000, RZ, 0xc0, !PT ;  /* 0xffff000014097812 */ /* 0x040fe200078ec0ff */
[----:B------:R-:W-:-:S02]  /*104a0*/  IMAD.U32 R11, R20, 0x10000, RZ ;  /* 0x00010000140b7824 */ /* 0x000fc400078e00ff */
[----:B------:R-:W-:Y:S02]  /*104b0*/  @!P0 FADD.FTZ R29, -R29, -RZ ;  /* 0x800000ff1d1d8221 */ /* 0x000fe40000010100 */
[----:B------:R-:W-:Y:S02]  /*104c0*/  @!P0 FADD.FTZ R15, -R15, -RZ ;  /* 0x800000ff0f0f8221 */ /* 0x000fe40000010100 */
[----:B------:R-:W-:Y:S02]  /*104d0*/  FMUL.FTZ R27, R27, R32 ;  /* 0x000000201b1b7220 */ /* 0x000fe40000410000 */
[----:B------:R-:W-:Y:S01]  /*104e0*/  IMAD.U32 R20, R22, 0x10000, RZ ;  /* 0x0001000016147824 */ /* 0x000fe200078e00ff */
[C---:B------:R-:W-:Y:S01]  /*104f0*/  LOP3.LUT R22, R23.reuse, 0xffff0000, RZ, 0xc0, !PT ;  /* 0xffff000017167812 */ /* 0x040fe200078ec0ff */
[----:B------:R-:W-:Y:S01]  /*10500*/  FMUL.FTZ R8, R8, R13 ;  /* 0x0000000d08087220 */ /* 0x000fe20000410000 */
[----:B------:R-:W-:Y:S01]  /*10510*/  SHF.L.U32 R13, R23, 0x10, RZ ;  /* 0x00000010170d7819 */ /* 0x000fe200000006ff */
[----:B------:R-:W-:-:S02]  /*10520*/  FFMA.FTZ R6, R19, R7, R6 ;  /* 0x0000000713067223 */ /* 0x000fc40000010006 */
[----:B------:R-:W-:Y:S02]  /*10530*/  FFMA.FTZ R21, R2, R21, R31 ;  /* 0x0000001502157223 */ /* 0x000fe4000001001f */
[----:B------:R-:W-:Y:S02]  /*10540*/  FMUL.FTZ R24, R24, R29 ;  /* 0x0000001d18187220 */ /* 0x000fe40000410000 */
[----:B------:R-:W-:Y:S01]  /*10550*/  FMUL.FTZ R15, R30, R15 ;  /* 0x0000000f1e0f7220 */ /* 0x000fe20000410000 */
[----:B------:R-:W-:Y:S01]  /*10560*/  F2FP.BF16.PACK_AB R6, R21, R6 ;  /* 0x000000061506723e */ /* 0x000fe200000010ff */
        /* <DEDUP_REMOVED lines=8> */
[----:B------:R-:W-:Y:S01]  /*105f0*/  IMAD.MOV.U32 R5, RZ, RZ, R6 ;  /* 0x000000ffff057224 */ /* 0x000fe200078e0006 */
[----:B------:R-:W-:Y:S02]  /*10600*/  MOV R6, R18 ;  /* 0x0000001200067202 */ /* 0x000fe40000000f00 */
[----:B------:R-:W-:Y:S02]  /*10610*/  F2FP.BF16.PACK_AB R7, R15, R8 ;  /* 0x000000080f07723e */ /* 0x000fe400000010ff */
.L_x_4812:
[----:B------:R-:W-:Y:S05]  /*10620*/  BSYNC B0 ;  /* 0x0000000000007941 */ /* 0x000fea0003800000 */
.L_x_4811:
[----:B-----5:R4:W-:Y:S01]  /*10630*/  STS.128 [R213+0x5800], R4 ;  /* 0x00580004d5007388 */ /* 0x0209e20000000c00 */
[----:B------:R-:W-:Y:S05]  /*10640*/  BRA `(.L_x_4776) ;  /* 0x000002a000007947 */ /* 0x000fea0003800000 */
.L_x_4750:
[----:B------:R-:W-:Y:S01]  /*10650*/  IMAD.IADD R9, R207, 0x1, -R70 ;  /* 0x00000001cf097824 */ /* 0x000fe200078e0a46 */
[----:B------:R-:W-:-:S02]  /*10660*/  IADD3 R16, R142, 0x10, RZ ;  /* 0x000000108e107810 */ /* 0x000fc40007ffe0ff */
[----:B------:R-:W-:Y:S02]  /*10670*/  IADD3 R26, R142, 0x30, RZ ;  /* 0x000000308e1a7810 */ /* 0x000fe40007ffe0ff */
[-C--:B------:R-:W-:Y:S02]  /*10680*/  ISETP.GE.AND P5, PT, R16, R9.reuse, PT ;  /* 0x000000091000720c */ /* 0x080fe40003fa6270 */
[CC--:B------:R-:W-:Y:S02]  /*10690*/  ISETP.GE.AND P6, PT, R142.reuse, R9.reuse, PT ;  /* 0x000000098e00720c */ /* 0x0c0fe40003fc6270 */
        /* <DEDUP_REMOVED lines=37> */
.L_x_4776:
[----:B------:R-:W-:Y:S05]  /*108f0*/  BSYNC B2 ;  /* 0x0000000000027941 */ /* 0x000fea0003800000 */
.L_x_4749:
[----:B------:R-:W-:Y:S01]  /*10900*/  IADD3 R3, R133, -0x1, RZ ;  /* 0xffffffff85037810 */ /* 0x000fe20007ffe0ff */
[----:B------:R-:W-:-:S02]  /*10910*/  IMAD.SHL.U32 R197, R142, 0x8, RZ ;  /* 0x000000088ec57824 */ /* 0x000fc400078e00ff */
[----:B------:R-:W-:Y:S02]  /*10920*/  IMAD.SHL.U32 R49, R63, 0x40, RZ ;  /* 0x000000403f317824 */ /* 0x000fe400078e00ff */
[----:B------:R-:W-:-:S03]  /*10930*/  IMAD.SHL.U32 R2, R3, 0x40, RZ ;  /* 0x0000004003027824 */ /* 0x000fc600078e00ff */
[----:B------:R-:W-:Y:S01]  /*10940*/  LOP3.LUT R49, R49, 0xfffffe00, RZ, 0xc0, !PT ;  /* 0xfffffe0031317812 */ /* 0x000fe200078ec0ff */
[----:B-1--4-:R-:W-:-:S05]  /*10950*/  IMAD.IADD R5, R61, 0x1, -R2 ;  /* 0x000000013d057824 */ /* 0x012fca00078e0a02 */
[-C--:B------:R-:W-:Y:S02]  /*10960*/  ISETP.GE.AND P6, PT, R142, R5.reuse, PT ;  /* 0x000000058e00720c */ /* 0x080fe40003fc6270 */
[-C--:B------:R-:W-:Y:S02]  /*10970*/  ISETP.GE.AND P1, PT, R16, R5.reuse, PT ;  /* 0x000000051000720c */ /* 0x080fe40003f26270 */
[-C--:B------:R-:W-:Y:S02]  /*10980*/  ISETP.GE.AND P0, PT, R0, R5.reuse, PT ;  /* 0x000000050000720c */ /* 0x080fe40003f06270 */
[----:B------:R-:W-:-:S07]  /*10990*/  ISETP.GE.AND P4, PT, R16, R5, PT ;  /* 0x000000051000720c */ /* 0x000fce0003f86270 */
[----:B------:R-:W-:Y:S02]  /*109a0*/  @!P6 IMAD.MOV.U32 R203, RZ, RZ, R201 ;  /* 0x000000ffffcbe224 */ /* 0x000fe400078e00c9 */
[CC--:B------:R-:W-:Y:S02]  /*109b0*/  @!P1 LEA R10, P2, R55.reuse, R202.reuse, 0x1 ;  /* 0x000000ca370a9211 */ /* 0x0c0fe400078408ff */
[----:B------:R-:W-:Y:S01]  /*109c0*/  @!P0 IMAD.MOV.U32 R4, RZ, RZ, c[0x0][0x198] ;  /* 0x00006600ff048624 */ /* 0x000fe200078e00ff */
[----:B------:R-:W-:Y:S01]  /*109d0*/  @!PT LDS RZ, [RZ] ;  /* 0x00000000fffff984 */ /* 0x000fe20000000800 */
[----:B------:R-:W-:Y:S01]  /*109e0*/  @!PT LDS RZ, [RZ] ;  /* 0x00000000fffff984 */ /* 0x000fe20000000800 */
[----:B------:R-:W-:Y:S01]  /*109f0*/  @!PT LDS RZ, [RZ] ;  /* 0x00000000fffff984 */ /* 0x000fe20000000800 */
[----:B------:R1:W-:Y:S01]  /*10a00*/  @!P6 LDGSTS.E.BYPASS.LTC128B.128 [R213+0x6000], [R202.64] ;  /* 0x06000000cad5efae */ /* 0x0003e2000b901d46 */
[----:B------:R-:W-:Y:S01]  /*10a10*/  @!P1 LEA.HI.X R11, R55, R201, R54, 0x1, P2 ;  /* 0x000000c9370b9211 */ /* 0x000fe200010f0c36 */
[----:B------:R-:W-:Y:S01]  /*10a20*/  @!P0 IMAD.MOV.U32 R6, RZ, RZ, c[0x0][0x19c] ;  /* 0x00006700ff068624 */ /* 0x000fe200078e00ff */
[----:B------:R-:W-:Y:S01]  /*10a30*/  ISETP.GE.AND P2, PT, R0, R5, PT ;  /* 0x000000050000720c */ /* 0x000fe20003f46270 */
[----:B------:R1:W-:Y:S01]  /*10a40*/  @!P6 LDGSTS.E.BYPASS.LTC128B.128 [R213+0x8000], [R202.64+0x80] ;  /* 0x08000080cad5efae */ /* 0x0003e2000b901d46 */
[----:B------:R-:W-:Y:S01]  /*10a50*/  @!P0 LEA R8, P5, R4, R202, 0x6 ;  /* 0x000000ca04088211 */ /* 0x000fe200078a30ff */
[----:B------:R-:W-:-:S02]  /*10a60*/  IMAD.SHL.U32 R0, R62, 0x40, RZ ;  /* 0x000000403e007824 */ /* 0x000fc400078e00ff */
[----:B------:R1:W-:Y:S01]  /*10a70*/  @!P6 LDGSTS.E.BYPASS.LTC128B.128 [R213+0xa000], [R202.64+0x100] ;  /* 0x0a000100cad5efae */ /* 0x0003e2000b901d46 */
[----:B------:R-:W-:Y:S02]  /*10a80*/  ISETP.GE.AND P6, PT, R26, R5, PT ;  /* 0x000000051a00720c */ /* 0x000fe40003fc6270 */
[----:B------:R-:W-:Y:S01]  /*10a90*/  @!P0 LEA.HI.X R9, R4, R201, R6, 0x6, P5 ;  /* 0x000000c904098211 */ /* 0x000fe200028f3406 */
[----:B------:R4:W-:Y:S01]  /*10aa0*/  @!P1 LDGSTS.E.BYPASS.LTC128B.128 [R213+0x6800], [R10.64] ;  /* 0x068000000ad59fae */ /* 0x0009e2000b901d46 */
[----:B------:R-:W-:Y:S02]  /*10ab0*/  LOP3.LUT R4, R0, 0x1c0, RZ, 0xc0, !PT ;  /* 0x000001c000047812 */ /* 0x000fe400078ec0ff */
[-C--:B------:R-:W-:Y:S01]  /*10ac0*/  ISETP.GE.AND P5, PT, R142, R5.reuse, PT ;  /* 0x000000058e00720c */ /* 0x080fe20003fa6270 */
[----:B------:R4:W-:Y:S01]  /*10ad0*/  @!P1 LDGSTS.E.BYPASS.LTC128B.128 [R213+0x8800], [R10.64+0x80] ;  /* 0x088000800ad59fae */ /* 0x0009e2000b901d46 */
[----:B------:R-:W-:Y:S02]  /*10ae0*/  LOP3.LUT R197, R4, 0x8, R197, 0xf8, !PT ;  /* 0x0000000804c57812 */ /* 0x000fe400078ef8c5 */
[----:B------:R-:W-:Y:S01]  /*10af0*/  SHF.R.U32.HI R4, RZ, 0x3, R4 ;  /* 0x00000003ff047819 */ /* 0x000fe20000011604 */
[----:B------:R4:W-:Y:S01]  /*10b00*/  @!P1 LDGSTS.E.BYPASS.LTC128B.128 [R213+0xa800], [R10.64+0x100] ;  /* 0x0a8001000ad59fae */ /* 0x0009e2000b901d46 */
[----:B------:R-:W-:Y:S01]  /*10b10*/  ISETP.GE.AND P1, PT, R26, R5, PT ;  /* 0x000000051a00720c */ /* 0x000fe20003f26270 */
[----:B------:R-:W-:Y:S01]  /*10b20*/  @!P6 IMAD.MOV.U32 R6, RZ, RZ, c[0x0][0x198] ;  /* 0x00006600ff06e624 */ /* 0x000fe200078e00ff */
[----:B------:R-:W-:Y:S01]  /*10b30*/  LOP3.LUT R197, R197, R4, RZ, 0x3c, !PT ;  /* 0x00000004c5c57212 */ /* 0x000fe200078e3cff */
[----:B------:R-:W-:Y:S01]  /*10b40*/  @!P6 IMAD.MOV.U32 R0, RZ, RZ, c[0x0][0x19c] ;  /* 0x00006700ff00e624 */ /* 0x000fe200078e00ff */
[----:B------:R5:W-:Y:S01]  /*10b50*/  @!P0 LDGSTS.E.BYPASS.LTC128B.128 [R213+0x7000], [R8.64] ;  /* 0x0700000008d58fae */ /* 0x000be2000b901d46 */
[----:B------:R-:W-:-:S02]  /*10b60*/  LEA.HI R4, R199, R199, RZ, 0x1 ;  /* 0x000000c7c7047211 */ /* 0x000fc400078f08ff */
[----:B------:R-:W-:Y:S01]  /*10b70*/  @!P6 IMAD R0, R0, 0x60, RZ ;  /* 0x000000600000e824 */ /* 0x000fe200078e02ff */
[----:B------:R5:W-:Y:S01]  /*10b80*/  @!P0 LDGSTS.E.BYPASS.LTC128B.128 [R213+0x9000], [R8.64+0x80] ;  /* 0x0900008008d58fae */ /* 0x000be2000b901d46 */
[----:B------:R-:W-:Y:S02]  /*10b90*/  LOP3.LUT R5, R63, 0xfffffff8, RZ, 0xc0, !PT ;  /* 0xfffffff83f057812 */ /* 0x000fe400078ec0ff */
[----:B------:R-:W-:Y:S01]  /*10ba0*/  LOP3.LUT R4, R4, 0xfffffffe, RZ, 0xc0, !PT ;  /* 0xfffffffe04047812 */ /* 0x000fe200078ec0ff */
[----:B------:R5:W-:Y:S01]  /*10bb0*/  @!P0 LDGSTS.E.BYPASS.LTC128B.128 [R213+0xb000], [R8.64+0x100] ;  /* 0x0b00010008d58fae */ /* 0x000be2000b901d46 */
[----:B---3--:R-:W-:Y:S01]  /*10bc0*/  @!P4 LEA R12, P0, R67, R204, 0x1 ;  /* 0x000000cc430cc211 */ /* 0x008fe200078008ff */
[----:B-1----:R-:W-:Y:S02]  /*10bd0*/  @!P6 IMAD.MOV.U32 R203, RZ, RZ, R201 ;  /* 0x000000ffffcbe224 */ /* 0x002fe400078e00c9 */
[----:B------:R-:W-:Y:S01]  /*10be0*/  IMAD.IADD R4, R199, 0x1, -R4 ;  /* 0x00000001c7047824 */ /* 0x000fe200078e0a04 */
[----:B------:R-:W-:Y:S01]  /*10bf0*/  @!P4 LEA.HI.X R13, R67, R205, R64, 0x1, P0 ;  /* 0x000000cd430dc211 */ /* 0x000fe200000f0c40 */
[----:B------:R-:W-:-:S04]  /*10c00*/  @!P6 IMAD.WIDE.U32 R6, R6, 0x60, R202 ;  /* 0x000000600606e825 */ /* 0x000fc800078e00ca */
[----:B------:R-:W-:Y:S02]  /*10c10*/  @!P6 IMAD.IADD R17, R7, 0x1, R0 ;  /* 0x000000010711e824 */ /* 0x000fe400078e0200 */
[----:B------:R-:W-:Y:S02]  /*10c20*/  @!P6 IMAD.MOV.U32 R16, RZ, RZ, R6 ;  /* 0x000000ffff10e224 */ /* 0x000fe400078e0006 */
[----:B------:R-:W-:Y:S01]  /*10c30*/  IMAD.IADD R0, R206, 0x1, -R5 ;  /* 0x00000001ce007824 */ /* 0x000fe200078e0a05 */
[----:B------:R-:W-:Y:S01]  /*10c40*/  SHF.R.S32.HI R5, RZ, 0x1f, R60 ;  /* 0x0000001fff057819 */ /* 0x000fe2000001143c */
[----:B------:R-:W-:Y:S01]  /*10c50*/  IMAD R197, R4, 0x200, R197 ;  /* 0x0000020004c57824 */ /* 0x000fe200078e02c5 */
[----:B------:R1:W-:Y:S01]  /*10c60*/  @!P6 LDGSTS.E.BYPASS.LTC128B.128 [R213+0x7800], [R16.64] ;  /* 0x0780000010d5efae */ /* 0x0003e2000b901d46 */
[----:B----4-:R-:W-:Y:S01]  /*10c70*/  IMAD.SHL.U32 R11, R0, 0x40, RZ ;  /* 0x00000040000b7824 */ /* 0x010fe200078e00ff */
[----:B------:R-:W-:Y:S01]  /*10c80*/  LEA.HI R5, R5, R60, RZ, 0x5 ;  /* 0x0000003c05057211 */ /* 0x000fe200078f28ff */
[----:B------:R-:W-:Y:S01]  /*10c90*/  IMAD.SHL.U32 R4, R4, 0x8, RZ ;  /* 0x0000000804047824 */ /* 0x000fe200078e00ff */
[----:B------:R1:W-:Y:S01]  /*10ca0*/  @!P6 LDGSTS.E.BYPASS.LTC128B.128 [R213+0x9800], [R16.64+0x80] ;  /* 0x0980008010d5efae */ /* 0x0003e2000b901d46 */
[----:B------:R-:W-:Y:S01]  /*10cb0*/  @!P2 IMAD.MOV.U32 R6, RZ, RZ, c[0x0][0x1a0] ;  /* 0x00006800ff06a624 */ /* 0x000fe200078e00ff */
[----:B------:R-:W-:Y:S01]  /*10cc0*/  LOP3.LUT R11, R11, 0x1c0, RZ, 0xc0, !PT ;  /* 0x000001c00b0b7812 */ /* 0x000fe200078ec0ff */
[----:B------:R-:W-:Y:S01]  /*10cd0*/  @!P2 IMAD.MOV.U32 R7, RZ, RZ, c[0x0][0x1a4] ;  /* 0x00006900ff07a624 */ /* 0x000fe200078e00ff */
[----:B------:R1:W-:Y:S01]  /*10ce0*/  @!P6 LDGSTS.E.BYPASS.LTC128B.128 [R213+0xb800], [R16.64+0x100] ;  /* 0x0b80010010d5efae */ /* 0x0003e2000b901d46 */
[----:B------:R-:W-:Y:S01]  /*10cf0*/  @!P1 IMAD.MOV.U32 R14, RZ, RZ, c[0x0][0x1a0] ;  /* 0x00006800ff0e9624 */ /* 0x000fe200078e00ff */
[----:B------:R-:W-:Y:S01]  /*10d00*/  LOP3.LUT R4, R11, 0x8, R4, 0xf8, !PT ;  /* 0x000000080b047812 */ /* 0x000fe200078ef804 */
[----:B-----5:R-:W-:Y:S01]  /*10d10*/  @!P1 IMAD.MOV.U32 R8, RZ, RZ, c[0x0][0x1a4] ;  /* 0x00006900ff089624 */ /* 0x020fe200078e00ff */
[----:B------:R-:W0:Y:S01]  /*10d20*/  LDGDEPBAR ;  /* 0x00000000000079af */ /* 0x000e220000000000 */
[----:B------:R-:W-:Y:S01]  /*10d30*/  SHF.R.U32.HI R11, RZ, 0x3, R11 ;  /* 0x00000003ff0b7819 */ /* 0x000fe2000001160b */
[----:B------:R-:W-:Y:S01]  /*10d40*/  @!P1 IMAD.WIDE.U32 R14, R14, 0x60, R204 ;  /* 0x000000600e0e9825 */ /* 0x000fe200078e00cc */
[----:B------:R-:W-:-:S02]  /*10d50*/  @!P2 LEA R10, P0, R6, R204, 0x6 ;  /* 0x000000cc060aa211 */ /* 0x000fc400078030ff */
[----:B------:R-:W-:Y:S01]  /*10d60*/  LOP3.LUT R4, R4, R11, RZ, 0x3c, !PT ;  /* 0x0000000b04047212 */ /* 0x000fe200078e3cff */
[----:B------:R-:W-:Y:S01]  /*10d70*/  @!P1 IMAD R8, R8, 0x60, RZ ;  /* 0x0000006008089824 */ /* 0x000fe200078e02ff */
[----:B------:R-:W-:Y:S01]  /*10d80*/  @!P2 LEA.HI.X R11, R6, R205, R7, 0x6, P0 ;  /* 0x000000cd060ba211 */ /* 0x000fe200000f3407 */
[----:B------:R-:W-:Y:S01]  /*10d90*/  IMAD.SHL.U32 R197, R197, 0x2, RZ ;  /* 0x00000002c5c57824 */ /* 0x000fe200078e00ff */
[----:B------:R-:W-:Y:S01]  /*10da0*/  SHF.R.S32.HI R6, RZ, 0x5, R5 ;  /* 0x00000005ff067819 */ /* 0x000fe20000011405 */
[----:B------:R-:W-:Y:S02]  /*10db0*/  @!P1 IMAD.IADD R9, R15, 0x1, R8 ;  /* 0x000000010f099824 */ /* 0x000fe400078e0208 */
[----:B------:R-:W-:Y:S01]  /*10dc0*/  @!P1 IMAD.MOV.U32 R8, RZ, RZ, R14 ;  /* 0x000000ffff089224 */ /* 0x000fe200078e000e */
[----:B------:R-:W-:Y:S01]  /*10dd0*/  IADD3 R195, R197, 0x6020, RZ ;  /* 0x00006020c5c37810 */ /* 0x000fe20007ffe0ff */
[----:B------:R-:W-:Y:S02]  /*10de0*/  IMAD R5, R6, 0x400, R49 ;  /* 0x0000040006057824 */ /* 0x000fe400078e0231 */
[----:B------:R-:W-:-:S02]  /*10df0*/  IMAD.MOV.U32 R7, RZ, RZ, 0x10 ;  /* 0x00000010ff077424 */ /* 0x000fc400078e00ff */
[----:B------:R-:W-:Y:S02]  /*10e00*/  IMAD.IADD R198, R4, 0x1, R5 ;  /* 0x0000000104c67824 */ /* 0x000fe400078e0205 */
[----:B------:R-:W-:Y:S02]  /*10e10*/  IMAD.MOV.U32 R5, RZ, RZ, 0x20 ;  /* 0x00000020ff057424 */ /* 0x000fe400078e00ff */
[----:B------:R-:W-:Y:S01]  /*10e20*/  IMAD.SHL.U32 R198, R198, 0x2, RZ ;  /* 0x00000002c6c67824 */ /* 0x000fe200078e00ff */
[----:B------:R-:W-:-:S04]  /*10e30*/  DEPBAR.LE SB0, 0x0 ;  /* 0x000080000000791a */ /* 0x000fc80000000000 */
[----:B------:R-:W-:Y:S01]  /*10e40*/  BAR.SYNC.DEFER_BLOCKING 0x0 ;  /* 0x0000000000007b1d */ /* 0x000fe20000010000 */
[----:B------:R-:W-:-:S05]  /*10e50*/  IMAD.SHL.U32 R60, R60, 0x2, RZ ;  /* 0x000000023c3c7824 */ /* 0x000fca00078e00ff */
        /* <DEDUP_REMOVED lines=40> */
[----:B------:R-:W2:Y:S01]  /*110e0*/  LDSM.16.M88.4 R24, [R197+0x6000] ;  /* 0x00600000c518783b */ /* 0x000ea20000000200 */
[----:B------:R-:W-:Y:S02]  /*110f0*/  SEL R5, R5, 0xffffffe0, !P2 ;  /* 0xffffffe005057807 */ /* 0x000fe40005000000 */
[----:B------:R-:W-:Y:S01]  /*11100*/  R2P PR, R62, 0x6 ;  /* 0x000000063e007804 */ /* 0x000fe20000000000 */
[----:B-1----:R-:W1:Y:S01]  /*11110*/  LDSM.16.M88.4 R16, [R197+0x6800] ;  /* 0x00680000c510783b */ /* 0x002e620000000200 */
[--C-:B------:R-:W-:Y:S01]  /*11120*/  IMAD R196, R7, 0x2, R198.reuse ;  /* 0x0000000207c47824 */ /* 0x100fe200078e02c6 */
[----:B------:R-:W-:Y:S01]  /*11130*/  ISETP.GT.AND P0, PT, R3, R200, PT ;  /* 0x000000c80300720c */ /* 0x000fe20003f04270 */
[C---:B------:R-:W-:Y:S01]  /*11140*/  IMAD R194, R5.reuse, 0x2, R198 ;  /* 0x0000000205c27824 */ /* 0x040fe200078e02c6 */
[----:B------:R-:W1:Y:S01]  /*11150*/  LDSM.16.M88.4 R72, [R197+0x7000] ;  /* 0x00700000c548783b */ /* 0x000e620000000200 */
[----:B------:R-:W-:-:S03]  /*11160*/  IMAD R193, R5, 0x2, R196 ;  /* 0x0000000205c17824 */ /* 0x000fc600078e02c4 */
[----:B------:R-:W1:Y:S04]  /*11170*/  LDSM.16.M88.4 R32, [R197+0x7800] ;  /* 0x00780000c520783b */ /* 0x000e680000000200 */
[----:B------:R-:W-:Y:S01]  /*11180*/  @P1 IADD3 R195, R0, -0x20, RZ ;  /* 0xffffffe000c31810 */ /* 0x000fe20007ffe0ff */
[----:B------:R-:W-:Y:S01]  /*11190*/  IMAD.MOV.U32 R0, RZ, RZ, 0x40 ;  /* 0x00000040ff007424 */ /* 0x000fe200078e00ff */
[----:B------:R-:W-:Y:S02]  /*111a0*/  LDSM.16.M88.4 R64, [R194] ;  /* 0x00000000c240783b */ /* 0x000fe40000000200 */
[----:B------:R-:W-:Y:S02]  /*111b0*/  IADD3 R187, R195, 0x800, RZ ;  /* 0x00000800c3bb7810 */ /* 0x000fe40007ffe0ff */
[----:B-----5:R-:W-:Y:S01]  /*111c0*/  LDSM.16.M88.4 R8, [R196] ;  /* 0x00000000c408783b */ /* 0x020fe20000000200 */
[----:B------:R-:W-:-:S02]  /*111d0*/  SEL R0, R0, 0xffffffc0, !P2 ;  /* 0xffffffc000007807 */ /* 0x000fc40005000000 */
[C---:B------:R-:W-:Y:S01]  /*111e0*/  IADD3 R186, R195.reuse, 0x1000, RZ ;  /* 0x00001000c3ba7810 */ /* 0x040fe20007ffe0ff */
[----:B------:R-:W5:Y:S01]  /*111f0*/  LDSM.16.M88.4 R36, [R195] ;  /* 0x00000000c324783b */ /* 0x000f620000000200 */
[----:B------:R-:W-:Y:S01]  /*11200*/  IADD3 R185, R195, 0x1800, RZ ;  /* 0x00001800c3b97810 */ /* 0x000fe20007ffe0ff */
[----:B------:R-:W-:Y:S01]  /*11210*/  IMAD.IADD R191, R197, 0x1, R0 ;  /* 0x00000001c5bf7824 */ /* 0x000fe200078e0200 */
[C---:B------:R-:W-:Y:S01]  /*11220*/  IADD3 R183, R195.reuse, 0x2000, RZ ;  /* 0x00002000c3b77810 */ /* 0x040fe20007ffe0ff */
[----:B----4-:R-:W4:Y:S01]  /*11230*/  LDSM.16.M88.4 R12, [R195+0x800] ;  /* 0x00080000c30c783b */ /* 0x010f220000000200 */
[----:B------:R-:W-:Y:S01]  /*11240*/  IMAD.IADD R184, R0, 0x1, R195 ;  /* 0x0000000100b87824 */ /* 0x000fe200078e02c3 */
[C---:B------:R-:W-:Y:S02]  /*11250*/  IADD3 R182, R195.reuse, 0x2800, RZ ;  /* 0x00002800c3b67810 */ /* 0x040fe40007ffe0ff */
[----:B--2---:R-:W2:Y:S01]  /*11260*/  LDSM.16.M88.4 R40, [R195+0x1000] ;  /* 0x00100000c328783b */ /* 0x004ea20000000200 */
[----:B------:R-:W-:-:S02]  /*11270*/  IADD3 R181, R195, 0x3000, RZ ;  /* 0x00003000c3b57810 */ /* 0x000fc40007ffe0ff */
[C---:B------:R-:W-:Y:S01]  /*11280*/  IADD3 R180, R195.reuse, 0x3800, RZ ;  /* 0x00003800c3b47810 */ /* 0x040fe20007ffe0ff */
[----:B------:R-:W-:Y:S01]  /*11290*/  LDSM.16.M88.4 R84, [R191+0x6800] ;  /* 0x00680000bf54783b */ /* 0x000fe20000000200 */
[C---:B------:R-:W-:Y:S01]  /*112a0*/  IADD3 R179, R195.reuse, 0x4000, RZ ;  /* 0x00004000c3b37810 */ /* 0x040fe20007ffe0ff */
[C---:B------:R-:W-:Y:S01]  /*112b0*/  HMMA.16816.F32.BF16 R28, R56.reuse, R24, RZ ;  /* 0x00000018381c723c */ /* 0x040fe200000418ff */
[C---:B------:R-:W-:Y:S01]  /*112c0*/  IADD3 R178, R195.reuse, 0x4800, RZ ;  /* 0x00004800c3b27810 */ /* 0x040fe20007ffe0ff */
[----:B------:R-:W-:Y:S01]  /*112d0*/  LDSM.16.M88.4 R80, [R191+0x7800] ;  /* 0x00780000bf50783b */ /* 0x000fe20000000200 */
[C---:B------:R-:W-:Y:S02]  /*112e0*/  IADD3 R177, R195.reuse, 0x5000, RZ ;  /* 0x00005000c3b17810 */ /* 0x040fe40007ffe0ff */
[----:B------:R-:W-:Y:S01]  /*112f0*/  IADD3 R176, R195, 0x5800, RZ ;  /* 0x00005800c3b07810 */ /* 0x000fe20007ffe0ff */
[----:B------:R-:W-:Y:S02]  /*11300*/  LDSM.16.M88.4 R44, [R184+0x800] ;  /* 0x00080000b82c783b */ /* 0x000fe40000000200 */
[C---:B------:R-:W-:Y:S02]  /*11310*/  HMMA.16816.F32.BF16 R24, R56.reuse, R26, RZ ;  /* 0x0000001a3818723c */ /* 0x040fe400000418ff */
[----:B------:R-:W-:Y:S04]  /*11320*/  LDSM.16.M88.4 R88, [R198+0x2000] ;  /* 0x00200000c658783b */ /* 0x000fe80000000200 */
[----:B------:R-:W0:Y:S02]  /*11330*/  LDGDEPBAR ;  /* 0x00000000000079af */ /* 0x000e240000000000 */
[C---:B-1----:R-:W-:Y:S08]  /*11340*/  HMMA.16816.F32.BF16 R20, R56.reuse, R16, RZ ;  /* 0x000000103814723c */ /* 0x042ff000000418ff */
[C---:B------:R-:W-:Y:S08]  /*11350*/  HMMA.16816.F32.BF16 R76, R56.reuse, R72, RZ ;  /* 0x00000048384c723c */ /* 0x040ff000000418ff */
[C---:B------:R-:W-:Y:S08]  /*11360*/  HMMA.16816.F32.BF16 R16, R56.reuse, R18, RZ ;  /* 0x000000123810723c */ /* 0x040ff000000418ff */
[C---:B------:R-:W-:Y:S08]  /*11370*/  HMMA.16816.F32.BF16 R72, R56.reuse, R74, RZ ;  /* 0x0000004a3848723c */ /* 0x040ff000000418ff */
[C---:B------:R-:W-:Y:S08]  /*11380*/  HMMA.16816.F32.BF16 R68, R56.reuse, R32, RZ ;  /* 0x000000203844723c */ /* 0x040ff000000418ff */
[----:B------:R-:W-:Y:S01]  /*11390*/  HMMA.16816.F32.BF16 R56, R56, R34, RZ ;  /* 0x000000223838723c */ /* 0x000fe200000418ff */
[----:B------:R-:W1:Y:S07]  /*113a0*/  LDSM.16.M88.4 R32, [R195+0x1800] ;  /* 0x00180000c320783b */ /* 0x000e6e0000000200 */
[C---:B-----5:R-:W-:Y:S08]  /*113b0*/  HMMA.16816.F32.BF16 R28, R8.reuse, R36, R28 ;  /* 0x00000024081c723c */ /* 0x060ff0000004181c */
[C---:B------:R-:W-:Y:S01]  /*113c0*/  HMMA.16816.F32.BF16 R24, R8.reuse, R38, R24 ;  /* 0x000000260818723c */ /* 0x040fe20000041818 */
[----:B------:R-:W5:Y:S07]  /*113d0*/  LDSM.16.M88.4 R36, [R191+0x6000] ;  /* 0x00600000bf24783b */ /* 0x000f6e0000000200 */
[C---:B----4-:R-:W-:Y:S08]  /*113e0*/  HMMA.16816.F32.BF16 R20, R8.reuse, R12, R20 ;  /* 0x0000000c0814723c */ /* 0x050ff00000041814 */
[C---:B------:R-:W-:Y:S01]  /*113f0*/  HMMA.16816.F32.BF16 R16, R8.reuse, R14, R16 ;  /* 0x0000000e0810723c */ /* 0x040fe20000041810 */
[----:B------:R-:W4:Y:S07]  /*11400*/  LDSM.16.M88.4 R12, [R191+0x7000] ;  /* 0x00700000bf0c783b */ /* 0x000f2e0000000200 */
[C---:B--2---:R-:W-:Y:S08]  /*11410*/  HMMA.16816.F32.BF16 R76, R8.reuse, R40, R76 ;  /* 0x00000028084c723c */ /* 0x044ff0000004184c */
[C---:B------:R-:W-:Y:S01]  /*11420*/  HMMA.16816.F32.BF16 R72, R8.reuse, R42, R72 ;  /* 0x0000002a0848723c */ /* 0x040fe20000041848 */
[----:B------:R-:W-:Y:S07]  /*11430*/  LDSM.16.M88.4 R40, [R184+0x1000] ;  /* 0x00100000b828783b */ /* 0x000fee0000000200 */
[C---:B-1----:R-:W-:Y:S08]  /*11440*/  HMMA.16816.F32.BF16 R68, R8.reuse, R32, R68 ;  /* 0x000000200844723c */ /* 0x042ff00000041844 */
[----:B------:R-:W-:Y:S01]  /*11450*/  HMMA.16816.F32.BF16 R56, R8, R34, R56 ;  /* 0x000000220838723c */ /* 0x000fe20000041838 */
[----:B------:R-:W-:Y:S04]  /*11460*/  LDSM.16.M88.4 R32, [R193] ;  /* 0x00000000c120783b */ /* 0x000fe80000000200 */
[----:B------:R-:W1:Y:S03]  /*11470*/  LDSM.16.M88.4 R8, [R184] ;  /* 0x00000000b808783b */ /* 0x000e660000000200 */
[C---:B-----5:R-:W-:Y:S08]  /*11480*/  HMMA.16816.F32.BF16 R28, R64.reuse, R36, R28 ;  /* 0x00000024401c723c */ /* 0x060ff0000004181c */
[C---:B------:R-:W-:Y:S01]  /*11490*/  HMMA.16816.F32.BF16 R24, R64.reuse, R38, R24 ;  /* 0x000000264018723c */ /* 0x040fe20000041818 */
[----:B------:R-:W2:Y:S07]  /*114a0*/  LDSM.16.M88.4 R36, [R184+0x1800] ;  /* 0x00180000b824783b */ /* 0x000eae0000000200 */
[C---:B------:R-:W-:Y:S08]  /*114b0*/  HMMA.16816.F32.BF16 R20, R64.reuse, R84, R20 ;  /* 0x000000544014723c */ /* 0x040ff00000041814 */
[C---:B------:R-:W-:Y:S01]  /*114c0*/  HMMA.16816.F32.BF16 R16, R64.reuse, R86, R16 ;  /* 0x000000564010723c */ /* 0x040fe20000041810 */
[----:B------:R-:W-:Y:S07]  /*114d0*/  LDSM.16.M88.4 R84, [R197+0x9000] ;  /* 0x00900000c554783b */ /* 0x000fee0000000200 */
[C---:B----4-:R-:W-:Y:S08]  /*114e0*/  HMMA.16816.F32.BF16 R76, R64.reuse, R12, R76 ;  /* 0x0000000c404c723c */ /* 0x050ff0000004184c */
[----:B------:R-:W-:Y:S01]  /*114f0*/  HMMA.16816.F32.BF16 R72, R64, R14, R72 ;  /* 0x0000000e4048723c */ /* 0x000fe20000041848 */
[----:B------:R-:W4:Y:S07]  /*11500*/  LDSM.16.M88.4 R12, [R197+0x8000] ;  /* 0x00800000c50c783b */ /* 0x000f2e0000000200 */
[C---:B-1----:R-:W-:Y:S08]  /*11510*/  HMMA.16816.F32.BF16 R28, R32.reuse, R8, R28 ;  /* 0x00000008201c723c */ /* 0x042ff0000004181c */
[----:B------:R-:W-:Y:S01]  /*11520*/  HMMA.16816.F32.BF16 R24, R32, R10, R24 ;  /* 0x0000000a2018723c */ /* 0x000fe20000041818 */
[----:B------:R-:W1:Y:S07]  /*11530*/  LDSM.16.M88.4 R8, [R197+0x8800] ;  /* 0x00880000c508783b */ /* 0x000e6e0000000200 */
[C---:B------:R-:W-:Y:S08]  /*11540*/  HMMA.16816.F32.BF16 R68, R64.reuse, R80, R68 ;  /* 0x000000504044723c */ /* 0x040ff00000041844 */
[----:B------:R-:W-:Y:S01]  /*11550*/  HMMA.16816.F32.BF16 R64, R64, R82, R56 ;  /* 0x000000524040723c */ /* 0x000fe20000041838 */
[----:B------:R-:W5:Y:S04]  /*11560*/  LDSM.16.M88.4 R80, [R197+0x9800] ;  /* 0x00980000c550783b */ /* 0x000f680000000200 */
[----:B------:R-:W-:Y:S03]  /*11570*/  LDSM.16.M88.4 R56, [R196+0x2000] ;  /* 0x00200000c438783b */ /* 0x000fe60000000200 */
[C---:B------:R-:W-:Y:S08]  /*11580*/  HMMA.16816.F32.BF16 R20, R32.reuse, R44, R20 ;  /* 0x0000002c2014723c */ /* 0x040ff00000041814 */
[C---:B------:R-:W-:Y:S01]  /*11590*/  HMMA.16816.F32.BF16 R16, R32.reuse, R46, R16 ;  /* 0x0000002e2010723c */ /* 0x040fe20000041810 */
[----:B------:R-:W1:Y:S07]  /*115a0*/  LDSM.16.M88.4 R44, [R195+0x2000] ;  /* 0x00200000c32c783b */ /* 0x000e6e0000000200 */
[C---:B------:R-:W-:Y:S08]  /*115b0*/  HMMA.16816.F32.BF16 R76, R32.reuse, R40, R76 ;  /* 0x00000028204c723c */ /* 0x040ff0000004184c */
[C---:B------:R-:W-:Y:S01]  /*115c0*/  HMMA.16816.F32.BF16 R72, R32.reuse, R42, R72 ;  /* 0x0000002a2048723c */ /* 0x040fe20000041848 */
[----:B------:R-:W3:Y:S07]  /*115d0*/  LDSM.16.M88.4 R40, [R195+0x2800] ;  /* 0x00280000c328783b */ /* 0x000eee0000000200 */
[C---:B--2---:R-:W-:Y:S08]  /*115e0*/  HMMA.16816.F32.BF16 R68, R32.reuse, R36, R68 ;  /* 0x000000242044723c */ /* 0x044ff00000041844 */
[----:B------:R-:W-:Y:S01]  /*115f0*/  HMMA.16816.F32.BF16 R64, R32, R38, R64 ;  /* 0x000000262040723c */ /* 0x000fe20000041840 */
[----:B------:R-:W2:Y:S04]  /*11600*/  LDSM.16.M88.4 R36, [R195+0x3000] ;  /* 0x00300000c324783b */ /* 0x000ea80000000200 */
[----:B------:R-:W2:Y:S03]  /*11610*/  LDSM.16.M88.4 R32, [R195+0x3800] ;  /* 0x00380000c320783b */ /* 0x000ea60000000200 */
[C---:B----4-:R-:W-:Y:S08]  /*11620*/  HMMA.16816.F32.BF16 R28, R88.reuse, R12, R28 ;  /* 0x0000000c581c723c */ /* 0x050ff0000004181c */
[C---:B------:R-:W-:Y:S01]  /*11630*/  HMMA.16816.F32.BF16 R24, R88.reuse, R14, R24 ;  /* 0x0000000e5818723c */ /* 0x040fe20000041818 */
[----:B------:R-:W-:Y:S07]  /*11640*/  LDSM.16.M88.4 R12, [R194+0x2000] ;  /* 0x00200000c20c783b */ /* 0x000fee0000000200 */
[C---:B-1----:R-:W-:Y:S08]  /*11650*/  HMMA.16816.F32.BF16 R20, R88.reuse, R8, R20 ;  /* 0x000000085814723c */ /* 0x042ff00000041814 */
[C---:B------:R-:W-:Y:S01]  /*11660*/  HMMA.16816.F32.BF16 R16, R88.reuse, R10, R16 ;  /* 0x0000000a5810723c */ /* 0x040fe20000041810 */
[----:B------:R-:W1:Y:S07]  /*11670*/  LDSM.16.M88.4 R8, [R191+0x8000] ;  /* 0x00800000bf08783b */ /* 0x000e6e0000000200 */
[C---:B------:R-:W-:Y:S08]  /*11680*/  HMMA.16816.F32.BF16 R76, R88.reuse, R84, R76 ;  /* 0x00000054584c723c */ /* 0x040ff0000004184c */
[C---:B------:R-:W-:Y:S01]  /*11690*/  HMMA.16816.F32.BF16 R72, R88.reuse, R86, R72 ;  /* 0x000000565848723c */ /* 0x040fe20000041848 */
[----:B------:R-:W-:Y:S07]  /*116a0*/  LDSM.16.M88.4 R84, [R198+0x4000] ;  /* 0x00400000c654783b */ /* 0x000fee0000000200 */
[C---:B-----5:R-:W-:Y:S08]  /*116b0*/  HMMA.16816.F32.BF16 R68, R88.reuse, R80, R68 ;  /* 0x000000505844723c */ /* 0x060ff00000041844 */
[----:B------:R-:W-:Y:S01]  /*116c0*/  HMMA.16816.F32.BF16 R64, R88, R82, R64 ;  /* 0x000000525840723c */ /* 0x000fe20000041840 */
[----:B------:R-:W-:Y:S07]  /*116d0*/  LDSM.16.M88.4 R80, [R191+0x9000] ;  /* 0x00900000bf50783b */ /* 0x000fee0000000200 */
[C---:B------:R-:W-:Y:S08]  /*116e0*/  HMMA.16816.F32.BF16 R28, R56.reuse, R44, R28 ;  /* 0x0000002c381c723c */ /* 0x040ff0000004181c */
[C---:B------:R-:W-:Y:S01]  /*116f0*/  HMMA.16816.F32.BF16 R24, R56.reuse, R46, R24 ;  /* 0x0000002e3818723c */ /* 0x040fe20000041818 */
[----:B------:R-:W4:Y:S07]  /*11700*/  LDSM.16.M88.4 R44, [R191+0x8800] ;  /* 0x00880000bf2c783b */ /* 0x000f2e0000000200 */
[C---:B---3--:R-:W-:Y:S08]  /*11710*/  HMMA.16816.F32.BF16 R20, R56.reuse, R40, R20 ;  /* 0x000000283814723c */ /* 0x048ff00000041814 */
[C---:B------:R-:W-:Y:S01]  /*11720*/  HMMA.16816.F32.BF16 R16, R56.reuse, R42, R16 ;  /* 0x0000002a3810723c */ /* 0x040fe20000041810 */
[----:B------:R-:W3:Y:S07]  /*11730*/  LDSM.16.M88.4 R40, [R191+0x9800] ;  /* 0x00980000bf28783b */ /* 0x000eee0000000200 */
[C---:B--2---:R-:W-:Y:S08]  /*11740*/  HMMA.16816.F32.BF16 R76, R56.reuse, R36, R76 ;  /* 0x00000024384c723c */ /* 0x044ff0000004184c */
[C---:B------:R-:W-:Y:S01]  /*11750*/  HMMA.16816.F32.BF16 R72, R56.reuse, R38, R72 ;  /* 0x000000263848723c */ /* 0x040fe20000041848 */
        /* <DEDUP_REMOVED lines=8> */
[C---:B----4-:R-:W-:Y:S08]  /*117e0*/  HMMA.16816.F32.BF16 R20, R12.reuse, R44, R20 ;  /* 0x0000002c0c14723c */ /* 0x050ff00000041814 */
[C---:B------:R-:W-:Y:S01]  /*117f0*/  HMMA.16816.F32.BF16 R16, R12.reuse, R46, R16 ;  /* 0x0000002e0c10723c */ /* 0x040fe20000041810 */
[----:B------:R-:W4:Y:S07]  /*11800*/  LDSM.16.M88.4 R44, [R184+0x3800] ;  /* 0x00380000b82c783b */ /* 0x000f2e0000000200 */
[C---:B------:R-:W-:Y:S08]  /*11810*/  HMMA.16816.F32.BF16 R76, R12.reuse, R80, R76 ;  /* 0x000000500c4c723c */ /* 0x040ff0000004184c */
[C---:B------:R-:W-:Y:S01]  /*11820*/  HMMA.16816.F32.BF16 R72, R12.reuse, R82, R72 ;  /* 0x000000520c48723c */ /* 0x040fe20000041848 */
[----:B------:R-:W-:Y:S07]  /*11830*/  LDSM.16.M88.4 R80, [R197+0xa000] ;  /* 0x00a00000c550783b */ /* 0x000fee0000000200 */
[C---:B---3--:R-:W-:Y:S01]  /*11840*/  HMMA.16816.F32.BF16 R88, R12.reuse, R40, R68 ;  /* 0x000000280c58723c */ /* 0x048fe20000041844 */
[----:B------:R-:W3:Y:S07]  /*11850*/  LDSM.16.M88.4 R68, [R197+0xa800] ;  /* 0x00a80000c544783b */ /* 0x000eee0000000200 */
[----:B------:R-:W-:Y:S01]  /*11860*/  HMMA.16816.F32.BF16 R64, R12, R42, R64 ;  /* 0x0000002a0c40723c */ /* 0x000fe20000041840 */
[----:B------:R-:W5:Y:S04]  /*11870*/  LDSM.16.M88.4 R12, [R197+0xb000] ;  /* 0x00b00000c50c783b */ /* 0x000f680000000200 */
[----:B------:R-:W-:Y:S03]  /*11880*/  LDSM.16.M88.4 R40, [R196+0x4000] ;  /* 0x00400000c428783b */ /* 0x000fe60000000200 */
[C---:B--2---:R-:W-:Y:S08]  /*11890*/  HMMA.16816.F32.BF16 R20, R56.reuse, R32, R20 ;  /* 0x000000203814723c */ /* 0x044ff00000041814 */
[C---:B------:R-:W-:Y:S01]  /*118a0*/  HMMA.16816.F32.BF16 R16, R56.reuse, R34, R16 ;  /* 0x000000223810723c */ /* 0x040fe20000041810 */
[----:B------:R-:W-:Y:S07]  /*118b0*/  LDSM.16.M88.4 R32, [R197+0xb800] ;  /* 0x00b80000c520783b */ /* 0x000fee0000000200 */
[C---:B-1----:R-:W-:Y:S08]  /*118c0*/  HMMA.16816.F32.BF16 R76, R56.reuse, R8, R76 ;  /* 0x00000008384c723c */ /* 0x042ff0000004184c */
[C---:B------:R-:W-:Y:S01]  /*118d0*/  HMMA.16816.F32.BF16 R72, R56.reuse, R10, R72 ;  /* 0x0000000a3848723c */ /* 0x040fe20000041848 */
[----:B------:R-:W1:Y:S07]  /*118e0*/  LDSM.16.M88.4 R8, [R195+0x4800] ;  /* 0x00480000c308783b */ /* 0x000e6e0000000200 */
[C---:B------:R-:W-:Y:S08]  /*118f0*/  HMMA.16816.F32.BF16 R28, R56.reuse, R36, R28 ;  /* 0x00000024381c723c */ /* 0x040ff0000004181c */
[C---:B------:R-:W-:Y:S01]  /*11900*/  HMMA.16816.F32.BF16 R24, R56.reuse, R38, R24 ;  /* 0x000000263818723c */ /* 0x040fe20000041818 */
[----:B------:R-:W2:Y:S07]  /*11910*/  LDSM.16.M88.4 R36, [R195+0x4000] ;  /* 0x00400000c324783b */ /* 0x000eae0000000200 */
[C---:B----4-:R-:W-:Y:S08]  /*11920*/  HMMA.16816.F32.BF16 R88, R56.reuse, R44, R88 ;  /* 0x0000002c3858723c */ /* 0x050ff00000041858 */
[----:B------:R-:W-:Y:S01]  /*11930*/  HMMA.16816.F32.BF16 R64, R56, R46, R64 ;  /* 0x0000002e3840723c */ /* 0x000fe20000041840 */
[----:B------:R-:W4:Y:S04]  /*11940*/  LDSM.16.M88.4 R44, [R195+0x5000] ;  /* 0x00500000c32c783b */ /* 0x000f280000000200 */
[----:B------:R-:W1:Y:S03]  /*11950*/  LDSM.16.M88.4 R56, [R195+0x5800] ;  /* 0x00580000c338783b */ /* 0x000e660000000200 */
[C---:B---3--:R-:W-:Y:S08]  /*11960*/  HMMA.16816.F32.BF16 R20, R84.reuse, R68, R20 ;  /* 0x000000445414723c */ /* 0x048ff00000041814 */
[C---:B------:R-:W-:Y:S01]  /*11970*/  HMMA.16816.F32.BF16 R16, R84.reuse, R70, R16 ;  /* 0x000000465410723c */ /* 0x040fe20000041810 */
[----:B------:R-:W-:Y:S07]  /*11980*/  LDSM.16.M88.4 R68, [R194+0x4000] ;  /* 0x00400000c244783b */ /* 0x000fee0000000200 */
[C---:B------:R-:W-:Y:S08]  /*11990*/  HMMA.16816.F32.BF16 R28, R84.reuse, R80, R28 ;  /* 0x00000050541c723c */ /* 0x040ff0000004181c */
[C---:B------:R-:W-:Y:S01]  /*119a0*/  HMMA.16816.F32.BF16 R24, R84.reuse, R82, R24 ;  /* 0x000000525418723c */ /* 0x040fe20000041818 */
[----:B------:R-:W-:Y:S07]  /*119b0*/  LDSM.16.M88.4 R80, [R193+0x4000] ;  /* 0x00400000c150783b */ /* 0x000fee0000000200 */
[C---:B-----5:R-:W-:Y:S08]  /*119c0*/  HMMA.16816.F32.BF16 R76, R84.reuse, R12, R76 ;  /* 0x0000000c544c723c */ /* 0x060ff0000004184c */
[----:B------:R-:W-:Y:S01]  /*119d0*/  HMMA.16816.F32.BF16 R72, R84, R14, R72 ;  /* 0x0000000e5448723c */ /* 0x000fe20000041848 */
[----:B------:R-:W3:Y:S07]  /*119e0*/  LDSM.16.M88.4 R12, [R191+0xa000] ;  /* 0x00a00000bf0c783b */ /* 0x000eee0000000200 */
[C---:B-1----:R-:W-:Y:S08]  /*119f0*/  HMMA.16816.F32.BF16 R20, R40.reuse, R8, R20 ;  /* 0x000000082814723c */ /* 0x042ff00000041814 */
[----:B------:R-:W-:Y:S01]  /*11a00*/  HMMA.16816.F32.BF16 R16, R40, R10, R16 ;  /* 0x0000000a2810723c */ /* 0x000fe20000041810 */
[----:B------:R-:W1:Y:S07]  /*11a10*/  LDSM.16.M88.4 R8, [R191+0xb000] ;  /* 0x00b00000bf08783b */ /* 0x000e6e0000000200 */
[C---:B------:R-:W-:Y:S08]  /*11a20*/  HMMA.16816.F32.BF16 R88, R84.reuse, R32, R88 ;  /* 0x000000205458723c */ /* 0x040ff00000041858 */
[----:B------:R-:W-:Y:S01]  /*11a30*/  HMMA.16816.F32.BF16 R64, R84, R34, R64 ;  /* 0x000000225440723c */ /* 0x000fe20000041840 */
[----:B------:R-:W5:Y:S07]  /*11a40*/  LDSM.16.M88.4 R32, [R191+0xa800] ;  /* 0x00a80000bf20783b */ /* 0x000f6e0000000200 */
[C---:B--2---:R-:W-:Y:S08]  /*11a50*/  HMMA.16816.F32.BF16 R28, R40.reuse, R36, R28 ;  /* 0x00000024281c723c */ /* 0x044ff0000004181c */
[C---:B------:R-:W-:Y:S01]  /*11a60*/  HMMA.16816.F32.BF16 R24, R40.reuse, R38, R24 ;  /* 0x000000262818723c */ /* 0x040fe20000041818 */
[----:B------:R-:W-:Y:S07]  /*11a70*/  LDSM.16.M88.4 R36, [R191+0xb800] ;  /* 0x00b80000bf24783b */ /* 0x000fee0000000200 */
[C---:B----4-:R-:W-:Y:S08]  /*11a80*/  HMMA.16816.F32.BF16 R76, R40.reuse, R44, R76 ;  /* 0x0000002c284c723c */ /* 0x050ff0000004184c */
[C---:B------:R-:W-:Y:S01]  /*11a90*/  HMMA.16816.F32.BF16 R72, R40.reuse, R46, R72 ;  /* 0x0000002e2848723c */ /* 0x040fe20000041848 */
[----:B------:R-:W2:Y:S07]  /*11aa0*/  LDSM.16.M88.4 R44, [R184+0x4000] ;  /* 0x00400000b82c783b */ /* 0x000eae0000000200 */
[C---:B------:R-:W-:Y:S08]  /*11ab0*/  HMMA.16816.F32.BF16 R88, R40.reuse, R56, R88 ;  /* 0x000000382858723c */ /* 0x040ff00000041858 */
[----:B------:R-:W-:Y:S01]  /*11ac0*/  HMMA.16816.F32.BF16 R64, R40, R58, R64 ;  /* 0x0000003a2840723c */ /* 0x000fe20000041840 */
[----:B------:R-:W4:Y:S07]  /*11ad0*/  LDSM.16.M88.4 R40, [R184+0x4800] ;  /* 0x00480000b828783b */ /* 0x000f2e0000000200 */
[C---:B---3--:R-:W-:Y:S07]  /*11ae0*/  HMMA.16816.F32.BF16 R28, R68.reuse, R12, R28 ;  /* 0x0000000c441c723c */ /* 0x048fee000004181c */
[----:B------:R-:W-:Y:S01]  /*11af0*/  LOP3.LUT R13, R60, 0x6, RZ, 0xc0, !PT ;  /* 0x000000063c0d7812 */ /* 0x000fe200078ec0ff */
[----:B------:R-:W-:Y:S04]  /*11b00*/  HMMA.16816.F32.BF16 R24, R68, R14, R24 ;  /* 0x0000000e4418723c */ /* 0x000fe80000041818 */
[----:B------:R-:W-:-:S02]  /*11b10*/  IMAD.IADD R0, R2, 0x1, R13 ;  /* 0x0000000102007824 */ /* 0x000fc400078e020d */
[----:B------:R-:W-:Y:S02]  /*11b20*/  LDSM.16.M88.4 R12, [R184+0x5800] ;  /* 0x00580000b80c783b */ /* 0x000fe40000000200 */
[C---:B-1----:R-:W-:Y:S01]  /*11b30*/  HMMA.16816.F32.BF16 R76, R68.reuse, R8, R76 ;  /* 0x00000008444c723c */ /* 0x042fe2000004184c */
[C---:B------:R-:W-:Y:S02]  /*11b40*/  IADD3 R6, R0.reuse, 0x10, RZ ;  /* 0x0000001000067810 */ /* 0x040fe40007ffe0ff */
[-C--:B------:R-:W-:Y:S02]  /*11b50*/  ISETP.GE.AND P1, PT, R0, R61.reuse, PT ;  /* 0x0000003d0000720c */ /* 0x080fe40003f26270 */
[----:B------:R-:W-:Y:S02]  /*11b60*/  ISETP.GE.AND P2, PT, R6, R61, PT ;  /* 0x0000003d0600720c */ /* 0x000fe40003f46270 */
[----:B------:R-:W-:Y:S01]  /*11b70*/  IADD3 R6, R0, 0x18, RZ ;  /* 0x0000001800067810 */ /* 0x000fe20007ffe0ff */
[----:B------:R-:W-:Y:S01]  /*11b80*/  HMMA.16816.F32.BF16 R72, R68, R10, R72 ;  /* 0x0000000a4448723c */ /* 0x000fe20000041848 */
[----:B------:R-:W1:Y:S01]  /*11b90*/  LDSM.16.M88.4 R8, [R184+0x5000] ;  /* 0x00500000b808783b */ /* 0x000e620000000200 */
[----:B------:R-:W-:-:S06]  /*11ba0*/  DEPBAR.LE SB0, 0x0 ;  /* 0x000080000000791a */ /* 0x000fcc0000000000 */
[C---:B-----5:R-:W-:Y:S07]  /*11bb0*/  HMMA.16816.F32.BF16 R20, R68.reuse, R32, R20 ;  /* 0x000000204414723c */ /* 0x060fee0000041814 */
[----:B------:R-:W-:Y:S01]  /*11bc0*/  IADD3 R32, R0, 0x9, RZ ;  /* 0x0000000900207810 */ /* 0x000fe20007ffe0ff */
[----:B------:R-:W-:Y:S03]  /*11bd0*/  HMMA.16816.F32.BF16 R16, R68, R34, R16 ;  /* 0x000000224410723c */ /* 0x000fe60000041810 */
[----:B------:R-:W-:-:S02]  /*11be0*/  ISETP.GE.AND P4, PT, R32, R61, PT ;  /* 0x0000003d2000720c */ /* 0x000fc40003f86270 */
[C---:B------:R-:W-:Y:S02]  /*11bf0*/  IADD3 R32, R0.reuse, 0x11, RZ ;  /* 0x0000001100207810 */ /* 0x040fe40007ffe0ff */
[----:B------:R-:W-:Y:S01]  /*11c00*/  IADD3 R34, R0, 0x8, RZ ;  /* 0x0000000800227810 */ /* 0x000fe20007ffe0ff */
[----:B--2---:R-:W-:Y:S03]  /*11c10*/  HMMA.16816.F32.BF16 R28, R80, R44, R28 ;  /* 0x0000002c501c723c */ /* 0x004fe6000004181c */
[----:B------:R-:W-:-:S05]  /*11c20*/  ISETP.GE.AND P5, PT, R34, R61, PT ;  /* 0x0000003d2200720c */ /* 0x000fca0003fa6270 */
[C---:B------:R-:W-:Y:S08]  /*11c30*/  HMMA.16816.F32.BF16 R24, R80.reuse, R46, R24 ;  /* 0x0000002e5018723c */ /* 0x040ff00000041818 */
[----:B----4-:R-:W-:Y:S08]  /*11c40*/  HMMA.16816.F32.BF16 R20, R80, R40, R20 ;  /* 0x000000285014723c */ /* 0x010ff00000041814 */
[----:B------:R-:W-:Y:S01]  /*11c50*/  HMMA.16816.F32.BF16 R88, R68, R36, R88 ;  /* 0x000000244458723c */ /* 0x000fe20000041858 */
[----:B------:R-:W-:-:S02]  /*11c60*/  FSEL R3, R28, -INF , !P1 ;  /* 0xff8000001c037808 */ /* 0x000fc40004800000 */
[----:B------:R-:W-:Y:S02]  /*11c70*/  FSEL R30, R30, -INF , !P1 ;  /* 0xff8000001e1e7808 */ /* 0x000fe40004800000 */
[-C--:B------:R-:W-:Y:S02]  /*11c80*/  ISETP.GE.AND P1, PT, R32, R61.reuse, PT ;  /* 0x0000003d2000720c */ /* 0x080fe40003f26270 */
[----:B------:R-:W-:Y:S01]  /*11c90*/  IADD3 R36, R0, 0x1, RZ ;  /* 0x0000000100247810 */ /* 0x000fe20007ffe0ff */
[----:B------:R-:W-:Y:S01]  /*11ca0*/  HMMA.16816.F32.BF16 R64, R68, R38, R64 ;  /* 0x000000264440723c */ /* 0x000fe20000041840 */
[----:B------:R-:W-:Y:S02]  /*11cb0*/  FSEL R26, R26, -INF , !P5 ;  /* 0xff8000001a1a7808 */ /* 0x000fe40006800000 */
[----:B------:R-:W-:Y:S02]  /*11cc0*/  ISETP.GE.AND P6, PT, R36, R61, PT ;  /* 0x0000003d2400720c */ /* 0x000fe40003fc6270 */
[----:B------:R-:W-:-:S02]  /*11cd0*/  FSEL R25, R25, -INF , !P4 ;  /* 0xff80000019197808 */ /* 0x000fc40006000000 */
[----:B------:R-:W-:Y:S01]  /*11ce0*/  FSEL R28, R31, -INF , !P6 ;  /* 0xff8000001f1c7808 */ /* 0x000fe20007000000 */
[C---:B------:R-:W-:Y:S01]  /*11cf0*/  HMMA.16816.F32.BF16 R16, R80.reuse, R42, R16 ;  /* 0x0000002a5010723c */ /* 0x040fe20000041810 */
[----:B------:R-:W-:Y:S02]  /*11d00*/  FSEL R29, R29, -INF , !P6 ;  /* 0xff8000001d1d7808 */ /* 0x000fe40007000000 */
[-C--:B------:R-:W-:Y:S02]  /*11d10*/  ISETP.GE.AND P6, PT, R6, R61.reuse, PT ;  /* 0x0000003d0600720c */ /* 0x080fe40003fc6270 */
[----:B------:R-:W-:Y:S02]  /*11d20*/  IADD3 R6, R0, 0x19, RZ ;  /* 0x0000001900067810 */ /* 0x000fe40007ffe0ff */
[----:B------:R-:W-:Y:S01]  /*11d30*/  FSEL R31, R24, -INF , !P5 ;  /* 0xff800000181f7808 */ /* 0x000fe20006800000 */
[----:B-1----:R-:W-:Y:S01]  /*11d40*/  HMMA.16816.F32.BF16 R76, R80, R8, R76 ;  /* 0x00000008504c723c */ /* 0x002fe2000004184c */
[----:B------:R-:W-:-:S02]  /*11d50*/  ISETP.GE.AND P5, PT, R6, R61, PT ;  /* 0x0000003d0600720c */ /* 0x000fc40003fa6270 */
[----:B------:R-:W-:Y:S02]  /*11d60*/  FSEL R6, R27, -INF , !P4 ;  /* 0xff8000001b067808 */ /* 0x000fe40006000000 */
[----:B------:R-:W-:Y:S02]  /*11d70*/  FSEL R22, R22, -INF , !P2 ;  /* 0xff80000016167808 */ /* 0x000fe40005000000 */
[----:B------:R-:W-:Y:S01]  /*11d80*/  IADD3 R8, R0, 0x20, RZ ;  /* 0x0000002000087810 */ /* 0x000fe20007ffe0ff */
[----:B------:R-:W-:Y:S01]  /*11d90*/  HMMA.16816.F32.BF16 R72, R80, R10, R72 ;  /* 0x0000000a5048723c */ /* 0x000fe20000041848 */
[----:B------:R-:W-:Y:S02]  /*11da0*/  FSEL R21, R21, -INF , !P1 ;  /* 0xff80000015157808 */ /* 0x000fe40004800000 */
[----:B------:R-:W-:Y:S02]  /*11db0*/  ISETP.GE.AND P4, PT, R8, R61, PT ;  /* 0x0000003d0800720c */ /* 0x000fe40003f86270 */
[----:B------:R-:W-:-:S02]  /*11dc0*/  IADD3 R8, R0, 0x28, RZ ;  /* 0x0000002800087810 */ /* 0x000fc40007ffe0ff */
[----:B------:R-:W-:Y:S01]  /*11dd0*/  IADD3 R10, R0, 0x21, RZ ;  /* 0x00000021000a7810 */ /* 0x000fe20007ffe0ff */
[C---:B------:R-:W-:Y:S01]  /*11de0*/  HMMA.16816.F32.BF16 R88, R80.reuse, R12, R88 ;  /* 0x0000000c5058723c */ /* 0x040fe20000041858 */
[----:B------:R-:W-:Y:S02]  /*11df0*/  FSEL R11, R20, -INF , !P2 ;  /* 0xff800000140b7808 */ /* 0x000fe40005000000 */
[-C--:B------:R-:W-:Y:S02]  /*11e00*/  ISETP.GE.AND P2, PT, R10, R61.reuse, PT ;  /* 0x0000003d0a00720c */ /* 0x080fe40003f46270 */
[----:B------:R-:W-:Y:S02]  /*11e10*/  FSEL R10, R23, -INF , !P1 ;  /* 0xff800000170a7808 */ /* 0x000fe40004800000 */
[----:B------:R-:W-:Y:S01]  /*11e20*/  ISETP.GE.AND P1, PT, R8, R61, PT ;  /* 0x0000003d0800720c */ /* 0x000fe20003f26270 */
[----:B------:R-:W-:Y:S01]  /*11e30*/  HMMA.16816.F32.BF16 R64, R80, R14, R64 ;  /* 0x0000000e5040723c */ /* 0x000fe20000041840 */
[----:B------:R-:W-:-:S02]  /*11e40*/  IADD3 R8, R0, 0x29, RZ ;  /* 0x0000002900087810 */ /* 0x000fc40007ffe0ff */
[----:B------:R-:W-:Y:S02]  /*11e50*/  IADD3 R12, R0, 0x30, RZ ;  /* 0x00000030000c7810 */ /* 0x000fe40007ffe0ff */
[----:B------:R-:W-:Y:S02]  /*11e60*/  FSEL R18, R18, -INF , !P6 ;  /* 0xff80000012127808 */ /* 0x000fe40007000000 */
[----:B------:R-:W-:Y:S02]  /*11e70*/  FSEL R9, R16, -INF , !P6 ;  /* 0xff80000010097808 */ /* 0x000fe40007000000 */
[----:B------:R-:W-:Y:S02]  /*11e80*/  ISETP.GE.AND P6, PT, R8, R61, PT ;  /* 0x0000003d0800720c */ /* 0x000fe40003fc6270 */
        /* <DEDUP_REMOVED lines=8> */
[----:B------:R-:W-:Y:S02]  /*11f10*/  IADD3 R0, R0, 0x39, RZ ;  /* 0x0000003900007810 */ /* 0x000fe40007ffe0ff */
[----:B------:R-:W-:Y:S02]  /*11f20*/  FSEL R170, R79, -INF , !P2 ;  /* 0xff8000004faa7808 */ /* 0x000fe40005000000 */
[----:B------:R-:W-:Y:S02]  /*11f30*/  FSEL R159, R77, -INF , !P2 ;  /* 0xff8000004d9f7808 */ /* 0x000fe40005000000 */
[----:B------:R-:W-:Y:S02]  /*11f40*/  FSEL R164, R74, -INF , !P1 ;  /* 0xff8000004aa47808 */ /* 0x000fe40004800000 */
[----:B------:R-:W-:Y:S02]  /*11f50*/  FSEL R165, R72, -INF , !P1 ;  /* 0xff80000048a57808 */ /* 0x000fe40004800000 */
[----:B------:R-:W-:-:S02]  /*11f60*/  ISETP.GE.AND P2, PT, R12, R61, PT ;  /* 0x0000003d0c00720c */ /* 0x000fc40003f46270 */
[----:B------:R-:W-:Y:S02]  /*11f70*/  ISETP.GE.AND P1, PT, R0, R61, PT ;  /* 0x0000003d0000720c */ /* 0x000fe40003f26270 */
[----:B------:R-:W-:Y:S02]  /*11f80*/  LOP3.LUT R0, R4, R49, RZ, 0xfc, !PT ;  /* 0x0000003104007212 */ /* 0x000fe400078efcff */
        /* <DEDUP_REMOVED lines=71> */
.L_x_4814:
[----:B------:R-:W-:-:S05]  /*12400*/  IMAD.MOV.U32 R13, RZ, RZ, c[0x0][0x198] ;  /* 0x00006600ff0d7624 */ /* 0x000fca00078e00ff */
[----:B------:R-:W-:-:S04]  /*12410*/  LEA R13, -R13, RZ, 0x6 ;  /* 0x000000ff0d0d7211 */ /* 0x000fc800078e31ff */
[----:B------:R-:W-:Y:S02]  /*12420*/  SHF.R.S32.HI R2, RZ, 0x1f, R13 ;  /* 0x0000001fff027819 */ /* 0x000fe4000001140d */
.L_x_4815:
        /* <DEDUP_REMOVED lines=41> */
.L_x_4813:
[----:B-1----:R-:W-:Y:S02]  /*126c0*/  FMNMX.FTZ R12, R3, R29, !PT ;  /* 0x0000001d030c7209 */ /* 0x002fe40007810000 */
        /* <DEDUP_REMOVED lines=50> */
[C---:B------:R-:W-:Y:S01]  /*129f0*/  FSETP.NEU.FTZ.AND P1, PT, R132.reuse, -INF , PT ;  /* 0xff8000008400780b */ /* 0x040fe20003f3d000 */
[----:B------:R-:W-:Y:S02]  /*12a00*/  FMUL.FTZ R166, R132, c[0x0][0x23c] ;  /* 0x00008f0084a67a20 */ /* 0x000fe40000410000 */
[----:B------:R-:W1:Y:S03]  /*12a10*/  LDSM.16.MT88.4 R112, [R189+0x10000] ;  /* 0x01000000bd70783b */ /* 0x000e660000004200 */
        /* <DEDUP_REMOVED lines=16> */
[----:B------:R-:W2:Y:S01]  /*12b20*/  MUFU.EX2 R150, R150 ;  /* 0x0000009600967308 */ /* 0x000ea20000000800 */
[--C-:B------:R-:W-:Y:S02]  /*12b30*/  FFMA.FTZ R152, R30, c[0x0][0x23c], -R163.reuse ;  /* 0x00008f001e987a23 */ /* 0x100fe400000108a3 */
[--C-:B------:R-:W-:Y:S02]  /*12b40*/  FFMA.FTZ R155, R28, c[0x0][0x23c], -R163.reuse ;  /* 0x00008f001c9b7a23 */ /* 0x100fe400000108a3 */
[--C-:B------:R-:W-:Y:S01]  /*12b50*/  FFMA.FTZ R157, R26, c[0x0][0x23c], -R163.reuse ;  /* 0x00008f001a9d7a23 */ /* 0x100fe200000108a3 */
[----:B------:R-:W-:Y:S01]  /*12b60*/  LDSM.16.MT88.4 R28, [R188+0xc800] ;  /* 0x00c80000bc1c783b */ /* 0x000fe20000004200 */
[--C-:B------:R-:W-:Y:S01]  /*12b70*/  FFMA.FTZ R148, R6, c[0x0][0x23c], -R163.reuse ;  /* 0x00008f0006947a23 */ /* 0x100fe200000108a3 */
[----:B------:R-:W-:Y:S01]  /*12b80*/  MUFU.EX2 R151, R151 ;  /* 0x0000009700977308 */ /* 0x000fe20000000800 */
[--C-:B------:R-:W-:Y:S01]  /*12b90*/  FFMA.FTZ R134, R10, c[0x0][0x23c], -R163.reuse ;  /* 0x00008f000a867a23 */ /* 0x100fe200000108a3 */
[----:B------:R-:W1:Y:S01]  /*12ba0*/  LDSM.16.MT88.4 R4, [R188+0x10000] ;  /* 0x01000000bc04783b */ /* 0x000e620000004200 */
[----:B------:R-:W-:-:S02]  /*12bb0*/  FFMA.FTZ R135, R18, c[0x0][0x23c], -R163 ;  /* 0x00008f0012877a23 */ /* 0x000fc400000108a3 */
[--C-:B------:R-:W-:Y:S01]  /*12bc0*/  FFMA.FTZ R0, R8, c[0x0][0x23c], -R163.reuse ;  /* 0x00008f0008007a23 */ /* 0x100fe200000108a3 */
[----:B------:R-:W-:Y:S01]  /*12bd0*/  LDSM.16.MT88.4 R16, [R189+0xe800] ;  /* 0x00e80000bd10783b */ /* 0x000fe20000004200 */
[--C-:B------:R-:W-:Y:S01]  /*12be0*/  FFMA.FTZ R144, R21, c[0x0][0x23c], -R166.reuse ;  /* 0x00008f0015907a23 */ /* 0x100fe200000108a6 */
[----:B------:R-:W3:Y:S01]  /*12bf0*/  MUFU.EX2 R146, R146 ;  /* 0x0000009200927308 */ /* 0x000ee20000000800 */
[----:B--2---:R-:W-:Y:S01]  /*12c00*/  F2FP.BF16.PACK_AB R116, R150, R153 ;  /* 0x000000999674723e */ /* 0x004fe200000010ff */
[----:B------:R-:W2:Y:S01]  /*12c10*/  LDSM.16.MT88.4 R8, [R192+0xe800] ;  /* 0x00e80000c008783b */ /* 0x000ea20000004200 */
[----:B------:R-:W-:Y:S02]  /*12c20*/  FFMA.FTZ R147, R22, c[0x0][0x23c], -R163 ;  /* 0x00008f0016937a23 */ /* 0x000fe400000108a3 */
[--C-:B------:R-:W-:Y:S01]  /*12c30*/  FFMA.FTZ R154, R167, c[0x0][0x23c], -R166.reuse ;  /* 0x00008f00a79a7a23 */ /* 0x100fe200000108a6 */
[----:B------:R-:W1:Y:S01]  /*12c40*/  LDSM.16.MT88.4 R20, [R192+0xc800] ;  /* 0x00c80000c014783b */ /* 0x000e620000004200 */
[--C-:B------:R-:W-:Y:S01]  /*12c50*/  FFMA.FTZ R156, R165, c[0x0][0x23c], -R166.reuse ;  /* 0x00008f00a59c7a23 */ /* 0x100fe200000108a6 */
[----:B------:R-:W-:Y:S01]  /*12c60*/  MUFU.EX2 R152, R152 ;  /* 0x0000009800987308 */ /* 0x000fe20000000800 */
[--C-:B------:R-:W-:Y:S01]  /*12c70*/  FFMA.FTZ R159, R159, c[0x0][0x23c], -R166.reuse ;  /* 0x00008f009f9f7a23 */ /* 0x100fe200000108a6 */
[----:B------:R-:W-:Y:S01]  /*12c80*/  LDSM.16.MT88.4 R24, [R190+0xe800] ;  /* 0x00e80000be18783b */ /* 0x000fe20000004200 */
[----:B------:R-:W-:-:S02]  /*12c90*/  FFMA.FTZ R161, R161, c[0x0][0x23c], -R166 ;  /* 0x00008f00a1a17a23 */ /* 0x000fc400000108a6 */
[--C-:B------:R-:W-:Y:S02]  /*12ca0*/  FFMA.FTZ R160, R160, c[0x0][0x23c], -R163.reuse ;  /* 0x00008f00a0a07a23 */ /* 0x100fe400000108a3 */
[--C-:B------:R-:W-:Y:S01]  /*12cb0*/  FFMA.FTZ R165, R170, c[0x0][0x23c], -R163.reuse ;  /* 0x00008f00aaa57a23 */ /* 0x100fe200000108a3 */
[----:B------:R-:W4:Y:S01]  /*12cc0*/  MUFU.EX2 R155, R155 ;  /* 0x0000009b009b7308 */ /* 0x000f220000000800 */
[----:B---3--:R-:W-:Y:S01]  /*12cd0*/  F2FP.BF16.PACK_AB R118, R146, R151 ;  /* 0x000000979276723e */ /* 0x008fe200000010ff */
[--C-:B------:R-:W-:Y:S02]  /*12ce0*/  FFMA.FTZ R164, R164, c[0x0][0x23c], -R163.reuse ;  /* 0x00008f00a4a47a23 */ /* 0x100fe400000108a3 */
[----:B------:R-:W-:Y:S02]  /*12cf0*/  FFMA.FTZ R167, R168, c[0x0][0x23c], -R163 ;  /* 0x00008f00a8a77a23 */ /* 0x000fe400000108a3 */
[--C-:B------:R-:W-:Y:S02]  /*12d00*/  FFMA.FTZ R168, R171, c[0x0][0x23c], -R166.reuse ;  /* 0x00008f00aba87a23 */ /* 0x100fe400000108a6 */
[----:B------:R-:W-:Y:S01]  /*12d10*/  MUFU.EX2 R157, R157 ;  /* 0x0000009d009d7308 */ /* 0x000fe20000000800 */
[----:B------:R-:W-:-:S02]  /*12d20*/  FFMA.FTZ R169, R169, c[0x0][0x23c], -R166 ;  /* 0x00008f00a9a97a23 */ /* 0x000fc400000108a6 */
[--C-:B------:R-:W-:Y:S02]  /*12d30*/  FFMA.FTZ R170, R143, c[0x0][0x23c], -R166.reuse ;  /* 0x00008f008faa7a23 */ /* 0x100fe400000108a6 */
[----:B------:R-:W-:Y:S02]  /*12d40*/  FFMA.FTZ R219, R141, c[0x0][0x23c], -R166 ;  /* 0x00008f008ddb7a23 */ /* 0x000fe400000108a6 */
[--C-:B------:R-:W-:Y:S01]  /*12d50*/  FFMA.FTZ R162, R162, c[0x0][0x23c], -R163.reuse ;  /* 0x00008f00a2a27a23 */ /* 0x100fe200000108a3 */
[----:B------:R-:W3:Y:S01]  /*12d60*/  MUFU.EX2 R148, R148 ;  /* 0x0000009400947308 */ /* 0x000ee20000000800 */
[----:B----4-:R-:W-:Y:S01]  /*12d70*/  F2FP.BF16.PACK_AB R117, R155, R152 ;  /* 0x000000989b75723e */ /* 0x010fe200000010ff */
[--C-:B------:R-:W-:Y:S02]  /*12d80*/  FFMA.FTZ R171, R142, c[0x0][0x23c], -R163.reuse ;  /* 0x00008f008eab7a23 */ /* 0x100fe400000108a3 */
[--C-:B------:R-:W-:Y:S02]  /*12d90*/  FFMA.FTZ R166, R140, c[0x0][0x23c], -R163.reuse ;  /* 0x00008f008ca67a23 */ /* 0x100fe400000108a3 */
[----:B------:R-:W-:Y:S01]  /*12da0*/  FFMA.FTZ R217, R158, c[0x0][0x23c], -R163 ;  /* 0x00008f009ed97a23 */ /* 0x000fe200000108a3 */
[----:B------:R-:W-:Y:S01]  /*12db0*/  LDSM.16.MT88.4 R140, [R190+0xd800] ;  /* 0x00d80000be8c783b */ /* 0x000fe20000004200 */
[----:B------:R-:W-:Y:S01]  /*12dc0*/  MUFU.EX2 R149, R149 ;  /* 0x0000009500957308 */ /* 0x000fe20000000800 */
[----:B------:R-:W-:-:S02]  /*12dd0*/  FADD.FTZ R150, R153, R150 ;  /* 0x0000009699967221 */ /* 0x000fc40000010000 */
[----:B------:R-:W-:Y:S02]  /*12de0*/  FADD.FTZ R152, R152, R155 ;  /* 0x0000009b98987221 */ /* 0x000fe40000010000 */
[----:B------:R-:W-:Y:S01]  /*12df0*/  FADD.FTZ R151, R151, R150 ;  /* 0x0000009697977221 */ /* 0x000fe20000010000 */
[----:B---3--:R-:W-:Y:S02]  /*12e00*/  F2FP.BF16.PACK_AB R119, R148, R157 ;  /* 0x0000009d9477723e */ /* 0x008fe400000010ff */
        /* <DEDUP_REMOVED lines=199> */
.L_x_4820:
        /* <DEDUP_REMOVED lines=64> */
.L_x_4817:
        /* <DEDUP_REMOVED lines=249> */
.L_x_4819:
        /* <DEDUP_REMOVED lines=27> */
.L_x_4818:
        /* <DEDUP_REMOVED lines=410> */
.L_x_4816:
        /* <DEDUP_REMOVED lines=131> */
[----:B------:R-:W2:Y:S01]  /*17190*/  S2R R7, SR_CTAID.Z ;  /* 0x0000000000077919 */ /* 0x000ea20000002700 */
        /* <DEDUP_REMOVED lines=29> */
[----:B-1----:R-:W-:-:S03]  /*17370*/  @P3 FMUL.FTZ R2, R2, 0.69314718246459960938 ;  /* 0x3f31721802023820 */ /* 0x002fc60000410000 */
[----:B------:R-:W-:Y:S02]  /*17380*/  SEL R15, R6, 0xffffff80, !P2 ;  /* 0xffffff80060f7807 */ /* 0x000fe40005000000 */
[----:B------:R-:W1:Y:S02]  /*17390*/  S2R R6, SR_CTAID.Y ;  /* 0x0000000000067919 */ /* 0x000e640000002600 */
[-C--:B------:R-:W-:Y:S02]  /*173a0*/  IADD3 R8, R8, R15.reuse, RZ ;  /* 0x0000000f08087210 */ /* 0x080fe40007ffe0ff */
[----:B------:R-:W-:Y:S02]  /*173b0*/  IADD3 R16, R15, R12, RZ ;  /* 0x0000000c0f107210 */ /* 0x000fe40007ffe0ff */
[-C--:B------:R-:W-:Y:S01]  /*173c0*/  IADD3 R17, R13, R15.reuse, RZ ;  /* 0x0000000f0d117210 */ /* 0x080fe20007ffe0ff */
[----:B------:R-:W-:Y:S01]  /*173d0*/  STS.64 [R8], R48 ;  /* 0x0000003008007388 */ /* 0x000fe20000000a00 */
[----:B------:R-:W-:-:S03]  /*173e0*/  IADD3 R15, R14, R15, RZ ;  /* 0x0000000f0e0f7210 */ /* 0x000fc60007ffe0ff */
[----:B------:R-:W-:Y:S04]  /*173f0*/  STS.64 [R8+0x800], R50 ;  /* 0x0008003208007388 */ /* 0x000fe80000000a00 */
[----:B------:R-:W-:Y:S04]  /*17400*/  STS.64 [R16], R52 ;  /* 0x0000003410007388 */ /* 0x000fe80000000a00 */
[----:B------:R-:W-:Y:S04]  /*17410*/  STS.64 [R16+0x800], R54 ;  /* 0x0008003610007388 */ /* 0x000fe80000000a00 */
[----:B------:R-:W-:Y:S01]  /*17420*/  STS.64 [R17], R56 ;  /* 0x0000003811007388 */ /* 0x000fe20000000a00 */
[----:B-1----:R-:W-:-:S03]  /*17430*/  IMAD R6, R6, c[0x0][0x210], R209 ;  /* 0x0000840006067a24 */ /* 0x002fc600078e02d1 */
        /* <DEDUP_REMOVED lines=27> */
[----:B-1----:R-:W-:-:S03]  /*175f0*/  LOP3.LUT R11, R9, 0xffffffe0, RZ, 0xc0, !PT ;  /* 0xffffffe0090b7812 */ /* 0x002fc600078ec0ff */
[----:B------:R1:W-:Y:S01]  /*17600*/  STS.64 [R8+0x8000], R108 ;  /* 0x0080006c08007388 */ /* 0x0003e20000000a00 */
[----:B------:R-:W-:Y:S02]  /*17610*/  SHF.R.S32.HI R9, RZ, 0x1f, R10 ;  /* 0x0000001fff097819 */ /* 0x000fe4000001140a */
[----:B------:R-:W-:Y:S01]  /*17620*/  IADD3 R11, -R11, R0, RZ ;  /* 0x000000000b0b7210 */ /* 0x000fe20007ffe1ff */
[----:B------:R3:W-:Y:S01]  /*17630*/  STS.64 [R8+0x8800], R110 ;  /* 0x0088006e08007388 */ /* 0x0007e20000000a00 */
[-C--:B------:R-:W-:Y:S02]  /*17640*/  LEA.HI R9, R9, R10.reuse, RZ, 0x2 ;  /* 0x0000000a09097211 */ /* 0x080fe400078f10ff */
[----:B------:R-:W-:Y:S01]  /*17650*/  LOP3.LUT P0, RZ, R11, 0x3, RZ, 0xc0, !PT ;  /* 0x000000030bff7812 */ /* 0x000fe2000780c0ff */
[----:B------:R-:W-:Y:S01]  /*17660*/  STS.64 [R16+0x8000], R112 ;  /* 0x0080007010007388 */ /* 0x000fe20000000a00 */
[----:B------:R-:W-:Y:S02]  /*17670*/  SHF.R.S32.HI R0, RZ, 0x1f, R11 ;  /* 0x0000001fff007819 */ /* 0x000fe4000001140b */
[----:B------:R-:W-:Y:S01]  /*17680*/  LOP3.LUT R9, R9, 0xffffffc, RZ, 0xc0, !PT ;  /* 0x0ffffffc09097812 */ /* 0x000fe200078ec0ff */
[----:B------:R-:W-:Y:S01]  /*17690*/  STS.64 [R16+0x8800], R114 ;  /* 0x0088007210007388 */ /* 0x000fe20000000a00 */
[----:B------:R-:W-:Y:S01]  /*176a0*/  LEA.HI R0, R0, R11, RZ, 0x2 ;  /* 0x0000000b00007211 */ /* 0x000fe200078f10ff */
[----:B------:R-:W-:Y:S01]  /*176b0*/  @P4 FMUL.FTZ R11, R4, 0.69314718246459960938 ;  /* 0x3f317218040b4820 */ /* 0x000fe20000410000 */
[----:B------:R-:W-:Y:S01]  /*176c0*/  IADD3 R9, -R9, R10, RZ ;  /* 0x0000000a09097210 */ /* 0x000fe20007ffe1ff */
[----:B------:R-:W-:Y:S01]  /*176d0*/  STS.64 [R17+0x8000], R120 ;  /* 0x0080007811007388 */ /* 0x000fe20000000a00 */
[----:B------:R-:W-:-:S02]  /*176e0*/  SHF.R.S32.HI R0, RZ, 0x2, R0 ;  /* 0x00000002ff007819 */ /* 0x000fc40000011400 */
[----:B------:R-:W-:Y:S01]  /*176f0*/  MOV R10, 0xff800000 ;  /* 0xff800000000a7802 */ /* 0x000fe20000000f00 */
[----:B------:R-:W-:Y:S01]  /*17700*/  STS.64 [R17+0x8800], R122 ;  /* 0x0088007a11007388 */ /* 0x000fe20000000a00 */
[----:B------:R-:W-:Y:S01]  /*17710*/  @P3 FFMA.FTZ R10, R3, c[0x0][0x238], R2 ;  /* 0x00008e00030a3a23 */ /* 0x000fe20000010002 */
[----:B------:R-:W-:Y:S02]  /*17720*/  LEA R9, R9, R0, 0x4 ;  /* 0x0000000009097211 */ /* 0x000fe400078e20ff */
[----:B------:R-:W-:Y:S01]  /*17730*/  STS.64 [R15+0x8000], R116 ;  /* 0x008000740f007388 */ /* 0x000fe20000000a00 */
[----:B-1----:R-:W-:-:S03]  /*17740*/  IADD3 R108, -R209, RZ, RZ ;  /* 0x000000ffd16c7210 */ /* 0x002fc60007ffe1ff */
[----:B------:R-:W-:Y:S04]  /*17750*/  STS.64 [R15+0x8800], R118 ;  /* 0x008800760f007388 */ /* 0x000fe80000000a00 */
[----:B------:R-:W-:Y:S01]  /*17760*/  BAR.SYNC.DEFER_BLOCKING 0x0 ;  /* 0x0000000000007b1d */ /* 0x000fe20000010000 */
[----:B--2---:R-:W-:-:S04]  /*17770*/  IMAD R7, R108, c[0x0][0x1c0], R7 ;  /* 0x000070006c077a24 */ /* 0x004fc800078e0207 */
[----:B------:R-:W-:Y:S01]  /*17780*/  IMAD R6, R6, c[0x0][0x1c0], R7 ;  /* 0x0000700006067a24 */ /* 0x000fe200078e0207 */
[----:B---3--:R-:W1:Y:S01]  /*17790*/  S2R R8, SR_CTAID.X ;  /* 0x0000000000087919 */ /* 0x008e620000002500 */
[----:B------:R-:W-:Y:S01]  /*177a0*/  MOV R7, 0xff800000 ;  /* 0xff80000000077802 */ /* 0x000fe20000000f00 */
[----:B------:R-:W-:Y:S02]  /*177b0*/  @P4 FFMA.FTZ R7, R132, c[0x0][0x238], R11 ;  /* 0x00008e0084074a23 */ /* 0x000fe4000001000b */
[----:B------:R-:W2:Y:S04]  /*177c0*/  LDS.128 R100, [R5.X4] ;  /* 0x0000000005647984 */ /* 0x000ea80000004c00 */
        /* <DEDUP_REMOVED lines=18> */
[----:B------:R-:W2:Y:S04]  /*178f0*/  LDS.128 R24, [R5.X4+0x9800] ;  /* 0x0098000005187984 */ /* 0x000ea80000004c00 */
[----:B------:R-:W2:Y:S04]  /*17900*/  LDS.128 R20, [R5.X4+0xa000] ;  /* 0x00a0000005147984 */ /* 0x000ea80000004c00 */
[----:B------:R-:W2:Y:S04]  /*17910*/  LDS.128 R16, [R5.X4+0xa800] ;  /* 0x00a8000005107984 */ /* 0x000ea80000004c00 */
[----:B------:R-:W2:Y:S04]  /*17920*/  LDS.128 R12, [R5.X4+0xb000] ;  /* 0x00b00000050c7984 */ /* 0x000ea80000004c00 */
[----:B------:R1:W2:Y:S02]  /*17930*/  LDS.128 R104, [R5.X4+0xb800] ;  /* 0x00b8000005687984 */ /* 0x0002a40000004c00 */
[----:B-1----:R-:W-:-:S05]  /*17940*/  SHF.L.U32 R5, R8, 0x6, RZ ;  /* 0x0000000608057819 */ /* 0x002fca00000006ff */
[----:B------:R-:W-:Y:S01]  /*17950*/  IMAD R5, R6, c[0x0][0x214], R5 ;  /* 0x0000850006057a24 */ /* 0x000fe200078e0205 */
[----:B------:R-:W-:Y:S05]  /*17960*/  @P0 BRA `(.L_x_4822) ;  /* 0x000000b000000947 */ /* 0x000fea0003800000 */
[----:B---34-:R-:W-:Y:S01]  /*17970*/  IMAD R0, R8, -0x40, R207 ;  /* 0xffffffc008007824 */ /* 0x018fe200078e02cf */
[----:B------:R-:W-:Y:S02]  /*17980*/  IADD3 R3, R9, 0x8, RZ ;  /* 0x0000000809037810 */ /* 0x000fe40007ffe0ff */
[----:B------:R-:W-:Y:S02]  /*17990*/  SHF.R.S32.HI R4, RZ, 0x1f, R9 ;  /* 0x0000001fff047819 */ /* 0x000fe40000011409 */
[----:B------:R-:W-:Y:S02]  /*179a0*/  IADD3 R2, P0, R5, R9, RZ ;  /* 0x0000000905027210 */ /* 0x000fe40007f1e0ff */
[-C--:B------:R-:W-:Y:S02]  /*179b0*/  ISETP.GE.AND P2, PT, R9, R0.reuse, PT ;  /* 0x000000000900720c */ /* 0x080fe40003f46270 */
[----:B------:R-:W-:-:S02]  /*179c0*/  ISETP.GE.AND P1, PT, R3, R0, PT ;  /* 0x000000000300720c */ /* 0x000fc40003f26270 */
[----:B------:R-:W-:Y:S02]  /*179d0*/  LEA.HI.X.SX32 R3, R5, R4, 0x1, P0 ;  /* 0x0000000405037211 */ /* 0x000fe400000f0eff */
[----:B------:R-:W-:-:S04]  /*179e0*/  LEA R108, P0, R2, c[0x0][0x208], 0x2 ;  /* 0x00008200026c7a11 */ /* 0x000fc800078010ff */
[----:B------:R-:W-:-:S05]  /*179f0*/  LEA.HI.X R109, R2, c[0x0][0x20c], R3, 0x2, P0 ;  /* 0x00008300026d7a11 */ /* 0x000fca00000f1403 */
[----:B------:R1:W-:Y:S04]  /*17a00*/  @!P2 STG.E [R108.64], R7 ;  /* 0x000000076c00a986 */ /* 0x0003e8000c101906 */
[----:B------:R1:W-:Y:S02]  /*17a10*/  @!P1 STG.E [R108.64+0x20], R10 ;  /* 0x0000200a6c009986 */ /* 0x0003e4000c101906 */
.L_x_4822:
[----:B---34-:R-:W-:Y:S05]  /*17a20*/  BSYNC B0 ;  /* 0x0000000000007941 */ /* 0x018fea0003800000 */
.L_x_4821:
[----:B------:R-:W-:Y:S01]  /*17a30*/  IMAD.SHL.U32 R2, R206, 0x4, RZ ;  /* 0x00000004ce027824 */ /* 0x000fe200078e00ff */
[----:B------:R-:W-:Y:S01]  /*17a40*/  IADD3 R4, R199, 0x10, RZ ;  /* 0x00000010c7047810 */ /* 0x000fe20007ffe0ff */
[----:B------:R-:W-:Y:S02]  /*17a50*/  IMAD R5, R5, c[0x0][0x22c], RZ ;  /* 0x00008b0005057a24 */ /* 0x000fe400078e02ff */
[----:B------:R-:W-:Y:S01]  /*17a60*/  IMAD R207, R8, -0x40, R207 ;  /* 0xffffffc008cf7824 */ /* 0x000fe200078e02cf */
[----:B------:R-:W-:-:S04]  /*17a70*/  SHF.R.S32.HI R3, RZ, 0x1f, R2 ;  /* 0x0000001fff037819 */ /* 0x000fc80000011402 */
[-C--:B------:R-:W-:Y:S01]  /*17a80*/  ISETP.GE.AND P4, PT, R4, R207.reuse, PT ;  /* 0x000000cf0400720c */ /* 0x080fe20003f86270 */
[C---:B------:R-:W-:Y:S01]  /*17a90*/  IMAD.WIDE R2, R199.reuse, 0xc0, R2 ;  /* 0x000000c0c7027825 */ /* 0x040fe200078e0202 */
[C---:B------:R-:W-:Y:S02]  /*17aa0*/  IADD3 R4, R199.reuse, 0x18, RZ ;  /* 0x00000018c7047810 */ /* 0x040fe40007ffe0ff */
[----:B------:R-:W-:Y:S02]  /*17ab0*/  ISETP.GE.AND P6, PT, R199, R207, PT ;  /* 0x000000cfc700720c */ /* 0x000fe40003fc6270 */
[----:B------:R-:W-:Y:S02]  /*17ac0*/  IADD3 R0, P0, R5, R2, RZ ;  /* 0x0000000205007210 */ /* 0x000fe40007f1e0ff */
[----:B------:R-:W-:Y:S02]  /*17ad0*/  IADD3 R2, R199, 0x8, RZ ;  /* 0x00000008c7027810 */ /* 0x000fe40007ffe0ff */
[----:B------:R-:W-:-:S02]  /*17ae0*/  LEA.HI.X.SX32 R5, R5, R3, 0x1, P0 ;  /* 0x0000000305057211 */ /* 0x000fc400000f0eff */
[----:B------:R-:W-:Y:S02]  /*17af0*/  LEA R6, P0, R0, c[0x0][0x1d8], 0x2 ;  /* 0x0000760000067a11 */ /* 0x000fe400078010ff */
[-C--:B------:R-:W-:Y:S02]  /*17b00*/  ISETP.GE.AND P5, PT, R2, R207.reuse, PT ;  /* 0x000000cf0200720c */ /* 0x080fe40003fa6270 */
[----:B-1----:R-:W-:Y:S02]  /*17b10*/  LEA.HI.X R7, R0, c[0x0][0x1dc], R5, 0x2, P0 ;  /* 0x0000770000077a11 */ /* 0x002fe400000f1405 */
[C---:B------:R-:W-:Y:S02]  /*17b20*/  IADD3 R0, R199.reuse, 0x30, RZ ;  /* 0x00000030c7007810 */ /* 0x040fe40007ffe0ff */
[----:B------:R-:W-:Y:S01]  /*17b30*/  IADD3 R3, R199, 0x20, RZ ;  /* 0x00000020c7037810 */ /* 0x000fe20007ffe0ff */
[----:B------:R1:W-:Y:S01]  /*17b40*/  @!P6 STG.E.128 [R6.64+0x100], R68 ;  /* 0x000100440600e986 */ /* 0x0003e2000c101d06 */
[----:B------:R-:W-:-:S02]  /*17b50*/  ISETP.GE.AND P0, PT, R0, R207, PT ;  /* 0x000000cf0000720c */ /* 0x000fc40003f06270 */
[C---:B------:R-:W-:Y:S01]  /*17b60*/  IADD3 R2, R199.reuse, 0x28, RZ ;  /* 0x00000028c7027810 */ /* 0x040fe20007ffe0ff */
[----:B------:R1:W-:Y:S01]  /*17b70*/  @!P6 STG.E.128 [R6.64+0x200], R36 ;  /* 0x000200240600e986 */ /* 0x0003e2000c101d06 */
[----:B------:R-:W-:Y:S02]  /*17b80*/  IADD3 R0, R199, 0x38, RZ ;  /* 0x00000038c7007810 */ /* 0x000fe40007ffe0ff */
[-C--:B------:R-:W-:Y:S01]  /*17b90*/  ISETP.GE.AND P3, PT, R4, R207.reuse, PT ;  /* 0x000000cf0400720c */ /* 0x080fe20003f66270 */
[----:B------:R1:W-:Y:S01]  /*17ba0*/  @!P5 STG.E.128 [R6.64+0x1800], R96 ;  /* 0x001800600600d986 */ /* 0x0003e2000c101d06 */
[-C--:B------:R-:W-:Y:S02]  /*17bb0*/  ISETP.GE.AND P2, PT, R3, R207.reuse, PT ;  /* 0x000000cf0300720c */ /* 0x080fe40003f46270 */
[-C--:B------:R-:W-:Y:S01]  /*17bc0*/  ISETP.GE.AND P1, PT, R2, R207.reuse, PT ;  /* 0x000000cf0200720c */ /* 0x080fe20003f26270 */
[----:B------:R1:W-:Y:S04]  /*17bd0*/  @!P5 STG.E.128 [R6.64+0x1900], R64 ;  /* 0x001900400600d986 */ /* 0x0003e8000c101d06 */
[----:B------:R1:W-:Y:S04]  /*17be0*/  @!P0 STG.E.128 [R6.64+0x9000], R76 ;  /* 0x0090004c06008986 */ /* 0x0003e8000c101d06 */
[----:B------:R1:W-:Y:S04]  /*17bf0*/  @!P0 STG.E.128 [R6.64+0x9100], R44 ;  /* 0x0091002c06008986 */ /* 0x0003e8000c101d06 */
[----:B--2---:R1:W-:Y:S01]  /*17c00*/  @!P0 STG.E.128 [R6.64+0x9200], R12 ;  /* 0x0092000c06008986 */ /* 0x0043e2000c101d06 */
        /* <DEDUP_REMOVED lines=21> */
.L_x_4823:
        /* <DEDUP_REMOVED lines=10> */
.L_x_7864:


//--------------------- .text._ZN5flash24flash_fwd_splitkv_kernelI23Flash_fwd_kernel_traitsILi192ELi64ELi64ELi4ELb0ELb0EN7cutlass10bfloat16_tE19Flash_kernel_traitsILi192ELi64ELi64ELi4ES3_EELb0ELb0ELb0ELb0ELb1ELb1ELb1ELb1EEEvNS_16Flash_fwd_paramsE --------------------------
	.section	.text._ZN5flash24flash_fwd_splitkv_kernelI23Flash_fwd_kernel_traitsILi192ELi64ELi64ELi4ELb0ELb0EN7cutlass10bfloat16_tE19Flash_kernel_traitsILi192ELi64ELi64ELi4ES3_EELb0ELb0ELb0ELb0ELb1ELb1ELb1ELb1EEEvNS_16Flash_fwd_paramsE,"ax",@progbits
	.sectioninfo	@"SHI_REGISTERS=242"
	.align	128
        .global         _ZN5flash24flash_fwd_splitkv_kernelI23Flash_fwd_kernel_traitsILi192ELi64ELi64ELi4ELb0ELb0EN7cutlass10bfloat16_tE19Flash_kernel_traitsILi192ELi64ELi64ELi4ES3_EELb0ELb0ELb0ELb0ELb1ELb1ELb1ELb1EEEvNS_16Flash_fwd_paramsE
        .type           _ZN5flash24flash_fwd_splitkv_kernelI23Flash_fwd_kernel_traitsILi192ELi64ELi64ELi4ELb0ELb0EN7cutlass10bfloat16_tE19Flash_kernel_traitsILi192ELi64ELi64ELi4ES3_EELb0ELb0ELb0ELb0ELb1ELb1ELb1ELb1EEEvNS_16Flash_fwd_paramsE,@function
        .size           _ZN5flash24flash_fwd_splitkv_kernelI23Flash_fwd_kernel_traitsILi192ELi64ELi64ELi4ELb0ELb0EN7cutlass10bfloat16_tE19Flash_kernel_traitsILi192ELi64ELi64ELi4ES3_EELb0ELb0ELb0ELb0ELb1ELb1ELb1ELb1EEEvNS_16Flash_fwd_paramsE,(.L_x_7865 - _ZN5flash24flash_fwd_splitkv_kernelI23Flash_fwd_kernel_traitsILi192ELi64ELi64ELi4ELb0ELb0EN7cutlass10bfloat16_tE19Flash_kernel_traitsILi192ELi64ELi64ELi4ES3_EELb0ELb0ELb0ELb0ELb1ELb1ELb1ELb1EEEvNS_16Flash_fwd_paramsE)
        .other          _ZN5flash24flash_fwd_splitkv_kernelI23Flash_fwd_kernel_traitsILi192ELi64ELi64ELi4ELb0ELb0EN7cutlass10bfloat16_tE19Flash_kernel_traitsILi192ELi64ELi64ELi4ES3_EELb0ELb0ELb0ELb0ELb1ELb1ELb1ELb1EEEvNS_16Flash_fwd_paramsE,@"STO_CUDA_ENTRY STV_DEFAULT"
_ZN5flash24flash_fwd_splitkv_kernelI23Flash_fwd_kernel_traitsILi192ELi64ELi64ELi4ELb0ELb0EN7cutlass10bfloat16_tE19Flash_kernel_traitsILi192ELi64ELi64ELi4ES3_EELb0ELb0ELb0ELb0ELb1ELb1ELb1ELb1EEEvNS_16Flash_fwd_paramsE:
.text._ZN5flash24flash_fwd_splitkv_kernelI23Flash_fwd_kernel_traitsILi192ELi64ELi64ELi4ELb0ELb0EN7cutlass10bfloat16_tE19Flash_kernel_traitsILi192ELi64ELi64ELi4ES3_EELb0ELb0ELb0ELb0ELb1ELb1ELb1ELb1EEEvNS_16Flash_fwd_paramsE:
        /* <DEDUP_REMOVED lines=54> */
.L_x_4824:
[----:B-1-34-:R-:W-:Y:S02]  /*0360*/  MOV R4, c[0x0][0x218] ;  /* 0x0000860000047a02 */ /* 0x01afe40000000f00 */
.L_x_4825:
        /* <DEDUP_REMOVED lines=140> */
.L_x_4826:
        /* <DEDUP_REMOVED lines=92> */
.L_x_4827:
        /* <DEDUP_REMOVED lines=15> */
.L_x_4829:
        /* <DEDUP_REMOVED lines=52> */
.L_x_4828:
        /* <DEDUP_REMOVED lines=230> */
.L_x_4876:
        /* <DEDUP_REMOVED lines=193> */
.L_x_4834:
[----:B------:R-:W-:Y:S05]  /*3090*/  BSYNC B0 ;  /* 0x0000000000007941 */ /* 0x000fea0003800000 */
.L_x_4833:
        /* <DEDUP_REMOVED lines=147> */
.L_x_4836:
[----:B------:R-:W-:Y:S05]  /*39d0*/  BSYNC B0 ;  /* 0x0000000000007941 */ /* 0x000fea0003800000 */
.L_x_4835:
        /* <DEDUP_REMOVED lines=155> */
.L_x_4838:
[----:B------:R-:W-:Y:S05]  /*4390*/  BSYNC B0 ;  /* 0x0000000000007941 */ /* 0x000fea0003800000 */
.L_x_4837:
        /* <DEDUP_REMOVED lines=160> */
.L_x_4840:
[----:B------:R-:W-:Y:S05]  /*4da0*/  BSYNC B0 ;  /* 0x0000000000007941 */ /* 0x000fea0003800000 */
.L_x_4839:
        /* <DEDUP_REMOVED lines=8> */
.L_x_4832:
        /* <DEDUP_REMOVED lines=85> */
.L_x_4845:
[----:B------:R-:W-:Y:S05]  /*5380*/  BSYNC B0 ;  /* 0x0000000000007941 */ /* 0x000fea0003800000 */
.L_x_4844:
        /* <DEDUP_REMOVED lines=86> */
.L_x_4847:
[----:B------:R-:W-:Y:S05]  /*58f0*/  BSYNC B0 ;  /* 0x0000000000007941 */ /* 0x000fea0003800000 */
.L_x_4846:
        /* <DEDUP_REMOVED lines=85> */
.L_x_4849:
[----:B------:R-:W-:Y:S05]  /*5e50*/  BSYNC B0 ;  /* 0x0000000000007941 */ /* 0x000fea0003800000 */
.L_x_4848:
[----:B-----5:R2:W-:Y:S02]  /*5e60*/  STG.E.128 [R92.64+0x100], R40 ;  /* 0x000100285c007986 */ /* 0x0205e4000c101d06 */
.L_x_4843:
[----:B------:R-:W-:Y:S05]  /*5e70*/  BSYNC B1 ;  /* 0x0000000000017941 */ /* 0x000fea0003800000 */
.L_x_4842:
        /* <DEDUP_REMOVED lines=90> */
.L_x_4853:
[----:B------:R-:W-:Y:S05]  /*6420*/  BSYNC B0 ;  /* 0x0000000000007941 */ /* 0x000fea0003800000 */
.L_x_4852:
        /* <DEDUP_REMOVED lines=91> */
.L_x_4855:
[----:B------:R-:W-:Y:S05]  /*69e0*/  BSYNC B0 ;  /* 0x0000000000007941 */ /* 0x000fea0003800000 */
.L_x_4854:
        /* <DEDUP_REMOVED lines=89> */
.L_x_4857:
[----:B------:R-:W-:Y:S05]  /*6f80*/  BSYNC B0 ;  /* 0x0000000000007941 */ /* 0x000fea0003800000 */
.L_x_4856:
[----:B-----5:R1:W-:Y:S02]  /*6f90*/  STG.E.128 [R150.64+0x100], R40 ;  /* 0x0001002896007986 */ /* 0x0203e4000c101d06 */
.L_x_4851:
[----:B------:R-:W-:Y:S05]  /*6fa0*/  BSYNC B1 ;  /* 0x0000000000017941 */ /* 0x000fea0003800000 */
.L_x_4850:
        /* <DEDUP_REMOVED lines=90> */
.L_x_4861:
[----:B------:R-:W-:Y:S05]  /*7550*/  BSYNC B0 ;  /* 0x0000000000007941 */ /* 0x000fea0003800000 */
.L_x_4860:
        /* <DEDUP_REMOVED lines=91> */
.L_x_4863:
[----:B------:R-:W-:Y:S05]  /*7b10*/  BSYNC B0 ;  /* 0x0000000000007941 */ /* 0x000fea0003800000 */
.L_x_4862:
        /* <DEDUP_REMOVED lines=91> */
.L_x_4865:
[----:B------:R-:W-:Y:S05]  /*80d0*/  BSYNC B0 ;  /* 0x0000000000007941 */ /* 0x000fea0003800000 */
.L_x_4864:
[C---:B-1----:R-:W-:Y:S04]  /*80e0*/  LEA R2, P0, R107.reuse, R92, 0x1 ;  /* 0x0000005c6b027211 */ /* 0x042fe800078008ff */
[----:B------:R-:W-:Y:S05]  /*80f0*/  LEA.HI.X R3, R107, R91, R108, 0x1, P0 ;  /* 0x0000005b6b037211 */ /* 0x000fea00000f0c6c */
[----:B-----5:R1:W-:Y:S04]  /*8100*/  STG.E.128 [R2.64], R40 ;  /* 0x0000002802007986 */ /* 0x0203e8000c101d06 */
.L_x_4859:
[----:B------:R-:W-:Y:S05]  /*8110*/  BSYNC B1 ;  /* 0x0000000000017941 */ /* 0x000fea0003800000 */
.L_x_4858:
        /* <DEDUP_REMOVED lines=93> */
.L_x_4869:
[----:B------:R-:W-:Y:S05]  /*86f0*/  BSYNC B0 ;  /* 0x0000000000007941 */ /* 0x000fea0003800000 */
.L_x_4868:
        /* <DEDUP_REMOVED lines=93> */
.L_x_4871:
[----:B------:R-:W-:Y:S05]  /*8cd0*/  BSYNC B0 ;  /* 0x0000000000007941 */ /* 0x000fea0003800000 */
.L_x_4870:
        /* <DEDUP_REMOVED lines=92> */
.L_x_4873:
[----:B------:R-:W-:Y:S05]  /*92a0*/  BSYNC B0 ;  /* 0x0000000000007941 */ /* 0x000fea0003800000 */
.L_x_4872:
[C---:B-1----:R-:W-:Y:S04]  /*92b0*/  LEA R2, P0, R115.reuse, R92, 0x1 ;  /* 0x0000005c73027211 */ /* 0x042fe800078008ff */
[----:B------:R-:W-:Y:S05]  /*92c0*/  LEA.HI.X R3, R115, R91, R116, 0x1, P0 ;  /* 0x0000005b73037211 */ /* 0x000fea00000f0c74 */
[----:B-----5:R1:W-:Y:S04]  /*92d0*/  STG.E.128 [R2.64], R8 ;  /* 0x0000000802007986 */ /* 0x0203e8000c101d06 */
.L_x_4867:
[----:B------:R-:W-:Y:S05]  /*92e0*/  BSYNC B1 ;  /* 0x0000000000017941 */ /* 0x000fea0003800000 */
.L_x_4866:
        /* <DEDUP_REMOVED lines=8> */
.L_x_4831:
        /* <DEDUP_REMOVED lines=42> */
.L_x_4841:
        /* <DEDUP_REMOVED lines=80> */
.L_x_4874:
        /* <DEDUP_REMOVED lines=9> */
.L_x_4875:
[----:B------:R-:W-:Y:S04]  /*9ba0*/  IADD3 R13, R13, -0x1, RZ ;  /* 0xffffffff0d0d7810 */ /* 0x000fe80007ffe0ff */
[----:B------:R-:W-:Y:S11]  /*9bb0*/  ISETP.GT.AND P0, PT, R13, R88, PT ;  /* 0x000000580d00720c */ /* 0x000ff60003f04270 */
[----:B------:R-:W-:Y:S02]  /*9bc0*/  @!UPT UIADD3 URZ, URZ, URZ, URZ ;  /* 0x0000003f3f3ff290 */ /* 0x000fe4000fffe03f */
[----:B------:R-:W-:-:S05]  /*9bd0*/  @P0 BRA `(.L_x_4876) ;  /* 0xffff88a000000947 */ /* 0x000fca000383ffff */
.L_x_4830:
        /* <DEDUP_REMOVED lines=93> */
.L_x_4883:
[----:B------:R-:W-:Y:S05]  /*a1b0*/  BSYNC B0 ;  /* 0x0000000000007941 */ /* 0x000fea0003800000 */
.L_x_4882:
        /* <DEDUP_REMOVED lines=44> */
.L_x_4885:
[----:B------:R-:W-:Y:S05]  /*a480*/  BSYNC B0 ;  /* 0x0000000000007941 */ /* 0x000fea0003800000 */
.L_x_4884:
        /* <DEDUP_REMOVED lines=44> */
.L_x_4887:
[----:B------:R-:W-:Y:S05]  /*a750*/  BSYNC B0 ;  /* 0x0000000000007941 */ /* 0x000fea0003800000 */
.L_x_4886:
[----:B-----5:R4:W-:Y:S02]  /*a760*/  STS.128 [R221+0x4000], R12 ;  /* 0x0040000cdd007388 */ /* 0x0209e40000000c00 */
.L_x_4881:
[----:B------:R-:W-:Y:S05]  /*a770*/  BSYNC B1 ;  /* 0x0000000000017941 */ /* 0x000fea0003800000 */
.L_x_4880:
        /* <DEDUP_REMOVED lines=47> */
.L_x_4891:
[----:B------:R-:W-:Y:S05]  /*aa70*/  BSYNC B0 ;  /* 0x0000000000007941 */ /* 0x000fea0003800000 */
.L_x_4890:
        /* <DEDUP_REMOVED lines=44> */
.L_x_4893:
[----:B------:R-:W-:Y:S05]  /*ad40*/  BSYNC B0 ;  /* 0x0000000000007941 */ /* 0x000fea0003800000 */
.L_x_4892:
        /* <DEDUP_REMOVED lines=44> */
.L_x_4895:
[----:B------:R-:W-:Y:S05]  /*b010*/  BSYNC B0 ;  /* 0x0000000000007941 */ /* 0x000fea0003800000 */
.L_x_4894:
[----:B-----5:R3:W-:Y:S02]  /*b020*/  STS.128 [R221+0x4800], R28 ;  /* 0x0048001cdd007388 */ /* 0x0207e40000000c00 */
.L_x_4889:
[----:B------:R-:W-:Y:S05]  /*b030*/  BSYNC B1 ;  /* 0x0000000000017941 */ /* 0x000fea0003800000 */
.L_x_4888:
        /* <DEDUP_REMOVED lines=48> */
.L_x_4899:
[----:B------:R-:W-:Y:S05]  /*b340*/  BSYNC B0 ;  /* 0x0000000000007941 */ /* 0x000fea0003800000 */
.L_x_4898:
        /* <DEDUP_REMOVED lines=44> */
.L_x_4901:
[----:B------:R-:W-:Y:S05]  /*b610*/  BSYNC B0 ;  /* 0x0000000000007941 */ /* 0x000fea0003800000 */
.L_x_4900:
        /* <DEDUP_REMOVED lines=45> */
.L_x_4903:
[----:B------:R-:W-:Y:S05]  /*b8f0*/  BSYNC B0 ;  /* 0x0000000000007941 */ /* 0x000fea0003800000 */
.L_x_4902:
[----:B-----5:R4:W-:Y:S02]  /*b900*/  STS.128 [R221+0x5000], R20 ;  /* 0x00500014dd007388 */ /* 0x0209e40000000c00 */
.L_x_4897:
[----:B------:R-:W-:Y:S05]  /*b910*/  BSYNC B1 ;  /* 0x0000000000017941 */ /* 0x000fea0003800000 */
.L_x_4896:
        /* <DEDUP_REMOVED lines=46> */
.L_x_4906:
[----:B------:R-:W-:Y:S05]  /*bc00*/  BSYNC B0 ;  /* 0x0000000000007941 */ /* 0x000fea0003800000 */
.L_x_4905:
        /* <DEDUP_REMOVED lines=44> */
.L_x_4908:
[----:B------:R-:W-:Y:S05]  /*bed0*/  BSYNC B0 ;  /* 0x0000000000007941 */ /* 0x000fea0003800000 */
.L_x_4907:
        /* <DEDUP_REMOVED lines=44> */
.L_x_4910:
[----:B------:R-:W-:Y:S05]  /*c1a0*/  BSYNC B0 ;  /* 0x0000000000007941 */ /* 0x000fea0003800000 */
.L_x_4909:
[----:B-----5:R4:W-:Y:S01]  /*c1b0*/  STS.128 [R221+0x5800], R20 ;  /* 0x00580014dd007388 */ /* 0x0209e20000000c00 */
[----:B------:R-:W-:Y:S05]  /*c1c0*/  BRA `(.L_x_4904) ;  /* 0x0000472000007947 */ /* 0x000fea0003800000 */
.L_x_4879:
        /* <DEDUP_REMOVED lines=89> */
.L_x_4914:
[----:B------:R-:W-:Y:S05]  /*c760*/  BSYNC B0 ;  /* 0x0000000000007941 */ /* 0x000fea0003800000 */
.L_x_4913:
        /* <DEDUP_REMOVED lines=89> */
.L_x_4916:
[----:B------:R-:W-:Y:S05]  /*cd00*/  BSYNC B0 ;  /* 0x0000000000007941 */ /* 0x000fea0003800000 */
.L_x_4915:
        /* <DEDUP_REMOVED lines=88> */
.L_x_4918:
[----:B------:R-:W-:Y:S05]  /*d290*/  BSYNC B0 ;  /* 0x0000000000007941 */ /* 0x000fea0003800000 */
.L_x_4917:
[----:B-----5:R1:W-:Y:S02]  /*d2a0*/  STS.128 [R221+0x4000], R20 ;  /* 0x00400014dd007388 */ /* 0x0203e40000000c00 */
.L_x_4912:
[----:B------:R-:W-:Y:S05]  /*d2b0*/  BSYNC B1 ;  /* 0x0000000000017941 */ /* 0x000fea0003800000 */
.L_x_4911:
        /* <DEDUP_REMOVED lines=91> */
.L_x_4922:
[----:B------:R-:W-:Y:S05]  /*d870*/  BSYNC B0 ;  /* 0x0000000000007941 */ /* 0x000fea0003800000 */
.L_x_4921:
        /* <DEDUP_REMOVED lines=88> */
.L_x_4924:
[----:B------:R-:W-:Y:S05]  /*de00*/  BSYNC B0 ;  /* 0x0000000000007941 */ /* 0x000fea0003800000 */
.L_x_4923:
        /* <DEDUP_REMOVED lines=88> */
.L_x_4926:
[----:B------:R-:W-:Y:S05]  /*e390*/  BSYNC B0 ;  /* 0x0000000000007941 */ /* 0x000fea0003800000 */
.L_x_4925:
[----:B-----5:R1:W-:Y:S02]  /*e3a0*/  STS.128 [R221+0x4800], R20 ;  /* 0x00480014dd007388 */ /* 0x0203e40000000c00 */
.L_x_4920:
[----:B------:R-:W-:Y:S05]  /*e3b0*/  BSYNC B1 ;  /* 0x0000000000017941 */ /* 0x000fea0003800000 */
.L_x_4919:
        /* <DEDUP_REMOVED lines=92> */
.L_x_4930:
[----:B------:R-:W-:Y:S05]  /*e980*/  BSYNC B0 ;  /* 0x0000000000007941 */ /* 0x000fea0003800000 */
.L_x_4929:
        /* <DEDUP_REMOVED lines=90> */
.L_x_4932:
[----:B------:R-:W-:Y:S05]  /*ef30*/  BSYNC B0 ;  /* 0x0000000000007941 */ /* 0x000fea0003800000 */
.L_x_4931:
        /* <DEDUP_REMOVED lines=89> */
.L_x_4934:
[----:B------:R-:W-:Y:S05]  /*f4d0*/  BSYNC B0 ;  /* 0x0000000000007941 */ /* 0x000fea0003800000 */
.L_x_4933:
[----:B-----5:R1:W-:Y:S02]  /*f4e0*/  STS.128 [R221+0x5000], R20 ;  /* 0x00500014dd007388 */ /* 0x0203e40000000c00 */
.L_x_4928:
[----:B------:R-:W-:Y:S05]  /*f4f0*/  BSYNC B1 ;  /* 0x0000000000017941 */ /* 0x000fea0003800000 */
.L_x_4927:
        /* <DEDUP_REMOVED lines=92> */
.L_x_4936:
[----:B------:R-:W-:Y:S05]  /*fac0*/  BSYNC B0 ;  /* 0x0000000000007941 */ /* 0x000fea0003800000 */
.L_x_4935:
        /* <DEDUP_REMOVED lines=89> */
.L_x_4938:
[----:B------:R-:W-:Y:S05]  /*10060*/  BSYNC B0 ;  /* 0x0000000000007941 */ /* 0x000fea0003800000 */
.L_x_4937:
        /* <DEDUP_REMOVED lines=91> */
.L_x_4940:
[----:B------:R-:W-:Y:S05]  /*10620*/  BSYNC B0 ;  /* 0x0000000000007941 */ /* 0x000fea0003800000 */
.L_x_4939:
[----:B-----5:R4:W-:Y:S01]  /*10630*/  STS.128 [R221+0x5800], R4 ;  /* 0x00580004dd007388 */ /* 0x0209e20000000c00 */
[----:B------:R-:W-:Y:S05]  /*10640*/  BRA `(.L_x_4904) ;  /* 0x000002a000007947 */ /* 0x000fea0003800000 */
.L_x_4878:
        /* <DEDUP_REMOVED lines=42> */
.L_x_4904:
[----:B------:R-:W-:Y:S05]  /*108f0*/  BSYNC B2 ;  /* 0x0000000000027941 */ /* 0x000fea0003800000 */
.L_x_4877:
        /* <DEDUP_REMOVED lines=75> */
[----:B------:R-:W-:Y:S01]  /*10db0*/  @!P1 IMAD.IADD R9, R15, 0x1, R8 ;  /* 0x000000010f099824 */ /* 0x000fe200078e0208 */
[----:B------:R-:W-:Y:S01]  /*10dc0*/  LOP3.LUT R200, R4, R49, RZ, 0xfc, !PT ;  /* 0x0000003104c87212 */ /* 0x000fe200078efcff */
        /* <DEDUP_REMOVED lines=50> */
[----:B-1----:R-:W1:Y:S01]  /*110f0*/  LDSM.16.M88.4 R16, [R205+0x6000] ;  /* 0x00600000cd10783b */ /* 0x002e620000000200 */
[----:B------:R-:W-:Y:S02]  /*11100*/  SEL R5, R5, 0xffffffe0, !P2 ;  /* 0xffffffe005057807 */ /* 0x000fe40005000000 */
[----:B------:R-:W-:Y:S01]  /*11110*/  R2P PR, R62, 0x6 ;  /* 0x000000063e007804 */ /* 0x000fe20000000000 */
[----:B------:R-:W2:Y:S01]  /*11120*/  LDSM.16.M88.4 R44, [R205+0x6800] ;  /* 0x00680000cd2c783b */ /* 0x000ea20000000200 */
[--C-:B------:R-:W-:Y:S01]  /*11130*/  IMAD R204, R7, 0x2, R206.reuse ;  /* 0x0000000207cc7824 */ /* 0x100fe200078e02ce */
[----:B------:R-:W-:Y:S01]  /*11140*/  ISETP.GT.AND P0, PT, R3, R208, PT ;  /* 0x000000d00300720c */ /* 0x000fe20003f04270 */
        /* <DEDUP_REMOVED lines=8> */
[----:B------:R-:W3:Y:S01]  /*111d0*/  LDSM.16.M88.4 R24, [R203] ;  /* 0x00000000cb18783b */ /* 0x000ee20000000200 */
[----:B------:R-:W-:-:S02]  /*111e0*/  IADD3 R194, R203, 0x1000, RZ ;  /* 0x00001000cbc27810 */ /* 0x000fc40007ffe0ff */
[----:B------:R-:W-:Y:S01]  /*111f0*/  SEL R0, R0, 0xffffffc0, !P2 ;  /* 0xffffffc000007807 */ /* 0x000fe20005000000 */
[----:B----4-:R-:W4:Y:S01]  /*11200*/  LDSM.16.M88.4 R12, [R203+0x800] ;  /* 0x00080000cb0c783b */ /* 0x010f220000000200 */
[C---:B------:R-:W-:Y:S02]  /*11210*/  IADD3 R193, R203.reuse, 0x1800, RZ ;  /* 0x00001800cbc17810 */ /* 0x040fe40007ffe0ff */
[----:B------:R-:W-:Y:S01]  /*11220*/  IADD3 R191, R203, 0x2000, RZ ;  /* 0x00002000cbbf7810 */ /* 0x000fe20007ffe0ff */
[----:B------:R-:W-:Y:S01]  /*11230*/  IMAD.IADD R199, R205, 0x1, R0 ;  /* 0x00000001cdc77824 */ /* 0x000fe200078e0200 */
[----:B------:R-:W-:Y:S01]  /*11240*/  LDSM.16.M88.4 R88, [R202] ;  /* 0x00000000ca58783b */ /* 0x000fe20000000200 */
[----:B------:R-:W-:Y:S01]  /*11250*/  IMAD.IADD R192, R0, 0x1, R203 ;  /* 0x0000000100c07824 */ /* 0x000fe200078e02cb */
[C---:B------:R-:W-:Y:S02]  /*11260*/  IADD3 R190, R203.reuse, 0x2800, RZ ;  /* 0x00002800cbbe7810 */ /* 0x040fe40007ffe0ff */
[----:B------:R-:W4:Y:S01]  /*11270*/  LDSM.16.M88.4 R36, [R199+0x6000] ;  /* 0x00600000c724783b */ /* 0x000f220000000200 */
[----:B------:R-:W-:-:S02]  /*11280*/  IADD3 R189, R203, 0x3000, RZ ;  /* 0x00003000cbbd7810 */ /* 0x000fc40007ffe0ff */
[C---:B------:R-:W-:Y:S01]  /*11290*/  IADD3 R188, R203.reuse, 0x3800, RZ ;  /* 0x00003800cbbc7810 */ /* 0x040fe20007ffe0ff */
[----:B------:R-:W4:Y:S01]  /*112a0*/  LDSM.16.M88.4 R28, [R203+0x1000] ;  /* 0x00100000cb1c783b */ /* 0x000f220000000200 */
[C---:B------:R-:W-:Y:S01]  /*112b0*/  IADD3 R187, R203.reuse, 0x4000, RZ ;  /* 0x00004000cbbb7810 */ /* 0x040fe20007ffe0ff */
[C---:B-1----:R-:W-:Y:S01]  /*112c0*/  HMMA.16816.F32.BF16 R20, R64.reuse, R16, RZ ;  /* 0x000000104014723c */ /* 0x042fe200000418ff */
[C---:B------:R-:W-:Y:S01]  /*112d0*/  IADD3 R186, R203.reuse, 0x4800, RZ ;  /* 0x00004800cbba7810 */ /* 0x040fe20007ffe0ff */
[----:B------:R-:W1:Y:S01]  /*112e0*/  LDSM.16.M88.4 R84, [R203+0x1800] ;  /* 0x00180000cb54783b */ /* 0x000e620000000200 */
[C---:B------:R-:W-:Y:S02]  /*112f0*/  IADD3 R185, R203.reuse, 0x5000, RZ ;  /* 0x00005000cbb97810 */ /* 0x040fe40007ffe0ff */
[----:B------:R-:W-:Y:S01]  /*11300*/  IADD3 R184, R203, 0x5800, RZ ;  /* 0x00005800cbb87810 */ /* 0x000fe20007ffe0ff */
[----:B-----5:R-:W5:Y:S02]  /*11310*/  LDSM.16.M88.4 R8, [R199+0x6800] ;  /* 0x00680000c708783b */ /* 0x020f640000000200 */
[C---:B------:R-:W-:Y:S02]  /*11320*/  HMMA.16816.F32.BF16 R16, R64.reuse, R18, RZ ;  /* 0x000000124010723c */ /* 0x040fe400000418ff */
[----:B--2---:R-:W-:Y:S04]  /*11330*/  LDSM.16.M88.4 R40, [R199+0x7000] ;  /* 0x00700000c728783b */ /* 0x004fe80000000200 */
[----:B------:R-:W-:Y:S02]  /*11340*/  LDSM.16.M88.4 R92, [R199+0x7800] ;  /* 0x00780000c75c783b */ /* 0x000fe40000000200 */
[C---:B------:R-:W-:Y:S02]  /*11350*/  HMMA.16816.F32.BF16 R32, R64.reuse, R44, RZ ;  /* 0x0000002c4020723c */ /* 0x040fe400000418ff */
[----:B------:R-:W-:Y:S04]  /*11360*/  LDSM.16.M88.4 R104, [R192+0x2800] ;  /* 0x00280000c068783b */ /* 0x000fe80000000200 */
[----:B------:R-:W-:Y:S02]  /*11370*/  LDSM.16.M88.4 R96, [R205+0xa800] ;  /* 0x00a80000cd60783b */ /* 0x000fe40000000200 */
[----:B------:R-:W-:Y:S02]  /*11380*/  HMMA.16816.F32.BF16 R44, R64, R46, RZ ;  /* 0x0000002e402c723c */ /* 0x000fe400000418ff */
[----:B------:R-:W-:Y:S04]  /*11390*/  LDSM.16.M88.4 R100, [R199+0x9800] ;  /* 0x00980000c764783b */ /* 0x000fe80000000200 */
[----:B------:R-:W0:Y:S02]  /*113a0*/  LDGDEPBAR ;  /* 0x00000000000079af */ /* 0x000e240000000000 */
        /* <DEDUP_REMOVED lines=8> */
[C---:B----4-:R-:W-:Y:S08]  /*11430*/  HMMA.16816.F32.BF16 R32, R56.reuse, R12, R32 ;  /* 0x0000000c3820723c */ /* 0x050ff00000041820 */
        /* <DEDUP_REMOVED lines=8> */
[C---:B-1----:R-:W-:Y:S08]  /*114c0*/  HMMA.16816.F32.BF16 R68, R56.reuse, R84, R68 ;  /* 0x000000543844723c */ /* 0x042ff00000041844 */
[----:B------:R-:W-:Y:S01]  /*114d0*/  HMMA.16816.F32.BF16 R64, R56, R86, R64 ;  /* 0x000000563840723c */ /* 0x000fe20000041840 */
[----:B------:R-:W1:Y:S04]  /*114e0*/  LDSM.16.M88.4 R56, [R206+0x2000] ;  /* 0x00200000ce38783b */ /* 0x000e680000000200 */
[----:B------:R-:W-:Y:S03]  /*114f0*/  LDSM.16.M88.4 R84, [R192+0x1800] ;  /* 0x00180000c054783b */ /* 0x000fe60000000200 */
[C---:B-----5:R-:W-:Y:S08]  /*11500*/  HMMA.16816.F32.BF16 R32, R88.reuse, R8, R32 ;  /* 0x000000085820723c */ /* 0x060ff00000041820 */
        /* <DEDUP_REMOVED lines=8> */
[C---:B---3--:R-:W-:Y:S08]  /*11590*/  HMMA.16816.F32.BF16 R32, R80.reuse, R12, R32 ;  /* 0x0000000c5020723c */ /* 0x048ff00000041820 */
[----:B------:R-:W-:Y:S01]  /*115a0*/  HMMA.16816.F32.BF16 R44, R80, R14, R44 ;  /* 0x0000000e502c723c */ /* 0x000fe2000004182c */
[----:B------:R-:W2:Y:S07]  /*115b0*/  LDSM.16.M88.4 R12, [R204+0x2000] ;  /* 0x00200000cc0c783b */ /* 0x000eae0000000200 */
[C---:B------:R-:W-:Y:S08]  /*115c0*/  HMMA.16816.F32.BF16 R68, R88.reuse, R92, R68 ;  /* 0x0000005c5844723c */ /* 0x040ff00000041844 */
[----:B------:R-:W-:Y:S01]  /*115d0*/  HMMA.16816.F32.BF16 R88, R88, R94, R64 ;  /* 0x0000005e5858723c */ /* 0x000fe20000041840 */
[----:B------:R-:W3:Y:S04]  /*115e0*/  LDSM.16.M88.4 R64, [R205+0x9800] ;  /* 0x00980000cd40783b */ /* 0x000ee80000000200 */
[----:B------:R-:W-:Y:S03]  /*115f0*/  LDSM.16.M88.4 R92, [R202+0x2000] ;  /* 0x00200000ca5c783b */ /* 0x000fe60000000200 */
[C---:B-1----:R-:W-:Y:S08]  /*11600*/  HMMA.16816.F32.BF16 R20, R56.reuse, R36, R20 ;  /* 0x000000243814723c */ /* 0x042ff00000041814 */
[----:B------:R-:W-:Y:S01]  /*11610*/  HMMA.16816.F32.BF16 R16, R56, R38, R16 ;  /* 0x000000263810723c */ /* 0x000fe20000041810 */
[----:B------:R-:W-:Y:S07]  /*11620*/  LDSM.16.M88.4 R36, [R199+0x8000] ;  /* 0x00800000c724783b */ /* 0x000fee0000000200 */
[C---:B------:R-:W-:Y:S08]  /*11630*/  HMMA.16816.F32.BF16 R76, R80.reuse, R28, R76 ;  /* 0x0000001c504c723c */ /* 0x040ff0000004184c */
[----:B------:R-:W-:Y:S01]  /*11640*/  HMMA.16816.F32.BF16 R72, R80, R30, R72 ;  /* 0x0000001e5048723c */ /* 0x000fe20000041848 */
[----:B------:R-:W1:Y:S07]  /*11650*/  LDSM.16.M88.4 R28, [R203+0x2800] ;  /* 0x00280000cb1c783b */ /* 0x000e6e0000000200 */
[C---:B----4-:R-:W-:Y:S08]  /*11660*/  HMMA.16816.F32.BF16 R32, R56.reuse, R8, R32 ;  /* 0x000000083820723c */ /* 0x050ff00000041820 */
[----:B------:R-:W-:Y:S01]  /*11670*/  HMMA.16816.F32.BF16 R44, R56, R10, R44 ;  /* 0x0000000a382c723c */ /* 0x000fe2000004182c */
[----:B------:R-:W4:Y:S07]  /*11680*/  LDSM.16.M88.4 R8, [R203+0x3000] ;  /* 0x00300000cb08783b */ /* 0x000f2e0000000200 */
[C---:B------:R-:W-:Y:S08]  /*11690*/  HMMA.16816.F32.BF16 R68, R80.reuse, R84, R68 ;  /* 0x000000545044723c */ /* 0x040ff00000041844 */
[----:B------:R-:W-:Y:S01]  /*116a0*/  HMMA.16816.F32.BF16 R88, R80, R86, R88 ;  /* 0x000000565058723c */ /* 0x000fe20000041858 */
[----:B------:R-:W-:Y:S04]  /*116b0*/  LDSM.16.M88.4 R84, [R201+0x2000] ;  /* 0x00200000c954783b */ /* 0x000fe80000000200 */
[----:B------:R-:W-:Y:S03]  /*116c0*/  LDSM.16.M88.4 R80, [R192+0x3000] ;  /* 0x00300000c050783b */ /* 0x000fe60000000200 */
[C---:B--2---:R-:W-:Y:S08]  /*116d0*/  HMMA.16816.F32.BF16 R20, R12.reuse, R24, R20 ;  /* 0x000000180c14723c */ /* 0x044ff00000041814 */
[----:B------:R-:W-:Y:S01]  /*116e0*/  HMMA.16816.F32.BF16 R16, R12, R26, R16 ;  /* 0x0000001a0c10723c */ /* 0x000fe20000041810 */
[----:B------:R-:W-:Y:S07]  /*116f0*/  LDSM.16.M88.4 R24, [R192+0x2000] ;  /* 0x00200000c018783b */ /* 0x000fee0000000200 */
[C---:B------:R-:W-:Y:S08]  /*11700*/  HMMA.16816.F32.BF16 R76, R56.reuse, R40, R76 ;  /* 0x00000028384c723c */ /* 0x040ff0000004184c */
[C---:B------:R-:W-:Y:S01]  /*11710*/  HMMA.16816.F32.BF16 R72, R56.reuse, R42, R72 ;  /* 0x0000002a3848723c */ /* 0x040fe20000041848 */
[----:B------:R-:W2:Y:S07]  /*11720*/  LDSM.16.M88.4 R40, [R203+0x3800] ;  /* 0x00380000cb28783b */ /* 0x000eae0000000200 */
[C---:B---3--:R-:W-:Y:S08]  /*11730*/  HMMA.16816.F32.BF16 R68, R56.reuse, R64, R68 ;  /* 0x000000403844723c */ /* 0x048ff00000041844 */
[----:B------:R-:W-:Y:S01]  /*11740*/  HMMA.16816.F32.BF16 R88, R56, R66, R88 ;  /* 0x000000423858723c */ /* 0x000fe20000041858 */
[----:B------:R-:W-:Y:S04]  /*11750*/  LDSM.16.M88.4 R64, [R206+0x4000] ;  /* 0x00400000ce40783b */ /* 0x000fe80000000200 */
[----:B------:R-:W-:Y:S03]  /*11760*/  LDSM.16.M88.4 R56, [R203+0x4000] ;  /* 0x00400000cb38783b */ /* 0x000fe60000000200 */
[C---:B-1----:R-:W-:Y:S08]  /*11770*/  HMMA.16816.F32.BF16 R32, R12.reuse, R28, R32 ;  /* 0x0000001c0c20723c */ /* 0x042ff00000041820 */
[----:B------:R-:W-:Y:S01]  /*11780*/  HMMA.16816.F32.BF16 R44, R12, R30, R44 ;  /* 0x0000001e0c2c723c */ /* 0x000fe2000004182c */
[----:B------:R-:W1:Y:S07]  /*11790*/  LDSM.16.M88.4 R28, [R199+0x8800] ;  /* 0x00880000c71c783b */ /* 0x000e6e0000000200 */
[C---:B------:R-:W-:Y:S08]  /*117a0*/  HMMA.16816.F32.BF16 R20, R92.reuse, R36, R20 ;  /* 0x000000245c14723c */ /* 0x040ff00000041814 */
[----:B------:R-:W-:Y:S01]  /*117b0*/  HMMA.16816.F32.BF16 R16, R92, R38, R16 ;  /* 0x000000265c10723c */ /* 0x000fe20000041810 */
[----:B------:R-:W-:Y:S07]  /*117c0*/  LDSM.16.M88.4 R36, [R203+0x4800] ;  /* 0x00480000cb24783b */ /* 0x000fee0000000200 */
[C---:B----4-:R-:W-:Y:S08]  /*117d0*/  HMMA.16816.F32.BF16 R76, R12.reuse, R8, R76 ;  /* 0x000000080c4c723c */ /* 0x050ff0000004184c */
[C---:B------:R-:W-:Y:S01]  /*117e0*/  HMMA.16816.F32.BF16 R72, R12.reuse, R10, R72 ;  /* 0x0000000a0c48723c */ /* 0x040fe20000041848 */
[----:B------:R-:W3:Y:S07]  /*117f0*/  LDSM.16.M88.4 R8, [R205+0xa000] ;  /* 0x00a00000cd08783b */ /* 0x000eee0000000200 */
[C---:B--2---:R-:W-:Y:S08]  /*11800*/  HMMA.16816.F32.BF16 R68, R12.reuse, R40, R68 ;  /* 0x000000280c44723c */ /* 0x044ff00000041844 */
[----:B------:R-:W-:Y:S01]  /*11810*/  HMMA.16816.F32.BF16 R88, R12, R42, R88 ;  /* 0x0000002a0c58723c */ /* 0x000fe20000041858 */
[----:B------:R-:W2:Y:S04]  /*11820*/  LDSM.16.M88.4 R12, [R199+0x9000] ;  /* 0x00900000c70c783b */ /* 0x000ea80000000200 */
[----:B------:R-:W4:Y:S03]  /*11830*/  LDSM.16.M88.4 R40, [R204+0x4000] ;  /* 0x00400000cc28783b */ /* 0x000f260000000200 */
[C---:B------:R-:W-:Y:S08]  /*11840*/  HMMA.16816.F32.BF16 R20, R84.reuse, R24, R20 ;  /* 0x000000185414723c */ /* 0x040ff00000041814 */
[----:B------:R-:W-:Y:S01]  /*11850*/  HMMA.16816.F32.BF16 R16, R84, R26, R16 ;  /* 0x0000001a5410723c */ /* 0x000fe20000041810 */
[----:B------:R-:W-:Y:S07]  /*11860*/  LDSM.16.M88.4 R24, [R199+0xa000] ;  /* 0x00a00000c718783b */ /* 0x000fee0000000200 */
[C---:B-1----:R-:W-:Y:S08]  /*11870*/  HMMA.16816.F32.BF16 R32, R92.reuse, R28, R32 ;  /* 0x0000001c5c20723c */ /* 0x042ff00000041820 */
[----:B------:R-:W-:Y:S01]  /*11880*/  HMMA.16816.F32.BF16 R44, R92, R30, R44 ;  /* 0x0000001e5c2c723c */ /* 0x000fe2000004182c */
[----:B------:R-:W1:Y:S07]  /*11890*/  LDSM.16.M88.4 R28, [R202+0x4000] ;  /* 0x00400000ca1c783b */ /* 0x000e6e0000000200 */
[C---:B---3--:R-:W-:Y:S08]  /*118a0*/  HMMA.16816.F32.BF16 R20, R64.reuse, R8, R20 ;  /* 0x000000084014723c */ /* 0x048ff00000041814 */
[----:B------:R-:W-:Y:S01]  /*118b0*/  HMMA.16816.F32.BF16 R16, R64, R10, R16 ;  /* 0x0000000a4010723c */ /* 0x000fe20000041810 */
[----:B------:R-:W-:Y:S07]  /*118c0*/  LDSM.16.M88.4 R8, [R192+0x4000] ;  /* 0x00400000c008783b */ /* 0x000fee0000000200 */
[C---:B--2---:R-:W-:Y:S08]  /*118d0*/  HMMA.16816.F32.BF16 R76, R92.reuse, R12, R76 ;  /* 0x0000000c5c4c723c */ /* 0x044ff0000004184c */
[----:B------:R-:W-:Y:S01]  /*118e0*/  HMMA.16816.F32.BF16 R72, R92, R14, R72 ;  /* 0x0000000e5c48723c */ /* 0x000fe20000041848 */
[----:B------:R-:W-:Y:S07]  /*118f0*/  LDSM.16.M88.4 R12, [R201+0x4000] ;  /* 0x00400000c90c783b */ /* 0x000fee0000000200 */
[C---:B------:R-:W-:Y:S08]  /*11900*/  HMMA.16816.F32.BF16 R32, R84.reuse, R104, R32 ;  /* 0x000000685420723c */ /* 0x040ff00000041820 */
[----:B------:R-:W-:Y:S08]  /*11910*/  HMMA.16816.F32.BF16 R44, R84, R106, R44 ;  /* 0x0000006a542c723c */ /* 0x000ff0000004182c */
[C---:B----4-:R-:W-:Y:S08]  /*11920*/  HMMA.16816.F32.BF16 R20, R40.reuse, R56, R20 ;  /* 0x000000382814723c */ /* 0x050ff00000041814 */
[----:B------:R-:W-:Y:S01]  /*11930*/  HMMA.16816.F32.BF16 R16, R40, R58, R16 ;  /* 0x0000003a2810723c */ /* 0x000fe20000041810 */
[----:B------:R-:W2:Y:S07]  /*11940*/  LDSM.16.M88.4 R56, [R205+0xb000] ;  /* 0x00b00000cd38783b */ /* 0x000eae0000000200 */
[----:B------:R-:W-:Y:S08]  /*11950*/  HMMA.16816.F32.BF16 R76, R84, R80, R76 ;  /* 0x00000050544c723c */ /* 0x000ff0000004184c */
[C---:B------:R-:W-:Y:S08]  /*11960*/  HMMA.16816.F32.BF16 R32, R64.reuse, R96, R32 ;  /* 0x000000604020723c */ /* 0x040ff00000041820 */
[----:B------:R-:W-:Y:S01]  /*11970*/  HMMA.16816.F32.BF16 R44, R64, R98, R44 ;  /* 0x00000062402c723c */ /* 0x000fe2000004182c */
[----:B------:R-:W3:Y:S07]  /*11980*/  LDSM.16.M88.4 R96, [R192+0x3800] ;  /* 0x00380000c060783b */ /* 0x000eee0000000200 */
[----:B------:R-:W-:Y:S01]  /*11990*/  HMMA.16816.F32.BF16 R80, R84, R82, R72 ;  /* 0x000000525450723c */ /* 0x000fe20000041848 */
[----:B------:R-:W-:Y:S07]  /*119a0*/  LDSM.16.M88.4 R72, [R192+0x4800] ;  /* 0x00480000c048783b */ /* 0x000fee0000000200 */
[C---:B-1----:R-:W-:Y:S08]  /*119b0*/  HMMA.16816.F32.BF16 R20, R28.reuse, R24, R20 ;  /* 0x000000181c14723c */ /* 0x042ff00000041814 */
[----:B------:R-:W-:Y:S01]  /*119c0*/  HMMA.16816.F32.BF16 R16, R28, R26, R16 ;  /* 0x0000001a1c10723c */ /* 0x000fe20000041810 */
[----:B------:R-:W1:Y:S07]  /*119d0*/  LDSM.16.M88.4 R24, [R203+0x5000] ;  /* 0x00500000cb18783b */ /* 0x000e6e0000000200 */
[----:B------:R-:W-:Y:S08]  /*119e0*/  HMMA.16816.F32.BF16 R68, R92, R100, R68 ;  /* 0x000000645c44723c */ /* 0x000ff00000041844 */
[----:B------:R-:W-:Y:S08]  /*119f0*/  HMMA.16816.F32.BF16 R32, R40, R36, R32 ;  /* 0x000000242820723c */ /* 0x000ff00000041820 */
[----:B--2---:R-:W-:Y:S08]  /*11a00*/  HMMA.16816.F32.BF16 R76, R64, R56, R76 ;  /* 0x00000038404c723c */ /* 0x004ff0000004184c */
[----:B------:R-:W-:Y:S01]  /*11a10*/  HMMA.16816.F32.BF16 R44, R40, R38, R44 ;  /* 0x00000026282c723c */ /* 0x000fe2000004182c */
[----:B------:R-:W2:Y:S07]  /*11a20*/  LDSM.16.M88.4 R36, [R205+0xb800] ;  /* 0x00b80000cd24783b */ /* 0x000eae0000000200 */
[----:B------:R-:W-:Y:S08]  /*11a30*/  HMMA.16816.F32.BF16 R80, R64, R58, R80 ;  /* 0x0000003a4050723c */ /* 0x000ff00000041850 */
[----:B------:R-:W-:Y:S01]  /*11a40*/  HMMA.16816.F32.BF16 R92, R92, R102, R88 ;  /* 0x000000665c5c723c */ /* 0x000fe20000041858 */
[----:B------:R-:W4:Y:S07]  /*11a50*/  LDSM.16.M88.4 R88, [R199+0xa800] ;  /* 0x00a80000c758783b */ /* 0x000f2e0000000200 */
[----:B---3--:R-:W-:Y:S08]  /*11a60*/  HMMA.16816.F32.BF16 R68, R84, R96, R68 ;  /* 0x000000605444723c */ /* 0x008ff00000041844 */
[----:B------:R-:W-:Y:S08]  /*11a70*/  HMMA.16816.F32.BF16 R16, R12, R10, R16 ;  /* 0x0000000a0c10723c */ /* 0x000ff00000041810 */
[C---:B-1----:R-:W-:Y:S08]  /*11a80*/  HMMA.16816.F32.BF16 R76, R40.reuse, R24, R76 ;  /* 0x00000018284c723c */ /* 0x042ff0000004184c */
[----:B------:R-:W-:Y:S01]  /*11a90*/  HMMA.16816.F32.BF16 R80, R40, R26, R80 ;  /* 0x0000001a2850723c */ /* 0x000fe20000041850 */
[----:B------:R-:W1:Y:S07]  /*11aa0*/  LDSM.16.M88.4 R24, [R203+0x5800] ;  /* 0x00580000cb18783b */ /* 0x000e6e0000000200 */
[----:B------:R-:W-:Y:S01]  /*11ab0*/  HMMA.16816.F32.BF16 R20, R12, R8, R20 ;  /* 0x000000080c14723c */ /* 0x000fe20000041814 */
[----:B------:R-:W3:Y:S01]  /*11ac0*/  LDSM.16.M88.4 R8, [R199+0xb000] ;  /* 0x00b00000c708783b */ /* 0x000ee20000000200 */
[----:B------:R-:W-:-:S02]  /*11ad0*/  FMUL.FTZ R16, R16, c[0x0][0x2ec] ;  /* 0x0000bb0010107a20 */ /* 0x000fc40000410000 */
[----:B------:R-:W-:Y:S02]  /*11ae0*/  FMUL.FTZ R17, R17, c[0x0][0x2ec] ;  /* 0x0000bb0011117a20 */ /* 0x000fe40000410000 */
[----:B------:R-:W-:Y:S01]  /*11af0*/  FMUL.FTZ R18, R18, c[0x0][0x2ec] ;  /* 0x0000bb0012127a20 */ /* 0x000fe20000410000 */
[----:B------:R-:W-:Y:S01]  /*11b00*/  MUFU.TANH R52, R16 ;  /* 0x0000001000347308 */ /* 0x000fe20000002400 */
[----:B------:R-:W-:Y:S01]  /*11b10*/  HMMA.16816.F32.BF16 R92, R84, R98, R92 ;  /* 0x00000062545c723c */ /* 0x000fe2000004185c */
[----:B------:R-:W-:-:S06]  /*11b20*/  FMUL.FTZ R57, R19, c[0x0][0x2ec] ;  /* 0x0000bb0013397a20 */ /* 0x000fcc0000410000 */
[----:B------:R-:W-:Y:S01]  /*11b30*/  MUFU.TANH R53, R17 ;  /* 0x0000001100357308 */ /* 0x000fe20000002400 */
[----:B--2---:R-:W-:Y:S07]  /*11b40*/  HMMA.16816.F32.BF16 R68, R64, R36, R68 ;  /* 0x000000244044723c */ /* 0x004fee0000041844 */
[----:B------:R2:W-:Y:S01]  /*11b50*/  MUFU.TANH R56, R18 ;  /* 0x0000001200387308 */ /* 0x0005e20000002400 */
[----:B------:R-:W-:Y:S01]  /*11b60*/  FMUL.FTZ R0, R20, c[0x0][0x2ec] ;  /* 0x0000bb0014007a20 */ /* 0x000fe20000410000 */
[----:B----4-:R-:W-:Y:S01]  /*11b70*/  HMMA.16816.F32.BF16 R32, R28, R88, R32 ;  /* 0x000000581c20723c */ /* 0x010fe20000041820 */
[----:B------:R-:W-:-:S02]  /*11b80*/  FMUL.FTZ R6, R21, c[0x0][0x2ec] ;  /* 0x0000bb0015067a20 */ /* 0x000fc40000410000 */
[----:B------:R-:W-:Y:S02]  /*11b90*/  FMUL.FTZ R48, R22, c[0x0][0x2ec] ;  /* 0x0000bb0016307a20 */ /* 0x000fe40000410000 */
[----:B------:R-:W-:Y:S01]  /*11ba0*/  FMUL.FTZ R50, R23, c[0x0][0x2ec] ;  /* 0x0000bb0017327a20 */ /* 0x000fe20000410000 */
[----:B------:R-:W4:Y:S01]  /*11bb0*/  MUFU.TANH R0, R0 ;  /* 0x0000000000007308 */ /* 0x000f220000002400 */
[----:B------:R-:W-:Y:S01]  /*11bc0*/  LDSM.16.M88.4 R20, [R192+0x5000] ;  /* 0x00500000c014783b */ /* 0x000fe20000000200 */
[----:B------:R-:W-:Y:S03]  /*11bd0*/  HMMA.16816.F32.BF16 R92, R64, R38, R92 ;  /* 0x00000026405c723c */ /* 0x000fe6000004185c */
[----:B--2---:R-:W2:Y:S03]  /*11be0*/  LDSM.16.M88.4 R16, [R199+0xb800] ;  /* 0x00b80000c710783b */ /* 0x004ea60000000200 */
[----:B------:R-:W-:Y:S02]  /*11bf0*/  MUFU.TANH R6, R6 ;  /* 0x0000000600067308 */ /* 0x000fe40000002400 */
[----:B-1----:R-:W-:Y:S06]  /*11c00*/  HMMA.16816.F32.BF16 R68, R40, R24, R68 ;  /* 0x000000182844723c */ /* 0x002fec0000041844 */
[----:B------:R-:W1:Y:S02]  /*11c10*/  MUFU.TANH R50, R50 ;  /* 0x0000003200327308 */ /* 0x000e640000002400 */
[C---:B---3--:R-:W-:Y:S06]  /*11c20*/  HMMA.16816.F32.BF16 R76, R28.reuse, R8, R76 ;  /* 0x000000081c4c723c */ /* 0x048fec000004184c */
[----:B------:R-:W3:Y:S02]  /*11c30*/  MUFU.TANH R57, R57 ;  /* 0x0000003900397308 */ /* 0x000ee40000002400 */
[----:B------:R-:W-:Y:S01]  /*11c40*/  HMMA.16816.F32.BF16 R80, R28, R10, R80 ;  /* 0x0000000a1c50723c */ /* 0x000fe20000041850 */
[----:B------:R-:W5:Y:S01]  /*11c50*/  LDSM.16.M88.4 R8, [R192+0x5800] ;  /* 0x00580000c008783b */ /* 0x000f620000000200 */
[----:B------:R-:W-:-:S04]  /*11c60*/  DEPBAR.LE SB0, 0x0 ;  /* 0x000080000000791a */ /* 0x000fc80000000000 */
[----:B------:R-:W1:Y:S02]  /*11c70*/  MUFU.TANH R48, R48 ;  /* 0x0000003000307308 */ /* 0x000e640000002400 */
[----:B------:R-:W-:Y:S08]  /*11c80*/  HMMA.16816.F32.BF16 R92, R40, R26, R92 ;  /* 0x0000001a285c723c */ /* 0x000ff0000004185c */
[C---:B------:R-:W-:Y:S08]  /*11c90*/  HMMA.16816.F32.BF16 R44, R28.reuse, R90, R44 ;  /* 0x0000005a1c2c723c */ /* 0x040ff0000004182c */
[----:B--2---:R-:W-:Y:S08]  /*11ca0*/  HMMA.16816.F32.BF16 R68, R28, R16, R68 ;  /* 0x000000101c44723c */ /* 0x004ff00000041844 */
[----:B------:R-:W-:Y:S08]  /*11cb0*/  HMMA.16816.F32.BF16 R32, R12, R72, R32 ;  /* 0x000000480c20723c */ /* 0x000ff00000041820 */
[----:B------:R-:W-:Y:S08]  /*11cc0*/  HMMA.16816.F32.BF16 R92, R28, R18, R92 ;  /* 0x000000121c5c723c */ /* 0x000ff0000004185c */
[C---:B------:R-:W-:Y:S08]  /*11cd0*/  HMMA.16816.F32.BF16 R44, R12.reuse, R74, R44 ;  /* 0x0000004a0c2c723c */ /* 0x040ff0000004182c */
[----:B-----5:R-:W-:Y:S01]  /*11ce0*/  HMMA.16816.F32.BF16 R68, R12, R8, R68 ;  /* 0x000000080c44723c */ /* 0x020fe20000041844 */
[----:B------:R-:W-:-:S02]  /*11cf0*/  FMUL.FTZ R32, R32, c[0x0][0x2ec] ;  /* 0x0000bb0020207a20 */ /* 0x000fc40000410000 */
[----:B------:R-:W-:Y:S02]  /*11d00*/  FMUL.FTZ R34, R34, c[0x0][0x2ec] ;  /* 0x0000bb0022227a20 */ /* 0x000fe40000410000 */
[----:B------:R-:W-:Y:S02]  /*11d10*/  FMUL.FTZ R33, R33, c[0x0][0x2ec] ;  /* 0x0000bb0021217a20 */ /* 0x000fe40000410000 */
[----:B------:R-:W-:Y:S01]  /*11d20*/  LOP3.LUT R9, R60, 0x6, RZ, 0xc0, !PT ;  /* 0x000000063c097812 */ /* 0x000fe200078ec0ff */
[C---:B------:R-:W-:Y:S01]  /*11d30*/  HMMA.16816.F32.BF16 R80, R12.reuse, R22, R80 ;  /* 0x000000160c50723c */ /* 0x040fe20000041850 */
[----:B------:R-:W-:Y:S01]  /*11d40*/  FMUL.FTZ R35, R35, c[0x0][0x2ec] ;  /* 0x0000bb0023237a20 */ /* 0x000fe20000410000 */
[----:B------:R-:W-:Y:S05]  /*11d50*/  MUFU.TANH R32, R32 ;  /* 0x0000002000207308 */ /* 0x000fea0000002400 */
[----:B------:R-:W-:Y:S01]  /*11d60*/  IMAD.IADD R22, R2, 0x1, R9 ;  /* 0x0000000102167824 */ /* 0x000fe200078e0209 */
[----:B------:R-:W-:Y:S01]  /*11d70*/  HMMA.16816.F32.BF16 R76, R12, R20, R76 ;  /* 0x000000140c4c723c */ /* 0x000fe2000004184c */
[----:B------:R-:W-:Y:S01]  /*11d80*/  FMUL.FTZ R25, R46, c[0x0][0x2ec] ;  /* 0x0000bb002e197a20 */ /* 0x000fe20000410000 */
[----:B------:R-:W2:Y:S01]  /*11d90*/  MUFU.TANH R34, R34 ;  /* 0x0000002200227308 */ /* 0x000ea20000002400 */
[----:B------:R-:W-:Y:S01]  /*11da0*/  FMUL.FTZ R24, R47, c[0x0][0x2ec] ;  /* 0x0000bb002f187a20 */ /* 0x000fe20000410000 */
[----:B------:R-:W-:-:S02]  /*11db0*/  IADD3 R16, R22, 0x8, RZ ;  /* 0x0000000816107810 */ /* 0x000fc40007ffe0ff */
[----:B------:R-:W-:Y:S01]  /*11dc0*/  IADD3 R8, R22, 0x1, RZ ;  /* 0x0000000116087810 */ /* 0x000fe20007ffe0ff */
[----:B------:R-:W-:Y:S01]  /*11dd0*/  FMUL.FTZ R20, R44, c[0x0][0x2ec] ;  /* 0x0000bb002c147a20 */ /* 0x000fe20000410000 */
[-C--:B------:R-:W-:Y:S01]  /*11de0*/  ISETP.GE.AND P1, PT, R22, R61.reuse, PT ;  /* 0x0000003d1600720c */ /* 0x080fe20003f26270 */
[----:B------:R-:W-:Y:S01]  /*11df0*/  HMMA.16816.F32.BF16 R92, R12, R10, R92 ;  /* 0x0000000a0c5c723c */ /* 0x000fe2000004185c */
[-C--:B------:R-:W-:Y:S01]  /*11e00*/  ISETP.GE.AND P5, PT, R16, R61.reuse, PT ;  /* 0x0000003d1000720c */ /* 0x080fe20003fa6270 */
[----:B------:R-:W-:Y:S01]  /*11e10*/  MUFU.TANH R33, R33 ;  /* 0x0000002100217308 */ /* 0x000fe20000002400 */
[----:B------:R-:W-:Y:S01]  /*11e20*/  IADD3 R16, R22, 0x10, RZ ;  /* 0x0000001016107810 */ /* 0x000fe20007ffe0ff */
[----:B------:R-:W-:Y:S01]  /*11e30*/  FMUL.FTZ R21, R45, c[0x0][0x2ec] ;  /* 0x0000bb002d157a20 */ /* 0x000fe20000410000 */
[-C--:B------:R-:W-:Y:S01]  /*11e40*/  ISETP.GE.AND P6, PT, R8, R61.reuse, PT ;  /* 0x0000003d0800720c */ /* 0x080fe20003fc6270 */
[----:B------:R-:W-:Y:S01]  /*11e50*/  FMUL.FTZ R68, R68, c[0x0][0x2ec] ;  /* 0x0000bb0044447a20 */ /* 0x000fe20000410000 */
[----:B----4-:R-:W-:Y:S01]  /*11e60*/  FSEL R3, R0, -INF , !P1 ;  /* 0xff80000000037808 */ /* 0x010fe20004800000 */
[----:B------:R-:W-:Y:S01]  /*11e70*/  FMUL.FTZ R80, R80, c[0x0][0x2ec] ;  /* 0x0000bb0050507a20 */ /* 0x000fe20000410000 */
[----:B------:R-:W-:Y:S01]  /*11e80*/  IADD3 R0, R22, 0x18, RZ ;  /* 0x0000001816007810 */ /* 0x000fe20007ffe0ff */
[----:B------:R-:W4:Y:S01]  /*11e90*/  MUFU.TANH R35, R35 ;  /* 0x0000002300237308 */ /* 0x000f220000002400 */
[-C--:B------:R-:W-:Y:S01]  /*11ea0*/  ISETP.GE.AND P2, PT, R16, R61.reuse, PT ;  /* 0x0000003d1000720c */ /* 0x080fe20003f46270 */
[----:B------:R-:W-:Y:S01]  /*11eb0*/  FMUL.FTZ R82, R82, c[0x0][0x2ec] ;  /* 0x0000bb0052527a20 */ /* 0x000fe20000410000 */
[----:B-1----:R-:W-:Y:S01]  /*11ec0*/  FSEL R50, R50, -INF , !P6 ;  /* 0xff80000032327808 */ /* 0x002fe20007000000 */
[----:B------:R-:W-:Y:S01]  /*11ed0*/  FMUL.FTZ R81, R81, c[0x0][0x2ec] ;  /* 0x0000bb0051517a20 */ /* 0x000fe20000410000 */
[----:B------:R-:W-:Y:S01]  /*11ee0*/  FSEL R16, R6, -INF , !P6 ;  /* 0xff80000006107808 */ /* 0x000fe20007000000 */
[----:B------:R-:W-:Y:S01]  /*11ef0*/  FMUL.FTZ R76, R76, c[0x0][0x2ec] ;  /* 0x0000bb004c4c7a20 */ /* 0x000fe20000410000 */
[-C--:B------:R-:W-:Y:S01]  /*11f00*/  ISETP.GE.AND P6, PT, R0, R61.reuse, PT ;  /* 0x0000003d0000720c */ /* 0x080fe20003fc6270 */
[----:B------:R-:W-:Y:S01]  /*11f10*/  MUFU.TANH R20, R20 ;  /* 0x0000001400147308 */ /* 0x000fe20000002400 */
[----:B------:R-:W-:Y:S01]  /*11f20*/  IADD3 R8, R22, 0x9, RZ ;  /* 0x0000000916087810 */ /* 0x000fe20007ffe0ff */
[----:B------:R-:W-:Y:S01]  /*11f30*/  FMUL.FTZ R78, R78, c[0x0][0x2ec] ;  /* 0x0000bb004e4e7a20 */ /* 0x000fe20000410000 */
[----:B------:R-:W-:Y:S01]  /*11f40*/  IADD3 R0, R22, 0x19, RZ ;  /* 0x0000001916007810 */ /* 0x000fe20007ffe0ff */
[----:B------:R-:W-:Y:S01]  /*11f50*/  FMUL.FTZ R77, R77, c[0x0][0x2ec] ;  /* 0x0000bb004d4d7a20 */ /* 0x000fe20000410000 */
[----:B------:R-:W-:Y:S01]  /*11f60*/  FSEL R56, R56, -INF , !P5 ;  /* 0xff80000038387808 */ /* 0x000fe20006800000 */
[----:B------:R-:W-:Y:S01]  /*11f70*/  FMUL.FTZ R79, R79, c[0x0][0x2ec] ;  /* 0x0000bb004f4f7a20 */ /* 0x000fe20000410000 */
[----:B------:R-:W-:Y:S01]  /*11f80*/  FSEL R17, R52, -INF , !P5 ;  /* 0xff80000034117808 */ /* 0x000fe20006800000 */
[----:B------:R-:W1:Y:S01]  /*11f90*/  MUFU.TANH R25, R25 ;  /* 0x0000001900197308 */ /* 0x000e620000002400 */
[-C--:B------:R-:W-:Y:S01]  /*11fa0*/  ISETP.GE.AND P4, PT, R8, R61.reuse, PT ;  /* 0x0000003d0800720c */ /* 0x080fe20003f86270 */
[----:B------:R-:W-:Y:S01]  /*11fb0*/  FMUL.FTZ R83, R83, c[0x0][0x2ec] ;  /* 0x0000bb0053537a20 */ /* 0x000fe20000410000 */
[-C--:B------:R-:W-:Y:S01]  /*11fc0*/  ISETP.GE.AND P5, PT, R0, R61.reuse, PT ;  /* 0x0000003d0000720c */ /* 0x080fe20003fa6270 */
[----:B------:R-:W-:Y:S01]  /*11fd0*/  FMUL.FTZ R70, R70, c[0x0][0x2ec] ;  /* 0x0000bb0046467a20 */ /* 0x000fe20000410000 */
[----:B------:R-:W-:Y:S01]  /*11fe0*/  IADD3 R0, R22, 0x20, RZ ;  /* 0x0000002016007810 */ /* 0x000fe20007ffe0ff */
[----:B------:R-:W-:Y:S01]  /*11ff0*/  FMUL.FTZ R69, R69, c[0x0][0x2ec] ;  /* 0x0000bb0045457a20 */ /* 0x000fe20000410000 */
[----:B---3--:R-:W-:Y:S01]  /*12000*/  FSEL R6, R57, -INF , !P4 ;  /* 0xff80000039067808 */ /* 0x008fe20006000000 */
[----:B------:R-:W-:Y:S01]  /*12010*/  MUFU.TANH R21, R21 ;  /* 0x0000001500157308 */ /* 0x000fe20000002400 */
[----:B------:R-:W-:Y:S01]  /*12020*/  FSEL R53, R53, -INF , !P4 ;  /* 0xff80000035357808 */ /* 0x000fe20006000000 */
[----:B------:R-:W-:Y:S01]  /*12030*/  FMUL.FTZ R71, R71, c[0x0][0x2ec] ;  /* 0x0000bb0047477a20 */ /* 0x000fe20000410000 */
[----:B------:R-:W-:Y:S01]  /*12040*/  ISETP.GE.AND P4, PT, R0, R61, PT ;  /* 0x0000003d0000720c */ /* 0x000fe20003f86270 */
[----:B------:R-:W-:Y:S01]  /*12050*/  FMUL.FTZ R92, R92, c[0x0][0x2ec] ;  /* 0x0000bb005c5c7a20 */ /* 0x000fe20000410000 */
[----:B------:R-:W-:Y:S01]  /*12060*/  IADD3 R8, R22, 0x11, RZ ;  /* 0x0000001116087810 */ /* 0x000fe20007ffe0ff */
[----:B------:R-:W-:Y:S01]  /*12070*/  FMUL.FTZ R94, R94, c[0x0][0x2ec] ;  /* 0x0000bb005e5e7a20 */ /* 0x000fe20000410000 */
[----:B------:R-:W-:Y:S01]  /*12080*/  IADD3 R0, R22, 0x21, RZ ;  /* 0x0000002116007810 */ /* 0x000fe20007ffe0ff */
[----:B------:R-:W3:Y:S01]  /*12090*/  MUFU.TANH R24, R24 ;  /* 0x0000001800187308 */ /* 0x000ee20000002400 */
[----:B------:R-:W-:Y:S01]  /*120a0*/  FSEL R48, R48, -INF , !P1 ;  /* 0xff80000030307808 */ /* 0x000fe20004800000 */
[----:B------:R-:W-:Y:S01]  /*120b0*/  FMUL.FTZ R93, R93, c[0x0][0x2ec] ;  /* 0x0000bb005d5d7a20 */ /* 0x000fe20000410000 */
[----:B--2---:R-:W-:Y:S01]  /*120c0*/  FSEL R12, R34, -INF , !P2 ;  /* 0xff800000220c7808 */ /* 0x004fe20005000000 */
[----:B------:R-:W-:Y:S01]  /*120d0*/  FMUL.FTZ R95, R95, c[0x0][0x2ec] ;  /* 0x0000bb005f5f7a20 */ /* 0x000fe20000410000 */
[----:B------:R-:W-:-:S02]  /*120e0*/  FSEL R15, R32, -INF , !P2 ;  /* 0xff800000200f7808 */ /* 0x000fc40005000000 */
[-C--:B------:R-:W-:Y:S01]  /*120f0*/  ISETP.GE.AND P1, PT, R8, R61.reuse, PT ;  /* 0x0000003d0800720c */ /* 0x080fe20003f26270 */
[----:B------:R-:W-:Y:S01]  /*12100*/  MUFU.TANH R167, R76 ;  /* 0x0000004c00a77308 */ /* 0x000fe20000002400 */
[-C--:B------:R-:W-:Y:S02]  /*12110*/  ISETP.GE.AND P2, PT, R0, R61.reuse, PT ;  /* 0x0000003d0000720c */ /* 0x080fe40003f46270 */
[----:B------:R-:W-:Y:S02]  /*12120*/  IADD3 R0, R22, 0x28, RZ ;  /* 0x0000002816007810 */ /* 0x000fe40007ffe0ff */
[----:B----4-:R-:W-:Y:S02]  /*12130*/  FSEL R10, R35, -INF , !P1 ;  /* 0xff800000230a7808 */ /* 0x010fe40004800000 */
[----:B------:R-:W-:Y:S01]  /*12140*/  FSEL R13, R33, -INF , !P1 ;  /* 0xff800000210d7808 */ /* 0x000fe20004800000 */
[----:B------:R-:W2:Y:S01]  /*12150*/  MUFU.TANH R160, R78 ;  /* 0x0000004e00a07308 */ /* 0x000ea20000002400 */
[----:B------:R-:W-:-:S02]  /*12160*/  ISETP.GE.AND P1, PT, R0, R61, PT ;  /* 0x0000003d0000720c */ /* 0x000fc40003f26270 */
[C---:B------:R-:W-:Y:S02]  /*12170*/  IADD3 R0, R22.reuse, 0x29, RZ ;  /* 0x0000002916007810 */ /* 0x040fe40007ffe0ff */
[----:B------:R-:W-:Y:S02]  /*12180*/  IADD3 R14, R22, 0x30, RZ ;  /* 0x00000030160e7810 */ /* 0x000fe40007ffe0ff */
[----:B-1----:R-:W-:Y:S01]  /*12190*/  FSEL R8, R25, -INF , !P6 ;  /* 0xff80000019087808 */ /* 0x002fe20007000000 */
[----:B------:R-:W1:Y:S01]  /*121a0*/  MUFU.TANH R159, R77 ;  /* 0x0000004d009f7308 */ /* 0x000e620000002400 */
[----:B------:R-:W-:Y:S02]  /*121b0*/  FSEL R11, R20, -INF , !P6 ;  /* 0xff800000140b7808 */ /* 0x000fe40007000000 */
[----:B------:R-:W-:Y:S02]  /*121c0*/  ISETP.GE.AND P6, PT, R0, R61, PT ;  /* 0x0000003d0000720c */ /* 0x000fe40003fc6270 */
[----:B---3--:R-:W-:-:S02]  /*121d0*/  FSEL R0, R24, -INF , !P5 ;  /* 0xff80000018007808 */ /* 0x008fc40006800000 */
[----:B------:R-:W-:Y:S01]  /*121e0*/  FSEL R9, R21, -INF , !P5 ;  /* 0xff80000015097808 */ /* 0x000fe20006800000 */
[----:B------:R-:W3:Y:S01]  /*121f0*/  MUFU.TANH R170, R79 ;  /* 0x0000004f00aa7308 */ /* 0x000ee20000002400 */
[-C--:B------:R-:W-:Y:S02]  /*12200*/  ISETP.GE.AND P5, PT, R14, R61.reuse, PT ;  /* 0x0000003d0e00720c */ /* 0x080fe40003fa6270 */
[----:B------:R-:W-:Y:S02]  /*12210*/  IADD3 R14, R22, 0x31, RZ ;  /* 0x00000031160e7810 */ /* 0x000fe40007ffe0ff */
[----:B--2---:R-:W-:Y:S02]  /*12220*/  FSEL R160, R160, -INF , !P4 ;  /* 0xff800000a0a07808 */ /* 0x004fe40006000000 */
[----:B------:R-:W-:Y:S01]  /*12230*/  FSEL R167, R167, -INF , !P4 ;  /* 0xff800000a7a77808 */ /* 0x000fe20006000000 */
[----:B------:R-:W2:Y:S01]  /*12240*/  MUFU.TANH R165, R80 ;  /* 0x0000005000a57308 */ /* 0x000ea20000002400 */
[----:B------:R-:W-:-:S02]  /*12250*/  ISETP.GE.AND P4, PT, R14, R61, PT ;  /* 0x0000003d0e00720c */ /* 0x000fc40003f86270 */
[C---:B------:R-:W-:Y:S02]  /*12260*/  IADD3 R14, R22.reuse, 0x38, RZ ;  /* 0x00000038160e7810 */ /* 0x040fe40007ffe0ff */
[----:B------:R-:W-:Y:S02]  /*12270*/  IADD3 R22, R22, 0x39, RZ ;  /* 0x0000003916167810 */ /* 0x000fe40007ffe0ff */
[----:B-1----:R-:W-:Y:S01]  /*12280*/  FSEL R159, R159, -INF , !P2 ;  /* 0xff8000009f9f7808 */ /* 0x002fe20005000000 */
[----:B------:R-:W1:Y:S01]  /*12290*/  MUFU.TANH R164, R82 ;  /* 0x0000005200a47308 */ /* 0x000e620000002400 */
[----:B---3--:R-:W-:Y:S02]  /*122a0*/  FSEL R170, R170, -INF , !P2 ;  /* 0xff800000aaaa7808 */ /* 0x008fe40005000000 */
[----:B------:R-:W-:-:S05]  /*122b0*/  ISETP.GE.AND P2, PT, R14, R61, PT ;  /* 0x0000003d0e00720c */ /* 0x000fca0003f46270 */
        /* <DEDUP_REMOVED lines=84> */
.L_x_4942:
[----:B------:R-:W-:-:S05]  /*12800*/  IMAD.MOV.U32 R19, RZ, RZ, c[0x0][0x198] ;  /* 0x00006600ff137624 */ /* 0x000fca00078e00ff */
[----:B------:R-:W-:-:S04]  /*12810*/  LEA R19, -R19, RZ, 0x6 ;  /* 0x000000ff13137211 */ /* 0x000fc800078e31ff */
[----:B------:R-:W-:Y:S02]  /*12820*/  SHF.R.S32.HI R2, RZ, 0x1f, R19 ;  /* 0x0000001fff027819 */ /* 0x000fe40000011413 */
.L_x_4943:
        /* <DEDUP_REMOVED lines=41> */
.L_x_4941:
        /* <DEDUP_REMOVED lines=68> */
[--C-:B------:R-:W-:Y:S01]  /*12f00*/  FFMA.FTZ R2, R9, c[0x0][0x23c], -R166.reuse ;  /* 0x00008f0009027a23 */ /* 0x100fe200000108a6 */
[----:B------:R-:W-:Y:S01]  /*12f10*/  LDSM.16.MT88.4 R24, [R198+0xe800] ;  /* 0x00e80000c618783b */ /* 0x000fe20000004200 */
[----:B------:R-:W-:Y:S01]  /*12f20*/  FFMA.FTZ R149, R15, c[0x0][0x23c], -R166 ;  /* 0x00008f000f957a23 */ /* 0x000fe200000108a6 */
[----:B------:R-:W1:Y:S01]  /*12f30*/  MUFU.EX2 R150, R150 ;  /* 0x0000009600967308 */ /* 0x000e620000000800 */
[----:B------:R-:W-:-:S02]  /*12f40*/  FFMA.FTZ R157, R56, c[0x0][0x23c], -R163 ;  /* 0x00008f00389d7a23 */ /* 0x000fc400000108a3 */
[----:B------:R-:W2:Y:S01]  /*12f50*/  LDSM.16.MT88.4 R56, [R197+0xe000] ;  /* 0x00e00000c538783b */ /* 0x000ea20000004200 */
[--C-:B------:R-:W-:Y:S02]  /*12f60*/  FFMA.FTZ R152, R48, c[0x0][0x23c], -R163.reuse ;  /* 0x00008f0030987a23 */ /* 0x100fe400000108a3 */
[--C-:B------:R-:W-:Y:S02]  /*12f70*/  FFMA.FTZ R155, R50, c[0x0][0x23c], -R163.reuse ;  /* 0x00008f00329b7a23 */ /* 0x100fe400000108a3 */
[--C-:B------:R-:W-:Y:S01]  /*12f80*/  FFMA.FTZ R148, R6, c[0x0][0x23c], -R163.reuse ;  /* 0x00008f0006947a23 */ /* 0x100fe200000108a3 */
[----:B------:R-:W3:Y:S01]  /*12f90*/  LDSM.16.MT88.4 R48, [R198+0xe000] ;  /* 0x00e00000c630783b */ /* 0x000ee20000004200 */
[----:B------:R-:W-:Y:S01]  /*12fa0*/  MUFU.EX2 R151, R151 ;  /* 0x0000009700977308 */ /* 0x000fe20000000800 */
[--C-:B------:R-:W-:Y:S02]  /*12fb0*/  FFMA.FTZ R134, R10, c[0x0][0x23c], -R163.reuse ;  /* 0x00008f000a867a23 */ /* 0x100fe400000108a3 */
[----:B------:R-:W4:Y:S01]  /*12fc0*/  LDSM.16.MT88.4 R4, [R196+0x10000] ;  /* 0x01000000c404783b */ /* 0x000f220000004200 */
[----:B------:R-:W-:Y:S01]  /*12fd0*/  FFMA.FTZ R135, R8, c[0x0][0x23c], -R163 ;  /* 0x00008f0008877a23 */ /* 0x000fe200000108a3 */
[----:B-1----:R-:W-:-:S02]  /*12fe0*/  F2FP.BF16.PACK_AB R96, R150, R153 ;  /* 0x000000999660723e */ /* 0x002fc400000010ff */
[----:B------:R-:W1:Y:S01]  /*12ff0*/  LDSM.16.MT88.4 R8, [R200+0xe800] ;  /* 0x00e80000c808783b */ /* 0x000e620000004200 */
[----:B------:R-:W5:Y:S01]  /*13000*/  MUFU.EX2 R146, R146 ;  /* 0x0000009200927308 */ /* 0x000f620000000800 */
[--C-:B------:R-:W-:Y:S02]  /*13010*/  FFMA.FTZ R144, R13, c[0x0][0x23c], -R166.reuse ;  /* 0x00008f000d907a23 */ /* 0x100fe400000108a6 */
[--C-:B------:R-:W-:Y:S02]  /*13020*/  FFMA.FTZ R147, R12, c[0x0][0x23c], -R163.reuse ;  /* 0x00008f000c937a23 */ /* 0x100fe400000108a3 */
[----:B------:R-:W-:Y:S01]  /*13030*/  FFMA.FTZ R0, R0, c[0x0][0x23c], -R163 ;  /* 0x00008f0000007a23 */ /* 0x000fe200000108a3 */
[----:B------:R-:W1:Y:S01]  /*13040*/  LDSM.16.MT88.4 R12, [R196+0xe800] ;  /* 0x00e80000c40c783b */ /* 0x000e620000004200 */
[--C-:B------:R-:W-:Y:S01]  /*13050*/  FFMA.FTZ R154, R167, c[0x0][0x23c], -R166.reuse ;  /* 0x00008f00a79a7a23 */ /* 0x100fe200000108a6 */
[----:B------:R-:W-:Y:S01]  /*13060*/  MUFU.EX2 R152, R152 ;  /* 0x0000009800987308 */ /* 0x000fe20000000800 */
[----:B------:R-:W-:-:S02]  /*13070*/  FFMA.FTZ R156, R165, c[0x0][0x23c], -R166 ;  /* 0x00008f00a59c7a23 */ /* 0x000fc400000108a6 */
[--C-:B------:R-:W-:Y:S02]  /*13080*/  FFMA.FTZ R159, R159, c[0x0][0x23c], -R166.reuse ;  /* 0x00008f009f9f7a23 */ /* 0x100fe400000108a6 */
[----:B------:R-:W-:Y:S02]  /*13090*/  FFMA.FTZ R161, R161, c[0x0][0x23c], -R166 ;  /* 0x00008f00a1a17a23 */ /* 0x000fe400000108a6 */
[--C-:B------:R-:W-:Y:S01]  /*130a0*/  FFMA.FTZ R160, R160, c[0x0][0x23c], -R163.reuse ;  /* 0x00008f00a0a07a23 */ /* 0x100fe200000108a3 */
[----:B------:R-:W2:Y:S01]  /*130b0*/  MUFU.EX2 R155, R155 ;  /* 0x0000009b009b7308 */ /* 0x000ea20000000800 */
[----:B-----5:R-:W-:Y:S01]  /*130c0*/  F2FP.BF16.PACK_AB R98, R146, R151 ;  /* 0x000000979262723e */ /* 0x020fe200000010ff */
[--C-:B------:R-:W-:Y:S02]  /*130d0*/  FFMA.FTZ R165, R170, c[0x0][0x23c], -R163.reuse ;  /* 0x00008f00aaa57a23 */ /* 0x100fe400000108a3 */
[--C-:B------:R-:W-:Y:S02]  /*130e0*/  FFMA.FTZ R164, R164, c[0x0][0x23c], -R163.reuse ;  /* 0x00008f00a4a47a23 */ /* 0x100fe400000108a3 */
[----:B------:R-:W-:-:S02]  /*130f0*/  FFMA.FTZ R167, R168, c[0x0][0x23c], -R163 ;  /* 0x00008f00a8a77a23 */ /* 0x000fc400000108a3 */
[----:B------:R-:W-:Y:S01]  /*13100*/  MUFU.EX2 R157, R157 ;  /* 0x0000009d009d7308 */ /* 0x000fe20000000800 */
[--C-:B------:R-:W-:Y:S02]  /*13110*/  FFMA.FTZ R168, R171, c[0x0][0x23c], -R166.reuse ;  /* 0x00008f00aba87a23 */ /* 0x100fe400000108a6 */
[--C-:B------:R-:W-:Y:S02]  /*13120*/  FFMA.FTZ R169, R169, c[0x0][0x23c], -R166.reuse ;  /* 0x00008f00a9a97a23 */ /* 0x100fe400000108a6 */
[--C-:B------:R-:W-:Y:S02]  /*13130*/  FFMA.FTZ R170, R143, c[0x0][0x23c], -R166.reuse ;  /* 0x00008f008faa7a23 */ /* 0x100fe400000108a6 */
[----:B------:R-:W-:Y:S01]  /*13140*/  FFMA.FTZ R227, R141, c[0x0][0x23c], -R166 ;  /* 0x00008f008de37a23 */ /* 0x000fe200000108a6 */
[----:B------:R-:W5:Y:S01]  /*13150*/  MUFU.EX2 R148, R148 ;  /* 0x0000009400947308 */ /* 0x000f620000000800 */
        /* <DEDUP_REMOVED lines=10> */
[----:B-----5:R-:W-:Y:S01]  /*13200*/  F2FP.BF16.PACK_AB R99, R148, R157 ;  /* 0x0000009d9463723e */ /* 0x020fe200000010ff */
        /* <DEDUP_REMOVED lines=20> */
[C---:B---3--:R-:W-:Y:S02]  /*13350*/  HMMA.16816.F32.BF16 R44, R96.reuse, R48, RZ ;  /* 0x00000030602c723c */ /* 0x048fe400000418ff */
        /* <DEDUP_REMOVED lines=79> */
[----:B---3--:R-:W-:Y:S01]  /*13850*/  F2FP.BF16.PACK_AB R5, R165, R160 ;  /* 0x000000a0a505723e */ /* 0x008fe200000010ff */
        /* <DEDUP_REMOVED lines=98> */
.L_x_4948:
        /* <DEDUP_REMOVED lines=64> */
.L_x_4945:
        /* <DEDUP_REMOVED lines=313> */
.L_x_4947:
        /* <DEDUP_REMOVED lines=27> */
.L_x_4946:
        /* <DEDUP_REMOVED lines=57> */
[----:B------:R-:W-:Y:S01]  /*15b50*/  ISETP.GT.AND P0, PT, R223, R208, PT ;  /* 0x000000d0df00720c */ /* 0x000fe20003f04270 */
        /* <DEDUP_REMOVED lines=352> */
.L_x_4944:
        /* <DEDUP_REMOVED lines=202> */
[----:B------:R-:W-:Y:S01]  /*17e00*/  STS.64 [R8+0x8000], R84 ;  /* 0x0080005408007388 */ /* 0x000fe20000000a00 */
        /* <DEDUP_REMOVED lines=18> */
[----:B------:R3:W-:Y:S04]  /*17f30*/  STS.64 [R15+0x8000], R96 ;  /* 0x008000600f007388 */ /* 0x0007e80000000a00 */
[----:B------:R-:W-:Y:S04]  /*17f40*/  STS.64 [R15+0x8800], R98 ;  /* 0x008800620f007388 */ /* 0x000fe80000000a00 */
[----:B------:R-:W-:Y:S06]  /*17f50*/  BAR.SYNC.DEFER_BLOCKING 0x0 ;  /* 0x0000000000007b1d */ /* 0x000fec0000010000 */
[----:B-1----:R-:W1:Y:S01]  /*17f60*/  S2R R8, SR_CTAID.X ;  /* 0x0000000000087919 */ /* 0x002e620000002500 */
[----:B---3--:R-:W-:-:S05]  /*17f70*/  IADD3 R96, -R217, RZ, RZ ;  /* 0x000000ffd9607210 */ /* 0x008fca0007ffe1ff */
[----:B--2---:R-:W-:Y:S01]  /*17f80*/  IMAD R7, R96, c[0x0][0x1c0], R7 ;  /* 0x0000700060077a24 */ /* 0x004fe200078e0207 */
[----:B------:R-:W2:Y:S03]  /*17f90*/  LDS.128 R108, [R5.X4] ;  /* 0x00000000056c7984 */ /* 0x000ea60000004c00 */
[----:B------:R-:W-:Y:S01]  /*17fa0*/  IMAD R6, R6, c[0x0][0x1c0], R7 ;  /* 0x0000700006067a24 */ /* 0x000fe200078e0207 */
[----:B------:R-:W3:Y:S01]  /*17fb0*/  LDS.128 R104, [R5.X4+0x800] ;  /* 0x0008000005687984 */ /* 0x000ee20000004c00 */
[----:B------:R-:W-:Y:S01]  /*17fc0*/  MOV R7, 0xff800000 ;  /* 0xff80000000077802 */ /* 0x000fe20000000f00 */
[----:B------:R-:W-:Y:S02]  /*17fd0*/  @P4 FFMA.FTZ R7, R132, c[0x0][0x238], R11 ;  /* 0x00008e0084074a23 */ /* 0x000fe4000001000b */
        /* <DEDUP_REMOVED lines=36> */
.L_x_4950:
[----:B---34-:R-:W-:Y:S05]  /*18220*/  BSYNC B0 ;  /* 0x0000000000007941 */ /* 0x018fea0003800000 */
.L_x_4949:
        /* <DEDUP_REMOVED lines=51> */
.L_x_4951:
        /* <DEDUP_REMOVED lines=10> */
.L_x_7865:


//--------------------- .text._ZN5flash24flash_fwd_splitkv_kernelI23Flash_fwd_kernel_traitsILi192ELi64ELi64ELi4ELb0ELb0EN7cutlass10bfloat16_tE19Flash_kernel_traitsILi192ELi64ELi64ELi4ES3_EELb0ELb0ELb1ELb0ELb0ELb0ELb1ELb1EEEvNS_16Flash_fwd_paramsE --------------------------
	.section	.text._ZN5flash24flash_fwd_splitkv_kernelI23Flash_fwd_kernel_traitsILi192ELi64ELi64ELi4ELb0ELb0EN7cutlass10bfloat16_tE19Flash_kernel_traitsILi192ELi64ELi64ELi4ES3_EELb0ELb0ELb1ELb0ELb0ELb0ELb1ELb1EEEvNS_16Flash_fwd_paramsE,"ax",@progbits
	.sectioninfo	@"SHI_REGISTERS=230"
	.align	128
        .global         _ZN5flash24flash_fwd_splitkv_kernelI23Flash_fwd_kernel_traitsILi192ELi64ELi64ELi4ELb0ELb0EN7cutlass10bfloat16_tE19Flash_kernel_traitsILi192ELi64ELi64ELi4ES3_EELb0ELb0ELb1ELb0ELb0ELb0ELb1ELb1EEEvNS_16Flash_fwd_paramsE
        .type           _ZN5flash24flash_fwd_splitkv_kernelI23Flash_fwd_kernel_traitsILi192ELi64ELi64ELi4ELb0ELb0EN7cutlass10bfloat16_tE19Flash_kernel_traitsILi192ELi64ELi64ELi4ES3_EELb0ELb0ELb1ELb0ELb0ELb0ELb1ELb1EEEvNS_16Flash_fwd_paramsE,@function
        .size           _ZN5flash24flash_fwd_splitkv_kernelI23Flash_fwd_kernel_traitsILi192ELi64ELi64ELi4ELb0ELb0EN7cutlass10bfloat16_tE19Flash_kernel_traitsILi192ELi64ELi64ELi4ES3_EELb0ELb0ELb1ELb0ELb0ELb0ELb1ELb1EEEvNS_16Flash_fwd_paramsE,(.L_x_7803 - _ZN5flash24flash_fwd_splitkv_kernelI23Flash_fwd_kernel_traitsILi192ELi64ELi64ELi4ELb0ELb0EN7cutlass10bfloat16_tE19Flash_kernel_traitsILi192ELi64ELi64ELi4ES3_EELb0ELb0ELb1ELb0ELb0ELb0ELb1ELb1EEEvNS_16Flash_fwd_paramsE)
        .other          _ZN5flash24flash_fwd_splitkv_kernelI23Flash_fwd_kernel_traitsILi192ELi64ELi64ELi4ELb0ELb0EN7cutlass10bfloat16_tE19Flash_kernel_traitsILi192ELi64ELi64ELi4ES3_EELb0ELb0ELb1ELb0ELb0ELb0ELb1ELb1EEEvNS_16Flash_fwd_paramsE,@"STO_CUDA_ENTRY STV_DEFAULT"
_ZN5flash24flash_fwd_splitkv_kernelI23Flash_fwd_kernel_traitsILi192ELi64ELi64ELi4ELb0ELb0EN7cutlass10bfloat16_tE19Flash_kernel_traitsILi192ELi64ELi64ELi4ES3_EELb0ELb0ELb1ELb0ELb0ELb0ELb1ELb1EEEvNS_16Flash_fwd_paramsE:
.text._ZN5flash24flash_fwd_splitkv_kernelI23Flash_fwd_kernel_traitsILi192ELi64ELi64ELi4ELb0ELb0EN7cutlass10bfloat16_tE19Flash_kernel_traitsILi192ELi64ELi64ELi4ES3_EELb0ELb0ELb1ELb0ELb0ELb0ELb1ELb1EEEvNS_16Flash_fwd_paramsE:
[----:B------:R-:W-:Y:S02]  /*0000*/  MOV R1, c[0x0][0x28] ;  /* 0x00000a0000017a02 */ /* 0x000fe40000000f00 */
[----:B------:R-:W1:Y:S01]  /*0010*/  I2F.U32.RP R4, c[0x0][0x1c0] ;  /* 0x0000700000047b06 */ /* 0x000e620000209000 */
[----:B------:R-:W2:Y:S01]  /*0020*/  S2R R210, SR_CTAID.Z ;  /* 0x0000000000d27919 */ /* 0x000ea20000002700 */
[----:B------:R-:W-:Y:S01]  /*0030*/  ISETP.NE.U32.AND P0, PT, RZ, c[0x0][0x1c0], PT ;  /* 0x00007000ff007a0c */ /* 0x000fe20003f05070 */
[----:B------:R-:W3:Y:S01]  /*0040*/  S2UR UR8, SR_CTAID.Y ;  /* 0x00000000000879c3 */ /* 0x000ee20000002600 */
[----:B------:R-:W-:Y:S01]  /*0050*/  ULDC.64 UR4, c[0x0][0x40] ;  /* 0x0000100000047ab9 */ /* 0x000fe20000000a00 */
[----:B------:R-:W4:Y:S01]  /*0060*/  S2R R207, SR_CTAID.X ;  /* 0x0000000000cf7919 */ /* 0x000f220000002500 */
[----:B------:R-:W-:Y:S01]  /*0070*/  BSSY B4, `(.L_x_4952) ;  /* 0x0000017000047945 */ /* 0x000fe20003800000 */
[----:B------:R-:W-:Y:S01]  /*0080*/  UIADD3 UR4, UP0, UR4, 0x160, URZ ;  /* 0x0000016004047890 */ /* 0x000fe2000ff1e03f */
[----:B------:R-:W-:-:S03]  /*0090*/  MOV R206, 0x1e0 ;  /* 0x000001e000ce7802 */ /* 0x000fc60000000f00 */
[----:B------:R-:W-:Y:S01]  /*00a0*/  UIADD3.X UR5, URZ, UR5, URZ, UP0, !UPT ;  /* 0x000000053f057290 */ /* 0x000fe200087fe43f */
[----:B-1----:R-:W1:Y:S02]  /*00b0*/  MUFU.RCP R2, R4 ;  /* 0x0000000400027308 */ /* 0x002e640000001000 */
[----:B-1----:R-:W-:-:S06]  /*00c0*/  IADD3 R2, R2, 0xffffffe, RZ ;  /* 0x0ffffffe02027810 */ /* 0x002fcc0007ffe0ff */
[----:B------:R-:W1:Y:S02]  /*00d0*/  F2I.FTZ.U32.TRUNC.NTZ R3, R2 ;  /* 0x0000000200037305 */ /* 0x000e64000021f000 */
[----:B-1----:R-:W-:Y:S02]  /*00e0*/  IMAD.MOV R0, RZ, RZ, -R3 ;  /* 0x000000ffff007224 */ /* 0x002fe400078e0a03 */
[----:B------:R-:W-:Y:S02]  /*00f0*/  IMAD.MOV.U32 R2, RZ, RZ, RZ ;  /* 0x000000ffff027224 */ /* 0x000fe400078e00ff */
        /* <DEDUP_REMOVED lines=13> */
[----:B---34-:R-:W-:Y:S05]  /*01d0*/  CALL.REL.NOINC `($_ZN5flash24flash_fwd_splitkv_kernelI23Flash_fwd_kernel_traitsILi192ELi64ELi64ELi4ELb0ELb0EN7cutlass10bfloat16_tE19Flash_kernel_traitsILi192ELi64ELi64ELi4ES3_EELb0ELb0ELb1ELb0ELb0ELb0ELb1ELb1EEEvNS_16Flash_fwd_paramsE$_ZN5flash30compute_attn_1rowblock_splitkvI23Flash_fwd_kernel_traitsILi192ELi64ELi64ELi4ELb0ELb0EN7cutlass10bfloat16_tE19Flash_kernel_traitsILi192ELi64ELi64ELi4ES3_EELb0ELb0ELb1ELb0ELb0ELb0ELb1ELb1ENS_16Flash_fwd_paramsEEEvRKT8_iiiii) ;  /* 0x0000002000007944 */ /* 0x018fea0003c00000 */
[----:B------:R-:W-:Y:S05]  /*01e0*/  BSYNC B4 ;  /* 0x0000000000047941 */ /* 0x000fea0003800000 */
.L_x_4952:
[----:B------:R-:W-:Y:S05]  /*01f0*/  EXIT ;  /* 0x000000000000794d */ /* 0x000fea0003800000 */
        .type           $_ZN5flash24flash_fwd_splitkv_kernelI23Flash_fwd_kernel_traitsILi192ELi64ELi64ELi4ELb0ELb0EN7cutlass10bfloat16_tE19Flash_kernel_traitsILi192ELi64ELi64ELi4ES3_EELb0ELb0ELb1ELb0ELb0ELb0ELb1ELb1EEEvNS_16Flash_fwd_paramsE$_ZN5flash30compute_attn_1rowblock_splitkvI23Flash_fwd_kernel_traitsILi192ELi64ELi64ELi4ELb0ELb0EN7cutlass10bfloat16_tE19Flash_kernel_traitsILi192ELi64ELi64ELi4ES3_EELb0ELb0ELb1ELb0ELb0ELb0ELb1ELb1ENS_16Flash_fwd_paramsEEEvRKT8_iiiii,@function
        .size           $_ZN5flash24flash_fwd_splitkv_kernelI23Flash_fwd_kernel_traitsILi192ELi64ELi64ELi4ELb0ELb0EN7cutlass10bfloat16_tE19Flash_kernel_traitsILi192ELi64ELi64ELi4ES3_EELb0ELb0ELb1ELb0ELb0ELb0ELb1ELb1EEEvNS_16Flash_fwd_paramsE$_ZN5flash30compute_attn_1rowblock_splitkvI23Flash_fwd_kernel_traitsILi192ELi64ELi64ELi4ELb0ELb0EN7cutlass10bfloat16_tE19Flash_kernel_traitsILi192ELi64ELi64ELi4ES3_EELb0ELb0ELb1ELb0ELb0ELb0ELb1ELb1ENS_16Flash_fwd_paramsEEEvRKT8_iiiii,($__internal_24_$__cuda_sm70_shflsync_bfly_p - $_ZN5flash24flash_fwd_splitkv_kernelI23Flash_fwd_kernel_traitsILi192ELi64ELi64ELi4ELb0ELb0EN7cutlass10bfloat16_tE19Flash_kernel_traitsILi192ELi64ELi64ELi4ES3_EELb0ELb0ELb1ELb0ELb0ELb0ELb1ELb1EEEvNS_16Flash_fwd_paramsE$_ZN5flash30compute_attn_1rowblock_splitkvI23Flash_fwd_kernel_traitsILi192ELi64ELi64ELi4ELb0ELb0EN7cutlass10bfloat16_tE19Flash_kernel_traitsILi192ELi64ELi64ELi4ES3_EELb0ELb0ELb1ELb0ELb0ELb0ELb1ELb1ENS_16Flash_fwd_paramsEEEvRKT8_iiiii)
$_ZN5flash24flash_fwd_splitkv_kernelI23Flash_fwd_kernel_traitsILi192ELi64ELi64ELi4ELb0ELb0EN7cutlass10bfloat16_tE19Flash_kernel_traitsILi192ELi64ELi64ELi4ES3_EELb0ELb0ELb1ELb0ELb0ELb0ELb1ELb1EEEvNS_16Flash_fwd_paramsE$_ZN5flash30compute_attn_1rowblock_splitkvI23Flash_fwd_kernel_traitsILi192ELi64ELi64ELi4ELb0ELb0EN7cutlass10bfloat16_tE19Flash_kernel_traitsILi192ELi64ELi64ELi4ES3_EELb0ELb0ELb1ELb0ELb0ELb0ELb1ELb1ENS_16Flash_fwd_paramsEEEvRKT8_iiiii:
        /* <DEDUP_REMOVED lines=20> */
.L_x_4954:
[----:B------:R-:W-:Y:S05]  /*0340*/  BSYNC B0 ;  /* 0x0000000000007941 */ /* 0x000fea0003800000 */
.L_x_4953:
        /* <DEDUP_REMOVED lines=17> */
.L_x_4956:
[----:B------:R4:W5:Y:S02]  /*0460*/  LD.E R73, [R12.64+0xb8] ;  /* 0x0000b8060c497980 */ /* 0x000964000c101900 */
.L_x_4957:
[----:B------:R-:W-:Y:S05]  /*0470*/  BSYNC B0 ;  /* 0x0000000000007941 */ /* 0x000fea0003800000 */
.L_x_4955:
[----:B--2-4-:R-:W2:Y:S01]  /*0480*/  LD.E.64 R2, [R12.64+0xf8] ;  /* 0x0000f8060c027980 */ /* 0x014ea2000c101b00 */
        /* <DEDUP_REMOVED lines=9> */
.L_x_4959:
[----:B------:R-:W2:Y:S01]  /*0520*/  LD.E.64 R2, [R12.64+0x108] ;  /* 0x000108060c027980 */ /* 0x000ea2000c101b00 */
[----:B------:R-:W-:Y:S01]  /*0530*/  BSSY B0, `(.L_x_4961) ;  /* 0x0000006000007945 */ /* 0x000fe20003800000 */
[----:B------:R-:W-:Y:S01]  /*0540*/  IMAD.MOV.U32 R0, RZ, RZ, RZ ;  /* 0x000000ffff007224 */ /* 0x000fe200078e00ff */
[----:B--2---:R-:W-:-:S04]  /*0550*/  ISETP.NE.U32.AND P0, PT, R2, RZ, PT ;  /* 0x000000ff0200720c */ /* 0x004fc80003f05070 */
[----:B------:R-:W-:-:S13]  /*0560*/  ISETP.NE.AND.EX P0, PT, R3, RZ, PT, P0 ;  /* 0x000000ff0300720c */ /* 0x000fda0003f05300 */
[----:B------:R-:W-:Y:S05]  /*0570*/  @!P0 BRA `(.L_x_4962) ;  /* 0x0000001000008947 */ /* 0x000fea0003800000 */
[----:B------:R2:W5:Y:S02]  /*0580*/  LD.E R0, [R12.64+0xbc] ;  /* 0x0000bc060c007980 */ /* 0x000564000c101900 */
.L_x_4962:
[----:B------:R-:W-:Y:S05]  /*0590*/  BSYNC B0 ;  /* 0x0000000000007941 */ /* 0x000fea0003800000 */
.L_x_4961:
[----:B-----5:R-:W-:Y:S02]  /*05a0*/  IADD3 R137, R73, R0, RZ ;  /* 0x0000000049897210 */ /* 0x020fe40007ffe0ff */
.L_x_4960:
[----:B------:R-:W-:Y:S05]  /*05b0*/  BSYNC B1 ;  /* 0x0000000000017941 */ /* 0x000fea0003800000 */
.L_x_4958:
[----:B------:R-:W-:Y:S01]  /*05c0*/  IMAD.SHL.U32 R71, R207, 0x40, RZ ;  /* 0x00000040cf477824 */ /* 0x000fe200078e00ff */
[----:B------:R-:W-:Y:S01]  /*05d0*/  MOV R2, R206 ;  /* 0x000000ce00027202 */ /* 0x000fe20000000f00 */
[----:B------:R-:W-:-:S03]  /*05e0*/  IMAD.MOV.U32 R3, RZ, RZ, 0x0 ;  /* 0x00000000ff037424 */ /* 0x000fc600078e00ff */
[----:B------:R-:W-:-:S13]  /*05f0*/  ISETP.GT.AND P0, PT, R208, R71, PT ;  /* 0x00000047d000720c */ /* 0x000fda0003f04270 */
[----:B------:R-:W-:Y:S05]  /*0600*/  @!P0 RET.REL.NODEC R2 `(_ZN5flash24flash_fwd_splitkv_kernelI23Flash_fwd_kernel_traitsILi192ELi64ELi64ELi4ELb0ELb0EN7cutlass10bfloat16_tE19Flash_kernel_traitsILi192ELi64ELi64ELi4ES3_EELb0ELb0ELb1ELb0ELb0ELb0ELb1ELb1EEEvNS_16Flash_fwd_paramsE) ;  /* 0xfffff9f002008950 */ /* 0x000fea0003c3ffff */
[----:B------:R-:W4:Y:S01]  /*0610*/  LD.E R3, [R12.64+0xb8] ;  /* 0x0000b8060c037980 */ /* 0x000f22000c101900 */
[----:B------:R-:W-:Y:S02]  /*0620*/  IABS R5, c[0x0][0x10] ;  /* 0x0000040000057a13 */ /* 0x000fe40000000000 */
[----:B------:R-:W-:Y:S01]  /*0630*/  IABS R0, c[0x0][0x10] ;  /* 0x0000040000007a13 */ /* 0x000fe20000000000 */
[----:B------:R-:W1:Y:S02]  /*0640*/  S2R R56, SR_TID.X ;  /* 0x0000000000387919 */ /* 0x000e640000002100 */
[----:B-1----:R-:W1:Y:S02]  /*0650*/  I2F.RP R7, R5 ;  /* 0x0000000500077306 */ /* 0x002e640000209400 */
[----:B------:R-:W-:-:S06]  /*0660*/  IMAD.MOV R0, RZ, RZ, -R0 ;  /* 0x000000ffff007224 */ /* 0x000fcc00078e0a00 */
[----:B-1----:R-:W1:Y:S02]  /*0670*/  MUFU.RCP R8, R7 ;  /* 0x0000000700087308 */ /* 0x002e640000001000 */
[----:B-1----:R-:W-:-:S06]  /*0680*/  IADD3 R8, R8, 0xffffffe, RZ ;  /* 0x0ffffffe08087810 */ /* 0x002fcc0007ffe0ff */
[----:B------:R-:W1:Y:S02]  /*0690*/  F2I.FTZ.U32.TRUNC.NTZ R9, R8 ;  /* 0x0000000800097305 */ /* 0x000e64000021f000 */
[----:B-1----:R-:W-:Y:S02]  /*06a0*/  IMAD.MOV R2, RZ, RZ, -R9 ;  /* 0x000000ffff027224 */ /* 0x002fe400078e0a09 */
[----:B------:R-:W-:Y:S01]  /*06b0*/  IMAD.MOV.U32 R8, RZ, RZ, RZ ;  /* 0x000000ffff087224 */ /* 0x000fe200078e00ff */
[----:B----4-:R-:W-:-:S04]  /*06c0*/  IADD3 R3, R3, 0x3f, RZ ;  /* 0x0000003f03037810 */ /* 0x010fc80007ffe0ff */
        /* <DEDUP_REMOVED lines=29> */
[----:B------:R-:W4:Y:S04]  /*08a0*/  LD.E.64 R2, [R12.64+0xb0] ;  /* 0x0000b0060c027980 */ /* 0x000f28000c101b00 */
[----:B--2---:R-:W2:Y:S04]  /*08b0*/  LD.E R7, [R12.64+0x60] ;  /* 0x000060060c077980 */ /* 0x004ea8000c101900 */
[----:B---3--:R-:W3:Y:S04]  /*08c0*/  LD.E R8, [R12.64+0xcc] ;  /* 0x0000cc060c087980 */ /* 0x008ee8000c101900 */
[----:B------:R1:W3:Y:S01]  /*08d0*/  LD.E.64 R10, [R12.64+0x78] ;  /* 0x000078060c0a7980 */ /* 0x0002e2000c101b00 */
[----:B------:R-:W-:-:S03]  /*08e0*/  SHF.R.S32.HI R9, RZ, 0x1f, R56 ;  /* 0x0000001fff097819 */ /* 0x000fc60000011438 */
[----:B------:R1:W5:Y:S01]  /*08f0*/  LD.E R0, [R12.64+0xc0] ;  /* 0x0000c0060c007980 */ /* 0x000362000c101900 */
[----:B------:R-:W-:-:S03]  /*0900*/  LEA.HI R9, R9, R56, RZ, 0x4 ;  /* 0x0000003809097211 */ /* 0x000fc600078f20ff */
[----:B------:R1:W5:Y:S01]  /*0910*/  LD.E.64 R4, [R12.64+0xa8] ;  /* 0x0000a8060c047980 */ /* 0x000362000c101b00 */
[----:B------:R-:W-:Y:S01]  /*0920*/  LOP3.LUT R15, R9, 0xfffffff0, RZ, 0xc0, !PT ;  /* 0xfffffff0090f7812 */ /* 0x000fe200078ec0ff */
[----:B------:R-:W-:Y:S04]  /*0930*/  BSSY B0, `(.L_x_4964) ;  /* 0x0000019000007945 */ /* 0x000fe80003800000 */
[----:B------:R-:W-:-:S04]  /*0940*/  IMAD.IADD R56, R56, 0x1, -R15 ;  /* 0x0000000138387824 */ /* 0x000fc800078e0a0f */
[----:B------:R-:W-:Y:S02]  /*0950*/  IMAD.SHL.U32 R6, R56, 0x4, RZ ;  /* 0x0000000438067824 */ /* 0x000fe400078e00ff */
[----:B----4-:R-:W-:-:S04]  /*0960*/  IMAD R2, R2, UR8, R209 ;  /* 0x0000000802027c24 */ /* 0x010fc8000f8e02d1 */
[----:B--2---:R-:W-:Y:S01]  /*0970*/  IMAD R2, R2, R7, R210 ;  /* 0x0000000702027224 */ /* 0x004fe200078e02d2 */
[----:B------:R-:W-:-:S03]  /*0980*/  SHF.R.S32.HI R7, RZ, 0x1f, R6 ;  /* 0x0000001fff077819 */ /* 0x000fc60000011406 */
[----:B------:R-:W-:Y:S01]  /*0990*/  IMAD R3, R3, R2, R71 ;  /* 0x0000000203037224 */ /* 0x000fe200078e0247 */
[----:B------:R-:W-:Y:S01]  /*09a0*/  SHF.R.S32.HI R2, RZ, 0x4, R9 ;  /* 0x00000004ff027819 */ /* 0x000fe20000011409 */
[----:B------:R-:W-:Y:S02]  /*09b0*/  IMAD.IADD R71, R208, 0x1, -R71 ;  /* 0x00000001d0477824 */ /* 0x000fe400078e0a47 */
[----:B---3--:R-:W-:Y:S02]  /*09c0*/  IMAD R8, R3, R8, RZ ;  /* 0x0000000803087224 */ /* 0x008fe400078e02ff */
[C---:B-1----:R-:W-:Y:S01]  /*09d0*/  IMAD.WIDE R12, R2.reuse, 0xc0, R6 ;  /* 0x000000c0020c7825 */ /* 0x042fe200078e0206 */
[----:B------:R-:W-:-:S04]  /*09e0*/  ISETP.GE.AND P1, PT, R2, R71, PT ;  /* 0x000000470200720c */ /* 0x000fc80003f26270 */
[----:B------:R-:W-:-:S04]  /*09f0*/  IADD3 R9, P0, R8, R12, RZ ;  /* 0x0000000c08097210 */ /* 0x000fc80007f1e0ff */
[----:B------:R-:W-:Y:S02]  /*0a00*/  LEA.HI.X.SX32 R8, R8, R13, 0x1, P0 ;  /* 0x0000000d08087211 */ /* 0x000fe400000f0eff */
[----:B------:R-:W-:-:S04]  /*0a10*/  LEA R22, P0, R9, R10, 0x2 ;  /* 0x0000000a09167211 */ /* 0x000fc800078010ff */
[----:B------:R-:W-:Y:S02]  /*0a20*/  LEA.HI.X R23, R9, R11, R8, 0x2, P0 ;  /* 0x0000000b09177211 */ /* 0x000fe400000f1408 */
[C---:B------:R-:W-:Y:S02]  /*0a30*/  IADD3 R11, R6.reuse, 0x40, RZ ;  /* 0x00000040060b7810 */ /* 0x040fe40007ffe0ff */
[----:B------:R-:W-:Y:S01]  /*0a40*/  IADD3 R9, R6, 0x80, RZ ;  /* 0x0000008006097810 */ /* 0x000fe20007ffe0ff */
[----:B------:R-:W-:Y:S05]  /*0a50*/  @P1 BRA `(.L_x_4965) ;  /* 0x0000006000001947 */ /* 0x000fea0003800000 */
[-C--:B-----5:R-:W-:Y:S02]  /*0a60*/  ISETP.GE.AND P2, PT, R6, R0.reuse, PT ;  /* 0x000000000600720c */ /* 0x0a0fe40003f46270 */
[-C--:B------:R-:W-:Y:S02]  /*0a70*/  ISETP.GE.AND P1, PT, R11, R0.reuse, PT ;  /* 0x000000000b00720c */ /* 0x080fe40003f26270 */
[----:B------:R-:W-:-:S09]  /*0a80*/  ISETP.GE.AND P0, PT, R9, R0, PT ;  /* 0x000000000900720c */ /* 0x000fd20003f06270 */
[----:B------:R1:W-:Y:S04]  /*0a90*/  @!P2 ST.E.128 [R22.64], RZ ;  /* 0x000000ff1600a985 */ /* 0x0003e8000c101d06 */
[----:B------:R1:W-:Y:S04]  /*0aa0*/  @!P1 ST.E.128 [R22.64+0x100], RZ ;  /* 0x000100ff16009985 */ /* 0x0003e8000c101d06 */
[----:B------:R1:W-:Y:S02]  /*0ab0*/  @!P0 ST.E.128 [R22.64+0x200], RZ ;  /* 0x000200ff16008985 */ /* 0x0003e4000c101d06 */
.L_x_4965:
[----:B------:R-:W-:Y:S05]  /*0ac0*/  BSYNC B0 ;  /* 0x0000000000007941 */ /* 0x000fea0003800000 */
.L_x_4964:
        /* <DEDUP_REMOVED lines=10> */
.L_x_4967:
[----:B------:R-:W-:Y:S05]  /*0b70*/  BSYNC B0 ;  /* 0x0000000000007941 */ /* 0x000fea0003800000 */
.L_x_4966:
        /* <DEDUP_REMOVED lines=10> */
.L_x_4969:
[----:B------:R-:W-:Y:S05]  /*0c20*/  BSYNC B0 ;  /* 0x0000000000007941 */ /* 0x000fea0003800000 */
.L_x_4968:
        /* <DEDUP_REMOVED lines=10> */
.L_x_4971:
[----:B------:R-:W-:Y:S05]  /*0cd0*/  BSYNC B0 ;  /* 0x0000000000007941 */ /* 0x000fea0003800000 */
.L_x_4970:
        /* <DEDUP_REMOVED lines=10> */
.L_x_4973:
[----:B------:R-:W-:Y:S05]  /*0d80*/  BSYNC B0 ;  /* 0x0000000000007941 */ /* 0x000fea0003800000 */
.L_x_4972:
        /* <DEDUP_REMOVED lines=10> */
.L_x_4975:
[----:B------:R-:W-:Y:S05]  /*0e30*/  BSYNC B0 ;  /* 0x0000000000007941 */ /* 0x000fea0003800000 */
.L_x_4974:
        /* <DEDUP_REMOVED lines=10> */
.L_x_4977:
[----:B------:R-:W-:Y:S05]  /*0ee0*/  BSYNC B0 ;  /* 0x0000000000007941 */ /* 0x000fea0003800000 */
.L_x_4976:
        /* <DEDUP_REMOVED lines=10> */
.L_x_4979:
[----:B------:R-:W-:Y:S05]  /*0f90*/  BSYNC B0 ;  /* 0x0000000000007941 */ /* 0x000fea0003800000 */
.L_x_4978:
        /* <DEDUP_REMOVED lines=29> */
[----:B------:R-:W-:Y:S05]  /*1170*/  @P6 RET.REL.NODEC R206 `(_ZN5flash24flash_fwd_splitkv_kernelI23Flash_fwd_kernel_traitsILi192ELi64ELi64ELi4ELb0ELb0EN7cutlass10bfloat16_tE19Flash_kernel_traitsILi192ELi64ELi64ELi4ES3_EELb0ELb0ELb1ELb0ELb0ELb0ELb1ELb1EEEvNS_16Flash_fwd_paramsE) ;  /* 0xffffee80ce006950 */ /* 0x000fea0003c3ffff */
[----:B-1----:R-:W-:Y:S02]  /*1180*/  MOV R5, 0xff800000 ;  /* 0xff80000000057802 */ /* 0x002fe40000000f00 */
[----:B------:R-:W-:-:S03]  /*1190*/  MOV R207, 0x0 ;  /* 0x0000000000cf7802 */ /* 0x000fc60000000f00 */
[----:B------:R1:W-:Y:S01]  /*11a0*/  ST.E [R2.64+0xe0], R5 ;  /* 0x0000e00502007985 */ /* 0x0003e2000c101906 */
[----:B------:R-:W-:Y:S05]  /*11b0*/  RET.REL.NODEC R206 `(_ZN5flash24flash_fwd_splitkv_kernelI23Flash_fwd_kernel_traitsILi192ELi64ELi64ELi4ELb0ELb0EN7cutlass10bfloat16_tE19Flash_kernel_traitsILi192ELi64ELi64ELi4ES3_EELb0ELb0ELb1ELb0ELb0ELb0ELb1ELb1EEEvNS_16Flash_fwd_paramsE) ;  /* 0xffffee40ce007950 */ /* 0x000fea0003c3ffff */
.L_x_4963:
[----:B------:R-:W4:Y:S04]  /*11c0*/  LD.E.64 R6, [R12.64+0x160] ;  /* 0x000160060c067980 */ /* 0x000f28000c101b00 */
[----:B--2---:R-:W2:Y:S01]  /*11d0*/  LD.E.64 R16, [R12.64+0x158] ;  /* 0x000158060c107980 */ /* 0x004ea2000c101b00 */
[----:B----4-:R-:W-:-:S04]  /*11e0*/  ISETP.NE.U32.AND P1, PT, R6, RZ, PT ;  /* 0x000000ff0600720c */ /* 0x010fc80003f25070 */
[----:B------:R-:W-:-:S13]  /*11f0*/  ISETP.NE.AND.EX P1, PT, R7, RZ, PT, P1 ;  /* 0x000000ff0700720c */ /* 0x000fda0003f25310 */
[----:B------:R-:W4:Y:S01]  /*1200*/  @P1 LD.E.64 R8, [R12.64+0x168] ;  /* 0x000168060c081980 */ /* 0x000f22000c101b00 */
[----:B--2---:R-:W-:Y:S01]  /*1210*/  ISETP.NE.U32.AND P0, PT, R16, RZ, PT ;  /* 0x000000ff1000720c */ /* 0x004fe20003f05070 */
[----:B------:R-:W-:-:S03]  /*1220*/  IMAD.MOV.U32 R11, RZ, RZ, R209 ;  /* 0x000000ffff0b7224 */ /* 0x000fc600078e00d1 */
[----:B------:R-:W-:Y:S02]  /*1230*/  ISETP.NE.AND.EX P0, PT, R17, RZ, PT, P0 ;  /* 0x000000ff1100720c */ /* 0x000fe40003f05300 */
[----:B------:R-:W-:Y:S01]  /*1240*/  @P1 SHF.R.S32.HI R5, RZ, 0x1f, R209 ;  /* 0x0000001fff051819 */ /* 0x000fe200000114d1 */
[----:B------:R-:W-:-:S10]  /*1250*/  CS2R R212, SRZ ;  /* 0x0000000000d47805 */ /* 0x000fd4000001ff00 */
[----:B------:R-:W-:-:S05]  /*1260*/  @P0 IMAD.WIDE R16, R209, 0x4, R16 ;  /* 0x00000004d1100825 */ /* 0x000fca00078e0210 */
[----:B------:R1:W5:Y:S01]  /*1270*/  @P0 LD.E R11, [R16.64] ;  /* 0x00000006100b0980 */ /* 0x000362000c101900 */
[----:B------:R-:W-:Y:S01]  /*1280*/  BSSY B0, `(.L_x_4980) ;  /* 0x00000af000007945 */ /* 0x000fe20003800000 */
[-C--:B----4-:R-:W-:Y:S02]  /*1290*/  @P1 IMAD R0, R9, R209.reuse, RZ ;  /* 0x000000d109001224 */ /* 0x090fe400078e02ff */
        /* <DEDUP_REMOVED lines=11> */
[----:B---3--:R-:W3:Y:S01]  /*1350*/  LD.E.64 R18, [R12.64+0x20] ;  /* 0x000020060c127980 */ /* 0x008ee2000c101b00 */
[----:B------:R-:W-:-:S03]  /*1360*/  IABS R2, R5 ;  /* 0x0000000500027213 */ /* 0x000fc60000000000 */
[----:B------:R-:W3:Y:S04]  /*1370*/  LD.E.64 R66, [R12.64+0x38] ;  /* 0x000038060c427980 */ /* 0x000ee8000c101b00 */
[----:B------:R-:W3:Y:S04]  /*1380*/  LD.E.64 R16, [R12.64+0x50] ;  /* 0x000050060c107980 */ /* 0x000ee8000c101b00 */
[----:B------:R1:W5:Y:S04]  /*1390*/  LD.E.64 R28, [R12.64+0x58] ;  /* 0x000058060c1c7980 */ /* 0x000368000c101b00 */
[----:B------:R1:W5:Y:S01]  /*13a0*/  LD.E.64 R64, [R12.64+0x40] ;  /* 0x000040060c407980 */ /* 0x000362000c101b00 */
[----:B--2---:R-:W-:-:S04]  /*13b0*/  IABS R7, R6 ;  /* 0x0000000600077213 */ /* 0x004fc80000000000 */
[----:B------:R-:W2:Y:S08]  /*13c0*/  I2F.RP R8, R7 ;  /* 0x0000000700087306 */ /* 0x000eb00000209400 */
[----:B--2---:R-:W2:Y:S02]  /*13d0*/  MUFU.RCP R10, R8 ;  /* 0x00000008000a7308 */ /* 0x004ea40000001000 */
[----:B--2---:R-:W-:-:S06]  /*13e0*/  IADD3 R10, R10, 0xffffffe, RZ ;  /* 0x0ffffffe0a0a7810 */ /* 0x004fcc0007ffe0ff */
[----:B-----5:R-:W2:Y:S02]  /*13f0*/  F2I.FTZ.U32.TRUNC.NTZ R11, R10 ;  /* 0x0000000a000b7305 */ /* 0x020ea4000021f000 */
        /* <DEDUP_REMOVED lines=19> */
[----:B------:R-:W-:-:S05]  /*1530*/  IMAD.WIDE R22, R9, 0x4, R212 ;  /* 0x0000000409167825 */ /* 0x000fca00078e02d4 */
[----:B------:R1:W2:Y:S01]  /*1540*/  LD.E R2, [R22.64] ;  /* 0x0000000616027980 */ /* 0x0002a2000c101900 */
[----:B----4-:R-:W-:-:S04]  /*1550*/  IABS R8, R3 ;  /* 0x0000000300087213 */ /* 0x010fc80000000000 */
[----:B------:R-:W4:Y:S08]  /*1560*/  I2F.RP R20, R8 ;  /* 0x0000000800147306 */ /* 0x000f300000209400 */
[----:B----4-:R-:W4:Y:S02]  /*1570*/  MUFU.RCP R15, R20 ;  /* 0x00000014000f7308 */ /* 0x010f240000001000 */
[----:B----4-:R-:W-:-:S06]  /*1580*/  IADD3 R15, R15, 0xffffffe, RZ ;  /* 0x0ffffffe0f0f7810 */ /* 0x010fcc0007ffe0ff */
[----:B-1----:R-:W1:Y:S01]  /*1590*/  F2I.FTZ.U32.TRUNC.NTZ R23, R15 ;  /* 0x0000000f00177305 */ /* 0x002e62000021f000 */
[----:B------:R-:W-:Y:S01]  /*15a0*/  IMAD.MOV.U32 R22, RZ, RZ, RZ ;  /* 0x000000ffff167224 */ /* 0x000fe200078e00ff */
[----:B------:R-:W-:Y:S02]  /*15b0*/  IABS R7, R210 ;  /* 0x000000d200077213 */ /* 0x000fe40000000000 */
[----:B-1----:R-:W-:-:S05]  /*15c0*/  IADD3 R0, RZ, -R23, RZ ;  /* 0x80000017ff007210 */ /* 0x002fca0007ffe0ff */
        /* <DEDUP_REMOVED lines=16> */
[----:B---3--:R-:W-:Y:S01]  /*16d0*/  IMAD R6, R67, R9, RZ ;  /* 0x0000000943067224 */ /* 0x008fe200078e02ff */
[----:B------:R-:W-:-:S04]  /*16e0*/  SHF.R.S32.HI R23, RZ, 0x1f, R9 ;  /* 0x0000001fff177819 */ /* 0x000fc80000011409 */
[----:B------:R-:W-:Y:S02]  /*16f0*/  @!P0 IMAD.MOV R15, RZ, RZ, -R15 ;  /* 0x000000ffff0f8224 */ /* 0x000fe400078e0a0f */
[----:B------:R-:W-:Y:S01]  /*1700*/  IMAD R6, R66, R23, R6 ;  /* 0x0000001742067224 */ /* 0x000fe200078e0206 */
[----:B------:R-:W-:-:S04]  /*1710*/  @!P1 LOP3.LUT R15, RZ, R3, RZ, 0x33, !PT ;  /* 0x00000003ff0f9212 */ /* 0x000fc800078e33ff */
[----:B------:R-:W-:Y:S02]  /*1720*/  SHF.R.S32.HI R14, RZ, 0x1f, R15 ;  /* 0x0000001fff0e7819 */ /* 0x000fe4000001140f */
[----:B--2---:R-:W-:Y:S01]  /*1730*/  SHF.R.S32.HI R0, RZ, 0x1f, R2 ;  /* 0x0000001fff007819 */ /* 0x004fe20000011402 */
[----:B------:R-:W-:-:S04]  /*1740*/  IMAD R7, R19, R2, RZ ;  /* 0x0000000213077224 */ /* 0x000fc800078e02ff */
[C---:B------:R-:W-:Y:S02]  /*1750*/  IMAD R7, R18.reuse, R0, R7 ;  /* 0x0000000012077224 */ /* 0x040fe400078e0207 */
[----:B------:R-:W-:-:S05]  /*1760*/  IMAD.WIDE.U32 R18, R18, R2, RZ ;  /* 0x0000000212127225 */ /* 0x000fca00078e00ff */
[----:B------:R-:W-:-:S05]  /*1770*/  IADD3 R19, R19, R7, RZ ;  /* 0x0000000713137210 */ /* 0x000fca0007ffe0ff */
[----:B------:R-:W-:-:S04]  /*1780*/  IMAD.WIDE.U32 R18, R9, R66, R18 ;  /* 0x0000004209127225 */ /* 0x000fc800078e0012 */
[----:B------:R-:W-:Y:S01]  /*1790*/  IMAD R3, R11, R2, RZ ;  /* 0x000000020b037224 */ /* 0x000fe200078e02ff */
        /* <DEDUP_REMOVED lines=11> */
.L_x_4981:
        /* <DEDUP_REMOVED lines=8> */
[----:B------:R-:W-:-:S02]  /*18d0*/  IMAD.MOV.U32 R22, RZ, RZ, RZ ;  /* 0x000000ffff167224 */ /* 0x000fc400078e00ff */
[----:B------:R-:W-:Y:S01]  /*18e0*/  @P3 IMAD.IADD R8, R14, 0x1, R15 ;  /* 0x000000010e083824 */ /* 0x000fe200078e020f */
        /* <DEDUP_REMOVED lines=21> */
[----:B---3--:R-:W-:-:S03]  /*1a40*/  @!P3 IMAD R5, R21, R11, RZ ;  /* 0x0000000b1505b224 */ /* 0x008fc600078e02ff */
[----:B------:R-:W-:Y:S01]  /*1a50*/  ISETP.GE.U32.AND P2, PT, R0, R3, PT ;  /* 0x000000030000720c */ /* 0x000fe20003f46070 */
[----:B------:R-:W-:Y:S01]  /*1a60*/  @P3 IMAD.WIDE.U32 R24, R66, R8, RZ ;  /* 0x0000000842183225 */ /* 0x000fe200078e00ff */
[----:B------:R-:W-:-:S03]  /*1a70*/  LOP3.LUT R0, R210, R7, RZ, 0x3c, !PT ;  /* 0x00000007d2007212 */ /* 0x000fc600078e3cff */
[C---:B------:R-:W-:Y:S02]  /*1a80*/  @!P3 IMAD R5, R20.reuse, R6, R5 ;  /* 0x000000061405b224 */ /* 0x040fe400078e0205 */
        /* <DEDUP_REMOVED lines=46> */
.L_x_4982:
[----:B-1----:R-:W-:Y:S05]  /*1d70*/  BSYNC B0 ;  /* 0x0000000000007941 */ /* 0x002fea0003800000 */
.L_x_4980:
        /* <DEDUP_REMOVED lines=30> */
[----:B------:R-:W-:Y:S01]  /*1f60*/  SHF.R.S32.HI R17, RZ, 0x1f, R16 ;  /* 0x0000001fff117819 */ /* 0x000fe20000011410 */
[----:B------:R-:W-:Y:S02]  /*1f70*/  IMAD R8, R23, R64, RZ ;  /* 0x0000004017087224 */ /* 0x000fe400078e02ff */
[----:B------:R-:W-:Y:S02]  /*1f80*/  IMAD.IADD R19, R6, 0x1, -R19 ;  /* 0x0000000106137824 */ /* 0x000fe400078e0a13 */
[----:B------:R-:W-:Y:S02]  /*1f90*/  IMAD.X R23, R17, 0x1, R11, P0 ;  /* 0x0000000111177824 */ /* 0x000fe400000e060b */
[----:B------:R-:W-:-:S02]  /*1fa0*/  IMAD.SHL.U32 R11, R19, 0x40, RZ ;  /* 0x00000040130b7824 */ /* 0x000fc400078e00ff */
[C---:B------:R-:W-:Y:S02]  /*1fb0*/  IMAD R8, R9.reuse, R65, R8 ;  /* 0x0000004109087224 */ /* 0x040fe400078e0208 */
[----:B------:R-:W-:Y:S01]  /*1fc0*/  IMAD.WIDE.U32 R22, R9, R64, R22 ;  /* 0x0000004009167225 */ /* 0x000fe200078e0016 */
[----:B------:R-:W-:-:S03]  /*1fd0*/  LOP3.LUT R9, R11, 0x1c0, RZ, 0xc0, !PT ;  /* 0x000001c00b097812 */ /* 0x000fc600078ec0ff */
[----:B------:R-:W-:Y:S01]  /*1fe0*/  IMAD.SHL.U32 R6, R72, 0x8, RZ ;  /* 0x0000000848067824 */ /* 0x000fe200078e00ff */
[C---:B------:R-:W-:Y:S02]  /*1ff0*/  LOP3.LUT P1, RZ, R19.reuse, 0x4, RZ, 0xc0, !PT ;  /* 0x0000000413ff7812 */ /* 0x040fe4000782c0ff */
[----:B------:R-:W-:Y:S02]  /*2000*/  LOP3.LUT P0, RZ, R19, 0x2, RZ, 0xc0, !PT ;  /* 0x0000000213ff7812 */ /* 0x000fe4000780c0ff */
[----:B------:R-:W-:Y:S02]  /*2010*/  LOP3.LUT R6, R9, 0x8, R6, 0xf8, !PT ;  /* 0x0000000809067812 */ /* 0x000fe400078ef806 */
[----:B------:R-:W-:Y:S02]  /*2020*/  SHF.R.U32.HI R9, RZ, 0x3, R9 ;  /* 0x00000003ff097819 */ /* 0x000fe40000011609 */
[----:B------:R-:W-:Y:S02]  /*2030*/  SHF.R.S32.HI R74, RZ, 0x1f, R209 ;  /* 0x0000001fff4a7819 */ /* 0x000fe400000114d1 */
[----:B------:R-:W-:Y:S01]  /*2040*/  LOP3.LUT R54, R6, R9, RZ, 0x3c, !PT ;  /* 0x0000000906367212 */ /* 0x000fe200078e3cff */
[----:B------:R-:W-:-:S02]  /*2050*/  IMAD.IADD R23, R23, 0x1, R8 ;  /* 0x0000000117177824 */ /* 0x000fc400078e0208 */
[----:B------:R-:W-:Y:S01]  /*2060*/  IMAD R11, R29, R15, RZ ;  /* 0x0000000f1d0b7224 */ /* 0x000fe200078e02ff */
[----:B------:R-:W-:-:S03]  /*2070*/  SHF.R.S32.HI R173, RZ, 0x1f, R210 ;  /* 0x0000001fffad7819 */ /* 0x000fc600000114d2 */
[----:B------:R-:W-:Y:S01]  /*2080*/  IMAD R164, R14, R28, R11 ;  /* 0x0000001c0ea47224 */ /* 0x000fe200078e020b */
[----:B------:R-:W-:Y:S02]  /*2090*/  LOP3.LUT R10, R21, R10, RZ, 0x3c, !PT ;  /* 0x0000000a150a7212 */ /* 0x000fe400078e3cff */
[----:B------:R-:W-:-:S05]  /*20a0*/  LEA.HI R21, R7, R56, RZ, 0x6 ;  /* 0x0000003807157211 */ /* 0x000fca00078f30ff */
[----:B------:R-:W-:-:S05]  /*20b0*/  IMAD.SHL.U32 R21, R21, 0x8, RZ ;  /* 0x0000000815157824 */ /* 0x000fca00078e00ff */
[----:B------:R-:W-:Y:S02]  /*20c0*/  LOP3.LUT R156, R10, 0xfffffe00, R21, 0xf8, !PT ;  /* 0xfffffe000a9c7812 */ /* 0x000fe400078ef815 */
[----:B------:R-:W-:Y:S01]  /*20d0*/  IADD3 R10, R16, 0x80, RZ ;  /* 0x00000080100a7810 */ /* 0x000fe20007ffe0ff */
[----:B------:R-:W-:Y:S01]  /*20e0*/  IMAD.WIDE.U32 R22, R15, R28, R22 ;  /* 0x0000001c0f167225 */ /* 0x000fe200078e0016 */
[----:B------:R-:W-:-:S03]  /*20f0*/  SHF.R.S32.HI R169, RZ, 0x1f, R168 ;  /* 0x0000001fffa97819 */ /* 0x000fc600000114a8 */
[----:B------:R-:W-:Y:S02]  /*2100*/  IMAD.IADD R165, R23, 0x1, R164 ;  /* 0x0000000117a57824 */ /* 0x000fe400078e02a4 */
[----:B------:R-:W-:Y:S01]  /*2110*/  IMAD.WIDE R174, R207, 0x40, R168 ;  /* 0x00000040cfae7825 */ /* 0x000fe200078e02a8 */
[----:B------:R-:W-:-:S03]  /*2120*/  LEA.HI R7, R7, R56, RZ, 0x5 ;  /* 0x0000003807077211 */ /* 0x000fc600078f28ff */
[----:B------:R-:W-:Y:S02]  /*2130*/  IMAD.MOV.U32 R164, RZ, RZ, R22 ;  /* 0x000000ffffa47224 */ /* 0x000fe400078e0016 */
[-C--:B------:R-:W-:Y:S02]  /*2140*/  IMAD R157, R67, R168.reuse, RZ ;  /* 0x000000a8439d7224 */ /* 0x080fe400078e02ff */
[----:B------:R-:W-:Y:S02]  /*2150*/  IMAD R167, R65, R168, RZ ;  /* 0x000000a841a77224 */ /* 0x000fe400078e02ff */
[C---:B------:R-:W-:Y:S02]  /*2160*/  IMAD R157, R169.reuse, R66, R157 ;  /* 0x00000042a99d7224 */ /* 0x040fe400078e029d */
[-C--:B------:R-:W-:Y:S02]  /*2170*/  IMAD R167, R169, R64.reuse, R167 ;  /* 0x00000040a9a77224 */ /* 0x080fe400078e02a7 */
[----:B------:R-:W-:Y:S01]  /*2180*/  IMAD.WIDE.U32 R164, R168, R64, R164 ;  /* 0x00000040a8a47225 */ /* 0x000fe200078e00a4 */
[----:B------:R-:W-:-:S02]  /*2190*/  SHF.R.S32.HI R69, RZ, 0x5, R7 ;  /* 0x00000005ff457819 */ /* 0x000fc40000011407 */
[----:B------:R-:W-:Y:S01]  /*21a0*/  LOP3.LUT R7, R7, 0xffffffe0, RZ, 0xc0, !PT ;  /* 0xffffffe007077812 */ /* 0x000fe200078ec0ff */
        /* <DEDUP_REMOVED lines=8> */
[----:B------:R-:W-:Y:S01]  /*2230*/  IMAD.IADD R68, R56, 0x1, -R7 ;  /* 0x0000000138447824 */ /* 0x000fe200078e0a07 */
[----:B------:R-:W-:Y:S01]  /*2240*/  SEL R55, R55, 0xffffffe0, !P1 ;  /* 0xffffffe037377807 */ /* 0x000fe20004800000 */
[----:B------:R-:W-:-:S02]  /*2250*/  IMAD.SHL.U32 R75, R70, 0x4, RZ ;  /* 0x00000004464b7824 */ /* 0x000fc400078e00ff */
[----:B--2---:R-:W-:-:S04]  /*2260*/  @P3 IMAD.WIDE.U32 R30, R178, R4, RZ ;  /* 0x00000004b21e3225 */ /* 0x004fc800078e00ff */
[----:B------:R-:W-:Y:S02]  /*2270*/  @P3 IMAD R9, R179, R4, RZ ;  /* 0x00000004b3093224 */ /* 0x000fe400078e02ff */
[----:B---3--:R-:W-:-:S04]  /*2280*/  @!P3 IMAD R19, R27, R209, RZ ;  /* 0x000000d11b13b224 */ /* 0x008fc800078e02ff */
[C---:B------:R-:W-:Y:S02]  /*2290*/  @!P3 IMAD R4, R26.reuse, R74, R19 ;  /* 0x0000004a1a04b224 */ /* 0x040fe400078e0213 */
[----:B------:R-:W-:-:S04]  /*22a0*/  @!P3 IMAD.WIDE.U32 R26, R26, R209, RZ ;  /* 0x000000d11a1ab225 */ /* 0x000fc800078e00ff */
[----:B------:R-:W-:Y:S02]  /*22b0*/  @P3 IMAD.MOV.U32 R6, RZ, RZ, R30 ;  /* 0x000000ffff063224 */ /* 0x000fe400078e001e */
[----:B------:R-:W-:Y:S02]  /*22c0*/  @!P3 IMAD.MOV.U32 R6, RZ, RZ, R26 ;  /* 0x000000ffff06b224 */ /* 0x000fe400078e001a */
[----:B------:R-:W-:Y:S02]  /*22d0*/  @P3 IMAD.IADD R9, R31, 0x1, R9 ;  /* 0x000000011f093824 */ /* 0x000fe400078e0209 */
[----:B------:R-:W-:Y:S01]  /*22e0*/  @!P3 IMAD.IADD R9, R27, 0x1, R4 ;  /* 0x000000011b09b824 */ /* 0x000fe200078e0204 */
[----:B------:R-:W-:Y:S01]  /*22f0*/  IADD3 R8, P2, R16, R6, RZ ;  /* 0x0000000610087210 */ /* 0x000fe20007f5e0ff */
[----:B------:R-:W-:Y:S02]  /*2300*/  IMAD R11, R25, R210, RZ ;  /* 0x000000d2190b7224 */ /* 0x000fe400078e02ff */
[----:B------:R-:W-:-:S02]  /*2310*/  IMAD.SHL.U32 R19, R0, 0x40, RZ ;  /* 0x0000004000137824 */ /* 0x000fc400078e00ff */
[----:B------:R-:W-:Y:S02]  /*2320*/  IMAD.X R9, R17, 0x1, R9, P2 ;  /* 0x0000000111097824 */ /* 0x000fe400010e0609 */
[----:B------:R-:W-:Y:S02]  /*2330*/  IMAD R0, R24, R173, R11 ;  /* 0x000000ad18007224 */ /* 0x000fe400078e020b */
[----:B------:R-:W-:Y:S01]  /*2340*/  IMAD.WIDE.U32 R24, R210, R24, R8 ;  /* 0x00000018d2187225 */ /* 0x000fe200078e0008 */
[----:B------:R-:W-:-:S03]  /*2350*/  IADD3 R11, R16, 0x40, RZ ;  /* 0x00000040100b7810 */ /* 0x000fc60007ffe0ff */
[----:B------:R-:W-:Y:S01]  /*2360*/  IMAD.IADD R25, R25, 0x1, R0 ;  /* 0x0000000119197824 */ /* 0x000fe200078e0200 */
[----:B------:R-:W-:Y:S02]  /*2370*/  SHF.R.S32.HI R0, RZ, 0x1f, R73 ;  /* 0x0000001fff007819 */ /* 0x000fe40000011449 */
[----:B----4-:R-:W-:Y:S02]  /*2380*/  ISETP.GE.AND P2, PT, R11, R77, PT ;  /* 0x0000004d0b00720c */ /* 0x010fe40003f46270 */
[----:B------:R-:W-:Y:S02]  /*2390*/  LEA.HI R0, R0, R73, RZ, 0x6 ;  /* 0x0000004900007211 */ /* 0x000fe400078f30ff */
[----:B------:R-:W-:Y:S02]  /*23a0*/  SEL R9, RZ, 0xffffffff, P2 ;  /* 0xffffffffff097807 */ /* 0x000fe40001000000 */
[----:B------:R-:W-:Y:S02]  /*23b0*/  ISETP.GE.AND P2, PT, R10, R77, PT ;  /* 0x0000004d0a00720c */ /* 0x000fe40003f46270 */
[----:B------:R-:W-:-:S02]  /*23c0*/  SHF.R.S32.HI R0, RZ, 0x6, R0 ;  /* 0x00000006ff007819 */ /* 0x000fc40000011400 */
[----:B------:R-:W-:Y:S02]  /*23d0*/  SEL R76, RZ, 0x4, P2 ;  /* 0x00000004ff4c7807 */ /* 0x000fe40001000000 */
[----:B------:R-:W-:Y:S02]  /*23e0*/  IMNMX R95, R203, R0, !PT ;  /* 0x00000000cb5f7217 */ /* 0x000fe40007800200 */
[----:B------:R-:W-:Y:S01]  /*23f0*/  IADD3 R158, P2, R16, R2, RZ ;  /* 0x00000002109e7210 */ /* 0x000fe20007f5e0ff */
[----:B------:R-:W-:Y:S01]  /*2400*/  @!P4 IMAD.MOV.U32 R20, RZ, RZ, RZ ;  /* 0x000000ffff14c224 */ /* 0x000fe200078e00ff */
[----:B------:R-:W-:Y:S02]  /*2410*/  ISETP.GT.AND P4, PT, R134, R95, PT ;  /* 0x0000005f8600720c */ /* 0x000fe40003f84270 */
[----:B------:R-:W-:Y:S01]  /*2420*/  ISETP.GE.AND P3, PT, R16, R77, PT ;  /* 0x0000004d1000720c */ /* 0x000fe20003f66270 */
[----:B------:R-:W-:Y:S02]  /*2430*/  IMAD.X R159, R17, 0x1, R3, P2 ;  /* 0x00000001119f7824 */ /* 0x000fe400010e0603 */
[----:B------:R-:W-:Y:S01]  /*2440*/  IMAD.SHL.U32 R9, R9, 0x2, RZ ;  /* 0x0000000209097824 */ /* 0x000fe200078e00ff */
[----:B------:R-:W-:Y:S01]  /*2450*/  SEL R4, RZ, 0x1, P3 ;  /* 0x00000001ff047807 */ /* 0x000fe20001800000 */
[----:B------:R-:W-:-:S02]  /*2460*/  IMAD R177, R175, R178, RZ ;  /* 0x000000b2afb17224 */ /* 0x000fc400078e02ff */
[----:B------:R-:W-:Y:S01]  /*2470*/  IMAD.WIDE.U32 R158, R168, R66, R158 ;  /* 0x00000042a89e7225 */ /* 0x000fe200078e009e */
[----:B------:R-:W-:Y:S02]  /*2480*/  LOP3.LUT R9, R9, 0x2, R4, 0xe2, !PT ;  /* 0x0000000209097812 */ /* 0x000fe400078ee204 */
[----:B------:R-:W-:Y:S01]  /*2490*/  LEA R160, P2, R164, R170, 0x1 ;  /* 0x000000aaa4a07211 */ /* 0x000fe200078408ff */
[----:B------:R-:W-:Y:S01]  /*24a0*/  IMAD R177, R174, R179, R177 ;  /* 0x000000b3aeb17224 */ /* 0x000fe200078e02b1 */
[----:B------:R-:W-:Y:S01]  /*24b0*/  LEA R204, P3, R158, R162, 0x1 ;  /* 0x000000a29ecc7211 */ /* 0x000fe200078608ff */
[----:B------:R-:W-:Y:S02]  /*24c0*/  IMAD.IADD R157, R159, 0x1, R157 ;  /* 0x000000019f9d7824 */ /* 0x000fe400078e029d */
[----:B------:R-:W-:Y:S01]  /*24d0*/  IMAD.WIDE.U32 R174, R174, R178, R24 ;  /* 0x000000b2aeae7225 */ /* 0x000fe200078e0018 */
[----:B------:R-:W-:Y:S02]  /*24e0*/  LOP3.LUT R54, R54, 0xfffffe00, R19, 0xf8, !PT ;  /* 0xfffffe0036367812 */ /* 0x000fe400078ef813 */
[----:B------:R-:W-:Y:S01]  /*24f0*/  LOP3.LUT R76, R9, R76, RZ, 0xfc, !PT ;  /* 0x0000004c094c7212 */ /* 0x000fe200078efcff */
[----:B------:R-:W-:Y:S01]  /*2500*/  IMAD.IADD R177, R175, 0x1, R177 ;  /* 0x00000001afb17824 */ /* 0x000fe200078e02b1 */
[----:B------:R-:W-:-:S02]  /*2510*/  LEA.HI.X R205, R158, R163, R157, 0x1, P3 ;  /* 0x000000a39ecd7211 */ /* 0x000fc400018f0c9d */
        /* <DEDUP_REMOVED lines=16> */
[C---:B------:R-:W-:Y:S01]  /*2620*/  IMAD.WIDE.U32 R182, R64.reuse, 0x60, RZ ;  /* 0x0000006040b67825 */ /* 0x040fe200078e00ff */
[----:B------:R-:W-:-:S02]  /*2630*/  SHF.L.U64.HI R80, R64, 0x5, R65 ;  /* 0x0000000540507819 */ /* 0x000fc40000010241 */
[----:B------:R-:W-:Y:S01]  /*2640*/  LOP3.LUT R154, R150, 0x1, RZ, 0xc0, !PT ;  /* 0x00000001969a7812 */ /* 0x000fe200078ec0ff */
[----:B------:R-:W-:Y:S01]  /*2650*/  IMAD.SHL.U32 R79, R64, 0x20, RZ ;  /* 0x00000020404f7824 */ /* 0x000fe200078e00ff */
[----:B------:R-:W-:Y:S01]  /*2660*/  LOP3.LUT R152, R150, 0x2, RZ, 0xc0, !PT ;  /* 0x0000000296987812 */ /* 0x000fe200078ec0ff */
[----:B------:R-:W-:Y:S01]  /*2670*/  IMAD.SHL.U32 R93, R66, 0x20, RZ ;  /* 0x00000020425d7824 */ /* 0x000fe200078e00ff */
[C---:B------:R-:W-:Y:S01]  /*2680*/  IADD3 R153, R168.reuse, 0x10, RZ ;  /* 0x00000010a8997810 */ /* 0x040fe20007ffe0ff */
[----:B------:R-:W-:Y:S01]  /*2690*/  IMAD.MOV.U32 R126, RZ, RZ, R204 ;  /* 0x000000ffff7e7224 */ /* 0x000fe200078e00cc */
[C---:B------:R-:W-:Y:S01]  /*26a0*/  SHF.L.U64.HI R80, R79.reuse, 0x1, R80 ;  /* 0x000000014f507819 */ /* 0x040fe20000010250 */
        /* <DEDUP_REMOVED lines=55> */
[----:B------:R-:W-:Y:S02]  /*2a20*/  IMAD.IADD R117, R15, 0x1, R117 ;  /* 0x000000010f757824 */ /* 0x000fe400078e0275 */
[----:B------:R-:W-:Y:S01]  /*2a30*/  IMAD.IADD R4, R75, 0x1, R0 ;  /* 0x000000014b047824 */ /* 0x000fe200078e0200 */
[----:B------:R-:W-:Y:S01]  /*2a40*/  LEA.HI.X R121, R18, R25, R121, 0x1, P0 ;  /* 0x0000001912797211 */ /* 0x000fe200000f0c79 */
[----:B------:R-:W-:Y:S01]  /*2a50*/  IMAD.SHL.U32 R155, R147, 0x10, RZ ;  /* 0x00000010939b7824 */ /* 0x000fe200078e00ff */
[----:B------:R-:W-:Y:S01]  /*2a60*/  LEA.HI.X.SX32 R0, R0, R125, 0x1, P3 ;  /* 0x0000007d00007211 */ /* 0x000fe200018f0eff */
[----:B------:R-:W-:Y:S01]  /*2a70*/  IMAD.SHL.U32 R97, R186, 0x10, RZ ;  /* 0x00000010ba617824 */ /* 0x000fe200078e00ff */
[C---:B------:R-:W-:Y:S01]  /*2a80*/  SHF.L.U32 R18, R3.reuse, 0x1, RZ ;  /* 0x0000000103127819 */ /* 0x040fe200000006ff */
[----:B------:R-:W-:Y:S01]  /*2a90*/  IMAD.SHL.U32 R113, R184, 0x10, RZ ;  /* 0x00000010b8717824 */ /* 0x000fe200078e00ff */
[----:B------:R-:W-:Y:S01]  /*2aa0*/  LEA.HI.X R117, R14, R23, R117, 0x1, P1 ;  /* 0x000000170e757211 */ /* 0x000fe200008f0c75 */
[----:B------:R-:W-:Y:S01]  /*2ab0*/  IMAD.SHL.U32 R115, R184, 0x20, RZ ;  /* 0x00000020b8737824 */ /* 0x000fe200078e00ff */
[----:B------:R-:W-:Y:S01]  /*2ac0*/  SHF.L.U64.HI R0, R3, 0x1, R0 ;  /* 0x0000000103007819 */ /* 0x000fe20000010200 */
[----:B------:R-:W-:Y:S01]  /*2ad0*/  IMAD R3, R65, 0x60, RZ ;  /* 0x0000006041037824 */ /* 0x000fe200078e02ff */
[----:B------:R-:W-:Y:S01]  /*2ae0*/  IADD3 R58, P1, R8, R18, RZ ;  /* 0x00000012083a7210 */ /* 0x000fe20007f3e0ff */
[----:B------:R-:W-:Y:S01]  /*2af0*/  IMAD.SHL.U32 R148, R147, 0x20, RZ ;  /* 0x0000002093947824 */ /* 0x000fe200078e00ff */
[----:B------:R-:W-:Y:S01]  /*2b00*/  IADD3 R2, P2, R5, R4, RZ ;  /* 0x0000000405027210 */ /* 0x000fe20007f5e0ff */
[----:B------:R-:W-:Y:S01]  /*2b10*/  IMAD.IADD R78, R183, 0x1, R3 ;  /* 0x00000001b74e7824 */ /* 0x000fe200078e0203 */
        /* <DEDUP_REMOVED lines=21> */
[C---:B------:R-:W-:Y:S02]  /*2c70*/  IADD3 R146, R155.reuse, 0x40, RZ ;  /* 0x000000409b927810 */ /* 0x040fe40007ffe0ff */
[----:B------:R-:W-:Y:S01]  /*2c80*/  IADD3 R145, R155, 0x80, RZ ;  /* 0x000000809b917810 */ /* 0x000fe20007ffe0ff */
[----:B------:R-:W-:Y:S01]  /*2c90*/  IMAD.X R85, R87, 0x1, R202, P0 ;  /* 0x0000000157557824 */ /* 0x000fe200000e06ca */
[-C--:B------:R-:W-:Y:S01]  /*2ca0*/  IADD3 R84, P2, R90, R201.reuse, RZ ;  /* 0x000000c95a547210 */ /* 0x080fe20007f5e0ff */
[C---:B------:R-:W-:Y:S01]  /*2cb0*/  IMAD.IADD R144, R155.reuse, 0x1, R146 ;  /* 0x000000019b907824 */ /* 0x040fe200078e0292 */
        /* <DEDUP_REMOVED lines=32> */
.L_x_5077:
        /* <DEDUP_REMOVED lines=19> */
.L_x_4985:
[----:B------:R-:W-:Y:S05]  /*2ff0*/  BSYNC B0 ;  /* 0x0000000000007941 */ /* 0x000fea0003800000 */
.L_x_4984:
        /* <DEDUP_REMOVED lines=18> */
.L_x_4987:
[----:B------:R-:W-:Y:S05]  /*3120*/  BSYNC B0 ;  /* 0x0000000000007941 */ /* 0x000fea0003800000 */
.L_x_4986:
        /* <DEDUP_REMOVED lines=18> */
.L_x_4989:
[----:B------:R-:W-:Y:S05]  /*3250*/  BSYNC B0 ;  /* 0x0000000000007941 */ /* 0x000fea0003800000 */
.L_x_4988:
        /* <DEDUP_REMOVED lines=18> */
.L_x_4991:
[----:B------:R-:W-:Y:S05]  /*3380*/  BSYNC B0 ;  /* 0x0000000000007941 */ /* 0x000fea0003800000 */
.L_x_4990:
        /* <DEDUP_REMOVED lines=65> */
.L_x_4998:
[----:B------:R-:W-:Y:S05]  /*37a0*/  BSYNC B0 ;  /* 0x0000000000007941 */ /* 0x000fea0003800000 */
.L_x_4997:
        /* <DEDUP_REMOVED lines=50> */
.L_x_5000:
[----:B------:R-:W-:Y:S05]  /*3ad0*/  BSYNC B0 ;  /* 0x0000000000007941 */ /* 0x000fea0003800000 */
.L_x_4999:
        /* <DEDUP_REMOVED lines=49> */
.L_x_4996:
[----:B------:R-:W-:Y:S05]  /*3df0*/  BSYNC B1 ;  /* 0x0000000000017941 */ /* 0x000fea0003800000 */
.L_x_4995:
        /* <DEDUP_REMOVED lines=63> */
.L_x_5004:
[----:B------:R-:W-:Y:S05]  /*41f0*/  BSYNC B0 ;  /* 0x0000000000007941 */ /* 0x000fea0003800000 */
.L_x_5003:
        /* <DEDUP_REMOVED lines=53> */
.L_x_5006:
[----:B------:R-:W-:Y:S05]  /*4550*/  BSYNC B0 ;  /* 0x0000000000007941 */ /* 0x000fea0003800000 */
.L_x_5005:
        /* <DEDUP_REMOVED lines=52> */
.L_x_5002:
[----:B------:R-:W-:Y:S05]  /*48a0*/  BSYNC B1 ;  /* 0x0000000000017941 */ /* 0x000fea0003800000 */
.L_x_5001:
        /* <DEDUP_REMOVED lines=63> */
.L_x_5010:
[----:B------:R-:W-:Y:S05]  /*4ca0*/  BSYNC B0 ;  /* 0x0000000000007941 */ /* 0x000fea0003800000 */
.L_x_5009:
        /* <DEDUP_REMOVED lines=53> */
.L_x_5012:
[----:B------:R-:W-:Y:S05]  /*5000*/  BSYNC B0 ;  /* 0x0000000000007941 */ /* 0x000fea0003800000 */
.L_x_5011:
        /* <DEDUP_REMOVED lines=52> */
.L_x_5008:
[----:B------:R-:W-:Y:S05]  /*5350*/  BSYNC B1 ;  /* 0x0000000000017941 */ /* 0x000fea0003800000 */
.L_x_5007:
        /* <DEDUP_REMOVED lines=65> */
.L_x_5016:
[----:B------:R-:W-:Y:S05]  /*5770*/  BSYNC B0 ;  /* 0x0000000000007941 */ /* 0x000fea0003800000 */
.L_x_5015:
        /* <DEDUP_REMOVED lines=53> */
.L_x_5018:
[----:B------:R-:W-:Y:S05]  /*5ad0*/  BSYNC B0 ;  /* 0x0000000000007941 */ /* 0x000fea0003800000 */
.L_x_5017:
        /* <DEDUP_REMOVED lines=52> */
.L_x_5014:
[----:B------:R-:W-:Y:S05]  /*5e20*/  BSYNC B1 ;  /* 0x0000000000017941 */ /* 0x000fea0003800000 */
.L_x_5013:
[----:B------:R-:W2:Y:S02]  /*5e30*/  LD.E R3, [R12.64+0xd0] ;  /* 0x0000d0060c037980 */ /* 0x000ea4000c101900 */
[----:B--2---:R-:W-:Y:S05]  /*5e40*/  IMAD.U32 R3, R3, -0x20, RZ ;  /* 0xffffffe003037824 */ /* 0x004fea00078e00ff */
[C---:B------:R-:W-:Y:S02]  /*5e50*/  LEA R18, P1, R3.reuse, R18, 0x1 ;  /* 0x0000001203127211 */ /* 0x040fe400078208ff */
[C---:B------:R-:W-:Y:S02]  /*5e60*/  LEA R58, P0, R3.reuse, R58, 0x1 ;  /* 0x0000003a033a7211 */ /* 0x040fe400078008ff */
[C---:B------:R-:W-:Y:S02]  /*5e70*/  LEA.HI.X.SX32 R19, R3.reuse, R19, 0x1, P1 ;  /* 0x0000001303137211 */ /* 0x040fe400008f0eff */
[----:B------:R-:W-:Y:S01]  /*5e80*/  LEA.HI.X.SX32 R59, R3, R59, 0x1, P0 ;  /* 0x0000003b033b7211 */ /* 0x000fe200000f0eff */
[----:B------:R-:W-:-:S05]  /*5e90*/  BRA `(.L_x_5019) ;  /* 0x00004ec000007947 */ /* 0x000fca0003800000 */
.L_x_4994:
        /* <DEDUP_REMOVED lines=89> */
.L_x_5025:
[----:B------:R-:W-:Y:S05]  /*6430*/  BSYNC B0 ;  /* 0x0000000000007941 */ /* 0x000fea0003800000 */
.L_x_5024:
[----:B-----5:R2:W-:Y:S02]  /*6440*/  ST.E.128 [R126.64], R48 ;  /* 0x000000307e007985 */ /* 0x0205e4000c101d06 */
.L_x_5023:
[----:B------:R-:W-:Y:S05]  /*6450*/  BSYNC B1 ;  /* 0x0000000000017941 */ /* 0x000fea0003800000 */
.L_x_5022:
        /* <DEDUP_REMOVED lines=87> */
.L_x_5029:
[----:B------:R-:W-:Y:S05]  /*69d0*/  BSYNC B0 ;  /* 0x0000000000007941 */ /* 0x000fea0003800000 */
.L_x_5028:
[----:B-----5:R3:W-:Y:S02]  /*69e0*/  ST.E.128 [R126.64+0x80], R48 ;  /* 0x000080307e007985 */ /* 0x0207e4000c101d06 */
.L_x_5027:
[----:B------:R-:W-:Y:S05]  /*69f0*/  BSYNC B1 ;  /* 0x0000000000017941 */ /* 0x000fea0003800000 */
.L_x_5026:
        /* <DEDUP_REMOVED lines=86> */
.L_x_5031:
[----:B------:R-:W-:Y:S05]  /*6f60*/  BSYNC B0 ;  /* 0x0000000000007941 */ /* 0x000fea0003800000 */
.L_x_5030:
[----:B-----5:R3:W-:Y:S02]  /*6f70*/  ST.E.128 [R126.64+0x100], R48 ;  /* 0x000100307e007985 */ /* 0x0207e4000c101d06 */
.L_x_5021:
[----:B------:R-:W-:Y:S05]  /*6f80*/  BSYNC B2 ;  /* 0x0000000000027941 */ /* 0x000fea0003800000 */
.L_x_5020:
        /* <DEDUP_REMOVED lines=97> */
.L_x_5037:
[----:B------:R-:W-:Y:S05]  /*75a0*/  BSYNC B0 ;  /* 0x0000000000007941 */ /* 0x000fea0003800000 */
.L_x_5036:
[C---:B------:R-:W-:Y:S04]  /*75b0*/  LEA R2, P0, R201.reuse, R126, 0x1 ;  /* 0x0000007ec9027211 */ /* 0x040fe800078008ff */
[----:B------:R-:W-:Y:S05]  /*75c0*/  LEA.HI.X R3, R201, R127, R202, 0x1, P0 ;  /* 0x0000007fc9037211 */ /* 0x000fea00000f0cca */
[----:B-----5:R3:W-:Y:S04]  /*75d0*/  ST.E.128 [R2.64], R48 ;  /* 0x0000003002007985 */ /* 0x0207e8000c101d06 */
.L_x_5035:
[----:B------:R-:W-:Y:S05]  /*75e0*/  BSYNC B1 ;  /* 0x0000000000017941 */ /* 0x000fea0003800000 */
.L_x_5034:
        /* <DEDUP_REMOVED lines=28> */
[----:B--2---:R-:W-:Y:S01]  /*77b0*/  LEA.HI.X.SX32 R192, R189, R138, 0x1, P2 ;  /* 0x0000008abdc07211 */ /* 0x004fe200010f0eff */
[----:B------:R-:W-:Y:S01]  /*77c0*/  IMAD.MOV.U32 R189, RZ, RZ, RZ ;  /* 0x000000ffffbd7224 */ /* 0x000fe200078e00ff */
[C---:B------:R-:W-:Y:S01]  /*77d0*/  LEA R194, P0, R53.reuse, R122, 0x1 ;  /* 0x0000007a35c27211 */ /* 0x040fe200078008ff */
        /* <DEDUP_REMOVED lines=61> */
.L_x_5041:
[----:B------:R-:W-:Y:S05]  /*7bb0*/  BSYNC B0 ;  /* 0x0000000000007941 */ /* 0x000fea0003800000 */
.L_x_5040:
[C---:B------:R-:W-:Y:S04]  /*7bc0*/  LEA R2, P0, R92.reuse, R126, 0x1 ;  /* 0x0000007e5c027211 */ /* 0x040fe800078008ff */
[----:B------:R-:W-:Y:S05]  /*7bd0*/  LEA.HI.X R3, R92, R127, R91, 0x1, P0 ;  /* 0x0000007f5c037211 */ /* 0x000fea00000f0c5b */
[----:B-----5:R3:W-:Y:S04]  /*7be0*/  ST.E.128 [R2.64], R48 ;  /* 0x0000003002007985 */ /* 0x0207e8000c101d06 */
.L_x_5039:
[----:B------:R-:W-:Y:S05]  /*7bf0*/  BSYNC B1 ;  /* 0x0000000000017941 */ /* 0x000fea0003800000 */
.L_x_5038:
        /* <DEDUP_REMOVED lines=91> */
.L_x_5043:
[----:B------:R-:W-:Y:S05]  /*81b0*/  BSYNC B0 ;  /* 0x0000000000007941 */ /* 0x000fea0003800000 */
.L_x_5042:
[C---:B------:R-:W-:Y:S04]  /*81c0*/  LEA R2, P0, R88.reuse, R126, 0x1 ;  /* 0x0000007e58027211 */ /* 0x040fe800078008ff */
[----:B------:R-:W-:Y:S05]  /*81d0*/  LEA.HI.X R3, R88, R127, R87, 0x1, P0 ;  /* 0x0000007f58037211 */ /* 0x000fea00000f0c57 */
[----:B-----5:R3:W-:Y:S04]  /*81e0*/  ST.E.128 [R2.64], R48 ;  /* 0x0000003002007985 */ /* 0x0207e8000c101d06 */
.L_x_5033:
[----:B------:R-:W-:Y:S05]  /*81f0*/  BSYNC B2 ;  /* 0x0000000000027941 */ /* 0x000fea0003800000 */
.L_x_5032:
        /* <DEDUP_REMOVED lines=97> */
.L_x_5049:
[----:B------:R-:W-:Y:S05]  /*8810*/  BSYNC B0 ;  /* 0x0000000000007941 */ /* 0x000fea0003800000 */
.L_x_5048:
[C---:B------:R-:W-:Y:S04]  /*8820*/  LEA R2, P0, R93.reuse, R126, 0x1 ;  /* 0x0000007e5d027211 */ /* 0x040fe800078008ff */
[----:B------:R-:W-:Y:S05]  /*8830*/  LEA.HI.X R3, R93, R127, R94, 0x1, P0 ;  /* 0x0000007f5d037211 */ /* 0x000fea00000f0c5e */
[----:B-----5:R3:W-:Y:S04]  /*8840*/  ST.E.128 [R2.64], R48 ;  /* 0x0000003002007985 */ /* 0x0207e8000c101d06 */
.L_x_5047:
[----:B------:R-:W-:Y:S05]  /*8850*/  BSYNC B1 ;  /* 0x0000000000017941 */ /* 0x000fea0003800000 */
.L_x_5046:
        /* <DEDUP_REMOVED lines=92> */
.L_x_5053:
[----:B------:R-:W-:Y:S05]  /*8e20*/  BSYNC B0 ;  /* 0x0000000000007941 */ /* 0x000fea0003800000 */
.L_x_5052:
[C---:B------:R-:W-:Y:S04]  /*8e30*/  LEA R2, P0, R90.reuse, R126, 0x1 ;  /* 0x0000007e5a027211 */ /* 0x040fe800078008ff */
[----:B------:R-:W-:Y:S05]  /*8e40*/  LEA.HI.X R3, R90, R127, R89, 0x1, P0 ;  /* 0x0000007f5a037211 */ /* 0x000fea00000f0c59 */
[----:B-----5:R3:W-:Y:S04]  /*8e50*/  ST.E.128 [R2.64], R48 ;  /* 0x0000003002007985 */ /* 0x0207e8000c101d06 */
.L_x_5051:
[----:B------:R-:W-:Y:S05]  /*8e60*/  BSYNC B1 ;  /* 0x0000000000017941 */ /* 0x000fea0003800000 */
.L_x_5050:
        /* <DEDUP_REMOVED lines=91> */
.L_x_5055:
[----:B------:R-:W-:Y:S05]  /*9420*/  BSYNC B0 ;  /* 0x0000000000007941 */ /* 0x000fea0003800000 */
.L_x_5054:
[C---:B------:R-:W-:Y:S04]  /*9430*/  LEA R2, P0, R86.reuse, R126, 0x1 ;  /* 0x0000007e56027211 */ /* 0x040fe800078008ff */
[----:B------:R-:W-:Y:S05]  /*9440*/  LEA.HI.X R3, R86, R127, R85, 0x1, P0 ;  /* 0x0000007f56037211 */ /* 0x000fea00000f0c55 */
[----:B-----5:R3:W-:Y:S04]  /*9450*/  ST.E.128 [R2.64], R48 ;  /* 0x0000003002007985 */ /* 0x0207e8000c101d06 */
.L_x_5045:
[----:B------:R-:W-:Y:S05]  /*9460*/  BSYNC B2 ;  /* 0x0000000000027941 */ /* 0x000fea0003800000 */
.L_x_5044:
        /* <DEDUP_REMOVED lines=9> */
[----:B--2---:R-:W-:Y:S01]  /*9500*/  IMAD.WIDE.U32 R192, R186, 0x60, R120 ;  /* 0x00000060bac07825 */ /* 0x004fe200078e0078 */
[----:B------:R-:W-:Y:S01]  /*9510*/  ISETP.GE.AND P0, PT, R16, R21, PT ;  /* 0x000000151000720c */ /* 0x000fe20003f06270 */
[----:B------:R-:W-:Y:S02]  /*9520*/  BSSY B0, `(.L_x_5060) ;  /* 0x0000057000007945 */ /* 0x000fe40003800000 */
[----:B------:R-:W-:Y:S05]  /*9530*/  IMAD R0, R187, 0x60, RZ ;  /* 0x00000060bb007824 */ /* 0x000fea00078e02ff */
[----:B------:R-:W-:Y:S05]  /*9540*/  IADD3 R193, R193, R0, RZ ;  /* 0x00000000c1c17210 */ /* 0x000fea0007ffe0ff */
[----:B---3--:R2:W5:Y:S01]  /*9550*/  LD.E.128 R48, [R192.64] ;  /* 0x00000006c0307980 */ /* 0x008562000c101d00 */
        /* <DEDUP_REMOVED lines=83> */
.L_x_5061:
[----:B------:R-:W-:Y:S05]  /*9a90*/  BSYNC B0 ;  /* 0x0000000000007941 */ /* 0x000fea0003800000 */
.L_x_5060:
[----:B------:R-:W-:Y:S02]  /*9aa0*/  IMAD R0, R67, 0x60, RZ ;  /* 0x0000006043007824 */ /* 0x000fe400078e02ff */
[----:B------:R-:W-:Y:S05]  /*9ab0*/  IMAD.WIDE.U32 R2, R66, 0x60, R126 ;  /* 0x0000006042027825 */ /* 0x000fea00078e007e */
[----:B------:R-:W-:Y:S05]  /*9ac0*/  IADD3 R3, R3, R0, RZ ;  /* 0x0000000003037210 */ /* 0x000fea0007ffe0ff */
[----:B-----5:R3:W-:Y:S02]  /*9ad0*/  ST.E.128 [R2.64], R48 ;  /* 0x0000003002007985 */ /* 0x0207e4000c101d06 */
.L_x_5059:
[----:B------:R-:W-:Y:S05]  /*9ae0*/  BSYNC B1 ;  /* 0x0000000000017941 */ /* 0x000fea0003800000 */
.L_x_5058:
        /* <DEDUP_REMOVED lines=92> */
.L_x_5065:
[----:B------:R-:W-:Y:S05]  /*a0b0*/  BSYNC B0 ;  /* 0x0000000000007941 */ /* 0x000fea0003800000 */
.L_x_5064:
[C---:B------:R-:W-:Y:S04]  /*a0c0*/  LEA R2, P0, R84.reuse, R126, 0x1 ;  /* 0x0000007e54027211 */ /* 0x040fe800078008ff */
[----:B------:R-:W-:Y:S05]  /*a0d0*/  LEA.HI.X R3, R84, R127, R83, 0x1, P0 ;  /* 0x0000007f54037211 */ /* 0x000fea00000f0c53 */
[----:B-----5:R3:W-:Y:S04]  /*a0e0*/  ST.E.128 [R2.64], R48 ;  /* 0x0000003002007985 */ /* 0x0207e8000c101d06 */
.L_x_5063:
[----:B------:R-:W-:Y:S05]  /*a0f0*/  BSYNC B1 ;  /* 0x0000000000017941 */ /* 0x000fea0003800000 */
.L_x_5062:
        /* <DEDUP_REMOVED lines=29> */
[----:B------:R-:W-:Y:S02]  /*a2d0*/  LEA R194, P0, R189, R122, 0x1 ;  /* 0x0000007abdc27211 */ /* 0x000fe400078008ff */
[----:B------:R-:W-:Y:S01]  /*a2e0*/  @P1 IADD3 R192, -R119, RZ, RZ ;  /* 0x000000ff77c01210 */ /* 0x000fe20007ffe1ff */
[----:B------:R-:W2:Y:S01]  /*a2f0*/  LD.E.128 R20, [R20.64] ;  /* 0x0000000614147980 */ /* 0x000ea2000c101d00 */
[----:B------:R-:W-:Y:S02]  /*a300*/  LEA.HI.X R195, R189, R123, R188, 0x1, P0 ;  /* 0x0000007bbdc37211 */ /* 0x000fe400000f0cbc */
[----:B------:R-:W-:Y:S04]  /*a310*/  IADD3 R119, P0, R141, R192, RZ ;  /* 0x000000c08d777210 */ /* 0x000fe80007f1e0ff */
[----:B------:R-:W-:Y:S01]  /*a320*/  LEA.HI.X.SX32 R192, R192, R130, 0x1, P0 ;  /* 0x00000082c0c07211 */ /* 0x000fe200000f0eff */
[----:B------:R-:W3:Y:S01]  /*a330*/  LD.E.128 R188, [R194.64] ;  /* 0x00000006c2bc7980 */ /* 0x000ee2000c101d00 */
        /* <DEDUP_REMOVED lines=21> */
[C---:B----4-:R-:W-:Y:S01]  /*a490*/  LOP3.LUT R38, R60.reuse, 0xffff0000, RZ, 0xc0, !PT ;  /* 0xffff00003c267812 */ /* 0x050fe200078ec0ff */
[----:B------:R-:W-:Y:S01]  /*a4a0*/  IMAD.U32 R36, R60, 0x10000, RZ ;  /* 0x000100003c247824 */ /* 0x000fe200078e00ff */
[----:B------:R-:W-:Y:S01]  /*a4b0*/  SHF.L.U32 R23, R191, 0x10, RZ ;  /* 0x00000010bf177819 */ /* 0x000fe200000006ff */
        /* <DEDUP_REMOVED lines=31> */
.L_x_5067:
[----:B------:R-:W-:Y:S05]  /*a6b0*/  BSYNC B0 ;  /* 0x0000000000007941 */ /* 0x000fea0003800000 */
.L_x_5066:
[C---:B------:R-:W-:Y:S04]  /*a6c0*/  LEA R2, P0, R82.reuse, R126, 0x1 ;  /* 0x0000007e52027211 */ /* 0x040fe800078008ff */
[----:B------:R-:W-:Y:S05]  /*a6d0*/  LEA.HI.X R3, R82, R127, R81, 0x1, P0 ;  /* 0x0000007f52037211 */ /* 0x000fea00000f0c51 */
[----:B-----5:R3:W-:Y:S04]  /*a6e0*/  ST.E.128 [R2.64], R48 ;  /* 0x0000003002007985 */ /* 0x0207e8000c101d06 */
.L_x_5057:
[----:B------:R-:W-:Y:S05]  /*a6f0*/  BSYNC B2 ;  /* 0x0000000000027941 */ /* 0x000fea0003800000 */
.L_x_5056:
[----:B---3--:R-:W3:Y:S02]  /*a700*/  LD.E R3, [R12.64+0xd0] ;  /* 0x0000d0060c037980 */ /* 0x008ee4000c101900 */
[----:B---3--:R-:W-:Y:S05]  /*a710*/  IMAD.U32 R3, R3, -0x20, RZ ;  /* 0xffffffe003037824 */ /* 0x008fea00078e00ff */
[C---:B------:R-:W-:Y:S02]  /*a720*/  LEA R124, P1, R3.reuse, R124, 0x1 ;  /* 0x0000007c037c7211 */ /* 0x040fe400078208ff */
[C---:B------:R-:W-:Y:S02]  /*a730*/  LEA R122, P0, R3.reuse, R122, 0x1 ;  /* 0x0000007a037a7211 */ /* 0x040fe400078008ff */
[C---:B------:R-:W-:Y:S02]  /*a740*/  LEA.HI.X.SX32 R125, R3.reuse, R125, 0x1, P1 ;  /* 0x0000007d037d7211 */ /* 0x040fe400008f0eff */
[----:B------:R-:W-:Y:S01]  /*a750*/  LEA.HI.X.SX32 R123, R3, R123, 0x1, P0 ;  /* 0x0000007b037b7211 */ /* 0x000fe200000f0eff */
[----:B------:R-:W-:-:S05]  /*a760*/  BRA `(.L_x_5019) ;  /* 0x000005f000007947 */ /* 0x000fca0003800000 */
.L_x_4993:
        /* <DEDUP_REMOVED lines=11> */
.L_x_5069:
[----:B------:R-:W-:Y:S05]  /*a820*/  BSYNC B0 ;  /* 0x0000000000007941 */ /* 0x000fea0003800000 */
.L_x_5068:
        /* <DEDUP_REMOVED lines=27> */
.L_x_5071:
[----:B------:R-:W-:Y:S05]  /*a9e0*/  BSYNC B0 ;  /* 0x0000000000007941 */ /* 0x000fea0003800000 */
.L_x_5070:
        /* <DEDUP_REMOVED lines=27> */
.L_x_5073:
[----:B------:R-:W-:Y:S05]  /*aba0*/  BSYNC B0 ;  /* 0x0000000000007941 */ /* 0x000fea0003800000 */
.L_x_5072:
        /* <DEDUP_REMOVED lines=27> */
.L_x_5019:
[----:B------:R-:W-:Y:S05]  /*ad60*/  BSYNC B3 ;  /* 0x0000000000037941 */ /* 0x000fea0003800000 */
.L_x_4992:
        /* <DEDUP_REMOVED lines=89> */
.L_x_5075:
        /* <DEDUP_REMOVED lines=8> */
.L_x_5076:
[----:B------:R-:W-:Y:S05]  /*b380*/  BSYNC B0 ;  /* 0x0000000000007941 */ /* 0x000fea0003800000 */
.L_x_5074:
[----:B------:R-:W-:Y:S04]  /*b390*/  IADD3 R9, R9, -0x1, RZ ;  /* 0xffffffff09097810 */ /* 0x000fe80007ffe0ff */
[----:B------:R-:W-:Y:S11]  /*b3a0*/  ISETP.GT.AND P0, PT, R9, R95, PT ;  /* 0x0000005f0900720c */ /* 0x000ff60003f04270 */
[----:B------:R-:W-:Y:S02]  /*b3b0*/  @!UPT UIADD3 URZ, URZ, URZ, URZ ;  /* 0x0000003f3f3ff290 */ /* 0x000fe4000fffe03f */
[----:B------:R-:W-:-:S05]  /*b3c0*/  @P0 BRA `(.L_x_5077) ;  /* 0xffff7af000000947 */ /* 0x000fca000383ffff */
.L_x_4983:
        /* <DEDUP_REMOVED lines=106> */
.L_x_5086:
[----:B------:R-:W-:Y:S05]  /*ba70*/  BSYNC B0 ;  /* 0x0000000000007941 */ /* 0x000fea0003800000 */
.L_x_5085:
[----:B-----5:R3:W-:Y:S02]  /*ba80*/  STS.128 [R211], R20 ;  /* 0x00000014d3007388 */ /* 0x0207e40000000c00 */
.L_x_5084:
[----:B------:R-:W-:Y:S05]  /*ba90*/  BSYNC B1 ;  /* 0x0000000000017941 */ /* 0x000fea0003800000 */
.L_x_5083:
        /* <DEDUP_REMOVED lines=47> */
.L_x_5090:
[----:B------:R-:W-:Y:S05]  /*bd90*/  BSYNC B0 ;  /* 0x0000000000007941 */ /* 0x000fea0003800000 */
.L_x_5089:
[----:B-----5:R1:W-:Y:S02]  /*bda0*/  STS.128 [R211+0x2000], R20 ;  /* 0x00200014d3007388 */ /* 0x0203e40000000c00 */
.L_x_5088:
[----:B------:R-:W-:Y:S05]  /*bdb0*/  BSYNC B1 ;  /* 0x0000000000017941 */ /* 0x000fea0003800000 */
.L_x_5087:
        /* <DEDUP_REMOVED lines=46> */
.L_x_5092:
[----:B------:R-:W-:Y:S05]  /*c0a0*/  BSYNC B0 ;  /* 0x0000000000007941 */ /* 0x000fea0003800000 */
.L_x_5091:
[----:B-----5:R3:W-:Y:S02]  /*c0b0*/  STS.128 [R211+0x4000], R20 ;  /* 0x00400014d3007388 */ /* 0x0207e40000000c00 */
.L_x_5082:
[----:B------:R-:W-:Y:S05]  /*c0c0*/  BSYNC B2 ;  /* 0x0000000000027941 */ /* 0x000fea0003800000 */
.L_x_5081:
        /* <DEDUP_REMOVED lines=52> */
.L_x_5098:
[----:B------:R-:W-:Y:S05]  /*c410*/  BSYNC B0 ;  /* 0x0000000000007941 */ /* 0x000fea0003800000 */
.L_x_5097:
[----:B-----5:R3:W-:Y:S02]  /*c420*/  STS.128 [R211+0x800], R20 ;  /* 0x00080014d3007388 */ /* 0x0207e40000000c00 */
.L_x_5096:
[----:B------:R-:W-:Y:S05]  /*c430*/  BSYNC B1 ;  /* 0x0000000000017941 */ /* 0x000fea0003800000 */
.L_x_5095:
        /* <DEDUP_REMOVED lines=47> */
.L_x_5102:
[----:B------:R-:W-:Y:S05]  /*c730*/  BSYNC B0 ;  /* 0x0000000000007941 */ /* 0x000fea0003800000 */
.L_x_5101:
[----:B-----5:R3:W-:Y:S02]  /*c740*/  STS.128 [R211+0x2800], R20 ;  /* 0x00280014d3007388 */ /* 0x0207e40000000c00 */
.L_x_5100:
[----:B------:R-:W-:Y:S05]  /*c750*/  BSYNC B1 ;  /* 0x0000000000017941 */ /* 0x000fea0003800000 */
.L_x_5099:
        /* <DEDUP_REMOVED lines=45> */
.L_x_5104:
[----:B------:R-:W-:Y:S05]  /*ca30*/  BSYNC B0 ;  /* 0x0000000000007941 */ /* 0x000fea0003800000 */
.L_x_5103:
[----:B-----5:R1:W-:Y:S02]  /*ca40*/  STS.128 [R211+0x4800], R40 ;  /* 0x00480028d3007388 */ /* 0x0203e40000000c00 */
.L_x_5094:
[----:B------:R-:W-:Y:S05]  /*ca50*/  BSYNC B2 ;  /* 0x0000000000027941 */ /* 0x000fea0003800000 */
.L_x_5093:
        /* <DEDUP_REMOVED lines=53> */
.L_x_5110:
[----:B------:R-:W-:Y:S05]  /*cdb0*/  BSYNC B0 ;  /* 0x0000000000007941 */ /* 0x000fea0003800000 */
.L_x_5109:
[----:B-----5:R3:W-:Y:S02]  /*cdc0*/  STS.128 [R211+0x1000], R20 ;  /* 0x00100014d3007388 */ /* 0x0207e40000000c00 */
.L_x_5108:
[----:B------:R-:W-:Y:S05]  /*cdd0*/  BSYNC B1 ;  /* 0x0000000000017941 */ /* 0x000fea0003800000 */
.L_x_5107:
        /* <DEDUP_REMOVED lines=48> */
.L_x_5114:
[----:B------:R-:W-:Y:S05]  /*d0e0*/  BSYNC B0 ;  /* 0x0000000000007941 */ /* 0x000fea0003800000 */
.L_x_5113:
[----:B-----5:R3:W-:Y:S02]  /*d0f0*/  STS.128 [R211+0x3000], R20 ;  /* 0x00300014d3007388 */ /* 0x0207e40000000c00 */
.L_x_5112:
[----:B------:R-:W-:Y:S05]  /*d100*/  BSYNC B1 ;  /* 0x0000000000017941 */ /* 0x000fea0003800000 */
.L_x_5111:
        /* <DEDUP_REMOVED lines=45> */
.L_x_5116:
[----:B------:R-:W-:Y:S05]  /*d3e0*/  BSYNC B0 ;  /* 0x0000000000007941 */ /* 0x000fea0003800000 */
.L_x_5115:
[----:B-----5:R1:W-:Y:S02]  /*d3f0*/  STS.128 [R211+0x5000], R36 ;  /* 0x00500024d3007388 */ /* 0x0203e40000000c00 */
.L_x_5106:
[----:B------:R-:W-:Y:S05]  /*d400*/  BSYNC B2 ;  /* 0x0000000000027941 */ /* 0x000fea0003800000 */
.L_x_5105:
        /* <DEDUP_REMOVED lines=50> */
.L_x_5121:
[----:B------:R-:W-:Y:S05]  /*d730*/  BSYNC B0 ;  /* 0x0000000000007941 */ /* 0x000fea0003800000 */
.L_x_5120:
[----:B-----5:R1:W-:Y:S02]  /*d740*/  STS.128 [R211+0x1800], R20 ;  /* 0x00180014d3007388 */ /* 0x0203e40000000c00 */
.L_x_5119:
[----:B------:R-:W-:Y:S05]  /*d750*/  BSYNC B1 ;  /* 0x0000000000017941 */ /* 0x000fea0003800000 */
.L_x_5118:
        /* <DEDUP_REMOVED lines=38> */
[C---:B------:R-:W-:Y:S01]  /*d9c0*/  FFMA.FTZ R0, R14.reuse, R21, -R0 ;  /* 0x000000150e007223 */ /* 0x040fe20000010800 */
[----:B------:R-:W-:Y:S01]  /*d9d0*/  F2FP.BF16.PACK_AB R21, R11, R16 ;  /* 0x000000100b15723e */ /* 0x000fe200000010ff */
[----:B------:R-:W-:Y:S01]  /*d9e0*/  FFMA.FTZ R17, R14, R17, R30 ;  /* 0x000000110e117223 */ /* 0x000fe2000001001e */
[----:B------:R-:W-:Y:S01]  /*d9f0*/  F2FP.BF16.PACK_AB R23, R28, R31 ;  /* 0x0000001f1c17723e */ /* 0x000fe200000010ff */
[----:B------:R-:W-:-:S02]  /*da00*/  FFMA.FTZ R2, R29, R5, -R2 ;  /* 0x000000051d027223 */ /* 0x000fc40000010802 */
[----:B------:R-:W-:Y:S01]  /*da10*/  FFMA.FTZ R3, R29, R3, R22 ;  /* 0x000000031d037223 */ /* 0x000fe20000010016 */
[----:B------:R-:W-:-:S04]  /*da20*/  F2FP.BF16.PACK_AB R20, R17, R0 ;  /* 0x000000001114723e */ /* 0x000fc800000010ff */
[----:B------:R-:W-:Y:S02]  /*da30*/  F2FP.BF16.PACK_AB R22, R3, R2 ;  /* 0x000000020316723e */ /* 0x000fe400000010ff */
.L_x_5125:
[----:B------:R-:W-:Y:S05]  /*da40*/  BSYNC B0 ;  /* 0x0000000000007941 */ /* 0x000fea0003800000 */
.L_x_5124:
[----:B-----5:R3:W-:Y:S02]  /*da50*/  STS.128 [R211+0x3800], R20 ;  /* 0x00380014d3007388 */ /* 0x0207e40000000c00 */
.L_x_5123:
[----:B------:R-:W-:Y:S05]  /*da60*/  BSYNC B1 ;  /* 0x0000000000017941 */ /* 0x000fea0003800000 */
.L_x_5122:
        /* <DEDUP_REMOVED lines=45> */
.L_x_5127:
[----:B------:R-:W-:Y:S05]  /*dd40*/  BSYNC B0 ;  /* 0x0000000000007941 */ /* 0x000fea0003800000 */
.L_x_5126:
[----:B-----5:R1:W-:Y:S01]  /*dd50*/  STS.128 [R211+0x5800], R16 ;  /* 0x00580010d3007388 */ /* 0x0203e20000000c00 */
[----:B------:R-:W-:Y:S05]  /*dd60*/  BRA `(.L_x_5117) ;  /* 0x00004c0000007947 */ /* 0x000fea0003800000 */
.L_x_5080:
        /* <DEDUP_REMOVED lines=89> */
.L_x_5133:
[----:B------:R-:W-:Y:S05]  /*e300*/  BSYNC B0 ;  /* 0x0000000000007941 */ /* 0x000fea0003800000 */
.L_x_5132:
[----:B-----5:R3:W-:Y:S02]  /*e310*/  STS.128 [R211], R32 ;  /* 0x00000020d3007388 */ /* 0x0207e40000000c00 */
.L_x_5131:
[----:B------:R-:W-:Y:S05]  /*e320*/  BSYNC B1 ;  /* 0x0000000000017941 */ /* 0x000fea0003800000 */
.L_x_5130:
        /* <DEDUP_REMOVED lines=87> */
.L_x_5137:
[----:B------:R-:W-:Y:S05]  /*e8a0*/  BSYNC B0 ;  /* 0x0000000000007941 */ /* 0x000fea0003800000 */
.L_x_5136:
[----:B-----5:R1:W-:Y:S02]  /*e8b0*/  STS.128 [R211+0x2000], R32 ;  /* 0x00200020d3007388 */ /* 0x0203e40000000c00 */
.L_x_5135:
[----:B------:R-:W-:Y:S05]  /*e8c0*/  BSYNC B1 ;  /* 0x0000000000017941 */ /* 0x000fea0003800000 */
.L_x_5134:
        /* <DEDUP_REMOVED lines=86> */
.L_x_5139:
[----:B------:R-:W-:Y:S05]  /*ee30*/  BSYNC B0 ;  /* 0x0000000000007941 */ /* 0x000fea0003800000 */
.L_x_5138:
[----:B-----5:R3:W-:Y:S02]  /*ee40*/  STS.128 [R211+0x4000], R32 ;  /* 0x00400020d3007388 */ /* 0x0207e40000000c00 */
.L_x_5129:
[----:B------:R-:W-:Y:S05]  /*ee50*/  BSYNC B2 ;  /* 0x0000000000027941 */ /* 0x000fea0003800000 */
.L_x_5128:
        /* <DEDUP_REMOVED lines=92> */
.L_x_5145:
[----:B------:R-:W-:Y:S05]  /*f420*/  BSYNC B0 ;  /* 0x0000000000007941 */ /* 0x000fea0003800000 */
.L_x_5144:
[----:B-----5:R3:W-:Y:S02]  /*f430*/  STS.128 [R211+0x800], R32 ;  /* 0x00080020d3007388 */ /* 0x0207e40000000c00 */
.L_x_5143:
[----:B------:R-:W-:Y:S05]  /*f440*/  BSYNC B1 ;  /* 0x0000000000017941 */ /* 0x000fea0003800000 */
.L_x_5142:
        /* <DEDUP_REMOVED lines=87> */
.L_x_5149:
[----:B------:R-:W-:Y:S05]  /*f9c0*/  BSYNC B0 ;  /* 0x0000000000007941 */ /* 0x000fea0003800000 */
.L_x_5148:
[----:B-----5:R3:W-:Y:S02]  /*f9d0*/  STS.128 [R211+0x2800], R32 ;  /* 0x00280020d3007388 */ /* 0x0207e40000000c00 */
.L_x_5147:
[----:B------:R-:W-:Y:S05]  /*f9e0*/  BSYNC B1 ;  /* 0x0000000000017941 */ /* 0x000fea0003800000 */
.L_x_5146:
        /* <DEDUP_REMOVED lines=86> */
.L_x_5151:
[----:B------:R-:W-:Y:S05]  /*ff50*/  BSYNC B0 ;  /* 0x0000000000007941 */ /* 0x000fea0003800000 */
.L_x_5150:
[----:B-----5:R3:W-:Y:S02]  /*ff60*/  STS.128 [R211+0x4800], R32 ;  /* 0x00480020d3007388 */ /* 0x0207e40000000c00 */
.L_x_5141:
[----:B------:R-:W-:Y:S05]  /*ff70*/  BSYNC B2 ;  /* 0x0000000000027941 */ /* 0x000fea0003800000 */
.L_x_5140:
        /* <DEDUP_REMOVED lines=92> */
.L_x_5157:
[----:B------:R-:W-:Y:S05]  /*10540*/  BSYNC B0 ;  /* 0x0000000000007941 */ /* 0x000fea0003800000 */
.L_x_5156:
[----:B-----5:R3:W-:Y:S02]  /*10550*/  STS.128 [R211+0x1000], R32 ;  /* 0x00100020d3007388 */ /* 0x0207e40000000c00 */
.L_x_5155:
[----:B------:R-:W-:Y:S05]  /*10560*/  BSYNC B1 ;  /* 0x0000000000017941 */ /* 0x000fea0003800000 */
.L_x_5154:
        /* <DEDUP_REMOVED lines=87> */
.L_x_5161:
[----:B------:R-:W-:Y:S05]  /*10ae0*/  BSYNC B0 ;  /* 0x0000000000007941 */ /* 0x000fea0003800000 */
.L_x_5160:
[----:B-----5:R3:W-:Y:S02]  /*10af0*/  STS.128 [R211+0x3000], R32 ;  /* 0x00300020d3007388 */ /* 0x0207e40000000c00 */
.L_x_5159:
[----:B------:R-:W-:Y:S05]  /*10b00*/  BSYNC B1 ;  /* 0x0000000000017941 */ /* 0x000fea0003800000 */
.L_x_5158:
        /* <DEDUP_REMOVED lines=86> */
.L_x_5163:
[----:B------:R-:W-:Y:S05]  /*11070*/  BSYNC B0 ;  /* 0x0000000000007941 */ /* 0x000fea0003800000 */
.L_x_5162:
[----:B-----5:R3:W-:Y:S02]  /*11080*/  STS.128 [R211+0x5000], R32 ;  /* 0x00500020d3007388 */ /* 0x0207e40000000c00 */
.L_x_5153:
[----:B------:R-:W-:Y:S05]  /*11090*/  BSYNC B2 ;  /* 0x0000000000027941 */ /* 0x000fea0003800000 */
.L_x_5152:
        /* <DEDUP_REMOVED lines=92> */
.L_x_5167:
[----:B------:R-:W-:Y:S05]  /*11660*/  BSYNC B0 ;  /* 0x0000000000007941 */ /* 0x000fea0003800000 */
.L_x_5166:
[----:B-----5:R1:W-:Y:S02]  /*11670*/  STS.128 [R211+0x1800], R20 ;  /* 0x00180014d3007388 */ /* 0x0203e40000000c00 */
.L_x_5165:
[----:B------:R-:W-:Y:S05]  /*11680*/  BSYNC B1 ;  /* 0x0000000000017941 */ /* 0x000fea0003800000 */
.L_x_5164:
        /* <DEDUP_REMOVED lines=60> */
[----:B------:R-:W-:Y:S01]  /*11a50*/  LOP3.LUT R27, R32, 0xffff0000, RZ, 0xc0, !PT ;  /* 0xffff0000201b7812 */ /* 0x000fe200078ec0ff */
[----:B------:R-:W-:Y:S01]  /*11a60*/  FMUL.FTZ R21, R21, R26 ;  /* 0x0000001a15157220 */ /* 0x000fe20000410000 */
[C---:B------:R-:W-:Y:S01]  /*11a70*/  SHF.L.U32 R26, R33.reuse, 0x10, RZ ;  /* 0x00000010211a7819 */ /* 0x040fe200000006ff */
        /* <DEDUP_REMOVED lines=24> */
.L_x_5171:
[----:B------:R-:W-:Y:S05]  /*11c00*/  BSYNC B0 ;  /* 0x0000000000007941 */ /* 0x000fea0003800000 */
.L_x_5170:
[----:B-----5:R1:W-:Y:S02]  /*11c10*/  STS.128 [R211+0x3800], R20 ;  /* 0x00380014d3007388 */ /* 0x0203e40000000c00 */
.L_x_5169:
[----:B------:R-:W-:Y:S05]  /*11c20*/  BSYNC B1 ;  /* 0x0000000000017941 */ /* 0x000fea0003800000 */
.L_x_5168:
        /* <DEDUP_REMOVED lines=89> */
.L_x_5173:
[----:B------:R-:W-:Y:S05]  /*121c0*/  BSYNC B0 ;  /* 0x0000000000007941 */ /* 0x000fea0003800000 */
.L_x_5172:
[----:B-----5:R1:W-:Y:S01]  /*121d0*/  STS.128 [R211+0x5800], R20 ;  /* 0x00580014d3007388 */ /* 0x0203e20000000c00 */
[----:B------:R-:W-:Y:S05]  /*121e0*/  BRA `(.L_x_5117) ;  /* 0x0000078000007947 */ /* 0x000fea0003800000 */
.L_x_5079:
        /* <DEDUP_REMOVED lines=29> */
.L_x_5175:
[----:B------:R-:W-:Y:S05]  /*123c0*/  BSYNC B0 ;  /* 0x0000000000007941 */ /* 0x000fea0003800000 */
.L_x_5174:
        /* <DEDUP_REMOVED lines=29> */
.L_x_5177:
[----:B------:R-:W-:Y:S05]  /*125a0*/  BSYNC B0 ;  /* 0x0000000000007941 */ /* 0x000fea0003800000 */
.L_x_5176:
        /* <DEDUP_REMOVED lines=29> */
.L_x_5179:
[----:B------:R-:W-:Y:S05]  /*12780*/  BSYNC B0 ;  /* 0x0000000000007941 */ /* 0x000fea0003800000 */
.L_x_5178:
        /* <DEDUP_REMOVED lines=30> */
.L_x_5117:
[----:B------:R-:W-:Y:S05]  /*12970*/  BSYNC B3 ;  /* 0x0000000000037941 */ /* 0x000fea0003800000 */
.L_x_5078:
[----:B------:R-:W-:Y:S01]  /*12980*/  IADD3 R52, R134, -0x1, RZ ;  /* 0xffffffff86347810 */ /* 0x000fe20007ffe0ff */
[----:B------:R-:W-:Y:S01]  /*12990*/  BSSY B0, `(.L_x_5180) ;  /* 0x000001c000007945 */ /* 0x000fe20003800000 */
[----:B------:R-:W-:-:S03]  /*129a0*/  LOP3.LUT R214, R76, 0xff, RZ, 0xc0, !PT ;  /* 0x000000ff4cd67812 */ /* 0x000fc600078ec0ff */
[----:B-1----:R-:W-:-:S04]  /*129b0*/  IMAD.SHL.U32 R14, R52, 0x40, RZ ;  /* 0x00000040340e7824 */ /* 0x002fc800078e00ff */
[----:B--2---:R-:W-:-:S05]  /*129c0*/  IMAD.IADD R3, R137, 0x1, -R14 ;  /* 0x0000000189037824 */ /* 0x004fca00078e0a0e */
        /* <DEDUP_REMOVED lines=23> */
.L_x_5182:
[----:B------:R2:W-:Y:S02]  /*12b40*/  STS.128 [R211+0xa000], RZ ;  /* 0x00a000ffd3007388 */ /* 0x0005e40000000c00 */
.L_x_5181:
[----:B------:R-:W-:Y:S05]  /*12b50*/  BSYNC B0 ;  /* 0x0000000000007941 */ /* 0x000fea0003800000 */
.L_x_5180:
        /* <DEDUP_REMOVED lines=31> */
.L_x_5185:
[----:B------:R1:W-:Y:S02]  /*12d50*/  STS.128 [R211+0xa800], RZ ;  /* 0x00a800ffd3007388 */ /* 0x0003e40000000c00 */
.L_x_5184:
[----:B------:R-:W-:Y:S05]  /*12d60*/  BSYNC B0 ;  /* 0x0000000000007941 */ /* 0x000fea0003800000 */
.L_x_5183:
        /* <DEDUP_REMOVED lines=33> */
.L_x_5188:
[----:B------:R1:W-:Y:S02]  /*12f80*/  STS.128 [R211+0xb000], RZ ;  /* 0x00b000ffd3007388 */ /* 0x0003e40000000c00 */
.L_x_5187:
[----:B------:R-:W-:Y:S05]  /*12f90*/  BSYNC B0 ;  /* 0x0000000000007941 */ /* 0x000fea0003800000 */
.L_x_5186:
        /* <DEDUP_REMOVED lines=11> */
[-C--:B---3--:R-:W-:Y:S02]  /*13050*/  @P2 LEA R18, P4, R4, R162.reuse, 0x1 ;  /* 0x000000a204122211 */ /* 0x088fe400078808ff */
        /* <DEDUP_REMOVED lines=21> */
.L_x_5190:
[----:B------:R-:W-:Y:S05]  /*131b0*/  BSYNC B0 ;  /* 0x0000000000007941 */ /* 0x000fea0003800000 */
.L_x_5189:
[----:B-12---:R-:W2:Y:S04]  /*131c0*/  LD.E.64 R4, [R12.64+0x1c0] ;  /* 0x0001c0060c047980 */ /* 0x006ea8000c101b00 */
[----:B---3--:R-:W3:Y:S01]  /*131d0*/  LD.E.64 R10, [R12.64+0x1b8] ;  /* 0x0001b8060c0a7980 */ /* 0x008ee2000c101b00 */
[----:B------:R-:W-:-:S03]  /*131e0*/  MOV R172, R210 ;  /* 0x000000d200ac7202 */ /* 0x000fc60000000f00 */
[----:B----4-:R-:W4:Y:S04]  /*131f0*/  LD.E R2, [R12.64+0xd8] ;  /* 0x0000d8060c027980 */ /* 0x010f28000c101900 */
[----:B------:R-:W0:Y:S01]  /*13200*/  LDGDEPBAR ;  /* 0x00000000000079af */ /* 0x000e220000000000 */
[----:B--2---:R-:W-:Y:S02]  /*13210*/  IMAD R5, R5, R209, RZ ;  /* 0x000000d105057224 */ /* 0x004fe400078e02ff */
[----:B------:R-:W-:-:S04]  /*13220*/  IMAD.WIDE.U32 R16, R209, R4, R172 ;  /* 0x00000004d1107225 */ /* 0x000fc800078e00ac */
[----:B------:R-:W-:Y:S01]  /*13230*/  IMAD R5, R4, R74, R5 ;  /* 0x0000004a04057224 */ /* 0x000fe200078e0205 */
[----:B---3--:R-:W-:-:S04]  /*13240*/  LEA R10, P0, R16, R10, 0x2 ;  /* 0x0000000a100a7211 */ /* 0x008fc800078010ff */
[----:B------:R-:W-:-:S04]  /*13250*/  IADD3 R5, R17, R5, RZ ;  /* 0x0000000511057210 */ /* 0x000fc80007ffe0ff */
[----:B------:R-:W-:-:S05]  /*13260*/  LEA.HI.X R11, R16, R11, R5, 0x2, P0 ;  /* 0x0000000b100b7211 */ /* 0x000fca00000f1405 */
[----:B------:R-:W2:Y:S01]  /*13270*/  LD.E R0, [R10.64] ;  /* 0x000000060a007980 */ /* 0x000ea2000c101900 */
[----:B------:R-:W-:-:S04]  /*13280*/  DEPBAR.LE SB0, 0x0 ;  /* 0x000080000000791a */ /* 0x000fc80000000000 */
[----:B------:R-:W-:Y:S01]  /*13290*/  BAR.SYNC.DEFER_BLOCKING 0x0 ;  /* 0x0000000000007b1d */ /* 0x000fe20000010000 */
[----:B------:R-:W-:-:S05]  /*132a0*/  ISETP.GE.AND P0, PT, R168, R3, PT ;  /* 0x00000003a800720c */ /* 0x000fca0003f06270 */
[----:B----4-:R-:W2:Y:S01]  /*132b0*/  MUFU.RCP R5, R2 ;  /* 0x0000000200057308 */ /* 0x010ea20000001000 */
        /* <DEDUP_REMOVED lines=27> */
.L_x_5193:
[----:B------:R2:W-:Y:S02]  /*13470*/  STS.128 [R211+0x10000], RZ ;  /* 0x010000ffd3007388 */ /* 0x0005e40000000c00 */
.L_x_5192:
[----:B-1----:R-:W-:Y:S05]  /*13480*/  BSYNC B0 ;  /* 0x0000000000007941 */ /* 0x002fea0003800000 */
.L_x_5191:
        /* <DEDUP_REMOVED lines=34> */
.L_x_5196:
[----:B------:R4:W-:Y:S02]  /*136b0*/  STS.128 [R211+0x10800], RZ ;  /* 0x010800ffd3007388 */ /* 0x0009e40000000c00 */
.L_x_5195:
[----:B------:R-:W-:Y:S05]  /*136c0*/  BSYNC B0 ;  /* 0x0000000000007941 */ /* 0x000fea0003800000 */
.L_x_5194:
        /* <DEDUP_REMOVED lines=11> */
[C-C-:B----4-:R-:W-:Y:S02]  /*13780*/  SHF.L.U64.HI R4, R64.reuse, 0x5, R65.reuse ;  /* 0x0000000540047819 */ /* 0x150fe40000010241 */
        /* <DEDUP_REMOVED lines=24> */
.L_x_5199:
[----:B------:R4:W-:Y:S02]  /*13910*/  STS.128 [R211+0x11000], RZ ;  /* 0x011000ffd3007388 */ /* 0x0009e40000000c00 */
.L_x_5198:
[----:B------:R-:W-:Y:S05]  /*13920*/  BSYNC B0 ;  /* 0x0000000000007941 */ /* 0x000fea0003800000 */
.L_x_5197:
[----:B------:R-:W-:Y:S01]  /*13930*/  ISETP.GE.AND P0, PT, R36, R3, PT ;  /* 0x000000032400720c */ /* 0x000fe20003f06270 */
[----:B------:R-:W-:-:S12]  /*13940*/  BSSY B0, `(.L_x_5200) ;  /* 0x0000023000007945 */ /* 0x000fd80003800000 */
        /* <DEDUP_REMOVED lines=13> */
[----:B----4-:R-:W-:Y:S02]  /*13a20*/  @!P3 IMAD.WIDE.U32 R4, R64, 0x60, R160 ;  /* 0x000000604004b825 */ /* 0x010fe400078e00a0 */
        /* <DEDUP_REMOVED lines=20> */
.L_x_5201:
[----:B------:R-:W-:Y:S05]  /*13b70*/  BSYNC B0 ;  /* 0x0000000000007941 */ /* 0x000fea0003800000 */
.L_x_5200:
[C---:B----4-:R-:W-:Y:S01]  /*13b80*/  IMAD.SHL.U32 R2, R70.reuse, 0x40, RZ ;  /* 0x0000004046027824 */ /* 0x050fe200078e00ff */
[----:B------:R-:W-:Y:S01]  /*13b90*/  R2P PR, R70, 0x6 ;  /* 0x0000000646007804 */ /* 0x000fe20000000000 */
[----:B------:R-:W-:Y:S01]  /*13ba0*/  IMAD.SHL.U32 R168, R168, 0x8, RZ ;  /* 0x00000008a8a87824 */ /* 0x000fe200078e00ff */
[----:B------:R-:W0:Y:S01]  /*13bb0*/  LDGDEPBAR ;  /* 0x00000000000079af */ /* 0x000e220000000000 */
[----:B------:R-:W-:Y:S01]  /*13bc0*/  IMAD R194, R69, 0x400, R54 ;  /* 0x0000040045c27824 */ /* 0x000fe200078e0236 */
[----:B------:R-:W-:Y:S01]  /*13bd0*/  LOP3.LUT R3, R2, 0x1c0, RZ, 0xc0, !PT ;  /* 0x000001c002037812 */ /* 0x000fe200078ec0ff */
[----:B------:R-:W-:Y:S01]  /*13be0*/  BSSY B1, `(.L_x_5202) ;  /* 0x0000169000017945 */ /* 0x000fe20003800000 */
[----:B------:R-:W-:Y:S01]  /*13bf0*/  ISETP.GT.AND P4, PT, R52, R203, PT ;  /* 0x000000cb3400720c */ /* 0x000fe20003f84270 */
        /* <DEDUP_REMOVED lines=8> */
[----:B------:R-:W-:Y:S01]  /*13c80*/  LDSM.16.M88.4 R64, [R192] ;  /* 0x00000000c040783b */ /* 0x000fe20000000200 */
[----:B------:R-:W-:Y:S02]  /*13c90*/  SHF.R.S32.HI R3, RZ, 0x1f, R68 ;  /* 0x0000001fff037819 */ /* 0x000fe40000011444 */
[----:B------:R-:W-:Y:S01]  /*13ca0*/  IMAD R193, R72, 0x200, R193 ;  /* 0x0000020048c17824 */ /* 0x000fe200078e02c1 */
[----:B------:R-:W-:Y:S01]  /*13cb0*/  LDSM.16.M88.4 R80, [R189] ;  /* 0x00000000bd50783b */ /* 0x000fe20000000200 */
[----:B------:R-:W-:-:S02]  /*13cc0*/  LEA.HI R68, R3, R68, RZ, 0x2 ;  /* 0x0000004403447211 */ /* 0x000fc400078f10ff */
[----:B------:R-:W-:Y:S01]  /*13cd0*/  IMAD.SHL.U32 R193, R193, 0x2, RZ ;  /* 0x00000002c1c17824 */ /* 0x000fe200078e00ff */
[----:B------:R-:W-:Y:S02]  /*13ce0*/  LOP3.LUT R15, R56, 0x3, RZ, 0xc0, !PT ;  /* 0x00000003380f7812 */ /* 0x000fe400078ec0ff */
[----:B------:R-:W-:Y:S02]  /*13cf0*/  SHF.R.S32.HI R68, RZ, 0x2, R68 ;  /* 0x00000002ff447819 */ /* 0x000fe40000011444 */
[----:B------:R-:W4:Y:S01]  /*13d00*/  LDSM.16.M88.4 R44, [R193+0x6000] ;  /* 0x00600000c12c783b */ /* 0x000f220000000200 */
[C---:B------:R-:W-:Y:S02]  /*13d10*/  IADD3 R2, R193.reuse, 0x6000, RZ ;  /* 0x00006000c1027810 */ /* 0x040fe40007ffe0ff */
[----:B------:R-:W-:Y:S01]  /*13d20*/  IADD3 R191, R193, 0x6020, RZ ;  /* 0x00006020c1bf7810 */ /* 0x000fe20007ffe0ff */
[----:B-----5:R-:W1:Y:S01]  /*13d30*/  LDSM.16.M88.4 R20, [R193+0x6800] ;  /* 0x00680000c114783b */ /* 0x020e620000000200 */
[----:B------:R-:W-:Y:S01]  /*13d40*/  @P1 IADD3 R191, R2, -0x20, RZ ;  /* 0xffffffe002bf1810 */ /* 0x000fe20007ffe0ff */
[----:B------:R-:W-:-:S02]  /*13d50*/  IMAD.MOV.U32 R2, RZ, RZ, 0x40 ;  /* 0x00000040ff027424 */ /* 0x000fc400078e00ff */
[----:B---3--:R-:W3:Y:S01]  /*13d60*/  LDSM.16.M88.4 R8, [R193+0x7000] ;  /* 0x00700000c108783b */ /* 0x008ee20000000200 */
[C---:B------:R-:W-:Y:S02]  /*13d70*/  IADD3 R187, R191.reuse, 0x800, RZ ;  /* 0x00000800bfbb7810 */ /* 0x040fe40007ffe0ff */
[----:B------:R-:W-:Y:S01]  /*13d80*/  SEL R2, R2, 0xffffffc0, !P2 ;  /* 0xffffffc002027807 */ /* 0x000fe20005000000 */
[----:B------:R-:W2:Y:S01]  /*13d90*/  LDSM.16.M88.4 R40, [R193+0x7800] ;  /* 0x00780000c128783b */ /* 0x000ea20000000200 */
[C---:B------:R-:W-:Y:S02]  /*13da0*/  IADD3 R186, R191.reuse, 0x1000, RZ ;  /* 0x00001000bfba7810 */ /* 0x040fe40007ffe0ff */
[----:B------:R-:W-:Y:S01]  /*13db0*/  IADD3 R185, R191, 0x1800, RZ ;  /* 0x00001800bfb97810 */ /* 0x000fe20007ffe0ff */
[----:B------:R-:W2:Y:S01]  /*13dc0*/  LDSM.16.M88.4 R36, [R191] ;  /* 0x00000000bf24783b */ /* 0x000ea20000000200 */
[----:B------:R-:W-:Y:S01]  /*13dd0*/  IMAD.IADD R188, R193, 0x1, R2 ;  /* 0x00000001c1bc7824 */ /* 0x000fe200078e0202 */
[----:B------:R-:W-:Y:S01]  /*13de0*/  IADD3 R183, R191, 0x2000, RZ ;  /* 0x00002000bfb77810 */ /* 0x000fe20007ffe0ff */
[----:B------:R-:W-:Y:S01]  /*13df0*/  IMAD.IADD R184, R2, 0x1, R191 ;  /* 0x0000000102b87824 */ /* 0x000fe200078e02bf */
[----:B------:R-:W2:Y:S01]  /*13e00*/  LDSM.16.M88.4 R32, [R191+0x800] ;  /* 0x00080000bf20783b */ /* 0x000ea20000000200 */
[----:B------:R-:W-:Y:S01]  /*13e10*/  IMAD R2, R69, 0x10, R68 ;  /* 0x0000001045027824 */ /* 0x000fe200078e0244 */
[----:B------:R-:W-:-:S02]  /*13e20*/  IADD3 R182, R191, 0x2800, RZ ;  /* 0x00002800bfb67810 */ /* 0x000fc40007ffe0ff */
[----:B------:R-:W2:Y:S01]  /*13e30*/  LDSM.16.M88.4 R28, [R191+0x1000] ;  /* 0x00100000bf1c783b */ /* 0x000ea20000000200 */
[----:B------:R-:W-:Y:S01]  /*13e40*/  IMAD.IADD R2, R71, 0x1, R2 ;  /* 0x0000000147027824 */ /* 0x000fe200078e0202 */
[C---:B------:R-:W-:Y:S02]  /*13e50*/  IADD3 R181, R191.reuse, 0x3000, RZ ;  /* 0x00003000bfb57810 */ /* 0x040fe40007ffe0ff */
[----:B------:R-:W2:Y:S01]  /*13e60*/  LDSM.16.M88.4 R72, [R191+0x1800] ;  /* 0x00180000bf48783b */ /* 0x000ea20000000200 */
[C---:B------:R-:W-:Y:S02]  /*13e70*/  IADD3 R180, R191.reuse, 0x3800, RZ ;  /* 0x00003800bfb47810 */ /* 0x040fe40007ffe0ff */
[C---:B------:R-:W-:Y:S01]  /*13e80*/  IADD3 R179, R191.reuse, 0x4000, RZ ;  /* 0x00004000bfb37810 */ /* 0x040fe20007ffe0ff */
[----:B------:R-:W-:Y:S01]  /*13e90*/  LDSM.16.M88.4 R60, [R188+0x6000] ;  /* 0x00600000bc3c783b */ /* 0x000fe20000000200 */
[C---:B------:R-:W-:Y:S02]  /*13ea0*/  IADD3 R178, R191.reuse, 0x4800, RZ ;  /* 0x00004800bfb27810 */ /* 0x040fe40007ffe0ff */
[C---:B------:R-:W-:Y:S01]  /*13eb0*/  IADD3 R177, R191.reuse, 0x5000, RZ ;  /* 0x00005000bfb17810 */ /* 0x040fe20007ffe0ff */
[----:B------:R-:W-:Y:S01]  /*13ec0*/  LDSM.16.M88.4 R76, [R184] ;  /* 0x00000000b84c783b */ /* 0x000fe20000000200 */
[----:B------:R-:W-:Y:S01]  /*13ed0*/  IADD3 R176, R191, 0x5800, RZ ;  /* 0x00005800bfb07810 */ /* 0x000fe20007ffe0ff */
[C---:B----4-:R-:W-:Y:S08]  /*13ee0*/  HMMA.16816.F32.BF16 R48, R84.reuse, R44, RZ ;  /* 0x0000002c5430723c */ /* 0x050ff000000418ff */
[C---:B-1----:R-:W-:Y:S08]  /*13ef0*/  HMMA.16816.F32.BF16 R24, R84.reuse, R20, RZ ;  /* 0x000000145418723c */ /* 0x042ff000000418ff */
[C---:B------:R-:W-:Y:S08]  /*13f00*/  HMMA.16816.F32.BF16 R44, R84.reuse, R46, RZ ;  /* 0x0000002e542c723c */ /* 0x040ff000000418ff */
[C---:B------:R-:W-:Y:S08]  /*13f10*/  HMMA.16816.F32.BF16 R20, R84.reuse, R22, RZ ;  /* 0x000000165414723c */ /* 0x040ff000000418ff */
[C---:B---3--:R-:W-:Y:S08]  /*13f20*/  HMMA.16816.F32.BF16 R16, R84.reuse, R8, RZ ;  /* 0x000000085410723c */ /* 0x048ff000000418ff */
[C---:B------:R-:W-:Y:S08]  /*13f30*/  HMMA.16816.F32.BF16 R8, R84.reuse, R10, RZ ;  /* 0x0000000a5408723c */ /* 0x040ff000000418ff */
[C---:B--2---:R-:W-:Y:S08]  /*13f40*/  HMMA.16816.F32.BF16 R4, R84.reuse, R40, RZ ;  /* 0x000000285404723c */ /* 0x044ff000000418ff */
        /* <DEDUP_REMOVED lines=10> */
[----:B------:R-:W4:Y:S07]  /*13ff0*/  LDSM.16.M88.4 R28, [R188+0x7800] ;  /* 0x00780000bc1c783b */ /* 0x000f2e0000000200 */
[C---:B------:R-:W-:Y:S08]  /*14000*/  HMMA.16816.F32.BF16 R4, R64.reuse, R72, R4 ;  /* 0x000000484004723c */ /* 0x040ff00000041804 */
[----:B------:R-:W-:Y:S01]  /*14010*/  HMMA.16816.F32.BF16 R84, R64, R74, R84 ;  /* 0x0000004a4054723c */ /* 0x000fe20000041854 */
[----:B------:R-:W4:Y:S04]  /*14020*/  LDSM.16.M88.4 R72, [R184+0x800] ;  /* 0x00080000b848783b */ /* 0x000f280000000200 */
[----:B------:R-:W4:Y:S03]  /*14030*/  LDSM.16.M88.4 R64, [R184+0x1000] ;  /* 0x00100000b840783b */ /* 0x000f260000000200 */
[C---:B-1----:R-:W-:Y:S08]  /*14040*/  HMMA.16816.F32.BF16 R48, R40.reuse, R60, R48 ;  /* 0x0000003c2830723c */ /* 0x042ff00000041830 */
[C---:B------:R-:W-:Y:S01]  /*14050*/  HMMA.16816.F32.BF16 R44, R40.reuse, R62, R44 ;  /* 0x0000003e282c723c */ /* 0x040fe2000004182c */
[----:B------:R-:W1:Y:S07]  /*14060*/  LDSM.16.M88.4 R60, [R184+0x1800] ;  /* 0x00180000b83c783b */ /* 0x000e6e0000000200 */
[C---:B--2---:R-:W-:Y:S08]  /*14070*/  HMMA.16816.F32.BF16 R24, R40.reuse, R36, R24 ;  /* 0x000000242818723c */ /* 0x044ff00000041818 */
        /* <DEDUP_REMOVED lines=9> */
[C---:B------:R-:W-:Y:S08]  /*14110*/  HMMA.16816.F32.BF16 R24, R80.reuse, R72, R24 ;  /* 0x000000485018723c */ /* 0x040ff00000041818 */
[C---:B------:R-:W-:Y:S01]  /*14120*/  HMMA.16816.F32.BF16 R20, R80.reuse, R74, R20 ;  /* 0x0000004a5014723c */ /* 0x040fe20000041814 */
[----:B------:R-:W-:Y:S07]  /*14130*/  LDSM.16.M88.4 R72, [R191+0x2000] ;  /* 0x00200000bf48783b */ /* 0x000fee0000000200 */
[C---:B------:R-:W-:Y:S08]  /*14140*/  HMMA.16816.F32.BF16 R16, R80.reuse, R64, R16 ;  /* 0x000000405010723c */ /* 0x040ff00000041810 */
[C---:B------:R-:W-:Y:S01]  /*14150*/  HMMA.16816.F32.BF16 R8, R80.reuse, R66, R8 ;  /* 0x000000425008723c */ /* 0x040fe20000041808 */
[----:B------:R-:W3:Y:S07]  /*14160*/  LDSM.16.M88.4 R64, [R193+0x9800] ;  /* 0x00980000c140783b */ /* 0x000eee0000000200 */
[C---:B------:R-:W-:Y:S08]  /*14170*/  HMMA.16816.F32.BF16 R48, R80.reuse, R76, R48 ;  /* 0x0000004c5030723c */ /* 0x040ff00000041830 */
[C---:B------:R-:W-:Y:S01]  /*14180*/  HMMA.16816.F32.BF16 R44, R80.reuse, R78, R44 ;  /* 0x0000004e502c723c */ /* 0x040fe2000004182c */
[----:B------:R-:W-:Y:S07]  /*14190*/  LDSM.16.M88.4 R76, [R192+0x2000] ;  /* 0x00200000c04c783b */ /* 0x000fee0000000200 */
        /* <DEDUP_REMOVED lines=8> */
[C---:B----4-:R-:W-:Y:S08]  /*14220*/  HMMA.16816.F32.BF16 R48, R32.reuse, R28, R48 ;  /* 0x0000001c2030723c */ /* 0x050ff00000041830 */
[C---:B------:R-:W-:Y:S01]  /*14230*/  HMMA.16816.F32.BF16 R44, R32.reuse, R30, R44 ;  /* 0x0000001e202c723c */ /* 0x040fe2000004182c */
[----:B------:R-:W-:Y:S07]  /*14240*/  LDSM.16.M88.4 R28, [R190+0x2000] ;  /* 0x00200000be1c783b */ /* 0x000fee0000000200 */
        /* <DEDUP_REMOVED lines=10> */
[C---:B------:R-:W-:Y:S01]  /*142f0*/  HMMA.16816.F32.BF16 R44, R76.reuse, R74, R44 ;  /* 0x0000004a4c2c723c */ /* 0x040fe2000004182c */
[----:B------:R-:W4:Y:S07]  /*14300*/  LDSM.16.M88.4 R72, [R188+0x9800] ;  /* 0x00980000bc48783b */ /* 0x000f2e0000000200 */
[C---:B--2---:R-:W-:Y:S08]  /*14310*/  HMMA.16816.F32.BF16 R4, R76.reuse, R36, R4 ;  /* 0x000000244c04723c */ /* 0x044ff00000041804 */
[C---:B------:R-:W-:Y:S01]  /*14320*/  HMMA.16816.F32.BF16 R84, R76.reuse, R38, R84 ;  /* 0x000000264c54723c */ /* 0x040fe20000041854 */
[----:B------:R-:W2:Y:S07]  /*14330*/  LDSM.16.M88.4 R36, [R184+0x2800] ;  /* 0x00280000b824783b */ /* 0x000eae0000000200 */
[C---:B------:R-:W-:Y:S08]  /*14340*/  HMMA.16816.F32.BF16 R16, R76.reuse, R80, R16 ;  /* 0x000000504c10723c */ /* 0x040ff00000041810 */
[----:B------:R-:W-:Y:S01]  /*14350*/  HMMA.16816.F32.BF16 R80, R76, R82, R40 ;  /* 0x000000524c50723c */ /* 0x000fe20000041828 */
[----:B------:R-:W2:Y:S04]  /*14360*/  LDSM.16.M88.4 R40, [R184+0x2000] ;  /* 0x00200000b828783b */ /* 0x000ea80000000200 */
[----:B------:R-:W2:Y:S03]  /*14370*/  LDSM.16.M88.4 R76, [R184+0x3000] ;  /* 0x00300000b84c783b */ /* 0x000ea60000000200 */
[C---:B---3--:R-:W-:Y:S08]  /*14380*/  HMMA.16816.F32.BF16 R24, R28.reuse, R32, R24 ;  /* 0x000000201c18723c */ /* 0x048ff00000041818 */
[C---:B------:R-:W-:Y:S01]  /*14390*/  HMMA.16816.F32.BF16 R20, R28.reuse, R34, R20 ;  /* 0x000000221c14723c */ /* 0x040fe20000041814 */
[----:B------:R-:W-:Y:S07]  /*143a0*/  LDSM.16.M88.4 R32, [R194+0x4000] ;  /* 0x00400000c220783b */ /* 0x000fee0000000200 */
[C---:B------:R-:W-:Y:S08]  /*143b0*/  HMMA.16816.F32.BF16 R48, R28.reuse, R8, R48 ;  /* 0x000000081c30723c */ /* 0x040ff00000041830 */
[C---:B------:R-:W-:Y:S01]  /*143c0*/  HMMA.16816.F32.BF16 R44, R28.reuse, R10, R44 ;  /* 0x0000000a1c2c723c */ /* 0x040fe2000004182c */
[----:B------:R-:W3:Y:S07]  /*143d0*/  LDSM.16.M88.4 R8, [R184+0x3800] ;  /* 0x00380000b808783b */ /* 0x000eee0000000200 */
[C---:B-1----:R-:W-:Y:S08]  /*143e0*/  HMMA.16816.F32.BF16 R16, R28.reuse, R60, R16 ;  /* 0x0000003c1c10723c */ /* 0x042ff00000041810 */
[C---:B------:R-:W-:Y:S01]  /*143f0*/  HMMA.16816.F32.BF16 R80, R28.reuse, R62, R80 ;  /* 0x0000003e1c50723c */ /* 0x040fe20000041850 */
[----:B------:R-:W-:Y:S07]  /*14400*/  LDSM.16.M88.4 R60, [R193+0xb800] ;  /* 0x00b80000c13c783b */ /* 0x000fee0000000200 */
[C---:B----4-:R-:W-:Y:S08]  /*14410*/  HMMA.16816.F32.BF16 R4, R28.reuse, R72, R4 ;  /* 0x000000481c04723c */ /* 0x050ff00000041804 */
[----:B------:R-:W-:Y:S01]  /*14420*/  HMMA.16816.F32.BF16 R84, R28, R74, R84 ;  /* 0x0000004a1c54723c */ /* 0x000fe20000041854 */
[----:B------:R-:W1:Y:S04]  /*14430*/  LDSM.16.M88.4 R28, [R193+0xa000] ;  /* 0x00a00000c11c783b */ /* 0x000e680000000200 */
[----:B------:R-:W-:Y:S03]  /*14440*/  LDSM.16.M88.4 R72, [R189+0x4000] ;  /* 0x00400000bd48783b */ /* 0x000fe60000000200 */
[C---:B--2---:R-:W-:Y:S08]  /*14450*/  HMMA.16816.F32.BF16 R24, R64.reuse, R36, R24 ;  /* 0x000000244018723c */ /* 0x044ff00000041818 */
[C---:B------:R-:W-:Y:S01]  /*14460*/  HMMA.16816.F32.BF16 R20, R64.reuse, R38, R20 ;  /* 0x000000264014723c */ /* 0x040fe20000041814 */
[----:B------:R-:W2:Y:S07]  /*14470*/  LDSM.16.M88.4 R36, [R193+0xa800] ;  /* 0x00a80000c124783b */ /* 0x000eae0000000200 */
[C---:B------:R-:W-:Y:S08]  /*14480*/  HMMA.16816.F32.BF16 R48, R64.reuse, R40, R48 ;  /* 0x000000284030723c */ /* 0x040ff00000041830 */
[C---:B------:R-:W-:Y:S01]  /*14490*/  HMMA.16816.F32.BF16 R44, R64.reuse, R42, R44 ;  /* 0x0000002a402c723c */ /* 0x040fe2000004182c */
[----:B------:R-:W4:Y:S07]  /*144a0*/  LDSM.16.M88.4 R40, [R193+0xb000] ;  /* 0x00b00000c128783b */ /* 0x000f2e0000000200 */
        /* <DEDUP_REMOVED lines=12> */
[C---:B----4-:R-:W-:Y:S08]  /*14570*/  HMMA.16816.F32.BF16 R16, R32.reuse, R40, R16 ;  /* 0x000000282010723c */ /* 0x050ff00000041810 */
[C---:B------:R-:W-:Y:S01]  /*14580*/  HMMA.16816.F32.BF16 R80, R32.reuse, R42, R80 ;  /* 0x0000002a2050723c */ /* 0x040fe20000041850 */
[----:B------:R-:W4:Y:S07]  /*14590*/  LDSM.16.M88.4 R40, [R191+0x5800] ;  /* 0x00580000bf28783b */ /* 0x000f2e0000000200 */
[C---:B------:R-:W-:Y:S08]  /*145a0*/  HMMA.16816.F32.BF16 R4, R32.reuse, R60, R4 ;  /* 0x0000003c2004723c */ /* 0x040ff00000041804 */
[----:B------:R-:W-:Y:S01]  /*145b0*/  HMMA.16816.F32.BF16 R84, R32, R62, R84 ;  /* 0x0000003e2054723c */ /* 0x000fe20000041854 */
[----:B------:R-:W-:Y:S04]  /*145c0*/  LDSM.16.M88.4 R32, [R190+0x4000] ;  /* 0x00400000be20783b */ /* 0x000fe80000000200 */
[----:B------:R-:W-:Y:S03]  /*145d0*/  LDSM.16.M88.4 R60, [R188+0xa800] ;  /* 0x00a80000bc3c783b */ /* 0x000fe60000000200 */
[C---:B---3--:R-:W-:Y:S08]  /*145e0*/  HMMA.16816.F32.BF16 R48, R64.reuse, R8, R48 ;  /* 0x000000084030723c */ /* 0x048ff00000041830 */
[C---:B------:R-:W-:Y:S01]  /*145f0*/  HMMA.16816.F32.BF16 R44, R64.reuse, R10, R44 ;  /* 0x0000000a402c723c */ /* 0x040fe2000004182c */
[----:B------:R-:W3:Y:S07]  /*14600*/  LDSM.16.M88.4 R8, [R188+0xa000] ;  /* 0x00a00000bc08783b */ /* 0x000eee0000000200 */
[C---:B-1----:R-:W-:Y:S08]  /*14610*/  HMMA.16816.F32.BF16 R24, R64.reuse, R28, R24 ;  /* 0x0000001c4018723c */ /* 0x042ff00000041818 */
[C---:B------:R-:W-:Y:S01]  /*14620*/  HMMA.16816.F32.BF16 R20, R64.reuse, R30, R20 ;  /* 0x0000001e4014723c */ /* 0x040fe20000041814 */
[----:B------:R-:W1:Y:S07]  /*14630*/  LDSM.16.M88.4 R28, [R188+0xb000] ;  /* 0x00b00000bc1c783b */ /* 0x000e6e0000000200 */
[C---:B--2---:R-:W-:Y:S08]  /*14640*/  HMMA.16816.F32.BF16 R16, R64.reuse, R36, R16 ;  /* 0x000000244010723c */ /* 0x044ff00000041810 */
[C---:B------:R-:W-:Y:S01]  /*14650*/  HMMA.16816.F32.BF16 R80, R64.reuse, R38, R80 ;  /* 0x000000264050723c */ /* 0x040fe20000041850 */
[----:B------:R-:W2:Y:S07]  /*14660*/  LDSM.16.M88.4 R36, [R188+0xb800] ;  /* 0x00b80000bc24783b */ /* 0x000eae0000000200 */
[C---:B----4-:R-:W-:Y:S01]  /*14670*/  HMMA.16816.F32.BF16 R76, R64.reuse, R40, R4 ;  /* 0x00000028404c723c */ /* 0x050fe20000041804 */
[----:B------:R-:W4:Y:S07]  /*14680*/  LDSM.16.M88.4 R4, [R184+0x4000] ;  /* 0x00400000b804783b */ /* 0x000f2e0000000200 */
[----:B------:R-:W-:Y:S01]  /*14690*/  HMMA.16816.F32.BF16 R84, R64, R42, R84 ;  /* 0x0000002a4054723c */ /* 0x000fe20000041854 */
[----:B------:R-:W2:Y:S04]  /*146a0*/  LDSM.16.M88.4 R40, [R184+0x4800] ;  /* 0x00480000b828783b */ /* 0x000ea80000000200 */
[----:B------:R-:W2:Y:S03]  /*146b0*/  LDSM.16.M88.4 R64, [R184+0x5000] ;  /* 0x00500000b840783b */ /* 0x000ea60000000200 */
[C---:B---3--:R-:W-:Y:S08]  /*146c0*/  HMMA.16816.F32.BF16 R48, R32.reuse, R8, R48 ;  /* 0x000000082030723c */ /* 0x048ff00000041830 */
[----:B------:R-:W-:Y:S01]  /*146d0*/  HMMA.16816.F32.BF16 R44, R32, R10, R44 ;  /* 0x0000000a202c723c */ /* 0x000fe2000004182c */
[----:B------:R-:W3:Y:S01]  /*146e0*/  LDSM.16.M88.4 R8, [R184+0x5800] ;  /* 0x00580000b808783b */ /* 0x000ee20000000200 */
[----:B------:R-:W-:-:S06]  /*146f0*/  DEPBAR.LE SB0, 0x0 ;  /* 0x000080000000791a */ /* 0x000fcc0000000000 */
[C---:B------:R-:W-:Y:S08]  /*14700*/  HMMA.16816.F32.BF16 R24, R32.reuse, R60, R24 ;  /* 0x0000003c2018723c */ /* 0x040ff00000041818 */
[C---:B------:R-:W-:Y:S08]  /*14710*/  HMMA.16816.F32.BF16 R20, R32.reuse, R62, R20 ;  /* 0x0000003e2014723c */ /* 0x040ff00000041814 */
[C---:B-1----:R-:W-:Y:S08]  /*14720*/  HMMA.16816.F32.BF16 R16, R32.reuse, R28, R16 ;  /* 0x0000001c2010723c */ /* 0x042ff00000041810 */
[C---:B------:R-:W-:Y:S08]  /*14730*/  HMMA.16816.F32.BF16 R80, R32.reuse, R30, R80 ;  /* 0x0000001e2050723c */ /* 0x040ff00000041850 */
[C---:B--2---:R-:W-:Y:S08]  /*14740*/  HMMA.16816.F32.BF16 R76, R32.reuse, R36, R76 ;  /* 0x00000024204c723c */ /* 0x044ff0000004184c */
[----:B------:R-:W-:Y:S08]  /*14750*/  HMMA.16816.F32.BF16 R84, R32, R38, R84 ;  /* 0x000000262054723c */ /* 0x000ff00000041854 */
[C---:B----4-:R-:W-:Y:S08]  /*14760*/  HMMA.16816.F32.BF16 R48, R72.reuse, R4, R48 ;  /* 0x000000044830723c */ /* 0x050ff00000041830 */
[C---:B------:R-:W-:Y:S08]  /*14770*/  HMMA.16816.F32.BF16 R44, R72.reuse, R6, R44 ;  /* 0x00000006482c723c */ /* 0x040ff0000004182c */
[C---:B------:R-:W-:Y:S08]  /*14780*/  HMMA.16816.F32.BF16 R24, R72.reuse, R40, R24 ;  /* 0x000000284818723c */ /* 0x040ff00000041818 */
[C---:B------:R-:W-:Y:S08]  /*14790*/  HMMA.16816.F32.BF16 R20, R72.reuse, R42, R20 ;  /* 0x0000002a4814723c */ /* 0x040ff00000041814 */
[C---:B------:R-:W-:Y:S08]  /*147a0*/  HMMA.16816.F32.BF16 R16, R72.reuse, R64, R16 ;  /* 0x000000404810723c */ /* 0x040ff00000041810 */
[C---:B------:R-:W-:Y:S08]  /*147b0*/  HMMA.16816.F32.BF16 R80, R72.reuse, R66, R80 ;  /* 0x000000424850723c */ /* 0x040ff00000041850 */
[C---:B---3--:R-:W-:Y:S08]  /*147c0*/  HMMA.16816.F32.BF16 R76, R72.reuse, R8, R76 ;  /* 0x00000008484c723c */ /* 0x048ff0000004184c */
[----:B------:R-:W-:Y:S01]  /*147d0*/  HMMA.16816.F32.BF16 R84, R72, R10, R84 ;  /* 0x0000000a4854723c */ /* 0x000fe20000041854 */
[----:B------:R-:W-:Y:S06]  /*147e0*/  BAR.SYNC.DEFER_BLOCKING 0x0 ;  /* 0x0000000000007b1d */ /* 0x000fec0000010000 */
[----:B------:R-:W-:Y:S01]  /*147f0*/  @!UPT UIADD3 URZ, URZ, URZ, URZ ;  /* 0x0000003f3f3ff290 */ /* 0x000fe2000fffe03f */
[----:B------:R-:W-:Y:S11]  /*14800*/  @!P4 BRA `(.L_x_5203) ;  /* 0x00000a600000c947 */ /* 0x000ff60003800000 */
[----:B------:R-:W-:Y:S01]  /*14810*/  ISETP.NE.U32.AND P0, PT, R212, RZ, PT ;  /* 0x000000ffd400720c */ /* 0x000fe20003f05070 */
[----:B------:R-:W-:Y:S03]  /*14820*/  BSSY B0, `(.L_x_5204) ;  /* 0x0000042000007945 */ /* 0x000fe60003800000 */
[----:B------:R-:W-:-:S13]  /*14830*/  ISETP.NE.AND.EX P0, PT, R213, RZ, PT, P0 ;  /* 0x000000ffd500720c */ /* 0x000fda0003f05300 */
[----:B------:R-:W-:Y:S05]  /*14840*/  @!P0 BRA `(.L_x_5205) ;  /* 0x000003c000008947 */ /* 0x000fea0003800000 */
[----:B------:R-:W2:Y:S01]  /*14850*/  LD.E R11, [R12.64+0x170] ;  /* 0x000170060c0b7980 */ /* 0x000ea2000c101900 */
[----:B------:R-:W-:Y:S02]  /*14860*/  IADD3 R8, R14, -0x40, RZ ;  /* 0xffffffc00e087810 */ /* 0x000fe40007ffe0ff */
        /* <DEDUP_REMOVED lines=58> */
.L_x_5205:
[----:B------:R-:W2:Y:S02]  /*14c10*/  LD.E R4, [R12.64+0x38] ;  /* 0x000038060c047980 */ /* 0x000ea4000c101900 */
[----:B--2---:R-:W-:-:S04]  /*14c20*/  LEA R4, -R4, RZ, 0x6 ;  /* 0x000000ff04047211 */ /* 0x004fc800078e31ff */
[----:B------:R-:W-:Y:S02]  /*14c30*/  SHF.R.S32.HI R3, RZ, 0x1f, R4 ;  /* 0x0000001fff037819 */ /* 0x000fe40000011404 */
.L_x_5206:
[----:B------:R-:W-:Y:S05]  /*14c40*/  BSYNC B0 ;  /* 0x0000000000007941 */ /* 0x000fea0003800000 */
.L_x_5204:
        /* <DEDUP_REMOVED lines=98> */
.L_x_5203:
[----:B------:R-:W-:Y:S05]  /*15270*/  BSYNC B1 ;  /* 0x0000000000017941 */ /* 0x000fea0003800000 */
.L_x_5202:
[----:B------:R2:W3:Y:S01]  /*15280*/  LD.E R166, [R12.64+0xdc] ;  /* 0x0000dc060ca67980 */ /* 0x0004e2000c101900 */
[----:B------:R-:W-:Y:S01]  /*15290*/  IMAD R3, R15, 0x2, R14 ;  /* 0x000000020f037824 */ /* 0x000fe200078e020e */
[----:B-1----:R-:W-:-:S04]  /*152a0*/  IADD3 R32, R137, R2, -R208 ;  /* 0x0000000289207210 */ /* 0x002fc80007ffe8d0 */
[C---:B------:R-:W-:Y:S01]  /*152b0*/  IADD3 R53, R3.reuse, 0x10, RZ ;  /* 0x0000001003357810 */ /* 0x040fe20007ffe0ff */
[C---:B------:R-:W-:Y:S01]  /*152c0*/  IMAD.IADD R63, R32.reuse, 0x1, -R3 ;  /* 0x00000001203f7824 */ /* 0x040fe200078e0a03 */
[C---:B------:R-:W-:Y:S02]  /*152d0*/  IADD3 R29, R3.reuse, 0x1, RZ ;  /* 0x00000001031d7810 */ /* 0x040fe40007ffe0ff */
[C---:B------:R-:W-:Y:S01]  /*152e0*/  IADD3 R61, R3.reuse, 0x8, RZ ;  /* 0x00000008033d7810 */ /* 0x040fe20007ffe0ff */
[C---:B------:R-:W-:Y:S01]  /*152f0*/  IMAD.IADD R4, R32.reuse, 0x1, -R53 ;  /* 0x0000000120047824 */ /* 0x040fe200078e0a35 */
[----:B------:R-:W-:Y:S01]  /*15300*/  IADD3 R59, R3, 0x9, RZ ;  /* 0x00000009033b7810 */ /* 0x000fe20007ffe0ff */
[C---:B------:R-:W-:Y:S01]  /*15310*/  IMAD.IADD R14, R32.reuse, 0x1, -R29 ;  /* 0x00000001200e7824 */ /* 0x040fe200078e0a1d */
[----:B------:R-:W-:Y:S01]  /*15320*/  IABS R63, R63 ;  /* 0x0000003f003f7213 */ /* 0x000fe20000000000 */
[C---:B------:R-:W-:Y:S01]  /*15330*/  IMAD.IADD R15, R32.reuse, 0x1, -R61 ;  /* 0x00000001200f7824 */ /* 0x040fe200078e0a3d */
[----:B------:R-:W-:Y:S01]  /*15340*/  IABS R4, R4 ;  /* 0x0000000400047213 */ /* 0x000fe20000000000 */
[----:B------:R-:W-:Y:S01]  /*15350*/  IMAD.IADD R6, R32, 0x1, -R59 ;  /* 0x0000000120067824 */ /* 0x000fe200078e0a3b */
[----:B------:R-:W-:-:S02]  /*15360*/  ISETP.GE.AND P2, PT, R29, R137, PT ;  /* 0x000000891d00720c */ /* 0x000fc40003f46270 */
[----:B------:R1:W-:Y:S01]  /*15370*/  I2F R37, R4 ;  /* 0x0000000400257306 */ /* 0x0003e20000201400 */
[----:B------:R-:W-:Y:S02]  /*15380*/  IABS R15, R15 ;  /* 0x0000000f000f7213 */ /* 0x000fe40000000000 */
[----:B------:R-:W-:Y:S02]  /*15390*/  IABS R6, R6 ;  /* 0x0000000600067213 */ /* 0x000fe40000000000 */
[----:B------:R-:W-:Y:S02]  /*153a0*/  IABS R14, R14 ;  /* 0x0000000e000e7213 */ /* 0x000fe40000000000 */
[----:B------:R-:W-:Y:S01]  /*153b0*/  IADD3 R43, R3, 0x11, RZ ;  /* 0x00000011032b7810 */ /* 0x000fe20007ffe0ff */
[----:B------:R-:W-:Y:S01]  /*153c0*/  I2F R15, R15 ;  /* 0x0000000f000f7306 */ /* 0x000fe20000201400 */
[----:B-1----:R-:W-:-:S07]  /*153d0*/  IADD3 R4, R32, 0x8, RZ ;  /* 0x0000000820047810 */ /* 0x002fce0007ffe0ff */
[----:B------:R-:W-:Y:S01]  /*153e0*/  I2F R63, R63 ;  /* 0x0000003f003f7306 */ /* 0x000fe20000201400 */
[C---:B--2---:R-:W-:Y:S02]  /*153f0*/  IMAD.IADD R12, R4.reuse, 0x1, -R29 ;  /* 0x00000001040c7824 */ /* 0x044fe400078e0a1d */
[C---:B------:R-:W-:Y:S02]  /*15400*/  IMAD.IADD R36, R4.reuse, 0x1, -R61 ;  /* 0x0000000104247824 */ /* 0x040fe400078e0a3d */
[C---:B------:R-:W-:Y:S01]  /*15410*/  IMAD.IADD R13, R4.reuse, 0x1, -R3 ;  /* 0x00000001040d7824 */ /* 0x040fe200078e0a03 */
[----:B------:R-:W-:Y:S02]  /*15420*/  IABS R12, R12 ;  /* 0x0000000c000c7213 */ /* 0x000fe40000000000 */
[----:B------:R-:W-:Y:S01]  /*15430*/  I2F R6, R6 ;  /* 0x0000000600067306 */ /* 0x000fe20000201400 */
[----:B------:R-:W-:Y:S01]  /*15440*/  IABS R36, R36 ;  /* 0x0000002400247213 */ /* 0x000fe20000000000 */
[C---:B------:R-:W-:Y:S01]  /*15450*/  IMAD.IADD R28, R4.reuse, 0x1, -R59 ;  /* 0x00000001041c7824 */ /* 0x040fe200078e0a3b */
[----:B------:R-:W-:Y:S01]  /*15460*/  IABS R13, R13 ;  /* 0x0000000d000d7213 */ /* 0x000fe20000000000 */
[----:B------:R-:W-:-:S04]  /*15470*/  IMAD.IADD R38, R4, 0x1, -R53 ;  /* 0x0000000104267824 */ /* 0x000fc800078e0a35 */
[----:B------:R-:W1:Y:S01]  /*15480*/  I2F R12, R12 ;  /* 0x0000000c000c7306 */ /* 0x000e620000201400 */
[----:B------:R-:W-:-:S07]  /*15490*/  IABS R28, R28 ;  /* 0x0000001c001c7213 */ /* 0x000fce0000000000 */
[----:B------:R2:W4:Y:S01]  /*154a0*/  I2F R29, R36 ;  /* 0x00000024001d7306 */ /* 0x0005220000201400 */
[----:B------:R-:W-:-:S07]  /*154b0*/  IABS R40, R38 ;  /* 0x0000002600287213 */ /* 0x000fce0000000000 */
[----:B------:R-:W5:Y:S01]  /*154c0*/  I2F R13, R13 ;  /* 0x0000000d000d7306 */ /* 0x000f620000201400 */
[----:B------:R-:W-:Y:S01]  /*154d0*/  IMAD.IADD R10, R32, 0x1, -R43 ;  /* 0x00000001200a7824 */ /* 0x000fe200078e0a2b */
[----:B------:R-:W-:-:S06]  /*154e0*/  IADD3 R41, R3, 0x18, RZ ;  /* 0x0000001803297810 */ /* 0x000fcc0007ffe0ff */
[----:B------:R-:W5:Y:S01]  /*154f0*/  I2F R38, R28 ;  /* 0x0000001c00267306 */ /* 0x000f620000201400 */
[----:B--2---:R-:W-:Y:S01]  /*15500*/  IMAD.IADD R36, R4, 0x1, -R43 ;  /* 0x0000000104247824 */ /* 0x004fe200078e0a2b */
[----:B------:R-:W-:-:S06]  /*15510*/  IADD3 R39, R3, 0x19, RZ ;  /* 0x0000001903277810 */ /* 0x000fcc0007ffe0ff */
[----:B------:R-:W2:Y:S01]  /*15520*/  I2F R14, R14 ;  /* 0x0000000e000e7306 */ /* 0x000ea20000201400 */
[----:B------:R-:W-:Y:S01]  /*15530*/  ISETP.GE.AND P5, PT, R43, R137, PT ;  /* 0x000000892b00720c */ /* 0x000fe20003fa6270 */
[C---:B-1----:R-:W-:Y:S01]  /*15540*/  FFMA.FTZ R12, -R0.reuse, R12, R51 ;  /* 0x0000000c000c7223 */ /* 0x042fe20000010133 */
[----:B------:R-:W-:Y:S01]  /*15550*/  IABS R10, R10 ;  /* 0x0000000a000a7213 */ /* 0x000fe20000000000 */
[C---:B------:R-:W-:Y:S01]  /*15560*/  FFMA.FTZ R44, -R0.reuse, R15, R44 ;  /* 0x0000000f002c7223 */ /* 0x040fe2000001012c */
[----:B------:R-:W-:Y:S01]  /*15570*/  IADD3 R7, R3, 0x20, RZ ;  /* 0x0000002003077810 */ /* 0x000fe20007ffe0ff */
[----:B----4-:R-:W-:Y:S01]  /*15580*/  FFMA.FTZ R29, -R0, R29, R46 ;  /* 0x0000001d001d7223 */ /* 0x010fe2000001012e */
[----:B------:R-:W-:Y:S01]  /*15590*/  ISETP.GE.AND P1, PT, R61, R137, PT ;  /* 0x000000893d00720c */ /* 0x000fe20003f26270 */
[----:B------:R-:W1:Y:S01]  /*155a0*/  I2F R43, R40 ;  /* 0x00000028002b7306 */ /* 0x000e620000201400 */
[----:B------:R-:W-:Y:S01]  /*155b0*/  IABS R36, R36 ;  /* 0x0000002400247213 */ /* 0x000fe20000000000 */
[C---:B------:R-:W-:Y:S01]  /*155c0*/  IMAD.IADD R35, R32.reuse, 0x1, -R41 ;  /* 0x0000000120237824 */ /* 0x040fe200078e0a29 */
[----:B------:R-:W-:Y:S01]  /*155d0*/  IADD3 R11, R3, 0x21, RZ ;  /* 0x00000021030b7810 */ /* 0x000fe20007ffe0ff */
[----:B------:R-:W-:Y:S01]  /*155e0*/  IMAD.IADD R34, R32, 0x1, -R39 ;  /* 0x0000000120227824 */ /* 0x000fe200078e0a27 */
[----:B------:R-:W-:Y:S01]  /*155f0*/  FSEL R15, R12, -INF , !P2 ;  /* 0xff8000000c0f7808 */ /* 0x000fe20005000000 */
[----:B------:R-:W-:Y:S01]  /*15600*/  FFMA.FTZ R48, -R0, R63, R48 ;  /* 0x0000003f00307223 */ /* 0x000fe20000010130 */
[----:B------:R-:W-:Y:S01]  /*15610*/  FSEL R12, R44, -INF , !P1 ;  /* 0xff8000002c0c7808 */ /* 0x000fe20004800000 */
[----:B-----5:R-:W-:Y:S01]  /*15620*/  FFMA.FTZ R13, -R0, R13, R50 ;  /* 0x0000000d000d7223 */ /* 0x020fe20000010132 */
[----:B------:R-:W-:Y:S01]  /*15630*/  FSEL R29, R29, -INF , !P1 ;  /* 0xff8000001d1d7808 */ /* 0x000fe20004800000 */
[--C-:B------:R-:W-:Y:S01]  /*15640*/  IMAD.IADD R33, R32, 0x1, -R7.reuse ;  /* 0x0000000120217824 */ /* 0x100fe200078e0a07 */
[-C--:B------:R-:W-:Y:S01]  /*15650*/  ISETP.GE.AND P3, PT, R3, R137.reuse, PT ;  /* 0x000000890300720c */ /* 0x080fe20003f66270 */
[----:B------:R-:W4:Y:S01]  /*15660*/  I2F R10, R10 ;  /* 0x0000000a000a7306 */ /* 0x000f220000201400 */
[----:B------:R-:W-:Y:S01]  /*15670*/  ISETP.GE.AND P1, PT, R7, R137, PT ;  /* 0x000000890700720c */ /* 0x000fe20003f26270 */
[----:B------:R-:W-:Y:S01]  /*15680*/  IMAD.IADD R7, R4, 0x1, -R7 ;  /* 0x0000000104077824 */ /* 0x000fe200078e0a07 */
[----:B------:R-:W-:Y:S01]  /*15690*/  IABS R35, R35 ;  /* 0x0000002300237213 */ /* 0x000fe20000000000 */
[C---:B------:R-:W-:Y:S01]  /*156a0*/  FFMA.FTZ R6, -R0.reuse, R6, R45 ;  /* 0x0000000600067223 */ /* 0x040fe2000001012d */
[----:B------:R-:W-:Y:S01]  /*156b0*/  IABS R34, R34 ;  /* 0x0000002200227213 */ /* 0x000fe20000000000 */
[----:B------:R-:W-:-:S02]  /*156c0*/  FFMA.FTZ R38, -R0, R38, R47 ;  /* 0x0000002600267223 */ /* 0x000fc4000001012f */
[----:B------:R-:W5:Y:S01]  /*156d0*/  I2F R36, R36 ;  /* 0x0000002400247306 */ /* 0x000f620000201400 */
[----:B------:R-:W-:Y:S01]  /*156e0*/  IMAD.IADD R8, R32, 0x1, -R11 ;  /* 0x0000000120087824 */ /* 0x000fe200078e0a0b */
[----:B------:R-:W-:Y:S01]  /*156f0*/  ISETP.GE.AND P0, PT, R59, R137, PT ;  /* 0x000000893b00720c */ /* 0x000fe20003f06270 */
[----:B--2---:R-:W-:Y:S01]  /*15700*/  FFMA.FTZ R49, -R0, R14, R49 ;  /* 0x0000000e00317223 */ /* 0x004fe20000010131 */
[----:B------:R-:W-:Y:S02]  /*15710*/  FSEL R14, R48, -INF , !P3 ;  /* 0xff800000300e7808 */ /* 0x000fe40005800000 */
[----:B------:R-:W-:Y:S01]  /*15720*/  FSEL R28, R13, -INF , !P3 ;  /* 0xff8000000d1c7808 */ /* 0x000fe20005800000 */
[----:B------:R-:W-:Y:S01]  /*15730*/  FFMA.FTZ R42, -R0, R37, R24 ;  /* 0x00000025002a7223 */ /* 0x000fe20000010118 */
[----:B------:R-:W-:Y:S01]  /*15740*/  ISETP.GE.AND P3, PT, R41, R137, PT ;  /* 0x000000892900720c */ /* 0x000fe20003f66270 */
[----:B------:R-:W-:Y:S01]  /*15750*/  IMAD.IADD R41, R4, 0x1, -R41 ;  /* 0x0000000104297824 */ /* 0x000fe200078e0a29 */
[----:B------:R-:W-:Y:S01]  /*15760*/  IABS R44, R7 ;  /* 0x00000007002c7213 */ /* 0x000fe20000000000 */
[----:B------:R-:W2:Y:S01]  /*15770*/  I2F R35, R35 ;  /* 0x0000002300237306 */ /* 0x000ea20000201400 */
[----:B------:R-:W-:-:S02]  /*15780*/  FSEL R7, R6, -INF , !P0 ;  /* 0xff80000006077808 */ /* 0x000fc40004000000 */
[----:B------:R-:W-:Y:S02]  /*15790*/  FSEL R24, R38, -INF , !P0 ;  /* 0xff80000026187808 */ /* 0x000fe40004000000 */
[----:B------:R-:W-:Y:S02]  /*157a0*/  IABS R8, R8 ;  /* 0x0000000800087213 */ /* 0x000fe40000000000 */
[----:B------:R-:W-:Y:S01]  /*157b0*/  FSEL R13, R49, -INF , !P2 ;  /* 0xff800000310d7808 */ /* 0x000fe20005000000 */
[----:B------:R-:W2:Y:S01]  /*157c0*/  I2F R34, R34 ;  /* 0x0000002200227306 */ /* 0x000ea20000201400 */
[-C--:B------:R-:W-:Y:S01]  /*157d0*/  ISETP.GE.AND P0, PT, R11, R137.reuse, PT ;  /* 0x000000890b00720c */ /* 0x080fe20003f06270 */
[C---:B------:R-:W-:Y:S01]  /*157e0*/  IMAD.IADD R11, R4.reuse, 0x1, -R11 ;  /* 0x00000001040b7824 */ /* 0x040fe200078e0a0b */
[----:B------:R-:W-:Y:S01]  /*157f0*/  ISETP.GE.AND P2, PT, R39, R137, PT ;  /* 0x000000892700720c */ /* 0x000fe20003f46270 */
[----:B------:R-:W-:Y:S01]  /*15800*/  IMAD.IADD R39, R4, 0x1, -R39 ;  /* 0x0000000104277824 */ /* 0x000fe200078e0a27 */
[----:B------:R-:W-:Y:S01]  /*15810*/  IADD3 R5, R3, 0x28, RZ ;  /* 0x0000002803057810 */ /* 0x000fe20007ffe0ff */
[----:B-1----:R-:W-:Y:S01]  /*15820*/  FFMA.FTZ R6, -R0, R43, R26 ;  /* 0x0000002b00067223 */ /* 0x002fe2000001011a */
[----:B------:R-:W-:-:S02]  /*15830*/  ISETP.GE.AND P6, PT, R53, R137, PT ;  /* 0x000000893500720c */ /* 0x000fc40003fc6270 */
[----:B------:R-:W-:Y:S01]  /*15840*/  IABS R41, R41 ;  /* 0x0000002900297213 */ /* 0x000fe20000000000 */
[----:B------:R-:W1:Y:S01]  /*15850*/  I2F R8, R8 ;  /* 0x0000000800087306 */ /* 0x000e620000201400 */
[----:B------:R-:W-:Y:S01]  /*15860*/  IABS R26, R11 ;  /* 0x0000000b001a7213 */ /* 0x000fe20000000000 */
[--C-:B------:R-:W-:Y:S01]  /*15870*/  IMAD.IADD R31, R32, 0x1, -R5.reuse ;  /* 0x00000001201f7824 */ /* 0x100fe200078e0a05 */
[----:B------:R-:W-:Y:S01]  /*15880*/  IABS R40, R39 ;  /* 0x0000002700287213 */ /* 0x000fe20000000000 */
[----:B------:R-:W-:Y:S01]  /*15890*/  IMAD.IADD R38, R4, 0x1, -R5 ;  /* 0x0000000104267824 */ /* 0x000fe200078e0a05 */
[----:B------:R-:W-:Y:S02]  /*158a0*/  FSEL R11, R42, -INF , !P6 ;  /* 0xff8000002a0b7808 */ /* 0x000fe40007000000 */
[----:B------:R-:W-:Y:S01]  /*158b0*/  FSEL R6, R6, -INF , !P6 ;  /* 0xff80000006067808 */ /* 0x000fe20007000000 */
[----:B------:R-:W-:Y:S01]  /*158c0*/  I2F R39, R41 ;  /* 0x0000002900277306 */ /* 0x000fe20000201400 */
[----:B------:R-:W-:Y:S01]  /*158d0*/  ISETP.GE.AND P6, PT, R5, R137, PT ;  /* 0x000000890500720c */ /* 0x000fe20003fc6270 */
[C---:B----4-:R-:W-:Y:S01]  /*158e0*/  FFMA.FTZ R10, -R0.reuse, R10, R25 ;  /* 0x0000000a000a7223 */ /* 0x050fe20000010119 */
[----:B------:R-:W-:Y:S01]  /*158f0*/  IABS R33, R33 ;  /* 0x0000002100217213 */ /* 0x000fe20000000000 */
[----:B-----5:R-:W-:Y:S01]  /*15900*/  FFMA.FTZ R5, -R0, R36, R27 ;  /* 0x0000002400057223 */ /* 0x020fe2000001011b */
[----:B------:R-:W-:-:S03]  /*15910*/  IADD3 R9, R3, 0x29, RZ ;  /* 0x0000002903097810 */ /* 0x000fc60007ffe0ff */
[----:B------:R-:W4:Y:S01]  /*15920*/  I2F R41, R44 ;  /* 0x0000002c00297306 */ /* 0x000f220000201400 */
[----:B------:R-:W-:Y:S01]  /*15930*/  IADD3 R27, R3, 0x30, RZ ;  /* 0x00000030031b7810 */ /* 0x000fe20007ffe0ff */
[--C-:B------:R-:W-:Y:S01]  /*15940*/  IMAD.IADD R30, R32, 0x1, -R9.reuse ;  /* 0x00000001201e7824 */ /* 0x100fe200078e0a09 */
[----:B------:R-:W-:Y:S01]  /*15950*/  FSEL R10, R10, -INF , !P5 ;  /* 0xff8000000a0a7808 */ /* 0x000fe20006800000 */
[----:B------:R-:W-:Y:S01]  /*15960*/  IMAD.IADD R36, R4, 0x1, -R9 ;  /* 0x0000000104247824 */ /* 0x000fe200078e0a09 */
[----:B------:R-:W-:-:S03]  /*15970*/  FSEL R5, R5, -INF , !P5 ;  /* 0xff80000005057808 */ /* 0x000fc60006800000 */
[----:B------:R-:W5:Y:S01]  /*15980*/  I2F R37, R40 ;  /* 0x0000002800257306 */ /* 0x000f620000201400 */
[----:B------:R-:W-:Y:S01]  /*15990*/  ISETP.GE.AND P5, PT, R9, R137, PT ;  /* 0x000000890900720c */ /* 0x000fe20003fa6270 */
[C---:B--2---:R-:W-:Y:S02]  /*159a0*/  FFMA.FTZ R9, -R0.reuse, R35, R20 ;  /* 0x0000002300097223 */ /* 0x044fe40000010114 */
[----:B------:R-:W-:Y:S01]  /*159b0*/  FFMA.FTZ R34, -R0, R34, R21 ;  /* 0x0000002200227223 */ /* 0x000fe20000010115 */
[C---:B------:R-:W-:Y:S01]  /*159c0*/  IADD3 R21, R3.reuse, 0x31, RZ ;  /* 0x0000003103157810 */ /* 0x040fe20007ffe0ff */
[----:B------:R-:W-:Y:S02]  /*159d0*/  IMAD.IADD R20, R4, 0x1, -R27 ;  /* 0x0000000104147824 */ /* 0x000fe400078e0a1b */
[----:B------:R-:W2:Y:S01]  /*159e0*/  I2F R33, R33 ;  /* 0x0000002100217306 */ /* 0x000ea20000201400 */
[----:B-1----:R-:W-:Y:S02]  /*159f0*/  FFMA.FTZ R17, -R0, R8, R17 ;  /* 0x0000000800117223 */ /* 0x002fe40000010111 */
[----:B------:R-:W-:Y:S01]  /*15a00*/  IABS R20, R20 ;  /* 0x0000001400147213 */ /* 0x000fe20000000000 */
[----:B------:R-:W-:Y:S01]  /*15a10*/  IMAD.IADD R8, R4, 0x1, -R21 ;  /* 0x0000000104087824 */ /* 0x000fe200078e0a15 */
[----:B------:R-:W-:Y:S01]  /*15a20*/  IABS R25, R38 ;  /* 0x0000002600197213 */ /* 0x000fe20000000000 */
[C---:B----4-:R-:W-:Y:S01]  /*15a30*/  FFMA.FTZ R18, -R0.reuse, R41, R18 ;  /* 0x0000002900127223 */ /* 0x050fe20000010112 */
[----:B------:R-:W-:Y:S01]  /*15a40*/  IABS R36, R36 ;  /* 0x0000002400247213 */ /* 0x000fe20000000000 */
[----:B------:R-:W-:Y:S01]  /*15a50*/  IMAD.MOV.U32 R38, RZ, RZ, R20 ;  /* 0x000000ffff267224 */ /* 0x000fe200078e0014 */
[----:B------:R-:W-:Y:S01]  /*15a60*/  IABS R8, R8 ;  /* 0x0000000800087213 */ /* 0x000fe20000000000 */
[C---:B-----5:R-:W-:Y:S01]  /*15a70*/  FFMA.FTZ R20, -R0.reuse, R37, R23 ;  /* 0x0000002500147223 */ /* 0x060fe20000010117 */
[----:B------:R-:W1:Y:S01]  /*15a80*/  I2F R26, R26 ;  /* 0x0000001a001a7306 */ /* 0x000e620000201400 */
[C---:B------:R-:W-:Y:S01]  /*15a90*/  IADD3 R35, R3.reuse, 0x38, RZ ;  /* 0x0000003803237810 */ /* 0x040fe20007ffe0ff */
[----:B------:R-:W-:Y:S01]  /*15aa0*/  FFMA.FTZ R22, -R0, R39, R22 ;  /* 0x0000002700167223 */ /* 0x000fe20000010116 */
[----:B------:R-:W-:-:S02]  /*15ab0*/  IADD3 R37, R3, 0x39, RZ ;  /* 0x0000003903257810 */ /* 0x000fc40007ffe0ff */
[----:B------:R-:W-:Y:S01]  /*15ac0*/  FSEL R159, R18, -INF , !P1 ;  /* 0xff800000129f7808 */ /* 0x000fe20004800000 */
[----:B--2---:R-:W-:Y:S01]  /*15ad0*/  FFMA.FTZ R33, -R0, R33, R16 ;  /* 0x0000002100217223 */ /* 0x004fe20000010110 */
[----:B------:R-:W-:Y:S01]  /*15ae0*/  FMNMX.FTZ R18, R28, R15, !PT ;  /* 0x0000000f1c127209 */ /* 0x000fe20007810000 */
[----:B------:R2:W-:Y:S01]  /*15af0*/  I2F R16, R36 ;  /* 0x0000002400107306 */ /* 0x0005e20000201400 */
[----:B------:R-:W-:Y:S01]  /*15b00*/  IMAD.IADD R3, R4, 0x1, -R35 ;  /* 0x0000000104037824 */ /* 0x000fe200078e0a23 */
[----:B------:R-:W-:Y:S02]  /*15b10*/  FSEL R169, R17, -INF , !P0 ;  /* 0xff80000011a97808 */ /* 0x000fe40004000000 */
[----:B------:R-:W-:Y:S02]  /*15b20*/  FSEL R9, R9, -INF , !P3 ;  /* 0xff80000009097808 */ /* 0x000fe40005800000 */
[----:B------:R-:W-:Y:S02]  /*15b30*/  FMNMX.FTZ R17, R29, R18, !PT ;  /* 0x000000121d117209 */ /* 0x000fe40007810000 */
[----:B------:R-:W4:Y:S02]  /*15b40*/  I2F R25, R25 ;  /* 0x0000001900197306 */ /* 0x000f240000201400 */
[----:B------:R-:W-:Y:S01]  /*15b50*/  FMNMX.FTZ R17, R24, R17, !PT ;  /* 0x0000001118117209 */ /* 0x000fe20007810000 */
[----:B--2---:R-:W-:-:S02]  /*15b60*/  IMAD.MOV.U32 R36, RZ, RZ, R8 ;  /* 0x000000ffff247224 */ /* 0x004fc400078e0008 */
[----:B------:R-:W-:Y:S01]  /*15b70*/  IMAD.IADD R8, R4, 0x1, -R37 ;  /* 0x0000000104087824 */ /* 0x000fe200078e0a25 */
[----:B------:R-:W-:Y:S02]  /*15b80*/  FSEL R4, R22, -INF , !P3 ;  /* 0xff80000016047808 */ /* 0x000fe40005800000 */
[----:B------:R-:W-:Y:S01]  /*15b90*/  ISETP.GE.AND P3, PT, R27, R137, PT ;  /* 0x000000891b00720c */ /* 0x000fe20003f66270 */
[----:B------:R-:W-:Y:S01]  /*15ba0*/  IMAD.IADD R27, R32, 0x1, -R27 ;  /* 0x00000001201b7824 */ /* 0x000fe200078e0a1b */
[----:B------:R-:W-:Y:S01]  /*15bb0*/  FMNMX.FTZ R18, R6, R17, !PT ;  /* 0x0000001106127209 */ /* 0x000fe20007810000 */
[----:B-1----:R-:W-:-:S03]  /*15bc0*/  FFMA.FTZ R26, -R0, R26, R19 ;  /* 0x0000001a001a7223 */ /* 0x002fc60000010113 */
[----:B------:R-:W-:Y:S01]  /*15bd0*/  IABS R27, R27 ;  /* 0x0000001b001b7213 */ /* 0x000fe20000000000 */
[----:B------:R-:W1:Y:S01]  /*15be0*/  I2F R23, R38 ;  /* 0x0000002600177306 */ /* 0x000e620000201400 */
[----:B------:R-:W-:Y:S02]  /*15bf0*/  IABS R3, R3 ;  /* 0x0000000300037213 */ /* 0x000fe40000000000 */
[----:B------:R-:W-:Y:S01]  /*15c00*/  FSEL R168, R33, -INF , !P1 ;  /* 0xff80000021a87808 */ /* 0x000fe20004800000 */
[----:B------:R-:W-:Y:S01]  /*15c10*/  IMAD.MOV.U32 R17, RZ, RZ, R27 ;  /* 0x000000ffff117224 */ /* 0x000fe200078e001b */
[----:B------:R-:W-:Y:S02]  /*15c20*/  FMNMX.FTZ R33, R5, R18, !PT ;  /* 0x0000001205217209 */ /* 0x000fe40007810000 */
[----:B------:R-:W-:Y:S01]  /*15c30*/  FMNMX.FTZ R27, R14, R13, !PT ;  /* 0x0000000d0e1b7209 */ /* 0x000fe20007810000 */
[----:B------:R-:W-:Y:S01]  /*15c40*/  IMAD.MOV.U32 R39, RZ, RZ, R3 ;  /* 0x000000ffff277224 */ /* 0x000fe200078e0003 */
[----:B------:R-:W-:-:S02]  /*15c50*/  FSEL R164, R26, -INF , !P0 ;  /* 0xff8000001aa47808 */ /* 0x000fc40004000000 */
[----:B------:R-:W-:Y:S02]  /*15c60*/  FSEL R3, R20, -INF , !P2 ;  /* 0xff80000014037808 */ /* 0x000fe40005000000 */
[----:B------:R-:W-:Y:S01]  /*15c70*/  FMNMX.FTZ R26, R4, R33, !PT ;  /* 0x00000021041a7209 */ /* 0x000fe20007810000 */
[----:B------:R-:W2:Y:S01]  /*15c80*/  I2F R19, R36 ;  /* 0x0000002400137306 */ /* 0x000ea20000201400 */
[----:B------:R-:W-:Y:S02]  /*15c90*/  FMNMX.FTZ R20, R12, R27, !PT ;  /* 0x0000001b0c147209 */ /* 0x000fe40007810000 */
[----:B------:R-:W-:Y:S02]  /*15ca0*/  IABS R31, R31 ;  /* 0x0000001f001f7213 */ /* 0x000fe40000000000 */
[----:B------:R-:W-:Y:S01]  /*15cb0*/  FMNMX.FTZ R26, R3, R26, !PT ;  /* 0x0000001a031a7209 */ /* 0x000fe20007810000 */
[----:B----4-:R-:W-:Y:S01]  /*15cc0*/  FFMA.FTZ R25, -R0, R25, R82 ;  /* 0x0000001900197223 */ /* 0x010fe20000010152 */
[----:B------:R-:W-:Y:S01]  /*15cd0*/  FMNMX.FTZ R20, R7, R20, !PT ;  /* 0x0000001407147209 */ /* 0x000fe20007810000 */
[----:B------:R-:W4:Y:S01]  /*15ce0*/  I2F R39, R39 ;  /* 0x0000002700277306 */ /* 0x000f220000201400 */
[----:B------:R-:W-:-:S02]  /*15cf0*/  IABS R30, R30 ;  /* 0x0000001e001e7213 */ /* 0x000fc40000000000 */
[----:B------:R-:W-:Y:S02]  /*15d00*/  IABS R22, R8 ;  /* 0x0000000800167213 */ /* 0x000fe40000000000 */
[----:B------:R-:W-:Y:S02]  /*15d10*/  FSEL R8, R34, -INF , !P2 ;  /* 0xff80000022087808 */ /* 0x000fe40005000000 */
[----:B------:R-:W-:Y:S01]  /*15d20*/  ISETP.GE.AND P2, PT, R21, R137, PT ;  /* 0x000000891500720c */ /* 0x000fe20003f46270 */
[----:B------:R-:W5:Y:S01]  /*15d30*/  I2F R31, R31 ;  /* 0x0000001f001f7306 */ /* 0x000f620000201400 */
[----:B------:R-:W-:Y:S01]  /*15d40*/  FMNMX.FTZ R33, R159, R26, !PT ;  /* 0x0000001a9f217209 */ /* 0x000fe20007810000 */
[----:B------:R-:W-:Y:S01]  /*15d50*/  IMAD.IADD R21, R32, 0x1, -R21 ;  /* 0x0000000120157824 */ /* 0x000fe200078e0a15 */
[----:B------:R-:W-:Y:S01]  /*15d60*/  FMNMX.FTZ R27, R11, R20, !PT ;  /* 0x000000140b1b7209 */ /* 0x000fe20007810000 */
[C---:B------:R-:W-:Y:S01]  /*15d70*/  FFMA.FTZ R16, -R0.reuse, R16, R83 ;  /* 0x0000001000107223 */ /* 0x040fe20000010153 */
[----:B------:R-:W-:Y:S01]  /*15d80*/  FSEL R162, R25, -INF , !P6 ;  /* 0xff80000019a27808 */ /* 0x000fe20007000000 */
[----:B-1----:R-:W-:Y:S01]  /*15d90*/  FFMA.FTZ R23, -R0, R23, R78 ;  /* 0x0000001700177223 */ /* 0x002fe2000001014e */
[----:B------:R-:W-:Y:S01]  /*15da0*/  ISETP.GE.AND P1, PT, R35, R137, PT ;  /* 0x000000892300720c */ /* 0x000fe20003f26270 */
[----:B------:R-:W1:Y:S01]  /*15db0*/  I2F R30, R30 ;  /* 0x0000001e001e7306 */ /* 0x000e620000201400 */
[----:B------:R-:W-:Y:S01]  /*15dc0*/  FMNMX.FTZ R25, R164, R33, !PT ;  /* 0x00000021a4197209 */ /* 0x000fe20007810000 */
[----:B------:R-:W-:Y:S01]  /*15dd0*/  IMAD.IADD R35, R32, 0x1, -R35 ;  /* 0x0000000120237824 */ /* 0x000fe200078e0a23 */
[----:B------:R-:W-:-:S02]  /*15de0*/  FMNMX.FTZ R20, R10, R27, !PT ;  /* 0x0000001b0a147209 */ /* 0x000fc40007810000 */
[----:B------:R-:W-:Y:S02]  /*15df0*/  IABS R18, R21 ;  /* 0x0000001500127213 */ /* 0x000fe40000000000 */
[----:B------:R-:W-:Y:S01]  /*15e00*/  FSEL R163, R16, -INF , !P5 ;  /* 0xff80000010a37808 */ /* 0x000fe20006800000 */
[----:B------:R-:W1:Y:S01]  /*15e10*/  I2F R17, R17 ;  /* 0x0000001100117306 */ /* 0x000e620000201400 */
[----:B------:R-:W-:Y:S02]  /*15e20*/  FMNMX.FTZ R16, R162, R25, !PT ;  /* 0x00000019a2107209 */ /* 0x000fe40007810000 */
[----:B------:R-:W-:Y:S01]  /*15e30*/  FSEL R175, R23, -INF , !P3 ;  /* 0xff80000017af7808 */ /* 0x000fe20005800000 */
[----:B------:R-:W-:Y:S01]  /*15e40*/  IMAD.IADD R32, R32, 0x1, -R37 ;  /* 0x0000000120207824 */ /* 0x000fe200078e0a25 */
[----:B------:R-:W-:Y:S01]  /*15e50*/  FMNMX.FTZ R23, R9, R20, !PT ;  /* 0x0000001409177209 */ /* 0x000fe20007810000 */
[----:B--2---:R-:W-:Y:S01]  /*15e60*/  FFMA.FTZ R19, -R0, R19, R79 ;  /* 0x0000001300137223 */ /* 0x004fe2000001014f */
[----:B------:R-:W-:Y:S01]  /*15e70*/  IABS R21, R35 ;  /* 0x0000002300157213 */ /* 0x000fe20000000000 */
[----:B------:R-:W2:Y:S01]  /*15e80*/  I2F R18, R18 ;  /* 0x0000001200127306 */ /* 0x000ea20000201400 */
[----:B------:R-:W-:-:S02]  /*15e90*/  FMNMX.FTZ R16, R163, R16, !PT ;  /* 0x00000010a3107209 */ /* 0x000fc40007810000 */
[----:B------:R-:W-:Y:S01]  /*15ea0*/  FMNMX.FTZ R23, R8, R23, !PT ;  /* 0x0000001708177209 */ /* 0x000fe20007810000 */
[C---:B----4-:R-:W-:Y:S01]  /*15eb0*/  FFMA.FTZ R39, -R0.reuse, R39, R86 ;  /* 0x0000002700277223 */ /* 0x050fe20000010156 */
[----:B------:R-:W-:Y:S01]  /*15ec0*/  IABS R32, R32 ;  /* 0x0000002000207213 */ /* 0x000fe20000000000 */
[----:B-----5:R-:W-:Y:S01]  /*15ed0*/  FFMA.FTZ R31, -R0, R31, R80 ;  /* 0x0000001f001f7223 */ /* 0x020fe20000010150 */
[----:B------:R-:W-:Y:S01]  /*15ee0*/  FSEL R174, R19, -INF , !P2 ;  /* 0xff80000013ae7808 */ /* 0x000fe20005000000 */
[----:B------:R-:W4:Y:S01]  /*15ef0*/  I2F R22, R22 ;  /* 0x0000001600167306 */ /* 0x000f220000201400 */
[----:B------:R-:W-:Y:S02]  /*15f00*/  FMNMX.FTZ R19, R175, R16, !PT ;  /* 0x00000010af137209 */ /* 0x000fe40007810000 */
[----:B------:R-:W-:Y:S01]  /*15f10*/  FMNMX.FTZ R26, R168, R23, !PT ;  /* 0x00000017a81a7209 */ /* 0x000fe20007810000 */
[----:B-1----:R-:W-:-:S04]  /*15f20*/  FFMA.FTZ R30, -R0, R30, R81 ;  /* 0x0000001e001e7223 */ /* 0x002fc80000010151 */
[----:B------:R-:W1:Y:S01]  /*15f30*/  I2F R21, R21 ;  /* 0x0000001500157306 */ /* 0x000e620000201400 */
[----:B------:R-:W-:Y:S02]  /*15f40*/  FSEL R173, R39, -INF , !P1 ;  /* 0xff80000027ad7808 */ /* 0x000fe40004800000 */
[----:B------:R-:W-:Y:S02]  /*15f50*/  FMNMX.FTZ R20, R174, R19, !PT ;  /* 0x00000013ae147209 */ /* 0x000fe40007810000 */
[----:B------:R-:W-:-:S03]  /*15f60*/  FSEL R170, R31, -INF , !P6 ;  /* 0xff8000001faa7808 */ /* 0x000fc60007000000 */
[----:B------:R-:W5:Y:S01]  /*15f70*/  I2F R16, R32 ;  /* 0x0000002000107306 */ /* 0x000f620000201400 */
[----:B------:R-:W-:Y:S01]  /*15f80*/  FMNMX.FTZ R19, R169, R26, !PT ;  /* 0x0000001aa9137209 */ /* 0x000fe20007810000 */
[----:B------:R-:W-:Y:S01]  /*15f90*/  FFMA.FTZ R76, -R0, R17, R76 ;  /* 0x00000011004c7223 */ /* 0x000fe2000001014c */
[----:B------:R-:W-:Y:S02]  /*15fa0*/  FMNMX.FTZ R23, R173, R20, !PT ;  /* 0x00000014ad177209 */ /* 0x000fe40007810000 */
[----:B------:R-:W-:Y:S02]  /*15fb0*/  FSEL R171, R30, -INF , !P5 ;  /* 0xff8000001eab7808 */ /* 0x000fe40006800000 */
[----:B------:R-:W-:Y:S01]  /*15fc0*/  FMNMX.FTZ R20, R170, R19, !PT ;  /* 0x00000013aa147209 */ /* 0x000fe20007810000 */
[----:B--2---:R-:W-:Y:S01]  /*15fd0*/  FFMA.FTZ R77, -R0, R18, R77 ;  /* 0x00000012004d7223 */ /* 0x004fe2000001014d */
[----:B------:R-:W-:Y:S02]  /*15fe0*/  FSEL R146, R76, -INF , !P3 ;  /* 0xff8000004c927808 */ /* 0x000fe40005800000 */
[----:B------:R-:W-:Y:S01]  /*15ff0*/  FMNMX.FTZ R19, R171, R20, !PT ;  /* 0x00000014ab137209 */ /* 0x000fe20007810000 */
[C---:B----4-:R-:W-:Y:S01]  /*16000*/  FFMA.FTZ R22, -R0.reuse, R22, R87 ;  /* 0x0000001600167223 */ /* 0x050fe20000010157 */
[----:B------:R-:W-:Y:S01]  /*16010*/  ISETP.GE.AND P0, PT, R37, R137, PT ;  /* 0x000000892500720c */ /* 0x000fe20003f06270 */
[----:B-1----:R-:W-:Y:S01]  /*16020*/  FFMA.FTZ R21, -R0, R21, R84 ;  /* 0x0000001500157223 */ /* 0x002fe20000010154 */
[----:B------:R-:W-:-:S02]  /*16030*/  FSEL R145, R77, -INF , !P2 ;  /* 0xff8000004d917808 */ /* 0x000fc40005000000 */
[----:B------:R-:W-:Y:S01]  /*16040*/  FMNMX.FTZ R20, R146, R19, !PT ;  /* 0x0000001392147209 */ /* 0x000fe20007810000 */
[----:B-----5:R-:W-:Y:S01]  /*16050*/  FFMA.FTZ R16, -R0, R16, R85 ;  /* 0x0000001000107223 */ /* 0x020fe20000010155 */
[----:B------:R-:W-:Y:S02]  /*16060*/  FSEL R172, R22, -INF , !P0 ;  /* 0xff80000016ac7808 */ /* 0x000fe40004000000 */
[----:B------:R-:W-:Y:S02]  /*16070*/  FSEL R144, R21, -INF , !P1 ;  /* 0xff80000015907808 */ /* 0x000fe40004800000 */
[----:B------:R-:W-:Y:S02]  /*16080*/  FMNMX.FTZ R19, R145, R20, !PT ;  /* 0x0000001491137209 */ /* 0x000fe40007810000 */
[----:B------:R-:W-:Y:S02]  /*16090*/  FMNMX.FTZ R17, R172, R23, !PT ;  /* 0x00000017ac117209 */ /* 0x000fe40007810000 */
[----:B------:R-:W-:-:S02]  /*160a0*/  FSEL R167, R16, -INF , !P0 ;  /* 0xff80000010a77808 */ /* 0x000fc40004000000 */
        /* <DEDUP_REMOVED lines=8> */
[----:B------:R-:W-:-:S04]  /*16130*/  IMAD.SHL.U32 R198, R54, 0x2, RZ ;  /* 0x0000000236c67824 */ /* 0x000fc800078e00ff */
[----:B------:R-:W-:Y:S01]  /*16140*/  IMAD R196, R55, 0x2, R198 ;  /* 0x0000000237c47824 */ /* 0x000fe200078e02c6 */
[----:B------:R-:W4:Y:S04]  /*16150*/  LDSM.16.MT88.4 R64, [R198+0xe000] ;  /* 0x00e00000c640783b */ /* 0x000f280000004200 */
[----:B------:R-:W5:Y:S01]  /*16160*/  LDSM.16.MT88.4 R80, [R196+0xe000] ;  /* 0x00e00000c450783b */ /* 0x000f620000004200 */
[----:B-1----:R-:W-:Y:S02]  /*16170*/  FMNMX.FTZ R132, R17, R132, !PT ;  /* 0x0000008411847209 */ /* 0x002fe40007810000 */
[----:B--2---:R-:W-:-:S03]  /*16180*/  FMNMX.FTZ R133, R16, R133, !PT ;  /* 0x0000008510857209 */ /* 0x004fc60007810000 */
[----:B---3--:R-:W-:Y:S01]  /*16190*/  FMUL.FTZ R147, R166, R132 ;  /* 0x00000084a6937220 */ /* 0x008fe20000410000 */
[----:B------:R-:W-:Y:S01]  /*161a0*/  FSETP.NEU.FTZ.AND P0, PT, R132, -INF , PT ;  /* 0xff8000008400780b */ /* 0x000fe20003f1d000 */
[----:B------:R-:W-:Y:S01]  /*161b0*/  IMAD R197, R57, 0x2, R198 ;  /* 0x0000000239c57824 */ /* 0x000fe200078e02c6 */
[----:B------:R-:W1:Y:S01]  /*161c0*/  LDSM.16.MT88.4 R124, [R198+0xc000] ;  /* 0x00c00000c67c783b */ /* 0x000e620000004200 */
[----:B------:R-:W-:Y:S01]  /*161d0*/  FMUL.FTZ R165, R166, R133 ;  /* 0x00000085a6a57220 */ /* 0x000fe20000410000 */
[----:B------:R-:W-:Y:S02]  /*161e0*/  FSEL R147, R147, RZ, P0 ;  /* 0x000000ff93937208 */ /* 0x000fe40000000000 */
[----:B------:R-:W-:Y:S01]  /*161f0*/  FSETP.NEU.FTZ.AND P0, PT, R133, -INF , PT ;  /* 0xff8000008500780b */ /* 0x000fe20003f1d000 */
[----:B------:R-:W-:Y:S01]  /*16200*/  IMAD R195, R55, 0x2, R197 ;  /* 0x0000000237c37824 */ /* 0x000fe200078e02c5 */
[----:B------:R-:W2:Y:S02]  /*16210*/  LDSM.16.MT88.4 R40, [R197+0xc000] ;  /* 0x00c00000c528783b */ /* 0x000ea40000004200 */
[----:B------:R-:W-:Y:S01]  /*16220*/  FSEL R165, R165, RZ, P0 ;  /* 0x000000ffa5a57208 */ /* 0x000fe20000000000 */
[-CC-:B------:R-:W-:Y:S01]  /*16230*/  FFMA.FTZ R155, R28, R166.reuse, -R147.reuse ;  /* 0x000000a61c9b7223 */ /* 0x180fe20000010893 */
[----:B------:R-:W3:Y:S01]  /*16240*/  LDSM.16.MT88.4 R48, [R196+0xc000] ;  /* 0x00c00000c430783b */ /* 0x000ee20000004200 */
[----:B------:R-:W-:-:S02]  /*16250*/  FFMA.FTZ R154, R15, R166, -R147 ;  /* 0x000000a60f9a7223 */ /* 0x000fc40000010893 */
[-CC-:B------:R-:W-:Y:S01]  /*16260*/  FFMA.FTZ R153, R29, R166.reuse, -R147.reuse ;  /* 0x000000a61d997223 */ /* 0x180fe20000010893 */
[----:B------:R-:W1:Y:S01]  /*16270*/  LDSM.16.MT88.4 R56, [R195+0xc000] ;  /* 0x00c00000c338783b */ /* 0x000e620000004200 */
[-C--:B------:R-:W-:Y:S02]  /*16280*/  FFMA.FTZ R148, R24, R166.reuse, -R147 ;  /* 0x000000a618947223 */ /* 0x080fe40000010893 */
[-CC-:B------:R-:W-:Y:S01]  /*16290*/  FFMA.FTZ R156, R14, R166.reuse, -R165.reuse ;  /* 0x000000a60e9c7223 */ /* 0x180fe200000108a5 */
[----:B------:R-:W1:Y:S01]  /*162a0*/  LDSM.16.MT88.4 R72, [R197+0xe000] ;  /* 0x00e00000c548783b */ /* 0x000e620000004200 */
[-CC-:B------:R-:W-:Y:S02]  /*162b0*/  FFMA.FTZ R157, R13, R166.reuse, -R165.reuse ;  /* 0x000000a60d9d7223 */ /* 0x180fe400000108a5 */
[-CC-:B------:R-:W-:Y:S01]  /*162c0*/  FFMA.FTZ R158, R12, R166.reuse, -R165.reuse ;  /* 0x000000a60c9e7223 */ /* 0x180fe200000108a5 */
[----:B------:R-:W1:Y:S01]  /*162d0*/  LDSM.16.MT88.4 R88, [R195+0xe000] ;  /* 0x00e00000c358783b */ /* 0x000e620000004200 */
[----:B------:R-:W-:-:S02]  /*162e0*/  FFMA.FTZ R151, R7, R166, -R165 ;  /* 0x000000a607977223 */ /* 0x000fc400000108a5 */
[-CC-:B------:R-:W-:Y:S01]  /*162f0*/  FFMA.FTZ R149, R6, R166.reuse, -R147.reuse ;  /* 0x000000a606957223 */ /* 0x180fe20000010893 */
[----:B------:R-:W1:Y:S01]  /*16300*/  LDSM.16.MT88.4 R96, [R198+0x10000] ;  /* 0x01000000c660783b */ /* 0x000e620000004200 */
[-CC-:B------:R-:W-:Y:S02]  /*16310*/  FFMA.FTZ R138, R5, R166.reuse, -R147.reuse ;  /* 0x000000a6058a7223 */ /* 0x180fe40000010893 */
[-C--:B------:R-:W-:Y:S01]  /*16320*/  FFMA.FTZ R136, R4, R166.reuse, -R147 ;  /* 0x000000a604887223 */ /* 0x080fe20000010893 */
[----:B------:R-:W1:Y:S01]  /*16330*/  LDSM.16.MT88.4 R104, [R197+0x10000] ;  /* 0x01000000c568783b */ /* 0x000e620000004200 */
[----:B------:R-:W-:Y:S03]  /*16340*/  MUFU.EX2 R155, R155 ;  /* 0x0000009b009b7308 */ /* 0x000fe60000000800 */
[----:B------:R-:W1:Y:S04]  /*16350*/  LDSM.16.MT88.4 R120, [R196+0x10000] ;  /* 0x01000000c478783b */ /* 0x000e680000004200 */
[----:B------:R-:W1:Y:S01]  /*16360*/  LDSM.16.MT88.4 R4, [R195+0x10000] ;  /* 0x01000000c304783b */ /* 0x000e620000004200 */
[----:B------:R-:W1:Y:S01]  /*16370*/  MUFU.EX2 R154, R154 ;  /* 0x0000009a009a7308 */ /* 0x000e620000000800 */
[----:B------:R-:W-:-:S02]  /*16380*/  FFMA.FTZ R152, R11, R166, -R165 ;  /* 0x000000a60b987223 */ /* 0x000fc400000108a5 */
[-CC-:B------:R-:W-:Y:S01]  /*16390*/  FFMA.FTZ R139, R10, R166.reuse, -R165.reuse ;  /* 0x000000a60a8b7223 */ /* 0x180fe200000108a5 */
[----:B------:R-:W-:Y:S04]  /*163a0*/  LDSM.16.MT88.4 R16, [R196+0xe800] ;  /* 0x00e80000c410783b */ /* 0x000fe80000004200 */
[----:B------:R-:W-:Y:S01]  /*163b0*/  MUFU.EX2 R153, R153 ;  /* 0x0000009900997308 */ /* 0x000fe20000000800 */
[-CC-:B------:R-:W-:Y:S01]  /*163c0*/  FFMA.FTZ R150, R9, R166.reuse, -R165.reuse ;  /* 0x000000a609967223 */ /* 0x180fe200000108a5 */
[----:B------:R-:W-:Y:S01]  /*163d0*/  LDSM.16.MT88.4 R20, [R198+0xc800] ;  /* 0x00c80000c614783b */ /* 0x000fe20000004200 */
[----:B------:R-:W-:-:S03]  /*163e0*/  FFMA.FTZ R135, R8, R166, -R165 ;  /* 0x000000a608877223 */ /* 0x000fc600000108a5 */
[----:B------:R-:W2:Y:S02]  /*163f0*/  LDSM.16.MT88.4 R8, [R198+0xe800] ;  /* 0x00e80000c608783b */ /* 0x000ea40000004200 */
[----:B------:R-:W1:Y:S01]  /*16400*/  MUFU.EX2 R148, R148 ;  /* 0x0000009400947308 */ /* 0x000e620000000800 */
[----:B------:R-:W-:Y:S01]  /*16410*/  FFMA.FTZ R3, R3, R166, -R147 ;  /* 0x000000a603037223 */ /* 0x000fe20000010893 */
[----:B------:R-:W2:Y:S04]  /*16420*/  LDSM.16.MT88.4 R12, [R195+0xe800] ;  /* 0x00e80000c30c783b */ /* 0x000ea80000004200 */
[----:B------:R-:W-:Y:S02]  /*16430*/  LDSM.16.MT88.4 R140, [R197+0xc800] ;  /* 0x00c80000c58c783b */ /* 0x000fe40000004200 */
[----:B------:R-:W-:Y:S02]  /*16440*/  MUFU.EX2 R156, R156 ;  /* 0x0000009c009c7308 */ /* 0x000fe40000000800 */
[----:B------:R-:W-:Y:S04]  /*16450*/  LDSM.16.MT88.4 R32, [R196+0xc800] ;  /* 0x00c80000c420783b */ /* 0x000fe80000004200 */
[----:B------:R-:W-:Y:S02]  /*16460*/  LDSM.16.MT88.4 R28, [R195+0xc800] ;  /* 0x00c80000c31c783b */ /* 0x000fe40000004200 */
[----:B------:R-:W1:Y:S02]  /*16470*/  MUFU.EX2 R157, R157 ;  /* 0x0000009d009d7308 */ /* 0x000e640000000800 */
[----:B------:R-:W-:Y:S06]  /*16480*/  LDSM.16.MT88.4 R24, [R197+0xe800] ;  /* 0x00e80000c518783b */ /* 0x000fec0000004200 */
[----:B------:R-:W-:Y:S08]  /*16490*/  MUFU.EX2 R158, R158 ;  /* 0x0000009e009e7308 */ /* 0x000ff00000000800 */
[----:B------:R-:W2:Y:S01]  /*164a0*/  MUFU.EX2 R151, R151 ;  /* 0x0000009700977308 */ /* 0x000ea20000000800 */
[----:B-1----:R-:W-:-:S02]  /*164b0*/  F2FP.BF16.PACK_AB R113, R154, R155 ;  /* 0x0000009b9a71723e */ /* 0x002fc400000010ff */
[----:B------:R-:W-:Y:S02]  /*164c0*/  F2FP.BF16.PACK_AB R115, R148, R153 ;  /* 0x000000999473723e */ /* 0x000fe400000010ff */
[----:B------:R-:W-:Y:S02]  /*164d0*/  F2FP.BF16.PACK_AB R112, R157, R156 ;  /* 0x0000009c9d70723e */ /* 0x000fe400000010ff */
[----:B--2---:R-:W-:Y:S01]  /*164e0*/  F2FP.BF16.PACK_AB R114, R151, R158 ;  /* 0x0000009e9772723e */ /* 0x004fe200000010ff */
[----:B------:R-:W-:Y:S06]  /*164f0*/  MUFU.EX2 R149, R149 ;  /* 0x0000009500957308 */ /* 0x000fec0000000800 */
[C---:B----4-:R-:W-:Y:S02]  /*16500*/  HMMA.16816.F32.BF16 R60, R112.reuse, R64, RZ ;  /* 0x00000040703c723c */ /* 0x050fe400000418ff */
[----:B------:R-:W1:Y:S06]  /*16510*/  MUFU.EX2 R138, R138 ;  /* 0x0000008a008a7308 */ /* 0x000e6c0000000800 */
[C---:B-----5:R-:W-:Y:S02]  /*16520*/  HMMA.16816.F32.BF16 R76, R112.reuse, R80, RZ ;  /* 0x00000050704c723c */ /* 0x060fe400000418ff */
[----:B------:R-:W-:Y:S06]  /*16530*/  MUFU.EX2 R136, R136 ;  /* 0x0000008800887308 */ /* 0x000fec0000000800 */
[C---:B------:R-:W-:Y:S02]  /*16540*/  HMMA.16816.F32.BF16 R64, R112.reuse, R66, RZ ;  /* 0x000000427040723c */ /* 0x040fe400000418ff */
[----:B------:R-:W-:Y:S06]  /*16550*/  MUFU.EX2 R3, R3 ;  /* 0x0000000300037308 */ /* 0x000fec0000000800 */
[C---:B------:R-:W-:Y:S02]  /*16560*/  HMMA.16816.F32.BF16 R80, R112.reuse, R82, RZ ;  /* 0x000000527050723c */ /* 0x040fe400000418ff */
[----:B------:R-:W-:Y:S08]  /*16570*/  MUFU.EX2 R152, R152 ;  /* 0x0000009800987308 */ /* 0x000ff00000000800 */
[----:B------:R-:W2:Y:S08]  /*16580*/  MUFU.EX2 R139, R139 ;  /* 0x0000008b008b7308 */ /* 0x000eb00000000800 */
[----:B------:R-:W-:Y:S08]  /*16590*/  MUFU.EX2 R150, R150 ;  /* 0x0000009600967308 */ /* 0x000ff00000000800 */
[----:B------:R-:W4:Y:S01]  /*165a0*/  MUFU.EX2 R135, R135 ;  /* 0x0000008700877308 */ /* 0x000f220000000800 */
[C---:B------:R-:W-:Y:S08]  /*165b0*/  HMMA.16816.F32.BF16 R128, R112.reuse, R124, RZ ;  /* 0x0000007c7080723c */ /* 0x040ff000000418ff */
[C---:B------:R-:W-:Y:S08]  /*165c0*/  HMMA.16816.F32.BF16 R36, R112.reuse, R40, RZ ;  /* 0x000000287024723c */ /* 0x040ff000000418ff */
[C---:B---3--:R-:W-:Y:S08]  /*165d0*/  HMMA.16816.F32.BF16 R44, R112.reuse, R48, RZ ;  /* 0x00000030702c723c */ /* 0x048ff000000418ff */
[C---:B------:R-:W-:Y:S08]  /*165e0*/  HMMA.16816.F32.BF16 R52, R112.reuse, R56, RZ ;  /* 0x000000387034723c */ /* 0x040ff000000418ff */
        /* <DEDUP_REMOVED lines=14> */
[C---:B------:R-:W-:Y:S07]  /*166d0*/  HMMA.16816.F32.BF16 R116, R112.reuse, R4, RZ ;  /* 0x000000047074723c */ /* 0x040fee00000418ff */
[----:B-1----:R-:W-:Y:S01]  /*166e0*/  F2FP.BF16.PACK_AB R5, R138, R149 ;  /* 0x000000958a05723e */ /* 0x002fe200000010ff */
[----:B------:R-:W-:Y:S01]  /*166f0*/  HMMA.16816.F32.BF16 R112, R112, R6, RZ ;  /* 0x000000067070723c */ /* 0x000fe200000418ff */
[----:B--2---:R-:W-:-:S06]  /*16700*/  F2FP.BF16.PACK_AB R4, R139, R152 ;  /* 0x000000988b04723e */ /* 0x004fcc00000010ff */
[----:B------:R-:W-:Y:S02]  /*16710*/  F2FP.BF16.PACK_AB R7, R3, R136 ;  /* 0x000000880307723e */ /* 0x000fe400000010ff */
[----:B----4-:R-:W-:-:S07]  /*16720*/  F2FP.BF16.PACK_AB R6, R135, R150 ;  /* 0x000000968706723e */ /* 0x010fce00000010ff */
[C---:B------:R-:W-:Y:S08]  /*16730*/  HMMA.16816.F32.BF16 R60, R4.reuse, R8, R60 ;  /* 0x00000008043c723c */ /* 0x040ff0000004183c */
        /* <DEDUP_REMOVED lines=15> */
[----:B------:R-:W-:Y:S01]  /*16830*/  HMMA.16816.F32.BF16 R120, R4, R18, R120 ;  /* 0x000000120478723c */ /* 0x000fe20000041878 */
[----:B------:R-:W2:Y:S01]  /*16840*/  LDSM.16.MT88.4 R16, [R197+0xd000] ;  /* 0x00d00000c510783b */ /* 0x000ea20000004200 */
[----:B------:R-:W-:-:S02]  /*16850*/  FFMA.FTZ R159, R159, R166, -R147 ;  /* 0x000000a69f9f7223 */ /* 0x000fc40000010893 */
[-CC-:B------:R-:W-:Y:S02]  /*16860*/  FFMA.FTZ R164, R164, R166.reuse, -R147.reuse ;  /* 0x000000a6a4a47223 */ /* 0x180fe40000010893 */
[-CC-:B------:R-:W-:Y:S02]  /*16870*/  FFMA.FTZ R162, R162, R166.reuse, -R147.reuse ;  /* 0x000000a6a2a27223 */ /* 0x180fe40000010893 */
[-C--:B------:R-:W-:Y:S02]  /*16880*/  FFMA.FTZ R163, R163, R166.reuse, -R147 ;  /* 0x000000a6a3a37223 */ /* 0x080fe40000010893 */
[-CC-:B------:R-:W-:Y:S02]  /*16890*/  FFMA.FTZ R168, R168, R166.reuse, -R165.reuse ;  /* 0x000000a6a8a87223 */ /* 0x180fe400000108a5 */
[-CC-:B------:R-:W-:Y:S02]  /*168a0*/  FFMA.FTZ R169, R169, R166.reuse, -R165.reuse ;  /* 0x000000a6a9a97223 */ /* 0x180fe400000108a5 */
[----:B------:R-:W-:-:S02]  /*168b0*/  FFMA.FTZ R170, R170, R166, -R165 ;  /* 0x000000a6aaaa7223 */ /* 0x000fc400000108a5 */
[-C--:B------:R-:W-:Y:S01]  /*168c0*/  FFMA.FTZ R171, R171, R166.reuse, -R165 ;  /* 0x000000a6abab7223 */ /* 0x080fe200000108a5 */
[C---:B------:R-:W-:Y:S01]  /*168d0*/  HMMA.16816.F32.BF16 R36, R4.reuse, R140, R36 ;  /* 0x0000008c0424723c */ /* 0x040fe20000041824 */
[----:B------:R-:W-:Y:S07]  /*168e0*/  MUFU.EX2 R159, R159 ;  /* 0x0000009f009f7308 */ /* 0x000fee0000000800 */
[C---:B------:R-:W-:Y:S01]  /*168f0*/  HMMA.16816.F32.BF16 R40, R4.reuse, R142, R40 ;  /* 0x0000008e0428723c */ /* 0x040fe20000041828 */
[----:B------:R-:W5:Y:S01]  /*16900*/  MUFU.EX2 R164, R164 ;  /* 0x000000a400a47308 */ /* 0x000f620000000800 */
[----:B------:R-:W-:Y:S01]  /*16910*/  FFMA.FTZ R175, R175, R166, -R147 ;  /* 0x000000a6afaf7223 */ /* 0x000fe20000010893 */
[----:B------:R-:W-:Y:S06]  /*16920*/  LDSM.16.MT88.4 R140, [R196+0xd800] ;  /* 0x00d80000c48c783b */ /* 0x000fec0000004200 */
[----:B------:R-:W-:Y:S08]  /*16930*/  MUFU.EX2 R162, R162 ;  /* 0x000000a200a27308 */ /* 0x000ff00000000800 */
[----:B------:R-:W1:Y:S08]  /*16940*/  MUFU.EX2 R163, R163 ;  /* 0x000000a300a37308 */ /* 0x000e700000000800 */
[----:B------:R-:W-:Y:S08]  /*16950*/  MUFU.EX2 R168, R168 ;  /* 0x000000a800a87308 */ /* 0x000ff00000000800 */
[----:B------:R-:W1:Y:S08]  /*16960*/  MUFU.EX2 R169, R169 ;  /* 0x000000a900a97308 */ /* 0x000e700000000800 */
[----:B------:R-:W-:Y:S08]  /*16970*/  MUFU.EX2 R170, R170 ;  /* 0x000000aa00aa7308 */ /* 0x000ff00000000800 */
[----:B------:R-:W1:Y:S01]  /*16980*/  MUFU.EX2 R171, R171 ;  /* 0x000000ab00ab7308 */ /* 0x000e620000000800 */
        /* <DEDUP_REMOVED lines=15> */
[----:B-----5:R-:W-:-:S02]  /*16a80*/  F2FP.BF16.PACK_AB R5, R164, R159 ;  /* 0x0000009fa405723e */ /* 0x020fc400000010ff */
[----:B-1----:R-:W-:Y:S02]  /*16a90*/  F2FP.BF16.PACK_AB R7, R163, R162 ;  /* 0x000000a2a307723e */ /* 0x002fe400000010ff */
[----:B------:R-:W-:Y:S02]  /*16aa0*/  F2FP.BF16.PACK_AB R4, R169, R168 ;  /* 0x000000a8a904723e */ /* 0x000fe400000010ff */
[----:B------:R-:W-:-:S07]  /*16ab0*/  F2FP.BF16.PACK_AB R6, R171, R170 ;  /* 0x000000aaab06723e */ /* 0x000fce00000010ff */
        /* <DEDUP_REMOVED lines=26> */
[-C--:B------:R-:W-:Y:S02]  /*16c60*/  FFMA.FTZ R172, R172, R166.reuse, -R147 ;  /* 0x000000a6acac7223 */ /* 0x080fe40000010893 */
[-CC-:B------:R-:W-:Y:S02]  /*16c70*/  FFMA.FTZ R215, R146, R166.reuse, -R165.reuse ;  /* 0x000000a692d77223 */ /* 0x180fe400000108a5 */
[-CC-:B------:R-:W-:Y:S02]  /*16c80*/  FFMA.FTZ R216, R145, R166.reuse, -R165.reuse ;  /* 0x000000a691d87223 */ /* 0x180fe400000108a5 */
[-CC-:B------:R-:W-:Y:S02]  /*16c90*/  FFMA.FTZ R217, R144, R166.reuse, -R165.reuse ;  /* 0x000000a690d97223 */ /* 0x180fe400000108a5 */
[----:B------:R-:W-:Y:S01]  /*16ca0*/  FFMA.FTZ R218, R167, R166, -R165 ;  /* 0x000000a6a7da7223 */ /* 0x000fe200000108a5 */
[C---:B------:R-:W-:Y:S01]  /*16cb0*/  HMMA.16816.F32.BF16 R92, R4.reuse, R20, R92 ;  /* 0x00000014045c723c */ /* 0x040fe2000004185c */
[----:B------:R-:W-:Y:S01]  /*16cc0*/  MUFU.EX2 R175, R175 ;  /* 0x000000af00af7308 */ /* 0x000fe20000000800 */
[----:B------:R-:W-:Y:S01]  /*16cd0*/  FADD.FTZ R154, R155, R154 ;  /* 0x0000009a9b9a7221 */ /* 0x000fe20000010000 */
[----:B------:R-:W4:Y:S05]  /*16ce0*/  LDSM.16.MT88.4 R144, [R197+0xd800] ;  /* 0x00d80000c590783b */ /* 0x000f2a0000004200 */
[C---:B------:R-:W-:Y:S01]  /*16cf0*/  HMMA.16816.F32.BF16 R96, R4.reuse, R22, R96 ;  /* 0x000000160460723c */ /* 0x040fe20000041860 */
[----:B------:R-:W5:Y:S08]  /*16d00*/  MUFU.EX2 R174, R174 ;  /* 0x000000ae00ae7308 */ /* 0x000f700000000800 */
[----:B------:R-:W-:Y:S08]  /*16d10*/  MUFU.EX2 R173, R173 ;  /* 0x000000ad00ad7308 */ /* 0x000ff00000000800 */
[----:B------:R-:W1:Y:S08]  /*16d20*/  MUFU.EX2 R172, R172 ;  /* 0x000000ac00ac7308 */ /* 0x000e700000000800 */
[----:B------:R-:W-:Y:S08]  /*16d30*/  MUFU.EX2 R215, R215 ;  /* 0x000000d700d77308 */ /* 0x000ff00000000800 */
[----:B------:R-:W1:Y:S08]  /*16d40*/  MUFU.EX2 R216, R216 ;  /* 0x000000d800d87308 */ /* 0x000e700000000800 */
[----:B------:R-:W-:Y:S08]  /*16d50*/  MUFU.EX2 R217, R217 ;  /* 0x000000d900d97308 */ /* 0x000ff00000000800 */
[----:B------:R-:W1:Y:S01]  /*16d60*/  MUFU.EX2 R218, R218 ;  /* 0x000000da00da7308 */ /* 0x000e620000000800 */
[----:B------:R-:W-:Y:S01]  /*16d70*/  FADD.FTZ R157, R156, R157 ;  /* 0x0000009d9c9d7221 */ /* 0x000fe20000010000 */
[----:B------:R-:W-:Y:S01]  /*16d80*/  HMMA.16816.F32.BF16 R44, R4, R32, R44 ;  /* 0x00000020042c723c */ /* 0x000fe2000004182c */
[----:B------:R-:W-:Y:S01]  /*16d90*/  FADD.FTZ R153, R153, R154 ;  /* 0x0000009a99997221 */ /* 0x000fe20000010000 */
[----:B------:R-:W-:Y:S01]  /*16da0*/  LDSM.16.MT88.4 R20, [R195+0xf800] ;  /* 0x00f80000c314783b */ /* 0x000fe20000004200 */
[----:B------:R-:W-:-:S05]  /*16db0*/  FADD.FTZ R158, R158, R157 ;  /* 0x0000009d9e9e7221 */ /* 0x000fca0000010000 */
[----:B------:R-:W-:Y:S01]  /*16dc0*/  HMMA.16816.F32.BF16 R48, R4, R34, R48 ;  /* 0x000000220430723c */ /* 0x000fe20000041830 */
[----:B------:R-:W-:Y:S01]  /*16dd0*/  FADD.FTZ R148, R148, R153 ;  /* 0x0000009994947221 */ /* 0x000fe20000010000 */
[----:B------:R-:W2:Y:S01]  /*16de0*/  LDSM.16.MT88.4 R32, [R195+0xd800] ;  /* 0x00d80000c320783b */ /* 0x000ea20000004200 */
[----:B------:R-:W-:-:S05]  /*16df0*/  FADD.FTZ R151, R151, R158 ;  /* 0x0000009e97977221 */ /* 0x000fca0000010000 */
[C---:B------:R-:W-:Y:S08]  /*16e00*/  HMMA.16816.F32.BF16 R52, R4.reuse, R28, R52 ;  /* 0x0000001c0434723c */ /* 0x040ff00000041834 */
[C---:B------:R-:W-:Y:S08]  /*16e10*/  HMMA.16816.F32.BF16 R56, R4.reuse, R30, R56 ;  /* 0x0000001e0438723c */ /* 0x040ff00000041838 */
[C---:B------:R-:W-:Y:S08]  /*16e20*/  HMMA.16816.F32.BF16 R68, R4.reuse, R24, R68 ;  /* 0x000000180444723c */ /* 0x040ff00000041844 */
[----:B------:R-:W-:Y:S01]  /*16e30*/  HMMA.16816.F32.BF16 R72, R4, R26, R72 ;  /* 0x0000001a0448723c */ /* 0x000fe20000041848 */
[----:B------:R-:W-:Y:S01]  /*16e40*/  FADD.FTZ R149, R149, R148 ;  /* 0x0000009495957221 */ /* 0x000fe20000010000 */
[----:B------:R-:W2:Y:S01]  /*16e50*/  LDSM.16.MT88.4 R28, [R197+0xf800] ;  /* 0x00f80000c51c783b */ /* 0x000ea20000004200 */
[----:B------:R-:W-:-:S03]  /*16e60*/  FADD.FTZ R152, R152, R151 ;  /* 0x0000009798987221 */ /* 0x000fc60000010000 */
[----:B------:R-:W2:Y:S01]  /*16e70*/  LDSM.16.MT88.4 R24, [R196+0xf800] ;  /* 0x00f80000c418783b */ /* 0x000ea20000004200 */
[----:B-----5:R-:W-:Y:S02]  /*16e80*/  F2FP.BF16.PACK_AB R5, R174, R175 ;  /* 0x000000afae05723e */ /* 0x020fe400000010ff */
[----:B-1----:R-:W-:Y:S02]  /*16e90*/  F2FP.BF16.PACK_AB R7, R172, R173 ;  /* 0x000000adac07723e */ /* 0x002fe400000010ff */
[----:B------:R-:W-:Y:S02]  /*16ea0*/  F2FP.BF16.PACK_AB R4, R216, R215 ;  /* 0x000000d7d804723e */ /* 0x000fe400000010ff */
[----:B------:R-:W-:Y:S01]  /*16eb0*/  F2FP.BF16.PACK_AB R6, R218, R217 ;  /* 0x000000d9da06723e */ /* 0x000fe200000010ff */
[----:B------:R-:W-:Y:S02]  /*16ec0*/  FADD.FTZ R149, R138, R149 ;  /* 0x000000958a957221 */ /* 0x000fe40000010000 */
[----:B------:R-:W-:-:S04]  /*16ed0*/  FADD.FTZ R139, R139, R152 ;  /* 0x000000988b8b7221 */ /* 0x000fc80000010000 */
[C---:B---3--:R-:W-:Y:S08]  /*16ee0*/  HMMA.16816.F32.BF16 R128, R4.reuse, R12, R128 ;  /* 0x0000000c0480723c */ /* 0x048ff00000041880 */
[C---:B------:R-:W-:Y:S01]  /*16ef0*/  HMMA.16816.F32.BF16 R124, R4.reuse, R14, R124 ;  /* 0x0000000e047c723c */ /* 0x040fe2000004187c */
[----:B------:R-:W1:Y:S07]  /*16f00*/  LDSM.16.MT88.4 R12, [R197+0x11800] ;  /* 0x01180000c50c783b */ /* 0x000e6e0000004200 */
[C---:B------:R-:W-:Y:S08]  /*16f10*/  HMMA.16816.F32.BF16 R60, R4.reuse, R8, R60 ;  /* 0x00000008043c723c */ /* 0x040ff0000004183c */
[C---:B------:R-:W-:Y:S01]  /*16f20*/  HMMA.16816.F32.BF16 R64, R4.reuse, R10, R64 ;  /* 0x0000000a0440723c */ /* 0x040fe20000041840 */
[----:B------:R-:W3:Y:S07]  /*16f30*/  LDSM.16.MT88.4 R8, [R196+0x11800] ;  /* 0x01180000c408783b */ /* 0x000eee0000004200 */
[C---:B--2---:R-:W-:Y:S08]  /*16f40*/  HMMA.16816.F32.BF16 R92, R4.reuse, R16, R92 ;  /* 0x00000010045c723c */ /* 0x044ff0000004185c */
[----:B------:R-:W-:Y:S01]  /*16f50*/  HMMA.16816.F32.BF16 R96, R4, R18, R96 ;  /* 0x000000120460723c */ /* 0x000fe20000041860 */
[----:B------:R-:W2:Y:S01]  /*16f60*/  LDSM.16.MT88.4 R16, [R195+0x11800] ;  /* 0x01180000c310783b */ /* 0x000ea20000004200 */
[----:B------:R-:W-:-:S02]  /*16f70*/  FADD.FTZ R136, R136, R149 ;  /* 0x0000009588887221 */ /* 0x000fc40000010000 */
[----:B------:R-:W-:Y:S02]  /*16f80*/  FADD.FTZ R150, R150, R139 ;  /* 0x0000008b96967221 */ /* 0x000fe40000010000 */
[----:B------:R-:W-:Y:S02]  /*16f90*/  FADD.FTZ R136, R3, R136 ;  /* 0x0000008803887221 */ /* 0x000fe40000010000 */
[----:B------:R-:W-:Y:S02]  /*16fa0*/  FADD.FTZ R135, R135, R150 ;  /* 0x0000009687877221 */ /* 0x000fe40000010000 */
[----:B------:R-:W-:Y:S02]  /*16fb0*/  FADD.FTZ R159, R159, R136 ;  /* 0x000000889f9f7221 */ /* 0x000fe40000010000 */
[----:B------:R-:W-:Y:S02]  /*16fc0*/  FADD.FTZ R168, R168, R135 ;  /* 0x00000087a8a87221 */ /* 0x000fe40000010000 */
        /* <DEDUP_REMOVED lines=9> */
[----:B------:R-:W-:Y:S01]  /*17060*/  FADD.FTZ R216, R216, R215 ;  /* 0x000000d7d8d87221 */ /* 0x000fe20000010000 */
[----:B----4-:R-:W-:Y:S01]  /*17070*/  HMMA.16816.F32.BF16 R36, R4, R144, R36 ;  /* 0x000000900424723c */ /* 0x010fe20000041824 */
[----:B------:R-:W-:Y:S02]  /*17080*/  FADD.FTZ R173, R173, R174 ;  /* 0x000000aeadad7221 */ /* 0x000fe40000010000 */
[----:B------:R-:W-:Y:S02]  /*17090*/  FADD.FTZ R3, R217, R216 ;  /* 0x000000d8d9037221 */ /* 0x000fe40000010000 */
[----:B------:R-:W-:-:S03]  /*170a0*/  FADD.FTZ R217, R172, R173 ;  /* 0x000000adacd97221 */ /* 0x000fc60000010000 */
[----:B------:R-:W-:Y:S01]  /*170b0*/  HMMA.16816.F32.BF16 R40, R4, R146, R40 ;  /* 0x000000920428723c */ /* 0x000fe20000041828 */
[----:B------:R-:W-:-:S07]  /*170c0*/  FADD.FTZ R218, R218, R3 ;  /* 0x00000003dada7221 */ /* 0x000fce0000010000 */
        /* <DEDUP_REMOVED lines=24> */
.L_x_5216:
        /* <DEDUP_REMOVED lines=75> */
.L_x_5209:
[----:B------:R-:W-:Y:S02]  /*17700*/  ULDC.64 UR4, c[0x0][0x118] ;  /* 0x0000460000047ab9 */ /* 0x000fe40000000a00 */
[----:B------:R-:W2:Y:S02]  /*17710*/  LD.E R10, [R132.64+0x40] ;  /* 0x00004004840a7980 */ /* 0x000ea4000c101900 */
[----:B--2---:R-:W-:Y:S04]  /*17720*/  LEA R10, -R10, RZ, 0x6 ;  /* 0x000000ff0a0a7211 */ /* 0x004fe800078e31ff */
[----:B------:R-:W-:Y:S02]  /*17730*/  SHF.R.S32.HI R5, RZ, 0x1f, R10 ;  /* 0x0000001fff057819 */ /* 0x000fe4000001140a */
.L_x_5210:
[----:B------:R-:W-:Y:S05]  /*17740*/  BSYNC B0 ;  /* 0x0000000000007941 */ /* 0x000fea0003800000 */
.L_x_5208:
        /* <DEDUP_REMOVED lines=322> */
.L_x_5214:
[----:B------:R-:W-:Y:S02]  /*18b70*/  ULDC.64 UR4, c[0x0][0x118] ;  /* 0x0000460000047ab9 */ /* 0x000fe40000000a00 */
[----:B------:R-:W2:Y:S02]  /*18b80*/  LD.E R142, [R132.64+0x38] ;  /* 0x00003804848e7980 */ /* 0x000ea4000c101900 */
[----:B--2---:R-:W-:Y:S04]  /*18b90*/  LEA R142, -R142, RZ, 0x6 ;  /* 0x000000ff8e8e7211 */ /* 0x004fe800078e31ff */
[----:B------:R-:W-:Y:S02]  /*18ba0*/  SHF.R.S32.HI R137, RZ, 0x1f, R142 ;  /* 0x0000001fff897819 */ /* 0x000fe4000001148e */
.L_x_5215:
[----:B------:R-:W-:Y:S05]  /*18bb0*/  BSYNC B0 ;  /* 0x0000000000007941 */ /* 0x000fea0003800000 */
.L_x_5213:
        /* <DEDUP_REMOVED lines=90> */
.L_x_5212:
[----:B------:R-:W-:Y:S05]  /*19160*/  BSYNC B1 ;  /* 0x0000000000017941 */ /* 0x000fea0003800000 */
.L_x_5211:
        /* <DEDUP_REMOVED lines=165> */
[----:B------:R-:W-:Y:S01]  /*19bc0*/  ISETP.GT.AND P0, PT, R216, R203, PT ;  /* 0x000000cbd800720c */ /* 0x000fe20003f04270 */
        /* <DEDUP_REMOVED lines=349> */
.L_x_5207:
        /* <DEDUP_REMOVED lines=11> */
.L_x_5235:
[----:B---3--:R-:W-:Y:S01]  /*1b250*/  FADD.FTZ R9, R10, R218 ;  /* 0x000000da0a097221 */ /* 0x008fe20000010000 */
[----:B------:R-:W-:Y:S05]  /*1b260*/  BRA.DIV ~URZ, `(.L_x_5218) ;  /* 0x000019327f007947 */ /* 0x000fea000b800000 */
[----:B------:R-:W3:Y:S04]  /*1b270*/  SHFL.BFLY PT, R6, R217, 0x2, 0x1f ;  /* 0x0c401f00d9067f89 */ /* 0x000ee800000e0000 */
[----:B------:R-:W4:Y:S01]  /*1b280*/  SHFL.BFLY PT, R4, R9, 0x1, 0x1f ;  /* 0x0c201f0009047f89 */ /* 0x000f2200000e0000 */
[----:B---3--:R-:W-:Y:S02]  /*1b290*/  FADD.FTZ R11, R6, R217 ;  /* 0x000000d9060b7221 */ /* 0x008fe40000010000 */
[----:B----4-:R-:W-:-:S03]  /*1b2a0*/  FADD.FTZ R4, R9, R4 ;  /* 0x0000000409047221 */ /* 0x010fc60000010000 */
[----:B------:R3:W4:Y:S04]  /*1b2b0*/  SHFL.BFLY PT, R10, R11, 0x1, 0x1f ;  /* 0x0c201f000b0a7f89 */ /* 0x00072800000e0000 */
.L_x_5236:
[----:B------:R-:W1:Y:S01]  /*1b2c0*/  S2R R8, SR_TID.X ;  /* 0x0000000000087919 */ /* 0x000e620000002100 */
[----:B----4-:R-:W-:-:S03]  /*1b2d0*/  FADD.FTZ R5, R10, R11 ;  /* 0x0000000b0a057221 */ /* 0x010fc60000010000 */
[----:B------:R-:W-:Y:S01]  /*1b2e0*/  BAR.SYNC.DEFER_BLOCKING 0x0 ;  /* 0x0000000000007b1d */ /* 0x000fe20000010000 */
[----:B------:R-:W-:Y:S02]  /*1b2f0*/  FSETP.NE.FTZ.AND P4, PT, R4, RZ, PT ;  /* 0x000000ff0400720b */ /* 0x000fe40003f95000 */
[----:B------:R-:W-:Y:S02]  /*1b300*/  FSETP.NE.FTZ.AND P3, PT, R5, RZ, PT ;  /* 0x000000ff0500720b */ /* 0x000fe40003f75000 */
[----:B------:R-:W-:Y:S01]  /*1b310*/  MOV R7, 0x3f800000 ;  /* 0x3f80000000077802 */ /* 0x000fe20000000f00 */
[----:B------:R-:W-:Y:S01]  /*1b320*/  ULDC.64 UR4, c[0x0][0x118] ;  /* 0x0000460000047ab9 */ /* 0x000fe20000000a00 */
[----:B------:R-:W-:-:S07]  /*1b330*/  MOV R6, 0x3f800000 ;  /* 0x3f80000000067802 */ /* 0x000fce0000000f00 */
[----:B------:R-:W4:Y:S01]  /*1b340*/  @P4 MUFU.RCP R7, R4 ;  /* 0x0000000400074308 */ /* 0x000f220000001000 */
[----:B-1----:R-:W-:-:S07]  /*1b350*/  SHF.R.S32.HI R9, RZ, 0x1f, R8 ;  /* 0x0000001fff097819 */ /* 0x002fce0000011408 */
[----:B------:R-:W1:Y:S01]  /*1b360*/  @P3 MUFU.RCP R6, R5 ;  /* 0x0000000500063308 */ /* 0x000e620000001000 */
[----:B------:R-:W-:-:S04]  /*1b370*/  LEA.HI R10, R9, R8, RZ, 0x2 ;  /* 0x00000008090a7211 */ /* 0x000fc800078f10ff */
[--C-:B------:R-:W-:Y:S02]  /*1b380*/  SHF.R.S32.HI R12, RZ, 0x2, R10.reuse ;  /* 0x00000002ff0c7819 */ /* 0x100fe4000001140a */
[----:B---3--:R-:W-:Y:S01]  /*1b390*/  SHF.R.S32.HI R11, RZ, 0x1f, R10 ;  /* 0x0000001fff0b7819 */ /* 0x008fe2000001140a */
[C---:B----4-:R-:W-:Y:S01]  /*1b3a0*/  FMUL.FTZ R128, R7.reuse, R128 ;  /* 0x0000008007807220 */ /* 0x050fe20000410000 */
        /* <DEDUP_REMOVED lines=67> */
[C---:B-1----:R-:W-:Y:S02]  /*1b7e0*/  FMUL.FTZ R131, R6.reuse, R131 ;  /* 0x0000008306837220 */ /* 0x042fe40000410000 */
        /* <DEDUP_REMOVED lines=11> */
[----:B------:R1:W-:Y:S01]  /*1b8a0*/  STS.64 [R14], R124 ;  /* 0x0000007c0e007388 */ /* 0x0003e20000000a00 */
        /* <DEDUP_REMOVED lines=45> */
[----:B------:R-:W-:-:S04]  /*1bb80*/  MOV R6, 0x80 ;  /* 0x0000008000067802 */ /* 0x000fc80000000f00 */
[----:B------:R-:W-:-:S04]  /*1bb90*/  SEL R17, R6, 0xffffff80, !P2 ;  /* 0xffffff8006117807 */ /* 0x000fc80005000000 */
        /* <DEDUP_REMOVED lines=38> */
[----:B------:R4:W-:Y:S04]  /*1be00*/  STS.64 [R18+0x8000], R120 ;  /* 0x0080007812007388 */ /* 0x0009e80000000a00 */
[----:B------:R-:W-:Y:S04]  /*1be10*/  STS.64 [R18+0x8800], R122 ;  /* 0x0088007a12007388 */ /* 0x000fe80000000a00 */
[----:B------:R-:W-:Y:S04]  /*1be20*/  STS.64 [R19+0x8000], R116 ;  /* 0x0080007413007388 */ /* 0x000fe80000000a00 */
[----:B------:R-:W-:Y:S04]  /*1be30*/  STS.64 [R19+0x8800], R118 ;  /* 0x0088007613007388 */ /* 0x000fe80000000a00 */
[----:B------:R4:W-:Y:S04]  /*1be40*/  STS.64 [R17+0x8000], R112 ;  /* 0x0080007011007388 */ /* 0x0009e80000000a00 */
[----:B------:R-:W-:Y:S04]  /*1be50*/  STS.64 [R17+0x8800], R114 ;  /* 0x0088007211007388 */ /* 0x000fe80000000a00 */
[----:B------:R-:W2:Y:S04]  /*1be60*/  LD.E.64 R6, [R2.64+0xb0] ;  /* 0x0000b00402067980 */ /* 0x000ea8000c101b00 */
[----:B-1----:R-:W2:Y:S04]  /*1be70*/  LD.E R125, [R2.64+0x60] ;  /* 0x00006004027d7980 */ /* 0x002ea8000c101900 */
[----:B---3--:R-:W1:Y:S01]  /*1be80*/  S2R R109, SR_TID.X ;  /* 0x00000000006d7919 */ /* 0x008e620000002100 */
[----:B------:R-:W-:-:S03]  /*1be90*/  LEA.HI R13, R9, R8, RZ, 0x4 ;  /* 0x00000008090d7211 */ /* 0x000fc600078f20ff */
[----:B------:R3:W5:Y:S01]  /*1bea0*/  LD.E R124, [R2.64+0xcc] ;  /* 0x0000cc04027c7980 */ /* 0x000762000c101900 */
[----:B------:R-:W-:-:S03]  /*1beb0*/  LOP3.LUT R13, R13, 0xfffffff0, RZ, 0xc0, !PT ;  /* 0xfffffff00d0d7812 */ /* 0x000fc600078ec0ff */
[----:B------:R3:W5:Y:S01]  /*1bec0*/  LD.E.64 R126, [R2.64+0x78] ;  /* 0x00007804027e7980 */ /* 0x000762000c101b00 */
[----:B----4-:R-:W-:-:S03]  /*1bed0*/  IADD3 R110, -R13, R8, RZ ;  /* 0x000000080d6e7210 */ /* 0x010fc60007ffe1ff */
[----:B------:R3:W5:Y:S01]  /*1bee0*/  LD.E.64 R120, [R2.64+0xa8] ;  /* 0x0000a80402787980 */ /* 0x000762000c101b00 */
[----:B------:R-:W-:Y:S01]  /*1bef0*/  LEA.HI R13, R110, R110, RZ, 0x1 ;  /* 0x0000006e6e0d7211 */ /* 0x000fe200078f08ff */
[----:B------:R-:W4:Y:S01]  /*1bf00*/  @P4 MUFU.LG2 R4, R4 ;  /* 0x0000000400044308 */ /* 0x000f220000000c00 */
[----:B------:R-:W-:Y:S01]  /*1bf10*/  LOP3.LUT R11, R11, 0xffffffe0, RZ, 0xc0, !PT ;  /* 0xffffffe00b0b7812 */ /* 0x000fe200078ec0ff */
[----:B------:R-:W-:Y:S01]  /*1bf20*/  BSSY B0, `(.L_x_5219) ;  /* 0x000004d000007945 */ /* 0x000fe20003800000 */
[C---:B------:R-:W-:Y:S02]  /*1bf30*/  SHF.L.U32 R15, R13.reuse, 0x2, RZ ;  /* 0x000000020d0f7819 */ /* 0x040fe400000006ff */
[----:B------:R-:W-:Y:S02]  /*1bf40*/  LOP3.LUT R13, R13, 0xffffffe, RZ, 0xc0, !PT ;  /* 0x0ffffffe0d0d7812 */ /* 0x000fe400078ec0ff */
[----:B------:R-:W-:Y:S01]  /*1bf50*/  IADD3 R8, -R11, R8, RZ ;  /* 0x000000080b087210 */ /* 0x000fe20007ffe1ff */
[----:B------:R-:W3:Y:S01]  /*1bf60*/  @P3 MUFU.LG2 R5, R5 ;  /* 0x0000000500053308 */ /* 0x000ee20000000c00 */
[----:B------:R-:W-:-:S02]  /*1bf70*/  SHF.R.S32.HI R111, RZ, 0x1f, R10 ;  /* 0x0000001fff6f7819 */ /* 0x000fc4000001140a */
[----:B-1----:R-:W-:Y:S02]  /*1bf80*/  SHF.R.S32.HI R108, RZ, 0x1f, R109 ;  /* 0x0000001fff6c7819 */ /* 0x002fe4000001146d */
[----:B------:R-:W-:Y:S02]  /*1bf90*/  IADD3 R13, R110, -R13, RZ ;  /* 0x8000000d6e0d7210 */ /* 0x000fe40007ffe0ff */
[-C--:B------:R-:W-:Y:S01]  /*1bfa0*/  LEA.HI R9, R108, R109.reuse, RZ, 0x4 ;  /* 0x0000006d6c097211 */ /* 0x080fe200078f20ff */
[----:B----4-:R-:W-:Y:S01]  /*1bfb0*/  @P4 FMUL.FTZ R4, R4, 0.69314718246459960938 ;  /* 0x3f31721804044820 */ /* 0x010fe20000410000 */
[----:B------:R-:W-:Y:S02]  /*1bfc0*/  LEA.HI R108, R108, R109, RZ, 0x5 ;  /* 0x0000006d6c6c7211 */ /* 0x000fe400078f28ff */
[----:B------:R-:W-:Y:S02]  /*1bfd0*/  SHF.R.S32.HI R9, RZ, 0x4, R9 ;  /* 0x00000004ff097819 */ /* 0x000fe40000011409 */
[----:B------:R-:W-:-:S02]  /*1bfe0*/  LOP3.LUT R108, R108, 0xffffffe0, RZ, 0xc0, !PT ;  /* 0xffffffe06c6c7812 */ /* 0x000fc400078ec0ff */
[----:B------:R-:W-:Y:S01]  /*1bff0*/  SHF.L.U32 R12, R9, 0x6, RZ ;  /* 0x00000006090c7819 */ /* 0x000fe200000006ff */
[----:B---3--:R-:W-:Y:S01]  /*1c000*/  @P3 FMUL.FTZ R5, R5, 0.69314718246459960938 ;  /* 0x3f31721805053820 */ /* 0x008fe20000410000 */
[----:B------:R-:W-:Y:S02]  /*1c010*/  IADD3 R108, -R108, R109, RZ ;  /* 0x0000006d6c6c7210 */ /* 0x000fe40007ffe1ff */
[----:B------:R-:W-:Y:S01]  /*1c020*/  LOP3.LUT R12, R12, 0x1c0, RZ, 0xc0, !PT ;  /* 0x000001c00c0c7812 */ /* 0x000fe200078ec0ff */
[----:B------:R-:W-:Y:S01]  /*1c030*/  BAR.SYNC.DEFER_BLOCKING 0x0 ;  /* 0x0000000000007b1d */ /* 0x000fe20000010000 */
[----:B------:R-:W-:Y:S02]  /*1c040*/  LOP3.LUT P0, RZ, R8, 0x3, RZ, 0xc0, !PT ;  /* 0x0000000308ff7812 */ /* 0x000fe4000780c0ff */
[----:B------:R-:W-:Y:S02]  /*1c050*/  LOP3.LUT R15, R12, 0x38, R15, 0xf8, !PT ;  /* 0x000000380c0f7812 */ /* 0x000fe400078ef80f */
[----:B------:R-:W-:-:S02]  /*1c060*/  SHF.R.U32.HI R12, RZ, 0x3, R12 ;  /* 0x00000003ff0c7819 */ /* 0x000fc4000001160c */
[----:B------:R-:W-:Y:S02]  /*1c070*/  LEA.HI R111, R111, R10, RZ, 0x2 ;  /* 0x0000000a6f6f7211 */ /* 0x000fe400078f10ff */
[----:B------:R-:W-:Y:S02]  /*1c080*/  LOP3.LUT R12, R15, R12, RZ, 0x3c, !PT ;  /* 0x0000000c0f0c7212 */ /* 0x000fe400078e3cff */
[----:B------:R-:W-:Y:S02]  /*1c090*/  SHF.R.S32.HI R11, RZ, 0x1f, R108 ;  /* 0x0000001fff0b7819 */ /* 0x000fe4000001146c */
[----:B------:R-:W-:Y:S02]  /*1c0a0*/  LEA R112, R13, R12, 0x2 ;  /* 0x0000000c0d707211 */ /* 0x000fe400078e10ff */
[----:B------:R-:W-:Y:S02]  /*1c0b0*/  LOP3.LUT R111, R111, 0xffffffc, RZ, 0xc0, !PT ;  /* 0x0ffffffc6f6f7812 */ /* 0x000fe400078ec0ff */
[----:B------:R-:W-:-:S02]  /*1c0c0*/  LEA.HI R11, R11, R108, RZ, 0x2 ;  /* 0x0000006c0b0b7211 */ /* 0x000fc400078f10ff */
[----:B------:R-:W-:Y:S02]  /*1c0d0*/  SHF.L.U32 R8, R207, 0x6, RZ ;  /* 0x00000006cf087819 */ /* 0x000fe400000006ff */
[----:B------:R-:W-:Y:S02]  /*1c0e0*/  IADD3 R111, R10, -R111, RZ ;  /* 0x8000006f0a6f7210 */ /* 0x000fe40007ffe0ff */
[----:B------:R-:W-:Y:S01]  /*1c0f0*/  MOV R10, 0xff800000 ;  /* 0xff800000000a7802 */ /* 0x000fe20000000f00 */
[----:B------:R-:W1:Y:S01]  /*1c100*/  LDS.128 R104, [R112.X4] ;  /* 0x0000000070687984 */ /* 0x000e620000004c00 */
[----:B------:R-:W-:Y:S01]  /*1c110*/  MOV R108, 0xff800000 ;  /* 0xff800000006c7802 */ /* 0x000fe20000000f00 */
[-C--:B-----5:R-:W-:Y:S02]  /*1c120*/  @P4 FFMA.FTZ R10, R133, R0.reuse, R4 ;  /* 0x00000000850a4223 */ /* 0x0a0fe40000010004 */
[----:B------:R-:W3:Y:S01]  /*1c130*/  LDS.128 R100, [R112.X4+0x800] ;  /* 0x0008000070647984 */ /* 0x000ee20000004c00 */
[----:B------:R-:W-:-:S03]  /*1c140*/  @P3 FFMA.FTZ R108, R132, R0, R5 ;  /* 0x00000000846c3223 */ /* 0x000fc60000010005 */
        /* <DEDUP_REMOVED lines=22> */
[----:B---3--:R-:W-:-:S02]  /*1c2b0*/  SHF.L.U32 R112, R110, 0x2, RZ ;  /* 0x000000026e707819 */ /* 0x008fc400000006ff */
[----:B------:R-:W-:Y:S02]  /*1c2c0*/  SHF.R.S32.HI R110, RZ, 0x2, R11 ;  /* 0x00000002ff6e7819 */ /* 0x000fe4000001140b */
[----:B------:R-:W-:Y:S02]  /*1c2d0*/  SHF.R.S32.HI R113, RZ, 0x1f, R112 ;  /* 0x0000001fff717819 */ /* 0x000fe40000011470 */
[----:B------:R-:W-:Y:S01]  /*1c2e0*/  LEA R110, R111, R110, 0x4 ;  /* 0x0000006e6f6e7211 */ /* 0x000fe200078e20ff */
[----:B--2---:R-:W-:-:S04]  /*1c2f0*/  IMAD R6, R6, UR8, R209 ;  /* 0x0000000806067c24 */ /* 0x004fc8000f8e02d1 */
[----:B------:R-:W-:-:S04]  /*1c300*/  IMAD R6, R6, R125, R210 ;  /* 0x0000007d06067224 */ /* 0x000fc800078e02d2 */
[----:B------:R-:W-:Y:S01]  /*1c310*/  IMAD R11, R7, R6, R8 ;  /* 0x00000006070b7224 */ /* 0x000fe200078e0208 */
[----:B------:R-:W-:Y:S05]  /*1c320*/  @P0 BRA `(.L_x_5220) ;  /* 0x000000c000000947 */ /* 0x000fea0003800000 */
[----:B-1--4-:R-:W-:Y:S01]  /*1c330*/  IMAD R5, R207, -0x40, R208 ;  /* 0xffffffc0cf057824 */ /* 0x012fe200078e02d0 */
[C---:B------:R-:W-:Y:S01]  /*1c340*/  IADD3 R4, R110.reuse, 0x8, RZ ;  /* 0x000000086e047810 */ /* 0x040fe20007ffe0ff */
        /* <DEDUP_REMOVED lines=10> */
.L_x_5220:
[----:B-1--4-:R-:W-:Y:S05]  /*1c3f0*/  BSYNC B0 ;  /* 0x0000000000007941 */ /* 0x012fea0003800000 */
.L_x_5219:
        /* <DEDUP_REMOVED lines=9> */
[----:B------:R-:W-:-:S04]  /*1c490*/  LEA R6, P0, R0, R126, 0x2 ;  /* 0x0000007e00067211 */ /* 0x000fc800078010ff */
[----:B------:R-:W-:Y:S02]  /*1c4a0*/  LEA.HI.X R7, R0, R127, R5, 0x2, P0 ;  /* 0x0000007f00077211 */ /* 0x000fe400000f1405 */
[----:B------:R-:W-:Y:S01]  /*1c4b0*/  IADD3 R5, R112, 0x40, RZ ;  /* 0x0000004070057810 */ /* 0x000fe20007ffe0ff */
[----:B------:R-:W-:Y:S05]  /*1c4c0*/  @P1 BRA `(.L_x_5222) ;  /* 0x0000009000001947 */ /* 0x000fea0003800000 */
[C---:B-1----:R-:W-:Y:S01]  /*1c4d0*/  IADD3 R3, R5.reuse, 0x40, RZ ;  /* 0x0000004005037810 */ /* 0x042fe20007ffe0ff */
[----:B------:R-:W-:Y:S01]  /*1c4e0*/  ULDC.64 UR4, c[0x0][0x118] ;  /* 0x0000460000047ab9 */ /* 0x000fe20000000a00 */
[-C--:B-----5:R-:W-:Y:S02]  /*1c4f0*/  ISETP.GE.AND P1, PT, R5, R2.reuse, PT ;  /* 0x000000020500720c */ /* 0x0a0fe40003f26270 */
[-C--:B------:R-:W-:Y:S02]  /*1c500*/  ISETP.GE.AND P2, PT, R112, R2.reuse, PT ;  /* 0x000000027000720c */ /* 0x080fe40003f46270 */
[----:B------:R-:W-:-:S09]  /*1c510*/  ISETP.GE.AND P0, PT, R3, R2, PT ;  /* 0x000000020300720c */ /* 0x000fd20003f06270 */
[----:B------:R1:W-:Y:S04]  /*1c520*/  @!P1 ST.E.128 [R6.64+0x100], R72 ;  /* 0x0001004806009985 */ /* 0x0003e8000c101d04 */
[----:B------:R1:W-:Y:S04]  /*1c530*/  @!P2 ST.E.64 [R6.64], R104 ;  /* 0x000000680600a985 */ /* 0x0003e8000c101b04 */
[----:B------:R1:W-:Y:S04]  /*1c540*/  @!P2 ST.E.64 [R6.64+0x8], R106 ;  /* 0x0000086a0600a985 */ /* 0x0003e8000c101b04 */
[----:B------:R1:W-:Y:S02]  /*1c550*/  @!P0 ST.E.128 [R6.64+0x200], R40 ;  /* 0x0002002806008985 */ /* 0x0003e4000c101d04 */
.L_x_5222:
[----:B------:R-:W-:Y:S05]  /*1c560*/  BSYNC B0 ;  /* 0x0000000000007941 */ /* 0x000fea0003800000 */
.L_x_5221:
[----:B-1----:R-:W-:Y:S01]  /*1c570*/  IADD3 R3, R9, 0x8, RZ ;  /* 0x0000000809037810 */ /* 0x002fe20007ffe0ff */
[----:B------:R-:W-:Y:S03]  /*1c580*/  BSSY B0, `(.L_x_5223) ;  /* 0x000000b000007945 */ /* 0x000fe60003800000 */
[----:B------:R-:W-:-:S13]  /*1c590*/  ISETP.GE.AND P0, PT, R3, R208, PT ;  /* 0x000000d00300720c */ /* 0x000fda0003f06270 */
[----:B------:R-:W-:Y:S05]  /*1c5a0*/  @P0 BRA `(.L_x_5224) ;  /* 0x0000008000000947 */ /* 0x000fea0003800000 */
[C---:B------:R-:W-:Y:S01]  /*1c5b0*/  IADD3 R3, R5.reuse, 0x40, RZ ;  /* 0x0000004005037810 */ /* 0x040fe20007ffe0ff */
[----:B------:R-:W-:Y:S01]  /*1c5c0*/  ULDC.64 UR4, c[0x0][0x118] ;  /* 0x0000460000047ab9 */ /* 0x000fe20000000a00 */
[-C--:B-----5:R-:W-:Y:S02]  /*1c5d0*/  ISETP.GE.AND P2, PT, R112, R2.reuse, PT ;  /* 0x000000027000720c */ /* 0x0a0fe40003f46270 */
[-C--:B------:R-:W-:Y:S02]  /*1c5e0*/  ISETP.GE.AND P1, PT, R5, R2.reuse, PT ;  /* 0x000000020500720c */ /* 0x080fe40003f26270 */
[----:B------:R-:W-:-:S09]  /*1c5f0*/  ISETP.GE.AND P0, PT, R3, R2, PT ;  /* 0x000000020300720c */ /* 0x000fd20003f06270 */
[----:B------:R1:W-:Y:S04]  /*1c600*/  @!P2 ST.E.128 [R6.64+0x1800], R100 ;  /* 0x001800640600a985 */ /* 0x0003e8000c101d04 */
[----:B------:R1:W-:Y:S04]  /*1c610*/  @!P1 ST.E.128 [R6.64+0x1900], R68 ;  /* 0x0019004406009985 */ /* 0x0003e8000c101d04 */
[----:B------:R1:W-:Y:S02]  /*1c620*/  @!P0 ST.E.128 [R6.64+0x1a00], R36 ;  /* 0x001a002406008985 */ /* 0x0003e4000c101d04 */
.L_x_5224:
[----:B------:R-:W-:Y:S05]  /*1c630*/  BSYNC B0 ;  /* 0x0000000000007941 */ /* 0x000fea0003800000 */
.L_x_5223:
[----:B------:R-:W-:Y:S01]  /*1c640*/  IADD3 R3, R9, 0x10, RZ ;  /* 0x0000001009037810 */ /* 0x000fe20007ffe0ff */
        /* <DEDUP_REMOVED lines=11> */
.L_x_5226:
[----:B------:R-:W-:Y:S05]  /*1c700*/  BSYNC B0 ;  /* 0x0000000000007941 */ /* 0x000fea0003800000 */
.L_x_5225:
        /* <DEDUP_REMOVED lines=12> */
.L_x_5228:
[----:B------:R-:W-:Y:S05]  /*1c7d0*/  BSYNC B0 ;  /* 0x0000000000007941 */ /* 0x000fea0003800000 */
.L_x_5227:
        /* <DEDUP_REMOVED lines=12> */
.L_x_5230:
[----:B------:R-:W-:Y:S05]  /*1c8a0*/  BSYNC B0 ;  /* 0x0000000000007941 */ /* 0x000fea0003800000 */
.L_x_5229:
        /* <DEDUP_REMOVED lines=12> */
.L_x_5232:
[----:B------:R-:W-:Y:S05]  /*1c970*/  BSYNC B0 ;  /* 0x0000000000007941 */ /* 0x000fea0003800000 */
.L_x_5231:
        /* <DEDUP_REMOVED lines=12> */
.L_x_5234:
[----:B------:R-:W-:Y:S05]  /*1ca40*/  BSYNC B0 ;  /* 0x0000000000007941 */ /* 0x000fea0003800000 */
.L_x_5233:
[----:B------:R-:W-:Y:S01]  /*1ca50*/  IADD3 R9, R9, 0x38, RZ ;  /* 0x0000003809097810 */ /* 0x000fe20007ffe0ff */
[----:B------:R-:W-:-:S03]  /*1ca60*/  IMAD.MOV.U32 R207, RZ, RZ, 0x0 ;  /* 0x00000000ffcf7424 */ /* 0x000fc600078e00ff */
[----:B------:R-:W-:-:S13]  /*1ca70*/  ISETP.GE.AND P0, PT, R9, R208, PT ;  /* 0x000000d00900720c */ /* 0x000fda0003f06270 */
[----:B------:R-:W-:Y:S05]  /*1ca80*/  @P0 RET.REL.NODEC R206 `(_ZN5flash24flash_fwd_splitkv_kernelI23Flash_fwd_kernel_traitsILi192ELi64ELi64ELi4ELb0ELb0EN7cutlass10bfloat16_tE19Flash_kernel_traitsILi192ELi64ELi64ELi4ES3_EELb0ELb0ELb1ELb0ELb0ELb0ELb1ELb1EEEvNS_16Flash_fwd_paramsE) ;  /* 0xfffe3570ce000950 */ /* 0x000fea0003c3ffff */
        /* <DEDUP_REMOVED lines=8> */
[----:B------:R-:W-:Y:S05]  /*1cb10*/  @P0 RET.REL.NODEC R206 `(_ZN5flash24flash_fwd_splitkv_kernelI23Flash_fwd_kernel_traitsILi192ELi64ELi64ELi4ELb0ELb0EN7cutlass10bfloat16_tE19Flash_kernel_traitsILi192ELi64ELi64ELi4ES3_EELb0ELb0ELb1ELb0ELb0ELb0ELb1ELb1EEEvNS_16Flash_fwd_paramsE) ;  /* 0xfffe34e0ce000950 */ /* 0x000fea0003c3ffff */
[----:B------:R-:W-:Y:S01]  /*1cb20*/  MOV R207, 0x0 ;  /* 0x0000000000cf7802 */ /* 0x000fe20000000f00 */
[----:B------:R-:W-:-:S02]  /*1cb30*/  ULDC.64 UR4, c[0x0][0x118] ;  /* 0x0000460000047ab9 */ /* 0x000fc40000000a00 */
[----:B------:R1:W-:Y:S01]  /*1cb40*/  ST.E.128 [R6.64+0xaa00], R12 ;  /* 0x00aa000c06007985 */ /* 0x0003e2000c101d04 */
[----:B------:R-:W-:Y:S05]  /*1cb50*/  RET.REL.NODEC R206 `(_ZN5flash24flash_fwd_splitkv_kernelI23Flash_fwd_kernel_traitsILi192ELi64ELi64ELi4ELb0ELb0EN7cutlass10bfloat16_tE19Flash_kernel_traitsILi192ELi64ELi64ELi4ES3_EELb0ELb0ELb1ELb0ELb0ELb0ELb1ELb1EEEvNS_16Flash_fwd_paramsE) ;  /* 0xfffe34a0ce007950 */ /* 0x000fea0003c3ffff */
.L_x_5217:
[----:B------:R-:W-:Y:S02]  /*1cb60*/  MOV R7, 0x2 ;  /* 0x0000000200077802 */ /* 0x000fe40000000f00 */
[----:B------:R-:W-:Y:S02]  /*1cb70*/  MOV R6, 0x1cb90 ;  /* 0x0001cb9000067802 */ /* 0x000fe40000000f00 */
[----:B-1---5:R-:W-:Y:S05]  /*1cb80*/  CALL.REL.NOINC `($__internal_24_$__cuda_sm70_shflsync_bfly_p) ;  /* 0x0000010000007944 */ /* 0x022fea0003c00000 */
[----:B-12---:R-:W-:Y:S05]  /*1cb90*/  BRA `(.L_x_5235) ;  /* 0xffffe6b000007947 */ /* 0x006fea000383ffff */
.L_x_5218:
[----:B--2---:R-:W-:Y:S01]  /*1cba0*/  IMAD.MOV.U32 R218, RZ, RZ, R9 ;  /* 0x000000ffffda7224 */ /* 0x004fe200078e0009 */
[----:B------:R-:W-:Y:S02]  /*1cbb0*/  MOV R7, 0x1 ;  /* 0x0000000100077802 */ /* 0x000fe40000000f00 */
[----:B------:R-:W-:Y:S02]  /*1cbc0*/  MOV R6, 0x1cbe0 ;  /* 0x0001cbe000067802 */ /* 0x000fe40000000f00 */
[----:B-1---5:R-:W-:Y:S05]  /*1cbd0*/  CALL.REL.NOINC `($__internal_24_$__cuda_sm70_shflsync_bfly_p) ;  /* 0x000000b000007944 */ /* 0x022fea0003c00000 */
[----:B--2---:R-:W-:Y:S01]  /*1cbe0*/  FADD.FTZ R4, R9, R10 ;  /* 0x0000000a09047221 */ /* 0x004fe20000010000 */
[----:B-1----:R-:W-:Y:S02]  /*1cbf0*/  MOV R218, R217 ;  /* 0x000000d900da7202 */ /* 0x002fe40000000f00 */
[----:B------:R-:W-:Y:S02]  /*1cc00*/  MOV R7, 0x2 ;  /* 0x0000000200077802 */ /* 0x000fe40000000f00 */
[----:B------:R-:W-:-:S02]  /*1cc10*/  MOV R6, 0x1cc30 ;  /* 0x0001cc3000067802 */ /* 0x000fc40000000f00 */
[----:B------:R-:W-:Y:S05]  /*1cc20*/  CALL.REL.NOINC `($__internal_24_$__cuda_sm70_shflsync_bfly_p) ;  /* 0x0000006000007944 */ /* 0x000fea0003c00000 */
[----:B--2---:R-:W-:Y:S01]  /*1cc30*/  FADD.FTZ R11, R217, R10 ;  /* 0x0000000ad90b7221 */ /* 0x004fe20000010000 */
[----:B-1----:R-:W-:-:S02]  /*1cc40*/  MOV R7, 0x1 ;  /* 0x0000000100077802 */ /* 0x002fc40000000f00 */
[----:B------:R-:W-:Y:S02]  /*1cc50*/  MOV R6, 0x1cc80 ;  /* 0x0001cc8000067802 */ /* 0x000fe40000000f00 */
[----:B------:R-:W-:Y:S02]  /*1cc60*/  MOV R218, R11 ;  /* 0x0000000b00da7202 */ /* 0x000fe40000000f00 */
[----:B------:R-:W-:Y:S05]  /*1cc70*/  CALL.REL.NOINC `($__internal_24_$__cuda_sm70_shflsync_bfly_p) ;  /* 0x0000001000007944 */ /* 0x000fea0003c00000 */
[----:B-12---:R-:W-:Y:S05]  /*1cc80*/  BRA `(.L_x_5236) ;  /* 0xffffe63000007947 */ /* 0x006fea000383ffff */
        .weak           $__internal_24_$__cuda_sm70_shflsync_bfly_p
        .type           $__internal_24_$__cuda_sm70_shflsync_bfly_p,@function
        .size           $__internal_24_$__cuda_sm70_shflsync_bfly_p,(.L_x_7803 - $__internal_24_$__cuda_sm70_shflsync_bfly_p)
$__internal_24_$__cuda_sm70_shflsync_bfly_p:
[----:B------:R-:W-:Y:S01]  /*1cc90*/  MOV R12, R6 ;  /* 0x00000006000c7202 */ /* 0x000fe20000000f00 */
[----:B------:R-:W-:Y:S04]  /*1cca0*/  WARPSYNC R5 ;  /* 0x0000000500007348 */ /* 0x000fe80003800000 */
[----:B------:R-:W-:Y:S01]  /*1ccb0*/  MOV R13, 0x0 ;  /* 0x00000000000d7802 */ /* 0x000fe20000000f00 */
[----:B------:R1:W2:Y:S03]  /*1ccc0*/  SHFL.BFLY PT, R10, R218, R7, R8 ;  /* 0x0c000007da0a7389 */ /* 0x0002a600000e0008 */
[----:B------:R-:W-:Y:S05]  /*1ccd0*/  RET.REL.NODEC R12 `(_ZN5flash24flash_fwd_splitkv_kernelI23Flash_fwd_kernel_traitsILi192ELi64ELi64ELi4ELb0ELb0EN7cutlass10bfloat16_tE19Flash_kernel_traitsILi192ELi64ELi64ELi4ES3_EELb0ELb0ELb1ELb0ELb0ELb0ELb1ELb1EEEvNS_16Flash_fwd_paramsE) ;  /* 0xfffe33200c007950 */ /* 0x000fea0003c3ffff */
.L_x_5237:
        /* <DEDUP_REMOVED lines=10> */
.L_x_7803:


//--------------------- .text._ZN5flash24flash_fwd_splitkv_kernelI23Flash_fwd_kernel_traitsILi192ELi64ELi64ELi4ELb0ELb0EN7cutlass10bfloat16_tE19Flash_kernel_traitsILi192ELi64ELi64ELi4ES3_EELb0ELb0ELb1ELb0ELb0ELb1ELb1ELb1EEEvNS_16Flash_fwd_paramsE --------------------------
	.section	.text._ZN5flash24flash_fwd_splitkv_kernelI23Flash_fwd_kernel_traitsILi192ELi64ELi64ELi4ELb0ELb0EN7cutlass10bfloat16_tE19Flash_kernel_traitsILi192ELi64ELi64ELi4ES3_EELb0ELb0ELb1ELb0ELb0ELb1ELb1ELb1EEEvNS_16Flash_fwd_paramsE,"ax",@progbits
	.sectioninfo	@"SHI_REGISTERS=246"
	.align	128
        .global         _ZN5flash24flash_fwd_splitkv_kernelI23Flash_fwd_kernel_traitsILi192ELi64ELi64ELi4ELb0ELb0EN7cutlass10bfloat16_tE19Flash_kernel_traitsILi192ELi64ELi64ELi4ES3_EELb0ELb0ELb1ELb0ELb0ELb1ELb1ELb1EEEvNS_16Flash_fwd_paramsE
        .type           _ZN5flash24flash_fwd_splitkv_kernelI23Flash_fwd_kernel_traitsILi192ELi64ELi64ELi4ELb0ELb0EN7cutlass10bfloat16_tE19Flash_kernel_traitsILi192ELi64ELi64ELi4ES3_EELb0ELb0ELb1ELb0ELb0ELb1ELb1ELb1EEEvNS_16Flash_fwd_paramsE,@function
        .size           _ZN5flash24flash_fwd_splitkv_kernelI23Flash_fwd_kernel_traitsILi192ELi64ELi64ELi4ELb0ELb0EN7cutlass10bfloat16_tE19Flash_kernel_traitsILi192ELi64ELi64ELi4ES3_EELb0ELb0ELb1ELb0ELb0ELb1ELb1ELb1EEEvNS_16Flash_fwd_paramsE,(.L_x_7805 - _ZN5flash24flash_fwd_splitkv_kernelI23Flash_fwd_kernel_traitsILi192ELi64ELi64ELi4ELb0ELb0EN7cutlass10bfloat16_tE19Flash_kernel_traitsILi192ELi64ELi64ELi4ES3_EELb0ELb0ELb1ELb0ELb0ELb1ELb1ELb1EEEvNS_16Flash_fwd_paramsE)
        .other          _ZN5flash24flash_fwd_splitkv_kernelI23Flash_fwd_kernel_traitsILi192ELi64ELi64ELi4ELb0ELb0EN7cutlass10bfloat16_tE19Flash_kernel_traitsILi192ELi64ELi64ELi4ES3_EELb0ELb0ELb1ELb0ELb0ELb1ELb1ELb1EEEvNS_16Flash_fwd_paramsE,@"STO_CUDA_ENTRY STV_DEFAULT"
_ZN5flash24flash_fwd_splitkv_kernelI23Flash_fwd_kernel_traitsILi192ELi64ELi64ELi4ELb0ELb0EN7cutlass10bfloat16_tE19Flash_kernel_traitsILi192ELi64ELi64ELi4ES3_EELb0ELb0ELb1ELb0ELb0ELb1ELb1ELb1EEEvNS_16Flash_fwd_paramsE:
.text._ZN5flash24flash_fwd_splitkv_kernelI23Flash_fwd_kernel_traitsILi192ELi64ELi64ELi4ELb0ELb0EN7cutlass10bfloat16_tE19Flash_kernel_traitsILi192ELi64ELi64ELi4ES3_EELb0ELb0ELb1ELb0ELb0ELb1ELb1ELb1EEEvNS_16Flash_fwd_paramsE:
        /* <DEDUP_REMOVED lines=29> */
[----:B---34-:R-:W-:Y:S05]  /*01d0*/  CALL.REL.NOINC `($_ZN5flash24flash_fwd_splitkv_kernelI23Flash_fwd_kernel_traitsILi192ELi64ELi64ELi4ELb0ELb0EN7cutlass10bfloat16_tE19Flash_kernel_traitsILi192ELi64ELi64ELi4ES3_EELb0ELb0ELb1ELb0ELb0ELb1ELb1ELb1EEEvNS_16Flash_fwd_paramsE$_ZN5flash30compute_attn_1rowblock_splitkvI23Flash_fwd_kernel_traitsILi192ELi64ELi64ELi4ELb0ELb0EN7cutlass10bfloat16_tE19Flash_kernel_traitsILi192ELi64ELi64ELi4ES3_EELb0ELb0ELb1ELb0ELb0ELb1ELb1ELb1ENS_16Flash_fwd_paramsEEEvRKT8_iiiii) ;  /* 0x0000002000007944 */ /* 0x018fea0003c00000 */
[----:B------:R-:W-:Y:S05]  /*01e0*/  BSYNC B4 ;  /* 0x0000000000047941 */ /* 0x000fea0003800000 */
.L_x_5238:
[----:B------:R-:W-:Y:S05]  /*01f0*/  EXIT ;  /* 0x000000000000794d */ /* 0x000fea0003800000 */
        .type           $_ZN5flash24flash_fwd_splitkv_kernelI23Flash_fwd_kernel_traitsILi192ELi64ELi64ELi4ELb0ELb0EN7cutlass10bfloat16_tE19Flash_kernel_traitsILi192ELi64ELi64ELi4ES3_EELb0ELb0ELb1ELb0ELb0ELb1ELb1ELb1EEEvNS_16Flash_fwd_paramsE$_ZN5flash30compute_attn_1rowblock_splitkvI23Flash_fwd_kernel_traitsILi192ELi64ELi64ELi4ELb0ELb0EN7cutlass10bfloat16_tE19Flash_kernel_traitsILi192ELi64ELi64ELi4ES3_EELb0ELb0ELb1ELb0ELb0ELb1ELb1ELb1ENS_16Flash_fwd_paramsEEEvRKT8_iiiii,@function
        .size           $_ZN5flash24flash_fwd_splitkv_kernelI23Flash_fwd_kernel_traitsILi192ELi64ELi64ELi4ELb0ELb0EN7cutlass10bfloat16_tE19Flash_kernel_traitsILi192ELi64ELi64ELi4ES3_EELb0ELb0ELb1ELb0ELb0ELb1ELb1ELb1EEEvNS_16Flash_fwd_paramsE$_ZN5flash30compute_attn_1rowblock_splitkvI23Flash_fwd_kernel_traitsILi192ELi64ELi64ELi4ELb0ELb0EN7cutlass10bfloat16_tE19Flash_kernel_traitsILi192ELi64ELi64ELi4ES3_EELb0ELb0ELb1ELb0ELb0ELb1ELb1ELb1ENS_16Flash_fwd_paramsEEEvRKT8_iiiii,($__internal_25_$__cuda_sm70_shflsync_bfly_p - $_ZN5flash24flash_fwd_splitkv_kernelI23Flash_fwd_kernel_traitsILi192ELi64ELi64ELi4ELb0ELb0EN7cutlass10bfloat16_tE19Flash_kernel_traitsILi192ELi64ELi64ELi4ES3_EELb0ELb0ELb1ELb0ELb0ELb1ELb1ELb1EEEvNS_16Flash_fwd_paramsE$_ZN5flash30compute_attn_1rowblock_splitkvI23Flash_fwd_kernel_traitsILi192ELi64ELi64ELi4ELb0ELb0EN7cutlass10bfloat16_tE19Flash_kernel_traitsILi192ELi64ELi64ELi4ES3_EELb0ELb0ELb1ELb0ELb0ELb1ELb1ELb1ENS_16Flash_fwd_paramsEEEvRKT8_iiiii)
$_ZN5flash24flash_fwd_splitkv_kernelI23Flash_fwd_kernel_traitsILi192ELi64ELi64ELi4ELb0ELb0EN7cutlass10bfloat16_tE19Flash_kernel_traitsILi192ELi64ELi64ELi4ES3_EELb0ELb0ELb1ELb0ELb0ELb1ELb1ELb1EEEvNS_16Flash_fwd_paramsE$_ZN5flash30compute_attn_1rowblock_splitkvI23Flash_fwd_kernel_traitsILi192ELi64ELi64ELi4ELb0ELb0EN7cutlass10bfloat16_tE19Flash_kernel_traitsILi192ELi64ELi64ELi4ES3_EELb0ELb0ELb1ELb0ELb0ELb1ELb1ELb1ENS_16Flash_fwd_paramsEEEvRKT8_iiiii:
        /* <DEDUP_REMOVED lines=20> */
.L_x_5240:
[----:B------:R-:W-:Y:S05]  /*0340*/  BSYNC B0 ;  /* 0x0000000000007941 */ /* 0x000fea0003800000 */
.L_x_5239:
        /* <DEDUP_REMOVED lines=17> */
.L_x_5242:
[----:B------:R4:W5:Y:S02]  /*0460*/  LD.E R73, [R12.64+0xb8] ;  /* 0x0000b8060c497980 */ /* 0x000964000c101900 */
.L_x_5243:
[----:B------:R-:W-:Y:S05]  /*0470*/  BSYNC B0 ;  /* 0x0000000000007941 */ /* 0x000fea0003800000 */
.L_x_5241:
        /* <DEDUP_REMOVED lines=10> */
.L_x_5245:
[----:B------:R-:W2:Y:S01]  /*0520*/  LD.E.64 R2, [R12.64+0x108] ;  /* 0x000108060c027980 */ /* 0x000ea2000c101b00 */
[----:B------:R-:W-:Y:S01]  /*0530*/  BSSY B0, `(.L_x_5247) ;  /* 0x0000006000007945 */ /* 0x000fe20003800000 */
[----:B------:R-:W-:Y:S01]  /*0540*/  IMAD.MOV.U32 R0, RZ, RZ, RZ ;  /* 0x000000ffff007224 */ /* 0x000fe200078e00ff */
[----:B--2---:R-:W-:-:S04]  /*0550*/  ISETP.NE.U32.AND P0, PT, R2, RZ, PT ;  /* 0x000000ff0200720c */ /* 0x004fc80003f05070 */
[----:B------:R-:W-:-:S13]  /*0560*/  ISETP.NE.AND.EX P0, PT, R3, RZ, PT, P0 ;  /* 0x000000ff0300720c */ /* 0x000fda0003f05300 */
[----:B------:R-:W-:Y:S05]  /*0570*/  @!P0 BRA `(.L_x_5248) ;  /* 0x0000001000008947 */ /* 0x000fea0003800000 */
[----:B------:R2:W5:Y:S02]  /*0580*/  LD.E R0, [R12.64+0xbc] ;  /* 0x0000bc060c007980 */ /* 0x000564000c101900 */
.L_x_5248:
[----:B------:R-:W-:Y:S05]  /*0590*/  BSYNC B0 ;  /* 0x0000000000007941 */ /* 0x000fea0003800000 */
.L_x_5247:
[----:B-----5:R-:W-:Y:S02]  /*05a0*/  IADD3 R135, R73, R0, RZ ;  /* 0x0000000049877210 */ /* 0x020fe40007ffe0ff */
.L_x_5246:
[----:B------:R-:W-:Y:S05]  /*05b0*/  BSYNC B1 ;  /* 0x0000000000017941 */ /* 0x000fea0003800000 */
.L_x_5244:
[----:B------:R-:W-:Y:S01]  /*05c0*/  IMAD.SHL.U32 R71, R219, 0x40, RZ ;  /* 0x00000040db477824 */ /* 0x000fe200078e00ff */
[----:B------:R-:W-:Y:S01]  /*05d0*/  MOV R2, R218 ;  /* 0x000000da00027202 */ /* 0x000fe20000000f00 */
[----:B------:R-:W-:-:S03]  /*05e0*/  IMAD.MOV.U32 R3, RZ, RZ, 0x0 ;  /* 0x00000000ff037424 */ /* 0x000fc600078e00ff */
[----:B------:R-:W-:-:S13]  /*05f0*/  ISETP.GT.AND P0, PT, R220, R71, PT ;  /* 0x00000047dc00720c */ /* 0x000fda0003f04270 */
[----:B------:R-:W-:Y:S05]  /*0600*/  @!P0 RET.REL.NODEC R2 `(_ZN5flash24flash_fwd_splitkv_kernelI23Flash_fwd_kernel_traitsILi192ELi64ELi64ELi4ELb0ELb0EN7cutlass10bfloat16_tE19Flash_kernel_traitsILi192ELi64ELi64ELi4ES3_EELb0ELb0ELb1ELb0ELb0ELb1ELb1ELb1EEEvNS_16Flash_fwd_paramsE) ;  /* 0xfffff9f002008950 */ /* 0x000fea0003c3ffff */
        /* <DEDUP_REMOVED lines=75> */
.L_x_5251:
[----:B------:R-:W-:Y:S05]  /*0ac0*/  BSYNC B0 ;  /* 0x0000000000007941 */ /* 0x000fea0003800000 */
.L_x_5250:
        /* <DEDUP_REMOVED lines=10> */
.L_x_5253:
[----:B------:R-:W-:Y:S05]  /*0b70*/  BSYNC B0 ;  /* 0x0000000000007941 */ /* 0x000fea0003800000 */
.L_x_5252:
        /* <DEDUP_REMOVED lines=10> */
.L_x_5255:
[----:B------:R-:W-:Y:S05]  /*0c20*/  BSYNC B0 ;  /* 0x0000000000007941 */ /* 0x000fea0003800000 */
.L_x_5254:
        /* <DEDUP_REMOVED lines=10> */
.L_x_5257:
[----:B------:R-:W-:Y:S05]  /*0cd0*/  BSYNC B0 ;  /* 0x0000000000007941 */ /* 0x000fea0003800000 */
.L_x_5256:
        /* <DEDUP_REMOVED lines=10> */
.L_x_5259:
[----:B------:R-:W-:Y:S05]  /*0d80*/  BSYNC B0 ;  /* 0x0000000000007941 */ /* 0x000fea0003800000 */
.L_x_5258:
        /* <DEDUP_REMOVED lines=10> */
.L_x_5261:
[----:B------:R-:W-:Y:S05]  /*0e30*/  BSYNC B0 ;  /* 0x0000000000007941 */ /* 0x000fea0003800000 */
.L_x_5260:
        /* <DEDUP_REMOVED lines=10> */
.L_x_5263:
[----:B------:R-:W-:Y:S05]  /*0ee0*/  BSYNC B0 ;  /* 0x0000000000007941 */ /* 0x000fea0003800000 */
.L_x_5262:
        /* <DEDUP_REMOVED lines=10> */
.L_x_5265:
[----:B------:R-:W-:Y:S05]  /*0f90*/  BSYNC B0 ;  /* 0x0000000000007941 */ /* 0x000fea0003800000 */
.L_x_5264:
        /* <DEDUP_REMOVED lines=29> */
[----:B------:R-:W-:Y:S05]  /*1170*/  @P6 RET.REL.NODEC R218 `(_ZN5flash24flash_fwd_splitkv_kernelI23Flash_fwd_kernel_traitsILi192ELi64ELi64ELi4ELb0ELb0EN7cutlass10bfloat16_tE19Flash_kernel_traitsILi192ELi64ELi64ELi4ES3_EELb0ELb0ELb1ELb0ELb0ELb1ELb1ELb1EEEvNS_16Flash_fwd_paramsE) ;  /* 0xffffee80da006950 */ /* 0x000fea0003c3ffff */
[----:B-1----:R-:W-:Y:S02]  /*1180*/  MOV R5, 0xff800000 ;  /* 0xff80000000057802 */ /* 0x002fe40000000f00 */
[----:B------:R-:W-:-:S03]  /*1190*/  MOV R219, 0x0 ;  /* 0x0000000000db7802 */ /* 0x000fc60000000f00 */
[----:B------:R1:W-:Y:S01]  /*11a0*/  ST.E [R2.64+0xe0], R5 ;  /* 0x0000e00502007985 */ /* 0x0003e2000c101906 */
[----:B------:R-:W-:Y:S05]  /*11b0*/  RET.REL.NODEC R218 `(_ZN5flash24flash_fwd_splitkv_kernelI23Flash_fwd_kernel_traitsILi192ELi64ELi64ELi4ELb0ELb0EN7cutlass10bfloat16_tE19Flash_kernel_traitsILi192ELi64ELi64ELi4ES3_EELb0ELb0ELb1ELb0ELb0ELb1ELb1ELb1EEEvNS_16Flash_fwd_paramsE) ;  /* 0xffffee40da007950 */ /* 0x000fea0003c3ffff */
.L_x_5249:
        /* <DEDUP_REMOVED lines=105> */
.L_x_5267:
        /* <DEDUP_REMOVED lines=82> */
.L_x_5268:
[----:B-1----:R-:W-:Y:S05]  /*1d70*/  BSYNC B0 ;  /* 0x0000000000007941 */ /* 0x002fea0003800000 */
.L_x_5266:
        /* <DEDUP_REMOVED lines=49> */
[----:B------:R-:W-:Y:S02]  /*2090*/  LEA.HI R155, R7, R56, RZ, 0x6 ;  /* 0x00000038079b7211 */ /* 0x000fe400078f30ff */
[----:B------:R-:W-:-:S03]  /*20a0*/  LOP3.LUT R10, R21, R10, RZ, 0x3c, !PT ;  /* 0x0000000a150a7212 */ /* 0x000fc600078e3cff */
        /* <DEDUP_REMOVED lines=85> */
[----:B------:R-:W-:Y:S01]  /*2600*/  IMAD.WIDE.U32 R184, R64, 0x60, RZ ;  /* 0x0000006040b87825 */ /* 0x000fe200078e00ff */
[----:B------:R-:W-:-:S02]  /*2610*/  LOP3.LUT R150, R76, 0xffff, RZ, 0xc0, !PT ;  /* 0x0000ffff4c967812 */ /* 0x000fc400078ec0ff */
        /* <DEDUP_REMOVED lines=50> */
[----:B-----5:R-:W-:Y:S02]  /*2940*/  IMAD.IADD R5, R20, 0x1, R5 ;  /* 0x0000000114057824 */ /* 0x020fe400078e0205 */
        /* <DEDUP_REMOVED lines=87> */
.L_x_5363:
        /* <DEDUP_REMOVED lines=19> */
.L_x_5271:
[----:B------:R-:W-:Y:S05]  /*2ff0*/  BSYNC B0 ;  /* 0x0000000000007941 */ /* 0x000fea0003800000 */
.L_x_5270:
        /* <DEDUP_REMOVED lines=18> */
.L_x_5273:
[----:B------:R-:W-:Y:S05]  /*3120*/  BSYNC B0 ;  /* 0x0000000000007941 */ /* 0x000fea0003800000 */
.L_x_5272:
        /* <DEDUP_REMOVED lines=18> */
.L_x_5275:
[----:B------:R-:W-:Y:S05]  /*3250*/  BSYNC B0 ;  /* 0x0000000000007941 */ /* 0x000fea0003800000 */
.L_x_5274:
        /* <DEDUP_REMOVED lines=18> */
.L_x_5277:
[----:B------:R-:W-:Y:S05]  /*3380*/  BSYNC B0 ;  /* 0x0000000000007941 */ /* 0x000fea0003800000 */
.L_x_5276:
        /* <DEDUP_REMOVED lines=65> */
.L_x_5284:
[----:B------:R-:W-:Y:S05]  /*37a0*/  BSYNC B0 ;  /* 0x0000000000007941 */ /* 0x000fea0003800000 */
.L_x_5283:
        /* <DEDUP_REMOVED lines=50> */
.L_x_5286:
[----:B------:R-:W-:Y:S05]  /*3ad0*/  BSYNC B0 ;  /* 0x0000000000007941 */ /* 0x000fea0003800000 */
.L_x_5285:
        /* <DEDUP_REMOVED lines=49> */
.L_x_5282:
[----:B------:R-:W-:Y:S05]  /*3df0*/  BSYNC B1 ;  /* 0x0000000000017941 */ /* 0x000fea0003800000 */
.L_x_5281:
        /* <DEDUP_REMOVED lines=63> */
.L_x_5290:
[----:B------:R-:W-:Y:S05]  /*41f0*/  BSYNC B0 ;  /* 0x0000000000007941 */ /* 0x000fea0003800000 */
.L_x_5289:
        /* <DEDUP_REMOVED lines=53> */
.L_x_5292:
[----:B------:R-:W-:Y:S05]  /*4550*/  BSYNC B0 ;  /* 0x0000000000007941 */ /* 0x000fea0003800000 */
.L_x_5291:
        /* <DEDUP_REMOVED lines=52> */
.L_x_5288:
[----:B------:R-:W-:Y:S05]  /*48a0*/  BSYNC B1 ;  /* 0x0000000000017941 */ /* 0x000fea0003800000 */
.L_x_5287:
        /* <DEDUP_REMOVED lines=63> */
.L_x_5296:
[----:B------:R-:W-:Y:S05]  /*4ca0*/  BSYNC B0 ;  /* 0x0000000000007941 */ /* 0x000fea0003800000 */
.L_x_5295:
        /* <DEDUP_REMOVED lines=53> */
.L_x_5298:
[----:B------:R-:W-:Y:S05]  /*5000*/  BSYNC B0 ;  /* 0x0000000000007941 */ /* 0x000fea0003800000 */
.L_x_5297:
        /* <DEDUP_REMOVED lines=52> */
.L_x_5294:
[----:B------:R-:W-:Y:S05]  /*5350*/  BSYNC B1 ;  /* 0x0000000000017941 */ /* 0x000fea0003800000 */
.L_x_5293:
        /* <DEDUP_REMOVED lines=65> */
.L_x_5302:
[----:B------:R-:W-:Y:S05]  /*5770*/  BSYNC B0 ;  /* 0x0000000000007941 */ /* 0x000fea0003800000 */
.L_x_5301:
        /* <DEDUP_REMOVED lines=53> */
.L_x_5304:
[----:B------:R-:W-:Y:S05]  /*5ad0*/  BSYNC B0 ;  /* 0x0000000000007941 */ /* 0x000fea0003800000 */
.L_x_5303:
        /* <DEDUP_REMOVED lines=52> */
.L_x_5300:
[----:B------:R-:W-:Y:S05]  /*5e20*/  BSYNC B1 ;  /* 0x0000000000017941 */ /* 0x000fea0003800000 */
.L_x_5299:
[----:B------:R-:W2:Y:S02]  /*5e30*/  LD.E R3, [R12.64+0xd0] ;  /* 0x0000d0060c037980 */ /* 0x000ea4000c101900 */
[----:B--2---:R-:W-:Y:S05]  /*5e40*/  IMAD.U32 R3, R3, -0x20, RZ ;  /* 0xffffffe003037824 */ /* 0x004fea00078e00ff */
[C---:B------:R-:W-:Y:S02]  /*5e50*/  LEA R18, P1, R3.reuse, R18, 0x1 ;  /* 0x0000001203127211 */ /* 0x040fe400078208ff */
[C---:B------:R-:W-:Y:S02]  /*5e60*/  LEA R58, P0, R3.reuse, R58, 0x1 ;  /* 0x0000003a033a7211 */ /* 0x040fe400078008ff */
[C---:B------:R-:W-:Y:S02]  /*5e70*/  LEA.HI.X.SX32 R19, R3.reuse, R19, 0x1, P1 ;  /* 0x0000001303137211 */ /* 0x040fe400008f0eff */
[----:B------:R-:W-:Y:S01]  /*5e80*/  LEA.HI.X.SX32 R59, R3, R59, 0x1, P0 ;  /* 0x0000003b033b7211 */ /* 0x000fe200000f0eff */
[----:B------:R-:W-:-:S05]  /*5e90*/  BRA `(.L_x_5305) ;  /* 0x00004ec000007947 */ /* 0x000fca0003800000 */
.L_x_5280:
        /* <DEDUP_REMOVED lines=89> */
.L_x_5311:
[----:B------:R-:W-:Y:S05]  /*6430*/  BSYNC B0 ;  /* 0x0000000000007941 */ /* 0x000fea0003800000 */
.L_x_5310:
[----:B-----5:R2:W-:Y:S02]  /*6440*/  ST.E.128 [R126.64], R48 ;  /* 0x000000307e007985 */ /* 0x0205e4000c101d06 */
.L_x_5309:
[----:B------:R-:W-:Y:S05]  /*6450*/  BSYNC B1 ;  /* 0x0000000000017941 */ /* 0x000fea0003800000 */
.L_x_5308:
        /* <DEDUP_REMOVED lines=87> */
.L_x_5315:
[----:B------:R-:W-:Y:S05]  /*69d0*/  BSYNC B0 ;  /* 0x0000000000007941 */ /* 0x000fea0003800000 */
.L_x_5314:
[----:B-----5:R3:W-:Y:S02]  /*69e0*/  ST.E.128 [R126.64+0x80], R48 ;  /* 0x000080307e007985 */ /* 0x0207e4000c101d06 */
.L_x_5313:
[----:B------:R-:W-:Y:S05]  /*69f0*/  BSYNC B1 ;  /* 0x0000000000017941 */ /* 0x000fea0003800000 */
.L_x_5312:
        /* <DEDUP_REMOVED lines=86> */
.L_x_5317:
[----:B------:R-:W-:Y:S05]  /*6f60*/  BSYNC B0 ;  /* 0x0000000000007941 */ /* 0x000fea0003800000 */
.L_x_5316:
[----:B-----5:R3:W-:Y:S02]  /*6f70*/  ST.E.128 [R126.64+0x100], R48 ;  /* 0x000100307e007985 */ /* 0x0207e4000c101d06 */
.L_x_5307:
[----:B------:R-:W-:Y:S05]  /*6f80*/  BSYNC B2 ;  /* 0x0000000000027941 */ /* 0x000fea0003800000 */
.L_x_5306:
        /* <DEDUP_REMOVED lines=31> */
[C---:B------:R-:W-:Y:S02]  /*7180*/  IADD3 R157, P2, R156.reuse, R191, RZ ;  /* 0x000000bf9c9d7210 */ /* 0x040fe40007f5e0ff */
[----:B------:R-:W-:Y:S02]  /*7190*/  LEA.HI.X.SX32 R23, R193, R195, 0x1, P0 ;  /* 0x000000c3c1177211 */ /* 0x000fe400000f0eff */
[----:B------:R-:W-:Y:S02]  /*71a0*/  LEA R196, P0, R157, R122, 0x1 ;  /* 0x0000007a9dc47211 */ /* 0x000fe400078008ff */
[-C--:B--2---:R-:W-:Y:S01]  /*71b0*/  LEA.HI.X.SX32 R194, R191, R140.reuse, 0x1, P2 ;  /* 0x0000008cbfc27211 */ /* 0x084fe200010f0eff */
        /* <DEDUP_REMOVED lines=62> */
.L_x_5323:
[----:B------:R-:W-:Y:S05]  /*75a0*/  BSYNC B0 ;  /* 0x0000000000007941 */ /* 0x000fea0003800000 */
.L_x_5322:
[C---:B------:R-:W-:Y:S04]  /*75b0*/  LEA R2, P0, R213.reuse, R126, 0x1 ;  /* 0x0000007ed5027211 */ /* 0x040fe800078008ff */
[----:B------:R-:W-:Y:S05]  /*75c0*/  LEA.HI.X R3, R213, R127, R214, 0x1, P0 ;  /* 0x0000007fd5037211 */ /* 0x000fea00000f0cd6 */
[----:B-----5:R3:W-:Y:S04]  /*75d0*/  ST.E.128 [R2.64], R48 ;  /* 0x0000003002007985 */ /* 0x0207e8000c101d06 */
.L_x_5321:
[----:B------:R-:W-:Y:S05]  /*75e0*/  BSYNC B1 ;  /* 0x0000000000017941 */ /* 0x000fea0003800000 */
.L_x_5320:
        /* <DEDUP_REMOVED lines=92> */
.L_x_5327:
[----:B------:R-:W-:Y:S05]  /*7bb0*/  BSYNC B0 ;  /* 0x0000000000007941 */ /* 0x000fea0003800000 */
.L_x_5326:
[C---:B------:R-:W-:Y:S04]  /*7bc0*/  LEA R2, P0, R92.reuse, R126, 0x1 ;  /* 0x0000007e5c027211 */ /* 0x040fe800078008ff */
[----:B------:R-:W-:Y:S05]  /*7bd0*/  LEA.HI.X R3, R92, R127, R91, 0x1, P0 ;  /* 0x0000007f5c037211 */ /* 0x000fea00000f0c5b */
[----:B-----5:R3:W-:Y:S04]  /*7be0*/  ST.E.128 [R2.64], R48 ;  /* 0x0000003002007985 */ /* 0x0207e8000c101d06 */
.L_x_5325:
[----:B------:R-:W-:Y:S05]  /*7bf0*/  BSYNC B1 ;  /* 0x0000000000017941 */ /* 0x000fea0003800000 */
.L_x_5324:
        /* <DEDUP_REMOVED lines=91> */
.L_x_5329:
[----:B------:R-:W-:Y:S05]  /*81b0*/  BSYNC B0 ;  /* 0x0000000000007941 */ /* 0x000fea0003800000 */
.L_x_5328:
[C---:B------:R-:W-:Y:S04]  /*81c0*/  LEA R2, P0, R88.reuse, R126, 0x1 ;  /* 0x0000007e58027211 */ /* 0x040fe800078008ff */
[----:B------:R-:W-:Y:S05]  /*81d0*/  LEA.HI.X R3, R88, R127, R87, 0x1, P0 ;  /* 0x0000007f58037211 */ /* 0x000fea00000f0c57 */
[----:B-----5:R3:W-:Y:S04]  /*81e0*/  ST.E.128 [R2.64], R48 ;  /* 0x0000003002007985 */ /* 0x0207e8000c101d06 */
.L_x_5319:
[----:B------:R-:W-:Y:S05]  /*81f0*/  BSYNC B2 ;  /* 0x0000000000027941 */ /* 0x000fea0003800000 */
.L_x_5318:
        /* <DEDUP_REMOVED lines=97> */
.L_x_5335:
[----:B------:R-:W-:Y:S05]  /*8810*/  BSYNC B0 ;  /* 0x0000000000007941 */ /* 0x000fea0003800000 */
.L_x_5334:
[C---:B------:R-:W-:Y:S04]  /*8820*/  LEA R2, P0, R93.reuse, R126, 0x1 ;  /* 0x0000007e5d027211 */ /* 0x040fe800078008ff */
[----:B------:R-:W-:Y:S05]  /*8830*/  LEA.HI.X R3, R93, R127, R94, 0x1, P0 ;  /* 0x0000007f5d037211 */ /* 0x000fea00000f0c5e */
[----:B-----5:R3:W-:Y:S04]  /*8840*/  ST.E.128 [R2.64], R48 ;  /* 0x0000003002007985 */ /* 0x0207e8000c101d06 */
.L_x_5333:
[----:B------:R-:W-:Y:S05]  /*8850*/  BSYNC B1 ;  /* 0x0000000000017941 */ /* 0x000fea0003800000 */
.L_x_5332:
        /* <DEDUP_REMOVED lines=92> */
.L_x_5339:
[----:B------:R-:W-:Y:S05]  /*8e20*/  BSYNC B0 ;  /* 0x0000000000007941 */ /* 0x000fea0003800000 */
.L_x_5338:
[C---:B------:R-:W-:Y:S04]  /*8e30*/  LEA R2, P0, R90.reuse, R126, 0x1 ;  /* 0x0000007e5a027211 */ /* 0x040fe800078008ff */
[----:B------:R-:W-:Y:S05]  /*8e40*/  LEA.HI.X R3, R90, R127, R89, 0x1, P0 ;  /* 0x0000007f5a037211 */ /* 0x000fea00000f0c59 */
[----:B-----5:R3:W-:Y:S04]  /*8e50*/  ST.E.128 [R2.64], R48 ;  /* 0x0000003002007985 */ /* 0x0207e8000c101d06 */
.L_x_5337:
[----:B------:R-:W-:Y:S05]  /*8e60*/  BSYNC B1 ;  /* 0x0000000000017941 */ /* 0x000fea0003800000 */
.L_x_5336:
        /* <DEDUP_REMOVED lines=91> */
.L_x_5341:
[----:B------:R-:W-:Y:S05]  /*9420*/  BSYNC B0 ;  /* 0x0000000000007941 */ /* 0x000fea0003800000 */
.L_x_5340:
[C---:B------:R-:W-:Y:S04]  /*9430*/  LEA R2, P0, R86.reuse, R126, 0x1 ;  /* 0x0000007e56027211 */ /* 0x040fe800078008ff */
[----:B------:R-:W-:Y:S05]  /*9440*/  LEA.HI.X R3, R86, R127, R85, 0x1, P0 ;  /* 0x0000007f56037211 */ /* 0x000fea00000f0c55 */
[----:B-----5:R3:W-:Y:S04]  /*9450*/  ST.E.128 [R2.64], R48 ;  /* 0x0000003002007985 */ /* 0x0207e8000c101d06 */
.L_x_5331:
[----:B------:R-:W-:Y:S05]  /*9460*/  BSYNC B2 ;  /* 0x0000000000027941 */ /* 0x000fea0003800000 */
.L_x_5330:
        /* <DEDUP_REMOVED lines=98> */
.L_x_5347:
[----:B------:R-:W-:Y:S05]  /*9a90*/  BSYNC B0 ;  /* 0x0000000000007941 */ /* 0x000fea0003800000 */
.L_x_5346:
[----:B------:R-:W-:Y:S02]  /*9aa0*/  IMAD R0, R67, 0x60, RZ ;  /* 0x0000006043007824 */ /* 0x000fe400078e02ff */
[----:B------:R-:W-:Y:S05]  /*9ab0*/  IMAD.WIDE.U32 R2, R66, 0x60, R126 ;  /* 0x0000006042027825 */ /* 0x000fea00078e007e */
[----:B------:R-:W-:Y:S05]  /*9ac0*/  IADD3 R3, R3, R0, RZ ;  /* 0x0000000003037210 */ /* 0x000fea0007ffe0ff */
[----:B-----5:R3:W-:Y:S02]  /*9ad0*/  ST.E.128 [R2.64], R48 ;  /* 0x0000003002007985 */ /* 0x0207e4000c101d06 */
.L_x_5345:
[----:B------:R-:W-:Y:S05]  /*9ae0*/  BSYNC B1 ;  /* 0x0000000000017941 */ /* 0x000fea0003800000 */
.L_x_5344:
        /* <DEDUP_REMOVED lines=92> */
.L_x_5351:
[----:B------:R-:W-:Y:S05]  /*a0b0*/  BSYNC B0 ;  /* 0x0000000000007941 */ /* 0x000fea0003800000 */
.L_x_5350:
[C---:B------:R-:W-:Y:S04]  /*a0c0*/  LEA R2, P0, R84.reuse, R126, 0x1 ;  /* 0x0000007e54027211 */ /* 0x040fe800078008ff */
[----:B------:R-:W-:Y:S05]  /*a0d0*/  LEA.HI.X R3, R84, R127, R83, 0x1, P0 ;  /* 0x0000007f54037211 */ /* 0x000fea00000f0c53 */
[----:B-----5:R3:W-:Y:S04]  /*a0e0*/  ST.E.128 [R2.64], R48 ;  /* 0x0000003002007985 */ /* 0x0207e8000c101d06 */
.L_x_5349:
[----:B------:R-:W-:Y:S05]  /*a0f0*/  BSYNC B1 ;  /* 0x0000000000017941 */ /* 0x000fea0003800000 */
.L_x_5348:
        /* <DEDUP_REMOVED lines=27> */
[C---:B--2---:R-:W-:Y:S02]  /*a2b0*/  LEA R192, P0, R157.reuse, R122, 0x1 ;  /* 0x0000007a9dc07211 */ /* 0x044fe400078008ff */
[----:B------:R-:W-:Y:S02]  /*a2c0*/  LEA.HI.X.SX32 R190, R190, R130, 0x1, P2 ;  /* 0x00000082bebe7211 */ /* 0x000fe400010f0eff */
        /* <DEDUP_REMOVED lines=62> */
.L_x_5353:
[----:B------:R-:W-:Y:S05]  /*a6b0*/  BSYNC B0 ;  /* 0x0000000000007941 */ /* 0x000fea0003800000 */
.L_x_5352:
[C---:B------:R-:W-:Y:S04]  /*a6c0*/  LEA R2, P0, R82.reuse, R126, 0x1 ;  /* 0x0000007e52027211 */ /* 0x040fe800078008ff */
[----:B------:R-:W-:Y:S05]  /*a6d0*/  LEA.HI.X R3, R82, R127, R81, 0x1, P0 ;  /* 0x0000007f52037211 */ /* 0x000fea00000f0c51 */
[----:B-----5:R3:W-:Y:S04]  /*a6e0*/  ST.E.128 [R2.64], R48 ;  /* 0x0000003002007985 */ /* 0x0207e8000c101d06 */
.L_x_5343:
[----:B------:R-:W-:Y:S05]  /*a6f0*/  BSYNC B2 ;  /* 0x0000000000027941 */ /* 0x000fea0003800000 */
.L_x_5342:
[----:B---3--:R-:W3:Y:S02]  /*a700*/  LD.E R3, [R12.64+0xd0] ;  /* 0x0000d0060c037980 */ /* 0x008ee4000c101900 */
[----:B---3--:R-:W-:Y:S05]  /*a710*/  IMAD.U32 R3, R3, -0x20, RZ ;  /* 0xffffffe003037824 */ /* 0x008fea00078e00ff */
[C---:B------:R-:W-:Y:S02]  /*a720*/  LEA R124, P1, R3.reuse, R124, 0x1 ;  /* 0x0000007c037c7211 */ /* 0x040fe400078208ff */
[C---:B------:R-:W-:Y:S02]  /*a730*/  LEA R122, P0, R3.reuse, R122, 0x1 ;  /* 0x0000007a037a7211 */ /* 0x040fe400078008ff */
[C---:B------:R-:W-:Y:S02]  /*a740*/  LEA.HI.X.SX32 R125, R3.reuse, R125, 0x1, P1 ;  /* 0x0000007d037d7211 */ /* 0x040fe400008f0eff */
[----:B------:R-:W-:Y:S01]  /*a750*/  LEA.HI.X.SX32 R123, R3, R123, 0x1, P0 ;  /* 0x0000007b037b7211 */ /* 0x000fe200000f0eff */
[----:B------:R-:W-:-:S05]  /*a760*/  BRA `(.L_x_5305) ;  /* 0x000005f000007947 */ /* 0x000fca0003800000 */
.L_x_5279:
        /* <DEDUP_REMOVED lines=11> */
.L_x_5355:
[----:B------:R-:W-:Y:S05]  /*a820*/  BSYNC B0 ;  /* 0x0000000000007941 */ /* 0x000fea0003800000 */
.L_x_5354:
        /* <DEDUP_REMOVED lines=27> */
.L_x_5357:
[----:B------:R-:W-:Y:S05]  /*a9e0*/  BSYNC B0 ;  /* 0x0000000000007941 */ /* 0x000fea0003800000 */
.L_x_5356:
        /* <DEDUP_REMOVED lines=27> */
.L_x_5359:
[----:B------:R-:W-:Y:S05]  /*aba0*/  BSYNC B0 ;  /* 0x0000000000007941 */ /* 0x000fea0003800000 */
.L_x_5358:
        /* <DEDUP_REMOVED lines=27> */
.L_x_5305:
[----:B------:R-:W-:Y:S05]  /*ad60*/  BSYNC B3 ;  /* 0x0000000000037941 */ /* 0x000fea0003800000 */
.L_x_5278:
        /* <DEDUP_REMOVED lines=89> */
.L_x_5361:
        /* <DEDUP_REMOVED lines=8> */
.L_x_5362:
[----:B------:R-:W-:Y:S05]  /*b380*/  BSYNC B0 ;  /* 0x0000000000007941 */ /* 0x000fea0003800000 */
.L_x_5360:
[----:B------:R-:W-:Y:S04]  /*b390*/  IADD3 R9, R9, -0x1, RZ ;  /* 0xffffffff09097810 */ /* 0x000fe80007ffe0ff */
[----:B------:R-:W-:Y:S11]  /*b3a0*/  ISETP.GT.AND P0, PT, R9, R95, PT ;  /* 0x0000005f0900720c */ /* 0x000ff60003f04270 */
[----:B------:R-:W-:Y:S02]  /*b3b0*/  @!UPT UIADD3 URZ, URZ, URZ, URZ ;  /* 0x0000003f3f3ff290 */ /* 0x000fe4000fffe03f */
[----:B------:R-:W-:-:S05]  /*b3c0*/  @P0 BRA `(.L_x_5363) ;  /* 0xffff7af000000947 */ /* 0x000fca000383ffff */
.L_x_5269:
        /* <DEDUP_REMOVED lines=106> */
.L_x_5372:
[----:B------:R-:W-:Y:S05]  /*ba70*/  BSYNC B0 ;  /* 0x0000000000007941 */ /* 0x000fea0003800000 */
.L_x_5371:
[----:B-----5:R3:W-:Y:S02]  /*ba80*/  STS.128 [R223], R20 ;  /* 0x00000014df007388 */ /* 0x0207e40000000c00 */
.L_x_5370:
[----:B------:R-:W-:Y:S05]  /*ba90*/  BSYNC B1 ;  /* 0x0000000000017941 */ /* 0x000fea0003800000 */
.L_x_5369:
        /* <DEDUP_REMOVED lines=47> */
.L_x_5376:
[----:B------:R-:W-:Y:S05]  /*bd90*/  BSYNC B0 ;  /* 0x0000000000007941 */ /* 0x000fea0003800000 */
.L_x_5375:
[----:B-----5:R1:W-:Y:S02]  /*bda0*/  STS.128 [R223+0x2000], R20 ;  /* 0x00200014df007388 */ /* 0x0203e40000000c00 */
.L_x_5374:
[----:B------:R-:W-:Y:S05]  /*bdb0*/  BSYNC B1 ;  /* 0x0000000000017941 */ /* 0x000fea0003800000 */
.L_x_5373:
        /* <DEDUP_REMOVED lines=46> */
.L_x_5378:
[----:B------:R-:W-:Y:S05]  /*c0a0*/  BSYNC B0 ;  /* 0x0000000000007941 */ /* 0x000fea0003800000 */
.L_x_5377:
[----:B-----5:R3:W-:Y:S02]  /*c0b0*/  STS.128 [R223+0x4000], R20 ;  /* 0x00400014df007388 */ /* 0x0207e40000000c00 */
.L_x_5368:
[----:B------:R-:W-:Y:S05]  /*c0c0*/  BSYNC B2 ;  /* 0x0000000000027941 */ /* 0x000fea0003800000 */
.L_x_5367:
        /* <DEDUP_REMOVED lines=52> */
.L_x_5384:
[----:B------:R-:W-:Y:S05]  /*c410*/  BSYNC B0 ;  /* 0x0000000000007941 */ /* 0x000fea0003800000 */
.L_x_5383:
[----:B-----5:R3:W-:Y:S02]  /*c420*/  STS.128 [R223+0x800], R20 ;  /* 0x00080014df007388 */ /* 0x0207e40000000c00 */
.L_x_5382:
[----:B------:R-:W-:Y:S05]  /*c430*/  BSYNC B1 ;  /* 0x0000000000017941 */ /* 0x000fea0003800000 */
.L_x_5381:
        /* <DEDUP_REMOVED lines=47> */
.L_x_5388:
[----:B------:R-:W-:Y:S05]  /*c730*/  BSYNC B0 ;  /* 0x0000000000007941 */ /* 0x000fea0003800000 */
.L_x_5387:
[----:B-----5:R3:W-:Y:S02]  /*c740*/  STS.128 [R223+0x2800], R20 ;  /* 0x00280014df007388 */ /* 0x0207e40000000c00 */
.L_x_5386:
[----:B------:R-:W-:Y:S05]  /*c750*/  BSYNC B1 ;  /* 0x0000000000017941 */ /* 0x000fea0003800000 */
.L_x_5385:
        /* <DEDUP_REMOVED lines=45> */
.L_x_5390:
[----:B------:R-:W-:Y:S05]  /*ca30*/  BSYNC B0 ;  /* 0x0000000000007941 */ /* 0x000fea0003800000 */
.L_x_5389:
[----:B-----5:R1:W-:Y:S02]  /*ca40*/  STS.128 [R223+0x4800], R40 ;  /* 0x00480028df007388 */ /* 0x0203e40000000c00 */
.L_x_5380:
[----:B------:R-:W-:Y:S05]  /*ca50*/  BSYNC B2 ;  /* 0x0000000000027941 */ /* 0x000fea0003800000 */
.L_x_5379:
        /* <DEDUP_REMOVED lines=53> */
.L_x_5396:
[----:B------:R-:W-:Y:S05]  /*cdb0*/  BSYNC B0 ;  /* 0x0000000000007941 */ /* 0x000fea0003800000 */
.L_x_5395:
[----:B-----5:R3:W-:Y:S02]  /*cdc0*/  STS.128 [R223+0x1000], R20 ;  /* 0x00100014df007388 */ /* 0x0207e40000000c00 */
.L_x_5394:
[----:B------:R-:W-:Y:S05]  /*cdd0*/  BSYNC B1 ;  /* 0x0000000000017941 */ /* 0x000fea0003800000 */
.L_x_5393:
        /* <DEDUP_REMOVED lines=48> */
.L_x_5400:
[----:B------:R-:W-:Y:S05]  /*d0e0*/  BSYNC B0 ;  /* 0x0000000000007941 */ /* 0x000fea0003800000 */
.L_x_5399:
[----:B-----5:R3:W-:Y:S02]  /*d0f0*/  STS.128 [R223+0x3000], R20 ;  /* 0x00300014df007388 */ /* 0x0207e40000000c00 */
.L_x_5398:
[----:B------:R-:W-:Y:S05]  /*d100*/  BSYNC B1 ;  /* 0x0000000000017941 */ /* 0x000fea0003800000 */
.L_x_5397:
        /* <DEDUP_REMOVED lines=45> */
.L_x_5402:
[----:B------:R-:W-:Y:S05]  /*d3e0*/  BSYNC B0 ;  /* 0x0000000000007941 */ /* 0x000fea0003800000 */
.L_x_5401:
[----:B-----5:R1:W-:Y:S02]  /*d3f0*/  STS.128 [R223+0x5000], R36 ;  /* 0x00500024df007388 */ /* 0x0203e40000000c00 */
.L_x_5392:
[----:B------:R-:W-:Y:S05]  /*d400*/  BSYNC B2 ;  /* 0x0000000000027941 */ /* 0x000fea0003800000 */
.L_x_5391:
        /* <DEDUP_REMOVED lines=50> */
.L_x_5407:
[----:B------:R-:W-:Y:S05]  /*d730*/  BSYNC B0 ;  /* 0x0000000000007941 */ /* 0x000fea0003800000 */
.L_x_5406:
[----:B-----5:R1:W-:Y:S02]  /*d740*/  STS.128 [R223+0x1800], R20 ;  /* 0x00180014df007388 */ /* 0x0203e40000000c00 */
.L_x_5405:
[----:B------:R-:W-:Y:S05]  /*d750*/  BSYNC B1 ;  /* 0x0000000000017941 */ /* 0x000fea0003800000 */
.L_x_5404:
        /* <DEDUP_REMOVED lines=46> */
.L_x_5411:
[----:B------:R-:W-:Y:S05]  /*da40*/  BSYNC B0 ;  /* 0x0000000000007941 */ /* 0x000fea0003800000 */
.L_x_5410:
[----:B-----5:R3:W-:Y:S02]  /*da50*/  STS.128 [R223+0x3800], R20 ;  /* 0x00380014df007388 */ /* 0x0207e40000000c00 */
.L_x_5409:
[----:B------:R-:W-:Y:S05]  /*da60*/  BSYNC B1 ;  /* 0x0000000000017941 */ /* 0x000fea0003800000 */
.L_x_5408:
        /* <DEDUP_REMOVED lines=45> */
.L_x_5413:
[----:B------:R-:W-:Y:S05]  /*dd40*/  BSYNC B0 ;  /* 0x0000000000007941 */ /* 0x000fea0003800000 */
.L_x_5412:
[----:B-----5:R1:W-:Y:S01]  /*dd50*/  STS.128 [R223+0x5800], R16 ;  /* 0x00580010df007388 */ /* 0x0203e20000000c00 */
[----:B------:R-:W-:Y:S05]  /*dd60*/  BRA `(.L_x_5403) ;  /* 0x00004c0000007947 */ /* 0x000fea0003800000 */
.L_x_5366:
        /* <DEDUP_REMOVED lines=89> */
.L_x_5419:
[----:B------:R-:W-:Y:S05]  /*e300*/  BSYNC B0 ;  /* 0x0000000000007941 */ /* 0x000fea0003800000 */
.L_x_5418:
[----:B-----5:R3:W-:Y:S02]  /*e310*/  STS.128 [R223], R32 ;  /* 0x00000020df007388 */ /* 0x0207e40000000c00 */
.L_x_5417:
[----:B------:R-:W-:Y:S05]  /*e320*/  BSYNC B1 ;  /* 0x0000000000017941 */ /* 0x000fea0003800000 */
.L_x_5416:
        /* <DEDUP_REMOVED lines=87> */
.L_x_5423:
[----:B------:R-:W-:Y:S05]  /*e8a0*/  BSYNC B0 ;  /* 0x0000000000007941 */ /* 0x000fea0003800000 */
.L_x_5422:
[----:B-----5:R1:W-:Y:S02]  /*e8b0*/  STS.128 [R223+0x2000], R32 ;  /* 0x00200020df007388 */ /* 0x0203e40000000c00 */
.L_x_5421:
[----:B------:R-:W-:Y:S05]  /*e8c0*/  BSYNC B1 ;  /* 0x0000000000017941 */ /* 0x000fea0003800000 */
.L_x_5420:
        /* <DEDUP_REMOVED lines=86> */
.L_x_5425:
[----:B------:R-:W-:Y:S05]  /*ee30*/  BSYNC B0 ;  /* 0x0000000000007941 */ /* 0x000fea0003800000 */
.L_x_5424:
[----:B-----5:R3:W-:Y:S02]  /*ee40*/  STS.128 [R223+0x4000], R32 ;  /* 0x00400020df007388 */ /* 0x0207e40000000c00 */
.L_x_5415:
[----:B------:R-:W-:Y:S05]  /*ee50*/  BSYNC B2 ;  /* 0x0000000000027941 */ /* 0x000fea0003800000 */
.L_x_5414:
        /* <DEDUP_REMOVED lines=92> */
.L_x_5431:
[----:B------:R-:W-:Y:S05]  /*f420*/  BSYNC B0 ;  /* 0x0000000000007941 */ /* 0x000fea0003800000 */
.L_x_5430:
[----:B-----5:R3:W-:Y:S02]  /*f430*/  STS.128 [R223+0x800], R32 ;  /* 0x00080020df007388 */ /* 0x0207e40000000c00 */
.L_x_5429:
[----:B------:R-:W-:Y:S05]  /*f440*/  BSYNC B1 ;  /* 0x0000000000017941 */ /* 0x000fea0003800000 */
.L_x_5428:
        /* <DEDUP_REMOVED lines=87> */
.L_x_5435:
[----:B------:R-:W-:Y:S05]  /*f9c0*/  BSYNC B0 ;  /* 0x0000000000007941 */ /* 0x000fea0003800000 */
.L_x_5434:
[----:B-----5:R3:W-:Y:S02]  /*f9d0*/  STS.128 [R223+0x2800], R32 ;  /* 0x00280020df007388 */ /* 0x0207e40000000c00 */
.L_x_5433:
[----:B------:R-:W-:Y:S05]  /*f9e0*/  BSYNC B1 ;  /* 0x0000000000017941 */ /* 0x000fea0003800000 */
.L_x_5432:
        /* <DEDUP_REMOVED lines=86> */
.L_x_5437:
[----:B------:R-:W-:Y:S05]  /*ff50*/  BSYNC B0 ;  /* 0x0000000000007941 */ /* 0x000fea0003800000 */
.L_x_5436:
[----:B-----5:R3:W-:Y:S02]  /*ff60*/  STS.128 [R223+0x4800], R32 ;  /* 0x00480020df007388 */ /* 0x0207e40000000c00 */
.L_x_5427:
[----:B------:R-:W-:Y:S05]  /*ff70*/  BSYNC B2 ;  /* 0x0000000000027941 */ /* 0x000fea0003800000 */
.L_x_5426:
        /* <DEDUP_REMOVED lines=92> */
.L_x_5443:
[----:B------:R-:W-:Y:S05]  /*10540*/  BSYNC B0 ;  /* 0x0000000000007941 */ /* 0x000fea0003800000 */
.L_x_5442:
[----:B-----5:R3:W-:Y:S02]  /*10550*/  STS.128 [R223+0x1000], R32 ;  /* 0x00100020df007388 */ /* 0x0207e40000000c00 */
.L_x_5441:
[----:B------:R-:W-:Y:S05]  /*10560*/  BSYNC B1 ;  /* 0x0000000000017941 */ /* 0x000fea0003800000 */
.L_x_5440:
        /* <DEDUP_REMOVED lines=87> */
.L_x_5447:
[----:B------:R-:W-:Y:S05]  /*10ae0*/  BSYNC B0 ;  /* 0x0000000000007941 */ /* 0x000fea0003800000 */
.L_x_5446:
[----:B-----5:R3:W-:Y:S02]  /*10af0*/  STS.128 [R223+0x3000], R32 ;  /* 0x00300020df007388 */ /* 0x0207e40000000c00 */
.L_x_5445:
[----:B------:R-:W-:Y:S05]  /*10b00*/  BSYNC B1 ;  /* 0x0000000000017941 */ /* 0x000fea0003800000 */
.L_x_5444:
        /* <DEDUP_REMOVED lines=86> */
.L_x_5449:
[----:B------:R-:W-:Y:S05]  /*11070*/  BSYNC B0 ;  /* 0x0000000000007941 */ /* 0x000fea0003800000 */
.L_x_5448:
[----:B-----5:R3:W-:Y:S02]  /*11080*/  STS.128 [R223+0x5000], R32 ;  /* 0x00500020df007388 */ /* 0x0207e40000000c00 */
.L_x_5439:
[----:B------:R-:W-:Y:S05]  /*11090*/  BSYNC B2 ;  /* 0x0000000000027941 */ /* 0x000fea0003800000 */
.L_x_5438:
        /* <DEDUP_REMOVED lines=92> */
.L_x_5453:
[----:B------:R-:W-:Y:S05]  /*11660*/  BSYNC B0 ;  /* 0x0000000000007941 */ /* 0x000fea0003800000 */
.L_x_5452:
[----:B-----5:R1:W-:Y:S02]  /*11670*/  STS.128 [R223+0x1800], R20 ;  /* 0x00180014df007388 */ /* 0x0203e40000000c00 */
.L_x_5451:
[----:B------:R-:W-:Y:S05]  /*11680*/  BSYNC B1 ;  /* 0x0000000000017941 */ /* 0x000fea0003800000 */
.L_x_5450:
        /* <DEDUP_REMOVED lines=87> */
.L_x_5457:
[----:B------:R-:W-:Y:S05]  /*11c00*/  BSYNC B0 ;  /* 0x0000000000007941 */ /* 0x000fea0003800000 */
.L_x_5456:
[----:B-----5:R1:W-:Y:S02]  /*11c10*/  STS.128 [R223+0x3800], R20 ;  /* 0x00380014df007388 */ /* 0x0203e40000000c00 */
.L_x_5455:
[----:B------:R-:W-:Y:S05]  /*11c20*/  BSYNC B1 ;  /* 0x0000000000017941 */ /* 0x000fea0003800000 */
.L_x_5454:
        /* <DEDUP_REMOVED lines=89> */
.L_x_5459:
[----:B------:R-:W-:Y:S05]  /*121c0*/  BSYNC B0 ;  /* 0x0000000000007941 */ /* 0x000fea0003800000 */
.L_x_5458:
[----:B-----5:R1:W-:Y:S01]  /*121d0*/  STS.128 [R223+0x5800], R20 ;  /* 0x00580014df007388 */ /* 0x0203e20000000c00 */
[----:B------:R-:W-:Y:S05]  /*121e0*/  BRA `(.L_x_5403) ;  /* 0x0000078000007947 */ /* 0x000fea0003800000 */
.L_x_5365:
        /* <DEDUP_REMOVED lines=29> */
.L_x_5461:
[----:B------:R-:W-:Y:S05]  /*123c0*/  BSYNC B0 ;  /* 0x0000000000007941 */ /* 0x000fea0003800000 */
.L_x_5460:
        /* <DEDUP_REMOVED lines=29> */
.L_x_5463:
[----:B------:R-:W-:Y:S05]  /*125a0*/  BSYNC B0 ;  /* 0x0000000000007941 */ /* 0x000fea0003800000 */
.L_x_5462:
        /* <DEDUP_REMOVED lines=29> */
.L_x_5465:
[----:B------:R-:W-:Y:S05]  /*12780*/  BSYNC B0 ;  /* 0x0000000000007941 */ /* 0x000fea0003800000 */
.L_x_5464:
        /* <DEDUP_REMOVED lines=30> */
.L_x_5403:
[----:B------:R-:W-:Y:S05]  /*12970*/  BSYNC B3 ;  /* 0x0000000000037941 */ /* 0x000fea0003800000 */
.L_x_5364:
        /* <DEDUP_REMOVED lines=28> */
.L_x_5468:
[----:B------:R2:W-:Y:S02]  /*12b40*/  STS.128 [R223+0xa000], RZ ;  /* 0x00a000ffdf007388 */ /* 0x0005e40000000c00 */
.L_x_5467:
[----:B------:R-:W-:Y:S05]  /*12b50*/  BSYNC B0 ;  /* 0x0000000000007941 */ /* 0x000fea0003800000 */
.L_x_5466:
        /* <DEDUP_REMOVED lines=31> */
.L_x_5471:
[----:B------:R1:W-:Y:S02]  /*12d50*/  STS.128 [R223+0xa800], RZ ;  /* 0x00a800ffdf007388 */ /* 0x0003e40000000c00 */
.L_x_5470:
[----:B------:R-:W-:Y:S05]  /*12d60*/  BSYNC B0 ;  /* 0x0000000000007941 */ /* 0x000fea0003800000 */
.L_x_5469:
        /* <DEDUP_REMOVED lines=33> */
.L_x_5474:
[----:B------:R1:W-:Y:S02]  /*12f80*/  STS.128 [R223+0xb000], RZ ;  /* 0x00b000ffdf007388 */ /* 0x0003e40000000c00 */
.L_x_5473:
[----:B------:R-:W-:Y:S05]  /*12f90*/  BSYNC B0 ;  /* 0x0000000000007941 */ /* 0x000fea0003800000 */
.L_x_5472:
        /* <DEDUP_REMOVED lines=33> */
.L_x_5476:
[----:B------:R-:W-:Y:S05]  /*131b0*/  BSYNC B0 ;  /* 0x0000000000007941 */ /* 0x000fea0003800000 */
.L_x_5475:
        /* <DEDUP_REMOVED lines=43> */
.L_x_5479:
[----:B------:R2:W-:Y:S02]  /*13470*/  STS.128 [R223+0x10000], RZ ;  /* 0x010000ffdf007388 */ /* 0x0005e40000000c00 */
.L_x_5478:
[----:B-1----:R-:W-:Y:S05]  /*13480*/  BSYNC B0 ;  /* 0x0000000000007941 */ /* 0x002fea0003800000 */
.L_x_5477:
        /* <DEDUP_REMOVED lines=34> */
.L_x_5482:
[----:B------:R4:W-:Y:S02]  /*136b0*/  STS.128 [R223+0x10800], RZ ;  /* 0x010800ffdf007388 */ /* 0x0009e40000000c00 */
.L_x_5481:
[----:B------:R-:W-:Y:S05]  /*136c0*/  BSYNC B0 ;  /* 0x0000000000007941 */ /* 0x000fea0003800000 */
.L_x_5480:
        /* <DEDUP_REMOVED lines=36> */
.L_x_5485:
[----:B------:R4:W-:Y:S02]  /*13910*/  STS.128 [R223+0x11000], RZ ;  /* 0x011000ffdf007388 */ /* 0x0009e40000000c00 */
.L_x_5484:
[----:B------:R-:W-:Y:S05]  /*13920*/  BSYNC B0 ;  /* 0x0000000000007941 */ /* 0x000fea0003800000 */
.L_x_5483:
        /* <DEDUP_REMOVED lines=36> */
.L_x_5487:
[----:B------:R-:W-:Y:S05]  /*13b70*/  BSYNC B0 ;  /* 0x0000000000007941 */ /* 0x000fea0003800000 */
.L_x_5486:
[----:B----4-:R-:W-:Y:S01]  /*13b80*/  SHF.L.U32 R2, R70, 0x6, RZ ;  /* 0x0000000646027819 */ /* 0x010fe200000006ff */
[----:B------:R-:W0:Y:S01]  /*13b90*/  LDGDEPBAR ;  /* 0x00000000000079af */ /* 0x000e220000000000 */
[----:B------:R-:W-:-:S02]  /*13ba0*/  SHF.L.U32 R170, R170, 0x3, RZ ;  /* 0x00000003aaaa7819 */ /* 0x000fc400000006ff */
[----:B------:R-:W-:Y:S02]  /*13bb0*/  LOP3.LUT R3, R2, 0x1c0, RZ, 0xc0, !PT ;  /* 0x000001c002037812 */ /* 0x000fe400078ec0ff */
[----:B------:R-:W-:Y:S02]  /*13bc0*/  LEA R206, R69, R54, 0xa ;  /* 0x0000003645ce7211 */ /* 0x000fe400078e50ff */
[----:B------:R-:W-:Y:S02]  /*13bd0*/  LOP3.LUT R170, R3, 0x8, R170, 0xf8, !PT ;  /* 0x0000000803aa7812 */ /* 0x000fe400078ef8aa */
[----:B------:R-:W-:Y:S02]  /*13be0*/  SHF.R.U32.HI R205, RZ, 0x3, R3 ;  /* 0x00000003ffcd7819 */ /* 0x000fe40000011603 */
[----:B------:R-:W-:Y:S01]  /*13bf0*/  SHF.L.U32 R206, R206, 0x1, RZ ;  /* 0x00000001cece7819 */ /* 0x000fe200000006ff */
[----:B------:R-:W4:Y:S01]  /*13c00*/  LD.E R3, [R12.64+0x18c] ;  /* 0x00018c060c037980 */ /* 0x000f22000c101900 */
[----:B------:R-:W-:-:S02]  /*13c10*/  LOP3.LUT R205, R170, R205, RZ, 0x3c, !PT ;  /* 0x000000cdaacd7212 */ /* 0x000fc400078e3cff */
[----:B------:R-:W-:Y:S01]  /*13c20*/  R2P PR, R70, 0x6 ;  /* 0x0000000646007804 */ /* 0x000fe20000000000 */
[----:B------:R-:W-:Y:S01]  /*13c30*/  LDSM.16.M88.4 R40, [R206] ;  /* 0x00000000ce28783b */ /* 0x000fe20000000200 */
[----:B------:R-:W-:Y:S02]  /*13c40*/  IMAD R204, R57, 0x2, R206 ;  /* 0x0000000239cc7824 */ /* 0x000fe400078e02ce */
[----:B------:R-:W-:-:S03]  /*13c50*/  IMAD R205, R72, 0x200, R205 ;  /* 0x0000020048cd7824 */ /* 0x000fc600078e02cd */
[----:B------:R-:W-:Y:S02]  /*13c60*/  LDSM.16.M88.4 R60, [R204] ;  /* 0x00000000cc3c783b */ /* 0x000fe40000000200 */
[----:B------:R-:W-:-:S04]  /*13c70*/  SHF.L.U32 R205, R205, 0x1, RZ ;  /* 0x00000001cdcd7819 */ /* 0x000fc800000006ff */
[C---:B------:R-:W-:Y:S01]  /*13c80*/  IADD3 R2, R205.reuse, 0x6000, RZ ;  /* 0x00006000cd027810 */ /* 0x040fe20007ffe0ff */
[----:B---3--:R-:W3:Y:S01]  /*13c90*/  LDSM.16.M88.4 R16, [R205+0x6000] ;  /* 0x00600000cd10783b */ /* 0x008ee20000000200 */
[----:B------:R-:W-:Y:S02]  /*13ca0*/  IADD3 R203, R205, 0x6020, RZ ;  /* 0x00006020cdcb7810 */ /* 0x000fe40007ffe0ff */
[----:B------:R-:W-:Y:S01]  /*13cb0*/  @P1 IADD3 R203, R2, -0x20, RZ ;  /* 0xffffffe002cb1810 */ /* 0x000fe20007ffe0ff */
[----:B------:R-:W1:Y:S04]  /*13cc0*/  LDSM.16.M88.4 R4, [R205+0x6800] ;  /* 0x00680000cd04783b */ /* 0x000e680000000200 */
[----:B------:R-:W2:Y:S04]  /*13cd0*/  LDSM.16.M88.4 R84, [R205+0x7000] ;  /* 0x00700000cd54783b */ /* 0x000ea80000000200 */
[----:B------:R-:W1:Y:S04]  /*13ce0*/  LDSM.16.M88.4 R76, [R203] ;  /* 0x00000000cb4c783b */ /* 0x000e680000000200 */
[----:B------:R-:W1:Y:S04]  /*13cf0*/  LDSM.16.M88.4 R80, [R205+0x7800] ;  /* 0x00780000cd50783b */ /* 0x000e680000000200 */
[----:B------:R-:W2:Y:S01]  /*13d00*/  LDSM.16.M88.4 R72, [R203+0x800] ;  /* 0x00080000cb48783b */ /* 0x000ea20000000200 */
[----:B------:R-:W-:-:S03]  /*13d10*/  MOV R2, 0x40 ;  /* 0x0000004000027802 */ /* 0x000fc60000000f00 */
[----:B------:R-:W2:Y:S01]  /*13d20*/  LDSM.16.M88.4 R64, [R203+0x1000] ;  /* 0x00100000cb40783b */ /* 0x000ea20000000200 */
[----:B------:R-:W-:Y:S02]  /*13d30*/  SEL R2, R2, 0xffffffc0, !P2 ;  /* 0xffffffc002027807 */ /* 0x000fe40005000000 */
[----:B------:R-:W-:Y:S01]  /*13d40*/  LEA R202, R55, R206, 0x1 ;  /* 0x000000ce37ca7211 */ /* 0x000fe200078e08ff */
[----:B------:R-:W-:Y:S01]  /*13d50*/  LDSM.16.M88.4 R48, [R203+0x1800] ;  /* 0x00180000cb30783b */ /* 0x000fe20000000200 */
[----:B------:R-:W-:-:S03]  /*13d60*/  IADD3 R200, R205, R2, RZ ;  /* 0x00000002cdc87210 */ /* 0x000fc60007ffe0ff */
[----:B------:R-:W-:Y:S04]  /*13d70*/  LDSM.16.M88.4 R36, [R202] ;  /* 0x00000000ca24783b */ /* 0x000fe80000000200 */
[----:B------:R-:W2:Y:S01]  /*13d80*/  LDSM.16.M88.4 R32, [R200+0x6000] ;  /* 0x00600000c820783b */ /* 0x000ea20000000200 */
[C---:B---3-5:R-:W-:Y:S03]  /*13d90*/  HMMA.16816.F32.BF16 R20, R40.reuse, R16, RZ ;  /* 0x000000102814723c */ /* 0x068fe600000418ff */
[----:B------:R-:W3:Y:S04]  /*13da0*/  LDSM.16.M88.4 R28, [R200+0x6800] ;  /* 0x00680000c81c783b */ /* 0x000ee80000000200 */
[----:B------:R-:W3:Y:S01]  /*13db0*/  LDSM.16.M88.4 R24, [R200+0x7000] ;  /* 0x00700000c818783b */ /* 0x000ee20000000200 */
[----:B------:R-:W-:Y:S01]  /*13dc0*/  HMMA.16816.F32.BF16 R16, R40, R18, RZ ;  /* 0x000000122810723c */ /* 0x000fe200000418ff */
[----:B------:R-:W-:-:S02]  /*13dd0*/  IMAD R201, R55, 0x2, R204 ;  /* 0x0000000237c97824 */ /* 0x000fc400078e02cc */
[----:B------:R-:W-:Y:S05]  /*13de0*/  LDSM.16.M88.4 R96, [R205+0xb800] ;  /* 0x00b80000cd60783b */ /* 0x000fea0000000200 */
[C---:B-1----:R-:W-:Y:S08]  /*13df0*/  HMMA.16816.F32.BF16 R8, R40.reuse, R4, RZ ;  /* 0x000000042808723c */ /* 0x042ff000000418ff */
[C---:B--2---:R-:W-:Y:S01]  /*13e00*/  HMMA.16816.F32.BF16 R88, R40.reuse, R84, RZ ;  /* 0x000000542858723c */ /* 0x044fe200000418ff */
[----:B------:R-:W-:Y:S01]  /*13e10*/  IADD3 R196, R2, R203, RZ ;  /* 0x000000cb02c47210 */ /* 0x000fe20007ffe0ff */
[----:B------:R-:W-:Y:S06]  /*13e20*/  LDSM.16.M88.4 R92, [R200+0x7800] ;  /* 0x00780000c85c783b */ /* 0x000fec0000000200 */
[C---:B------:R-:W-:Y:S08]  /*13e30*/  HMMA.16816.F32.BF16 R4, R40.reuse, R6, RZ ;  /* 0x000000062804723c */ /* 0x040ff000000418ff */
[----:B------:R-:W-:Y:S08]  /*13e40*/  HMMA.16816.F32.BF16 R84, R40, R86, RZ ;  /* 0x000000562854723c */ /* 0x000ff000000418ff */
[C---:B------:R-:W-:Y:S08]  /*13e50*/  HMMA.16816.F32.BF16 R20, R60.reuse, R76, R20 ;  /* 0x0000004c3c14723c */ /* 0x040ff00000041814 */
[----:B------:R-:W-:Y:S01]  /*13e60*/  HMMA.16816.F32.BF16 R16, R60, R78, R16 ;  /* 0x0000004e3c10723c */ /* 0x000fe20000041810 */
[----:B------:R-:W-:Y:S07]  /*13e70*/  LDSM.16.M88.4 R76, [R196] ;  /* 0x00000000c44c783b */ /* 0x000fee0000000200 */
[C---:B------:R-:W-:Y:S08]  /*13e80*/  HMMA.16816.F32.BF16 R44, R40.reuse, R80, RZ ;  /* 0x00000050282c723c */ /* 0x040ff000000418ff */
[----:B------:R-:W-:Y:S01]  /*13e90*/  HMMA.16816.F32.BF16 R40, R40, R82, RZ ;  /* 0x000000522828723c */ /* 0x000fe200000418ff */
[----:B------:R-:W1:Y:S07]  /*13ea0*/  LDSM.16.M88.4 R80, [R201] ;  /* 0x00000000c950783b */ /* 0x000e6e0000000200 */
[C---:B------:R-:W-:Y:S08]  /*13eb0*/  HMMA.16816.F32.BF16 R8, R60.reuse, R72, R8 ;  /* 0x000000483c08723c */ /* 0x040ff00000041808 */
[C---:B------:R-:W-:Y:S01]  /*13ec0*/  HMMA.16816.F32.BF16 R4, R60.reuse, R74, R4 ;  /* 0x0000004a3c04723c */ /* 0x040fe20000041804 */
[----:B------:R-:W2:Y:S07]  /*13ed0*/  LDSM.16.M88.4 R72, [R196+0x800] ;  /* 0x00080000c448783b */ /* 0x000eae0000000200 */
[C---:B------:R-:W-:Y:S08]  /*13ee0*/  HMMA.16816.F32.BF16 R88, R60.reuse, R64, R88 ;  /* 0x000000403c58723c */ /* 0x040ff00000041858 */
[----:B------:R-:W-:Y:S01]  /*13ef0*/  HMMA.16816.F32.BF16 R84, R60, R66, R84 ;  /* 0x000000423c54723c */ /* 0x000fe20000041854 */
[----:B------:R-:W1:Y:S07]  /*13f00*/  LDSM.16.M88.4 R64, [R196+0x1000] ;  /* 0x00100000c440783b */ /* 0x000e6e0000000200 */
[C---:B------:R-:W-:Y:S08]  /*13f10*/  HMMA.16816.F32.BF16 R20, R36.reuse, R32, R20 ;  /* 0x000000202414723c */ /* 0x040ff00000041814 */
[----:B------:R-:W-:Y:S01]  /*13f20*/  HMMA.16816.F32.BF16 R16, R36, R34, R16 ;  /* 0x000000222410723c */ /* 0x000fe20000041810 */
        /* <DEDUP_REMOVED lines=18> */
[C---:B--2---:R-:W-:Y:S08]  /*14050*/  HMMA.16816.F32.BF16 R8, R80.reuse, R72, R8 ;  /* 0x000000485008723c */ /* 0x044ff00000041808 */
[C---:B------:R-:W-:Y:S01]  /*14060*/  HMMA.16816.F32.BF16 R4, R80.reuse, R74, R4 ;  /* 0x0000004a5004723c */ /* 0x040fe20000041804 */
[----:B------:R-:W1:Y:S07]  /*14070*/  LDSM.16.M88.4 R72, [R203+0x2000] ;  /* 0x00200000cb48783b */ /* 0x000e6e0000000200 */
[C---:B------:R-:W-:Y:S08]  /*14080*/  HMMA.16816.F32.BF16 R88, R80.reuse, R64, R88 ;  /* 0x000000405058723c */ /* 0x040ff00000041858 */
[----:B------:R-:W-:Y:S01]  /*14090*/  HMMA.16816.F32.BF16 R84, R80, R66, R84 ;  /* 0x000000425054723c */ /* 0x000fe20000041854 */
[----:B------:R-:W2:Y:S07]  /*140a0*/  LDSM.16.M88.4 R64, [R203+0x3000] ;  /* 0x00300000cb40783b */ /* 0x000eae0000000200 */
        /* <DEDUP_REMOVED lines=12> */
[----:B------:R-:W-:Y:S07]  /*14170*/  LDSM.16.M88.4 R24, [R200+0x9000] ;  /* 0x00900000c818783b */ /* 0x000fee0000000200 */
[C---:B-1----:R-:W-:Y:S08]  /*14180*/  HMMA.16816.F32.BF16 R20, R76.reuse, R72, R20 ;  /* 0x000000484c14723c */ /* 0x042ff00000041814 */
[----:B------:R-:W-:Y:S01]  /*14190*/  HMMA.16816.F32.BF16 R16, R76, R74, R16 ;  /* 0x0000004a4c10723c */ /* 0x000fe20000041810 */
[----:B------:R-:W-:Y:S07]  /*141a0*/  LDSM.16.M88.4 R72, [R200+0x9800] ;  /* 0x00980000c848783b */ /* 0x000fee0000000200 */
[C---:B------:R-:W-:Y:S08]  /*141b0*/  HMMA.16816.F32.BF16 R44, R48.reuse, R92, R44 ;  /* 0x0000005c302c723c */ /* 0x040ff0000004182c */
[----:B------:R-:W-:Y:S01]  /*141c0*/  HMMA.16816.F32.BF16 R40, R48, R94, R40 ;  /* 0x0000005e3028723c */ /* 0x000fe20000041828 */
[----:B------:R-:W-:Y:S07]  /*141d0*/  LDSM.16.M88.4 R48, [R201+0x2000] ;  /* 0x00200000c930783b */ /* 0x000fee0000000200 */
[C---:B------:R-:W-:Y:S08]  /*141e0*/  HMMA.16816.F32.BF16 R8, R76.reuse, R36, R8 ;  /* 0x000000244c08723c */ /* 0x040ff00000041808 */
[C---:B------:R-:W-:Y:S01]  /*141f0*/  HMMA.16816.F32.BF16 R4, R76.reuse, R38, R4 ;  /* 0x000000264c04723c */ /* 0x040fe20000041804 */
[----:B------:R-:W1:Y:S07]  /*14200*/  LDSM.16.M88.4 R36, [R196+0x2000] ;  /* 0x00200000c424783b */ /* 0x000e6e0000000200 */
[C---:B--2---:R-:W-:Y:S08]  /*14210*/  HMMA.16816.F32.BF16 R88, R76.reuse, R64, R88 ;  /* 0x000000404c58723c */ /* 0x044ff00000041858 */
[----:B------:R-:W-:Y:S01]  /*14220*/  HMMA.16816.F32.BF16 R84, R76, R66, R84 ;  /* 0x000000424c54723c */ /* 0x000fe20000041854 */
[----:B------:R-:W2:Y:S07]  /*14230*/  LDSM.16.M88.4 R64, [R196+0x2800] ;  /* 0x00280000c440783b */ /* 0x000eae0000000200 */
[C---:B------:R-:W-:Y:S08]  /*14240*/  HMMA.16816.F32.BF16 R20, R60.reuse, R32, R20 ;  /* 0x000000203c14723c */ /* 0x040ff00000041814 */
[----:B------:R-:W-:Y:S01]  /*14250*/  HMMA.16816.F32.BF16 R16, R60, R34, R16 ;  /* 0x000000223c10723c */ /* 0x000fe20000041810 */
[----:B------:R-:W-:Y:S07]  /*14260*/  LDSM.16.M88.4 R32, [R206+0x4000] ;  /* 0x00400000ce20783b */ /* 0x000fee0000000200 */
[C---:B------:R-:W-:Y:S08]  /*14270*/  HMMA.16816.F32.BF16 R44, R76.reuse, R80, R44 ;  /* 0x000000504c2c723c */ /* 0x040ff0000004182c */
[----:B------:R-:W-:Y:S01]  /*14280*/  HMMA.16816.F32.BF16 R40, R76, R82, R40 ;  /* 0x000000524c28723c */ /* 0x000fe20000041828 */
[----:B------:R-:W-:Y:S04]  /*14290*/  LDSM.16.M88.4 R76, [R196+0x3000] ;  /* 0x00300000c44c783b */ /* 0x000fe80000000200 */
[----:B------:R-:W-:Y:S03]  /*142a0*/  LDSM.16.M88.4 R80, [R201+0x4000] ;  /* 0x00400000c950783b */ /* 0x000fe60000000200 */
[C---:B---3--:R-:W-:Y:S08]  /*142b0*/  HMMA.16816.F32.BF16 R8, R60.reuse, R28, R8 ;  /* 0x0000001c3c08723c */ /* 0x048ff00000041808 */
[----:B------:R-:W-:Y:S01]  /*142c0*/  HMMA.16816.F32.BF16 R4, R60, R30, R4 ;  /* 0x0000001e3c04723c */ /* 0x000fe20000041804 */
[----:B------:R-:W3:Y:S07]  /*142d0*/  LDSM.16.M88.4 R28, [R205+0xa000] ;  /* 0x00a00000cd1c783b */ /* 0x000eee0000000200 */
[C---:B-1----:R-:W-:Y:S08]  /*142e0*/  HMMA.16816.F32.BF16 R20, R48.reuse, R36, R20 ;  /* 0x000000243014723c */ /* 0x042ff00000041814 */
[----:B------:R-:W-:Y:S01]  /*142f0*/  HMMA.16816.F32.BF16 R16, R48, R38, R16 ;  /* 0x000000263010723c */ /* 0x000fe20000041810 */
[----:B------:R-:W-:Y:S07]  /*14300*/  LDSM.16.M88.4 R36, [R204+0x4000] ;  /* 0x00400000cc24783b */ /* 0x000fee0000000200 */
[C---:B------:R-:W-:Y:S08]  /*14310*/  HMMA.16816.F32.BF16 R88, R60.reuse, R24, R88 ;  /* 0x000000183c58723c */ /* 0x040ff00000041858 */
[C---:B------:R-:W-:Y:S01]  /*14320*/  HMMA.16816.F32.BF16 R84, R60.reuse, R26, R84 ;  /* 0x0000001a3c54723c */ /* 0x040fe20000041854 */
[----:B------:R-:W1:Y:S07]  /*14330*/  LDSM.16.M88.4 R24, [R196+0x3800] ;  /* 0x00380000c418783b */ /* 0x000e6e0000000200 */
[C---:B------:R-:W-:Y:S08]  /*14340*/  HMMA.16816.F32.BF16 R44, R60.reuse, R72, R44 ;  /* 0x000000483c2c723c */ /* 0x040ff0000004182c */
[----:B------:R-:W-:Y:S01]  /*14350*/  HMMA.16816.F32.BF16 R40, R60, R74, R40 ;  /* 0x0000004a3c28723c */ /* 0x000fe20000041828 */
[----:B------:R-:W-:Y:S07]  /*14360*/  LDSM.16.M88.4 R72, [R202+0x4000] ;  /* 0x00400000ca48783b */ /* 0x000fee0000000200 */
[C---:B--2---:R-:W-:Y:S01]  /*14370*/  HMMA.16816.F32.BF16 R60, R48.reuse, R64, R8 ;  /* 0x00000040303c723c */ /* 0x044fe20000041808 */
[----:B------:R-:W2:Y:S07]  /*14380*/  LDSM.16.M88.4 R8, [R203+0x4000] ;  /* 0x00400000cb08783b */ /* 0x000eae0000000200 */
[----:B------:R-:W-:Y:S01]  /*14390*/  HMMA.16816.F32.BF16 R4, R48, R66, R4 ;  /* 0x000000423004723c */ /* 0x000fe20000041804 */
[----:B------:R-:W2:Y:S07]  /*143a0*/  LDSM.16.M88.4 R64, [R205+0xa800] ;  /* 0x00a80000cd40783b */ /* 0x000eae0000000200 */
[C---:B---3--:R-:W-:Y:S08]  /*143b0*/  HMMA.16816.F32.BF16 R20, R32.reuse, R28, R20 ;  /* 0x0000001c2014723c */ /* 0x048ff00000041814 */
[----:B------:R-:W-:Y:S01]  /*143c0*/  HMMA.16816.F32.BF16 R16, R32, R30, R16 ;  /* 0x0000001e2010723c */ /* 0x000fe20000041810 */
[----:B------:R-:W-:Y:S07]  /*143d0*/  LDSM.16.M88.4 R28, [R203+0x4800] ;  /* 0x00480000cb1c783b */ /* 0x000fee0000000200 */
[C---:B------:R-:W-:Y:S08]  /*143e0*/  HMMA.16816.F32.BF16 R88, R48.reuse, R76, R88 ;  /* 0x0000004c3058723c */ /* 0x040ff00000041858 */
[C---:B------:R-:W-:Y:S08]  /*143f0*/  HMMA.16816.F32.BF16 R84, R48.reuse, R78, R84 ;  /* 0x0000004e3054723c */ /* 0x040ff00000041854 */
[----:B-1----:R-:W-:Y:S01]  /*14400*/  HMMA.16816.F32.BF16 R76, R48, R24, R44 ;  /* 0x00000018304c723c */ /* 0x002fe2000004182c */
[----:B------:R-:W1:Y:S07]  /*14410*/  LDSM.16.M88.4 R44, [R200+0xa000] ;  /* 0x00a00000c82c783b */ /* 0x000e6e0000000200 */
[C---:B--2---:R-:W-:Y:S08]  /*14420*/  HMMA.16816.F32.BF16 R20, R36.reuse, R8, R20 ;  /* 0x000000082414723c */ /* 0x044ff00000041814 */
[----:B------:R-:W-:Y:S01]  /*14430*/  HMMA.16816.F32.BF16 R16, R36, R10, R16 ;  /* 0x0000000a2410723c */ /* 0x000fe20000041810 */
[----:B------:R-:W2:Y:S07]  /*14440*/  LDSM.16.M88.4 R8, [R205+0xb000] ;  /* 0x00b00000cd08783b */ /* 0x000eae0000000200 */
[C---:B------:R-:W-:Y:S01]  /*14450*/  HMMA.16816.F32.BF16 R92, R32.reuse, R64, R60 ;  /* 0x00000040205c723c */ /* 0x040fe2000004183c */
[----:B------:R-:W-:Y:S07]  /*14460*/  LDSM.16.M88.4 R60, [R196+0x4000] ;  /* 0x00400000c43c783b */ /* 0x000fee0000000200 */
[----:B------:R-:W-:Y:S01]  /*14470*/  HMMA.16816.F32.BF16 R64, R32, R66, R4 ;  /* 0x000000422040723c */ /* 0x000fe20000041804 */
[----:B------:R-:W3:Y:S07]  /*14480*/  LDSM.16.M88.4 R4, [R200+0xa800] ;  /* 0x00a80000c804783b */ /* 0x000eee0000000200 */
[----:B-1----:R-:W-:Y:S08]  /*14490*/  HMMA.16816.F32.BF16 R20, R72, R44, R20 ;  /* 0x0000002c4814723c */ /* 0x002ff00000041814 */
[C---:B------:R-:W-:Y:S08]  /*144a0*/  HMMA.16816.F32.BF16 R92, R36.reuse, R28, R92 ;  /* 0x0000001c245c723c */ /* 0x040ff0000004185c */
[----:B------:R-:W-:Y:S08]  /*144b0*/  HMMA.16816.F32.BF16 R64, R36, R30, R64 ;  /* 0x0000001e2440723c */ /* 0x000ff00000041840 */
[----:B------:R-:W-:Y:S01]  /*144c0*/  HMMA.16816.F32.BF16 R16, R72, R46, R16 ;  /* 0x0000002e4810723c */ /* 0x000fe20000041810 */
[----:B------:R-:W1:Y:S07]  /*144d0*/  LDSM.16.M88.4 R44, [R203+0x5000] ;  /* 0x00500000cb2c783b */ /* 0x000e6e0000000200 */
[C---:B--2---:R-:W-:Y:S08]  /*144e0*/  HMMA.16816.F32.BF16 R88, R32.reuse, R8, R88 ;  /* 0x000000082058723c */ /* 0x044ff00000041858 */
[----:B------:R-:W-:Y:S01]  /*144f0*/  HMMA.16816.F32.BF16 R84, R32, R10, R84 ;  /* 0x0000000a2054723c */ /* 0x000fe20000041854 */
[----:B------:R-:W2:Y:S07]  /*14500*/  LDSM.16.M88.4 R8, [R196+0x4800] ;  /* 0x00480000c408783b */ /* 0x000eae0000000200 */
[----:B------:R-:W-:Y:S01]  /*14510*/  HMMA.16816.F32.BF16 R40, R48, R26, R40 ;  /* 0x0000001a3028723c */ /* 0x000fe20000041828 */
[----:B------:R-:W-:Y:S07]  /*14520*/  LDSM.16.M88.4 R24, [R200+0xb000] ;  /* 0x00b00000c818783b */ /* 0x000fee0000000200 */
[C---:B---3--:R-:W-:Y:S08]  /*14530*/  HMMA.16816.F32.BF16 R92, R72.reuse, R4, R92 ;  /* 0x00000004485c723c */ /* 0x048ff0000004185c */
[----:B------:R-:W-:Y:S01]  /*14540*/  HMMA.16816.F32.BF16 R64, R72, R6, R64 ;  /* 0x000000064840723c */ /* 0x000fe20000041840 */
[----:B------:R-:W3:Y:S07]  /*14550*/  LDSM.16.M88.4 R4, [R203+0x5800] ;  /* 0x00580000cb04783b */ /* 0x000eee0000000200 */
[C---:B------:R-:W-:Y:S08]  /*14560*/  HMMA.16816.F32.BF16 R76, R32.reuse, R96, R76 ;  /* 0x00000060204c723c */ /* 0x040ff0000004184c */
[----:B------:R-:W-:Y:S08]  /*14570*/  HMMA.16816.F32.BF16 R40, R32, R98, R40 ;  /* 0x000000622028723c */ /* 0x000ff00000041828 */
[C---:B------:R-:W-:Y:S08]  /*14580*/  HMMA.16816.F32.BF16 R16, R80.reuse, R62, R16 ;  /* 0x0000003e5010723c */ /* 0x040ff00000041810 */
[----:B------:R-:W-:Y:S08]  /*14590*/  HMMA.16816.F32.BF16 R20, R80, R60, R20 ;  /* 0x0000003c5014723c */ /* 0x000ff00000041814 */
[----:B-1----:R-:W-:Y:S08]  /*145a0*/  HMMA.16816.F32.BF16 R88, R36, R44, R88 ;  /* 0x0000002c2458723c */ /* 0x002ff00000041858 */
[C---:B--2---:R-:W-:Y:S08]  /*145b0*/  HMMA.16816.F32.BF16 R92, R80.reuse, R8, R92 ;  /* 0x00000008505c723c */ /* 0x044ff0000004185c */
[----:B------:R-:W-:Y:S01]  /*145c0*/  HMMA.16816.F32.BF16 R64, R80, R10, R64 ;  /* 0x0000000a5040723c */ /* 0x000fe20000041840 */
[----:B------:R-:W1:Y:S01]  /*145d0*/  LDSM.16.M88.4 R8, [R200+0xb800] ;  /* 0x00b80000c808783b */ /* 0x000e620000000200 */
[----:B----4-:R-:W-:-:S02]  /*145e0*/  FMUL.FTZ R16, R16, R3 ;  /* 0x0000000310107220 */ /* 0x010fc40000410000 */
[-C--:B------:R-:W-:Y:S02]  /*145f0*/  FMUL.FTZ R17, R17, R3.reuse ;  /* 0x0000000311117220 */ /* 0x080fe40000410000 */
[-C--:B------:R-:W-:Y:S02]  /*14600*/  FMUL.FTZ R18, R18, R3.reuse ;  /* 0x0000000312127220 */ /* 0x080fe40000410000 */
[----:B---3--:R-:W-:Y:S01]  /*14610*/  HMMA.16816.F32.BF16 R76, R36, R4, R76 ;  /* 0x00000004244c723c */ /* 0x008fe2000004184c */
[-C--:B------:R-:W-:Y:S02]  /*14620*/  FMUL.FTZ R19, R19, R3.reuse ;  /* 0x0000000313137220 */ /* 0x080fe40000410000 */
[-C--:B------:R-:W-:Y:S02]  /*14630*/  FMUL.FTZ R21, R21, R3.reuse ;  /* 0x0000000315157220 */ /* 0x080fe40000410000 */
[----:B------:R-:W-:-:S03]  /*14640*/  FMUL.FTZ R22, R22, R3 ;  /* 0x0000000316167220 */ /* 0x000fc60000410000 */
[C---:B------:R-:W-:Y:S01]  /*14650*/  HMMA.16816.F32.BF16 R84, R36.reuse, R46, R84 ;  /* 0x0000002e2454723c */ /* 0x040fe20000041854 */
[----:B------:R-:W2:Y:S07]  /*14660*/  MUFU.TANH R49, R16 ;  /* 0x0000001000317308 */ /* 0x000eae0000002400 */
[----:B------:R-:W-:Y:S01]  /*14670*/  HMMA.16816.F32.BF16 R40, R36, R6, R40 ;  /* 0x000000062428723c */ /* 0x000fe20000041828 */
[----:B------:R-:W3:Y:S01]  /*14680*/  MUFU.TANH R47, R17 ;  /* 0x00000011002f7308 */ /* 0x000ee20000002400 */
[----:B------:R-:W-:-:S02]  /*14690*/  FMUL.FTZ R15, R20, R3 ;  /* 0x00000003140f7220 */ /* 0x000fc40000410000 */
[----:B------:R-:W-:-:S04]  /*146a0*/  FMUL.FTZ R45, R23, R3 ;  /* 0x00000003172d7220 */ /* 0x000fc80000410000 */
[C---:B------:R-:W-:Y:S01]  /*146b0*/  HMMA.16816.F32.BF16 R88, R72.reuse, R24, R88 ;  /* 0x000000184858723c */ /* 0x040fe20000041858 */
[----:B------:R-:W4:Y:S08]  /*146c0*/  MUFU.TANH R51, R18 ;  /* 0x0000001200337308 */ /* 0x000f300000002400 */
[----:B------:R1:W1:Y:S08]  /*146d0*/  MUFU.TANH R25, R19 ;  /* 0x0000001300197308 */ /* 0x0002700000002400 */
[----:B------:R-:W2:Y:S08]  /*146e0*/  MUFU.TANH R29, R21 ;  /* 0x00000015001d7308 */ /* 0x000eb00000002400 */
[----:B------:R2:W2:Y:S01]  /*146f0*/  MUFU.TANH R31, R22 ;  /* 0x00000016001f7308 */ /* 0x0004a20000002400 */
[----:B-1----:R-:W1:Y:S04]  /*14700*/  LDSM.16.M88.4 R16, [R196+0x5800] ;  /* 0x00580000c410783b */ /* 0x002e680000000200 */
[----:B--2---:R-:W2:Y:S01]  /*14710*/  LDSM.16.M88.4 R20, [R196+0x5000] ;  /* 0x00500000c414783b */ /* 0x004ea20000000200 */
[C---:B------:R-:W-:Y:S08]  /*14720*/  HMMA.16816.F32.BF16 R76, R72.reuse, R8, R76 ;  /* 0x00000008484c723c */ /* 0x040ff0000004184c */
[C---:B------:R-:W-:Y:S08]  /*14730*/  HMMA.16816.F32.BF16 R84, R72.reuse, R26, R84 ;  /* 0x0000001a4854723c */ /* 0x040ff00000041854 */
[----:B------:R-:W-:Y:S01]  /*14740*/  HMMA.16816.F32.BF16 R40, R72, R10, R40 ;  /* 0x0000000a4828723c */ /* 0x000fe20000041828 */
[----:B------:R-:W-:-:S02]  /*14750*/  FMUL.FTZ R35, R65, R3 ;  /* 0x0000000341237220 */ /* 0x000fc40000410000 */
[-C--:B------:R-:W-:Y:S02]  /*14760*/  FMUL.FTZ R53, R92, R3.reuse ;  /* 0x000000035c357220 */ /* 0x080fe40000410000 */
[-C--:B------:R-:W-:Y:S02]  /*14770*/  FMUL.FTZ R33, R93, R3.reuse ;  /* 0x000000035d217220 */ /* 0x080fe40000410000 */
[-C--:B------:R-:W-:Y:S01]  /*14780*/  FMUL.FTZ R5, R94, R3.reuse ;  /* 0x000000035e057220 */ /* 0x080fe20000410000 */
[----:B-1----:R-:W-:Y:S01]  /*14790*/  HMMA.16816.F32.BF16 R76, R80, R16, R76 ;  /* 0x00000010504c723c */ /* 0x002fe2000004184c */
[----:B------:R-:W-:Y:S01]  /*147a0*/  FMUL.FTZ R7, R66, R3 ;  /* 0x0000000342077220 */ /* 0x000fe20000410000 */
[----:B------:R-:W-:Y:S01]  /*147b0*/  ISETP.GT.AND P4, PT, R52, R215, PT ;  /* 0x000000d73400720c */ /* 0x000fe20003f84270 */
[----:B------:R-:W-:Y:S01]  /*147c0*/  FMUL.FTZ R64, R64, R3 ;  /* 0x0000000340407220 */ /* 0x000fe20000410000 */
[----:B------:R-:W1:Y:S01]  /*147d0*/  MUFU.TANH R15, R15 ;  /* 0x0000000f000f7308 */ /* 0x000e620000002400 */
[----:B------:R-:W-:-:S04]  /*147e0*/  DEPBAR.LE SB0, 0x0 ;  /* 0x000080000000791a */ /* 0x000fc80000000000 */
[C---:B--2---:R-:W-:Y:S08]  /*147f0*/  HMMA.16816.F32.BF16 R88, R80.reuse, R20, R88 ;  /* 0x000000145058723c */ /* 0x044ff00000041858 */
[C---:B------:R-:W-:Y:S08]  /*14800*/  HMMA.16816.F32.BF16 R84, R80.reuse, R22, R84 ;  /* 0x000000165054723c */ /* 0x040ff00000041854 */
[----:B------:R-:W-:Y:S01]  /*14810*/  HMMA.16816.F32.BF16 R40, R80, R18, R40 ;  /* 0x000000125028723c */ /* 0x000fe20000041828 */
[----:B------:R-:W-:Y:S01]  /*14820*/  SHF.R.S32.HI R11, RZ, 0x1f, R68 ;  /* 0x0000001fff0b7819 */ /* 0x000fe20000011444 */
[----:B------:R-:W-:-:S03]  /*14830*/  FMUL.FTZ R9, R67, R3 ;  /* 0x0000000343097220 */ /* 0x000fc60000410000 */
[----:B------:R-:W-:Y:S01]  /*14840*/  LEA.HI R2, R11, R68, RZ, 0x2 ;  /* 0x000000440b027211 */ /* 0x000fe200078f10ff */
[-C--:B------:R-:W-:Y:S02]  /*14850*/  FMUL.FTZ R27, R95, R3.reuse ;  /* 0x000000035f1b7220 */ /* 0x080fe40000410000 */
[-C--:B------:R-:W-:Y:S01]  /*14860*/  FMUL.FTZ R19, R77, R3.reuse ;  /* 0x000000034d137220 */ /* 0x080fe20000410000 */
[----:B------:R-:W-:Y:S01]  /*14870*/  SHF.R.S32.HI R2, RZ, 0x2, R2 ;  /* 0x00000002ff027819 */ /* 0x000fe20000011402 */
        /* <DEDUP_REMOVED lines=15> */
[----:B------:R-:W-:Y:S01]  /*14970*/  LEA R2, R69, R2, 0x4 ;  /* 0x0000000245027211 */ /* 0x000fe200078e20ff */
[----:B------:R-:W2:Y:S08]  /*14980*/  MUFU.TANH R45, R45 ;  /* 0x0000002d002d7308 */ /* 0x000eb00000002400 */
[----:B------:R-:W1:Y:S08]  /*14990*/  MUFU.TANH R53, R53 ;  /* 0x0000003500357308 */ /* 0x000e700000002400 */
[----:B------:R-:W1:Y:S08]  /*149a0*/  MUFU.TANH R33, R33 ;  /* 0x0000002100217308 */ /* 0x000e700000002400 */
[----:B------:R-:W1:Y:S08]  /*149b0*/  MUFU.TANH R5, R5 ;  /* 0x0000000500057308 */ /* 0x000e700000002400 */
[----:B------:R-:W1:Y:S08]  /*149c0*/  MUFU.TANH R27, R27 ;  /* 0x0000001b001b7308 */ /* 0x000e700000002400 */
[----:B------:R1:W1:Y:S08]  /*149d0*/  MUFU.TANH R21, R64 ;  /* 0x0000004000157308 */ /* 0x0002700000002400 */
        /* <DEDUP_REMOVED lines=16> */
[----:B------:R-:W1:Y:S08]  /*14ae0*/  MUFU.TANH R41, R41 ;  /* 0x0000002900297308 */ /* 0x000e700000002400 */
[----:B------:R1:W1:Y:S08]  /*14af0*/  MUFU.TANH R69, R42 ;  /* 0x0000002a00457308 */ /* 0x0002700000002400 */
[----:B------:R-:W1:Y:S01]  /*14b00*/  MUFU.TANH R43, R43 ;  /* 0x0000002b002b7308 */ /* 0x000e620000002400 */
[----:B------:R-:W-:Y:S01]  /*14b10*/  BSSY B1, `(.L_x_5488) ;  /* 0x00000b6000017945 */ /* 0x000fe20003800000 */
[----:B------:R-:W-:-:S02]  /*14b20*/  IADD3 R2, R71, R2, RZ ;  /* 0x0000000247027210 */ /* 0x000fc40007ffe0ff */
[----:B------:R-:W-:Y:S02]  /*14b30*/  LOP3.LUT R79, R56, 0x3, RZ, 0xc0, !PT ;  /* 0x00000003384f7812 */ /* 0x000fe400078ec0ff */
        /* <DEDUP_REMOVED lines=10> */
[----:B------:R-:W-:Y:S01]  /*14be0*/  IADD3 R188, R203, 0x5800, RZ ;  /* 0x00005800cbbc7810 */ /* 0x000fe20007ffe0ff */
[----:B------:R-:W-:Y:S06]  /*14bf0*/  BAR.SYNC.DEFER_BLOCKING 0x0 ;  /* 0x0000000000007b1d */ /* 0x000fec0000010000 */
[----:B------:R-:W-:Y:S05]  /*14c00*/  @!P4 BRA `(.L_x_5489) ;  /* 0x00000a600000c947 */ /* 0x000fea0003800000 */
[----:B-1234-:R-:W-:Y:S01]  /*14c10*/  ISETP.NE.U32.AND P0, PT, R224, RZ, PT ;  /* 0x000000ffe000720c */ /* 0x01efe20003f05070 */
[----:B------:R-:W-:Y:S03]  /*14c20*/  BSSY B0, `(.L_x_5490) ;  /* 0x0000042000007945 */ /* 0x000fe60003800000 */
[----:B------:R-:W-:-:S13]  /*14c30*/  ISETP.NE.AND.EX P0, PT, R225, RZ, PT, P0 ;  /* 0x000000ffe100720c */ /* 0x000fda0003f05300 */
[----:B------:R-:W-:Y:S05]  /*14c40*/  @!P0 BRA `(.L_x_5491) ;  /* 0x000003c000008947 */ /* 0x000fea0003800000 */
[----:B------:R-:W2:Y:S01]  /*14c50*/  LD.E R71, [R12.64+0x170] ;  /* 0x000170060c477980 */ /* 0x000ea2000c101900 */
[----:B------:R-:W-:Y:S02]  /*14c60*/  IADD3 R10, R14, -0x40, RZ ;  /* 0xffffffc00e0a7810 */ /* 0x000fe40007ffe0ff */
[----:B------:R-:W-:Y:S01]  /*14c70*/  IABS R11, R14 ;  /* 0x0000000e000b7213 */ /* 0x000fe20000000000 */
[----:B------:R-:W3:Y:S01]  /*14c80*/  LD.E.64 R82, [R12.64+0x20] ;  /* 0x000020060c527980 */ /* 0x000ee2000c101b00 */
        /* <DEDUP_REMOVED lines=36> */
[----:B------:R-:W-:-:S03]  /*14ed0*/  SEL R11, R11, R16, !P1 ;  /* 0x000000100b0b7207 */ /* 0x000fc60004800000 */
[----:B------:R-:W-:-:S04]  /*14ee0*/  IMAD.WIDE R86, R6, 0x4, R224 ;  /* 0x0000000406567825 */ /* 0x000fc800078e02e0 */
        /* <DEDUP_REMOVED lines=8> */
[----:B------:R-:W-:-:S04]  /*14f70*/  IMAD R6, R80, R11, R6 ;  /* 0x0000000b50067224 */ /* 0x000fc800078e0206 */
[----:B------:R-:W-:Y:S02]  /*14f80*/  IMAD.IADD R71, R71, 0x1, R6 ;  /* 0x0000000147477824 */ /* 0x000fe400078e0206 */
[----:B----4-:R-:W-:-:S04]  /*14f90*/  IMAD.IADD R3, R3, 0x1, -R4 ;  /* 0x0000000103037824 */ /* 0x010fc800078e0a04 */
[----:B---3--:R-:W-:Y:S01]  /*14fa0*/  IMAD R11, R83, R3, RZ ;  /* 0x00000003530b7224 */ /* 0x008fe200078e02ff */
[----:B------:R-:W-:Y:S01]  /*14fb0*/  SHF.R.S32.HI R4, RZ, 0x1f, R3 ;  /* 0x0000001fff047819 */ /* 0x000fe20000011403 */
[----:B------:R-:W-:-:S04]  /*14fc0*/  IMAD.WIDE.U32 R70, R3, R82, R70 ;  /* 0x0000005203467225 */ /* 0x000fc800078e0046 */
[----:B------:R-:W-:-:S05]  /*14fd0*/  IMAD R4, R82, R4, R11 ;  /* 0x0000000452047224 */ /* 0x000fca00078e020b */
[----:B------:R-:W-:Y:S01]  /*14fe0*/  IADD3 R3, R71, R4, RZ ;  /* 0x0000000447037210 */ /* 0x000fe20007ffe0ff */
[----:B------:R-:W-:Y:S01]  /*14ff0*/  IMAD.MOV.U32 R4, RZ, RZ, R70 ;  /* 0x000000ffff047224 */ /* 0x000fe200078e0046 */
[----:B------:R-:W-:Y:S05]  /*15000*/  BRA `(.L_x_5492) ;  /* 0x0000003000007947 */ /* 0x000fea0003800000 */
.L_x_5491:
[----:B------:R-:W2:Y:S02]  /*15010*/  LD.E R4, [R12.64+0x38] ;  /* 0x000038060c047980 */ /* 0x000ea4000c101900 */
[----:B--2---:R-:W-:-:S04]  /*15020*/  LEA R4, -R4, RZ, 0x6 ;  /* 0x000000ff04047211 */ /* 0x004fc800078e31ff */
[----:B------:R-:W-:Y:S02]  /*15030*/  SHF.R.S32.HI R3, RZ, 0x1f, R4 ;  /* 0x0000001fff037819 */ /* 0x000fe40000011404 */
.L_x_5492:
[----:B------:R-:W-:Y:S05]  /*15040*/  BSYNC B0 ;  /* 0x0000000000007941 */ /* 0x000fea0003800000 */
.L_x_5490:
        /* <DEDUP_REMOVED lines=98> */
.L_x_5489:
[----:B-1234-:R-:W-:Y:S05]  /*15670*/  BSYNC B1 ;  /* 0x0000000000017941 */ /* 0x01efea0003800000 */
.L_x_5488:
[----:B------:R1:W2:Y:S01]  /*15680*/  LD.E R164, [R12.64+0xdc] ;  /* 0x0000dc060ca47980 */ /* 0x0002a2000c101900 */
[----:B------:R-:W-:Y:S01]  /*15690*/  IMAD R3, R79, 0x2, R14 ;  /* 0x000000024f037824 */ /* 0x000fe200078e020e */
[----:B------:R-:W-:-:S04]  /*156a0*/  IADD3 R26, R135, R2, -R220 ;  /* 0x00000002871a7210 */ /* 0x000fc80007ffe8dc */
[C---:B------:R-:W-:Y:S01]  /*156b0*/  IADD3 R89, R3.reuse, 0x10, RZ ;  /* 0x0000001003597810 */ /* 0x040fe20007ffe0ff */
[C---:B------:R-:W-:Y:S01]  /*156c0*/  IMAD.IADD R20, R26.reuse, 0x1, -R3 ;  /* 0x000000011a147824 */ /* 0x040fe200078e0a03 */
[C---:B------:R-:W-:Y:S02]  /*156d0*/  IADD3 R95, R3.reuse, 0x1, RZ ;  /* 0x00000001035f7810 */ /* 0x040fe40007ffe0ff */
[C---:B------:R-:W-:Y:S01]  /*156e0*/  IADD3 R93, R3.reuse, 0x8, RZ ;  /* 0x00000008035d7810 */ /* 0x040fe20007ffe0ff */
[C---:B------:R-:W-:Y:S01]  /*156f0*/  IMAD.IADD R4, R26.reuse, 0x1, -R89 ;  /* 0x000000011a047824 */ /* 0x040fe200078e0a59 */
[----:B------:R-:W-:Y:S01]  /*15700*/  IABS R20, R20 ;  /* 0x0000001400147213 */ /* 0x000fe20000000000 */
[C---:B------:R-:W-:Y:S01]  /*15710*/  IMAD.IADD R16, R26.reuse, 0x1, -R95 ;  /* 0x000000011a107824 */ /* 0x040fe200078e0a5f */
[----:B------:R-:W-:Y:S01]  /*15720*/  IADD3 R91, R3, 0x9, RZ ;  /* 0x00000009035b7810 */ /* 0x000fe20007ffe0ff */
[----:B------:R-:W-:Y:S01]  /*15730*/  IMAD.IADD R14, R26, 0x1, -R93 ;  /* 0x000000011a0e7824 */ /* 0x000fe200078e0a5d */
[----:B------:R-:W-:-:S02]  /*15740*/  IABS R4, R4 ;  /* 0x0000000400047213 */ /* 0x000fc40000000000 */
[----:B------:R-:W3:Y:S01]  /*15750*/  I2F R20, R20 ;  /* 0x0000001400147306 */ /* 0x000ee20000201400 */
[C---:B------:R-:W-:Y:S01]  /*15760*/  IMAD.IADD R18, R26.reuse, 0x1, -R91 ;  /* 0x000000011a127824 */ /* 0x040fe200078e0a5b */
[----:B------:R-:W-:Y:S02]  /*15770*/  IABS R16, R16 ;  /* 0x0000001000107213 */ /* 0x000fe40000000000 */
[----:B------:R-:W-:Y:S02]  /*15780*/  IADD3 R87, R3, 0x11, RZ ;  /* 0x0000001103577810 */ /* 0x000fe40007ffe0ff */
[----:B------:R-:W-:Y:S02]  /*15790*/  IABS R18, R18 ;  /* 0x0000001200127213 */ /* 0x000fe40000000000 */
[----:B------:R4:W-:Y:S01]  /*157a0*/  I2F R6, R4 ;  /* 0x0000000400067306 */ /* 0x0009e20000201400 */
[----:B------:R-:W-:Y:S01]  /*157b0*/  IABS R14, R14 ;  /* 0x0000000e000e7213 */ /* 0x000fe20000000000 */
[----:B------:R-:W-:-:S06]  /*157c0*/  IMAD.IADD R10, R26, 0x1, -R87 ;  /* 0x000000011a0a7824 */ /* 0x000fcc00078e0a57 */
[----:B------:R-:W-:Y:S01]  /*157d0*/  I2F R16, R16 ;  /* 0x0000001000107306 */ /* 0x000fe20000201400 */
[----:B----4-:R-:W-:-:S07]  /*157e0*/  IADD3 R4, R26, 0x8, RZ ;  /* 0x000000081a047810 */ /* 0x010fce0007ffe0ff */
[----:B------:R-:W-:Y:S01]  /*157f0*/  I2F R18, R18 ;  /* 0x0000001200127306 */ /* 0x000fe20000201400 */
[C---:B------:R-:W-:Y:S02]  /*15800*/  IMAD.IADD R34, R4.reuse, 0x1, -R3 ;  /* 0x0000000104227824 */ /* 0x040fe400078e0a03 */
[----:B-1----:R-:W-:Y:S01]  /*15810*/  IMAD.IADD R12, R4, 0x1, -R93 ;  /* 0x00000001040c7824 */ /* 0x002fe200078e0a5d */
[----:B------:R-:W-:-:S04]  /*15820*/  IADD3 R83, R3, 0x19, RZ ;  /* 0x0000001903537810 */ /* 0x000fc80007ffe0ff */
[----:B------:R-:W-:Y:S01]  /*15830*/  I2F R14, R14 ;  /* 0x0000000e000e7306 */ /* 0x000fe20000201400 */
[----:B------:R-:W-:Y:S01]  /*15840*/  IABS R34, R34 ;  /* 0x0000002200227213 */ /* 0x000fe20000000000 */
[C---:B------:R-:W-:Y:S02]  /*15850*/  IMAD.IADD R36, R4.reuse, 0x1, -R91 ;  /* 0x0000000104247824 */ /* 0x040fe400078e0a5b */
[----:B------:R-:W-:Y:S01]  /*15860*/  IMAD.IADD R13, R4, 0x1, -R95 ;  /* 0x00000001040d7824 */ /* 0x000fe200078e0a5f */
[----:B------:R-:W-:-:S03]  /*15870*/  IABS R12, R12 ;  /* 0x0000000c000c7213 */ /* 0x000fc60000000000 */
[----:B------:R-:W1:Y:S01]  /*15880*/  I2F R34, R34 ;  /* 0x0000002200227306 */ /* 0x000e620000201400 */
[----:B------:R-:W-:Y:S02]  /*15890*/  IABS R36, R36 ;  /* 0x0000002400247213 */ /* 0x000fe40000000000 */
[----:B------:R-:W-:Y:S01]  /*158a0*/  IABS R13, R13 ;  /* 0x0000000d000d7213 */ /* 0x000fe20000000000 */
[----:B------:R-:W-:-:S04]  /*158b0*/  IMAD.IADD R38, R4, 0x1, -R89 ;  /* 0x0000000104267824 */ /* 0x000fc800078e0a59 */
[----:B------:R-:W4:Y:S01]  /*158c0*/  I2F R12, R12 ;  /* 0x0000000c000c7306 */ /* 0x000f220000201400 */
[----:B------:R-:W-:Y:S01]  /*158d0*/  IABS R10, R10 ;  /* 0x0000000a000a7213 */ /* 0x000fe20000000000 */
[----:B---3--:R-:W-:Y:S01]  /*158e0*/  FFMA.FTZ R15, -R0, R20, R15 ;  /* 0x00000014000f7223 */ /* 0x008fe2000001010f */
[----:B------:R-:W-:-:S05]  /*158f0*/  IABS R38, R38 ;  /* 0x0000002600267213 */ /* 0x000fca0000000000 */
[----:B------:R-:W3:Y:S01]  /*15900*/  I2F R36, R36 ;  /* 0x0000002400247306 */ /* 0x000ee20000201400 */
[----:B------:R-:W-:-:S07]  /*15910*/  IMAD.IADD R20, R4, 0x1, -R87 ;  /* 0x0000000104147824 */ /* 0x000fce00078e0a57 */
[----:B------:R-:W5:Y:S01]  /*15920*/  I2F R13, R13 ;  /* 0x0000000d000d7306 */ /* 0x000f620000201400 */
[----:B-1----:R-:W-:Y:S01]  /*15930*/  FFMA.FTZ R34, -R0, R34, R31 ;  /* 0x0000002200227223 */ /* 0x002fe2000001011f */
[----:B------:R-:W-:Y:S01]  /*15940*/  ISETP.GE.AND P3, PT, R3, R135, PT ;  /* 0x000000870300720c */ /* 0x000fe20003f66270 */
[----:B------:R-:W-:Y:S01]  /*15950*/  IMAD.IADD R30, R26, 0x1, -R83 ;  /* 0x000000011a1e7824 */ /* 0x000fe200078e0a53 */
[----:B------:R-:W-:-:S04]  /*15960*/  IABS R20, R20 ;  /* 0x0000001400147213 */ /* 0x000fc80000000000 */
[----:B------:R-:W1:Y:S01]  /*15970*/  I2F R31, R38 ;  /* 0x00000026001f7306 */ /* 0x000e620000201400 */
[C---:B------:R-:W-:Y:S01]  /*15980*/  FFMA.FTZ R16, -R0.reuse, R16, R29 ;  /* 0x0000001000107223 */ /* 0x040fe2000001011d */
[----:B------:R-:W-:Y:S01]  /*15990*/  IADD3 R81, R3, 0x20, RZ ;  /* 0x0000002003517810 */ /* 0x000fe20007ffe0ff */
[----:B----4-:R-:W-:Y:S01]  /*159a0*/  FFMA.FTZ R12, -R0, R12, R51 ;  /* 0x0000000c000c7223 */ /* 0x010fe20000010133 */
[----:B------:R-:W-:-:S04]  /*159b0*/  FSEL R29, R34, -INF , !P3 ;  /* 0xff800000221d7808 */ /* 0x000fc80005800000 */
[----:B------:R-:W4:Y:S01]  /*159c0*/  I2F R10, R10 ;  /* 0x0000000a000a7306 */ /* 0x000f220000201400 */
[----:B------:R-:W-:Y:S01]  /*159d0*/  IABS R30, R30 ;  /* 0x0000001e001e7213 */ /* 0x000fe20000000000 */
[C---:B------:R-:W-:Y:S01]  /*159e0*/  FFMA.FTZ R18, -R0.reuse, R18, R47 ;  /* 0x0000001200127223 */ /* 0x040fe2000001012f */
[----:B------:R-:W-:Y:S01]  /*159f0*/  ISETP.GE.AND P1, PT, R93, R135, PT ;  /* 0x000000875d00720c */ /* 0x000fe20003f26270 */
[C---:B---3--:R-:W-:Y:S01]  /*15a00*/  FFMA.FTZ R36, -R0.reuse, R36, R25 ;  /* 0x0000002400247223 */ /* 0x048fe20000010119 */
[----:B------:R-:W-:Y:S01]  /*15a10*/  IADD3 R85, R3, 0x18, RZ ;  /* 0x0000001803557810 */ /* 0x000fe20007ffe0ff */
[----:B-----5:R-:W-:Y:S01]  /*15a20*/  FFMA.FTZ R13, -R0, R13, R45 ;  /* 0x0000000d000d7223 */ /* 0x020fe2000001012d */
[----:B------:R-:W-:Y:S01]  /*15a30*/  ISETP.GE.AND P0, PT, R91, R135, PT ;  /* 0x000000875b00720c */ /* 0x000fe20003f06270 */
[----:B------:R3:W5:Y:S01]  /*15a40*/  I2F R34, R20 ;  /* 0x0000001400227306 */ /* 0x0007620000201400 */
[C---:B------:R-:W-:Y:S02]  /*15a50*/  IADD3 R11, R3.reuse, 0x21, RZ ;  /* 0x00000021030b7810 */ /* 0x040fe40007ffe0ff */
[----:B------:R-:W-:-:S02]  /*15a60*/  IADD3 R79, R3, 0x28, RZ ;  /* 0x00000028034f7810 */ /* 0x000fc40007ffe0ff */
[-C--:B------:R-:W-:Y:S01]  /*15a70*/  ISETP.GE.AND P2, PT, R95, R135.reuse, PT ;  /* 0x000000875f00720c */ /* 0x080fe20003f46270 */
[----:B------:R-:W-:Y:S01]  /*15a80*/  IMAD.IADD R28, R26, 0x1, -R81 ;  /* 0x000000011a1c7824 */ /* 0x000fe200078e0a51 */
[----:B------:R-:W-:Y:S01]  /*15a90*/  FSEL R15, R15, -INF , !P3 ;  /* 0xff8000000f0f7808 */ /* 0x000fe20005800000 */
[----:B------:R-:W-:Y:S01]  /*15aa0*/  FFMA.FTZ R49, -R0, R14, R49 ;  /* 0x0000000e00317223 */ /* 0x000fe20000010131 */
[----:B------:R-:W1:Y:S01]  /*15ab0*/  I2F R30, R30 ;  /* 0x0000001e001e7306 */ /* 0x000e620000201400 */
[C---:B------:R-:W-:Y:S01]  /*15ac0*/  IMAD.IADD R32, R26.reuse, 0x1, -R85 ;  /* 0x000000011a207824 */ /* 0x040fe200078e0a55 */
[----:B------:R-:W-:Y:S01]  /*15ad0*/  ISETP.GE.AND P3, PT, R85, R135, PT ;  /* 0x000000875500720c */ /* 0x000fe20003f66270 */
[----:B------:R-:W-:Y:S01]  /*15ae0*/  IMAD.IADD R8, R26, 0x1, -R11 ;  /* 0x000000011a087824 */ /* 0x000fe200078e0a0b */
[----:B------:R-:W-:Y:S02]  /*15af0*/  FSEL R14, R16, -INF , !P2 ;  /* 0xff800000100e7808 */ /* 0x000fe40005000000 */
[----:B---3--:R-:W-:-:S02]  /*15b00*/  FSEL R20, R12, -INF , !P1 ;  /* 0xff8000000c147808 */ /* 0x008fc40004800000 */
[----:B------:R-:W-:Y:S01]  /*15b10*/  FSEL R12, R18, -INF , !P0 ;  /* 0xff800000120c7808 */ /* 0x000fe20004000000 */
[----:B------:R-:W-:Y:S01]  /*15b20*/  IMAD.IADD R85, R4, 0x1, -R85 ;  /* 0x0000000104557824 */ /* 0x000fe200078e0a55 */
[----:B------:R-:W-:Y:S01]  /*15b30*/  FSEL R18, R36, -INF , !P0 ;  /* 0xff80000024127808 */ /* 0x000fe20004000000 */
[C---:B------:R-:W-:Y:S01]  /*15b40*/  IMAD.IADD R36, R4.reuse, 0x1, -R79 ;  /* 0x0000000104247824 */ /* 0x040fe200078e0a4f */
[----:B------:R-:W-:Y:S02]  /*15b50*/  FSEL R16, R13, -INF , !P2 ;  /* 0xff8000000d107808 */ /* 0x000fe40005000000 */
[-C--:B------:R-:W-:Y:S01]  /*15b60*/  ISETP.GE.AND P0, PT, R11, R135.reuse, PT ;  /* 0x000000870b00720c */ /* 0x080fe20003f06270 */
[C---:B------:R-:W-:Y:S01]  /*15b70*/  IMAD.IADD R11, R4.reuse, 0x1, -R11 ;  /* 0x00000001040b7824 */ /* 0x040fe200078e0a0b */
[-C--:B------:R-:W-:Y:S01]  /*15b80*/  ISETP.GE.AND P2, PT, R83, R135.reuse, PT ;  /* 0x000000875300720c */ /* 0x080fe20003f46270 */
[----:B------:R-:W-:Y:S01]  /*15b90*/  IMAD.IADD R83, R4, 0x1, -R83 ;  /* 0x0000000104537824 */ /* 0x000fe200078e0a53 */
[----:B------:R-:W-:Y:S01]  /*15ba0*/  IABS R28, R28 ;  /* 0x0000001c001c7213 */ /* 0x000fe20000000000 */
[C---:B------:R-:W-:Y:S01]  /*15bb0*/  FFMA.FTZ R6, -R0.reuse, R6, R53 ;  /* 0x0000000600067223 */ /* 0x040fe20000010135 */
[----:B------:R-:W-:Y:S01]  /*15bc0*/  ISETP.GE.AND P6, PT, R89, R135, PT ;  /* 0x000000875900720c */ /* 0x000fe20003fc6270 */
[C---:B-1----:R-:W-:Y:S01]  /*15bd0*/  FFMA.FTZ R40, -R0.reuse, R31, R5 ;  /* 0x0000001f00287223 */ /* 0x042fe20000010105 */
[----:B------:R-:W-:Y:S01]  /*15be0*/  FSEL R13, R49, -INF , !P1 ;  /* 0xff800000310d7808 */ /* 0x000fe20004800000 */
[----:B----4-:R-:W-:Y:S01]  /*15bf0*/  FFMA.FTZ R10, -R0, R10, R33 ;  /* 0x0000000a000a7223 */ /* 0x010fe20000010121 */
[----:B------:R-:W-:-:S02]  /*15c00*/  IABS R85, R85 ;  /* 0x0000005500557213 */ /* 0x000fc40000000000 */
[----:B------:R-:W-:Y:S01]  /*15c10*/  ISETP.GE.AND P1, PT, R81, R135, PT ;  /* 0x000000875100720c */ /* 0x000fe20003f26270 */
[----:B------:R-:W-:Y:S01]  /*15c20*/  IMAD.IADD R81, R4, 0x1, -R81 ;  /* 0x0000000104517824 */ /* 0x000fe200078e0a51 */
[----:B------:R-:W-:Y:S02]  /*15c30*/  IABS R33, R36 ;  /* 0x0000002400217213 */ /* 0x000fe40000000000 */
[----:B------:R-:W-:Y:S01]  /*15c40*/  IABS R5, R11 ;  /* 0x0000000b00057213 */ /* 0x000fe20000000000 */
[----:B------:R-:W1:Y:S01]  /*15c50*/  I2F R28, R28 ;  /* 0x0000001c001c7306 */ /* 0x000e620000201400 */
[----:B------:R-:W-:Y:S02]  /*15c60*/  IABS R8, R8 ;  /* 0x0000000800087213 */ /* 0x000fe40000000000 */
[----:B------:R-:W-:Y:S02]  /*15c70*/  IABS R83, R83 ;  /* 0x0000005300537213 */ /* 0x000fe40000000000 */
[----:B------:R-:W-:-:S02]  /*15c80*/  FSEL R11, R6, -INF , !P6 ;  /* 0xff800000060b7808 */ /* 0x000fc40007000000 */
[----:B------:R-:W-:Y:S01]  /*15c90*/  FSEL R6, R40, -INF , !P6 ;  /* 0xff80000028067808 */ /* 0x000fe20007000000 */
[----:B------:R-:W3:Y:S01]  /*15ca0*/  I2F R38, R85 ;  /* 0x0000005500267306 */ /* 0x000ee20000201400 */
[----:B-----5:R-:W-:Y:S01]  /*15cb0*/  FFMA.FTZ R40, -R0, R34, R27 ;  /* 0x0000002200287223 */ /* 0x020fe2000001011b */
[----:B------:R-:W-:Y:S01]  /*15cc0*/  IABS R81, R81 ;  /* 0x0000005100517213 */ /* 0x000fe20000000000 */
[----:B------:R-:W-:Y:S01]  /*15cd0*/  IMAD.MOV.U32 R27, RZ, RZ, R33 ;  /* 0x000000ffff1b7224 */ /* 0x000fe200078e0021 */
[----:B------:R-:W-:-:S04]  /*15ce0*/  IADD3 R33, R3, 0x30, RZ ;  /* 0x0000003003217810 */ /* 0x000fc80007ffe0ff */
[----:B------:R-:W4:Y:S01]  /*15cf0*/  I2F R25, R83 ;  /* 0x0000005300197306 */ /* 0x000f220000201400 */
[----:B------:R-:W-:Y:S01]  /*15d00*/  FFMA.FTZ R30, -R0, R30, R35 ;  /* 0x0000001e001e7223 */ /* 0x000fe20000010123 */
[----:B------:R-:W-:Y:S01]  /*15d10*/  IABS R32, R32 ;  /* 0x0000002000207213 */ /* 0x000fe20000000000 */
[----:B------:R-:W-:-:S05]  /*15d20*/  IMAD.IADD R35, R4, 0x1, -R33 ;  /* 0x0000000104237824 */ /* 0x000fca00078e0a21 */
[----:B------:R-:W5:Y:S01]  /*15d30*/  I2F R8, R8 ;  /* 0x0000000800087306 */ /* 0x000f620000201400 */
[----:B------:R-:W-:-:S07]  /*15d40*/  IABS R35, R35 ;  /* 0x0000002300237213 */ /* 0x000fce0000000000 */
[----:B------:R-:W5:Y:S01]  /*15d50*/  I2F R31, R81 ;  /* 0x00000051001f7306 */ /* 0x000f620000201400 */
[C---:B-1----:R-:W-:Y:S01]  /*15d60*/  FFMA.FTZ R28, -R0.reuse, R28, R23 ;  /* 0x0000001c001c7223 */ /* 0x042fe20000010117 */
[C---:B------:R-:W-:Y:S01]  /*15d70*/  IADD3 R71, R3.reuse, 0x29, RZ ;  /* 0x0000002903477810 */ /* 0x040fe20007ffe0ff */
[----:B---3--:R-:W-:Y:S01]  /*15d80*/  FFMA.FTZ R38, -R0, R38, R7 ;  /* 0x0000002600267223 */ /* 0x008fe20000010107 */
[----:B------:R-:W-:-:S04]  /*15d90*/  IADD3 R23, R3, 0x31, RZ ;  /* 0x0000003103177810 */ /* 0x000fc80007ffe0ff */
[----:B------:R-:W1:Y:S01]  /*15da0*/  I2F R32, R32 ;  /* 0x0000002000207306 */ /* 0x000e620000201400 */
[----:B------:R-:W-:Y:S02]  /*15db0*/  IMAD.MOV.U32 R7, RZ, RZ, R35 ;  /* 0x000000ffff077224 */ /* 0x000fe400078e0023 */
[----:B----4-:R-:W-:Y:S01]  /*15dc0*/  FFMA.FTZ R35, -R0, R25, R9 ;  /* 0x0000001900237223 */ /* 0x010fe20000010109 */
[----:B------:R-:W-:Y:S01]  /*15dd0*/  IADD3 R25, R3, 0x38, RZ ;  /* 0x0000003803197810 */ /* 0x000fe20007ffe0ff */
[----:B------:R-:W-:Y:S02]  /*15de0*/  IMAD.IADD R24, R26, 0x1, -R79 ;  /* 0x000000011a187824 */ /* 0x000fe400078e0a4f */
[----:B-----5:R-:W-:Y:S02]  /*15df0*/  FFMA.FTZ R37, -R0, R8, R37 ;  /* 0x0000000800257223 */ /* 0x020fe40000010125 */
[C---:B------:R-:W-:Y:S02]  /*15e00*/  IMAD.IADD R36, R4.reuse, 0x1, -R71 ;  /* 0x0000000104247824 */ /* 0x040fe400078e0a47 */
[----:B------:R-:W-:-:S02]  /*15e10*/  IMAD.IADD R8, R4, 0x1, -R23 ;  /* 0x0000000104087824 */ /* 0x000fc400078e0a17 */
[----:B------:R-:W-:Y:S01]  /*15e20*/  FFMA.FTZ R39, -R0, R31, R39 ;  /* 0x0000001f00277223 */ /* 0x000fe20000010127 */
[----:B------:R-:W-:Y:S01]  /*15e30*/  IADD3 R31, R3, 0x39, RZ ;  /* 0x00000039031f7810 */ /* 0x000fe20007ffe0ff */
[----:B------:R-:W-:Y:S01]  /*15e40*/  IMAD.IADD R3, R4, 0x1, -R25 ;  /* 0x0000000104037824 */ /* 0x000fe200078e0a19 */
[----:B------:R-:W-:Y:S02]  /*15e50*/  IABS R24, R24 ;  /* 0x0000001800187213 */ /* 0x000fe40000000000 */
[----:B------:R-:W-:Y:S02]  /*15e60*/  IABS R36, R36 ;  /* 0x0000002400247213 */ /* 0x000fe40000000000 */
[----:B------:R-:W-:Y:S01]  /*15e70*/  IABS R8, R8 ;  /* 0x0000000800087213 */ /* 0x000fe20000000000 */
[----:B------:R-:W3:Y:S01]  /*15e80*/  I2F R34, R5 ;  /* 0x0000000500227306 */ /* 0x000ee20000201400 */
[----:B-1----:R-:W-:Y:S01]  /*15e90*/  FFMA.FTZ R32, -R0, R32, R21 ;  /* 0x0000002000207223 */ /* 0x002fe20000010115 */
[----:B------:R-:W-:-:S06]  /*15ea0*/  IABS R3, R3 ;  /* 0x0000000300037213 */ /* 0x000fcc0000000000 */
[----:B------:R1:W-:Y:S08]  /*15eb0*/  I2F R21, R36 ;  /* 0x0000002400157306 */ /* 0x0003f00000201400 */
[----:B------:R-:W4:Y:S01]  /*15ec0*/  I2F R24, R24 ;  /* 0x0000001800187306 */ /* 0x000f220000201400 */
[----:B-1----:R-:W-:Y:S02]  /*15ed0*/  IMAD.MOV.U32 R36, RZ, RZ, R8 ;  /* 0x000000ffff247224 */ /* 0x002fe400078e0008 */
[----:B------:R-:W-:Y:S01]  /*15ee0*/  IMAD.IADD R8, R4, 0x1, -R31 ;  /* 0x0000000104087824 */ /* 0x000fe200078e0a1f */
[----:B------:R-:W-:Y:S01]  /*15ef0*/  FSEL R4, R38, -INF , !P3 ;  /* 0xff80000026047808 */ /* 0x000fe20005800000 */
[----:B------:R-:W-:Y:S01]  /*15f00*/  IMAD.MOV.U32 R38, RZ, RZ, R3 ;  /* 0x000000ffff267224 */ /* 0x000fe200078e0003 */
[----:B------:R-:W-:-:S02]  /*15f10*/  FSEL R3, R35, -INF , !P2 ;  /* 0xff80000023037808 */ /* 0x000fc40005000000 */
[----:B------:R-:W-:-:S04]  /*15f20*/  FMNMX.FTZ R35, R29, R16, !PT ;  /* 0x000000101d237209 */ /* 0x000fc80007810000 */
[----:B------:R-:W-:Y:S01]  /*15f30*/  FMNMX.FTZ R35, R20, R35, !PT ;  /* 0x0000002314237209 */ /* 0x000fe20007810000 */
[----:B------:R-:W1:Y:S01]  /*15f40*/  I2F R27, R27 ;  /* 0x0000001b001b7306 */ /* 0x000e620000201400 */
[----:B------:R-:W-:Y:S01]  /*15f50*/  ISETP.GE.AND P5, PT, R87, R135, PT ;  /* 0x000000875700720c */ /* 0x000fe20003fa6270 */
[----:B---3--:R-:W-:Y:S01]  /*15f60*/  FFMA.FTZ R61, -R0, R34, R61 ;  /* 0x00000022003d7223 */ /* 0x008fe2000001013d */
[----:B------:R-:W-:Y:S01]  /*15f70*/  FMNMX.FTZ R35, R18, R35, !PT ;  /* 0x0000002312237209 */ /* 0x000fe20007810000 */
[----:B----4-:R-:W-:Y:S01]  /*15f80*/  FFMA.FTZ R17, -R0, R24, R17 ;  /* 0x0000001800117223 */ /* 0x010fe20000010111 */
[----:B------:R-:W-:Y:S02]  /*15f90*/  FSEL R9, R32, -INF , !P3 ;  /* 0xff80000020097808 */ /* 0x000fe40005800000 */
[----:B------:R-:W-:Y:S02]  /*15fa0*/  IABS R32, R8 ;  /* 0x0000000800207213 */ /* 0x000fe40000000000 */
[----:B------:R-:W-:-:S02]  /*15fb0*/  FSEL R5, R40, -INF , !P5 ;  /* 0xff80000028057808 */ /* 0x000fc40006800000 */
[----:B------:R-:W-:Y:S02]  /*15fc0*/  FSEL R8, R30, -INF , !P2 ;  /* 0xff8000001e087808 */ /* 0x000fe40005000000 */
[----:B------:R-:W-:Y:S02]  /*15fd0*/  FSEL R166, R28, -INF , !P1 ;  /* 0xff8000001ca67808 */ /* 0x000fe40004800000 */
[----:B------:R-:W-:Y:S02]  /*15fe0*/  FSEL R159, R39, -INF , !P1 ;  /* 0xff800000279f7808 */ /* 0x000fe40004800000 */
[----:B------:R-:W-:Y:S01]  /*15ff0*/  FMNMX.FTZ R24, R6, R35, !PT ;  /* 0x0000002306187209 */ /* 0x000fe20007810000 */
[C---:B------:R-:W-:Y:S01]  /*16000*/  IMAD.IADD R22, R26.reuse, 0x1, -R71 ;  /* 0x000000011a167824 */ /* 0x040fe200078e0a47 */
[-C--:B------:R-:W-:Y:S01]  /*16010*/  ISETP.GE.AND P3, PT, R33, R135.reuse, PT ;  /* 0x000000872100720c */ /* 0x080fe20003f66270 */
[C---:B------:R-:W-:Y:S01]  /*16020*/  IMAD.IADD R33, R26.reuse, 0x1, -R33 ;  /* 0x000000011a217824 */ /* 0x040fe200078e0a21 */
[-C--:B------:R-:W-:Y:S01]  /*16030*/  ISETP.GE.AND P2, PT, R23, R135.reuse, PT ;  /* 0x000000871700720c */ /* 0x080fe20003f46270 */
[C---:B------:R-:W-:Y:S01]  /*16040*/  IMAD.IADD R23, R26.reuse, 0x1, -R23 ;  /* 0x000000011a177824 */ /* 0x040fe200078e0a17 */
[----:B------:R-:W-:Y:S01]  /*16050*/  ISETP.GE.AND P1, PT, R25, R135, PT ;  /* 0x000000871900720c */ /* 0x000fe20003f26270 */
[C---:B------:R-:W-:Y:S01]  /*16060*/  IMAD.IADD R25, R26.reuse, 0x1, -R25 ;  /* 0x000000011a197824 */ /* 0x040fe200078e0a19 */
[----:B------:R-:W-:Y:S01]  /*16070*/  FSEL R167, R37, -INF , !P0 ;  /* 0xff80000025a77808 */ /* 0x000fe20004000000 */
[----:B------:R-:W-:Y:S01]  /*16080*/  IMAD.IADD R26, R26, 0x1, -R31 ;  /* 0x000000011a1a7824 */ /* 0x000fe200078e0a1f */
[----:B------:R-:W-:-:S02]  /*16090*/  FSEL R162, R61, -INF , !P0 ;  /* 0xff8000003da27808 */ /* 0x000fc40004000000 */
[----:B------:R-:W-:Y:S02]  /*160a0*/  ISETP.GE.AND P0, PT, R31, R135, PT ;  /* 0x000000871f00720c */ /* 0x000fe40003f06270 */
[----:B------:R-:W-:Y:S01]  /*160b0*/  FMNMX.FTZ R31, R5, R24, !PT ;  /* 0x00000018051f7209 */ /* 0x000fe20007810000 */
[----:B------:R3:W-:Y:S01]  /*160c0*/  I2F R34, R36 ;  /* 0x0000002400227306 */ /* 0x0007e20000201400 */
[----:B------:R-:W-:Y:S01]  /*160d0*/  FMNMX.FTZ R28, R15, R14, !PT ;  /* 0x0000000e0f1c7209 */ /* 0x000fe20007810000 */
[----:B-1----:R-:W-:Y:S01]  /*160e0*/  FFMA.FTZ R27, -R0, R27, R63 ;  /* 0x0000001b001b7223 */ /* 0x002fe2000001013f */
[----:B------:R-:W-:-:S05]  /*160f0*/  ISETP.GE.AND P6, PT, R79, R135, PT ;  /* 0x000000874f00720c */ /* 0x000fca0003fc6270 */
[----:B------:R-:W1:Y:S01]  /*16100*/  I2F R7, R7 ;  /* 0x0000000700077306 */ /* 0x000e620000201400 */
[----:B------:R-:W-:Y:S02]  /*16110*/  IABS R22, R22 ;  /* 0x0000001600167213 */ /* 0x000fe40000000000 */
[----:B---3--:R-:W-:Y:S02]  /*16120*/  FMNMX.FTZ R36, R4, R31, !PT ;  /* 0x0000001f04247209 */ /* 0x008fe40007810000 */
[----:B------:R-:W-:Y:S02]  /*16130*/  IABS R31, R25 ;  /* 0x00000019001f7213 */ /* 0x000fe40000000000 */
[----:B------:R-:W-:Y:S02]  /*16140*/  FMNMX.FTZ R25, R13, R28, !PT ;  /* 0x0000001c0d197209 */ /* 0x000fe40007810000 */
[----:B------:R-:W-:Y:S02]  /*16150*/  FMNMX.FTZ R36, R3, R36, !PT ;  /* 0x0000002403247209 */ /* 0x000fe40007810000 */
[----:B------:R-:W-:-:S02]  /*16160*/  FMNMX.FTZ R28, R12, R25, !PT ;  /* 0x000000190c1c7209 */ /* 0x000fc40007810000 */
[----:B------:R-:W-:Y:S02]  /*16170*/  FMNMX.FTZ R25, R159, R36, !PT ;  /* 0x000000249f197209 */ /* 0x000fe40007810000 */
[----:B------:R-:W-:Y:S02]  /*16180*/  FSEL R160, R27, -INF , !P6 ;  /* 0xff8000001ba07808 */ /* 0x000fe40007000000 */
[----:B------:R-:W-:Y:S02]  /*16190*/  FSEL R10, R10, -INF , !P5 ;  /* 0xff8000000a0a7808 */ /* 0x000fe40006800000 */
[----:B------:R-:W-:Y:S01]  /*161a0*/  FMNMX.FTZ R27, R11, R28, !PT ;  /* 0x0000001c0b1b7209 */ /* 0x000fe20007810000 */
[----:B------:R-:W3:Y:S01]  /*161b0*/  I2F R22, R22 ;  /* 0x0000001600167306 */ /* 0x000ee20000201400 */
[----:B------:R-:W-:Y:S01]  /*161c0*/  FFMA.FTZ R21, -R0, R21, R65 ;  /* 0x0000001500157223 */ /* 0x000fe20000010141 */
[----:B------:R-:W-:Y:S02]  /*161d0*/  IABS R33, R33 ;  /* 0x0000002100217213 */ /* 0x000fe40000000000 */
[----:B------:R-:W-:-:S02]  /*161e0*/  ISETP.GE.AND P5, PT, R71, R135, PT ;  /* 0x000000874700720c */ /* 0x000fc40003fa6270 */
[----:B------:R-:W-:Y:S02]  /*161f0*/  FMNMX.FTZ R25, R162, R25, !PT ;  /* 0x00000019a2197209 */ /* 0x000fe40007810000 */
[----:B------:R-:W-:Y:S01]  /*16200*/  FMNMX.FTZ R36, R10, R27, !PT ;  /* 0x0000001b0a247209 */ /* 0x000fe20007810000 */
[----:B-1----:R-:W-:Y:S01]  /*16210*/  FFMA.FTZ R7, -R0, R7, R75 ;  /* 0x0000000700077223 */ /* 0x002fe2000001014b */
[----:B------:R-:W-:Y:S02]  /*16220*/  IABS R24, R23 ;  /* 0x0000001700187213 */ /* 0x000fe40000000000 */
[----:B------:R-:W1:Y:S01]  /*16230*/  I2F R23, R33 ;  /* 0x0000002100177306 */ /* 0x000e620000201400 */
[----:B------:R-:W-:Y:S02]  /*16240*/  FSEL R161, R21, -INF , !P5 ;  /* 0xff80000015a17808 */ /* 0x000fe40006800000 */
[----:B------:R-:W-:Y:S02]  /*16250*/  FMNMX.FTZ R28, R160, R25, !PT ;  /* 0x00000019a01c7209 */ /* 0x000fe40007810000 */
[----:B------:R-:W-:-:S02]  /*16260*/  IABS R26, R26 ;  /* 0x0000001a001a7213 */ /* 0x000fc40000000000 */
[----:B------:R-:W-:Y:S01]  /*16270*/  FMNMX.FTZ R27, R9, R36, !PT ;  /* 0x00000024091b7209 */ /* 0x000fe20007810000 */
[----:B------:R-:W4:Y:S01]  /*16280*/  I2F R30, R38 ;  /* 0x00000026001e7306 */ /* 0x000f220000201400 */
[----:B------:R-:W-:Y:S02]  /*16290*/  FSEL R175, R7, -INF , !P3 ;  /* 0xff80000007af7808 */ /* 0x000fe40005800000 */
[----:B------:R-:W-:Y:S01]  /*162a0*/  FMNMX.FTZ R28, R161, R28, !PT ;  /* 0x0000001ca11c7209 */ /* 0x000fe20007810000 */
[----:B------:R-:W-:Y:S01]  /*162b0*/  IMAD.MOV.U32 R7, RZ, RZ, R26 ;  /* 0x000000ffff077224 */ /* 0x000fe200078e001a */
[----:B------:R-:W-:-:S03]  /*162c0*/  FMNMX.FTZ R27, R8, R27, !PT ;  /* 0x0000001b081b7209 */ /* 0x000fc60007810000 */
[----:B------:R-:W5:Y:S01]  /*162d0*/  I2F R24, R24 ;  /* 0x0000001800187306 */ /* 0x000f620000201400 */
[----:B------:R-:W-:Y:S02]  /*162e0*/  FMNMX.FTZ R25, R175, R28, !PT ;  /* 0x0000001caf197209 */ /* 0x000fe40007810000 */
[----:B------:R-:W-:Y:S01]  /*162f0*/  FMNMX.FTZ R28, R166, R27, !PT ;  /* 0x0000001ba61c7209 */ /* 0x000fe20007810000 */
[----:B---3--:R-:W-:-:S04]  /*16300*/  FFMA.FTZ R22, -R0, R22, R59 ;  /* 0x0000001600167223 */ /* 0x008fc8000001013b */
[----:B------:R-:W3:Y:S01]  /*16310*/  I2F R32, R32 ;  /* 0x0000002000207306 */ /* 0x000ee20000201400 */
[----:B------:R-:W-:Y:S02]  /*16320*/  FSEL R170, R17, -INF , !P6 ;  /* 0xff80000011aa7808 */ /* 0x000fe40007000000 */
[----:B------:R-:W-:-:S05]  /*16330*/  FMNMX.FTZ R17, R167, R28, !PT ;  /* 0x0000001ca7117209 */ /* 0x000fca0007810000 */
[----:B------:R-:W2:Y:S01]  /*16340*/  I2F R21, R31 ;  /* 0x0000001f00157306 */ /* 0x000ea20000201400 */
[----:B------:R-:W-:Y:S01]  /*16350*/  FFMA.FTZ R34, -R0, R34, R77 ;  /* 0x0000002200227223 */ /* 0x000fe2000001014d */
[----:B------:R-:W-:Y:S01]  /*16360*/  FSEL R171, R22, -INF , !P5 ;  /* 0xff80000016ab7808 */ /* 0x000fe20006800000 */
[----:B-1----:R-:W-:-:S05]  /*16370*/  FFMA.FTZ R23, -R0, R23, R67 ;  /* 0x0000001700177223 */ /* 0x002fca0000010143 */
[----:B------:R-:W1:Y:S01]  /*16380*/  I2F R7, R7 ;  /* 0x0000000700077306 */ /* 0x000e620000201400 */
[----:B------:R-:W-:Y:S01]  /*16390*/  FMNMX.FTZ R22, R170, R17, !PT ;  /* 0x00000011aa167209 */ /* 0x000fe20007810000 */
[----:B----4-:R-:W-:Y:S01]  /*163a0*/  FFMA.FTZ R30, -R0, R30, R69 ;  /* 0x0000001e001e7223 */ /* 0x010fe20000010145 */
[----:B------:R-:W-:Y:S01]  /*163b0*/  FSEL R174, R34, -INF , !P2 ;  /* 0xff80000022ae7808 */ /* 0x000fe20005000000 */
[C---:B-----5:R-:W-:Y:S01]  /*163c0*/  FFMA.FTZ R19, -R0.reuse, R24, R19 ;  /* 0x0000001800137223 */ /* 0x060fe20000010113 */
[----:B------:R-:W-:Y:S02]  /*163d0*/  FSEL R142, R23, -INF , !P3 ;  /* 0xff800000178e7808 */ /* 0x000fe40005800000 */
[----:B------:R-:W-:Y:S01]  /*163e0*/  FMNMX.FTZ R23, R171, R22, !PT ;  /* 0x00000016ab177209 */ /* 0x000fe20007810000 */
[----:B---3--:R-:W-:Y:S01]  /*163f0*/  FFMA.FTZ R32, -R0, R32, R43 ;  /* 0x0000002000207223 */ /* 0x008fe2000001012b */
[----:B------:R-:W-:Y:S01]  /*16400*/  FSEL R173, R30, -INF , !P1 ;  /* 0xff8000001ead7808 */ /* 0x000fe20004800000 */
[----:B--2---:R-:W-:Y:S01]  /*16410*/  FFMA.FTZ R21, -R0, R21, R73 ;  /* 0x0000001500157223 */ /* 0x004fe20000010149 */
[----:B------:R-:W-:-:S02]  /*16420*/  FMNMX.FTZ R26, R174, R25, !PT ;  /* 0x00000019ae1a7209 */ /* 0x000fc40007810000 */
[----:B------:R-:W-:Y:S02]  /*16430*/  FSEL R141, R19, -INF , !P2 ;  /* 0xff800000138d7808 */ /* 0x000fe40005000000 */
[----:B------:R-:W-:Y:S01]  /*16440*/  FMNMX.FTZ R24, R142, R23, !PT ;  /* 0x000000178e187209 */ /* 0x000fe20007810000 */
[----:B-1----:R-:W-:Y:S01]  /*16450*/  FFMA.FTZ R7, -R0, R7, R41 ;  /* 0x0000000700077223 */ /* 0x002fe20000010129 */
[----:B------:R-:W-:Y:S02]  /*16460*/  FSEL R172, R32, -INF , !P0 ;  /* 0xff80000020ac7808 */ /* 0x000fe40004000000 */
[----:B------:R-:W-:Y:S02]  /*16470*/  FMNMX.FTZ R25, R173, R26, !PT ;  /* 0x0000001aad197209 */ /* 0x000fe40007810000 */
[----:B------:R-:W-:Y:S02]  /*16480*/  FSEL R140, R21, -INF , !P1 ;  /* 0xff800000158c7808 */ /* 0x000fe40004800000 */
[----:B------:R-:W-:-:S02]  /*16490*/  FMNMX.FTZ R19, R141, R24, !PT ;  /* 0x000000188d137209 */ /* 0x000fc40007810000 */
[----:B------:R-:W-:Y:S02]  /*164a0*/  FMNMX.FTZ R17, R172, R25, !PT ;  /* 0x00000019ac117209 */ /* 0x000fe40007810000 */
        /* <DEDUP_REMOVED lines=10> */
[--C-:B------:R-:W-:Y:S01]  /*16550*/  IMAD R208, R55, 0x2, R210.reuse ;  /* 0x0000000237d07824 */ /* 0x100fe200078e02d2 */
[----:B------:R-:W3:Y:S01]  /*16560*/  LDSM.16.MT88.4 R40, [R210+0xe000] ;  /* 0x00e00000d228783b */ /* 0x000ee20000004200 */
[----:B------:R-:W-:-:S03]  /*16570*/  IMAD R209, R57, 0x2, R210 ;  /* 0x0000000239d17824 */ /* 0x000fc600078e02d2 */
[----:B------:R-:W4:Y:S01]  /*16580*/  LDSM.16.MT88.4 R56, [R208+0xe000] ;  /* 0x00e00000d038783b */ /* 0x000f220000004200 */
[----:B-1----:R-:W-:Y:S02]  /*16590*/  FMNMX.FTZ R132, R17, R132, !PT ;  /* 0x0000008411847209 */ /* 0x002fe40007810000 */
[----:B--2---:R-:W-:-:S03]  /*165a0*/  FMNMX.FTZ R133, R22, R133, !PT ;  /* 0x0000008516857209 */ /* 0x004fc60007810000 */
[----:B------:R-:W-:Y:S01]  /*165b0*/  FMUL.FTZ R143, R164, R132 ;  /* 0x00000084a48f7220 */ /* 0x000fe20000410000 */
[----:B------:R-:W-:Y:S01]  /*165c0*/  FSETP.NEU.FTZ.AND P0, PT, R132, -INF , PT ;  /* 0xff8000008400780b */ /* 0x000fe20003f1d000 */
[----:B------:R-:W-:Y:S01]  /*165d0*/  IMAD R207, R55, 0x2, R209 ;  /* 0x0000000237cf7824 */ /* 0x000fe200078e02d1 */
[----:B------:R-:W1:Y:S01]  /*165e0*/  LDSM.16.MT88.4 R124, [R210+0xc000] ;  /* 0x00c00000d27c783b */ /* 0x000e620000004200 */
[----:B------:R-:W-:Y:S01]  /*165f0*/  FMUL.FTZ R163, R164, R133 ;  /* 0x00000085a4a37220 */ /* 0x000fe20000410000 */
[----:B------:R-:W-:Y:S02]  /*16600*/  FSEL R143, R143, RZ, P0 ;  /* 0x000000ff8f8f7208 */ /* 0x000fe40000000000 */
[----:B------:R-:W-:Y:S01]  /*16610*/  FSETP.NEU.FTZ.AND P0, PT, R133, -INF , PT ;  /* 0xff8000008500780b */ /* 0x000fe20003f1d000 */
[----:B------:R-:W2:Y:S03]  /*16620*/  LDSM.16.MT88.4 R116, [R209+0xc000] ;  /* 0x00c00000d174783b */ /* 0x000ea60000004200 */
[----:B------:R-:W-:Y:S01]  /*16630*/  FSEL R163, R163, RZ, P0 ;  /* 0x000000ffa3a37208 */ /* 0x000fe20000000000 */
[-CC-:B------:R-:W-:Y:S01]  /*16640*/  FFMA.FTZ R155, R29, R164.reuse, -R143.reuse ;  /* 0x000000a41d9b7223 */ /* 0x180fe2000001088f */
[----:B------:R-:W5:Y:S01]  /*16650*/  LDSM.16.MT88.4 R108, [R208+0xc000] ;  /* 0x00c00000d06c783b */ /* 0x000f620000004200 */
        /* <DEDUP_REMOVED lines=43> */
[C---:B---3--:R-:W-:Y:S02]  /*16910*/  HMMA.16816.F32.BF16 R36, R96.reuse, R40, RZ ;  /* 0x000000286024723c */ /* 0x048fe400000418ff */
[----:B------:R-:W1:Y:S06]  /*16920*/  MUFU.EX2 R145, R145 ;  /* 0x0000009100917308 */ /* 0x000e6c0000000800 */
[C---:B----4-:R-:W-:Y:S02]  /*16930*/  HMMA.16816.F32.BF16 R52, R96.reuse, R56, RZ ;  /* 0x000000386034723c */ /* 0x050fe400000418ff */
[----:B------:R-:W-:Y:S06]  /*16940*/  MUFU.EX2 R146, R146 ;  /* 0x0000009200927308 */ /* 0x000fec0000000800 */
[C---:B------:R-:W-:Y:S02]  /*16950*/  HMMA.16816.F32.BF16 R40, R96.reuse, R42, RZ ;  /* 0x0000002a6028723c */ /* 0x040fe400000418ff */
[----:B------:R-:W-:Y:S06]  /*16960*/  MUFU.EX2 R3, R3 ;  /* 0x0000000300037308 */ /* 0x000fec0000000800 */
[C---:B------:R-:W-:Y:S02]  /*16970*/  HMMA.16816.F32.BF16 R56, R96.reuse, R58, RZ ;  /* 0x0000003a6038723c */ /* 0x040fe400000418ff */
[----:B------:R-:W-:Y:S08]  /*16980*/  MUFU.EX2 R152, R152 ;  /* 0x0000009800987308 */ /* 0x000ff00000000800 */
[----:B------:R-:W2:Y:S08]  /*16990*/  MUFU.EX2 R147, R147 ;  /* 0x0000009300937308 */ /* 0x000eb00000000800 */
[----:B------:R-:W-:Y:S08]  /*169a0*/  MUFU.EX2 R149, R149 ;  /* 0x0000009500957308 */ /* 0x000ff00000000800 */
[----:B------:R-:W3:Y:S01]  /*169b0*/  MUFU.EX2 R144, R144 ;  /* 0x0000009000907308 */ /* 0x000ee20000000800 */
[C---:B------:R-:W-:Y:S08]  /*169c0*/  HMMA.16816.F32.BF16 R128, R96.reuse, R124, RZ ;  /* 0x0000007c6080723c */ /* 0x040ff000000418ff */
[C---:B------:R-:W-:Y:S08]  /*169d0*/  HMMA.16816.F32.BF16 R120, R96.reuse, R116, RZ ;  /* 0x000000746078723c */ /* 0x040ff000000418ff */
[C---:B-----5:R-:W-:Y:S08]  /*169e0*/  HMMA.16816.F32.BF16 R112, R96.reuse, R108, RZ ;  /* 0x0000006c6070723c */ /* 0x060ff000000418ff */
        /* <DEDUP_REMOVED lines=20> */
[----:B---3--:R-:W-:-:S07]  /*16b30*/  F2FP.BF16.PACK_AB R6, R144, R149 ;  /* 0x000000959006723e */ /* 0x008fce00000010ff */
        /* <DEDUP_REMOVED lines=25> */
[-CC-:B------:R-:W-:Y:S01]  /*16cd0*/  FFMA.FTZ R171, R171, R164.reuse, -R163.reuse ;  /* 0x000000a4abab7223 */ /* 0x180fe200000108a3 */
        /* <DEDUP_REMOVED lines=56> */
[-C--:B------:R-:W-:Y:S02]  /*17060*/  FFMA.FTZ R178, R140, R164.reuse, -R163 ;  /* 0x000000a48cb27223 */ /* 0x080fe400000108a3 */
[-CC-:B------:R-:W-:Y:S02]  /*17070*/  FFMA.FTZ R175, R175, R164.reuse, -R143.reuse ;  /* 0x000000a4afaf7223 */ /* 0x180fe4000001088f */
[-CC-:B------:R-:W-:Y:S02]  /*17080*/  FFMA.FTZ R174, R174, R164.reuse, -R143.reuse ;  /* 0x000000a4aeae7223 */ /* 0x180fe4000001088f */
[-CC-:B------:R-:W-:Y:S02]  /*17090*/  FFMA.FTZ R173, R173, R164.reuse, -R143.reuse ;  /* 0x000000a4adad7223 */ /* 0x180fe4000001088f */
[-C--:B------:R-:W-:Y:S02]  /*170a0*/  FFMA.FTZ R172, R172, R164.reuse, -R143 ;  /* 0x000000a4acac7223 */ /* 0x080fe4000001088f */
        /* <DEDUP_REMOVED lines=91> */
.L_x_5502:
        /* <DEDUP_REMOVED lines=75> */
.L_x_5495:
[----:B------:R-:W-:Y:S02]  /*17b10*/  ULDC.64 UR4, c[0x0][0x118] ;  /* 0x0000460000047ab9 */ /* 0x000fe40000000a00 */
[----:B------:R-:W2:Y:S02]  /*17b20*/  LD.E R10, [R132.64+0x40] ;  /* 0x00004004840a7980 */ /* 0x000ea4000c101900 */
[----:B--2---:R-:W-:Y:S04]  /*17b30*/  LEA R10, -R10, RZ, 0x6 ;  /* 0x000000ff0a0a7211 */ /* 0x004fe800078e31ff */
[----:B------:R-:W-:Y:S02]  /*17b40*/  SHF.R.S32.HI R5, RZ, 0x1f, R10 ;  /* 0x0000001fff057819 */ /* 0x000fe4000001140a */
.L_x_5496:
[----:B------:R-:W-:Y:S05]  /*17b50*/  BSYNC B0 ;  /* 0x0000000000007941 */ /* 0x000fea0003800000 */
.L_x_5494:
        /* <DEDUP_REMOVED lines=387> */
.L_x_5500:
[----:B------:R-:W-:Y:S02]  /*19390*/  ULDC.64 UR4, c[0x0][0x118] ;  /* 0x0000460000047ab9 */ /* 0x000fe40000000a00 */
[----:B--2---:R-:W2:Y:S02]  /*193a0*/  LD.E R12, [R132.64+0x38] ;  /* 0x00003804840c7980 */ /* 0x004ea4000c101900 */
[----:B--2---:R-:W-:Y:S04]  /*193b0*/  LEA R12, -R12, RZ, 0x6 ;  /* 0x000000ff0c0c7211 */ /* 0x004fe800078e31ff */
[----:B------:R-:W-:Y:S02]  /*193c0*/  SHF.R.S32.HI R5, RZ, 0x1f, R12 ;  /* 0x0000001fff057819 */ /* 0x000fe4000001140c */
.L_x_5501:
[----:B------:R-:W-:Y:S05]  /*193d0*/  BSYNC B0 ;  /* 0x0000000000007941 */ /* 0x000fea0003800000 */
.L_x_5499:
        /* <DEDUP_REMOVED lines=90> */
.L_x_5498:
[----:B---34-:R-:W-:Y:S05]  /*19980*/  BSYNC B1 ;  /* 0x0000000000017941 */ /* 0x018fea0003800000 */
.L_x_5497:
        /* <DEDUP_REMOVED lines=161> */
[----:B------:R-:W-:Y:S01]  /*1a3a0*/  ISETP.GT.AND P0, PT, R228, R215, PT ;  /* 0x000000d7e400720c */ /* 0x000fe20003f04270 */
        /* <DEDUP_REMOVED lines=353> */
.L_x_5493:
        /* <DEDUP_REMOVED lines=11> */
.L_x_5521:
[----:B---3--:R-:W-:Y:S01]  /*1ba70*/  FADD.FTZ R9, R10, R230 ;  /* 0x000000e60a097221 */ /* 0x008fe20000010000 */
[----:B------:R-:W-:Y:S05]  /*1ba80*/  BRA.DIV ~URZ, `(.L_x_5504) ;  /* 0x000019327f007947 */ /* 0x000fea000b800000 */
[----:B------:R-:W3:Y:S04]  /*1ba90*/  SHFL.BFLY PT, R6, R229, 0x2, 0x1f ;  /* 0x0c401f00e5067f89 */ /* 0x000ee800000e0000 */
[----:B------:R-:W4:Y:S01]  /*1baa0*/  SHFL.BFLY PT, R4, R9, 0x1, 0x1f ;  /* 0x0c201f0009047f89 */ /* 0x000f2200000e0000 */
[----:B---3--:R-:W-:Y:S02]  /*1bab0*/  FADD.FTZ R11, R6, R229 ;  /* 0x000000e5060b7221 */ /* 0x008fe40000010000 */
[----:B----4-:R-:W-:-:S03]  /*1bac0*/  FADD.FTZ R4, R9, R4 ;  /* 0x0000000409047221 */ /* 0x010fc60000010000 */
[----:B------:R3:W4:Y:S04]  /*1bad0*/  SHFL.BFLY PT, R10, R11, 0x1, 0x1f ;  /* 0x0c201f000b0a7f89 */ /* 0x00072800000e0000 */
.L_x_5522:
        /* <DEDUP_REMOVED lines=149> */
[----:B------:R1:W-:Y:S04]  /*1c430*/  STS.64 [R18+0x800], R110 ;  /* 0x0008006e12007388 */ /* 0x0003e80000000a00 */
        /* <DEDUP_REMOVED lines=25> */
[----:B------:R4:W-:Y:S04]  /*1c5d0*/  STS.64 [R15+0x8800], R78 ;  /* 0x0088004e0f007388 */ /* 0x0009e80000000a00 */
        /* <DEDUP_REMOVED lines=10> */
[----:B------:R-:W2:Y:S04]  /*1c680*/  LD.E.64 R6, [R2.64+0xb0] ;  /* 0x0000b00402067980 */ /* 0x000ea8000c101b00 */
[----:B-1----:R-:W2:Y:S04]  /*1c690*/  LD.E R111, [R2.64+0x60] ;  /* 0x00006004026f7980 */ /* 0x002ea8000c101900 */
[----:B------:R-:W1:Y:S01]  /*1c6a0*/  S2R R109, SR_TID.X ;  /* 0x00000000006d7919 */ /* 0x000e620000002100 */
[----:B---3--:R-:W-:-:S03]  /*1c6b0*/  LEA.HI R13, R9, R8, RZ, 0x4 ;  /* 0x00000008090d7211 */ /* 0x008fc600078f20ff */
[----:B------:R3:W5:Y:S01]  /*1c6c0*/  LD.E R110, [R2.64+0xcc] ;  /* 0x0000cc04026e7980 */ /* 0x000762000c101900 */
[----:B------:R-:W-:-:S03]  /*1c6d0*/  LOP3.LUT R13, R13, 0xfffffff0, RZ, 0xc0, !PT ;  /* 0xfffffff00d0d7812 */ /* 0x000fc600078ec0ff */
[----:B------:R3:W5:Y:S01]  /*1c6e0*/  LD.E.64 R116, [R2.64+0x78] ;  /* 0x0000780402747980 */ /* 0x000762000c101b00 */
[----:B------:R-:W-:-:S03]  /*1c6f0*/  IADD3 R112, -R13, R8, RZ ;  /* 0x000000080d707210 */ /* 0x000fc60007ffe1ff */
[----:B------:R3:W5:Y:S01]  /*1c700*/  LD.E.64 R118, [R2.64+0xa8] ;  /* 0x0000a80402767980 */ /* 0x000762000c101b00 */
[----:B------:R-:W-:Y:S01]  /*1c710*/  LEA.HI R13, R112, R112, RZ, 0x1 ;  /* 0x00000070700d7211 */ /* 0x000fe200078f08ff */
[----:B------:R-:W1:Y:S01]  /*1c720*/  @P4 MUFU.LG2 R4, R4 ;  /* 0x0000000400044308 */ /* 0x000e620000000c00 */
[----:B------:R-:W-:Y:S01]  /*1c730*/  LOP3.LUT R11, R11, 0xffffffe0, RZ, 0xc0, !PT ;  /* 0xffffffe00b0b7812 */ /* 0x000fe200078ec0ff */
[----:B------:R-:W-:Y:S01]  /*1c740*/  BSSY B0, `(.L_x_5505) ;  /* 0x000004d000007945 */ /* 0x000fe20003800000 */
[C---:B----4-:R-:W-:Y:S02]  /*1c750*/  SHF.L.U32 R15, R13.reuse, 0x2, RZ ;  /* 0x000000020d0f7819 */ /* 0x050fe400000006ff */
[----:B------:R-:W-:Y:S02]  /*1c760*/  LOP3.LUT R13, R13, 0xffffffe, RZ, 0xc0, !PT ;  /* 0x0ffffffe0d0d7812 */ /* 0x000fe400078ec0ff */
[----:B------:R-:W-:Y:S01]  /*1c770*/  IADD3 R8, -R11, R8, RZ ;  /* 0x000000080b087210 */ /* 0x000fe20007ffe1ff */
[----:B------:R-:W4:Y:S01]  /*1c780*/  @P3 MUFU.LG2 R5, R5 ;  /* 0x0000000500053308 */ /* 0x000f220000000c00 */
[----:B------:R-:W-:-:S02]  /*1c790*/  SHF.R.S32.HI R113, RZ, 0x1f, R10 ;  /* 0x0000001fff717819 */ /* 0x000fc4000001140a */
[----:B-1----:R-:W-:Y:S02]  /*1c7a0*/  SHF.R.S32.HI R108, RZ, 0x1f, R109 ;  /* 0x0000001fff6c7819 */ /* 0x002fe4000001146d */
[----:B------:R-:W-:Y:S02]  /*1c7b0*/  IADD3 R13, R112, -R13, RZ ;  /* 0x8000000d700d7210 */ /* 0x000fe40007ffe0ff */
[-C--:B------:R-:W-:Y:S01]  /*1c7c0*/  LEA.HI R9, R108, R109.reuse, RZ, 0x4 ;  /* 0x0000006d6c097211 */ /* 0x080fe200078f20ff */
[----:B------:R-:W-:Y:S01]  /*1c7d0*/  @P4 FMUL.FTZ R4, R4, 0.69314718246459960938 ;  /* 0x3f31721804044820 */ /* 0x000fe20000410000 */
[----:B------:R-:W-:Y:S02]  /*1c7e0*/  LEA.HI R108, R108, R109, RZ, 0x5 ;  /* 0x0000006d6c6c7211 */ /* 0x000fe400078f28ff */
[----:B------:R-:W-:Y:S02]  /*1c7f0*/  SHF.R.S32.HI R9, RZ, 0x4, R9 ;  /* 0x00000004ff097819 */ /* 0x000fe40000011409 */
[----:B------:R-:W-:-:S02]  /*1c800*/  LOP3.LUT R108, R108, 0xffffffe0, RZ, 0xc0, !PT ;  /* 0xffffffe06c6c7812 */ /* 0x000fc400078ec0ff */
[----:B------:R-:W-:Y:S01]  /*1c810*/  SHF.L.U32 R12, R9, 0x6, RZ ;  /* 0x00000006090c7819 */ /* 0x000fe200000006ff */
[----:B----4-:R-:W-:Y:S01]  /*1c820*/  @P3 FMUL.FTZ R5, R5, 0.69314718246459960938 ;  /* 0x3f31721805053820 */ /* 0x010fe20000410000 */
        /* <DEDUP_REMOVED lines=18> */
[----:B------:R-:W4:Y:S01]  /*1c950*/  LDS.128 R100, [R114.X4+0x800] ;  /* 0x0008000072647984 */ /* 0x000f220000004c00 */
[----:B------:R-:W-:-:S03]  /*1c960*/  @P3 FFMA.FTZ R108, R132, R0, R5 ;  /* 0x00000000846c3223 */ /* 0x000fc60000010005 */
        /* <DEDUP_REMOVED lines=42> */
.L_x_5506:
[----:B-1--4-:R-:W-:Y:S05]  /*1cc10*/  BSYNC B0 ;  /* 0x0000000000007941 */ /* 0x012fea0003800000 */
.L_x_5505:
        /* <DEDUP_REMOVED lines=22> */
.L_x_5508:
[----:B------:R-:W-:Y:S05]  /*1cd80*/  BSYNC B0 ;  /* 0x0000000000007941 */ /* 0x000fea0003800000 */
.L_x_5507:
        /* <DEDUP_REMOVED lines=12> */
.L_x_5510:
[----:B------:R-:W-:Y:S05]  /*1ce50*/  BSYNC B0 ;  /* 0x0000000000007941 */ /* 0x000fea0003800000 */
.L_x_5509:
        /* <DEDUP_REMOVED lines=12> */
.L_x_5512:
[----:B------:R-:W-:Y:S05]  /*1cf20*/  BSYNC B0 ;  /* 0x0000000000007941 */ /* 0x000fea0003800000 */
.L_x_5511:
        /* <DEDUP_REMOVED lines=12> */
.L_x_5514:
[----:B------:R-:W-:Y:S05]  /*1cff0*/  BSYNC B0 ;  /* 0x0000000000007941 */ /* 0x000fea0003800000 */
.L_x_5513:
        /* <DEDUP_REMOVED lines=12> */
.L_x_5516:
[----:B------:R-:W-:Y:S05]  /*1d0c0*/  BSYNC B0 ;  /* 0x0000000000007941 */ /* 0x000fea0003800000 */
.L_x_5515:
        /* <DEDUP_REMOVED lines=12> */
.L_x_5518:
[----:B------:R-:W-:Y:S05]  /*1d190*/  BSYNC B0 ;  /* 0x0000000000007941 */ /* 0x000fea0003800000 */
.L_x_5517:
        /* <DEDUP_REMOVED lines=12> */
.L_x_5520:
[----:B------:R-:W-:Y:S05]  /*1d260*/  BSYNC B0 ;  /* 0x0000000000007941 */ /* 0x000fea0003800000 */
.L_x_5519:
[----:B------:R-:W-:Y:S01]  /*1d270*/  IADD3 R9, R9, 0x38, RZ ;  /* 0x0000003809097810 */ /* 0x000fe20007ffe0ff */
[----:B------:R-:W-:-:S03]  /*1d280*/  IMAD.MOV.U32 R219, RZ, RZ, 0x0 ;  /* 0x00000000ffdb7424 */ /* 0x000fc600078e00ff */
[----:B------:R-:W-:-:S13]  /*1d290*/  ISETP.GE.AND P0, PT, R9, R220, PT ;  /* 0x000000dc0900720c */ /* 0x000fda0003f06270 */
[----:B------:R-:W-:Y:S05]  /*1d2a0*/  @P0 RET.REL.NODEC R218 `(_ZN5flash24flash_fwd_splitkv_kernelI23Flash_fwd_kernel_traitsILi192ELi64ELi64ELi4ELb0ELb0EN7cutlass10bfloat16_tE19Flash_kernel_traitsILi192ELi64ELi64ELi4ES3_EELb0ELb0ELb1ELb0ELb0ELb1ELb1ELb1EEEvNS_16Flash_fwd_paramsE) ;  /* 0xfffe2d50da000950 */ /* 0x000fea0003c3ffff */
        /* <DEDUP_REMOVED lines=8> */
[----:B------:R-:W-:Y:S05]  /*1d330*/  @P0 RET.REL.NODEC R218 `(_ZN5flash24flash_fwd_splitkv_kernelI23Flash_fwd_kernel_traitsILi192ELi64ELi64ELi4ELb0ELb0EN7cutlass10bfloat16_tE19Flash_kernel_traitsILi192ELi64ELi64ELi4ES3_EELb0ELb0ELb1ELb0ELb0ELb1ELb1ELb1EEEvNS_16Flash_fwd_paramsE) ;  /* 0xfffe2cc0da000950 */ /* 0x000fea0003c3ffff */
[----:B------:R-:W-:Y:S01]  /*1d340*/  MOV R219, 0x0 ;  /* 0x0000000000db7802 */ /* 0x000fe20000000f00 */
[----:B------:R-:W-:-:S02]  /*1d350*/  ULDC.64 UR4, c[0x0][0x118] ;  /* 0x0000460000047ab9 */ /* 0x000fc40000000a00 */
[----:B------:R1:W-:Y:S01]  /*1d360*/  ST.E.128 [R6.64+0xaa00], R12 ;  /* 0x00aa000c06007985 */ /* 0x0003e2000c101d04 */
[----:B------:R-:W-:Y:S05]  /*1d370*/  RET.REL.NODEC R218 `(_ZN5flash24flash_fwd_splitkv_kernelI23Flash_fwd_kernel_traitsILi192ELi64ELi64ELi4ELb0ELb0EN7cutlass10bfloat16_tE19Flash_kernel_traitsILi192ELi64ELi64ELi4ES3_EELb0ELb0ELb1ELb0ELb0ELb1ELb1ELb1EEEvNS_16Flash_fwd_paramsE) ;  /* 0xfffe2c80da007950 */ /* 0x000fea0003c3ffff */
.L_x_5503:
[----:B------:R-:W-:Y:S02]  /*1d380*/  MOV R7, 0x2 ;  /* 0x0000000200077802 */ /* 0x000fe40000000f00 */
[----:B------:R-:W-:Y:S02]  /*1d390*/  MOV R6, 0x1d3b0 ;  /* 0x0001d3b000067802 */ /* 0x000fe40000000f00 */
[----:B-1---5:R-:W-:Y:S05]  /*1d3a0*/  CALL.REL.NOINC `($__internal_25_$__cuda_sm70_shflsync_bfly_p) ;  /* 0x0000010000007944 */ /* 0x022fea0003c00000 */
[----:B-12---:R-:W-:Y:S05]  /*1d3b0*/  BRA `(.L_x_5521) ;  /* 0xffffe6b000007947 */ /* 0x006fea000383ffff */
.L_x_5504:
[----:B--2---:R-:W-:Y:S01]  /*1d3c0*/  IMAD.MOV.U32 R230, RZ, RZ, R9 ;  /* 0x000000ffffe67224 */ /* 0x004fe200078e0009 */
[----:B------:R-:W-:Y:S02]  /*1d3d0*/  MOV R7, 0x1 ;  /* 0x0000000100077802 */ /* 0x000fe40000000f00 */
[----:B------:R-:W-:Y:S02]  /*1d3e0*/  MOV R6, 0x1d400 ;  /* 0x0001d40000067802 */ /* 0x000fe40000000f00 */
[----:B-1---5:R-:W-:Y:S05]  /*1d3f0*/  CALL.REL.NOINC `($__internal_25_$__cuda_sm70_shflsync_bfly_p) ;  /* 0x000000b000007944 */ /* 0x022fea0003c00000 */
[----:B--2---:R-:W-:Y:S01]  /*1d400*/  FADD.FTZ R4, R9, R10 ;  /* 0x0000000a09047221 */ /* 0x004fe20000010000 */
[----:B-1----:R-:W-:Y:S02]  /*1d410*/  MOV R230, R229 ;  /* 0x000000e500e67202 */ /* 0x002fe40000000f00 */
[----:B------:R-:W-:Y:S02]  /*1d420*/  MOV R7, 0x2 ;  /* 0x0000000200077802 */ /* 0x000fe40000000f00 */
[----:B------:R-:W-:-:S02]  /*1d430*/  MOV R6, 0x1d450 ;  /* 0x0001d45000067802 */ /* 0x000fc40000000f00 */
[----:B------:R-:W-:Y:S05]  /*1d440*/  CALL.REL.NOINC `($__internal_25_$__cuda_sm70_shflsync_bfly_p) ;  /* 0x0000006000007944 */ /* 0x000fea0003c00000 */
[----:B--2---:R-:W-:Y:S01]  /*1d450*/  FADD.FTZ R11, R229, R10 ;  /* 0x0000000ae50b7221 */ /* 0x004fe20000010000 */
[----:B-1----:R-:W-:-:S02]  /*1d460*/  MOV R7, 0x1 ;  /* 0x0000000100077802 */ /* 0x002fc40000000f00 */
[----:B------:R-:W-:Y:S02]  /*1d470*/  MOV R6, 0x1d4a0 ;  /* 0x0001d4a000067802 */ /* 0x000fe40000000f00 */
[----:B------:R-:W-:Y:S02]  /*1d480*/  MOV R230, R11 ;  /* 0x0000000b00e67202 */ /* 0x000fe40000000f00 */
[----:B------:R-:W-:Y:S05]  /*1d490*/  CALL.REL.NOINC `($__internal_25_$__cuda_sm70_shflsync_bfly_p) ;  /* 0x0000001000007944 */ /* 0x000fea0003c00000 */
[----:B-12---:R-:W-:Y:S05]  /*1d4a0*/  BRA `(.L_x_5522) ;  /* 0xffffe63000007947 */ /* 0x006fea000383ffff */
        .weak           $__internal_25_$__cuda_sm70_shflsync_bfly_p
        .type           $__internal_25_$__cuda_sm70_shflsync_bfly_p,@function
        .size           $__internal_25_$__cuda_sm70_shflsync_bfly_p,(.L_x_7805 - $__internal_25_$__cuda_sm70_shflsync_bfly_p)
$__internal_25_$__cuda_sm70_shflsync_bfly_p:
[----:B------:R-:W-:Y:S01]  /*1d4b0*/  MOV R12, R6 ;  /* 0x00000006000c7202 */ /* 0x000fe20000000f00 */
[----:B------:R-:W-:Y:S04]  /*1d4c0*/  WARPSYNC R5 ;  /* 0x0000000500007348 */ /* 0x000fe80003800000 */
[----:B------:R-:W-:Y:S01]  /*1d4d0*/  MOV R13, 0x0 ;  /* 0x00000000000d7802 */ /* 0x000fe20000000f00 */
[----:B------:R1:W2:Y:S03]  /*1d4e0*/  SHFL.BFLY PT, R10, R230, R7, R8 ;  /* 0x0c000007e60a7389 */ /* 0x0002a600000e0008 */
[----:B------:R-:W-:Y:S05]  /*1d4f0*/  RET.REL.NODEC R12 `(_ZN5flash24flash_fwd_splitkv_kernelI23Flash_fwd_kernel_traitsILi192ELi64ELi64ELi4ELb0ELb0EN7cutlass10bfloat16_tE19Flash_kernel_traitsILi192ELi64ELi64ELi4ES3_EELb0ELb0ELb1ELb0ELb0ELb1ELb1ELb1EEEvNS_16Flash_fwd_paramsE) ;  /* 0xfffe2b000c007950 */ /* 0x000fea0003c3ffff */
.L_x_5523:
        /* <DEDUP_REMOVED lines=16> */
.L_x_7805:


//--------------------- .text._ZN5flash24flash_fwd_splitkv_kernelI23Flash_fwd_kernel_traitsILi192ELi64ELi64ELi4ELb0ELb0EN7cutlass10bfloat16_tE19Flash_kernel_traitsILi192ELi64ELi64ELi4ES3_EELb0ELb1ELb0ELb0ELb1ELb0ELb0ELb0EEEvNS_16Flash_fwd_paramsE --------------------------
	.section	.text._ZN5flash24flash_fwd_splitkv_kernelI23Flash_fwd_kernel_traitsILi192ELi64ELi64ELi4ELb0ELb0EN7cutlass10bfloat16_tE19Flash_kernel_traitsILi192ELi64ELi64ELi4ES3_EELb0ELb1ELb0ELb0ELb1ELb0ELb0ELb0EEEvNS_16Flash_fwd_paramsE,"ax",@progbits
	.sectioninfo	@"SHI_REGISTERS=238"
	.align	128
        .global         _ZN5flash24flash_fwd_splitkv_kernelI23Flash_fwd_kernel_traitsILi192ELi64ELi64ELi4ELb0ELb0EN7cutlass10bfloat16_tE19Flash_kernel_traitsILi192ELi64ELi64ELi4ES3_EELb0ELb1ELb0ELb0ELb1ELb0ELb0ELb0EEEvNS_16Flash_fwd_paramsE
        .type           _ZN5flash24flash_fwd_splitkv_kernelI23Flash_fwd_kernel_traitsILi192ELi64ELi64ELi4ELb0ELb0EN7cutlass10bfloat16_tE19Flash_kernel_traitsILi192ELi64ELi64ELi4ES3_EELb0ELb1ELb0ELb0ELb1ELb0ELb0ELb0EEEvNS_16Flash_fwd_paramsE,@function
        .size           _ZN5flash24flash_fwd_splitkv_kernelI23Flash_fwd_kernel_traitsILi192ELi64ELi64ELi4ELb0ELb0EN7cutlass10bfloat16_tE19Flash_kernel_traitsILi192ELi64ELi64ELi4ES3_EELb0ELb1ELb0ELb0ELb1ELb0ELb0ELb0EEEvNS_16Flash_fwd_paramsE,(.L_x_7868 - _ZN5flash24flash_fwd_splitkv_kernelI23Flash_fwd_kernel_traitsILi192ELi64ELi64ELi4ELb0ELb0EN7cutlass10bfloat16_tE19Flash_kernel_traitsILi192ELi64ELi64ELi4ES3_EELb0ELb1ELb0ELb0ELb1ELb0ELb0ELb0EEEvNS_16Flash_fwd_paramsE)
        .other          _ZN5flash24flash_fwd_splitkv_kernelI23Flash_fwd_kernel_traitsILi192ELi64ELi64ELi4ELb0ELb0EN7cutlass10bfloat16_tE19Flash_kernel_traitsILi192ELi64ELi64ELi4ES3_EELb0ELb1ELb0ELb0ELb1ELb0ELb0ELb0EEEvNS_16Flash_fwd_paramsE,@"STO_CUDA_ENTRY STV_DEFAULT"
_ZN5flash24flash_fwd_splitkv_kernelI23Flash_fwd_kernel_traitsILi192ELi64ELi64ELi4ELb0ELb0EN7cutlass10bfloat16_tE19Flash_kernel_traitsILi192ELi64ELi64ELi4ES3_EELb0ELb1ELb0ELb0ELb1ELb0ELb0ELb0EEEvNS_16Flash_fwd_paramsE:
.text._ZN5flash24flash_fwd_splitkv_kernelI23Flash_fwd_kernel_traitsILi192ELi64ELi64ELi4ELb0ELb0EN7cutlass10bfloat16_tE19Flash_kernel_traitsILi192ELi64ELi64ELi4ES3_EELb0ELb1ELb0ELb0ELb1ELb0ELb0ELb0EEEvNS_16Flash_fwd_paramsE:
        /* <DEDUP_REMOVED lines=34> */
.L_x_5524:
[----:B-1-34-:R-:W-:Y:S02]  /*0220*/  MOV R0, c[0x0][0x218] ;  /* 0x0000860000007a02 */ /* 0x01afe40000000f00 */
.L_x_5525:
[----:B------:R-:W-:-:S04]  /*0230*/  ISETP.NE.U32.AND P2, PT, RZ, c[0x0][0x258], PT ;  /* 0x00009600ff007a0c */ /* 0x000fc80003f45070 */
[----:B------:R-:W-:-:S13]  /*0240*/  ISETP.NE.AND.EX P2, PT, RZ, c[0x0][0x25c], PT, P2 ;  /* 0x00009700ff007a0c */ /* 0x000fda0003f45320 */
[----:B------:R-:W-:-:S05]  /*0250*/  @P2 IMAD.WIDE R12, R4, R3, c[0x0][0x258] ;  /* 0x00009600040c2625 */ /* 0x000fca00078e0203 */
[----:B-1----:R-:W2:Y:S01]  /*0260*/  @P2 LDG.E R7, [R12.64] ;  /* 0x0000000a0c072981 */ /* 0x002ea2000c1e1900 */
        /* <DEDUP_REMOVED lines=9> */
[----:B------:R-:W-:Y:S01]  /*0300*/  IADD3 R5, -R88, 0x7f, R89 ;  /* 0x0000007f58057810 */ /* 0x000fe20007ffe159 */
[----:B------:R-:W-:Y:S01]  /*0310*/  UIADD3 UR5, UR5, 0x3f, URZ ;  /* 0x0000003f05057890 */ /* 0x000fe2000fffe03f */
[C---:B------:R-:W-:Y:S02]  /*0320*/  IADD3 R10, R6.reuse, R89, -R88 ;  /* 0x00000059060a7210 */ /* 0x040fe40007ffe858 */
[----:B------:R-:W-:Y:S01]  /*0330*/  IADD3 R7, R6, 0x3f, RZ ;  /* 0x0000003f06077810 */ /* 0x000fe20007ffe0ff */
[----:B------:R-:W-:Y:S01]  /*0340*/  USHF.R.S32.HI UR4, URZ, 0x1f, UR5 ;  /* 0x0000001f3f047899 */ /* 0x000fe20008011405 */
[----:B------:R-:W-:Y:S02]  /*0350*/  IADD3 R5, R5, c[0x0][0x2e8], R6 ;  /* 0x0000ba0005057a10 */ /* 0x000fe40007ffe006 */
[----:B------:R-:W-:Y:S01]  /*0360*/  IADD3 R10, R10, -c[0x0][0x2e4], RZ ;  /* 0x8000b9000a0a7a10 */ /* 0x000fe20007ffe0ff */
[----:B------:R-:W-:Y:S01]  /*0370*/  ULEA.HI UR4, UR4, UR5, URZ, 0x6 ;  /* 0x0000000504047291 */ /* 0x000fe2000f8f303f */
[----:B------:R-:W-:-:S02]  /*0380*/  SHF.R.S32.HI R2, RZ, 0x1f, R7 ;  /* 0x0000001fff027819 */ /* 0x000fc40000011407 */
[----:B------:R-:W-:Y:S01]  /*0390*/  SHF.R.S32.HI R0, RZ, 0x1f, R5 ;  /* 0x0000001fff007819 */ /* 0x000fe20000011405 */
[----:B------:R-:W-:Y:S01]  /*03a0*/  USHF.R.S32.HI UR4, URZ, 0x6, UR4 ;  /* 0x000000063f047899 */ /* 0x000fe20008011404 */
[----:B------:R-:W-:Y:S02]  /*03b0*/  SHF.R.S32.HI R9, RZ, 0x1f, R10 ;  /* 0x0000001fff097819 */ /* 0x000fe4000001140a */
[----:B------:R-:W-:Y:S02]  /*03c0*/  LEA.HI R2, R2, R7, RZ, 0x6 ;  /* 0x0000000702027211 */ /* 0x000fe400078f30ff */
[----:B------:R-:W-:Y:S02]  /*03d0*/  LEA.HI R0, R0, R5, RZ, 0x6 ;  /* 0x0000000500007211 */ /* 0x000fe400078f30ff */
[----:B------:R-:W-:Y:S02]  /*03e0*/  LEA.HI R9, R9, R10, RZ, 0x6 ;  /* 0x0000000a09097211 */ /* 0x000fe400078f30ff */
[----:B------:R-:W-:-:S02]  /*03f0*/  SHF.R.S32.HI R2, RZ, 0x6, R2 ;  /* 0x00000006ff027819 */ /* 0x000fc40000011402 */
[----:B------:R-:W-:Y:S02]  /*0400*/  SHF.R.S32.HI R0, RZ, 0x6, R0 ;  /* 0x00000006ff007819 */ /* 0x000fe40000011400 */
[----:B------:R-:W-:Y:S02]  /*0410*/  SHF.R.S32.HI R9, RZ, 0x6, R9 ;  /* 0x00000006ff097819 */ /* 0x000fe40000011409 */
[----:B------:R-:W-:Y:S02]  /*0420*/  IMNMX R145, R2, UR4, PT ;  /* 0x0000000402917c17 */ /* 0x000fe4000b800200 */
[----:B------:R-:W-:Y:S02]  /*0430*/  IMNMX R196, RZ, R9, !PT ;  /* 0x00000009ffc47217 */ /* 0x000fe40007800200 */
[----:B------:R-:W-:-:S04]  /*0440*/  IMNMX R145, R145, R0, PT ;  /* 0x0000000091917217 */ /* 0x000fc80003800200 */
[----:B------:R-:W-:-:S13]  /*0450*/  ISETP.GE.AND P0, PT, R196, R145, PT ;  /* 0x00000091c400720c */ /* 0x000fda0003f06270 */
[----:B------:R-:W-:Y:S05]  /*0460*/  @!P0 BRA `(.L_x_5526) ;  /* 0x0000076000008947 */ /* 0x000fea0003800000 */
[----:B------:R-:W-:Y:S01]  /*0470*/  SHF.R.S32.HI R3, RZ, 0x1f, R84 ;  /* 0x0000001fff037819 */ /* 0x000fe20000011454 */
[----:B------:R-:W-:Y:S01]  /*0480*/  BSSY B0, `(.L_x_5527) ;  /* 0x000002b000007945 */ /* 0x000fe20003800000 */
[----:B------:R-:W-:Y:S02]  /*0490*/  ISETP.NE.AND P0, PT, R200, -0x1, PT ;  /* 0xffffffffc800780c */ /* 0x000fe40003f05270 */
[----:B------:R-:W-:Y:S02]  /*04a0*/  LEA.HI R2, R3, R84, RZ, 0x3 ;  /* 0x0000005403027211 */ /* 0x000fe400078f18ff */
[----:B------:R-:W-:Y:S02]  /*04b0*/  SHF.R.S32.HI R0, RZ, 0x1f, R89 ;  /* 0x0000001fff007819 */ /* 0x000fe40000011459 */
[----:B------:R-:W-:Y:S02]  /*04c0*/  LOP3.LUT R3, R2, 0x1ffffff8, RZ, 0xc0, !PT ;  /* 0x1ffffff802037812 */ /* 0x000fe400078ec0ff */
[----:B------:R-:W-:Y:S01]  /*04d0*/  IADD3 R88, -R89, R88, RZ ;  /* 0x0000005859587210 */ /* 0x000fe20007ffe1ff */
[----:B------:R-:W-:-:S02]  /*04e0*/  IMAD R0, R0, c[0x0][0x1e8], RZ ;  /* 0x00007a0000007a24 */ /* 0x000fc400078e02ff */
[----:B------:R-:W-:Y:S02]  /*04f0*/  IMAD.IADD R6, R84, 0x1, -R3 ;  /* 0x0000000154067824 */ /* 0x000fe400078e0a03 */
[----:B------:R-:W-:Y:S01]  /*0500*/  @!P0 SHF.R.S32.HI R3, RZ, 0x1f, R4 ;  /* 0x0000001fff038819 */ /* 0x000fe20000011404 */
[----:B------:R-:W-:-:S04]  /*0510*/  @P0 IMAD.WIDE.U32 R8, R200, c[0x0][0x1e8], RZ ;  /* 0x00007a00c8080a25 */ /* 0x000fc800078e00ff */
[----:B------:R-:W-:Y:S02]  /*0520*/  IMAD.SHL.U32 R6, R6, 0x8, RZ ;  /* 0x0000000806067824 */ /* 0x000fe400078e00ff */
[----:B------:R-:W-:Y:S02]  /*0530*/  @!P0 IMAD R3, R3, c[0x0][0x1e0], RZ ;  /* 0x0000780003038a24 */ /* 0x000fe400078e02ff */
[----:B------:R-:W-:Y:S01]  /*0540*/  @!P0 IMAD.WIDE.U32 R10, R4, c[0x0][0x1e0], RZ ;  /* 0x00007800040a8a25 */ /* 0x000fe200078e00ff */
[----:B------:R-:W-:-:S03]  /*0550*/  SHF.R.S32.HI R7, RZ, 0x1f, R6 ;  /* 0x0000001fff077819 */ /* 0x000fc60000011406 */
[----:B------:R-:W-:Y:S01]  /*0560*/  @!P0 IMAD R3, R4, c[0x0][0x1e4], R3 ;  /* 0x0000790004038a24 */ /* 0x000fe200078e0203 */
[----:B------:R-:W-:Y:S01]  /*0570*/  @!P0 MOV R8, R10 ;  /* 0x0000000a00088202 */ /* 0x000fe20000000f00 */
[----:B------:R-:W-:Y:S02]  /*0580*/  @P0 IMAD R200, R200, c[0x0][0x1ec], R9 ;  /* 0x00007b00c8c80a24 */ /* 0x000fe400078e0209 */
[----:B------:R-:W-:Y:S01]  /*0590*/  @!P0 IMAD.IADD R200, R11, 0x1, R3 ;  /* 0x000000010bc88824 */ /* 0x000fe200078e0203 */
[----:B------:R-:W-:Y:S01]  /*05a0*/  SHF.R.S32.HI R3, RZ, 0x1f, R17 ;  /* 0x0000001fff037819 */ /* 0x000fe20000011411 */
[----:B------:R-:W-:-:S04]  /*05b0*/  IMAD.WIDE.U32 R6, R89, c[0x0][0x1e8], R6 ;  /* 0x00007a0059067a25 */ /* 0x000fc800078e0006 */
[----:B------:R-:W-:Y:S01]  /*05c0*/  IMAD R5, R89, c[0x0][0x1ec], R0 ;  /* 0x00007b0059057a24 */ /* 0x000fe200078e0200 */
[----:B------:R-:W-:Y:S01]  /*05d0*/  IADD3 R8, P0, R8, R6, RZ ;  /* 0x0000000608087210 */ /* 0x000fe20007f1e0ff */
[----:B------:R-:W-:Y:S01]  /*05e0*/  IMAD R0, R3, c[0x0][0x1f0], RZ ;  /* 0x00007c0003007a24 */ /* 0x000fe200078e02ff */
[----:B------:R-:W-:Y:S01]  /*05f0*/  SHF.R.S32.HI R3, RZ, 0x3, R2 ;  /* 0x00000003ff037819 */ /* 0x000fe20000011402 */
[----:B------:R-:W-:Y:S01]  /*0600*/  IMAD R2, R4, c[0x0][0x1c0], R17 ;  /* 0x0000700004027a24 */ /* 0x000fe200078e0211 */
[----:B------:R-:W-:Y:S01]  /*0610*/  IADD3.X R9, R200, R7, R5, P0, !PT ;  /* 0x00000007c8097210 */ /* 0x000fe200007fe405 */
[----:B------:R-:W-:Y:S01]  /*0620*/  IMAD R15, R17, c[0x0][0x1f4], R0 ;  /* 0x00007d00110f7a24 */ /* 0x000fe200078e0200 */
[----:B------:R-:W-:Y:S01]  /*0630*/  ISETP.GE.AND P0, PT, R3, R88, PT ;  /* 0x000000580300720c */ /* 0x000fe20003f06270 */
[----:B------:R-:W-:Y:S01]  /*0640*/  IMAD R89, R2, c[0x0][0x214], R89 ;  /* 0x0000850002597a24 */ /* 0x000fe200078e0259 */
[----:B------:R-:W-:Y:S01]  /*0650*/  SHF.R.S32.HI R2, RZ, 0x1f, R3 ;  /* 0x0000001fff027819 */ /* 0x000fe20000011403 */
        /* <DEDUP_REMOVED lines=13> */
.L_x_5528:
[----:B------:R-:W-:Y:S05]  /*0730*/  BSYNC B0 ;  /* 0x0000000000007941 */ /* 0x000fea0003800000 */
.L_x_5527:
        /* <DEDUP_REMOVED lines=17> */
.L_x_5530:
[----:B------:R-:W-:Y:S05]  /*0850*/  BSYNC B0 ;  /* 0x0000000000007941 */ /* 0x000fea0003800000 */
.L_x_5529:
        /* <DEDUP_REMOVED lines=17> */
.L_x_5532:
[----:B------:R-:W-:Y:S05]  /*0970*/  BSYNC B0 ;  /* 0x0000000000007941 */ /* 0x000fea0003800000 */
.L_x_5531:
        /* <DEDUP_REMOVED lines=17> */
.L_x_5534:
[----:B------:R-:W-:Y:S05]  /*0a90*/  BSYNC B0 ;  /* 0x0000000000007941 */ /* 0x000fea0003800000 */
.L_x_5533:
[----:B------:R-:W-:-:S04]  /*0aa0*/  LOP3.LUT P4, RZ, R84, 0x7, RZ, 0xc0, !PT ;  /* 0x0000000754ff7812 */ /* 0x000fc8000788c0ff */
[-C--:B------:R-:W-:Y:S02]  /*0ab0*/  ISETP.GE.OR P3, PT, R3, R88.reuse, P4 ;  /* 0x000000580300720c */ /* 0x080fe40002766670 */
[-C--:B------:R-:W-:Y:S02]  /*0ac0*/  ISETP.GE.OR P2, PT, R11, R88.reuse, P4 ;  /* 0x000000580b00720c */ /* 0x080fe40002746670 */
[-C--:B------:R-:W-:Y:S02]  /*0ad0*/  ISETP.GE.OR P1, PT, R9, R88.reuse, P4 ;  /* 0x000000580900720c */ /* 0x080fe40002726670 */
[----:B------:R-:W-:Y:S02]  /*0ae0*/  IADD3 R3, P0, R89, R3, RZ ;  /* 0x0000000359037210 */ /* 0x000fe40007f1e0ff */
[----:B------:R-:W-:Y:S02]  /*0af0*/  ISETP.GE.OR P4, PT, R7, R88, P4 ;  /* 0x000000580700720c */ /* 0x000fe40002786670 */
[----:B------:R-:W-:-:S02]  /*0b00*/  LEA.HI.X.SX32 R2, R89, R2, 0x1, P0 ;  /* 0x0000000259027211 */ /* 0x000fc400000f0eff */
[----:B-1----:R-:W-:-:S04]  /*0b10*/  LEA R4, P0, R3, c[0x0][0x200], 0x2 ;  /* 0x0000800003047a11 */ /* 0x002fc800078010ff */
        /* <DEDUP_REMOVED lines=8> */
[----:B-1----:R-:W-:-:S05]  /*0ba0*/  MOV R3, 0x7f800000 ;  /* 0x7f80000000037802 */ /* 0x002fca0000000f00 */
[----:B------:R-:W-:Y:S01]  /*0bb0*/  STG.E [R4.64+0xc0], R3 ;  /* 0x0000c00304007986 */ /* 0x000fe2000c10190a */
[----:B------:R-:W-:Y:S05]  /*0bc0*/  EXIT ;  /* 0x000000000000794d */ /* 0x000fea0003800000 */
.L_x_5526:
        /* <DEDUP_REMOVED lines=64> */
[----:B------:R-:W-:Y:S01]  /*0fd0*/  ISETP.GE.U32.AND P1, PT, R7, R0, PT ;  /* 0x000000000700720c */ /* 0x000fe20003f26070 */
[----:B------:R-:W-:Y:S01]  /*0fe0*/  IMAD.MOV R0, RZ, RZ, -R5 ;  /* 0x000000ffff007224 */ /* 0x000fe200078e0a05 */
[----:B------:R-:W-:-:S03]  /*0ff0*/  LOP3.LUT R7, R17, c[0x0][0x1c8], RZ, 0x3c, !PT ;  /* 0x0000720011077a12 */ /* 0x000fc600078e3cff */
[----:B------:R-:W-:Y:S01]  /*1000*/  IMAD R3, R0, c[0x0][0x2d0], R3 ;  /* 0x0000b40000037a24 */ /* 0x000fe200078e0203 */
[----:B------:R-:W-:-:S04]  /*1010*/  ISETP.GE.AND P0, PT, R7, RZ, PT ;  /* 0x000000ff0700720c */ /* 0x000fc80003f06270 */
[----:B------:R-:W-:-:S03]  /*1020*/  SHF.R.S32.HI R21, RZ, 0x1f, R3 ;  /* 0x0000001fff157819 */ /* 0x000fc60000011403 */
[----:B------:R-:W-:Y:S02]  /*1030*/  @P1 IADD3 R9, R9, 0x1, RZ ;  /* 0x0000000109091810 */ /* 0x000fe40007ffe0ff */
[----:B------:R-:W-:Y:S01]  /*1040*/  ISETP.NE.AND P1, PT, RZ, c[0x0][0x1c8], PT ;  /* 0x00007200ff007a0c */ /* 0x000fe20003f25270 */
[----:B------:R-:W-:-:S03]  /*1050*/  IMAD R0, R21, c[0x0][0x198], RZ ;  /* 0x0000660015007a24 */ /* 0x000fc600078e02ff */
[----:B------:R-:W-:-:S09]  /*1060*/  @!P0 IADD3 R9, -R9, RZ, RZ ;  /* 0x000000ff09098210 */ /* 0x000fd20007ffe1ff */
[----:B------:R-:W-:-:S04]  /*1070*/  @!P1 LOP3.LUT R9, RZ, c[0x0][0x1c8], RZ, 0x33, !PT ;  /* 0x00007200ff099a12 */ /* 0x000fc800078e33ff */
[----:B------:R-:W-:Y:S02]  /*1080*/  SHF.R.S32.HI R7, RZ, 0x1f, R9 ;  /* 0x0000001fff077819 */ /* 0x000fe40000011409 */
[----:B--2---:R-:W-:Y:S01]  /*1090*/  SHF.R.S32.HI R11, RZ, 0x1f, R12 ;  /* 0x0000001fff0b7819 */ /* 0x004fe2000001140c */
[----:B------:R-:W-:-:S04]  /*10a0*/  IMAD.WIDE.U32 R14, R12, c[0x0][0x180], RZ ;  /* 0x000060000c0e7a25 */ /* 0x000fc800078e00ff */
[C---:B------:R-:W-:Y:S02]  /*10b0*/  IMAD R5, R11.reuse, c[0x0][0x180], RZ ;  /* 0x000060000b057a24 */ /* 0x040fe400078e02ff */
[----:B------:R-:W-:Y:S02]  /*10c0*/  IMAD R11, R11, c[0x0][0x188], RZ ;  /* 0x000062000b0b7a24 */ /* 0x000fe400078e02ff */
[C---:B------:R-:W-:Y:S02]  /*10d0*/  IMAD R5, R12.reuse, c[0x0][0x184], R5 ;  /* 0x000061000c057a24 */ /* 0x040fe400078e0205 */
[----:B------:R-:W-:Y:S02]  /*10e0*/  IMAD R11, R12, c[0x0][0x18c], R11 ;  /* 0x000063000c0b7a24 */ /* 0x000fe400078e020b */
[----:B------:R-:W-:Y:S02]  /*10f0*/  IMAD.IADD R15, R15, 0x1, R5 ;  /* 0x000000010f0f7824 */ /* 0x000fe400078e0205 */
[----:B------:R-:W-:-:S02]  /*1100*/  IMAD R5, R3, c[0x0][0x19c], R0 ;  /* 0x0000670003057a24 */ /* 0x000fc400078e0200 */
[----:B------:R-:W-:-:S04]  /*1110*/  IMAD.WIDE.U32 R28, R3, c[0x0][0x198], R14 ;  /* 0x00006600031c7a25 */ /* 0x000fc800078e000e */
[----:B------:R-:W-:Y:S01]  /*1120*/  IMAD R0, R7, c[0x0][0x1b0], RZ ;  /* 0x00006c0007007a24 */ /* 0x000fe200078e02ff */
[----:B------:R-:W-:Y:S01]  /*1130*/  IADD3 R29, R29, R5, RZ ;  /* 0x000000051d1d7210 */ /* 0x000fe20007ffe0ff */
[----:B------:R-:W-:-:S04]  /*1140*/  IMAD.WIDE.U32 R12, R12, c[0x0][0x188], RZ ;  /* 0x000062000c0c7a25 */ /* 0x000fc800078e00ff */
[----:B------:R-:W-:Y:S01]  /*1150*/  IMAD R5, R9, c[0x0][0x1b4], R0 ;  /* 0x00006d0009057a24 */ /* 0x000fe200078e0200 */
[----:B------:R-:W-:Y:S01]  /*1160*/  IADD3 R11, R13, R11, RZ ;  /* 0x0000000b0d0b7210 */ /* 0x000fe20007ffe0ff */
[----:B------:R-:W-:-:S04]  /*1170*/  IMAD.WIDE.U32 R28, R9, c[0x0][0x1b0], R28 ;  /* 0x00006c00091c7a25 */ /* 0x000fc800078e001c */
[----:B------:R-:W-:Y:S02]  /*1180*/  IMAD.MOV.U32 R16, RZ, RZ, R12 ;  /* 0x000000ffff107224 */ /* 0x000fe400078e000c */
[----:B------:R-:W-:Y:S01]  /*1190*/  IMAD.IADD R5, R29, 0x1, R5 ;  /* 0x000000011d057824 */ /* 0x000fe200078e0205 */
[----:B------:R-:W-:Y:S05]  /*11a0*/  BRA `(.L_x_5536) ;  /* 0x0000043000007947 */ /* 0x000fea0003800000 */
.L_x_5535:
        /* <DEDUP_REMOVED lines=15> */
.L_x_5537:
[----:B------:R-:W-:Y:S01]  /*12a0*/  IABS R9, c[0x0][0x1c8] ;  /* 0x0000720000097a13 */ /* 0x000fe20000000000 */
[----:B------:R-:W-:Y:S01]  /*12b0*/  IMAD.MOV.U32 R13, RZ, RZ, R5 ;  /* 0x000000ffff0d7224 */ /* 0x000fe200078e0005 */
[----:B------:R-:W-:Y:S02]  /*12c0*/  MOV R14, RZ ;  /* 0x000000ff000e7202 */ /* 0x000fe40000000f00 */
[----:B------:R-:W1:Y:S01]  /*12d0*/  I2F.RP R10, R9 ;  /* 0x00000009000a7306 */ /* 0x000e620000209400 */
[----:B------:R-:W-:-:S07]  /*12e0*/  @P4 IADD3 R11, R8, R11, RZ ;  /* 0x0000000b080b4210 */ /* 0x000fce0007ffe0ff */
[----:B-1----:R-:W1:Y:S02]  /*12f0*/  MUFU.RCP R15, R10 ;  /* 0x0000000a000f7308 */ /* 0x002e640000001000 */
[----:B-1----:R-:W-:-:S06]  /*1300*/  IADD3 R15, R15, 0xffffffe, RZ ;  /* 0x0ffffffe0f0f7810 */ /* 0x002fcc0007ffe0ff */
        /* <DEDUP_REMOVED lines=14> */
[-C--:B------:R-:W-:Y:S01]  /*13f0*/  @!P0 IADD3 R10, R10, -R9.reuse, RZ ;  /* 0x800000090a0a8210 */ /* 0x080fe20007ffe0ff */
[----:B------:R-:W-:Y:S01]  /*1400*/  @P4 IMAD.WIDE.U32 R12, R11, c[0x0][0x1a0], RZ ;  /* 0x000068000b0c4a25 */ /* 0x000fe200078e00ff */
[----:B------:R-:W-:Y:S02]  /*1410*/  @!P0 IADD3 R7, R7, 0x1, RZ ;  /* 0x0000000107078810 */ /* 0x000fe40007ffe0ff */
[----:B------:R-:W-:Y:S01]  /*1420*/  ISETP.GE.U32.AND P2, PT, R10, R9, PT ;  /* 0x000000090a00720c */ /* 0x000fe20003f46070 */
[----:B------:R-:W-:Y:S01]  /*1430*/  IMAD R10, R21, c[0x0][0x198], RZ ;  /* 0x00006600150a7a24 */ /* 0x000fe200078e02ff */
[----:B------:R-:W-:Y:S01]  /*1440*/  ISETP.NE.AND P0, PT, RZ, c[0x0][0x1c8], PT ;  /* 0x00007200ff007a0c */ /* 0x000fe20003f05270 */
[----:B------:R-:W-:Y:S01]  /*1450*/  @P4 IMAD R11, R11, c[0x0][0x1a4], R13 ;  /* 0x000069000b0b4a24 */ /* 0x000fe200078e020d */
[----:B------:R-:W-:Y:S01]  /*1460*/  @P4 MOV R16, R12 ;  /* 0x0000000c00104202 */ /* 0x000fe20000000f00 */
[----:B------:R-:W-:-:S04]  /*1470*/  IMAD R5, R3, c[0x0][0x19c], R10 ;  /* 0x0000670003057a24 */ /* 0x000fc800078e020a */
[----:B------:R-:W-:-:S04]  /*1480*/  IMAD.IADD R15, R15, 0x1, R5 ;  /* 0x000000010f0f7824 */ /* 0x000fc800078e0205 */
[----:B------:R-:W-:-:S05]  /*1490*/  @P2 IADD3 R7, R7, 0x1, RZ ;  /* 0x0000000107072810 */ /* 0x000fca0007ffe0ff */
[----:B------:R-:W-:-:S05]  /*14a0*/  IMAD.MOV.U32 R9, RZ, RZ, R7 ;  /* 0x000000ffff097224 */ /* 0x000fca00078e0007 */
[----:B------:R-:W-:Y:S02]  /*14b0*/  @!P1 IADD3 R9, -R9, RZ, RZ ;  /* 0x000000ff09099210 */ /* 0x000fe40007ffe1ff */
        /* <DEDUP_REMOVED lines=18> */
.L_x_5536:
[----:B------:R-:W-:Y:S01]  /*15e0*/  ISETP.NE.AND P0, PT, R200, -0x1, PT ;  /* 0xffffffffc800780c */ /* 0x000fe20003f05270 */
[----:B------:R-:W-:Y:S01]  /*15f0*/  IMAD.IADD R195, R88, 0x1, -R89 ;  /* 0x0000000158c37824 */ /* 0x000fe200078e0a59 */
[----:B------:R-:W-:Y:S01]  /*1600*/  SHF.R.S32.HI R87, RZ, 0x1f, R84 ;  /* 0x0000001fff577819 */ /* 0x000fe20000011454 */
[----:B------:R-:W-:Y:S01]  /*1610*/  ULDC UR8, c[0x0][0x198] ;  /* 0x0000660000087ab9 */ /* 0x000fe20000000800 */
[----:B------:R-:W-:Y:S01]  /*1620*/  IADD3 R201, R145, -0x1, RZ ;  /* 0xffffffff91c97810 */ /* 0x000fe20007ffe0ff */
[----:B------:R-:W-:Y:S01]  /*1630*/  UIMAD.WIDE.U32 UR4, UR8, 0x20, URZ ;  /* 0x00000020080478a5 */ /* 0x000fe2000f8e003f */
[CC--:B------:R-:W-:Y:S01]  /*1640*/  LEA.HI R19, R87.reuse, R84.reuse, RZ, 0x3 ;  /* 0x0000005457137211 */ /* 0x0c0fe200078f18ff */
[----:B------:R-:W-:Y:S01]  /*1650*/  IMAD.SHL.U32 R210, R84, 0x2, RZ ;  /* 0x0000000254d27824 */ /* 0x000fe200078e00ff */
[----:B------:R-:W-:-:S02]  /*1660*/  LEA.HI R20, R87, R84, RZ, 0x6 ;  /* 0x0000005457147211 */ /* 0x000fc400078f30ff */
[----:B------:R-:W-:Y:S02]  /*1670*/  SHF.R.S32.HI R14, RZ, 0x3, R19 ;  /* 0x00000003ff0e7819 */ /* 0x000fe40000011413 */
[----:B------:R-:W-:Y:S01]  /*1680*/  LOP3.LUT R19, R19, 0xfffffff8, RZ, 0xc0, !PT ;  /* 0xfffffff813137812 */ /* 0x000fe200078ec0ff */
[----:B------:R-:W-:Y:S01]  /*1690*/  @P0 IMAD.WIDE.U32 R24, R200, c[0x0][0x190], RZ ;  /* 0x00006400c8180a25 */ /* 0x000fe200078e00ff */
[----:B-----5:R-:W-:Y:S02]  /*16a0*/  @!P0 SHF.R.S32.HI R0, RZ, 0x1f, R4 ;  /* 0x0000001fff008819 */ /* 0x020fe40000011404 */
[----:B------:R-:W-:Y:S01]  /*16b0*/  IADD3 R12, R14, 0x10, RZ ;  /* 0x000000100e0c7810 */ /* 0x000fe20007ffe0ff */
[----:B------:R-:W-:Y:S01]  /*16c0*/  @!P0 IMAD.WIDE.U32 R22, R4, c[0x0][0x178], RZ ;  /* 0x00005e0004168a25 */ /* 0x000fe200078e00ff */
[C---:B------:R-:W-:Y:S02]  /*16d0*/  IADD3 R10, R14.reuse, 0x20, RZ ;  /* 0x000000200e0a7810 */ /* 0x040fe40007ffe0ff */
[----:B------:R-:W-:Y:S01]  /*16e0*/  IADD3 R8, R14, 0x30, RZ ;  /* 0x000000300e087810 */ /* 0x000fe20007ffe0ff */
[----:B------:R-:W-:Y:S01]  /*16f0*/  @!P0 IMAD R0, R0, c[0x0][0x178], RZ ;  /* 0x00005e0000008a24 */ /* 0x000fe200078e02ff */
[----:B------:R-:W-:Y:S01]  /*1700*/  SHF.R.S32.HI R15, RZ, 0x1f, R14 ;  /* 0x0000001fff0f7819 */ /* 0x000fe2000001140e */
[----:B------:R-:W-:Y:S01]  /*1710*/  @P0 IMAD R13, R200, c[0x0][0x194], R25 ;  /* 0x00006500c80d0a24 */ /* 0x000fe200078e0219 */
[-C--:B------:R-:W-:Y:S01]  /*1720*/  ISETP.GE.AND P5, PT, R10, R195.reuse, PT ;  /* 0x000000c30a00720c */ /* 0x080fe20003fa6270 */
[----:B------:R-:W-:Y:S01]  /*1730*/  @!P0 IMAD R0, R4, c[0x0][0x17c], R0 ;  /* 0x00005f0004008a24 */ /* 0x000fe200078e0200 */
[----:B------:R-:W-:Y:S01]  /*1740*/  SHF.R.S32.HI R4, RZ, 0x1f, R17 ;  /* 0x0000001fff047819 */ /* 0x000fe20000011411 */
[----:B------:R-:W-:Y:S01]  /*1750*/  @!P0 IMAD.MOV.U32 R24, RZ, RZ, R22 ;  /* 0x000000ffff188224 */ /* 0x000fe200078e0016 */
[-C--:B------:R-:W-:Y:S01]  /*1760*/  ISETP.GE.AND P1, PT, R14, R195.reuse, PT ;  /* 0x000000c30e00720c */ /* 0x080fe20003f26270 */
[----:B------:R-:W-:Y:S01]  /*1770*/  @!P0 IMAD.IADD R13, R23, 0x1, R0 ;  /* 0x00000001170d8824 */ /* 0x000fe200078e0200 */
[----:B------:R-:W-:Y:S01]  /*1780*/  ISETP.GE.AND P0, PT, R12, R195, PT ;  /* 0x000000c30c00720c */ /* 0x000fe20003f06270 */
[----:B------:R-:W-:Y:S01]  /*1790*/  IMAD.IADD R0, R84, 0x1, -R19 ;  /* 0x0000000154007824 */ /* 0x000fe200078e0a13 */
[----:B------:R-:W-:Y:S01]  /*17a0*/  LOP3.LUT R210, R210, 0x6, RZ, 0xc0, !PT ;  /* 0x00000006d2d27812 */ /* 0x000fe200078ec0ff */
[----:B------:R-:W-:-:S02]  /*17b0*/  IMAD.SHL.U32 R19, R14, 0x40, RZ ;  /* 0x000000400e137824 */ /* 0x000fc400078e00ff */
[----:B------:R-:W-:Y:S02]  /*17c0*/  IMAD.SHL.U32 R22, R0, 0x8, RZ ;  /* 0x0000000800167824 */ /* 0x000fe400078e00ff */
[----:B------:R-:W-:Y:S01]  /*17d0*/  IMAD R4, R4, c[0x0][0x1a8], RZ ;  /* 0x00006a0004047a24 */ /* 0x000fe200078e02ff */
[----:B------:R-:W-:Y:S01]  /*17e0*/  LOP3.LUT R19, R19, 0x1c0, RZ, 0xc0, !PT ;  /* 0x000001c013137812 */ /* 0x000fe200078ec0ff */
[----:B------:R-:W-:Y:S01]  /*17f0*/  IMAD.WIDE R30, R31, 0x40, R14 ;  /* 0x000000401f1e7825 */ /* 0x000fe200078e020e */
[----:B------:R-:W-:Y:S02]  /*1800*/  IADD3 R24, P4, R22, R24, RZ ;  /* 0x0000001816187210 */ /* 0x000fe40007f9e0ff */
[----:B------:R-:W-:Y:S01]  /*1810*/  SHF.R.S32.HI R18, RZ, 0x1f, R22 ;  /* 0x0000001fff127819 */ /* 0x000fe20000011416 */
[----:B------:R-:W-:Y:S01]  /*1820*/  IMAD.SHL.U32 R20, R20, 0x8, RZ ;  /* 0x0000000814147824 */ /* 0x000fe200078e00ff */
[C---:B------:R-:W-:Y:S01]  /*1830*/  IADD3 R16, P2, R22.reuse, R16, RZ ;  /* 0x0000001016107210 */ /* 0x040fe20007f5e0ff */
[----:B------:R-:W-:Y:S01]  /*1840*/  IMAD R4, R17, c[0x0][0x1ac], R4 ;  /* 0x00006b0011047a24 */ /* 0x000fe200078e0204 */
[----:B------:R-:W-:Y:S01]  /*1850*/  IADD3 R28, P6, R22, R28, RZ ;  /* 0x0000001c161c7210 */ /* 0x000fe20007fde0ff */
[----:B------:R-:W-:Y:S01]  /*1860*/  IMAD.X R25, R18, 0x1, R13, P4 ;  /* 0x0000000112197824 */ /* 0x000fe200020e060d */
[----:B------:R-:W-:-:S02]  /*1870*/  ISETP.GE.AND P4, PT, R8, R195, PT ;  /* 0x000000c30800720c */ /* 0x000fc40003f86270 */
[----:B------:R-:W-:Y:S01]  /*1880*/  LOP3.LUT R22, R19, 0x38, R22, 0xf8, !PT ;  /* 0x0000003813167812 */ /* 0x000fe200078ef816 */
[----:B------:R-:W-:Y:S01]  /*1890*/  IMAD.WIDE.U32 R34, R17, c[0x0][0x1a8], R24 ;  /* 0x00006a0011227a25 */ /* 0x000fe200078e0018 */
[----:B------:R-:W-:-:S03]  /*18a0*/  SHF.R.U32.HI R19, RZ, 0x3, R19 ;  /* 0x00000003ff137819 */ /* 0x000fc60000011613 */
[----:B------:R-:W-:Y:S01]  /*18b0*/  IMAD.X R17, R18, 0x1, R11, P2 ;  /* 0x0000000112117824 */ /* 0x000fe200010e060b */
[----:B------:R-:W-:Y:S01]  /*18c0*/  LOP3.LUT R19, R22, R19, RZ, 0x3c, !PT ;  /* 0x0000001316137212 */ /* 0x000fe200078e3cff */
[----:B------:R-:W-:Y:S01]  /*18d0*/  IMAD.X R29, R18, 0x1, R5, P6 ;  /* 0x00000001121d7824 */ /* 0x000fe200030e0605 */
[C---:B------:R-:W-:Y:S01]  /*18e0*/  @!P0 IADD3 R26, P2, R30.reuse, 0x10, RZ ;  /* 0x000000101e1a8810 */ /* 0x040fe20007f5e0ff */
[----:B------:R-:W-:Y:S01]  /*18f0*/  @!P1 IMAD R5, R31, c[0x0][0x190], RZ ;  /* 0x000064001f059a24 */ /* 0x000fe200078e02ff */
[----:B------:R-:W-:Y:S01]  /*1900*/  LOP3.LUT R203, R19, 0xfffffe00, R20, 0xf8, !PT ;  /* 0xfffffe0013cb7812 */ /* 0x000fe200078ef814 */
[----:B------:R-:W-:Y:S01]  /*1910*/  IMAD.IADD R35, R35, 0x1, R4 ;  /* 0x0000000123237824 */ /* 0x000fe200078e0204 */
[C---:B------:R-:W-:Y:S01]  /*1920*/  @!P5 IADD3 R20, P6, R30.reuse, 0x20, RZ ;  /* 0x000000201e14d810 */ /* 0x040fe20007fde0ff */
[----:B------:R-:W-:Y:S01]  /*1930*/  @!P0 IMAD.X R13, RZ, RZ, R31, P2 ;  /* 0x000000ffff0d8224 */ /* 0x000fe200010e061f */
[C---:B------:R-:W-:Y:S01]  /*1940*/  @!P4 IADD3 R19, P2, R30.reuse, 0x30, RZ ;  /* 0x000000301e13c810 */ /* 0x040fe20007f5e0ff */
[----:B------:R-:W-:-:S02]  /*1950*/  @!P1 IMAD R5, R30, c[0x0][0x194], R5 ;  /* 0x000065001e059a24 */ /* 0x000fc400078e0205 */
[--C-:B------:R-:W-:Y:S02]  /*1960*/  @!P5 IMAD.X R11, RZ, RZ, R31.reuse, P6 ;  /* 0x000000ffff0bd224 */ /* 0x100fe400030e061f */
[----:B------:R-:W-:Y:S01]  /*1970*/  @!P4 IMAD.X R18, RZ, RZ, R31, P2 ;  /* 0x000000ffff12c224 */ /* 0x000fe200010e061f */
[----:B------:R-:W-:Y:S01]  /*1980*/  IADD3 R146, P2, R14, R3, RZ ;  /* 0x000000030e927210 */ /* 0x000fe20007f5e0ff */
[----:B------:R-:W-:Y:S02]  /*1990*/  @!P0 IMAD R13, R13, c[0x0][0x190], RZ ;  /* 0x000064000d0d8a24 */ /* 0x000fe400078e02ff */
[--C-:B------:R-:W-:Y:S02]  /*19a0*/  @!P0 IMAD.MOV.U32 R22, RZ, RZ, R34.reuse ;  /* 0x000000ffff168224 */ /* 0x100fe400078e0022 */
[--C-:B------:R-:W-:Y:S02]  /*19b0*/  @!P0 IMAD.MOV.U32 R23, RZ, RZ, R35.reuse ;  /* 0x000000ffff178224 */ /* 0x100fe400078e0023 */
[----:B------:R-:W-:-:S04]  /*19c0*/  @!P1 IMAD.WIDE.U32 R30, R30, c[0x0][0x190], R34 ;  /* 0x000064001e1e9a25 */ /* 0x000fc800078e0022 */
[----:B------:R-:W-:Y:S02]  /*19d0*/  @!P5 IMAD R11, R11, c[0x0][0x190], RZ ;  /* 0x000064000b0bda24 */ /* 0x000fe400078e02ff */
[----:B------:R-:W-:Y:S02]  /*19e0*/  @!P5 IMAD.MOV.U32 R32, RZ, RZ, R34 ;  /* 0x000000ffff20d224 */ /* 0x000fe400078e0022 */
[----:B------:R-:W-:Y:S02]  /*19f0*/  @!P5 IMAD.MOV.U32 R33, RZ, RZ, R35 ;  /* 0x000000ffff21d224 */ /* 0x000fe400078e0023 */
[C---:B------:R-:W-:Y:S02]  /*1a00*/  @!P0 IMAD R13, R26.reuse, c[0x0][0x194], R13 ;  /* 0x000065001a0d8a24 */ /* 0x040fe400078e020d */
[----:B------:R-:W-:-:S04]  /*1a10*/  @!P0 IMAD.WIDE.U32 R26, R26, c[0x0][0x190], R22 ;  /* 0x000064001a1a8a25 */ /* 0x000fc800078e0016 */
[----:B------:R-:W-:Y:S01]  /*1a20*/  IMAD.X R4, R15, 0x1, R21, P2 ;  /* 0x000000010f047824 */ /* 0x000fe200010e0615 */
[----:B------:R-:W-:Y:S01]  /*1a30*/  @!P1 LEA R22, P2, R30, c[0x0][0x160], 0x1 ;  /* 0x000058001e169a11 */ /* 0x000fe200078408ff */
[----:B------:R-:W-:Y:S02]  /*1a40*/  @!P1 IMAD.IADD R5, R31, 0x1, R5 ;  /* 0x000000011f059824 */ /* 0x000fe400078e0205 */
[C---:B------:R-:W-:Y:S02]  /*1a50*/  @!P5 IMAD R11, R20.reuse, c[0x0][0x194], R11 ;  /* 0x00006500140bda24 */ /* 0x040fe400078e020b */
[----:B------:R-:W-:Y:S01]  /*1a60*/  @!P5 IMAD.WIDE.U32 R20, R20, c[0x0][0x190], R32 ;  /* 0x000064001414da25 */ /* 0x000fe200078e0020 */
[----:B------:R-:W-:Y:S02]  /*1a70*/  @!P1 LEA.HI.X R23, R30, c[0x0][0x164], R5, 0x1, P2 ;  /* 0x000059001e179a11 */ /* 0x000fe400010f0c05 */
[----:B------:R-:W-:Y:S01]  /*1a80*/  @!P0 LEA R30, P6, R26, c[0x0][0x160], 0x1 ;  /* 0x000058001a1e8a11 */ /* 0x000fe200078c08ff */
[----:B------:R-:W-:-:S02]  /*1a90*/  IMAD.SHL.U32 R3, R201, 0x40, RZ ;  /* 0x00000040c9037824 */ /* 0x000fc400078e00ff */
[----:B------:R-:W-:Y:S01]  /*1aa0*/  IMAD.WIDE.U32 R134, R14, c[0x0][0x198], R28 ;  /* 0x000066000e867a25 */ /* 0x000fe200078e001c */
[----:B------:R-:W-:-:S03]  /*1ab0*/  @!P5 LEA R28, P2, R20, c[0x0][0x160], 0x1 ;  /* 0x00005800141cda11 */ /* 0x000fc600078408ff */
[----:B------:R-:W-:Y:S02]  /*1ac0*/  @!P5 IMAD.IADD R11, R21, 0x1, R11 ;  /* 0x00000001150bd824 */ /* 0x000fe400078e020b */
[----:B------:R-:W-:Y:S02]  /*1ad0*/  IMAD.IADD R5, R6, 0x1, -R3 ;  /* 0x0000000106057824 */ /* 0x000fe400078e0a03 */
[----:B------:R-:W-:Y:S01]  /*1ae0*/  @!P4 IMAD.MOV.U32 R24, RZ, RZ, R34 ;  /* 0x000000ffff18c224 */ /* 0x000fe200078e0022 */
[----:B------:R-:W-:Y:S01]  /*1af0*/  @!P5 LEA.HI.X R29, R20, c[0x0][0x164], R11, 0x1, P2 ;  /* 0x00005900141dda11 */ /* 0x000fe200010f0c0b */
[----:B------:R-:W-:Y:S01]  /*1b00*/  @!P4 IMAD.MOV.U32 R25, RZ, RZ, R35 ;  /* 0x000000ffff19c224 */ /* 0x000fe200078e0023 */
[----:B------:R-:W-:Y:S01]  /*1b10*/  ISETP.GE.AND P2, PT, R12, R5, PT ;  /* 0x000000050c00720c */ /* 0x000fe20003f46270 */
[----:B------:R-:W-:Y:S02]  /*1b20*/  @!P4 IMAD R18, R18, c[0x0][0x190], RZ ;  /* 0x000064001212ca24 */ /* 0x000fe400078e02ff */
[----:B------:R-:W-:-:S02]  /*1b30*/  @!P0 IMAD.IADD R13, R27, 0x1, R13 ;  /* 0x000000011b0d8824 */ /* 0x000fc400078e020d */
[----:B------:R-:W-:Y:S02]  /*1b40*/  IMAD.SHL.U32 R203, R203, 0x2, RZ ;  /* 0x00000002cbcb7824 */ /* 0x000fe400078e00ff */
[C---:B------:R-:W-:Y:S01]  /*1b50*/  @!P4 IMAD R18, R19.reuse, c[0x0][0x194], R18 ;  /* 0x000065001312ca24 */ /* 0x040fe200078e0212 */
[----:B------:R-:W-:Y:S01]  /*1b60*/  @!P0 LEA.HI.X R31, R26, c[0x0][0x164], R13, 0x1, P6 ;  /* 0x000059001a1f8a11 */ /* 0x000fe200030f0c0d */
[----:B------:R-:W-:Y:S01]  /*1b70*/  @!P4 IMAD.WIDE.U32 R24, R19, c[0x0][0x190], R24 ;  /* 0x000064001318ca25 */ /* 0x000fe200078e0018 */
[----:B------:R-:W-:Y:S01]  /*1b80*/  @!PT LDS RZ, [RZ] ;  /* 0x00000000fffff984 */ /* 0x000fe20000000800 */
[----:B------:R-:W-:Y:S01]  /*1b90*/  @!PT LDS RZ, [RZ] ;  /* 0x00000000fffff984 */ /* 0x000fe20000000800 */
[----:B------:R-:W-:Y:S01]  /*1ba0*/  @!PT LDS RZ, [RZ] ;  /* 0x00000000fffff984 */ /* 0x000fe20000000800 */
[----:B------:R1:W-:Y:S03]  /*1bb0*/  @!P1 LDGSTS.E.BYPASS.LTC128B.128 [R203], [R22.64] ;  /* 0x0000000016cb9fae */ /* 0x0003e6000b901d4a */
[----:B------:R-:W-:Y:S01]  /*1bc0*/  IMAD R15, R15, c[0x0][0x198], RZ ;  /* 0x000066000f0f7a24 */ /* 0x000fe200078e02ff */
[----:B------:R1:W-:Y:S01]  /*1bd0*/  @!P1 LDGSTS.E.BYPASS.LTC128B.128 [R203+0x2000], [R22.64+0x80] ;  /* 0x0200008016cb9fae */ /* 0x0003e2000b901d4a */
[----:B------:R-:W-:Y:S01]  /*1be0*/  @!P4 IMAD.IADD R18, R25, 0x1, R18 ;  /* 0x000000011912c824 */ /* 0x000fe200078e0212 */
[----:B------:R-:W-:Y:S01]  /*1bf0*/  @!P4 LEA R20, P6, R24, c[0x0][0x160], 0x1 ;  /* 0x000058001814ca11 */ /* 0x000fe200078c08ff */
[----:B------:R-:W-:Y:S01]  /*1c00*/  IMAD R15, R14, c[0x0][0x19c], R15 ;  /* 0x000067000e0f7a24 */ /* 0x000fe200078e020f */
[----:B------:R1:W-:Y:S01]  /*1c10*/  @!P1 LDGSTS.E.BYPASS.LTC128B.128 [R203+0x4000], [R22.64+0x100] ;  /* 0x0400010016cb9fae */ /* 0x0003e2000b901d4a */
[----:B------:R-:W-:Y:S01]  /*1c20*/  IMAD.U32 R11, RZ, RZ, UR8 ;  /* 0x00000008ff0b7e24 */ /* 0x000fe2000f8e00ff */
[----:B------:R-:W-:Y:S01]  /*1c30*/  @!P4 LEA.HI.X R21, R24, c[0x0][0x164], R18, 0x1, P6 ;  /* 0x000059001815ca11 */ /* 0x000fe200030f0c12 */
[----:B------:R-:W-:Y:S01]  /*1c40*/  IMAD.IADD R133, R135, 0x1, R15 ;  /* 0x0000000187857824 */ /* 0x000fe200078e020f */
[----:B------:R2:W-:Y:S01]  /*1c50*/  @!P0 LDGSTS.E.BYPASS.LTC128B.128 [R203+0x800], [R30.64] ;  /* 0x008000001ecb8fae */ /* 0x0005e2000b901d4a */
[----:B------:R-:W-:Y:S01]  /*1c60*/  IMAD.MOV.U32 R13, RZ, RZ, c[0x0][0x19c] ;  /* 0x00006700ff0d7624 */ /* 0x000fe200078e00ff */
[----:B------:R-:W-:Y:S01]  /*1c70*/  @!P2 LEA R11, P1, R11, R134, 0x4 ;  /* 0x000000860b0ba211 */ /* 0x000fe200078220ff */
[----:B------:R-:W-:Y:S01]  /*1c80*/  IMAD.U32 R18, RZ, RZ, UR8 ;  /* 0x00000008ff127e24 */ /* 0x000fe2000f8e00ff */
[----:B------:R2:W-:Y:S01]  /*1c90*/  @!P0 LDGSTS.E.BYPASS.LTC128B.128 [R203+0x2800], [R30.64+0x80] ;  /* 0x028000801ecb8fae */ /* 0x0005e2000b901d4a */
[-C--:B------:R-:W-:Y:S01]  /*1ca0*/  ISETP.GE.AND P6, PT, R14, R5.reuse, PT ;  /* 0x000000050e00720c */ /* 0x080fe20003fc6270 */
[----:B------:R-:W-:Y:S01]  /*1cb0*/  IMAD.WIDE.U32 R16, R9, c[0x0][0x1b8], R16 ;  /* 0x00006e0009107a25 */ /* 0x000fe200078e0010 */
[----:B------:R-:W-:Y:S01]  /*1cc0*/  LEA.HI R15, R87, R84, RZ, 0x4 ;  /* 0x00000054570f7211 */ /* 0x000fe200078f20ff */
[----:B------:R2:W-:Y:S01]  /*1cd0*/  @!P0 LDGSTS.E.BYPASS.LTC128B.128 [R203+0x4800], [R30.64+0x100] ;  /* 0x048001001ecb8fae */ /* 0x0005e2000b901d4a */
[----:B------:R-:W-:-:S02]  /*1ce0*/  ISETP.GE.AND P0, PT, R10, R5, PT ;  /* 0x000000050a00720c */ /* 0x000fc40003f06270 */
[----:B------:R-:W-:Y:S01]  /*1cf0*/  @!P2 LEA.HI.X R18, R18, R133, R13, 0x4, P1 ;  /* 0x000000851212a211 */ /* 0x000fe200008f240d */
[----:B------:R2:W-:Y:S01]  /*1d00*/  @!P5 LDGSTS.E.BYPASS.LTC128B.128 [R203+0x1000], [R28.64] ;  /* 0x010000001ccbdfae */ /* 0x0005e2000b901d4a */
[----:B------:R-:W-:Y:S02]  /*1d10*/  @!P2 LEA R24, P1, R11, c[0x0][0x168], 0x1 ;  /* 0x00005a000b18aa11 */ /* 0x000fe400078208ff */
[----:B------:R-:W-:Y:S01]  /*1d20*/  LEA.HI R87, R87, R84, RZ, 0x5 ;  /* 0x0000005457577211 */ /* 0x000fe200078f28ff */
[----:B------:R2:W-:Y:S01]  /*1d30*/  @!P5 LDGSTS.E.BYPASS.LTC128B.128 [R203+0x3000], [R28.64+0x80] ;  /* 0x030000801ccbdfae */ /* 0x0005e2000b901d4a */
[----:B------:R-:W-:Y:S01]  /*1d40*/  @!P2 LEA.HI.X R25, R11, c[0x0][0x16c], R18, 0x1, P1 ;  /* 0x00005b000b19aa11 */ /* 0x000fe200008f0c12 */
[----:B------:R-:W-:Y:S01]  /*1d50*/  IMAD.SHL.U32 R18, R13, 0x20, RZ ;  /* 0x000000200d127824 */ /* 0x000fe200078e00ff */
[----:B------:R-:W-:Y:S01]  /*1d60*/  SHF.R.S32.HI R86, RZ, 0x5, R87 ;  /* 0x00000005ff567819 */ /* 0x000fe20000011457 */
[----:B------:R2:W-:Y:S01]  /*1d70*/  @!P5 LDGSTS.E.BYPASS.LTC128B.128 [R203+0x5000], [R28.64+0x100] ;  /* 0x050001001ccbdfae */ /* 0x0005e2000b901d4a */
[----:B------:R-:W-:-:S02]  /*1d80*/  ISETP.GE.AND P5, PT, R12, R5, PT ;  /* 0x000000050c00720c */ /* 0x000fc40003fa6270 */
[C---:B------:R-:W-:Y:S01]  /*1d90*/  @!P0 IADD3 R11, P1, R134.reuse, UR4, RZ ;  /* 0x00000004860b8c10 */ /* 0x040fe2000ff3e0ff */
[----:B------:R3:W-:Y:S01]  /*1da0*/  @!P4 LDGSTS.E.BYPASS.LTC128B.128 [R203+0x1800], [R20.64] ;  /* 0x0180000014cbcfae */ /* 0x0007e2000b901d4a */
[----:B------:R-:W-:Y:S02]  /*1db0*/  SHF.R.S32.HI R12, RZ, 0x4, R15 ;  /* 0x00000004ff0c7819 */ /* 0x000fe4000001140f */
[----:B------:R-:W-:Y:S01]  /*1dc0*/  @!P0 IADD3.X R18, R133, UR5, R18, P1, !PT ;  /* 0x0000000585128c10 */ /* 0x000fe20008ffe412 */
[----:B------:R3:W-:Y:S01]  /*1dd0*/  @!P4 LDGSTS.E.BYPASS.LTC128B.128 [R203+0x3800], [R20.64+0x80] ;  /* 0x0380008014cbcfae */ /* 0x0007e2000b901d4a */
[----:B-1----:R-:W-:Y:S02]  /*1de0*/  @!P0 LEA R22, P1, R11, c[0x0][0x168], 0x1 ;  /* 0x00005a000b168a11 */ /* 0x002fe400078208ff */
[----:B------:R-:W-:Y:S01]  /*1df0*/  LOP3.LUT R87, R87, 0xffffffe0, RZ, 0xc0, !PT ;  /* 0xffffffe057577812 */ /* 0x000fe200078ec0ff */
[----:B------:R3:W-:Y:S01]  /*1e00*/  @!P4 LDGSTS.E.BYPASS.LTC128B.128 [R203+0x5800], [R20.64+0x100] ;  /* 0x0580010014cbcfae */ /* 0x0007e2000b901d4a */
[----:B------:R-:W-:-:S02]  /*1e10*/  @!P6 LEA R26, P4, R134, c[0x0][0x168], 0x1 ;  /* 0x00005a00861aea11 */ /* 0x000fc400078808ff */
[----:B------:R-:W-:Y:S02]  /*1e20*/  @!P0 LEA.HI.X R23, R11, c[0x0][0x16c], R18, 0x1, P1 ;  /* 0x00005b000b178a11 */ /* 0x000fe400008f0c12 */
[-C--:B------:R-:W-:Y:S02]  /*1e30*/  ISETP.GE.AND P1, PT, R8, R5.reuse, PT ;  /* 0x000000050800720c */ /* 0x080fe40003f26270 */
[----:B------:R-:W-:Y:S02]  /*1e40*/  @!P6 LEA.HI.X R27, R134, c[0x0][0x16c], R133, 0x1, P4 ;  /* 0x00005b00861bea11 */ /* 0x000fe400020f0c85 */
[----:B------:R-:W-:Y:S02]  /*1e50*/  ISETP.GE.AND P4, PT, R10, R5, PT ;  /* 0x000000050a00720c */ /* 0x000fe40003f86270 */
[C---:B------:R-:W-:Y:S01]  /*1e60*/  LEA.HI R10, R15.reuse, R12, RZ, 0x1 ;  /* 0x0000000c0f0a7211 */ /* 0x040fe200078f08ff */
[----:B------:R1:W-:Y:S01]  /*1e70*/  @!P6 LDGSTS.E.BYPASS.LTC128B.128 [R203+0x6000], [R26.64] ;  /* 0x060000001acbefae */ /* 0x0003e2000b901d4a */
[----:B------:R-:W-:-:S02]  /*1e80*/  LOP3.LUT R15, R15, 0xfffffff0, RZ, 0xc0, !PT ;  /* 0xfffffff00f0f7812 */ /* 0x000fc400078ec0ff */
[----:B------:R-:W-:Y:S01]  /*1e90*/  LOP3.LUT R11, R10, 0xfffffffe, RZ, 0xc0, !PT ;  /* 0xfffffffe0a0b7812 */ /* 0x000fe200078ec0ff */
[----:B------:R1:W-:Y:S01]  /*1ea0*/  @!P6 LDGSTS.E.BYPASS.LTC128B.128 [R203+0x8000], [R26.64+0x80] ;  /* 0x080000801acbefae */ /* 0x0003e2000b901d4a */
[----:B------:R-:W-:Y:S02]  /*1eb0*/  IMAD R10, R7, c[0x0][0x1b8], RZ ;  /* 0x00006e00070a7a24 */ /* 0x000fe400078e02ff */
[----:B------:R-:W-:Y:S01]  /*1ec0*/  @!P1 IMAD.MOV.U32 R132, RZ, RZ, R134 ;  /* 0x000000ffff849224 */ /* 0x000fe200078e0086 */
[----:B------:R1:W-:Y:S01]  /*1ed0*/  @!P6 LDGSTS.E.BYPASS.LTC128B.128 [R203+0xa000], [R26.64+0x100] ;  /* 0x0a0001001acbefae */ /* 0x0003e2000b901d4a */
[----:B------:R-:W-:Y:S01]  /*1ee0*/  ISETP.GE.AND P6, PT, R14, R5, PT ;  /* 0x000000050e00720c */ /* 0x000fe20003fc6270 */
[----:B------:R-:W-:Y:S02]  /*1ef0*/  IMAD R10, R9, c[0x0][0x1bc], R10 ;  /* 0x00006f00090a7a24 */ /* 0x000fe400078e020a */
[----:B------:R1:W-:Y:S01]  /*1f00*/  @!P2 LDGSTS.E.BYPASS.LTC128B.128 [R203+0x6800], [R24.64] ;  /* 0x0680000018cbafae */ /* 0x0003e2000b901d4a */
[----:B------:R-:W-:-:S02]  /*1f10*/  @!P1 IMAD R13, R13, 0x30, RZ ;  /* 0x000000300d0d9824 */ /* 0x000fc400078e02ff */
[----:B------:R-:W-:Y:S01]  /*1f20*/  IMAD.IADD R17, R17, 0x1, R10 ;  /* 0x0000000111117824 */ /* 0x000fe200078e020a */
[----:B------:R1:W-:Y:S01]  /*1f30*/  @!P2 LDGSTS.E.BYPASS.LTC128B.128 [R203+0x8800], [R24.64+0x80] ;  /* 0x0880008018cbafae */ /* 0x0003e2000b901d4a */
[----:B------:R-:W-:Y:S02]  /*1f40*/  IMAD.IADD R12, R12, 0x1, -R11 ;  /* 0x000000010c0c7824 */ /* 0x000fe400078e0a0b */
[----:B------:R-:W-:Y:S01]  /*1f50*/  IMAD.IADD R15, R84, 0x1, -R15 ;  /* 0x00000001540f7824 */ /* 0x000fe200078e0a0f */
[----:B------:R1:W-:Y:S01]  /*1f60*/  @!P2 LDGSTS.E.BYPASS.LTC128B.128 [R203+0xa800], [R24.64+0x100] ;  /* 0x0a80010018cbafae */ /* 0x0003e2000b901d4a */
[----:B------:R-:W-:Y:S01]  /*1f70*/  ISETP.GE.AND P2, PT, R8, R5, PT ;  /* 0x000000050800720c */ /* 0x000fe20003f46270 */
[----:B------:R-:W-:Y:S02]  /*1f80*/  IMAD.U32 R5, RZ, RZ, UR8 ;  /* 0x00000008ff057e24 */ /* 0x000fe4000f8e00ff */
[----:B------:R4:W-:Y:S01]  /*1f90*/  @!P0 LDGSTS.E.BYPASS.LTC128B.128 [R203+0x7000], [R22.64] ;  /* 0x0700000016cb8fae */ /* 0x0009e2000b901d4a */
[----:B------:R-:W-:Y:S01]  /*1fa0*/  IMAD.SHL.U32 R7, R0, 0x40, RZ ;  /* 0x0000004000077824 */ /* 0x000fe200078e00ff */
[----:B------:R-:W-:Y:S01]  /*1fb0*/  SHF.R.S32.HI R8, RZ, 0x1f, R15 ;  /* 0x0000001fff087819 */ /* 0x000fe2000001140f */
[----:B------:R-:W-:Y:S01]  /*1fc0*/  @!P1 IMAD.WIDE.U32 R18, R5, 0x30, R132 ;  /* 0x0000003005129825 */ /* 0x000fe200078e0084 */
[----:B------:R4:W-:Y:S02]  /*1fd0*/  @!P0 LDGSTS.E.BYPASS.LTC128B.128 [R203+0x9000], [R22.64+0x80] ;  /* 0x0900008016cb8fae */ /* 0x0009e4000b901d4a */
[----:B------:R-:W-:Y:S01]  /*1fe0*/  LEA.HI R8, R8, R15, RZ, 0x3 ;  /* 0x0000000f08087211 */ /* 0x000fe200078f18ff */
[----:B------:R-:W-:Y:S01]  /*1ff0*/  @!P1 IMAD.IADD R13, R19, 0x1, R13 ;  /* 0x00000001130d9824 */ /* 0x000fe200078e020d */
[----:B------:R4:W-:Y:S01]  /*2000*/  @!P0 LDGSTS.E.BYPASS.LTC128B.128 [R203+0xb000], [R22.64+0x100] ;  /* 0x0b00010016cb8fae */ /* 0x0009e2000b901d4a */
[----:B------:R-:W-:Y:S01]  /*2010*/  @!P1 LEA R10, P0, R18, c[0x0][0x168], 0x1 ;  /* 0x00005a00120a9a11 */ /* 0x000fe200078008ff */
[----:B------:R-:W-:Y:S01]  /*2020*/  IMAD.SHL.U32 R14, R14, 0x8, RZ ;  /* 0x000000080e0e7824 */ /* 0x000fe200078e00ff */
[----:B------:R-:W-:Y:S01]  /*2030*/  LOP3.LUT R7, R7, 0x1c0, RZ, 0xc0, !PT ;  /* 0x000001c007077812 */ /* 0x000fe200078ec0ff */
[----:B------:R-:W-:Y:S01]  /*2040*/  IMAD R9, R4, c[0x0][0x1a0], RZ ;  /* 0x0000680004097a24 */ /* 0x000fe200078e02ff */
[----:B------:R-:W-:Y:S01]  /*2050*/  @!P1 LEA.HI.X R11, R18, c[0x0][0x16c], R13, 0x1, P0 ;  /* 0x00005b00120b9a11 */ /* 0x000fe200000f0c0d */
[----:B------:R-:W-:Y:S01]  /*2060*/  IMAD.SHL.U32 R13, R12, 0x8, RZ ;  /* 0x000000080c0d7824 */ /* 0x000fe200078e00ff */
[----:B---3--:R-:W-:Y:S01]  /*2070*/  LOP3.LUT R20, R8, 0xfffffff8, RZ, 0xc0, !PT ;  /* 0xfffffff808147812 */ /* 0x008fe200078ec0ff */
[C---:B------:R-:W-:Y:S01]  /*2080*/  IMAD R9, R146.reuse, c[0x0][0x1a4], R9 ;  /* 0x0000690092097a24 */ /* 0x040fe200078e0209 */
[----:B------:R-:W-:Y:S01]  /*2090*/  LOP3.LUT R14, R7, 0x8, R14, 0xf8, !PT ;  /* 0x00000008070e7812 */ /* 0x000fe200078ef80e */
[----:B------:R3:W-:Y:S01]  /*20a0*/  @!P1 LDGSTS.E.BYPASS.LTC128B.128 [R203+0x7800], [R10.64] ;  /* 0x078000000acb9fae */ /* 0x0007e2000b901d4a */
[----:B------:R-:W-:Y:S01]  /*20b0*/  SHF.R.U32.HI R5, RZ, 0x3, R7 ;  /* 0x00000003ff057819 */ /* 0x000fe20000011607 */
[----:B------:R-:W-:-:S02]  /*20c0*/  IMAD.WIDE.U32 R146, R146, c[0x0][0x1a0], R16 ;  /* 0x0000680092927a25 */ /* 0x000fc400078e0010 */
[----:B------:R3:W-:Y:S01]  /*20d0*/  @!P1 LDGSTS.E.BYPASS.LTC128B.128 [R203+0x9800], [R10.64+0x80] ;  /* 0x098000800acb9fae */ /* 0x0007e2000b901d4a */
[----:B------:R-:W-:Y:S01]  /*20e0*/  LOP3.LUT R5, R14, R5, RZ, 0x3c, !PT ;  /* 0x000000050e057212 */ /* 0x000fe200078e3cff */
[----:B------:R-:W-:Y:S01]  /*20f0*/  IMAD.IADD R7, R15, 0x1, -R20 ;  /* 0x000000010f077824 */ /* 0x000fe200078e0a14 */
[----:B------:R-:W-:Y:S01]  /*2100*/  LEA R198, P0, R146, c[0x0][0x170], 0x1 ;  /* 0x00005c0092c67a11 */ /* 0x000fe200078008ff */
[----:B------:R3:W-:Y:S01]  /*2110*/  @!P1 LDGSTS.E.BYPASS.LTC128B.128 [R203+0xb800], [R10.64+0x100] ;  /* 0x0b8001000acb9fae */ /* 0x0007e2000b901d4a */
[----:B------:R-:W-:Y:S02]  /*2120*/  IMAD.IADD R135, R147, 0x1, R9 ;  /* 0x0000000193877824 */ /* 0x000fe400078e0209 */
[----:B------:R-:W-:Y:S01]  /*2130*/  IMAD.SHL.U32 R4, R7, 0x40, RZ ;  /* 0x0000004007047824 */ /* 0x000fe200078e00ff */
[----:B------:R-:W0:Y:S01]  /*2140*/  LDGDEPBAR ;  /* 0x00000000000079af */ /* 0x000e220000000000 */
[----:B------:R-:W-:Y:S01]  /*2150*/  IMAD R193, R12, 0x200, R5 ;  /* 0x000002000cc17824 */ /* 0x000fe200078e0205 */
[----:B------:R-:W-:Y:S01]  /*2160*/  LEA.HI.X R197, R146, c[0x0][0x174], R135, 0x1, P0 ;  /* 0x00005d0092c57a11 */ /* 0x000fe200000f0c87 */
[----:B------:R-:W-:Y:S01]  /*2170*/  IMAD.MOV.U32 R5, RZ, RZ, 0x20 ;  /* 0x00000020ff057424 */ /* 0x000fe200078e00ff */
[----:B------:R-:W-:Y:S01]  /*2180*/  LOP3.LUT R4, R4, 0x1c0, RZ, 0xc0, !PT ;  /* 0x000001c004047812 */ /* 0x000fe200078ec0ff */
[----:B------:R-:W-:-:S02]  /*2190*/  @!P2 IMAD.MOV.U32 R18, RZ, RZ, c[0x0][0x1a0] ;  /* 0x00006800ff12a624 */ /* 0x000fc400078e00ff */
[----:B------:R-:W-:Y:S01]  /*21a0*/  IMAD.WIDE.U32 R14, R5, c[0x0][0x1a0], RZ ;  /* 0x00006800050e7a25 */ /* 0x000fe200078e00ff */
[----:B------:R-:W-:Y:S02]  /*21b0*/  LOP3.LUT R9, R4, 0x8, R13, 0xf8, !PT ;  /* 0x0000000804097812 */ /* 0x000fe400078ef80d */
[----:B------:R-:W-:Y:S01]  /*21c0*/  SHF.R.U32.HI R4, RZ, 0x3, R4 ;  /* 0x00000003ff047819 */ /* 0x000fe20000011604 */
[----:B------:R-:W-:Y:S01]  /*21d0*/  @!P2 IMAD.MOV.U32 R199, RZ, RZ, R197 ;  /* 0x000000ffffc7a224 */ /* 0x000fe200078e00c5 */
[----:B------:R-:W-:Y:S01]  /*21e0*/  @!P5 IADD3 R16, P1, R198, R14, RZ ;  /* 0x0000000ec610d210 */ /* 0x000fe20007f3e0ff */
[----:B------:R-:W-:Y:S01]  /*21f0*/  IMAD.SHL.U32 R85, R8, 0x40, RZ ;  /* 0x0000004008557824 */ /* 0x000fe200078e00ff */
[----:B------:R-:W-:Y:S01]  /*2200*/  LOP3.LUT R4, R9, R4, RZ, 0x3c, !PT ;  /* 0x0000000409047212 */ /* 0x000fe200078e3cff */
[----:B------:R-:W-:-:S03]  /*2210*/  @!P2 IMAD.WIDE.U32 R18, R18, 0x60, R198 ;  /* 0x000000601212a825 */ /* 0x000fc600078e00c6 */
[----:B------:R-:W-:Y:S01]  /*2220*/  LOP3.LUT R85, R85, 0xfffffe00, RZ, 0xc0, !PT ;  /* 0xfffffe0055557812 */ /* 0x000fe200078ec0ff */
[----:B------:R-:W-:Y:S02]  /*2230*/  IMAD R12, R5, c[0x0][0x1a4], RZ ;  /* 0x00006900050c7a24 */ /* 0x000fe400078e02ff */
[----:B------:R-:W-:Y:S02]  /*2240*/  @!P6 IMAD.MOV.U32 R199, RZ, RZ, R197 ;  /* 0x000000ffffc7e224 */ /* 0x000fe400078e00c5 */
[----:B---3--:R-:W-:Y:S01]  /*2250*/  @!P4 IMAD.MOV.U32 R11, RZ, RZ, c[0x0][0x1a0] ;  /* 0x00006800ff0bc624 */ /* 0x008fe200078e00ff */
[----:B------:R-:W-:-:S04]  /*2260*/  DEPBAR.LE SB0, 0x0 ;  /* 0x000080000000791a */ /* 0x000fc80000000000 */
[----:B------:R-:W-:Y:S01]  /*2270*/  BAR.SYNC.DEFER_BLOCKING 0x0 ;  /* 0x0000000000007b1d */ /* 0x000fe20000010000 */
[----:B------:R-:W-:Y:S01]  /*2280*/  @!P4 IMAD.MOV.U32 R10, RZ, RZ, c[0x0][0x1a4] ;  /* 0x00006900ff0ac624 */ /* 0x000fe200078e00ff */
[----:B------:R-:W-:Y:S01]  /*2290*/  @!P4 LEA R14, P0, R11, R198, 0x6 ;  /* 0x000000c60b0ec211 */ /* 0x000fe200078030ff */
[----:B------:R-:W-:Y:S01]  /*22a0*/  @!P2 IMAD.MOV.U32 R9, RZ, RZ, c[0x0][0x1a4] ;  /* 0x00006900ff09a624 */ /* 0x000fe200078e00ff */
[----:B------:R-:W-:Y:S01]  /*22b0*/  @!P5 IADD3.X R17, R197, R15, R12, P1, !PT ;  /* 0x0000000fc511d210 */ /* 0x000fe20000ffe40c */
[----:B------:R-:W-:Y:S01]  /*22c0*/  @!P2 IMAD.MOV.U32 R8, RZ, RZ, R18 ;  /* 0x000000ffff08a224 */ /* 0x000fe200078e0012 */
[----:B------:R-:W-:Y:S01]  /*22d0*/  @!P4 LEA.HI.X R15, R11, R197, R10, 0x6, P0 ;  /* 0x000000c50b0fc211 */ /* 0x000fe200000f340a */
[----:B------:R-:W-:Y:S02]  /*22e0*/  @!P2 IMAD R9, R9, 0x60, RZ ;  /* 0x000000600909a824 */ /* 0x000fe400078e02ff */
[----:B------:R-:W-:Y:S02]  /*22f0*/  IMAD R11, R86, 0x400, R85 ;  /* 0x00000400560b7824 */ /* 0x000fe400078e0255 */
[----:B------:R-:W-:-:S02]  /*2300*/  @!P2 IMAD.IADD R9, R19, 0x1, R9 ;  /* 0x000000011309a824 */ /* 0x000fc400078e0209 */
[----:B------:R-:W-:Y:S02]  /*2310*/  IMAD.IADD R194, R4, 0x1, R11 ;  /* 0x0000000104c27824 */ /* 0x000fe400078e020b */
[----:B------:R-:W-:Y:S02]  /*2320*/  IMAD.SHL.U32 R193, R193, 0x2, RZ ;  /* 0x00000002c1c17824 */ /* 0x000fe400078e00ff */
[----:B------:R-:W-:Y:S02]  /*2330*/  IMAD.SHL.U32 R194, R194, 0x2, RZ ;  /* 0x00000002c2c27824 */ /* 0x000fe400078e00ff */
[----:B------:R-:W-:Y:S01]  /*2340*/  IMAD R86, R86, 0x10, R89 ;  /* 0x0000001056567824 */ /* 0x000fe200078e0259 */
[----:B------:R-:W-:Y:S01]  /*2350*/  IADD3 R191, R193, 0x6020, RZ ;  /* 0x00006020c1bf7810 */ /* 0x000fe20007ffe0ff */
        /* <DEDUP_REMOVED lines=36> */
[----:B------:R-:W-:Y:S01]  /*25a0*/  R2P PR, R7, 0x6 ;  /* 0x0000000607007804 */ /* 0x000fe20000000000 */
[----:B------:R-:W-:-:S02]  /*25b0*/  IMAD.MOV.U32 R7, RZ, RZ, 0x10 ;  /* 0x00000010ff077424 */ /* 0x000fc400078e00ff */
[----:B------:R-:W-:Y:S02]  /*25c0*/  LDSM.16.M88.4 R44, [R194] ;  /* 0x00000000c22c783b */ /* 0x000fe40000000200 */
[----:B------:R-:W-:Y:S02]  /*25d0*/  SEL R5, R5, 0xffffffe0, !P2 ;  /* 0xffffffe005057807 */ /* 0x000fe40005000000 */
[----:B----4-:R-:W4:Y:S01]  /*25e0*/  LDSM.16.M88.4 R20, [R193+0x6000] ;  /* 0x00600000c114783b */ /* 0x010f220000000200 */
[----:B------:R-:W-:Y:S02]  /*25f0*/  SEL R7, R7, 0xfffffff0, !P1 ;  /* 0xfffffff007077807 */ /* 0x000fe40004800000 */
[----:B------:R-:W-:Y:S01]  /*2600*/  R2P PR, R0, 0x6 ;  /* 0x0000000600007804 */ /* 0x000fe20000000000 */
[----:B------:R-:W2:Y:S01]  /*2610*/  LDSM.16.M88.4 R76, [R193+0x7000] ;  /* 0x00700000c14c783b */ /* 0x000ea20000000200 */
[----:B------:R-:W-:Y:S01]  /*2620*/  IADD3 R0, R193, 0x6000, RZ ;  /* 0x00006000c1007810 */ /* 0x000fe20007ffe0ff */
[----:B------:R-:W-:-:S02]  /*2630*/  IMAD R192, R7, 0x2, R194 ;  /* 0x0000000207c07824 */ /* 0x000fc400078e02c2 */
[----:B-1----:R-:W1:Y:S01]  /*2640*/  LDSM.16.M88.4 R12, [R193+0x6800] ;  /* 0x00680000c10c783b */ /* 0x002e620000000200 */
[C---:B------:R-:W-:Y:S02]  /*2650*/  IMAD R190, R5.reuse, 0x2, R194 ;  /* 0x0000000205be7824 */ /* 0x040fe400078e02c2 */
[----:B------:R-:W-:Y:S01]  /*2660*/  IMAD R189, R5, 0x2, R192 ;  /* 0x0000000205bd7824 */ /* 0x000fe200078e02c0 */
[----:B------:R-:W-:Y:S04]  /*2670*/  LDSM.16.M88.4 R56, [R192] ;  /* 0x00000000c038783b */ /* 0x000fe80000000200 */
[----:B------:R-:W-:Y:S01]  /*2680*/  @P1 IADD3 R191, R0, -0x20, RZ ;  /* 0xffffffe000bf1810 */ /* 0x000fe20007ffe0ff */
[----:B------:R-:W-:Y:S01]  /*2690*/  LDSM.16.M88.4 R72, [R193+0x7800] ;  /* 0x00780000c148783b */ /* 0x000fe20000000200 */
[----:B------:R-:W-:-:S02]  /*26a0*/  IMAD.MOV.U32 R0, RZ, RZ, 0x40 ;  /* 0x00000040ff007424 */ /* 0x000fc400078e00ff */
[C---:B------:R-:W-:Y:S01]  /*26b0*/  IADD3 R183, R191.reuse, 0x800, RZ ;  /* 0x00000800bfb77810 */ /* 0x040fe20007ffe0ff */
[----:B------:R-:W1:Y:S01]  /*26c0*/  LDSM.16.M88.4 R68, [R191] ;  /* 0x00000000bf44783b */ /* 0x000e620000000200 */
[C---:B------:R-:W-:Y:S02]  /*26d0*/  IADD3 R182, R191.reuse, 0x1000, RZ ;  /* 0x00001000bfb67810 */ /* 0x040fe40007ffe0ff */
[----:B------:R-:W-:Y:S01]  /*26e0*/  SEL R0, R0, 0xffffffc0, !P2 ;  /* 0xffffffc000007807 */ /* 0x000fe20005000000 */
[----:B------:R-:W3:Y:S01]  /*26f0*/  LDSM.16.M88.4 R60, [R191+0x1000] ;  /* 0x00100000bf3c783b */ /* 0x000ee20000000200 */
[C---:B------:R-:W-:Y:S02]  /*2700*/  IADD3 R181, R191.reuse, 0x1800, RZ ;  /* 0x00001800bfb57810 */ /* 0x040fe40007ffe0ff */
[----:B------:R-:W-:Y:S01]  /*2710*/  IADD3 R179, R191, 0x2000, RZ ;  /* 0x00002000bfb37810 */ /* 0x000fe20007ffe0ff */
[----:B------:R-:W3:Y:S01]  /*2720*/  LDSM.16.M88.4 R64, [R191+0x800] ;  /* 0x00080000bf40783b */ /* 0x000ee20000000200 */
[----:B------:R-:W-:Y:S01]  /*2730*/  IMAD.IADD R187, R193, 0x1, R0 ;  /* 0x00000001c1bb7824 */ /* 0x000fe200078e0200 */
[C---:B------:R-:W-:Y:S01]  /*2740*/  IADD3 R178, R191.reuse, 0x2800, RZ ;  /* 0x00002800bfb27810 */ /* 0x040fe20007ffe0ff */
[----:B------:R-:W-:Y:S01]  /*2750*/  IMAD.IADD R180, R0, 0x1, R191 ;  /* 0x0000000100b47824 */ /* 0x000fe200078e02bf */
[----:B------:R-:W-:Y:S01]  /*2760*/  LDSM.16.M88.4 R40, [R190] ;  /* 0x00000000be28783b */ /* 0x000fe20000000200 */
[----:B------:R-:W-:Y:S01]  /*2770*/  IMAD.IADD R0, R84, 0x1, -R87 ;  /* 0x0000000154007824 */ /* 0x000fe200078e0a57 */
[----:B------:R-:W-:-:S02]  /*2780*/  IADD3 R177, R191, 0x3000, RZ ;  /* 0x00003000bfb17810 */ /* 0x000fc40007ffe0ff */
[----:B------:R-:W3:Y:S01]  /*2790*/  LDSM.16.M88.4 R36, [R187+0x6000] ;  /* 0x00600000bb24783b */ /* 0x000ee20000000200 */
[C---:B------:R-:W-:Y:S01]  /*27a0*/  IADD3 R176, R191.reuse, 0x3800, RZ ;  /* 0x00003800bfb07810 */ /* 0x040fe20007ffe0ff */
[C---:B----4-:R-:W-:Y:S02]  /*27b0*/  HMMA.16816.F32.BF16 R24, R44.reuse, R20, RZ ;  /* 0x000000142c18723c */ /* 0x050fe400000418ff */
[----:B------:R-:W4:Y:S01]  /*27c0*/  LDSM.16.M88.4 R52, [R191+0x1800] ;  /* 0x00180000bf34783b */ /* 0x000f220000000200 */
[C---:B------:R-:W-:Y:S02]  /*27d0*/  IADD3 R175, R191.reuse, 0x4000, RZ ;  /* 0x00004000bfaf7810 */ /* 0x040fe40007ffe0ff */
[C---:B------:R-:W-:Y:S01]  /*27e0*/  IADD3 R174, R191.reuse, 0x4800, RZ ;  /* 0x00004800bfae7810 */ /* 0x040fe20007ffe0ff */
[----:B--2---:R-:W2:Y:S01]  /*27f0*/  LDSM.16.M88.4 R28, [R187+0x7000] ;  /* 0x00700000bb1c783b */ /* 0x004ea20000000200 */
[C---:B------:R-:W-:Y:S01]  /*2800*/  IADD3 R173, R191.reuse, 0x5000, RZ ;  /* 0x00005000bfad7810 */ /* 0x040fe20007ffe0ff */
[----:B------:R-:W-:Y:S02]  /*2810*/  HMMA.16816.F32.BF16 R20, R44, R22, RZ ;  /* 0x000000162c14723c */ /* 0x000fe400000418ff */
[----:B------:R-:W2:Y:S01]  /*2820*/  LDSM.16.M88.4 R32, [R187+0x6800] ;  /* 0x00680000bb20783b */ /* 0x000ea20000000200 */
[----:B------:R-:W-:-:S03]  /*2830*/  IADD3 R172, R191, 0x5800, RZ ;  /* 0x00005800bfac7810 */ /* 0x000fc60007ffe0ff */
[----:B------:R-:W-:Y:S02]  /*2840*/  LDSM.16.M88.4 R80, [R187+0x7800] ;  /* 0x00780000bb50783b */ /* 0x000fe40000000200 */
[C---:B------:R-:W-:Y:S02]  /*2850*/  HMMA.16816.F32.BF16 R8, R44.reuse, R76, RZ ;  /* 0x0000004c2c08723c */ /* 0x040fe400000418ff */
[----:B------:R-:W0:Y:S06]  /*2860*/  LDGDEPBAR ;  /* 0x00000000000079af */ /* 0x000e2c0000000000 */
[C---:B-1----:R-:W-:Y:S08]  /*2870*/  HMMA.16816.F32.BF16 R16, R44.reuse, R12, RZ ;  /* 0x0000000c2c10723c */ /* 0x042ff000000418ff */
[C---:B------:R-:W-:Y:S08]  /*2880*/  HMMA.16816.F32.BF16 R76, R44.reuse, R78, RZ ;  /* 0x0000004e2c4c723c */ /* 0x040ff000000418ff */
[----:B------:R-:W-:Y:S08]  /*2890*/  HMMA.16816.F32.BF16 R12, R44, R14, RZ ;  /* 0x0000000e2c0c723c */ /* 0x000ff000000418ff */
[----:B------:R-:W-:Y:S08]  /*28a0*/  HMMA.16816.F32.BF16 R24, R56, R68, R24 ;  /* 0x000000443818723c */ /* 0x000ff00000041818 */
[C---:B------:R-:W-:Y:S08]  /*28b0*/  HMMA.16816.F32.BF16 R48, R44.reuse, R72, RZ ;  /* 0x000000482c30723c */ /* 0x040ff000000418ff */
[----:B------:R-:W-:Y:S01]  /*28c0*/  HMMA.16816.F32.BF16 R44, R44, R74, RZ ;  /* 0x0000004a2c2c723c */ /* 0x000fe200000418ff */
[----:B------:R-:W-:Y:S07]  /*28d0*/  LDSM.16.M88.4 R72, [R189] ;  /* 0x00000000bd48783b */ /* 0x000fee0000000200 */
[C---:B------:R-:W-:Y:S01]  /*28e0*/  HMMA.16816.F32.BF16 R20, R56.reuse, R70, R20 ;  /* 0x000000463814723c */ /* 0x040fe20000041814 */
[----:B------:R-:W1:Y:S07]  /*28f0*/  LDSM.16.M88.4 R68, [R180] ;  /* 0x00000000b444783b */ /* 0x000e6e0000000200 */
[C---:B---3--:R-:W-:Y:S08]  /*2900*/  HMMA.16816.F32.BF16 R8, R56.reuse, R60, R8 ;  /* 0x0000003c3808723c */ /* 0x048ff00000041808 */
[C---:B------:R-:W-:Y:S01]  /*2910*/  HMMA.16816.F32.BF16 R76, R56.reuse, R62, R76 ;  /* 0x0000003e384c723c */ /* 0x040fe2000004184c */
[----:B------:R-:W3:Y:S07]  /*2920*/  LDSM.16.M88.4 R60, [R180+0x1000] ;  /* 0x00100000b43c783b */ /* 0x000eee0000000200 */
[C---:B------:R-:W-:Y:S08]  /*2930*/  HMMA.16816.F32.BF16 R16, R56.reuse, R64, R16 ;  /* 0x000000403810723c */ /* 0x040ff00000041810 */
[----:B------:R-:W-:Y:S01]  /*2940*/  HMMA.16816.F32.BF16 R12, R56, R66, R12 ;  /* 0x00000042380c723c */ /* 0x000fe2000004180c */
[----:B------:R-:W1:Y:S07]  /*2950*/  LDSM.16.M88.4 R64, [R180+0x800] ;  /* 0x00080000b440783b */ /* 0x000e6e0000000200 */
[----:B------:R-:W-:Y:S08]  /*2960*/  HMMA.16816.F32.BF16 R24, R40, R36, R24 ;  /* 0x000000242818723c */ /* 0x000ff00000041818 */
[C---:B----4-:R-:W-:Y:S08]  /*2970*/  HMMA.16816.F32.BF16 R48, R56.reuse, R52, R48 ;  /* 0x000000343830723c */ /* 0x050ff00000041830 */
[----:B------:R-:W-:Y:S01]  /*2980*/  HMMA.16816.F32.BF16 R44, R56, R54, R44 ;  /* 0x00000036382c723c */ /* 0x000fe2000004182c */
[----:B------:R-:W-:Y:S07]  /*2990*/  LDSM.16.M88.4 R56, [R180+0x1800] ;  /* 0x00180000b438783b */ /* 0x000fee0000000200 */
[C---:B------:R-:W-:Y:S01]  /*29a0*/  HMMA.16816.F32.BF16 R20, R40.reuse, R38, R20 ;  /* 0x000000262814723c */ /* 0x040fe20000041814 */
[----:B------:R-:W-:Y:S07]  /*29b0*/  LDSM.16.M88.4 R36, [R194+0x2000] ;  /* 0x00200000c224783b */ /* 0x000fee0000000200 */
[C---:B--2---:R-:W-:Y:S01]  /*29c0*/  HMMA.16816.F32.BF16 R52, R40.reuse, R28, R8 ;  /* 0x0000001c2834723c */ /* 0x044fe20000041808 */
[----:B------:R-:W-:Y:S07]  /*29d0*/  LDSM.16.M88.4 R8, [R193+0x8800] ;  /* 0x00880000c108783b */ /* 0x000fee0000000200 */
[C---:B------:R-:W-:Y:S01]  /*29e0*/  HMMA.16816.F32.BF16 R76, R40.reuse, R30, R76 ;  /* 0x0000001e284c723c */ /* 0x040fe2000004184c */
[----:B------:R-:W-:Y:S07]  /*29f0*/  LDSM.16.M88.4 R28, [R193+0x9000] ;  /* 0x00900000c11c783b */ /* 0x000fee0000000200 */
[C---:B------:R-:W-:Y:S08]  /*2a00*/  HMMA.16816.F32.BF16 R16, R40.reuse, R32, R16 ;  /* 0x000000202810723c */ /* 0x040ff00000041810 */
[----:B------:R-:W-:Y:S01]  /*2a10*/  HMMA.16816.F32.BF16 R12, R40, R34, R12 ;  /* 0x00000022280c723c */ /* 0x000fe2000004180c */
[----:B------:R-:W2:Y:S07]  /*2a20*/  LDSM.16.M88.4 R32, [R193+0x8000] ;  /* 0x00800000c120783b */ /* 0x000eae0000000200 */
[C---:B-1----:R-:W-:Y:S08]  /*2a30*/  HMMA.16816.F32.BF16 R24, R72.reuse, R68, R24 ;  /* 0x000000444818723c */ /* 0x042ff00000041818 */
[----:B------:R-:W-:Y:S08]  /*2a40*/  HMMA.16816.F32.BF16 R20, R72, R70, R20 ;  /* 0x000000464814723c */ /* 0x000ff00000041814 */
[----:B------:R-:W-:Y:S08]  /*2a50*/  HMMA.16816.F32.BF16 R48, R40, R80, R48 ;  /* 0x000000502830723c */ /* 0x000ff00000041830 */
[C---:B---3--:R-:W-:Y:S01]  /*2a60*/  HMMA.16816.F32.BF16 R68, R72.reuse, R60, R52 ;  /* 0x0000003c4844723c */ /* 0x048fe20000041834 */
[----:B------:R-:W-:Y:S07]  /*2a70*/  LDSM.16.M88.4 R52, [R191+0x2000] ;  /* 0x00200000bf34783b */ /* 0x000fee0000000200 */
[----:B------:R-:W-:Y:S01]  /*2a80*/  HMMA.16816.F32.BF16 R76, R72, R62, R76 ;  /* 0x0000003e484c723c */ /* 0x000fe2000004184c */
[----:B------:R-:W-:Y:S07]  /*2a90*/  LDSM.16.M88.4 R60, [R191+0x3000] ;  /* 0x00300000bf3c783b */ /* 0x000fee0000000200 */
[----:B------:R-:W-:Y:S01]  /*2aa0*/  HMMA.16816.F32.BF16 R44, R40, R82, R44 ;  /* 0x00000052282c723c */ /* 0x000fe2000004182c */
[----:B------:R-:W-:Y:S04]  /*2ab0*/  LDSM.16.M88.4 R80, [R193+0x9800] ;  /* 0x00980000c150783b */ /* 0x000fe80000000200 */
[----:B------:R-:W-:Y:S03]  /*2ac0*/  LDSM.16.M88.4 R40, [R191+0x2800] ;  /* 0x00280000bf28783b */ /* 0x000fe60000000200 */
[C---:B------:R-:W-:Y:S08]  /*2ad0*/  HMMA.16816.F32.BF16 R16, R72.reuse, R64, R16 ;  /* 0x000000404810723c */ /* 0x040ff00000041810 */
[----:B------:R-:W-:Y:S01]  /*2ae0*/  HMMA.16816.F32.BF16 R12, R72, R66, R12 ;  /* 0x00000042480c723c */ /* 0x000fe2000004180c */
[----:B------:R-:W1:Y:S07]  /*2af0*/  LDSM.16.M88.4 R64, [R192+0x2000] ;  /* 0x00200000c040783b */ /* 0x000e6e0000000200 */
[----:B--2---:R-:W-:Y:S08]  /*2b00*/  HMMA.16816.F32.BF16 R24, R36, R32, R24 ;  /* 0x000000202418723c */ /* 0x004ff00000041818 */
[----:B------:R-:W-:Y:S08]  /*2b10*/  HMMA.16816.F32.BF16 R48, R72, R56, R48 ;  /* 0x000000384830723c */ /* 0x000ff00000041830 */
[C---:B------:R-:W-:Y:S08]  /*2b20*/  HMMA.16816.F32.BF16 R68, R36.reuse, R28, R68 ;  /* 0x0000001c2444723c */ /* 0x040ff00000041844 */
[----:B------:R-:W-:Y:S01]  /*2b30*/  HMMA.16816.F32.BF16 R76, R36, R30, R76 ;  /* 0x0000001e244c723c */ /* 0x000fe2000004184c */
[----:B------:R-:W-:Y:S07]  /*2b40*/  LDSM.16.M88.4 R28, [R187+0x9000] ;  /* 0x00900000bb1c783b */ /* 0x000fee0000000200 */
[----:B------:R-:W-:Y:S01]  /*2b50*/  HMMA.16816.F32.BF16 R44, R72, R58, R44 ;  /* 0x0000003a482c723c */ /* 0x000fe2000004182c */
[----:B------:R-:W-:Y:S04]  /*2b60*/  LDSM.16.M88.4 R56, [R190+0x2000] ;  /* 0x00200000be38783b */ /* 0x000fe80000000200 */
[----:B------:R-:W-:Y:S03]  /*2b70*/  LDSM.16.M88.4 R72, [R191+0x3800] ;  /* 0x00380000bf48783b */ /* 0x000fe60000000200 */
[C---:B------:R-:W-:Y:S01]  /*2b80*/  HMMA.16816.F32.BF16 R20, R36.reuse, R34, R20 ;  /* 0x000000222414723c */ /* 0x040fe20000041814 */
[----:B------:R-:W2:Y:S07]  /*2b90*/  LDSM.16.M88.4 R32, [R187+0x8000] ;  /* 0x00800000bb20783b */ /* 0x000eae0000000200 */
[C---:B------:R-:W-:Y:S08]  /*2ba0*/  HMMA.16816.F32.BF16 R16, R36.reuse, R8, R16 ;  /* 0x000000082410723c */ /* 0x040ff00000041810 */
[----:B------:R-:W-:Y:S01]  /*2bb0*/  HMMA.16816.F32.BF16 R12, R36, R10, R12 ;  /* 0x0000000a240c723c */ /* 0x000fe2000004180c */
[----:B------:R-:W3:Y:S07]  /*2bc0*/  LDSM.16.M88.4 R8, [R187+0x8800] ;  /* 0x00880000bb08783b */ /* 0x000eee0000000200 */
[----:B-1----:R-:W-:Y:S08]  /*2bd0*/  HMMA.16816.F32.BF16 R24, R64, R52, R24 ;  /* 0x000000344018723c */ /* 0x002ff00000041818 */
        /* <DEDUP_REMOVED lines=8> */
[----:B------:R-:W-:Y:S07]  /*2c60*/  LDSM.16.M88.4 R52, [R189+0x2000] ;  /* 0x00200000bd34783b */ /* 0x000fee0000000200 */
        /* <DEDUP_REMOVED lines=13> */
[C---:B---3--:R-:W-:Y:S08]  /*2d40*/  HMMA.16816.F32.BF16 R16, R56.reuse, R8, R16 ;  /* 0x000000083810723c */ /* 0x048ff00000041810 */
        /* <DEDUP_REMOVED lines=11> */
[----:B------:R-:W1:Y:S07]  /*2e00*/  LDSM.16.M88.4 R40, [R191+0x4000] ;  /* 0x00400000bf28783b */ /* 0x000e6e0000000200 */
[C---:B------:R-:W-:Y:S08]  /*2e10*/  HMMA.16816.F32.BF16 R16, R52.reuse, R36, R16 ;  /* 0x000000243410723c */ /* 0x040ff00000041810 */
[----:B------:R-:W-:Y:S01]  /*2e20*/  HMMA.16816.F32.BF16 R12, R52, R38, R12 ;  /* 0x00000026340c723c */ /* 0x000fe2000004180c */
[----:B------:R-:W4:Y:S07]  /*2e30*/  LDSM.16.M88.4 R36, [R191+0x4800] ;  /* 0x00480000bf24783b */ /* 0x000f2e0000000200 */
[----:B--2---:R-:W-:Y:S08]  /*2e40*/  HMMA.16816.F32.BF16 R24, R64, R32, R24 ;  /* 0x000000204018723c */ /* 0x004ff00000041818 */
[----:B------:R-:W-:Y:S08]  /*2e50*/  HMMA.16816.F32.BF16 R48, R52, R72, R48 ;  /* 0x000000483430723c */ /* 0x000ff00000041830 */
[C---:B------:R-:W-:Y:S08]  /*2e60*/  HMMA.16816.F32.BF16 R68, R64.reuse, R28, R68 ;  /* 0x0000001c4044723c */ /* 0x040ff00000041844 */
[C---:B------:R-:W-:Y:S01]  /*2e70*/  HMMA.16816.F32.BF16 R76, R64.reuse, R30, R76 ;  /* 0x0000001e404c723c */ /* 0x040fe2000004184c */
[----:B------:R-:W-:Y:S07]  /*2e80*/  LDSM.16.M88.4 R28, [R187+0xb000] ;  /* 0x00b00000bb1c783b */ /* 0x000fee0000000200 */
[C---:B------:R-:W-:Y:S01]  /*2e90*/  HMMA.16816.F32.BF16 R20, R64.reuse, R34, R20 ;  /* 0x000000224014723c */ /* 0x040fe20000041814 */
[----:B------:R-:W-:Y:S07]  /*2ea0*/  LDSM.16.M88.4 R32, [R187+0xa000] ;  /* 0x00a00000bb20783b */ /* 0x000fee0000000200 */
[C---:B---3--:R-:W-:Y:S08]  /*2eb0*/  HMMA.16816.F32.BF16 R16, R64.reuse, R8, R16 ;  /* 0x000000084010723c */ /* 0x048ff00000041810 */
[----:B------:R-:W-:Y:S01]  /*2ec0*/  HMMA.16816.F32.BF16 R12, R64, R10, R12 ;  /* 0x0000000a400c723c */ /* 0x000fe2000004180c */
[----:B------:R-:W2:Y:S07]  /*2ed0*/  LDSM.16.M88.4 R8, [R190+0x4000] ;  /* 0x00400000be08783b */ /* 0x000eae0000000200 */
[----:B------:R-:W-:Y:S01]  /*2ee0*/  HMMA.16816.F32.BF16 R44, R52, R74, R44 ;  /* 0x0000004a342c723c */ /* 0x000fe2000004182c */
[----:B------:R-:W3:Y:S04]  /*2ef0*/  LDSM.16.M88.4 R52, [R191+0x5800] ;  /* 0x00580000bf34783b */ /* 0x000ee80000000200 */
[----:B------:R-:W2:Y:S03]  /*2f00*/  LDSM.16.M88.4 R72, [R187+0xa800] ;  /* 0x00a80000bb48783b */ /* 0x000ea60000000200 */
[----:B-1----:R-:W-:Y:S08]  /*2f10*/  HMMA.16816.F32.BF16 R24, R56, R40, R24 ;  /* 0x000000283818723c */ /* 0x002ff00000041818 */
[----:B------:R-:W-:Y:S08]  /*2f20*/  HMMA.16816.F32.BF16 R48, R64, R80, R48 ;  /* 0x000000504030723c */ /* 0x000ff00000041830 */
[C---:B------:R-:W-:Y:S08]  /*2f30*/  HMMA.16816.F32.BF16 R68, R56.reuse, R60, R68 ;  /* 0x0000003c3844723c */ /* 0x040ff00000041844 */
[C---:B------:R-:W-:Y:S01]  /*2f40*/  HMMA.16816.F32.BF16 R76, R56.reuse, R62, R76 ;  /* 0x0000003e384c723c */ /* 0x040fe2000004184c */
[----:B------:R-:W-:Y:S07]  /*2f50*/  LDSM.16.M88.4 R60, [R180+0x4000] ;  /* 0x00400000b43c783b */ /* 0x000fee0000000200 */
[C---:B------:R-:W-:Y:S01]  /*2f60*/  HMMA.16816.F32.BF16 R20, R56.reuse, R42, R20 ;  /* 0x0000002a3814723c */ /* 0x040fe20000041814 */
[----:B------:R-:W1:Y:S07]  /*2f70*/  LDSM.16.M88.4 R40, [R189+0x4000] ;  /* 0x00400000bd28783b */ /* 0x000e6e0000000200 */
[C---:B----4-:R-:W-:Y:S08]  /*2f80*/  HMMA.16816.F32.BF16 R16, R56.reuse, R36, R16 ;  /* 0x000000243810723c */ /* 0x050ff00000041810 */
[----:B------:R-:W-:Y:S01]  /*2f90*/  HMMA.16816.F32.BF16 R12, R56, R38, R12 ;  /* 0x00000026380c723c */ /* 0x000fe2000004180c */
[----:B------:R-:W4:Y:S07]  /*2fa0*/  LDSM.16.M88.4 R36, [R187+0xb800] ;  /* 0x00b80000bb24783b */ /* 0x000f2e0000000200 */
[----:B--2---:R-:W-:Y:S07]  /*2fb0*/  HMMA.16816.F32.BF16 R24, R8, R32, R24 ;  /* 0x000000200818723c */ /* 0x004fee0000041818 */
[----:B------:R-:W-:Y:S01]  /*2fc0*/  SHF.R.S32.HI R33, RZ, 0x1f, R0 ;  /* 0x0000001fff217819 */ /* 0x000fe20000011400 */
[----:B---3--:R-:W-:Y:S01]  /*2fd0*/  HMMA.16816.F32.BF16 R48, R56, R52, R48 ;  /* 0x000000343830723c */ /* 0x008fe20000041830 */
[----:B------:R-:W-:-:S02]  /*2fe0*/  IADD3 R32, R6, 0x1, -R88 ;  /* 0x0000000106207810 */ /* 0x000fc40007ffe858 */
[----:B------:R-:W-:-:S04]  /*2ff0*/  LEA.HI R0, R33, R0, RZ, 0x2 ;  /* 0x0000000021007211 */ /* 0x000fc800078f10ff */
[----:B------:R-:W-:Y:S01]  /*3000*/  SHF.R.S32.HI R33, RZ, 0x2, R0 ;  /* 0x00000002ff217819 */ /* 0x000fe20000011400 */
[----:B------:R-:W-:Y:S04]  /*3010*/  HMMA.16816.F32.BF16 R68, R8, R28, R68 ;  /* 0x0000001c0844723c */ /* 0x000fe80000041844 */
[----:B------:R-:W-:Y:S01]  /*3020*/  IMAD.IADD R0, R33, 0x1, R86 ;  /* 0x0000000121007824 */ /* 0x000fe200078e0256 */
[----:B------:R-:W-:-:S03]  /*3030*/  IADD3 R33, R32, c[0x0][0x2e8], RZ ;  /* 0x0000ba0020217a10 */ /* 0x000fc60007ffe0ff */
[----:B------:R-:W-:Y:S01]  /*3040*/  HMMA.16816.F32.BF16 R76, R8, R30, R76 ;  /* 0x0000001e084c723c */ /* 0x000fe2000004184c */
[----:B------:R-:W2:Y:S01]  /*3050*/  LDSM.16.M88.4 R28, [R180+0x4800] ;  /* 0x00480000b41c783b */ /* 0x000ea20000000200 */
[----:B------:R-:W-:Y:S01]  /*3060*/  IADD3 R206, R0, 0x8, RZ ;  /* 0x0000000800ce7810 */ /* 0x000fe20007ffe0ff */
[----:B------:R-:W-:-:S04]  /*3070*/  IMAD.IADD R207, R33, 0x1, R0 ;  /* 0x0000000121cf7824 */ /* 0x000fc800078e0200 */
[----:B------:R-:W-:Y:S01]  /*3080*/  IMAD.IADD R33, R33, 0x1, R206 ;  /* 0x0000000121217824 */ /* 0x000fe200078e02ce */
[----:B------:R-:W-:Y:S01]  /*3090*/  HMMA.16816.F32.BF16 R20, R8, R34, R20 ;  /* 0x000000220814723c */ /* 0x000fe20000041814 */
[----:B------:R-:W-:-:S03]  /*30a0*/  IMNMX R207, R207, R6, PT ;  /* 0x00000006cfcf7217 */ /* 0x000fc60003800200 */
[----:B------:R-:W-:-:S03]  /*30b0*/  IMNMX R202, R33, R6, PT ;  /* 0x0000000621ca7217 */ /* 0x000fc60003800200 */
[----:B------:R-:W-:Y:S01]  /*30c0*/  IADD3 R35, R6, -c[0x0][0x2e4], -R88 ;  /* 0x8000b90006237a10 */ /* 0x000fe20007ffe858 */
[C---:B------:R-:W-:Y:S04]  /*30d0*/  HMMA.16816.F32.BF16 R16, R8.reuse, R72, R16 ;  /* 0x000000480810723c */ /* 0x040fe80000041810 */
[C---:B------:R-:W-:Y:S02]  /*30e0*/  IMAD.IADD R208, R35.reuse, 0x1, R0 ;  /* 0x0000000123d07824 */ /* 0x040fe400078e0200 */
[----:B------:R-:W-:Y:S02]  /*30f0*/  IMAD.IADD R206, R35, 0x1, R206 ;  /* 0x0000000123ce7824 */ /* 0x000fe400078e02ce */
[----:B------:R-:W-:Y:S01]  /*3100*/  HMMA.16816.F32.BF16 R12, R8, R74, R12 ;  /* 0x0000004a080c723c */ /* 0x000fe2000004180c */
[----:B------:R-:W3:Y:S01]  /*3110*/  LDSM.16.M88.4 R32, [R180+0x5000] ;  /* 0x00500000b420783b */ /* 0x000ee20000000200 */
[----:B------:R-:W-:Y:S01]  /*3120*/  IMNMX R208, RZ, R208, !PT ;  /* 0x000000d0ffd07217 */ /* 0x000fe20007800200 */
[----:B------:R-:W-:Y:S01]  /*3130*/  IMAD.IADD R0, R85, 0x1, R4 ;  /* 0x0000000155007824 */ /* 0x000fe200078e0204 */
[----:B------:R-:W-:-:S04]  /*3140*/  IMNMX R206, RZ, R206, !PT ;  /* 0x000000ceffce7217 */ /* 0x000fc80007800200 */
[----:B-1----:R-:W-:Y:S08]  /*3150*/  HMMA.16816.F32.BF16 R24, R40, R60, R24 ;  /* 0x0000003c2818723c */ /* 0x002ff00000041818 */
[----:B------:R-:W-:Y:S08]  /*3160*/  HMMA.16816.F32.BF16 R44, R64, R82, R44 ;  /* 0x00000052402c723c */ /* 0x000ff0000004182c */
[----:B----4-:R-:W-:Y:S07]  /*3170*/  HMMA.16816.F32.BF16 R48, R8, R36, R48 ;  /* 0x000000240830723c */ /* 0x010fee0000041830 */
[----:B------:R-:W-:Y:S01]  /*3180*/  IMAD.IADD R37, R3, 0x1, R210 ;  /* 0x0000000103257824 */ /* 0x000fe200078e02d2 */
[----:B------:R-:W-:Y:S04]  /*3190*/  HMMA.16816.F32.BF16 R20, R40, R62, R20 ;  /* 0x0000003e2814723c */ /* 0x000fe80000041814 */
[----:B------:R-:W-:-:S02]  /*31a0*/  IADD3 R53, R37, 0x1, RZ ;  /* 0x0000000125357810 */ /* 0x000fc40007ffe0ff */
[-C--:B------:R-:W-:Y:S02]  /*31b0*/  ISETP.GE.AND P0, PT, R37, R207.reuse, PT ;  /* 0x000000cf2500720c */ /* 0x080fe40003f06270 */
[C---:B------:R-:W-:Y:S01]  /*31c0*/  ISETP.GE.AND P5, PT, R53.reuse, R207, PT ;  /* 0x000000cf3500720c */ /* 0x040fe20003fa6270 */
[C---:B--2---:R-:W-:Y:S01]  /*31d0*/  HMMA.16816.F32.BF16 R16, R40.reuse, R28, R16 ;  /* 0x0000001c2810723c */ /* 0x044fe20000041810 */
[-C--:B------:R-:W-:Y:S02]  /*31e0*/  ISETP.GE.AND P2, PT, R53, R202.reuse, PT ;  /* 0x000000ca3500720c */ /* 0x080fe40003f46270 */
[----:B------:R-:W-:Y:S02]  /*31f0*/  ISETP.GE.AND P1, PT, R37, R202, PT ;  /* 0x000000ca2500720c */ /* 0x000fe40003f26270 */
[C---:B------:R-:W-:Y:S02]  /*3200*/  ISETP.LT.OR P5, PT, R53.reuse, R208, P5 ;  /* 0x000000d03500720c */ /* 0x040fe40002fa1670 */
[----:B------:R-:W-:Y:S01]  /*3210*/  ISETP.LT.OR P2, PT, R53, R206, P2 ;  /* 0x000000ce3500720c */ /* 0x000fe20001741670 */
[----:B------:R-:W-:Y:S01]  /*3220*/  HMMA.16816.F32.BF16 R12, R40, R30, R12 ;  /* 0x0000001e280c723c */ /* 0x000fe2000004180c */
[----:B------:R-:W-:-:S02]  /*3230*/  ISETP.LT.OR P0, PT, R37, R208, P0 ;  /* 0x000000d02500720c */ /* 0x000fc40000701670 */
[----:B------:R-:W-:Y:S02]  /*3240*/  ISETP.LT.OR P1, PT, R37, R206, P1 ;  /* 0x000000ce2500720c */ /* 0x000fe40000f21670 */
[----:B------:R-:W-:Y:S02]  /*3250*/  FSEL R29, R24, -INF , !P0 ;  /* 0xff800000181d7808 */ /* 0x000fe40004000000 */
[----:B------:R-:W-:Y:S01]  /*3260*/  FSEL R6, R26, -INF , !P1 ;  /* 0xff8000001a067808 */ /* 0x000fe20004800000 */
[----:B------:R-:W-:Y:S01]  /*3270*/  HMMA.16816.F32.BF16 R44, R56, R54, R44 ;  /* 0x00000036382c723c */ /* 0x000fe2000004182c */
[----:B------:R-:W-:Y:S02]  /*3280*/  FSEL R30, R25, -INF , !P5 ;  /* 0xff800000191e7808 */ /* 0x000fe40006800000 */
[----:B------:R-:W-:Y:S02]  /*3290*/  FSEL R28, R27, -INF , !P2 ;  /* 0xff8000001b1c7808 */ /* 0x000fe40005000000 */
[----:B------:R-:W1:Y:S01]  /*32a0*/  LDSM.16.M88.4 R24, [R180+0x5800] ;  /* 0x00580000b418783b */ /* 0x000e620000000200 */
[----:B------:R-:W-:Y:S01]  /*32b0*/  IADD3 R53, R37, 0x9, RZ ;  /* 0x0000000925357810 */ /* 0x000fe20007ffe0ff */
[----:B------:R-:W-:-:S04]  /*32c0*/  DEPBAR.LE SB0, 0x0 ;  /* 0x000080000000791a */ /* 0x000fc80000000000 */
[----:B------:R-:W-:Y:S01]  /*32d0*/  IADD3 R55, R37, 0x8, RZ ;  /* 0x0000000825377810 */ /* 0x000fe20007ffe0ff */
[C---:B---3--:R-:W-:Y:S01]  /*32e0*/  HMMA.16816.F32.BF16 R68, R40.reuse, R32, R68 ;  /* 0x000000202844723c */ /* 0x048fe20000041844 */
[----:B------:R-:W-:Y:S01]  /*32f0*/  BAR.SYNC.DEFER_BLOCKING 0x0 ;  /* 0x0000000000007b1d */ /* 0x000fe20000010000 */
[-C--:B------:R-:W-:Y:S02]  /*3300*/  ISETP.GE.AND P6, PT, R53, R207.reuse, PT ;  /* 0x000000cf3500720c */ /* 0x080fe40003fc6270 */
[C---:B------:R-:W-:Y:S02]  /*3310*/  ISETP.GE.AND P4, PT, R55.reuse, R207, PT ;  /* 0x000000cf3700720c */ /* 0x040fe40003f86270 */
[-C--:B------:R-:W-:Y:S02]  /*3320*/  ISETP.GE.AND P0, PT, R55, R202.reuse, PT ;  /* 0x000000ca3700720c */ /* 0x080fe40003f06270 */
[----:B------:R-:W-:Y:S01]  /*3330*/  ISETP.GE.AND P1, PT, R53, R202, PT ;  /* 0x000000ca3500720c */ /* 0x000fe20003f26270 */
[----:B------:R-:W-:Y:S01]  /*3340*/  HMMA.16816.F32.BF16 R76, R40, R34, R76 ;  /* 0x00000022284c723c */ /* 0x000fe2000004184c */
[----:B------:R-:W-:-:S02]  /*3350*/  ISETP.LT.OR P4, PT, R55, R208, P4 ;  /* 0x000000d03700720c */ /* 0x000fc40002781670 */
[----:B------:R-:W-:Y:S02]  /*3360*/  ISETP.LT.OR P0, PT, R55, R206, P0 ;  /* 0x000000ce3700720c */ /* 0x000fe40000701670 */
[C---:B------:R-:W-:Y:S02]  /*3370*/  ISETP.LT.OR P6, PT, R53.reuse, R208, P6 ;  /* 0x000000d03500720c */ /* 0x040fe400037c1670 */
[----:B------:R-:W-:Y:S01]  /*3380*/  ISETP.LT.OR P1, PT, R53, R206, P1 ;  /* 0x000000ce3500720c */ /* 0x000fe20000f21670 */
[----:B------:R-:W-:Y:S01]  /*3390*/  HMMA.16816.F32.BF16 R44, R8, R38, R44 ;  /* 0x00000026082c723c */ /* 0x000fe2000004182c */
[C---:B------:R-:W-:Y:S02]  /*33a0*/  IADD3 R55, R37.reuse, 0x10, RZ ;  /* 0x0000001025377810 */ /* 0x040fe40007ffe0ff */
[----:B------:R-:W-:Y:S02]  /*33b0*/  IADD3 R53, R37, 0x11, RZ ;  /* 0x0000001125357810 */ /* 0x000fe40007ffe0ff */
[----:B------:R-:W-:-:S02]  /*33c0*/  FSEL R31, R20, -INF , !P4 ;  /* 0xff800000141f7808 */ /* 0x000fc40006000000 */
[----:B------:R-:W-:Y:S02]  /*33d0*/  FSEL R22, R22, -INF , !P0 ;  /* 0xff80000016167808 */ /* 0x000fe40004000000 */
[-C--:B------:R-:W-:Y:S02]  /*33e0*/  ISETP.GE.AND P2, PT, R55, R207.reuse, PT ;  /* 0x000000cf3700720c */ /* 0x080fe40003f46270 */
[----:B------:R-:W-:Y:S02]  /*33f0*/  ISETP.GE.AND P5, PT, R53, R207, PT ;  /* 0x000000cf3500720c */ /* 0x000fe40003fa6270 */
[-C--:B------:R-:W-:Y:S02]  /*3400*/  ISETP.GE.AND P4, PT, R55, R202.reuse, PT ;  /* 0x000000ca3700720c */ /* 0x080fe40003f86270 */
[----:B------:R-:W-:Y:S01]  /*3410*/  ISETP.GE.AND P0, PT, R53, R202, PT ;  /* 0x000000ca3500720c */ /* 0x000fe20003f06270 */
[----:B-1----:R-:W-:Y:S01]  /*3420*/  HMMA.16816.F32.BF16 R48, R40, R24, R48 ;  /* 0x000000182830723c */ /* 0x002fe20000041830 */
        /* <DEDUP_REMOVED lines=9> */
[----:B------:R-:W-:Y:S02]  /*34c0*/  FSEL R18, R18, -INF , !P4 ;  /* 0xff80000012127808 */ /* 0x000fe40006000000 */
[-C--:B------:R-:W-:Y:S02]  /*34d0*/  ISETP.GE.AND P1, PT, R55, R207.reuse, PT ;  /* 0x000000cf3700720c */ /* 0x080fe40003f26270 */
[C---:B------:R-:W-:Y:S02]  /*34e0*/  ISETP.GE.AND P6, PT, R53.reuse, R207, PT ;  /* 0x000000cf3500720c */ /* 0x040fe40003fc6270 */
[----:B------:R-:W-:Y:S02]  /*34f0*/  ISETP.GE.AND P4, PT, R53, R202, PT ;  /* 0x000000ca3500720c */ /* 0x000fe40003f86270 */
[----:B------:R-:W-:-:S02]  /*3500*/  ISETP.LT.OR P1, PT, R55, R208, P1 ;  /* 0x000000d03700720c */ /* 0x000fc40000f21670 */
[C---:B------:R-:W-:Y:S02]  /*3510*/  ISETP.LT.OR P6, PT, R53.reuse, R208, P6 ;  /* 0x000000d03500720c */ /* 0x040fe400037c1670 */
[----:B------:R-:W-:Y:S02]  /*3520*/  ISETP.LT.OR P4, PT, R53, R206, P4 ;  /* 0x000000ce3500720c */ /* 0x000fe40002781670 */
[----:B------:R-:W-:Y:S02]  /*3530*/  IADD3 R53, R37, 0x20, RZ ;  /* 0x0000002025357810 */ /* 0x000fe40007ffe0ff */
[----:B------:R-:W-:Y:S02]  /*3540*/  FSEL R21, R16, -INF , !P2 ;  /* 0xff80000010157808 */ /* 0x000fe40005000000 */
[----:B------:R-:W-:Y:S02]  /*3550*/  FSEL R23, R17, -INF , !P5 ;  /* 0xff80000011177808 */ /* 0x000fe40006800000 */
[----:B------:R-:W-:-:S02]  /*3560*/  FSEL R16, R19, -INF , !P0 ;  /* 0xff80000013107808 */ /* 0x000fc40004000000 */
[----:B------:R-:W-:Y:S02]  /*3570*/  FSEL R17, R12, -INF , !P1 ;  /* 0xff8000000c117808 */ /* 0x000fe40004800000 */
[-C--:B------:R-:W-:Y:S02]  /*3580*/  ISETP.GE.AND P2, PT, R55, R202.reuse, PT ;  /* 0x000000ca3700720c */ /* 0x080fe40003f46270 */
[C---:B------:R-:W-:Y:S02]  /*3590*/  ISETP.GE.AND P0, PT, R53.reuse, R207, PT ;  /* 0x000000cf3500720c */ /* 0x040fe40003f06270 */
[----:B------:R-:W-:Y:S02]  /*35a0*/  ISETP.GE.AND P1, PT, R53, R202, PT ;  /* 0x000000ca3500720c */ /* 0x000fe40003f26270 */
[----:B------:R-:W-:Y:S02]  /*35b0*/  ISETP.LT.OR P2, PT, R55, R206, P2 ;  /* 0x000000ce3700720c */ /* 0x000fe40001741670 */
[----:B------:R-:W-:-:S02]  /*35c0*/  ISETP.LT.OR P0, PT, R53, R208, P0 ;  /* 0x000000d03500720c */ /* 0x000fc40000701670 */
[----:B------:R-:W-:Y:S02]  /*35d0*/  ISETP.LT.OR P1, PT, R53, R206, P1 ;  /* 0x000000ce3500720c */ /* 0x000fe40000f21670 */
[C---:B------:R-:W-:Y:S02]  /*35e0*/  IADD3 R35, R37.reuse, 0x21, RZ ;  /* 0x0000002125237810 */ /* 0x040fe40007ffe0ff */
[C---:B------:R-:W-:Y:S02]  /*35f0*/  IADD3 R11, R37.reuse, 0x28, RZ ;  /* 0x00000028250b7810 */ /* 0x040fe40007ffe0ff */
[----:B------:R-:W-:Y:S02]  /*3600*/  IADD3 R9, R37, 0x29, RZ ;  /* 0x0000002925097810 */ /* 0x000fe40007ffe0ff */
[----:B------:R-:W-:Y:S02]  /*3610*/  FSEL R14, R14, -INF , !P2 ;  /* 0xff8000000e0e7808 */ /* 0x000fe40005000000 */
[----:B------:R-:W-:-:S02]  /*3620*/  FSEL R13, R13, -INF , !P6 ;  /* 0xff8000000d0d7808 */ /* 0x000fc40007000000 */
[----:B------:R-:W-:Y:S02]  /*3630*/  FSEL R165, R68, -INF , !P0 ;  /* 0xff80000044a57808 */ /* 0x000fe40004000000 */
[----:B------:R-:W-:Y:S02]  /*3640*/  FSEL R166, R70, -INF , !P1 ;  /* 0xff80000046a67808 */ /* 0x000fe40004800000 */
[-C--:B------:R-:W-:Y:S02]  /*3650*/  ISETP.GE.AND P2, PT, R35, R202.reuse, PT ;  /* 0x000000ca2300720c */ /* 0x080fe40003f46270 */
[----:B------:R-:W-:Y:S02]  /*3660*/  FSEL R8, R15, -INF , !P4 ;  /* 0xff8000000f087808 */ /* 0x000fe40006000000 */
[----:B------:R-:W-:Y:S02]  /*3670*/  ISETP.GE.AND P6, PT, R9, R207, PT ;  /* 0x000000cf0900720c */ /* 0x000fe40003fc6270 */
[----:B------:R-:W-:-:S02]  /*3680*/  ISETP.GE.AND P0, PT, R11, R202, PT ;  /* 0x000000ca0b00720c */ /* 0x000fc40003f06270 */
[----:B------:R-:W-:Y:S02]  /*3690*/  ISETP.GE.AND P1, PT, R9, R202, PT ;  /* 0x000000ca0900720c */ /* 0x000fe40003f26270 */
[-C--:B------:R-:W-:Y:S02]  /*36a0*/  ISETP.GE.AND P5, PT, R35, R207.reuse, PT ;  /* 0x000000cf2300720c */ /* 0x080fe40003fa6270 */
[----:B------:R-:W-:Y:S02]  /*36b0*/  ISETP.GE.AND P4, PT, R11, R207, PT ;  /* 0x000000cf0b00720c */ /* 0x000fe40003f86270 */
[-C--:B------:R-:W-:Y:S02]  /*36c0*/  ISETP.LT.OR P2, PT, R35, R206.reuse, P2 ;  /* 0x000000ce2300720c */ /* 0x080fe40001741670 */
[----:B------:R-:W-:Y:S02]  /*36d0*/  ISETP.LT.OR P0, PT, R11, R206, P0 ;  /* 0x000000ce0b00720c */ /* 0x000fe40000701670 */
[----:B------:R-:W-:-:S02]  /*36e0*/  ISETP.LT.OR P6, PT, R9, R208, P6 ;  /* 0x000000d00900720c */ /* 0x000fc400037c1670 */
[----:B------:R-:W-:Y:S02]  /*36f0*/  ISETP.LT.OR P1, PT, R9, R206, P1 ;  /* 0x000000ce0900720c */ /* 0x000fe40000f21670 */
[-C--:B------:R-:W-:Y:S02]  /*3700*/  ISETP.LT.OR P5, PT, R35, R208.reuse, P5 ;  /* 0x000000d02300720c */ /* 0x080fe40002fa1670 */
[----:B------:R-:W-:Y:S02]  /*3710*/  ISETP.LT.OR P4, PT, R11, R208, P4 ;  /* 0x000000d00b00720c */ /* 0x000fe40002781670 */
[C---:B------:R-:W-:Y:S02]  /*3720*/  IADD3 R9, R37.reuse, 0x31, RZ ;  /* 0x0000003125097810 */ /* 0x040fe40007ffe0ff */
[----:B------:R-:W-:Y:S02]  /*3730*/  IADD3 R11, R37, 0x30, RZ ;  /* 0x00000030250b7810 */ /* 0x000fe40007ffe0ff */
[----:B------:R-:W-:-:S02]  /*3740*/  FSEL R218, R71, -INF , !P2 ;  /* 0xff80000047da7808 */ /* 0x000fc40005000000 */
[----:B------:R-:W-:Y:S02]  /*3750*/  FSEL R170, R78, -INF , !P0 ;  /* 0xff8000004eaa7808 */ /* 0x000fe40004000000 */
[----:B------:R-:W-:Y:S02]  /*3760*/  FSEL R199, R69, -INF , !P5 ;  /* 0xff80000045c77808 */ /* 0x000fe40006800000 */
[C---:B------:R-:W-:Y:S02]  /*3770*/  ISETP.GE.AND P2, PT, R9.reuse, R207, PT ;  /* 0x000000cf0900720c */ /* 0x040fe40003f46270 */
[----:B------:R-:W-:Y:S02]  /*3780*/  FSEL R171, R76, -INF , !P4 ;  /* 0xff8000004cab7808 */ /* 0x000fe40006000000 */
[----:B------:R-:W-:Y:S02]  /*3790*/  ISETP.GE.AND P0, PT, R9, R202, PT ;  /* 0x000000ca0900720c */ /* 0x000fe40003f06270 */
[----:B------:R-:W-:-:S02]  /*37a0*/  FSEL R216, R79, -INF , !P1 ;  /* 0xff8000004fd87808 */ /* 0x000fc40004800000 */
[C---:B------:R-:W-:Y:S02]  /*37b0*/  ISETP.GE.AND P5, PT, R11.reuse, R207, PT ;  /* 0x000000cf0b00720c */ /* 0x040fe40003fa6270 */
[----:B------:R-:W-:Y:S02]  /*37c0*/  ISETP.GE.AND P4, PT, R11, R202, PT ;  /* 0x000000ca0b00720c */ /* 0x000fe40003f86270 */
[----:B------:R-:W-:Y:S02]  /*37d0*/  ISETP.GT.AND P1, PT, R201, R196, PT ;  /* 0x000000c4c900720c */ /* 0x000fe40003f24270 */
[C---:B------:R-:W-:Y:S02]  /*37e0*/  ISETP.LT.OR P2, PT, R9.reuse, R208, P2 ;  /* 0x000000d00900720c */ /* 0x040fe40001741670 */
[----:B------:R-:W-:Y:S02]  /*37f0*/  ISETP.LT.OR P0, PT, R9, R206, P0 ;  /* 0x000000ce0900720c */ /* 0x000fe40000701670 */
[----:B------:R-:W-:-:S02]  /*3800*/  ISETP.LT.OR P5, PT, R11, R208, P5 ;  /* 0x000000d00b00720c */ /* 0x000fc40002fa1670 */
[----:B------:R-:W-:Y:S02]  /*3810*/  ISETP.LT.OR P4, PT, R11, R206, P4 ;  /* 0x000000ce0b00720c */ /* 0x000fe40002781670 */
[C---:B------:R-:W-:Y:S02]  /*3820*/  IADD3 R9, R37.reuse, 0x38, RZ ;  /* 0x0000003825097810 */ /* 0x040fe40007ffe0ff */
[----:B------:R-:W-:Y:S02]  /*3830*/  IADD3 R37, R37, 0x39, RZ ;  /* 0x0000003925257810 */ /* 0x000fe40007ffe0ff */
[----:B------:R-:W-:Y:S02]  /*3840*/  FSEL R167, R77, -INF , !P6 ;  /* 0xff8000004da77808 */ /* 0x000fe40007000000 */
[----:B------:R-:W-:Y:S02]  /*3850*/  FSEL R211, R48, -INF , !P5 ;  /* 0xff80000030d37808 */ /* 0x000fe40006800000 */
[----:B------:R-:W-:-:S02]  /*3860*/  FSEL R168, R50, -INF , !P4 ;  /* 0xff80000032a87808 */ /* 0x000fc40006000000 */
[----:B------:R-:W-:Y:S02]  /*3870*/  FSEL R209, R49, -INF , !P2 ;  /* 0xff80000031d17808 */ /* 0x000fe40005000000 */
[-C--:B------:R-:W-:Y:S02]  /*3880*/  ISETP.GE.AND P6, PT, R9, R207.reuse, PT ;  /* 0x000000cf0900720c */ /* 0x080fe40003fc6270 */
[----:B------:R-:W-:Y:S02]  /*3890*/  ISETP.GE.AND P5, PT, R37, R207, PT ;  /* 0x000000cf2500720c */ /* 0x000fe40003fa6270 */
[-C--:B------:R-:W-:Y:S02]  /*38a0*/  ISETP.GE.AND P4, PT, R9, R202.reuse, PT ;  /* 0x000000ca0900720c */ /* 0x080fe40003f86270 */
[----:B------:R-:W-:Y:S02]  /*38b0*/  ISETP.GE.AND P2, PT, R37, R202, PT ;  /* 0x000000ca2500720c */ /* 0x000fe40003f46270 */
[----:B------:R-:W-:-:S02]  /*38c0*/  FSEL R142, R51, -INF , !P0 ;  /* 0xff800000338e7808 */ /* 0x000fc40004000000 */
[C---:B------:R-:W-:Y:S02]  /*38d0*/  ISETP.LT.OR P6, PT, R9.reuse, R208, P6 ;  /* 0x000000d00900720c */ /* 0x040fe400037c1670 */
[----:B------:R-:W-:Y:S02]  /*38e0*/  ISETP.LT.OR P4, PT, R9, R206, P4 ;  /* 0x000000ce0900720c */ /* 0x000fe40002781670 */
[C---:B------:R-:W-:Y:S02]  /*38f0*/  ISETP.LT.OR P5, PT, R37.reuse, R208, P5 ;  /* 0x000000d02500720c */ /* 0x040fe40002fa1670 */
[----:B------:R-:W-:Y:S02]  /*3900*/  ISETP.LT.OR P2, PT, R37, R206, P2 ;  /* 0x000000ce2500720c */ /* 0x000fe40001741670 */
[----:B------:R-:W-:Y:S02]  /*3910*/  @!P1 LEA R212, P0, R134, c[0x0][0x168], 0x1 ;  /* 0x00005a0086d49a11 */ /* 0x000fe400078008ff */
[----:B------:R-:W-:-:S02]  /*3920*/  FSEL R143, R44, -INF , !P6 ;  /* 0xff8000002c8f7808 */ /* 0x000fc40007000000 */
[----:B------:R-:W-:Y:S02]  /*3930*/  FSEL R140, R46, -INF , !P4 ;  /* 0xff8000002e8c7808 */ /* 0x000fe40006000000 */
[----:B------:R-:W-:Y:S02]  /*3940*/  FSEL R141, R45, -INF , !P5 ;  /* 0xff8000002d8d7808 */ /* 0x000fe40006800000 */
[----:B------:R-:W-:Y:S02]  /*3950*/  FSEL R164, R47, -INF , !P2 ;  /* 0xff8000002fa47808 */ /* 0x000fe40005000000 */
[----:B------:R-:W-:Y:S01]  /*3960*/  @!P1 LEA.HI.X R213, R134, c[0x0][0x16c], R133, 0x1, P0 ;  /* 0x00005b0086d59a11 */ /* 0x000fe200000f0c85 */
        /* <DEDUP_REMOVED lines=59> */
.L_x_5539:
[----:B------:R-:W-:-:S04]  /*3d20*/  ULEA UR4, -UR8, URZ, 0x6 ;  /* 0x0000003f08047291 */ /* 0x000fc8000f8e313f */
[----:B------:R-:W-:Y:S02]  /*3d30*/  USHF.R.S32.HI UR5, URZ, 0x1f, UR4 ;  /* 0x0000001f3f057899 */ /* 0x000fe40008011404 */
[----:B------:R-:W-:-:S04]  /*3d40*/  MOV R3, UR4 ;  /* 0x0000000400037c02 */ /* 0x000fc80008000f00 */
[----:B------:R-:W-:Y:S02]  /*3d50*/  MOV R10, UR5 ;  /* 0x00000005000a7c02 */ /* 0x000fe40008000f00 */
.L_x_5540:
[----:B------:R-:W-:Y:S01]  /*3d60*/  IADD3 R134, P0, R3, R134, RZ ;  /* 0x0000008603867210 */ /* 0x000fe20007f1e0ff */
[----:B------:R-:W-:Y:S02]  /*3d70*/  USHF.L.U32 UR6, UR8, 0x5, URZ ;  /* 0x0000000508067899 */ /* 0x000fe4000800063f */
[----:B------:R-:W-:Y:S02]  /*3d80*/  UMOV UR5, 0x5 ;  /* 0x0000000500057882 */ /* 0x000fe40000000000 */
[----:B------:R-:W-:Y:S01]  /*3d90*/  IMAD.X R133, R10, 0x1, R133, P0 ;  /* 0x000000010a857824 */ /* 0x000fe200000e0685 */
[C---:B------:R-:W-:Y:S01]  /*3da0*/  LEA R212, P0, R134.reuse, c[0x0][0x168], 0x1 ;  /* 0x00005a0086d47a11 */ /* 0x040fe200078008ff */
[----:B------:R-:W-:Y:S02]  /*3db0*/  ULDC UR4, c[0x0][0x19c] ;  /* 0x0000670000047ab9 */ /* 0x000fe40000000800 */
[----:B------:R-:W-:Y:S01]  /*3dc0*/  USHF.L.U64.HI UR4, UR8, UR5, UR4 ;  /* 0x0000000508047299 */ /* 0x000fe20008010204 */
[----:B------:R-:W-:-:S02]  /*3dd0*/  LEA.HI.X R213, R134, c[0x0][0x16c], R133, 0x1, P0 ;  /* 0x00005b0086d57a11 */ /* 0x000fc400000f0c85 */
[----:B------:R-:W-:-:S03]  /*3de0*/  IADD3 R26, P0, R212, UR6, RZ ;  /* 0x00000006d41a7c10 */ /* 0x000fc6000ff1e0ff */
        /* <DEDUP_REMOVED lines=9> */
[----:B------:R-:W-:-:S03]  /*3e80*/  IADD3 R10, P0, R24, UR6, RZ ;  /* 0x00000006180a7c10 */ /* 0x000fc6000ff1e0ff */
[----:B------:R1:W-:Y:S01]  /*3e90*/  LDGSTS.E.BYPASS.LTC128B.128 [R203+0x6800], [R26.64] ;  /* 0x068000001acb7fae */ /* 0x0003e2000b901d4a */
[----:B------:R-:W-:-:S03]  /*3ea0*/  IADD3.X R11, R25, UR4, RZ, P0, !PT ;  /* 0x00000004190b7c10 */ /* 0x000fc600087fe4ff */
        /* <DEDUP_REMOVED lines=9> */
.L_x_5538:
        /* <DEDUP_REMOVED lines=31> */
[----:B------:R-:W1:Y:S01]  /*4130*/  SHFL.BFLY PT, R9, R12, 0x2, 0x1f ;  /* 0x0c401f000c097f89 */ /* 0x000e6200000e0000 */
[----:B------:R-:W-:-:S02]  /*4140*/  ISETP.GT.AND P4, PT, R201, R196, PT ;  /* 0x000000c4c900720c */ /* 0x000fc40003f84270 */
        /* <DEDUP_REMOVED lines=31> */
[--C-:B------:R-:W-:Y:S02]  /*4340*/  FFMA.FTZ R154, R31, c[0x0][0x23c], -R214.reuse ;  /* 0x00008f001f9a7a23 */ /* 0x100fe400000108d6 */
        /* <DEDUP_REMOVED lines=8> */
[----:B------:R-:W1:Y:S01]  /*43d0*/  MUFU.EX2 R156, R156 ;  /* 0x0000009c009c7308 */ /* 0x000e620000000800 */
[--C-:B------:R-:W-:Y:S01]  /*43e0*/  FFMA.FTZ R149, R17, c[0x0][0x23c], -R214.reuse ;  /* 0x00008f0011957a23 */ /* 0x100fe200000108d6 */
[----:B------:R-:W2:Y:S01]  /*43f0*/  LDSM.16.MT88.4 R4, [R184+0x10000] ;  /* 0x01000000b804783b */ /* 0x000ea20000004200 */
[--C-:B------:R-:W-:Y:S02]  /*4400*/  FFMA.FTZ R155, R18, c[0x0][0x23c], -R169.reuse ;  /* 0x00008f00129b7a23 */ /* 0x100fe400000108a9 */
[--C-:B------:R-:W-:Y:S02]  /*4410*/  FFMA.FTZ R148, R16, c[0x0][0x23c], -R169.reuse ;  /* 0x00008f0010947a23 */ /* 0x100fe400000108a9 */
[----:B------:R-:W-:Y:S01]  /*4420*/  FFMA.FTZ R0, R8, c[0x0][0x23c], -R169 ;  /* 0x00008f0008007a23 */ /* 0x000fe200000108a9 */
[----:B------:R-:W-:Y:S01]  /*4430*/  MUFU.EX2 R154, R154 ;  /* 0x0000009a009a7308 */ /* 0x000fe20000000800 */
[----:B------:R-:W2:Y:S01]  /*4440*/  LDSM.16.MT88.4 R8, [R188+0xe800] ;  /* 0x00e80000bc08783b */ /* 0x000ea20000004200 */
[----:B------:R-:W-:-:S02]  /*4450*/  FFMA.FTZ R157, R21, c[0x0][0x23c], -R214 ;  /* 0x00008f00159d7a23 */ /* 0x000fc400000108d6 */
[--C-:B------:R-:W-:Y:S01]  /*4460*/  FFMA.FTZ R150, R23, c[0x0][0x23c], -R214.reuse ;  /* 0x00008f0017967a23 */ /* 0x100fe200000108d6 */
[----:B------:R-:W2:Y:S01]  /*4470*/  LDSM.16.MT88.4 R16, [R185+0xe800] ;  /* 0x00e80000b910783b */ /* 0x000ea20000004200 */
[--C-:B------:R-:W-:Y:S02]  /*4480*/  FFMA.FTZ R144, R13, c[0x0][0x23c], -R214.reuse ;  /* 0x00008f000d907a23 */ /* 0x100fe400000108d6 */
[----:B------:R-:W3:Y:S01]  /*4490*/  MUFU.EX2 R151, R151 ;  /* 0x0000009700977308 */ /* 0x000ee20000000800 */
[----:B-1----:R-:W-:Y:S01]  /*44a0*/  F2FP.BF16.PACK_AB R96, R156, R159 ;  /* 0x0000009f9c60723e */ /* 0x002fe200000010ff */
[----:B------:R-:W-:Y:S01]  /*44b0*/  FFMA.FTZ R153, R14, c[0x0][0x23c], -R169 ;  /* 0x00008f000e997a23 */ /* 0x000fe200000108a9 */
[----:B------:R-:W1:Y:S01]  /*44c0*/  LDSM.16.MT88.4 R20, [R188+0xc800] ;  /* 0x00c80000bc14783b */ /* 0x000e620000004200 */
[--C-:B------:R-:W-:Y:S02]  /*44d0*/  FFMA.FTZ R160, R165, c[0x0][0x23c], -R214.reuse ;  /* 0x00008f00a5a07a23 */ /* 0x100fe400000108d6 */
[--C-:B------:R-:W-:Y:S01]  /*44e0*/  FFMA.FTZ R165, R199, c[0x0][0x23c], -R214.reuse ;  /* 0x00008f00c7a57a23 */ /* 0x100fe200000108d6 */
[----:B------:R-:W1:Y:S01]  /*44f0*/  LDSM.16.MT88.4 R12, [R184+0xe800] ;  /* 0x00e80000b80c783b */ /* 0x000e620000004200 */
        /* <DEDUP_REMOVED lines=211> */
[----:B------:R-:W-:Y:S07]  /*5230*/  @!UPT UIADD3 URZ, URZ, URZ, URZ ;  /* 0x0000003f3f3ff290 */ /* 0x000fee000fffe03f */
[----:B------:R-:W-:Y:S11]  /*5240*/  @!P4 BRA `(.L_x_5541) ;  /* 0x000038000000c947 */ /* 0x000ff60003800000 */
[----:B------:R-:W-:-:S04]  /*5250*/  DEPBAR.LE SB0, 0x0 ;  /* 0x000080000000791a */ /* 0x000fc80000000000 */
[----:B------:R-:W-:Y:S01]  /*5260*/  IADD3 R201, R145, -0x2, RZ ;  /* 0xfffffffe91c97810 */ /* 0x000fe20007ffe0ff */
[----:B------:R-:W-:Y:S06]  /*5270*/  BAR.SYNC.DEFER_BLOCKING 0x0 ;  /* 0x0000000000007b1d */ /* 0x000fec0000010000 */
[----:B------:R-:W-:Y:S05]  /*5280*/  @!P3 BRA `(.L_x_5542) ;  /* 0x000004800000b947 */ /* 0x000fea0003800000 */
[----:B------:R-:W1:Y:S01]  /*5290*/  I2F.RP R8, R2 ;  /* 0x0000000200087306 */ /* 0x000e620000209400 */
[----:B------:R-:W-:Y:S01]  /*52a0*/  IMAD.SHL.U32 R5, R201, 0x40, RZ ;  /* 0x00000040c9057824 */ /* 0x000fe200078e00ff */
[----:B------:R-:W2:Y:S01]  /*52b0*/  R2UR UR6, R2 ;  /* 0x00000000020673c2 */ /* 0x000ea200000e0000 */
[----:B------:R-:W-:-:S03]  /*52c0*/  UMOV UR14, URZ ;  /* 0x0000003f000e7c82 */ /* 0x000fc60008000000 */
[----:B------:R-:W-:Y:S02]  /*52d0*/  IADD3 R6, R5, 0x40, RZ ;  /* 0x0000004005067810 */ /* 0x000fe40007ffe0ff */
[----:B------:R-:W-:Y:S02]  /*52e0*/  IABS R0, R5 ;  /* 0x0000000500007213 */ /* 0x000fe40000000000 */
[----:B------:R-:W-:Y:S01]  /*52f0*/  IABS R4, R6 ;  /* 0x0000000600047213 */ /* 0x000fe20000000000 */
[----:B------:R-:W3:Y:S01]  /*5300*/  R2UR UR5, R2 ;  /* 0x00000000020573c2 */ /* 0x000ee200000e0000 */
[----:B-1----:R-:W1:Y:S07]  /*5310*/  MUFU.RCP R7, R8 ;  /* 0x0000000800077308 */ /* 0x002e6e0000001000 */
[----:B------:R-:W4:Y:S08]  /*5320*/  R2UR UR13, R4 ;  /* 0x00000000040d73c2 */ /* 0x000f3000000e0000 */
[----:B------:R-:W5:Y:S01]  /*5330*/  R2UR UR9, R0 ;  /* 0x00000000000973c2 */ /* 0x000f6200000e0000 */
[----:B-1----:R-:W-:-:S06]  /*5340*/  IADD3 R7, R7, 0xffffffe, RZ ;  /* 0x0ffffffe07077810 */ /* 0x002fcc0007ffe0ff */
[----:B------:R-:W1:Y:S02]  /*5350*/  F2I.FTZ.U32.TRUNC.NTZ R7, R7 ;  /* 0x0000000700077305 */ /* 0x000e64000021f000 */
[----:B-1----:R-:W1:Y:S02]  /*5360*/  R2UR UR15, R7 ;  /* 0x00000000070f73c2 */ /* 0x002e6400000e0000 */
[----:B-1----:R-:W-:-:S04]  /*5370*/  UIADD3 UR4, URZ, -UR15, URZ ;  /* 0x8000000f3f047290 */ /* 0x002fc8000fffe03f */
[----:B--2---:R-:W-:-:S04]  /*5380*/  UIMAD UR4, UR4, UR6, URZ ;  /* 0x00000006040472a4 */ /* 0x004fc8000f8e023f */
[----:B------:R-:W-:-:S04]  /*5390*/  UIMAD.WIDE.U32 UR14, UR15, UR4, UR14 ;  /* 0x000000040f0e72a5 */ /* 0x000fc8000f8e000e */
[----:B----4-:R-:W-:Y:S02]  /*53a0*/  UIMAD.WIDE.U32 UR16, UR15, UR13, URZ ;  /* 0x0000000d0f1072a5 */ /* 0x010fe4000f8e003f */
[----:B-----5:R-:W-:Y:S01]  /*53b0*/  UIMAD.WIDE.U32 UR14, UR15, UR9, URZ ;  /* 0x000000090f0e72a5 */ /* 0x020fe2000f8e003f */
[----:B------:R-:W1:Y:S01]  /*53c0*/  R2UR UR4, R5 ;  /* 0x00000000050473c2 */ /* 0x000e6200000e0000 */
[----:B------:R-:W-:Y:S02]  /*53d0*/  UIADD3 UR12, -UR17, URZ, URZ ;  /* 0x0000003f110c7290 */ /* 0x000fe4000fffe13f */
[----:B------:R-:W-:Y:S02]  /*53e0*/  UIADD3 UR7, -UR15, URZ, URZ ;  /* 0x0000003f0f077290 */ /* 0x000fe4000fffe13f */
[----:B------:R-:W-:Y:S02]  /*53f0*/  UIMAD UR13, UR6, UR12, UR13 ;  /* 0x0000000c060d72a4 */ /* 0x000fe4000f8e020d */
[----:B------:R-:W-:-:S02]  /*5400*/  UIMAD UR7, UR6, UR7, UR9 ;  /* 0x00000007060772a4 */ /* 0x000fc4000f8e0209 */
[----:B---3--:R-:W-:Y:S02]  /*5410*/  UISETP.GT.U32.AND UP2, UPT, UR5, UR13, UPT ;  /* 0x0000000d0500728c */ /* 0x008fe4000bf44070 */
[----:B------:R-:W-:Y:S01]  /*5420*/  UISETP.GT.U32.AND UP1, UPT, UR5, UR7, UPT ;  /* 0x000000070500728c */ /* 0x000fe2000bf24070 */
[----:B------:R-:W2:Y:S08]  /*5430*/  R2UR UR12, R6 ;  /* 0x00000000060c73c2 */ /* 0x000eb000000e0000 */
[----:B------:R-:W-:-:S02]  /*5440*/  @!UP2 UIADD3 UR13, UR13, -UR6, URZ ;  /* 0x800000060d0da290 */ /* 0x000fc4000fffe03f */
[----:B------:R-:W-:Y:S02]  /*5450*/  @!UP1 UIADD3 UR7, UR7, -UR6, URZ ;  /* 0x8000000607079290 */ /* 0x000fe4000fffe03f */
[----:B------:R-:W-:Y:S02]  /*5460*/  UISETP.GE.U32.AND UP4, UPT, UR13, UR5, UPT ;  /* 0x000000050d00728c */ /* 0x000fe4000bf86070 */
[----:B------:R-:W-:Y:S02]  /*5470*/  ULDC UR6, c[0x0][0x2d0] ;  /* 0x0000b40000067ab9 */ /* 0x000fe40000000800 */
[----:B------:R-:W-:Y:S02]  /*5480*/  UISETP.GE.U32.AND UP3, UPT, UR7, UR5, UPT ;  /* 0x000000050700728c */ /* 0x000fe4000bf66070 */
[----:B-1----:R-:W-:Y:S02]  /*5490*/  ULOP3.LUT UR4, UR4, UR6, URZ, 0x3c, !UPT ;  /* 0x0000000604047292 */ /* 0x002fe4000f8e3c3f */
[----:B------:R-:W-:-:S02]  /*54a0*/  @!UP1 UIADD3 UR15, UR15, 0x1, URZ ;  /* 0x000000010f0f9890 */ /* 0x000fc4000fffe03f */
[----:B------:R-:W-:Y:S02]  /*54b0*/  UISETP.GE.AND UP0, UPT, UR4, URZ, UPT ;  /* 0x0000003f0400728c */ /* 0x000fe4000bf06270 */
[----:B--2---:R-:W-:Y:S02]  /*54c0*/  ULOP3.LUT UR12, UR12, UR6, URZ, 0x3c, !UPT ;  /* 0x000000060c0c7292 */ /* 0x004fe4000f8e3c3f */
[----:B------:R-:W-:Y:S02]  /*54d0*/  @!UP2 UIADD3 UR17, UR17, 0x1, URZ ;  /* 0x000000011111a890 */ /* 0x000fe4000fffe03f */
[----:B------:R-:W-:Y:S02]  /*54e0*/  UISETP.GE.AND UP1, UPT, UR12, URZ, UPT ;  /* 0x0000003f0c00728c */ /* 0x000fe4000bf26270 */
[----:B------:R-:W-:Y:S02]  /*54f0*/  @UP4 UIADD3 UR17, UR17, 0x1, URZ ;  /* 0x0000000111114890 */ /* 0x000fe4000fffe03f */
[----:B------:R-:W-:-:S02]  /*5500*/  @UP3 UIADD3 UR15, UR15, 0x1, URZ ;  /* 0x000000010f0f3890 */ /* 0x000fc4000fffe03f */
[----:B------:R-:W-:Y:S02]  /*5510*/  ULDC UR7, c[0x0][0x2d0] ;  /* 0x0000b40000077ab9 */ /* 0x000fe40000000800 */
[----:B------:R-:W-:Y:S02]  /*5520*/  UISETP.NE.AND UP2, UPT, URZ, UR7, UPT ;  /* 0x000000073f00728c */ /* 0x000fe4000bf45270 */
[----:B------:R-:W-:Y:S02]  /*5530*/  ULOP3.LUT UR4, URZ, UR7, URZ, 0x33, !UPT ;  /* 0x000000073f047292 */ /* 0x000fe4000f8e333f */
[----:B------:R-:W-:Y:S02]  /*5540*/  @!UP1 UIADD3 UR17, -UR17, URZ, URZ ;  /* 0x0000003f11119290 */ /* 0x000fe4000fffe13f */
[----:B------:R-:W-:Y:S02]  /*5550*/  @!UP0 UIADD3 UR15, -UR15, URZ, URZ ;  /* 0x0000003f0f0f8290 */ /* 0x000fe4000fffe13f */
[----:B------:R-:W-:-:S02]  /*5560*/  USEL UR5, UR4, UR17, !UP2 ;  /* 0x0000001104057287 */ /* 0x000fc4000d000000 */
[----:B------:R-:W-:-:S04]  /*5570*/  USEL UR4, UR4, UR15, !UP2 ;  /* 0x0000000f04047287 */ /* 0x000fc8000d000000 */
[----:B------:R-:W-:Y:S02]  /*5580*/  MOV R5, UR5 ;  /* 0x0000000500057c02 */ /* 0x000fe40008000f00 */
[----:B------:R-:W-:-:S03]  /*5590*/  IMAD.U32 R7, RZ, RZ, UR4 ;  /* 0x00000004ff077e24 */ /* 0x000fc6000f8e00ff */
[----:B------:R-:W-:-:S04]  /*55a0*/  IMAD.WIDE R4, R5, 0x4, R204 ;  /* 0x0000000405047825 */ /* 0x000fc800078e02cc */
[----:B------:R-:W-:Y:S02]  /*55b0*/  IMAD.WIDE R6, R7, 0x4, R204 ;  /* 0x0000000407067825 */ /* 0x000fe400078e02cc */
[----:B------:R-:W2:Y:S04]  /*55c0*/  LDG.E R4, [R4.64] ;  /* 0x0000000a04047981 */ /* 0x000ea8000c1e1900 */
[----:B------:R-:W3:Y:S01]  /*55d0*/  LDG.E R0, [R6.64] ;  /* 0x0000000a06007981 */ /* 0x000ee2000c1e1900 */
[----:B------:R-:W-:-:S03]  /*55e0*/  UIADD3 UR5, UR5, -UR4, URZ ;  /* 0x8000000405057290 */ /* 0x000fc6000fffe03f */
        /* <DEDUP_REMOVED lines=18> */
.L_x_5542:
[----:B------:R-:W-:Y:S02]  /*5710*/  ULDC UR14, c[0x0][0x1a0] ;  /* 0x00006800000e7ab9 */ /* 0x000fe40000000800 */
[----:B------:R-:W-:-:S04]  /*5720*/  ULEA UR14, -UR14, URZ, 0x6 ;  /* 0x0000003f0e0e7291 */ /* 0x000fc8000f8e313f */
[----:B------:R-:W-:-:S04]  /*5730*/  USHF.R.S32.HI UR9, URZ, 0x1f, UR14 ;  /* 0x0000001f3f097899 */ /* 0x000fc8000801140e */
.L_x_5543:
[----:B------:R-:W-:Y:S01]  /*5740*/  IMAD.U32 R5, RZ, RZ, UR14 ;  /* 0x0000000eff057e24 */ /* 0x000fe2000f8e00ff */
[----:B------:R-:W-:Y:S01]  /*5750*/  ULDC.64 UR4, c[0x0][0x1a0] ;  /* 0x0000680000047ab9 */ /* 0x000fe20000000a00 */
[----:B------:R-:W-:Y:S01]  /*5760*/  IMAD.U32 R0, RZ, RZ, UR9 ;  /* 0x00000009ff007e24 */ /* 0x000fe2000f8e00ff */
[----:B------:R-:W-:Y:S01]  /*5770*/  IADD3 R7, P0, R146, UR14, RZ ;  /* 0x0000000e92077c10 */ /* 0x000fe2000ff1e0ff */
[----:B------:R-:W-:Y:S01]  /*5780*/  ULEA UR6, UP0, UR4, UR14, 0x4 ;  /* 0x0000000e04067291 */ /* 0x000fe2000f80203f */
[----:B------:R-:W-:Y:S01]  /*5790*/  LEA R198, P1, R5, R198, 0x1 ;  /* 0x000000c605c67211 */ /* 0x000fe200078208ff */
[----:B------:R-:W-:Y:S01]  /*57a0*/  USHF.L.U32 UR7, UR4, 0x5, URZ ;  /* 0x0000000504077899 */ /* 0x000fe2000800063f */
[----:B------:R-:W-:Y:S01]  /*57b0*/  IADD3.X R4, R135, UR9, RZ, P0, !PT ;  /* 0x0000000987047c10 */ /* 0x000fe200087fe4ff */
[----:B------:R-:W-:Y:S01]  /*57c0*/  ULEA.HI.X UR9, UR4, UR9, UR5, 0x4, UP0 ;  /* 0x0000000904097291 */ /* 0x000fe200080f2405 */
[----:B------:R-:W-:Y:S02]  /*57d0*/  LEA.HI.X R197, R5, R197, R0, 0x1, P1 ;  /* 0x000000c505c57211 */ /* 0x000fe400008f0c00 */
[----:B------:R-:W-:-:S02]  /*57e0*/  LEA R6, P1, R7, c[0x0][0x170], 0x1 ;  /* 0x00005c0007067a11 */ /* 0x000fc400078208ff */
[----:B------:R-:W-:Y:S01]  /*57f0*/  IADD3 R146, P0, R146, UR6, RZ ;  /* 0x0000000692927c10 */ /* 0x000fe2000ff1e0ff */
[----:B------:R-:W-:Y:S01]  /*5800*/  UMOV UR6, 0x5 ;  /* 0x0000000500067882 */ /* 0x000fe20000000000 */
[----:B------:R-:W-:Y:S01]  /*5810*/  LEA.HI.X R7, R7, c[0x0][0x174], R4, 0x1, P1 ;  /* 0x00005d0007077a11 */ /* 0x000fe200008f0c04 */
[----:B------:R-:W-:Y:S01]  /*5820*/  USHF.L.U64.HI UR4, UR4, UR6, UR5 ;  /* 0x0000000604047299 */ /* 0x000fe20008010205 */
[----:B------:R-:W-:Y:S01]  /*5830*/  IADD3.X R135, R135, UR9, RZ, P0, !PT ;  /* 0x0000000987877c10 */ /* 0x000fe200087fe4ff */
[----:B------:R-:W-:Y:S01]  /*5840*/  IMAD.MOV.U32 R199, RZ, RZ, R197 ;  /* 0x000000ffffc77224 */ /* 0x000fe200078e00c5 */
[----:B------:R-:W-:Y:S02]  /*5850*/  IADD3 R8, P1, R198, UR7, RZ ;  /* 0x00000007c6087c10 */ /* 0x000fe4000ff3e0ff */
[C---:B------:R-:W-:Y:S02]  /*5860*/  LEA R4, P0, R146.reuse, c[0x0][0x170], 0x1 ;  /* 0x00005c0092047a11 */ /* 0x040fe400078008ff */
[----:B------:R-:W-:Y:S01]  /*5870*/  IADD3.X R9, R197, UR4, RZ, P1, !PT ;  /* 0x00000004c5097c10 */ /* 0x000fe20008ffe4ff */
[----:B------:R-:W-:Y:S01]  /*5880*/  @!PT LDS RZ, [RZ] ;  /* 0x00000000fffff984 */ /* 0x000fe20000000800 */
[----:B------:R-:W-:Y:S01]  /*5890*/  @!PT LDS RZ, [RZ] ;  /* 0x00000000fffff984 */ /* 0x000fe20000000800 */
[----:B------:R-:W-:Y:S01]  /*58a0*/  @!PT LDS RZ, [RZ] ;  /* 0x00000000fffff984 */ /* 0x000fe20000000800 */
[----:B------:R1:W-:Y:S01]  /*58b0*/  LDGSTS.E.BYPASS.LTC128B.128 [R203+0xc000], [R198.64] ;  /* 0x0c000000c6cb7fae */ /* 0x0003e2000b901d4a */
[----:B------:R-:W-:-:S02]  /*58c0*/  LEA.HI.X R5, R146, c[0x0][0x174], R135, 0x1, P0 ;  /* 0x00005d0092057a11 */ /* 0x000fc400000f0c87 */
[----:B------:R-:W-:Y:S01]  /*58d0*/  IADD3 R10, P1, R8, UR7, RZ ;  /* 0x00000007080a7c10 */ /* 0x000fe2000ff3e0ff */
[----:B------:R2:W-:Y:S01]  /*58e0*/  LDGSTS.E.BYPASS.LTC128B.128 [R203+0xe000], [R6.64+0x80] ;  /* 0x0e00008006cb7fae */ /* 0x0005e2000b901d4a */
[----:B------:R-:W-:Y:S02]  /*58f0*/  IADD3 R16, P0, R4, UR7, RZ ;  /* 0x0000000704107c10 */ /* 0x000fe4000ff1e0ff */
[----:B------:R-:W-:Y:S01]  /*5900*/  IADD3.X R11, R9, UR4, RZ, P1, !PT ;  /* 0x00000004090b7c10 */ /* 0x000fe20008ffe4ff */
[----:B------:R2:W-:Y:S01]  /*5910*/  LDGSTS.E.BYPASS.LTC128B.128 [R203+0x10000], [R6.64+0x100] ;  /* 0x1000010006cb7fae */ /* 0x0005e2000b901d4a */
[----:B------:R-:W-:Y:S02]  /*5920*/  IADD3 R28, P1, R10, UR7, RZ ;  /* 0x000000070a1c7c10 */ /* 0x000fe4000ff3e0ff */
[----:B------:R-:W-:Y:S01]  /*5930*/  IADD3.X R17, R5, UR4, RZ, P0, !PT ;  /* 0x0000000405117c10 */ /* 0x000fe200087fe4ff */
[----:B------:R3:W-:Y:S01]  /*5940*/  LDGSTS.E.BYPASS.LTC128B.128 [R203+0xc800], [R8.64] ;  /* 0x0c80000008cb7fae */ /* 0x0007e2000b901d4a */
[----:B------:R-:W-:-:S02]  /*5950*/  IADD3 R30, P0, R16, UR7, RZ ;  /* 0x00000007101e7c10 */ /* 0x000fc4000ff1e0ff */
[----:B------:R-:W-:Y:S01]  /*5960*/  IADD3.X R29, R11, UR4, RZ, P1, !PT ;  /* 0x000000040b1d7c10 */ /* 0x000fe20008ffe4ff */
[----:B------:R2:W-:Y:S01]  /*5970*/  LDGSTS.E.BYPASS.LTC128B.128 [R203+0xe800], [R4.64+0x80] ;  /* 0x0e80008004cb7fae */ /* 0x0005e2000b901d4a */
[----:B------:R-:W-:-:S03]  /*5980*/  IADD3.X R31, R17, UR4, RZ, P0, !PT ;  /* 0x00000004111f7c10 */ /* 0x000fc600087fe4ff */
        /* <DEDUP_REMOVED lines=8> */
[----:B------:R-:W4:Y:S04]  /*5a10*/  LDSM.16.M88.4 R12, [R193+0x6000] ;  /* 0x00600000c10c783b */ /* 0x000f280000000200 */
[----:B------:R-:W-:Y:S04]  /*5a20*/  LDSM.16.M88.4 R24, [R192] ;  /* 0x00000000c018783b */ /* 0x000fe80000000200 */
[----:B--2---:R-:W-:Y:S04]  /*5a30*/  LDSM.16.M88.4 R4, [R191] ;  /* 0x00000000bf04783b */ /* 0x004fe80000000200 */
[----:B------:R-:W2:Y:S04]  /*5a40*/  LDSM.16.M88.4 R156, [R193+0x6800] ;  /* 0x00680000c19c783b */ /* 0x000ea80000000200 */
[----:B------:R-:W1:Y:S04]  /*5a50*/  LDSM.16.M88.4 R148, [R193+0x7000] ;  /* 0x00700000c194783b */ /* 0x000e680000000200 */
[----:B------:R-:W1:Y:S04]  /*5a60*/  LDSM.16.M88.4 R20, [R193+0x7800] ;  /* 0x00780000c114783b */ /* 0x000e680000000200 */
[----:B-----5:R-:W-:Y:S04]  /*5a70*/  LDSM.16.M88.4 R28, [R190] ;  /* 0x00000000be1c783b */ /* 0x020fe80000000200 */
[----:B---3--:R-:W3:Y:S04]  /*5a80*/  LDSM.16.M88.4 R8, [R187+0x6000] ;  /* 0x00600000bb08783b */ /* 0x008ee80000000200 */
[----:B------:R-:W5:Y:S04]  /*5a90*/  LDSM.16.M88.4 R220, [R183] ;  /* 0x00000000b7dc783b */ /* 0x000f680000000200 */
[----:B------:R-:W1:Y:S01]  /*5aa0*/  LDSM.16.M88.4 R168, [R182] ;  /* 0x00000000b6a8783b */ /* 0x000e620000000200 */
[C---:B----4-:R-:W-:Y:S03]  /*5ab0*/  HMMA.16816.F32.BF16 R16, R140.reuse, R12, RZ ;  /* 0x0000000c8c10723c */ /* 0x050fe600000418ff */
[----:B------:R-:W4:Y:S04]  /*5ac0*/  LDSM.16.M88.4 R164, [R181] ;  /* 0x00000000b5a4783b */ /* 0x000f280000000200 */
[----:B------:R-:W-:Y:S01]  /*5ad0*/  LDSM.16.M88.4 R224, [R187+0x6800] ;  /* 0x00680000bbe0783b */ /* 0x000fe20000000200 */
[C---:B------:R-:W-:Y:S03]  /*5ae0*/  HMMA.16816.F32.BF16 R12, R140.reuse, R14, RZ ;  /* 0x0000000e8c0c723c */ /* 0x040fe600000418ff */
[----:B------:R-:W-:Y:S04]  /*5af0*/  LDSM.16.M88.4 R136, [R187+0x7000] ;  /* 0x00700000bb88783b */ /* 0x000fe80000000200 */
[----:B------:R-:W-:Y:S01]  /*5b00*/  LDSM.16.M88.4 R32, [R187+0x7800] ;  /* 0x00780000bb20783b */ /* 0x000fe20000000200 */
[----:B--2---:R-:W-:Y:S03]  /*5b10*/  HMMA.16816.F32.BF16 R160, R140, R156, RZ ;  /* 0x0000009c8ca0723c */ /* 0x004fe600000418ff */
[----:B------:R-:W0:Y:S05]  /*5b20*/  LDGDEPBAR ;  /* 0x00000000000079af */ /* 0x000e2a0000000000 */
[C---:B------:R-:W-:Y:S08]  /*5b30*/  HMMA.16816.F32.BF16 R16, R24.reuse, R4, R16 ;  /* 0x000000041810723c */ /* 0x040ff00000041810 */
[----:B------:R-:W-:Y:S01]  /*5b40*/  HMMA.16816.F32.BF16 R12, R24, R6, R12 ;  /* 0x00000006180c723c */ /* 0x000fe2000004180c */
[----:B------:R-:W-:Y:S07]  /*5b50*/  LDSM.16.M88.4 R4, [R180] ;  /* 0x00000000b404783b */ /* 0x000fee0000000200 */
[C---:B-1----:R-:W-:Y:S08]  /*5b60*/  HMMA.16816.F32.BF16 R152, R140.reuse, R148, RZ ;  /* 0x000000948c98723c */ /* 0x042ff000000418ff */
[C---:B------:R-:W-:Y:S08]  /*5b70*/  HMMA.16816.F32.BF16 R156, R140.reuse, R158, RZ ;  /* 0x0000009e8c9c723c */ /* 0x040ff000000418ff */
[C---:B------:R-:W-:Y:S08]  /*5b80*/  HMMA.16816.F32.BF16 R148, R140.reuse, R150, RZ ;  /* 0x000000968c94723c */ /* 0x040ff000000418ff */
[C---:B------:R-:W-:Y:S08]  /*5b90*/  HMMA.16816.F32.BF16 R144, R140.reuse, R20, RZ ;  /* 0x000000148c90723c */ /* 0x040ff000000418ff */
[----:B------:R-:W-:Y:S01]  /*5ba0*/  HMMA.16816.F32.BF16 R140, R140, R22, RZ ;  /* 0x000000168c8c723c */ /* 0x000fe200000418ff */
[----:B------:R-:W1:Y:S07]  /*5bb0*/  LDSM.16.M88.4 R20, [R189] ;  /* 0x00000000bd14783b */ /* 0x000e6e0000000200 */
[C---:B---3--:R-:W-:Y:S08]  /*5bc0*/  HMMA.16816.F32.BF16 R16, R28.reuse, R8, R16 ;  /* 0x000000081c10723c */ /* 0x048ff00000041810 */
[----:B------:R-:W-:Y:S01]  /*5bd0*/  HMMA.16816.F32.BF16 R12, R28, R10, R12 ;  /* 0x0000000a1c0c723c */ /* 0x000fe2000004180c */
[----:B------:R-:W-:Y:S07]  /*5be0*/  LDSM.16.M88.4 R8, [R193+0x8000] ;  /* 0x00800000c108783b */ /* 0x000fee0000000200 */
[C---:B-----5:R-:W-:Y:S08]  /*5bf0*/  HMMA.16816.F32.BF16 R160, R24.reuse, R220, R160 ;  /* 0x000000dc18a0723c */ /* 0x060ff000000418a0 */
[C---:B------:R-:W-:Y:S01]  /*5c00*/  HMMA.16816.F32.BF16 R156, R24.reuse, R222, R156 ;  /* 0x000000de189c723c */ /* 0x040fe2000004189c */
[----:B------:R-:W-:Y:S07]  /*5c10*/  LDSM.16.M88.4 R220, [R180+0x800] ;  /* 0x00080000b4dc783b */ /* 0x000fee0000000200 */
[C---:B------:R-:W-:Y:S08]  /*5c20*/  HMMA.16816.F32.BF16 R152, R24.reuse, R168, R152 ;  /* 0x000000a81898723c */ /* 0x040ff00000041898 */
[C---:B------:R-:W-:Y:S01]  /*5c30*/  HMMA.16816.F32.BF16 R148, R24.reuse, R170, R148 ;  /* 0x000000aa1894723c */ /* 0x040fe20000041894 */
[----:B------:R-:W-:Y:S07]  /*5c40*/  LDSM.16.M88.4 R168, [R180+0x1000] ;  /* 0x00100000b4a8783b */ /* 0x000fee0000000200 */
[C---:B----4-:R-:W-:Y:S08]  /*5c50*/  HMMA.16816.F32.BF16 R144, R24.reuse, R164, R144 ;  /* 0x000000a41890723c */ /* 0x050ff00000041890 */
[----:B------:R-:W-:Y:S01]  /*5c60*/  HMMA.16816.F32.BF16 R140, R24, R166, R140 ;  /* 0x000000a6188c723c */ /* 0x000fe2000004188c */
[----:B------:R-:W2:Y:S04]  /*5c70*/  LDSM.16.M88.4 R24, [R194+0x2000] ;  /* 0x00200000c218783b */ /* 0x000ea80000000200 */
[----:B------:R-:W3:Y:S03]  /*5c80*/  LDSM.16.M88.4 R164, [R180+0x1800] ;  /* 0x00180000b4a4783b */ /* 0x000ee60000000200 */
[C---:B-1----:R-:W-:Y:S08]  /*5c90*/  HMMA.16816.F32.BF16 R16, R20.reuse, R4, R16 ;  /* 0x000000041410723c */ /* 0x042ff00000041810 */
[----:B------:R-:W-:Y:S01]  /*5ca0*/  HMMA.16816.F32.BF16 R12, R20, R6, R12 ;  /* 0x00000006140c723c */ /* 0x000fe2000004180c */
[----:B------:R-:W-:Y:S07]  /*5cb0*/  LDSM.16.M88.4 R4, [R179] ;  /* 0x00000000b304783b */ /* 0x000fee0000000200 */
        /* <DEDUP_REMOVED lines=9> */
[----:B------:R-:W4:Y:S03]  /*5d50*/  LDSM.16.M88.4 R28, [R193+0x9800] ;  /* 0x00980000c11c783b */ /* 0x000f260000000200 */
[C---:B--2---:R-:W-:Y:S08]  /*5d60*/  HMMA.16816.F32.BF16 R16, R24.reuse, R8, R16 ;  /* 0x000000081810723c */ /* 0x044ff00000041810 */
[----:B------:R-:W-:Y:S01]  /*5d70*/  HMMA.16816.F32.BF16 R12, R24, R10, R12 ;  /* 0x0000000a180c723c */ /* 0x000fe2000004180c */
[----:B------:R-:W-:Y:S07]  /*5d80*/  LDSM.16.M88.4 R8, [R187+0x8000] ;  /* 0x00800000bb08783b */ /* 0x000fee0000000200 */
[C---:B------:R-:W-:Y:S08]  /*5d90*/  HMMA.16816.F32.BF16 R160, R20.reuse, R220, R160 ;  /* 0x000000dc14a0723c */ /* 0x040ff000000418a0 */
[C---:B------:R-:W-:Y:S01]  /*5da0*/  HMMA.16816.F32.BF16 R156, R20.reuse, R222, R156 ;  /* 0x000000de149c723c */ /* 0x040fe2000004189c */
[----:B------:R-:W-:Y:S07]  /*5db0*/  LDSM.16.M88.4 R220, [R178] ;  /* 0x00000000b2dc783b */ /* 0x000fee0000000200 */
[C---:B------:R-:W-:Y:S08]  /*5dc0*/  HMMA.16816.F32.BF16 R152, R20.reuse, R168, R152 ;  /* 0x000000a81498723c */ /* 0x040ff00000041898 */
[C---:B------:R-:W-:Y:S01]  /*5dd0*/  HMMA.16816.F32.BF16 R148, R20.reuse, R170, R148 ;  /* 0x000000aa1494723c */ /* 0x040fe20000041894 */
[----:B------:R-:W-:Y:S07]  /*5de0*/  LDSM.16.M88.4 R168, [R177] ;  /* 0x00000000b1a8783b */ /* 0x000fee0000000200 */
[C---:B---3--:R-:W-:Y:S08]  /*5df0*/  HMMA.16816.F32.BF16 R144, R20.reuse, R164, R144 ;  /* 0x000000a41490723c */ /* 0x048ff00000041890 */
[----:B------:R-:W-:Y:S01]  /*5e00*/  HMMA.16816.F32.BF16 R140, R20, R166, R140 ;  /* 0x000000a6148c723c */ /* 0x000fe2000004188c */
[----:B------:R-:W2:Y:S04]  /*5e10*/  LDSM.16.M88.4 R20, [R190+0x2000] ;  /* 0x00200000be14783b */ /* 0x000ea80000000200 */
[----:B------:R-:W3:Y:S03]  /*5e20*/  LDSM.16.M88.4 R164, [R176] ;  /* 0x00000000b0a4783b */ /* 0x000ee60000000200 */
[C---:B-1----:R-:W-:Y:S08]  /*5e30*/  HMMA.16816.F32.BF16 R16, R32.reuse, R4, R16 ;  /* 0x000000042010723c */ /* 0x042ff00000041810 */
[----:B------:R-:W-:Y:S01]  /*5e40*/  HMMA.16816.F32.BF16 R12, R32, R6, R12 ;  /* 0x00000006200c723c */ /* 0x000fe2000004180c */
[----:B------:R-:W-:Y:S07]  /*5e50*/  LDSM.16.M88.4 R4, [R180+0x2000] ;  /* 0x00200000b404783b */ /* 0x000fee0000000200 */
[C---:B------:R-:W-:Y:S08]  /*5e60*/  HMMA.16816.F32.BF16 R160, R24.reuse, R224, R160 ;  /* 0x000000e018a0723c */ /* 0x040ff000000418a0 */
[C---:B------:R-:W-:Y:S01]  /*5e70*/  HMMA.16816.F32.BF16 R156, R24.reuse, R226, R156 ;  /* 0x000000e2189c723c */ /* 0x040fe2000004189c */
[----:B------:R-:W-:Y:S07]  /*5e80*/  LDSM.16.M88.4 R224, [R187+0x8800] ;  /* 0x00880000bbe0783b */ /* 0x000fee0000000200 */
[C---:B------:R-:W-:Y:S08]  /*5e90*/  HMMA.16816.F32.BF16 R152, R24.reuse, R136, R152 ;  /* 0x000000881898723c */ /* 0x040ff00000041898 */
[C---:B------:R-:W-:Y:S01]  /*5ea0*/  HMMA.16816.F32.BF16 R148, R24.reuse, R138, R148 ;  /* 0x0000008a1894723c */ /* 0x040fe20000041894 */
[----:B------:R-:W1:Y:S07]  /*5eb0*/  LDSM.16.M88.4 R136, [R189+0x2000] ;  /* 0x00200000bd88783b */ /* 0x000e6e0000000200 */
[C---:B----4-:R-:W-:Y:S08]  /*5ec0*/  HMMA.16816.F32.BF16 R144, R24.reuse, R28, R144 ;  /* 0x0000001c1890723c */ /* 0x050ff00000041890 */
[----:B------:R-:W-:Y:S01]  /*5ed0*/  HMMA.16816.F32.BF16 R140, R24, R30, R140 ;  /* 0x0000001e188c723c */ /* 0x000fe2000004188c */
[----:B------:R-:W4:Y:S04]  /*5ee0*/  LDSM.16.M88.4 R28, [R187+0x9000] ;  /* 0x00900000bb1c783b */ /* 0x000f280000000200 */
[----:B------:R-:W5:Y:S03]  /*5ef0*/  LDSM.16.M88.4 R24, [R187+0x9800] ;  /* 0x00980000bb18783b */ /* 0x000f660000000200 */
[C---:B--2---:R-:W-:Y:S08]  /*5f00*/  HMMA.16816.F32.BF16 R16, R20.reuse, R8, R16 ;  /* 0x000000081410723c */ /* 0x044ff00000041810 */
[----:B------:R-:W-:Y:S01]  /*5f10*/  HMMA.16816.F32.BF16 R12, R20, R10, R12 ;  /* 0x0000000a140c723c */ /* 0x000fe2000004180c */
[----:B------:R-:W-:Y:S07]  /*5f20*/  LDSM.16.M88.4 R8, [R194+0x4000] ;  /* 0x00400000c208783b */ /* 0x000fee0000000200 */
[C---:B------:R-:W-:Y:S08]  /*5f30*/  HMMA.16816.F32.BF16 R160, R32.reuse, R220, R160 ;  /* 0x000000dc20a0723c */ /* 0x040ff000000418a0 */
[C---:B------:R-:W-:Y:S01]  /*5f40*/  HMMA.16816.F32.BF16 R156, R32.reuse, R222, R156 ;  /* 0x000000de209c723c */ /* 0x040fe2000004189c */
[----:B------:R-:W-:Y:S07]  /*5f50*/  LDSM.16.M88.4 R220, [R180+0x2800] ;  /* 0x00280000b4dc783b */ /* 0x000fee0000000200 */
[C---:B------:R-:W-:Y:S08]  /*5f60*/  HMMA.16816.F32.BF16 R152, R32.reuse, R168, R152 ;  /* 0x000000a82098723c */ /* 0x040ff00000041898 */
[C---:B------:R-:W-:Y:S01]  /*5f70*/  HMMA.16816.F32.BF16 R148, R32.reuse, R170, R148 ;  /* 0x000000aa2094723c */ /* 0x040fe20000041894 */
[----:B------:R-:W-:Y:S07]  /*5f80*/  LDSM.16.M88.4 R168, [R180+0x3000] ;  /* 0x00300000b4a8783b */ /* 0x000fee0000000200 */
[C---:B---3--:R-:W-:Y:S08]  /*5f90*/  HMMA.16816.F32.BF16 R144, R32.reuse, R164, R144 ;  /* 0x000000a42090723c */ /* 0x048ff00000041890 */
        /* <DEDUP_REMOVED lines=8> */
[----:B------:R-:W1:Y:S07]  /*6020*/  LDSM.16.M88.4 R224, [R192+0x4000] ;  /* 0x00400000c0e0783b */ /* 0x000e6e0000000200 */
[C---:B----4-:R-:W-:Y:S08]  /*6030*/  HMMA.16816.F32.BF16 R152, R20.reuse, R28, R152 ;  /* 0x0000001c1498723c */ /* 0x050ff00000041898 */
[C---:B------:R-:W-:Y:S01]  /*6040*/  HMMA.16816.F32.BF16 R148, R20.reuse, R30, R148 ;  /* 0x0000001e1494723c */ /* 0x040fe20000041894 */
[----:B------:R-:W4:Y:S07]  /*6050*/  LDSM.16.M88.4 R28, [R193+0xa800] ;  /* 0x00a80000c11c783b */ /* 0x000f2e0000000200 */
[C---:B-----5:R-:W-:Y:S08]  /*6060*/  HMMA.16816.F32.BF16 R144, R20.reuse, R24, R144 ;  /* 0x000000181490723c */ /* 0x060ff00000041890 */
[----:B------:R-:W-:Y:S01]  /*6070*/  HMMA.16816.F32.BF16 R140, R20, R26, R140 ;  /* 0x0000001a148c723c */ /* 0x000fe2000004188c */
[----:B------:R-:W5:Y:S04]  /*6080*/  LDSM.16.M88.4 R24, [R193+0xb000] ;  /* 0x00b00000c118783b */ /* 0x000f680000000200 */
[----:B------:R-:W1:Y:S03]  /*6090*/  LDSM.16.M88.4 R20, [R193+0xb800] ;  /* 0x00b80000c114783b */ /* 0x000e660000000200 */
        /* <DEDUP_REMOVED lines=16> */
[C---:B----4-:R-:W-:Y:S08]  /*61a0*/  HMMA.16816.F32.BF16 R160, R8.reuse, R28, R160 ;  /* 0x0000001c08a0723c */ /* 0x050ff000000418a0 */
[C---:B------:R-:W-:Y:S01]  /*61b0*/  HMMA.16816.F32.BF16 R156, R8.reuse, R30, R156 ;  /* 0x0000001e089c723c */ /* 0x040fe2000004189c */
[----:B------:R-:W-:Y:S07]  /*61c0*/  LDSM.16.M88.4 R28, [R187+0xa800] ;  /* 0x00a80000bb1c783b */ /* 0x000fee0000000200 */
[C---:B-----5:R-:W-:Y:S08]  /*61d0*/  HMMA.16816.F32.BF16 R152, R8.reuse, R24, R152 ;  /* 0x000000180898723c */ /* 0x060ff00000041898 */
[C---:B------:R-:W-:Y:S01]  /*61e0*/  HMMA.16816.F32.BF16 R148, R8.reuse, R26, R148 ;  /* 0x0000001a0894723c */ /* 0x040fe20000041894 */
[----:B------:R-:W-:Y:S07]  /*61f0*/  LDSM.16.M88.4 R24, [R187+0xb000] ;  /* 0x00b00000bb18783b */ /* 0x000fee0000000200 */
[C---:B------:R-:W-:Y:S08]  /*6200*/  HMMA.16816.F32.BF16 R144, R8.reuse, R20, R144 ;  /* 0x000000140890723c */ /* 0x040ff00000041890 */
[----:B------:R-:W-:Y:S01]  /*6210*/  HMMA.16816.F32.BF16 R140, R8, R22, R140 ;  /* 0x00000016088c723c */ /* 0x000fe2000004188c */
[----:B------:R-:W1:Y:S04]  /*6220*/  LDSM.16.M88.4 R8, [R189+0x4000] ;  /* 0x00400000bd08783b */ /* 0x000e680000000200 */
[----:B------:R-:W4:Y:S03]  /*6230*/  LDSM.16.M88.4 R20, [R187+0xb800] ;  /* 0x00b80000bb14783b */ /* 0x000f260000000200 */
[C---:B--2---:R-:W-:Y:S08]  /*6240*/  HMMA.16816.F32.BF16 R16, R136.reuse, R32, R16 ;  /* 0x000000208810723c */ /* 0x044ff00000041810 */
[----:B------:R-:W-:Y:S08]  /*6250*/  HMMA.16816.F32.BF16 R12, R136, R34, R12 ;  /* 0x00000022880c723c */ /* 0x000ff0000004180c */
[C---:B------:R-:W-:Y:S08]  /*6260*/  HMMA.16816.F32.BF16 R160, R224.reuse, R220, R160 ;  /* 0x000000dce0a0723c */ /* 0x040ff000000418a0 */
[C---:B------:R-:W-:Y:S08]  /*6270*/  HMMA.16816.F32.BF16 R152, R224.reuse, R168, R152 ;  /* 0x000000a8e098723c */ /* 0x040ff00000041898 */
[----:B---3--:R-:W-:Y:S08]  /*6280*/  HMMA.16816.F32.BF16 R144, R224, R164, R144 ;  /* 0x000000a4e090723c */ /* 0x008ff00000041890 */
[C---:B-1----:R-:W-:Y:S08]  /*6290*/  HMMA.16816.F32.BF16 R16, R8.reuse, R4, R16 ;  /* 0x000000040810723c */ /* 0x042ff00000041810 */
[----:B------:R-:W-:Y:S01]  /*62a0*/  HMMA.16816.F32.BF16 R12, R8, R6, R12 ;  /* 0x00000006080c723c */ /* 0x000fe2000004180c */
[----:B------:R-:W1:Y:S07]  /*62b0*/  LDSM.16.M88.4 R4, [R180+0x5000] ;  /* 0x00500000b404783b */ /* 0x000e6e0000000200 */
[----:B------:R-:W-:Y:S01]  /*62c0*/  HMMA.16816.F32.BF16 R148, R224, R170, R148 ;  /* 0x000000aae094723c */ /* 0x000fe20000041894 */
[----:B------:R-:W2:Y:S07]  /*62d0*/  LDSM.16.M88.4 R168, [R180+0x4800] ;  /* 0x00480000b4a8783b */ /* 0x000eae0000000200 */
[----:B------:R-:W-:Y:S07]  /*62e0*/  HMMA.16816.F32.BF16 R160, R136, R28, R160 ;  /* 0x0000001c88a0723c */ /* 0x000fee00000418a0 */
[----:B------:R-:W-:Y:S01]  /*62f0*/  IMAD R29, R201, 0x40, R210 ;  /* 0x00000040c91d7824 */ /* 0x000fe200078e02d2 */
[----:B------:R-:W-:Y:S04]  /*6300*/  HMMA.16816.F32.BF16 R156, R224, R222, R156 ;  /* 0x000000dee09c723c */ /* 0x000fe8000004189c */
[----:B------:R-:W-:-:S02]  /*6310*/  ISETP.GE.AND P5, PT, R29, R207, PT ;  /* 0x000000cf1d00720c */ /* 0x000fc40003fa6270 */
[C---:B------:R-:W-:Y:S02]  /*6320*/  ISETP.GE.AND P0, PT, R29.reuse, R202, PT ;  /* 0x000000ca1d00720c */ /* 0x040fe40003f06270 */
[C---:B------:R-:W-:Y:S01]  /*6330*/  HMMA.16816.F32.BF16 R152, R136.reuse, R24, R152 ;  /* 0x000000188898723c */ /* 0x040fe20000041898 */
[C---:B------:R-:W-:Y:S02]  /*6340*/  ISETP.LT.OR P5, PT, R29.reuse, R208, P5 ;  /* 0x000000d01d00720c */ /* 0x040fe40002fa1670 */
[C---:B------:R-:W-:Y:S02]  /*6350*/  ISETP.LT.OR P0, PT, R29.reuse, R206, P0 ;  /* 0x000000ce1d00720c */ /* 0x040fe40000701670 */
[----:B------:R-:W-:Y:S02]  /*6360*/  FSEL R16, R16, -INF , !P5 ;  /* 0xff80000010107808 */ /* 0x000fe40006800000 */
[----:B------:R-:W-:Y:S01]  /*6370*/  IADD3 R25, R29, 0x8, RZ ;  /* 0x000000081d197810 */ /* 0x000fe20007ffe0ff */
[----:B----4-:R-:W-:Y:S01]  /*6380*/  HMMA.16816.F32.BF16 R144, R136, R20, R144 ;  /* 0x000000148890723c */ /* 0x010fe20000041890 */
[----:B------:R-:W-:-:S02]  /*6390*/  FSEL R18, R18, -INF , !P0 ;  /* 0xff80000012127808 */ /* 0x000fc40004000000 */
[CC--:B------:R-:W-:Y:S02]  /*63a0*/  ISETP.GE.AND P6, PT, R25.reuse, R207.reuse, PT ;  /* 0x000000cf1900720c */ /* 0x0c0fe40003fc6270 */
[----:B------:R-:W-:Y:S02]  /*63b0*/  ISETP.GE.AND P1, PT, R25, R202, PT ;  /* 0x000000ca1900720c */ /* 0x000fe40003f26270 */
[----:B------:R-:W-:Y:S01]  /*63c0*/  IADD3 R21, R29, 0x1, RZ ;  /* 0x000000011d157810 */ /* 0x000fe20007ffe0ff */
[----:B------:R-:W-:Y:S01]  /*63d0*/  HMMA.16816.F32.BF16 R156, R136, R30, R156 ;  /* 0x0000001e889c723c */ /* 0x000fe2000004189c */
[----:B------:R-:W-:Y:S02]  /*63e0*/  ISETP.LT.OR P6, PT, R25, R208, P6 ;  /* 0x000000d01900720c */ /* 0x000fe400037c1670 */
[C---:B------:R-:W-:Y:S02]  /*63f0*/  ISETP.GE.AND P4, PT, R21.reuse, R207, PT ;  /* 0x000000cf1500720c */ /* 0x040fe40003f86270 */
[----:B------:R-:W-:-:S02]  /*6400*/  ISETP.GE.AND P2, PT, R21, R202, PT ;  /* 0x000000ca1500720c */ /* 0x000fc40003f46270 */
[C---:B------:R-:W-:Y:S01]  /*6410*/  ISETP.LT.OR P4, PT, R21.reuse, R208, P4 ;  /* 0x000000d01500720c */ /* 0x040fe20002781670 */
[----:B-1----:R-:W-:Y:S01]  /*6420*/  HMMA.16816.F32.BF16 R152, R8, R4, R152 ;  /* 0x000000040898723c */ /* 0x002fe20000041898 */
[-C--:B------:R-:W-:Y:S02]  /*6430*/  ISETP.LT.OR P2, PT, R21, R206.reuse, P2 ;  /* 0x000000ce1500720c */ /* 0x080fe40001741670 */
[----:B------:R-:W-:Y:S02]  /*6440*/  IADD3 R21, R29, 0x9, RZ ;  /* 0x000000091d157810 */ /* 0x000fe40007ffe0ff */
[----:B------:R-:W-:Y:S02]  /*6450*/  ISETP.LT.OR P1, PT, R25, R206, P1 ;  /* 0x000000ce1900720c */ /* 0x000fe40000f21670 */
[C---:B------:R-:W-:Y:S01]  /*6460*/  ISETP.GE.AND P5, PT, R21.reuse, R207, PT ;  /* 0x000000cf1500720c */ /* 0x040fe20003fa6270 */
[----:B------:R-:W-:Y:S01]  /*6470*/  HMMA.16816.F32.BF16 R148, R136, R26, R148 ;  /* 0x0000001a8894723c */ /* 0x000fe20000041894 */
[----:B------:R-:W-:-:S02]  /*6480*/  ISETP.GE.AND P0, PT, R21, R202, PT ;  /* 0x000000ca1500720c */ /* 0x000fc40003f06270 */
[C---:B------:R-:W-:Y:S02]  /*6490*/  ISETP.LT.OR P5, PT, R21.reuse, R208, P5 ;  /* 0x000000d01500720c */ /* 0x040fe40002fa1670 */
[----:B------:R-:W-:Y:S02]  /*64a0*/  ISETP.LT.OR P0, PT, R21, R206, P0 ;  /* 0x000000ce1500720c */ /* 0x000fe40000701670 */
[----:B------:R-:W-:Y:S01]  /*64b0*/  FSEL R0, R17, -INF , !P4 ;  /* 0xff80000011007808 */ /* 0x000fe20006000000 */
[----:B--2---:R-:W-:Y:S01]  /*64c0*/  HMMA.16816.F32.BF16 R160, R8, R168, R160 ;  /* 0x000000a808a0723c */ /* 0x004fe200000418a0 */
[----:B------:R-:W-:Y:S02]  /*64d0*/  FSEL R28, R12, -INF , !P6 ;  /* 0xff8000000c1c7808 */ /* 0x000fe40007000000 */
[----:B------:R-:W-:Y:S02]  /*64e0*/  FSEL R17, R14, -INF , !P1 ;  /* 0xff8000000e117808 */ /* 0x000fe40004800000 */
[----:B------:R-:W-:-:S02]  /*64f0*/  FSEL R4, R13, -INF , !P5 ;  /* 0xff8000000d047808 */ /* 0x000fc40006800000 */
[----:B------:R-:W-:Y:S01]  /*6500*/  FSEL R5, R15, -INF , !P0 ;  /* 0xff8000000f057808 */ /* 0x000fe20004000000 */
[----:B------:R-:W-:Y:S01]  /*6510*/  HMMA.16816.F32.BF16 R140, R224, R166, R140 ;  /* 0x000000a6e08c723c */ /* 0x000fe2000004188c */
[----:B------:R-:W1:Y:S01]  /*6520*/  LDSM.16.M88.4 R12, [R180+0x5800] ;  /* 0x00580000b40c783b */ /* 0x000e620000000200 */
[----:B------:R-:W-:Y:S01]  /*6530*/  IADD3 R21, R29, 0x10, RZ ;  /* 0x000000101d157810 */ /* 0x000fe20007ffe0ff */
[----:B------:R-:W-:-:S04]  /*6540*/  DEPBAR.LE SB0, 0x0 ;  /* 0x000080000000791a */ /* 0x000fc80000000000 */
[----:B------:R-:W-:Y:S01]  /*6550*/  FSEL R19, R19, -INF , !P2 ;  /* 0xff80000013137808 */ /* 0x000fe20005000000 */
[C---:B------:R-:W-:Y:S01]  /*6560*/  HMMA.16816.F32.BF16 R156, R8.reuse, R170, R156 ;  /* 0x000000aa089c723c */ /* 0x040fe2000004189c */
[----:B------:R-:W-:Y:S02]  /*6570*/  IADD3 R25, R29, 0x11, RZ ;  /* 0x000000111d197810 */ /* 0x000fe40007ffe0ff */
[CC--:B------:R-:W-:Y:S02]  /*6580*/  ISETP.GE.AND P4, PT, R21.reuse, R207.reuse, PT ;  /* 0x000000cf1500720c */ /* 0x0c0fe40003f86270 */
[-C--:B------:R-:W-:Y:S02]  /*6590*/  ISETP.GE.AND P2, PT, R21, R202.reuse, PT ;  /* 0x000000ca1500720c */ /* 0x080fe40003f46270 */
[C---:B------:R-:W-:Y:S01]  /*65a0*/  ISETP.GE.AND P6, PT, R25.reuse, R207, PT ;  /* 0x000000cf1900720c */ /* 0x040fe20003fc6270 */
[----:B------:R-:W-:Y:S01]  /*65b0*/  HMMA.16816.F32.BF16 R148, R8, R6, R148 ;  /* 0x000000060894723c */ /* 0x000fe20000041894 */
[----:B------:R-:W-:-:S02]  /*65c0*/  ISETP.GE.AND P1, PT, R25, R202, PT ;  /* 0x000000ca1900720c */ /* 0x000fc40003f26270 */
[C---:B------:R-:W-:Y:S02]  /*65d0*/  ISETP.LT.OR P4, PT, R21.reuse, R208, P4 ;  /* 0x000000d01500720c */ /* 0x040fe40002781670 */
[----:B------:R-:W-:Y:S02]  /*65e0*/  ISETP.LT.OR P2, PT, R21, R206, P2 ;  /* 0x000000ce1500720c */ /* 0x000fe40001741670 */
[----:B------:R-:W-:Y:S01]  /*65f0*/  IADD3 R27, R29, 0x19, RZ ;  /* 0x000000191d1b7810 */ /* 0x000fe20007ffe0ff */
[----:B------:R-:W-:Y:S01]  /*6600*/  HMMA.16816.F32.BF16 R140, R136, R22, R140 ;  /* 0x00000016888c723c */ /* 0x000fe2000004188c */
[C---:B------:R-:W-:Y:S02]  /*6610*/  ISETP.LT.OR P6, PT, R25.reuse, R208, P6 ;  /* 0x000000d01900720c */ /* 0x040fe400037c1670 */
[----:B------:R-:W-:Y:S02]  /*6620*/  ISETP.LT.OR P1, PT, R25, R206, P1 ;  /* 0x000000ce1900720c */ /* 0x000fe40000f21670 */
[----:B------:R-:W-:-:S02]  /*6630*/  FSEL R160, R160, -INF , !P4 ;  /* 0xff800000a0a07808 */ /* 0x000fc40006000000 */
[----:B------:R-:W-:Y:S02]  /*6640*/  FSEL R25, R162, -INF , !P2 ;  /* 0xff800000a2197808 */ /* 0x000fe40005000000 */
[C---:B------:R-:W-:Y:S02]  /*6650*/  ISETP.GE.AND P4, PT, R27.reuse, R207, PT ;  /* 0x000000cf1b00720c */ /* 0x040fe40003f86270 */
[----:B------:R-:W-:Y:S02]  /*6660*/  ISETP.GE.AND P2, PT, R27, R202, PT ;  /* 0x000000ca1b00720c */ /* 0x000fe40003f46270 */
[----:B------:R-:W-:Y:S01]  /*6670*/  IADD3 R7, R29, 0x20, RZ ;  /* 0x000000201d077810 */ /* 0x000fe20007ffe0ff */
[----:B------:R-:W-:Y:S01]  /*6680*/  BAR.SYNC.DEFER_BLOCKING 0x0 ;  /* 0x0000000000007b1d */ /* 0x000fe20000010000 */
[C---:B------:R-:W-:Y:S02]  /*6690*/  ISETP.LT.OR P4, PT, R27.reuse, R208, P4 ;  /* 0x000000d01b00720c */ /* 0x040fe40002781670 */
[----:B------:R-:W-:Y:S01]  /*66a0*/  ISETP.LT.OR P2, PT, R27, R206, P2 ;  /* 0x000000ce1b00720c */ /* 0x000fe20001741670 */
[----:B-1----:R-:W-:Y:S01]  /*66b0*/  HMMA.16816.F32.BF16 R144, R8, R12, R144 ;  /* 0x0000000c0890723c */ /* 0x002fe20000041890 */
[----:B------:R-:W-:-:S02]  /*66c0*/  FSEL R26, R161, -INF , !P6 ;  /* 0xff800000a11a7808 */ /* 0x000fc40007000000 */
[----:B------:R-:W-:Y:S02]  /*66d0*/  FSEL R27, R163, -INF , !P1 ;  /* 0xff800000a31b7808 */ /* 0x000fe40004800000 */
[C---:B------:R-:W-:Y:S02]  /*66e0*/  ISETP.GE.AND P6, PT, R7.reuse, R207, PT ;  /* 0x000000cf0700720c */ /* 0x040fe40003fc6270 */
[----:B------:R-:W-:Y:S01]  /*66f0*/  ISETP.GE.AND P1, PT, R7, R202, PT ;  /* 0x000000ca0700720c */ /* 0x000fe20003f26270 */
[----:B------:R-:W-:Y:S01]  /*6700*/  HMMA.16816.F32.BF16 R140, R8, R14, R140 ;  /* 0x0000000e088c723c */ /* 0x000fe2000004188c */
[----:B------:R-:W-:Y:S02]  /*6710*/  IADD3 R21, R29, 0x18, RZ ;  /* 0x000000181d157810 */ /* 0x000fe40007ffe0ff */
[C---:B------:R-:W-:Y:S02]  /*6720*/  ISETP.LT.OR P6, PT, R7.reuse, R208, P6 ;  /* 0x000000d00700720c */ /* 0x040fe400037c1670 */
[----:B------:R-:W-:-:S02]  /*6730*/  ISETP.LT.OR P1, PT, R7, R206, P1 ;  /* 0x000000ce0700720c */ /* 0x000fc40000f21670 */
[----:B------:R-:W-:Y:S02]  /*6740*/  IADD3 R7, R29, 0x28, RZ ;  /* 0x000000281d077810 */ /* 0x000fe40007ffe0ff */
[CC--:B------:R-:W-:Y:S02]  /*6750*/  ISETP.GE.AND P5, PT, R21.reuse, R207.reuse, PT ;  /* 0x000000cf1500720c */ /* 0x0c0fe40003fa6270 */
[----:B------:R-:W-:Y:S02]  /*6760*/  ISETP.GE.AND P0, PT, R21, R202, PT ;  /* 0x000000ca1500720c */ /* 0x000fe40003f06270 */
[----:B------:R-:W-:Y:S02]  /*6770*/  FSEL R20, R157, -INF , !P4 ;  /* 0xff8000009d147808 */ /* 0x000fe40006000000 */
[----:B------:R-:W-:Y:S02]  /*6780*/  ISETP.GE.AND P4, PT, R7, R207, PT ;  /* 0x000000cf0700720c */ /* 0x000fe40003f86270 */
[----:B------:R-:W-:-:S02]  /*6790*/  ISETP.LT.OR P5, PT, R21, R208, P5 ;  /* 0x000000d01500720c */ /* 0x000fc40002fa1670 */
[----:B------:R-:W-:Y:S02]  /*67a0*/  ISETP.LT.OR P0, PT, R21, R206, P0 ;  /* 0x000000ce1500720c */ /* 0x000fe40000701670 */
[----:B------:R-:W-:Y:S02]  /*67b0*/  IADD3 R31, R29, 0x21, RZ ;  /* 0x000000211d1f7810 */ /* 0x000fe40007ffe0ff */
[----:B------:R-:W-:Y:S02]  /*67c0*/  ISETP.LT.OR P4, PT, R7, R208, P4 ;  /* 0x000000d00700720c */ /* 0x000fe40002781670 */
[----:B------:R-:W-:Y:S02]  /*67d0*/  FSEL R24, R156, -INF , !P5 ;  /* 0xff8000009c187808 */ /* 0x000fe40006800000 */
[----:B------:R-:W-:Y:S02]  /*67e0*/  FSEL R21, R158, -INF , !P0 ;  /* 0xff8000009e157808 */ /* 0x000fe40004000000 */
[----:B------:R-:W-:-:S02]  /*67f0*/  FSEL R23, R159, -INF , !P2 ;  /* 0xff8000009f177808 */ /* 0x000fc40005000000 */
[----:B------:R-:W-:Y:S02]  /*6800*/  IADD3 R13, R29, 0x31, RZ ;  /* 0x000000311d0d7810 */ /* 0x000fe40007ffe0ff */
[CC--:B------:R-:W-:Y:S02]  /*6810*/  ISETP.GE.AND P5, PT, R31.reuse, R207.reuse, PT ;  /* 0x000000cf1f00720c */ /* 0x0c0fe40003fa6270 */
[-C--:B------:R-:W-:Y:S02]  /*6820*/  ISETP.GE.AND P0, PT, R31, R202.reuse, PT ;  /* 0x000000ca1f00720c */ /* 0x080fe40003f06270 */
[----:B------:R-:W-:Y:S02]  /*6830*/  ISETP.GE.AND P2, PT, R7, R202, PT ;  /* 0x000000ca0700720c */ /* 0x000fe40003f46270 */
[----:B------:R-:W-:Y:S02]  /*6840*/  FSEL R166, R148, -INF , !P4 ;  /* 0xff80000094a67808 */ /* 0x000fe40006000000 */
[----:B------:R-:W-:-:S02]  /*6850*/  ISETP.GE.AND P4, PT, R13, R207, PT ;  /* 0x000000cf0d00720c */ /* 0x000fc40003f86270 */
[C---:B------:R-:W-:Y:S02]  /*6860*/  ISETP.LT.OR P5, PT, R31.reuse, R208, P5 ;  /* 0x000000d01f00720c */ /* 0x040fe40002fa1670 */
[-C--:B------:R-:W-:Y:S02]  /*6870*/  ISETP.LT.OR P0, PT, R31, R206.reuse, P0 ;  /* 0x000000ce1f00720c */ /* 0x080fe40000701670 */
[----:B------:R-:W-:Y:S02]  /*6880*/  ISETP.LT.OR P2, PT, R7, R206, P2 ;  /* 0x000000ce0700720c */ /* 0x000fe40001741670 */
[C---:B------:R-:W-:Y:S02]  /*6890*/  IADD3 R31, R29.reuse, 0x29, RZ ;  /* 0x000000291d1f7810 */ /* 0x040fe40007ffe0ff */
[----:B------:R-:W-:Y:S02]  /*68a0*/  IADD3 R7, R29, 0x30, RZ ;  /* 0x000000301d077810 */ /* 0x000fe40007ffe0ff */
[----:B------:R-:W-:-:S02]  /*68b0*/  ISETP.LT.OR P4, PT, R13, R208, P4 ;  /* 0x000000d00d00720c */ /* 0x000fc40002781670 */
[----:B------:R-:W-:Y:S02]  /*68c0*/  FSEL R165, R154, -INF , !P1 ;  /* 0xff8000009aa57808 */ /* 0x000fe40004800000 */
[----:B------:R-:W-:Y:S02]  /*68d0*/  FSEL R168, R153, -INF , !P5 ;  /* 0xff80000099a87808 */ /* 0x000fe40006800000 */
[----:B------:R-:W-:Y:S02]  /*68e0*/  FSEL R169, R155, -INF , !P0 ;  /* 0xff8000009ba97808 */ /* 0x000fe40004000000 */
[----:B------:R-:W-:Y:S02]  /*68f0*/  FSEL R164, R152, -INF , !P6 ;  /* 0xff80000098a47808 */ /* 0x000fe40007000000 */
[----:B------:R-:W-:Y:S02]  /*6900*/  ISETP.GE.AND P1, PT, R31, R202, PT ;  /* 0x000000ca1f00720c */ /* 0x000fe40003f26270 */
[----:B------:R-:W-:-:S02]  /*6910*/  ISETP.GE.AND P5, PT, R7, R207, PT ;  /* 0x000000cf0700720c */ /* 0x000fc40003fa6270 */
[----:B------:R-:W-:Y:S02]  /*6920*/  ISETP.GE.AND P0, PT, R7, R202, PT ;  /* 0x000000ca0700720c */ /* 0x000fe40003f06270 */
[----:B------:R-:W-:Y:S02]  /*6930*/  ISETP.GE.AND P6, PT, R31, R207, PT ;  /* 0x000000cf1f00720c */ /* 0x000fe40003fc6270 */
[----:B------:R-:W-:Y:S02]  /*6940*/  FSEL R152, R145, -INF , !P4 ;  /* 0xff80000091987808 */ /* 0x000fe40006000000 */
[----:B------:R-:W-:Y:S02]  /*6950*/  ISETP.GT.AND P4, PT, R201, R196, PT ;  /* 0x000000c4c900720c */ /* 0x000fe40003f84270 */
[----:B------:R-:W-:Y:S02]  /*6960*/  ISETP.LT.OR P1, PT, R31, R206, P1 ;  /* 0x000000ce1f00720c */ /* 0x000fe40000f21670 */
[----:B------:R-:W-:-:S02]  /*6970*/  ISETP.LT.OR P5, PT, R7, R208, P5 ;  /* 0x000000d00700720c */ /* 0x000fc40002fa1670 */
[----:B------:R-:W-:Y:S02]  /*6980*/  ISETP.LT.OR P0, PT, R7, R206, P0 ;  /* 0x000000ce0700720c */ /* 0x000fe40000701670 */
[----:B------:R-:W-:Y:S02]  /*6990*/  ISETP.LT.OR P6, PT, R31, R208, P6 ;  /* 0x000000d01f00720c */ /* 0x000fe400037c1670 */
[C---:B------:R-:W-:Y:S02]  /*69a0*/  IADD3 R7, R29.reuse, 0x38, RZ ;  /* 0x000000381d077810 */ /* 0x040fe40007ffe0ff */
[----:B------:R-:W-:Y:S02]  /*69b0*/  IADD3 R29, R29, 0x39, RZ ;  /* 0x000000391d1d7810 */ /* 0x000fe40007ffe0ff */
[----:B------:R-:W-:Y:S02]  /*69c0*/  FSEL R167, R151, -INF , !P1 ;  /* 0xff80000097a77808 */ /* 0x000fe40004800000 */
[----:B------:R-:W-:-:S02]  /*69d0*/  FSEL R163, R150, -INF , !P2 ;  /* 0xff80000096a37808 */ /* 0x000fc40005000000 */
[----:B------:R-:W-:Y:S02]  /*69e0*/  FSEL R170, R149, -INF , !P6 ;  /* 0xff80000095aa7808 */ /* 0x000fe40007000000 */
[----:B------:R-:W-:Y:S02]  /*69f0*/  FSEL R154, R144, -INF , !P5 ;  /* 0xff800000909a7808 */ /* 0x000fe40006800000 */
[----:B------:R-:W-:Y:S02]  /*6a00*/  FSEL R151, R146, -INF , !P0 ;  /* 0xff80000092977808 */ /* 0x000fe40004000000 */
[-C--:B------:R-:W-:Y:S02]  /*6a10*/  ISETP.GE.AND P2, PT, R13, R202.reuse, PT ;  /* 0x000000ca0d00720c */ /* 0x080fe40003f46270 */
[C---:B------:R-:W-:Y:S02]  /*6a20*/  ISETP.GE.AND P6, PT, R7.reuse, R207, PT ;  /* 0x000000cf0700720c */ /* 0x040fe40003fc6270 */
[----:B------:R-:W-:-:S02]  /*6a30*/  ISETP.GE.AND P1, PT, R7, R202, PT ;  /* 0x000000ca0700720c */ /* 0x000fc40003f26270 */
[C---:B------:R-:W-:Y:S02]  /*6a40*/  ISETP.GE.AND P5, PT, R29.reuse, R207, PT ;  /* 0x000000cf1d00720c */ /* 0x040fe40003fa6270 */
[----:B------:R-:W-:Y:S02]  /*6a50*/  ISETP.GE.AND P0, PT, R29, R202, PT ;  /* 0x000000ca1d00720c */ /* 0x000fe40003f06270 */
[----:B------:R-:W-:Y:S02]  /*6a60*/  ISETP.LT.OR P2, PT, R13, R206, P2 ;  /* 0x000000ce0d00720c */ /* 0x000fe40001741670 */
[C---:B------:R-:W-:Y:S02]  /*6a70*/  ISETP.LT.OR P6, PT, R7.reuse, R208, P6 ;  /* 0x000000d00700720c */ /* 0x040fe400037c1670 */
[----:B------:R-:W-:Y:S02]  /*6a80*/  ISETP.LT.OR P1, PT, R7, R206, P1 ;  /* 0x000000ce0700720c */ /* 0x000fe40000f21670 */
[----:B------:R-:W-:-:S02]  /*6a90*/  ISETP.LT.OR P5, PT, R29, R208, P5 ;  /* 0x000000d01d00720c */ /* 0x000fc40002fa1670 */
[----:B------:R-:W-:Y:S02]  /*6aa0*/  ISETP.LT.OR P0, PT, R29, R206, P0 ;  /* 0x000000ce1d00720c */ /* 0x000fe40000701670 */
        /* <DEDUP_REMOVED lines=8> */
[----:B------:R-:W-:-:S05]  /*6b30*/  IMAD.SHL.U32 R6, R201, 0x40, RZ ;  /* 0x00000040c9067824 */ /* 0x000fca00078e00ff */
[C---:B------:R-:W-:Y:S02]  /*6b40*/  IADD3 R12, R6.reuse, -0x40, RZ ;  /* 0xffffffc0060c7810 */ /* 0x040fe40007ffe0ff */
[----:B------:R-:W-:Y:S02]  /*6b50*/  IABS R10, R6 ;  /* 0x00000006000a7213 */ /* 0x000fe40000000000 */
[----:B------:R-:W-:Y:S02]  /*6b60*/  IABS R8, R12 ;  /* 0x0000000c00087213 */ /* 0x000fe40000000000 */
[----:B------:R-:W-:Y:S02]  /*6b70*/  LOP3.LUT R6, R6, c[0x0][0x2d0], RZ, 0x3c, !PT ;  /* 0x0000b40006067a12 */ /* 0x000fe400078e3cff */
[----:B------:R-:W-:Y:S01]  /*6b80*/  LOP3.LUT R12, R12, c[0x0][0x2d0], RZ, 0x3c, !PT ;  /* 0x0000b4000c0c7a12 */ /* 0x000fe200078e3cff */
[----:B-1----:R-:W1:Y:S01]  /*6b90*/  MUFU.RCP R14, R7 ;  /* 0x00000007000e7308 */ /* 0x002e620000001000 */
[----:B------:R-:W-:-:S02]  /*6ba0*/  ISETP.GE.AND P2, PT, R6, RZ, PT ;  /* 0x000000ff0600720c */ /* 0x000fc40003f46270 */
[----:B-1----:R-:W-:-:S05]  /*6bb0*/  IADD3 R14, R14, 0xffffffe, RZ ;  /* 0x0ffffffe0e0e7810 */ /* 0x002fca0007ffe0ff */
[----:B------:R-:W1:Y:S02]  /*6bc0*/  F2I.FTZ.U32.TRUNC.NTZ R15, R14 ;  /* 0x0000000e000f7305 */ /* 0x000e64000021f000 */
[----:B-1----:R-:W-:Y:S01]  /*6bd0*/  IMAD.MOV R11, RZ, RZ, -R15 ;  /* 0x000000ffff0b7224 */ /* 0x002fe200078e0a0f */
[----:B------:R-:W-:-:S03]  /*6be0*/  MOV R14, RZ ;  /* 0x000000ff000e7202 */ /* 0x000fc60000000f00 */
[----:B------:R-:W-:-:S04]  /*6bf0*/  IMAD R11, R11, R2, RZ ;  /* 0x000000020b0b7224 */ /* 0x000fc800078e02ff */
[----:B------:R-:W-:-:S06]  /*6c00*/  IMAD.HI.U32 R11, R15, R11, R14 ;  /* 0x0000000b0f0b7227 */ /* 0x000fcc00078e000e */
[----:B------:R-:W-:-:S04]  /*6c10*/  IMAD.HI.U32 R13, R11, R10, RZ ;  /* 0x0000000a0b0d7227 */ /* 0x000fc800078e00ff */
[----:B------:R-:W-:-:S04]  /*6c20*/  IMAD.HI.U32 R11, R11, R8, RZ ;  /* 0x000000080b0b7227 */ /* 0x000fc800078e00ff */
[----:B------:R-:W-:Y:S02]  /*6c30*/  IMAD.MOV R9, RZ, RZ, -R13 ;  /* 0x000000ffff097224 */ /* 0x000fe400078e0a0d */
[----:B------:R-:W-:Y:S02]  /*6c40*/  IMAD.MOV R7, RZ, RZ, -R11 ;  /* 0x000000ffff077224 */ /* 0x000fe400078e0a0b */
[C---:B------:R-:W-:Y:S02]  /*6c50*/  IMAD R9, R2.reuse, R9, R10 ;  /* 0x0000000902097224 */ /* 0x040fe400078e020a */
        /* <DEDUP_REMOVED lines=22> */
[----:B------:R-:W-:Y:S02]  /*6dc0*/  IMAD.IADD R2, R7, 0x1, -R2 ;  /* 0x0000000107027824 */ /* 0x000fe400078e0a02 */
[----:B------:R-:W-:-:S04]  /*6dd0*/  IMAD.MOV.U32 R7, RZ, RZ, 0x40 ;  /* 0x00000040ff077424 */ /* 0x000fc800078e00ff */
[----:B------:R-:W-:-:S04]  /*6de0*/  IMAD R7, R2, c[0x0][0x2d0], -R7 ;  /* 0x0000b40002077a24 */ /* 0x000fc800078e0a07 */
[----:B------:R-:W-:Y:S01]  /*6df0*/  IMAD.WIDE.U32 R10, R7, c[0x0][0x198], RZ ;  /* 0x00006600070a7a25 */ /* 0x000fe200078e00ff */
[----:B------:R-:W-:-:S05]  /*6e00*/  SHF.R.S32.HI R2, RZ, 0x1f, R7 ;  /* 0x0000001fff027819 */ /* 0x000fca0000011407 */
[----:B------:R-:W-:-:S04]  /*6e10*/  IMAD R2, R2, c[0x0][0x198], RZ ;  /* 0x0000660002027a24 */ /* 0x000fc800078e02ff */
[----:B------:R-:W-:-:S04]  /*6e20*/  IMAD R2, R7, c[0x0][0x19c], R2 ;  /* 0x0000670007027a24 */ /* 0x000fc800078e0202 */
[----:B------:R-:W-:Y:S01]  /*6e30*/  IMAD.IADD R11, R11, 0x1, R2 ;  /* 0x000000010b0b7824 */ /* 0x000fe200078e0202 */
[----:B--2---:R-:W-:-:S04]  /*6e40*/  IADD3 R8, -R9, R8, RZ ;  /* 0x0000000809087210 */ /* 0x004fc80007ffe1ff */
[----:B------:R-:W-:-:S05]  /*6e50*/  SHF.R.S32.HI R6, RZ, 0x1f, R8 ;  /* 0x0000001fff067819 */ /* 0x000fca0000011408 */
[----:B------:R-:W-:-:S04]  /*6e60*/  IMAD R7, R6, c[0x0][0x180], RZ ;  /* 0x0000600006077a24 */ /* 0x000fc800078e02ff */
[C---:B------:R-:W-:Y:S02]  /*6e70*/  IMAD R7, R8.reuse, c[0x0][0x184], R7 ;  /* 0x0000610008077a24 */ /* 0x040fe400078e0207 */
[----:B------:R-:W-:-:S05]  /*6e80*/  IMAD.WIDE.U32 R8, R8, c[0x0][0x180], R10 ;  /* 0x0000600008087a25 */ /* 0x000fca00078e000a */
[----:B------:R-:W-:Y:S01]  /*6e90*/  IADD3 R2, R9, R7, RZ ;  /* 0x0000000709027210 */ /* 0x000fe20007ffe0ff */
[----:B------:R-:W-:Y:S05]  /*6ea0*/  BRA `(.L_x_5546) ;  /* 0x0000004000007947 */ /* 0x000fea0003800000 */
.L_x_5545:
[----:B------:R-:W-:-:S04]  /*6eb0*/  ULEA UR5, -UR8, URZ, 0x6 ;  /* 0x0000003f08057291 */ /* 0x000fc8000f8e313f */
[----:B------:R-:W-:Y:S02]  /*6ec0*/  USHF.R.S32.HI UR4, URZ, 0x1f, UR5 ;  /* 0x0000001f3f047899 */ /* 0x000fe40008011405 */
[----:B------:R-:W-:-:S04]  /*6ed0*/  MOV R8, UR5 ;  /* 0x0000000500087c02 */ /* 0x000fc80008000f00 */
[----:B------:R-:W-:Y:S02]  /*6ee0*/  MOV R2, UR4 ;  /* 0x0000000400027c02 */ /* 0x000fe40008000f00 */
.L_x_5546:
[----:B------:R-:W-:Y:S01]  /*6ef0*/  IADD3 R8, P0, R134, R8, RZ ;  /* 0x0000000886087210 */ /* 0x000fe20007f1e0ff */
[----:B------:R-:W-:Y:S02]  /*6f00*/  USHF.L.U32 UR5, UR8, 0x5, URZ ;  /* 0x0000000508057899 */ /* 0x000fe4000800063f */
[----:B------:R-:W-:Y:S02]  /*6f10*/  ULDC UR4, c[0x0][0x19c] ;  /* 0x0000670000047ab9 */ /* 0x000fe40000000800 */
[----:B------:R-:W-:Y:S01]  /*6f20*/  IMAD.X R213, R133, 0x1, R2, P0 ;  /* 0x0000000185d57824 */ /* 0x000fe200000e0602 */
[----:B------:R-:W-:Y:S01]  /*6f30*/  LEA R212, P0, R8, c[0x0][0x168], 0x1 ;  /* 0x00005a0008d47a11 */ /* 0x000fe200078008ff */
[----:B------:R-:W-:-:S03]  /*6f40*/  USHF.L.U64.HI UR4, UR8, UR6, UR4 ;  /* 0x0000000608047299 */ /* 0x000fc60008010204 */
[----:B------:R-:W-:Y:S02]  /*6f50*/  LEA.HI.X R213, R8, c[0x0][0x16c], R213, 0x1, P0 ;  /* 0x00005b0008d57a11 */ /* 0x000fe400000f0cd5 */
        /* <DEDUP_REMOVED lines=22> */
.L_x_5544:
[----:B-1----:R-:W-:Y:S01]  /*70c0*/  FMNMX.FTZ R7, R132, R16, !PT ;  /* 0x0000001084077209 */ /* 0x002fe20007810000 */
[----:B------:R-:W-:Y:S01]  /*70d0*/  LDSM.16.MT88.4 R12, [R186+0xc000] ;  /* 0x00c00000ba0c783b */ /* 0x000fe20000004200 */
[----:B------:R-:W-:-:S02]  /*70e0*/  FMNMX.FTZ R2, R3, R18, !PT ;  /* 0x0000001203027209 */ /* 0x000fc40007810000 */
[----:B------:R-:W-:Y:S01]  /*70f0*/  FMNMX.FTZ R7, R0, R7, !PT ;  /* 0x0000000700077209 */ /* 0x000fe20007810000 */
[----:B------:R-:W-:Y:S01]  /*7100*/  LDSM.16.MT88.4 R32, [R185+0xc800] ;  /* 0x00c80000b920783b */ /* 0x000fe20000004200 */
        /* <DEDUP_REMOVED lines=28> */
[----:B------:R-:W-:-:S03]  /*72d0*/  FMNMX.FTZ R9, R149, R2, !PT ;  /* 0x0000000295097209 */ /* 0x000fc60007810000 */
[----:B------:R-:W1:Y:S04]  /*72e0*/  SHFL.BFLY PT, R7, R6, 0x2, 0x1f ;  /* 0x0c401f0006077f89 */ /* 0x000e6800000e0000 */
[----:B------:R-:W2:Y:S01]  /*72f0*/  SHFL.BFLY PT, R2, R9, 0x2, 0x1f ;  /* 0x0c401f0009027f89 */ /* 0x000ea200000e0000 */
[----:B-1----:R-:W-:Y:S02]  /*7300*/  FMNMX.FTZ R7, R6, R7, !PT ;  /* 0x0000000706077209 */ /* 0x002fe40007810000 */
[----:B--2---:R-:W-:-:S03]  /*7310*/  FMNMX.FTZ R2, R9, R2, !PT ;  /* 0x0000000209027209 */ /* 0x004fc60007810000 */
[----:B------:R-:W1:Y:S04]  /*7320*/  SHFL.BFLY PT, R146, R7, 0x1, 0x1f ;  /* 0x0c201f0007927f89 */ /* 0x000e6800000e0000 */
[----:B------:R-:W2:Y:S04]  /*7330*/  SHFL.BFLY PT, R145, R2, 0x1, 0x1f ;  /* 0x0c201f0002917f89 */ /* 0x000ea800000e0000 */
[----:B------:R-:W-:Y:S01]  /*7340*/  LDSM.16.MT88.4 R8, [R185+0xc000] ;  /* 0x00c00000b908783b */ /* 0x000fe20000004200 */
        /* <DEDUP_REMOVED lines=12> */
[----:B------:R-:W-:Y:S01]  /*7410*/  FADD.FTZ R6, R3, -R6 ;  /* 0x8000000603067221 */ /* 0x000fe20000010000 */
[----:B------:R-:W-:Y:S01]  /*7420*/  LDSM.16.MT88.4 R132, [R186+0xc800] ;  /* 0x00c80000ba84783b */ /* 0x000fe20000004200 */
[--C-:B------:R-:W-:Y:S01]  /*7430*/  FFMA.FTZ R143, R0, c[0x0][0x23c], -R153.reuse ;  /* 0x00008f00008f7a23 */ /* 0x100fe20000010899 */
[----:B------:R-:W-:Y:S01]  /*7440*/  MUFU.EX2 R141, R141 ;  /* 0x0000008d008d7308 */ /* 0x000fe20000000800 */
[--C-:B------:R-:W-:Y:S02]  /*7450*/  FFMA.FTZ R144, R16, c[0x0][0x23c], -R153.reuse ;  /* 0x00008f0010907a23 */ /* 0x100fe40000010899 */
[----:B------:R-:W-:Y:S02]  /*7460*/  FFMA.FTZ R142, R28, c[0x0][0x23c], -R153 ;  /* 0x00008f001c8e7a23 */ /* 0x000fe40000010899 */
[--C-:B------:R-:W-:Y:S01]  /*7470*/  FFMA.FTZ R140, R18, c[0x0][0x23c], -R150.reuse ;  /* 0x00008f00128c7a23 */ /* 0x100fe20000010896 */
[----:B------:R-:W-:Y:S01]  /*7480*/  LDSM.16.MT88.4 R28, [R184+0xc800] ;  /* 0x00c80000b81c783b */ /* 0x000fe20000004200 */
[--C-:B------:R-:W-:Y:S01]  /*7490*/  FFMA.FTZ R2, R19, c[0x0][0x23c], -R150.reuse ;  /* 0x00008f0013027a23 */ /* 0x100fe20000010896 */
[----:B------:R-:W-:Y:S01]  /*74a0*/  MUFU.EX2 R144, R144 ;  /* 0x0000009000907308 */ /* 0x000fe20000000800 */
[----:B------:R-:W-:-:S02]  /*74b0*/  FFMA.FTZ R0, R17, c[0x0][0x23c], -R150 ;  /* 0x00008f0011007a23 */ /* 0x000fc40000010896 */
[----:B------:R-:W-:Y:S01]  /*74c0*/  FFMA.FTZ R147, R5, c[0x0][0x23c], -R150 ;  /* 0x00008f0005937a23 */ /* 0x000fe20000010896 */
[----:B------:R-:W1:Y:S01]  /*74d0*/  LDSM.16.MT88.4 R16, [R188+0xc000] ;  /* 0x00c00000bc10783b */ /* 0x000e620000004200 */
[----:B------:R-:W-:Y:S02]  /*74e0*/  FMUL.FTZ R148, R4, c[0x0][0x23c] ;  /* 0x00008f0004947a20 */ /* 0x000fe40000410000 */
[----:B------:R-:W-:Y:S01]  /*74f0*/  FMUL.FTZ R3, R6, c[0x0][0x23c] ;  /* 0x00008f0006037a20 */ /* 0x000fe20000410000 */
[----:B------:R-:W2:Y:S01]  /*7500*/  MUFU.EX2 R143, R143 ;  /* 0x0000008f008f7308 */ /* 0x000ea20000000800 */
[--C-:B------:R-:W-:Y:S02]  /*7510*/  FFMA.FTZ R155, R160, c[0x0][0x23c], -R153.reuse ;  /* 0x00008f00a09b7a23 */ /* 0x100fe40000010899 */
        /* <DEDUP_REMOVED lines=55> */
[----:B------:R-:W3:Y:S01]  /*7890*/  LDSM.16.MT88.4 R12, [R188+0xe000] ;  /* 0x00e00000bc0c783b */ /* 0x000ee20000004200 */
[----:B------:R-:W-:Y:S01]  /*78a0*/  FMUL.FTZ R125, R125, R148 ;  /* 0x000000947d7d7220 */ /* 0x000fe20000410000 */
[----:B------:R-:W-:Y:S01]  /*78b0*/  MUFU.EX2 R158, R158 ;  /* 0x0000009e009e7308 */ /* 0x000fe20000000800 */
        /* <DEDUP_REMOVED lines=10> */
[----:B------:R-:W-:Y:S01]  /*7960*/  FMUL.FTZ R109, R109, R148 ;  /* 0x000000946d6d7220 */ /* 0x000fe20000410000 */
[----:B------:R-:W1:Y:S01]  /*7970*/  LDSM.16.MT88.4 R16, [R184+0xc000] ;  /* 0x00c00000b810783b */ /* 0x000e620000004200 */
        /* <DEDUP_REMOVED lines=14> */
[----:B------:R-:W1:Y:S01]  /*7a60*/  MUFU.EX2 R161, R161 ;  /* 0x000000a100a17308 */ /* 0x000e620000000800 */
[-C--:B------:R-:W-:Y:S02]  /*7a70*/  FMUL.FTZ R43, R43, R3.reuse ;  /* 0x000000032b2b7220 */ /* 0x080fe40000410000 */
[C---:B---3--:R-:W-:Y:S01]  /*7a80*/  HMMA.16816.F32.BF16 R36, R4.reuse, R12, R36 ;  /* 0x0000000c0424723c */ /* 0x048fe20000041824 */
[-C--:B------:R-:W-:Y:S02]  /*7a90*/  FMUL.FTZ R104, R104, R148.reuse ;  /* 0x0000009468687220 */ /* 0x080fe40000410000 */
[-C--:B------:R-:W-:Y:S02]  /*7aa0*/  FMUL.FTZ R105, R105, R148.reuse ;  /* 0x0000009469697220 */ /* 0x080fe40000410000 */
[-C--:B------:R-:W-:Y:S01]  /*7ab0*/  FMUL.FTZ R106, R106, R3.reuse ;  /* 0x000000036a6a7220 */ /* 0x080fe20000410000 */
[----:B------:R-:W-:Y:S01]  /*7ac0*/  MUFU.EX2 R164, R164 ;  /* 0x000000a400a47308 */ /* 0x000fe20000000800 */
[----:B------:R-:W-:Y:S01]  /*7ad0*/  FMUL.FTZ R107, R107, R3 ;  /* 0x000000036b6b7220 */ /* 0x000fe20000410000 */
[----:B------:R-:W-:Y:S01]  /*7ae0*/  HMMA.16816.F32.BF16 R40, R4, R14, R40 ;  /* 0x0000000e0428723c */ /* 0x000fe20000041828 */
[----:B------:R-:W3:Y:S01]  /*7af0*/  LDSM.16.MT88.4 R12, [R184+0xe000] ;  /* 0x00e00000b80c783b */ /* 0x000ee20000004200 */
[----:B------:R-:W-:-:S02]  /*7b00*/  FMUL.FTZ R100, R100, R148 ;  /* 0x0000009464647220 */ /* 0x000fc40000410000 */
[-C--:B------:R-:W-:Y:S02]  /*7b10*/  FMUL.FTZ R101, R101, R148.reuse ;  /* 0x0000009465657220 */ /* 0x080fe40000410000 */
[-C--:B------:R-:W-:Y:S01]  /*7b20*/  FMUL.FTZ R102, R102, R3.reuse ;  /* 0x0000000366667220 */ /* 0x080fe20000410000 */
[----:B------:R-:W2:Y:S01]  /*7b30*/  MUFU.EX2 R171, R171 ;  /* 0x000000ab00ab7308 */ /* 0x000ea20000000800 */
[-C--:B------:R-:W-:Y:S02]  /*7b40*/  FMUL.FTZ R103, R103, R3.reuse ;  /* 0x0000000367677220 */ /* 0x080fe40000410000 */
[-C--:B------:R-:W-:Y:S01]  /*7b50*/  FMUL.FTZ R44, R44, R148.reuse ;  /* 0x000000942c2c7220 */ /* 0x080fe20000410000 */
[----:B-1----:R-:W-:Y:S01]  /*7b60*/  HMMA.16816.F32.BF16 R104, R4, R16, R104 ;  /* 0x000000100468723c */ /* 0x002fe20000041868 */
[----:B------:R-:W-:Y:S02]  /*7b70*/  FMUL.FTZ R45, R45, R148 ;  /* 0x000000942d2d7220 */ /* 0x000fe40000410000 */
[-C--:B------:R-:W-:Y:S01]  /*7b80*/  FMUL.FTZ R46, R46, R3.reuse ;  /* 0x000000032e2e7220 */ /* 0x080fe20000410000 */
[----:B------:R-:W-:Y:S01]  /*7b90*/  MUFU.EX2 R166, R166 ;  /* 0x000000a600a67308 */ /* 0x000fe20000000800 */
[----:B------:R-:W-:-:S02]  /*7ba0*/  FMUL.FTZ R47, R47, R3 ;  /* 0x000000032f2f7220 */ /* 0x000fc40000410000 */
[-C--:B------:R-:W-:Y:S01]  /*7bb0*/  FMUL.FTZ R48, R48, R148.reuse ;  /* 0x0000009430307220 */ /* 0x080fe20000410000 */
[C---:B------:R-:W-:Y:S01]  /*7bc0*/  HMMA.16816.F32.BF16 R100, R4.reuse, R18, R100 ;  /* 0x000000120464723c */ /* 0x040fe20000041864 */
[-C--:B------:R-:W-:Y:S01]  /*7bd0*/  FMUL.FTZ R49, R49, R148.reuse ;  /* 0x0000009431317220 */ /* 0x080fe20000410000 */
[----:B------:R-:W1:Y:S01]  /*7be0*/  LDSM.16.MT88.4 R16, [R185+0xe000] ;  /* 0x00e00000b910783b */ /* 0x000e620000004200 */
[-C--:B------:R-:W-:Y:S01]  /*7bf0*/  FMUL.FTZ R50, R50, R3.reuse ;  /* 0x0000000332327220 */ /* 0x080fe20000410000 */
[----:B------:R-:W-:Y:S01]  /*7c00*/  MUFU.EX2 R199, R199 ;  /* 0x000000c700c77308 */ /* 0x000fe20000000800 */
        /* <DEDUP_REMOVED lines=12> */
[----:B------:R-:W1:Y:S01]  /*7cd0*/  MUFU.EX2 R168, R168 ;  /* 0x000000a800a87308 */ /* 0x000e620000000800 */
[----:B------:R-:W-:-:S02]  /*7ce0*/  FMUL.FTZ R67, R67, R3 ;  /* 0x0000000343437220 */ /* 0x000fc40000410000 */
        /* <DEDUP_REMOVED lines=76> */
[----:B--2---:R-:W-:Y:S01]  /*81b0*/  F2FP.BF16.PACK_AB R4, R156, R155 ;  /* 0x0000009b9c04723e */ /* 0x004fe200000010ff */
        /* <DEDUP_REMOVED lines=63> */
[C---:B-----5:R-:W-:Y:S08]  /*85b0*/  HMMA.16816.F32.BF16 R120, R4.reuse, R8, R120 ;  /* 0x000000080478723c */ /* 0x060ff00000041878 */
[C---:B------:R-:W-:Y:S01]  /*85c0*/  HMMA.16816.F32.BF16 R116, R4.reuse, R10, R116 ;  /* 0x0000000a0474723c */ /* 0x040fe20000041874 */
[----:B------:R-:W4:Y:S07]  /*85d0*/  LDSM.16.MT88.4 R8, [R188+0x11000] ;  /* 0x01100000bc08783b */ /* 0x000f2e0000004200 */
[C---:B---3--:R-:W-:Y:S08]  /*85e0*/  HMMA.16816.F32.BF16 R36, R4.reuse, R24, R36 ;  /* 0x000000180424723c */ /* 0x048ff00000041824 */
[C---:B------:R-:W-:Y:S01]  /*85f0*/  HMMA.16816.F32.BF16 R40, R4.reuse, R26, R40 ;  /* 0x0000001a0428723c */ /* 0x040fe20000041828 */
[----:B------:R-:W3:Y:S07]  /*8600*/  LDSM.16.MT88.4 R24, [R186+0x11000] ;  /* 0x01100000ba18783b */ /* 0x000eee0000004200 */
[C---:B-1----:R-:W-:Y:S08]  /*8610*/  HMMA.16816.F32.BF16 R52, R4.reuse, R16, R52 ;  /* 0x000000100434723c */ /* 0x042ff00000041834 */
[C---:B--2---:R-:W-:Y:S08]  /*8620*/  HMMA.16816.F32.BF16 R60, R4.reuse, R12, R60 ;  /* 0x0000000c043c723c */ /* 0x044ff0000004183c */
        /* <DEDUP_REMOVED lines=66> */
.L_x_5541:
[----:B------:R-:W-:Y:S05]  /*8a50*/  @!P4 BRA `(.L_x_5547) ;  /* 0x000036a00000c947 */ /* 0x000fea0003800000 */
[----:B------:R-:W-:Y:S01]  /*8a60*/  ULDC.64 UR4, c[0x0][0x1a0] ;  /* 0x0000680000047ab9 */ /* 0x000fe20000000a00 */
[----:B------:R-:W-:Y:S01]  /*8a70*/  IMAD.MOV.U32 R0, RZ, RZ, R3 ;  /* 0x000000ffff007224 */ /* 0x000fe200078e0003 */
[----:B------:R-:W-:Y:S01]  /*8a80*/  ULEA UR7, -UR4, URZ, 0x6 ;  /* 0x0000003f04077291 */ /* 0x000fe2000f8e313f */
[----:B------:R-:W-:Y:S01]  /*8a90*/  IMAD.MOV.U32 R2, RZ, RZ, R132 ;  /* 0x000000ffff027224 */ /* 0x000fe200078e0084 */
[----:B------:R-:W-:-:S02]  /*8aa0*/  UMOV UR6, 0x5 ;  /* 0x0000000500067882 */ /* 0x000fc40000000000 */
[----:B------:R-:W-:Y:S02]  /*8ab0*/  USHF.R.S32.HI UR15, URZ, 0x1f, UR7 ;  /* 0x0000001f3f0f7899 */ /* 0x000fe40008011407 */
[----:B------:R-:W-:Y:S01]  /*8ac0*/  ULEA UR14, -UR8, URZ, 0x6 ;  /* 0x0000003f080e7291 */ /* 0x000fe2000f8e313f */
[----:B------:R-:W-:Y:S01]  /*8ad0*/  MOV R211, UR7 ;  /* 0x0000000700d37c02 */ /* 0x000fe20008000f00 */
[----:B------:R-:W-:Y:S02]  /*8ae0*/  USHF.L.U64.HI UR5, UR4, UR6, UR5 ;  /* 0x0000000604057299 */ /* 0x000fe40008010205 */
[----:B------:R-:W-:Y:S01]  /*8af0*/  USHF.L.U32 UR12, UR4, 0x5, URZ ;  /* 0x00000005040c7899 */ /* 0x000fe2000800063f */
[----:B------:R-:W-:Y:S01]  /*8b00*/  MOV R209, UR15 ;  /* 0x0000000f00d17c02 */ /* 0x000fe20008000f00 */
[----:B------:R-:W-:Y:S02]  /*8b10*/  USHF.L.U32 UR9, UR8, 0x5, URZ ;  /* 0x0000000508097899 */ /* 0x000fe4000800063f */
[----:B------:R-:W-:-:S02]  /*8b20*/  ULDC UR4, c[0x0][0x19c] ;  /* 0x0000670000047ab9 */ /* 0x000fc40000000800 */
[----:B------:R-:W-:Y:S02]  /*8b30*/  USHF.R.S32.HI UR13, URZ, 0x1f, UR14 ;  /* 0x0000001f3f0d7899 */ /* 0x000fe4000801140e */
[----:B------:R-:W-:Y:S02]  /*8b40*/  USHF.L.U64.HI UR4, UR8, UR6, UR4 ;  /* 0x0000000608047299 */ /* 0x000fe40008010204 */
.L_x_5551:
        /* <DEDUP_REMOVED lines=65> */
.L_x_5548:
[C---:B------:R-:W-:Y:S04]  /*8f60*/  LEA R198, P0, R8.reuse, R198, 0x1 ;  /* 0x000000c608c67211 */ /* 0x040fe800078008ff */
[----:B------:R-:W-:Y:S02]  /*8f70*/  LEA.HI.X R197, R8, R197, R3, 0x1, P0 ;  /* 0x000000c508c57211 */ /* 0x000fe400000f0c03 */
[----:B------:R-:W-:Y:S03]  /*8f80*/  IADD3 R222, P0, R198, UR12, RZ ;  /* 0x0000000cc6de7c10 */ /* 0x000fe6000ff1e0ff */
[----:B------:R-:W-:Y:S01]  /*8f90*/  IMAD.MOV.U32 R199, RZ, RZ, R197 ;  /* 0x000000ffffc77224 */ /* 0x000fe200078e00c5 */
[----:B------:R-:W-:Y:S02]  /*8fa0*/  IADD3.X R223, R197, UR5, RZ, P0, !PT ;  /* 0x00000005c5df7c10 */ /* 0x000fe400087fe4ff */
        /* <DEDUP_REMOVED lines=10> */
[----:B------:R-:W-:Y:S01]  /*9050*/  ISETP.GT.AND P0, PT, R201, R196, PT ;  /* 0x000000c4c900720c */ /* 0x000fe20003f04270 */
        /* <DEDUP_REMOVED lines=173> */
[----:B------:R-:W-:Y:S04]  /*9b30*/  IABS R3, c[0x0][0x2d0] ;  /* 0x0000b40000037a13 */ /* 0x000fe80000000000 */
[----:B------:R-:W1:Y:S10]  /*9b40*/  I2F.RP R139, R3 ;  /* 0x00000003008b7306 */ /* 0x000e740000209400 */
[----:B-1----:R-:W1:Y:S02]  /*9b50*/  MUFU.RCP R132, R139 ;  /* 0x0000008b00847308 */ /* 0x002e640000001000 */
[----:B-1----:R-:W-:Y:S01]  /*9b60*/  IADD3 R136, R132, 0xffffffe, RZ ;  /* 0x0ffffffe84887810 */ /* 0x002fe20007ffe0ff */
[----:B------:R-:W-:Y:S07]  /*9b70*/  IMAD.SHL.U32 R132, R201, 0x40, RZ ;  /* 0x00000040c9847824 */ /* 0x000fee00078e00ff */
[----:B------:R-:W1:Y:S01]  /*9b80*/  F2I.FTZ.U32.TRUNC.NTZ R137, R136 ;  /* 0x0000008800897305 */ /* 0x000e62000021f000 */
        /* <DEDUP_REMOVED lines=32> */
[----:B------:R-:W-:Y:S01]  /*9d90*/  SEL R3, R132, R139, !P1 ;  /* 0x0000008b84037207 */ /* 0x000fe20004800000 */
[----:B------:R-:W-:Y:S01]  /*9da0*/  IMAD.MOV.U32 R132, RZ, RZ, 0x40 ;  /* 0x00000040ff847424 */ /* 0x000fe200078e00ff */
        /* <DEDUP_REMOVED lines=19> */
.L_x_5550:
        /* <DEDUP_REMOVED lines=14> */
[----:B------:R-:W-:Y:S03]  /*9fc0*/  IADD3.X R133, R135, UR4, RZ, P0, !PT ;  /* 0x0000000487857c10 */ /* 0x000fe600087fe4ff */
        /* <DEDUP_REMOVED lines=9> */
.L_x_5549:
[----:B------:R-:W-:Y:S05]  /*a060*/  IMAD R3, R201, 0x40, R210 ;  /* 0x00000040c9037824 */ /* 0x000fea00078e02d2 */
[C---:B-1----:R-:W-:Y:S02]  /*a070*/  IADD3 R133, R3.reuse, 0x1, RZ ;  /* 0x0000000103857810 */ /* 0x042fe40007ffe0ff */
[----:B------:R-:W-:Y:S02]  /*a080*/  ISETP.GE.AND P2, PT, R3, R208, PT ;  /* 0x000000d00300720c */ /* 0x000fe40003f46270 */
[C---:B------:R-:W-:Y:S02]  /*a090*/  ISETP.GE.AND P5, PT, R133.reuse, R206, PT ;  /* 0x000000ce8500720c */ /* 0x040fe40003fa6270 */
[C---:B------:R-:W-:Y:S02]  /*a0a0*/  ISETP.GE.AND P6, PT, R133.reuse, R208, PT ;  /* 0x000000d08500720c */ /* 0x040fe40003fc6270 */
[C---:B------:R-:W-:Y:S02]  /*a0b0*/  ISETP.GE.OR P5, PT, R133.reuse, R202, !P5 ;  /* 0x000000ca8500720c */ /* 0x040fe40006fa6670 */
[-C--:B------:R-:W-:Y:S02]  /*a0c0*/  ISETP.GE.OR P6, PT, R133, R207.reuse, !P6 ;  /* 0x000000cf8500720c */ /* 0x080fe400077c6670 */
[C---:B------:R-:W-:Y:S02]  /*a0d0*/  IADD3 R133, R3.reuse, 0x9, RZ ;  /* 0x0000000903857810 */ /* 0x040fe40007ffe0ff */
[CC--:B------:R-:W-:Y:S02]  /*a0e0*/  ISETP.GE.OR P2, PT, R3.reuse, R207.reuse, !P2 ;  /* 0x000000cf0300720c */ /* 0x0c0fe40005746670 */
[----:B------:R-:W-:Y:S02]  /*a0f0*/  ISETP.GE.AND P0, PT, R3, R206, PT ;  /* 0x000000ce0300720c */ /* 0x000fe40003f06270 */
[----:B------:R-:W-:Y:S02]  /*a100*/  FSEL R134, R4, -INF , !P2 ;  /* 0xff80000004867808 */ /* 0x000fe40005000000 */
[----:B------:R-:W-:Y:S02]  /*a110*/  ISETP.GE.AND P2, PT, R133, R208, PT ;  /* 0x000000d08500720c */ /* 0x000fe40003f46270 */
[----:B------:R-:W-:Y:S02]  /*a120*/  ISETP.GE.OR P0, PT, R3, R202, !P0 ;  /* 0x000000ca0300720c */ /* 0x000fe40004706670 */
[----:B------:R-:W-:Y:S02]  /*a130*/  FSEL R144, R5, -INF , !P6 ;  /* 0xff80000005907808 */ /* 0x000fe40007000000 */
[----:B------:R-:W-:Y:S02]  /*a140*/  IADD3 R5, R3, 0x11, RZ ;  /* 0x0000001103057810 */ /* 0x000fe40007ffe0ff */
[-C--:B------:R-:W-:Y:S02]  /*a150*/  ISETP.GE.OR P2, PT, R133, R207.reuse, !P2 ;  /* 0x000000cf8500720c */ /* 0x080fe40005746670 */
[----:B------:R-:W-:Y:S02]  /*a160*/  FSEL R137, R6, -INF , !P0 ;  /* 0xff80000006897808 */ /* 0x000fe40004000000 */
[----:B------:R-:W-:Y:S02]  /*a170*/  IADD3 R135, R3, 0x8, RZ ;  /* 0x0000000803877810 */ /* 0x000fe40007ffe0ff */
[-C--:B------:R-:W-:Y:S02]  /*a180*/  ISETP.GE.AND P0, PT, R133, R206.reuse, PT ;  /* 0x000000ce8500720c */ /* 0x080fe40003f06270 */
[----:B------:R-:W-:Y:S02]  /*a190*/  FSEL R136, R9, -INF , !P2 ;  /* 0xff80000009887808 */ /* 0x000fe40005000000 */
[----:B------:R-:W-:Y:S02]  /*a1a0*/  ISETP.GE.AND P2, PT, R5, R206, PT ;  /* 0x000000ce0500720c */ /* 0x000fe40003f46270 */
[----:B------:R-:W-:Y:S02]  /*a1b0*/  ISETP.GE.AND P1, PT, R135, R208, PT ;  /* 0x000000d08700720c */ /* 0x000fe40003f26270 */
[-C--:B------:R-:W-:Y:S02]  /*a1c0*/  ISETP.GE.OR P0, PT, R133, R202.reuse, !P0 ;  /* 0x000000ca8500720c */ /* 0x080fe40004706670 */
[----:B------:R-:W-:Y:S02]  /*a1d0*/  IADD3 R133, R3, 0x10, RZ ;  /* 0x0000001003857810 */ /* 0x000fe40007ffe0ff */
[----:B------:R-:W-:Y:S02]  /*a1e0*/  ISETP.GE.OR P2, PT, R5, R202, !P2 ;  /* 0x000000ca0500720c */ /* 0x000fe40005746670 */
[----:B------:R-:W-:Y:S02]  /*a1f0*/  FSEL R7, R7, -INF , !P5 ;  /* 0xff80000007077808 */ /* 0x000fe40006800000 */
[C---:B------:R-:W-:Y:S02]  /*a200*/  ISETP.GE.AND P4, PT, R135.reuse, R206, PT ;  /* 0x000000ce8700720c */ /* 0x040fe40003f86270 */
[-C--:B------:R-:W-:Y:S02]  /*a210*/  ISETP.GE.OR P1, PT, R135, R207.reuse, !P1 ;  /* 0x000000cf8700720c */ /* 0x080fe40004f26670 */
[C---:B------:R-:W-:Y:S02]  /*a220*/  ISETP.GE.AND P5, PT, R133.reuse, R208, PT ;  /* 0x000000d08500720c */ /* 0x040fe40003fa6270 */
[----:B------:R-:W-:Y:S02]  /*a230*/  ISETP.GE.AND P6, PT, R133, R206, PT ;  /* 0x000000ce8500720c */ /* 0x000fe40003fc6270 */
[----:B------:R-:W-:Y:S02]  /*a240*/  FSEL R161, R15, -INF , !P2 ;  /* 0xff8000000fa17808 */ /* 0x000fe40005000000 */
[----:B------:R-:W-:Y:S02]  /*a250*/  FMNMX.FTZ R15, R134, R2, !PT ;  /* 0x00000002860f7209 */ /* 0x000fe40007810000 */
[----:B------:R-:W-:Y:S02]  /*a260*/  FSEL R138, R8, -INF , !P1 ;  /* 0xff800000088a7808 */ /* 0x000fe40004800000 */
[C---:B------:R-:W-:Y:S02]  /*a270*/  ISETP.GE.OR P5, PT, R133.reuse, R207, !P5 ;  /* 0x000000cf8500720c */ /* 0x040fe40006fa6670 */
[-C--:B------:R-:W-:Y:S02]  /*a280*/  ISETP.GE.OR P6, PT, R133, R202.reuse, !P6 ;  /* 0x000000ca8500720c */ /* 0x080fe400077c6670 */
[----:B------:R-:W-:Y:S02]  /*a290*/  ISETP.GE.OR P4, PT, R135, R202, !P4 ;  /* 0x000000ca8700720c */ /* 0x000fe40006786670 */
[-C--:B------:R-:W-:Y:S02]  /*a2a0*/  ISETP.GE.AND P1, PT, R5, R208.reuse, PT ;  /* 0x000000d00500720c */ /* 0x080fe40003f26270 */
[C---:B------:R-:W-:Y:S02]  /*a2b0*/  IADD3 R9, R3.reuse, 0x18, RZ ;  /* 0x0000001803097810 */ /* 0x040fe40007ffe0ff */
[----:B------:R-:W-:Y:S02]  /*a2c0*/  IADD3 R133, R3, 0x19, RZ ;  /* 0x0000001903857810 */ /* 0x000fe40007ffe0ff */
[----:B------:R-:W-:Y:S02]  /*a2d0*/  FMNMX.FTZ R15, R144, R15, !PT ;  /* 0x0000000f900f7209 */ /* 0x000fe40007810000 */
[----:B------:R-:W-:Y:S02]  /*a2e0*/  FSEL R170, R12, -INF , !P5 ;  /* 0xff8000000caa7808 */ /* 0x000fe40006800000 */
[----:B------:R-:W-:Y:S02]  /*a2f0*/  ISETP.GE.OR P1, PT, R5, R207, !P1 ;  /* 0x000000cf0500720c */ /* 0x000fe40004f26670 */
[----:B------:R-:W-:Y:S02]  /*a300*/  FSEL R5, R10, -INF , !P4 ;  /* 0xff8000000a057808 */ /* 0x000fe40006000000 */
[----:B------:R-:W-:Y:S02]  /*a310*/  FSEL R11, R11, -INF , !P0 ;  /* 0xff8000000b0b7808 */ /* 0x000fe40004000000 */
[C---:B------:R-:W-:Y:S02]  /*a320*/  ISETP.GE.AND P0, PT, R9.reuse, R208, PT ;  /* 0x000000d00900720c */ /* 0x040fe40003f06270 */
[----:B------:R-:W-:Y:S02]  /*a330*/  ISETP.GE.AND P4, PT, R9, R206, PT ;  /* 0x000000ce0900720c */ /* 0x000fe40003f86270 */
[----:B------:R-:W-:Y:S02]  /*a340*/  ISETP.GE.AND P5, PT, R133, R208, PT ;  /* 0x000000d08500720c */ /* 0x000fe40003fa6270 */
[----:B------:R-:W-:Y:S02]  /*a350*/  FMNMX.FTZ R15, R138, R15, !PT ;  /* 0x0000000f8a0f7209 */ /* 0x000fe40007810000 */
[----:B------:R-:W-:Y:S02]  /*a360*/  FSEL R162, R13, -INF , !P1 ;  /* 0xff8000000da27808 */ /* 0x000fe40004800000 */
[CC--:B------:R-:W-:Y:S02]  /*a370*/  ISETP.GE.OR P0, PT, R9.reuse, R207.reuse, !P0 ;  /* 0x000000cf0900720c */ /* 0x0c0fe40004706670 */
[----:B------:R-:W-:Y:S02]  /*a380*/  ISETP.GE.OR P4, PT, R9, R202, !P4 ;  /* 0x000000ca0900720c */ /* 0x000fe40006786670 */
[----:B------:R-:W-:Y:S02]  /*a390*/  ISETP.GE.OR P5, PT, R133, R207, !P5 ;  /* 0x000000cf8500720c */ /* 0x000fe40006fa6670 */
[C---:B------:R-:W-:Y:S02]  /*a3a0*/  IADD3 R9, R3.reuse, 0x20, RZ ;  /* 0x0000002003097810 */ /* 0x040fe40007ffe0ff */
[----:B------:R-:W-:Y:S02]  /*a3b0*/  IADD3 R13, R3, 0x21, RZ ;  /* 0x00000021030d7810 */ /* 0x000fe40007ffe0ff */
[----:B------:R-:W-:Y:S02]  /*a3c0*/  FMNMX.FTZ R4, R137, R0, !PT ;  /* 0x0000000089047209 */ /* 0x000fe40007810000 */
[----:B------:R-:W-:Y:S02]  /*a3d0*/  FMNMX.FTZ R15, R136, R15, !PT ;  /* 0x0000000f880f7209 */ /* 0x000fe40007810000 */
        /* <DEDUP_REMOVED lines=17> */
[C---:B------:R-:W-:Y:S02]  /*a4f0*/  ISETP.GE.AND P2, PT, R13.reuse, R208, PT ;  /* 0x000000d00d00720c */ /* 0x040fe40003f46270 */
[----:B------:R-:W-:Y:S02]  /*a500*/  ISETP.GE.AND P0, PT, R13, R206, PT ;  /* 0x000000ce0d00720c */ /* 0x000fe40003f06270 */
[----:B------:R-:W-:Y:S02]  /*a510*/  FMNMX.FTZ R4, R11, R4, !PT ;  /* 0x000000040b047209 */ /* 0x000fe40007810000 */
[----:B------:R-:W-:Y:S02]  /*a520*/  ISETP.GE.AND P1, PT, R133, R206, PT ;  /* 0x000000ce8500720c */ /* 0x000fe40003f26270 */
[----:B------:R-:W-:Y:S02]  /*a530*/  FMNMX.FTZ R17, R142, R17, !PT ;  /* 0x000000118e117209 */ /* 0x000fe40007810000 */
[----:B------:R-:W-:Y:S02]  /*a540*/  ISETP.GE.OR P6, PT, R9, R202, !P6 ;  /* 0x000000ca0900720c */ /* 0x000fe400077c6670 */
[----:B------:R-:W-:Y:S02]  /*a550*/  IADD3 R9, R3, 0x28, RZ ;  /* 0x0000002803097810 */ /* 0x000fe40007ffe0ff */
[----:B------:R-:W-:Y:S02]  /*a560*/  FMNMX.FTZ R4, R163, R4, !PT ;  /* 0x00000004a3047209 */ /* 0x000fe40007810000 */
[-C--:B------:R-:W-:Y:S02]  /*a570*/  ISETP.GE.OR P1, PT, R133, R202.reuse, !P1 ;  /* 0x000000ca8500720c */ /* 0x080fe40004f26670 */
[C---:B------:R-:W-:Y:S02]  /*a580*/  ISETP.GE.OR P2, PT, R13.reuse, R207, !P2 ;  /* 0x000000cf0d00720c */ /* 0x040fe40005746670 */
[----:B------:R-:W-:Y:S02]  /*a590*/  ISETP.GE.OR P0, PT, R13, R202, !P0 ;  /* 0x000000ca0d00720c */ /* 0x000fe40004706670 */
[----:B------:R-:W-:Y:S02]  /*a5a0*/  IADD3 R13, R3, 0x31, RZ ;  /* 0x00000031030d7810 */ /* 0x000fe40007ffe0ff */
[----:B------:R-:W-:Y:S02]  /*a5b0*/  FSEL R143, R18, -INF , !P4 ;  /* 0xff800000128f7808 */ /* 0x000fe40006000000 */
[----:B------:R-:W-:Y:S02]  /*a5c0*/  FMNMX.FTZ R17, R140, R17, !PT ;  /* 0x000000118c117209 */ /* 0x000fe40007810000 */
[-C--:B------:R-:W-:Y:S02]  /*a5d0*/  ISETP.GE.AND P4, PT, R9, R208.reuse, PT ;  /* 0x000000d00900720c */ /* 0x080fe40003f86270 */
[----:B------:R-:W-:Y:S02]  /*a5e0*/  FSEL R141, R19, -INF , !P1 ;  /* 0xff800000138d7808 */ /* 0x000fe40004800000 */
[----:B------:R-:W-:Y:S02]  /*a5f0*/  FSEL R154, R25, -INF , !P2 ;  /* 0xff800000199a7808 */ /* 0x000fe40005000000 */
[----:B------:R-:W-:Y:S02]  /*a600*/  ISETP.GE.AND P2, PT, R13, R208, PT ;  /* 0x000000d00d00720c */ /* 0x000fe40003f46270 */
[----:B------:R-:W-:Y:S02]  /*a610*/  FMNMX.FTZ R4, R161, R4, !PT ;  /* 0x00000004a1047209 */ /* 0x000fe40007810000 */
[C---:B------:R-:W-:Y:S02]  /*a620*/  ISETP.GE.AND P1, PT, R9.reuse, R206, PT ;  /* 0x000000ce0900720c */ /* 0x040fe40003f26270 */
[----:B------:R-:W-:Y:S02]  /*a630*/  FMNMX.FTZ R17, R160, R17, !PT ;  /* 0x00000011a0117209 */ /* 0x000fe40007810000 */
[-C--:B------:R-:W-:Y:S02]  /*a640*/  ISETP.GE.OR P4, PT, R9, R207.reuse, !P4 ;  /* 0x000000cf0900720c */ /* 0x080fe40006786670 */
[----:B------:R-:W-:Y:S02]  /*a650*/  IADD3 R15, R3, 0x30, RZ ;  /* 0x00000030030f7810 */ /* 0x000fe40007ffe0ff */
[----:B------:R-:W-:Y:S02]  /*a660*/  ISETP.GE.OR P2, PT, R13, R207, !P2 ;  /* 0x000000cf0d00720c */ /* 0x000fe40005746670 */
[----:B------:R-:W-:Y:S02]  /*a670*/  FMNMX.FTZ R4, R143, R4, !PT ;  /* 0x000000048f047209 */ /* 0x000fe40007810000 */
[----:B------:R-:W-:Y:S02]  /*a680*/  ISETP.GE.OR P1, PT, R9, R202, !P1 ;  /* 0x000000ca0900720c */ /* 0x000fe40004f26670 */
[C---:B------:R-:W-:Y:S02]  /*a690*/  IADD3 R9, R3.reuse, 0x38, RZ ;  /* 0x0000003803097810 */ /* 0x040fe40007ffe0ff */
        /* <DEDUP_REMOVED lines=9> */
[-C--:B------:R-:W-:Y:S02]  /*a730*/  ISETP.GE.OR P4, PT, R15, R207.reuse, !P4 ;  /* 0x000000cf0f00720c */ /* 0x080fe40006786670 */
        /* <DEDUP_REMOVED lines=14> */
[----:B------:R-:W-:Y:S02]  /*a820*/  FMNMX.FTZ R6, R155, R6, !PT ;  /* 0x000000069b067209 */ /* 0x000fe40007810000 */
[----:B------:R-:W-:Y:S02]  /*a830*/  ISETP.GE.OR P1, PT, R15, R202, !P2 ;  /* 0x000000ca0f00720c */ /* 0x000fe40005726670 */
[C---:B------:R-:W-:Y:S02]  /*a840*/  ISETP.GE.AND P2, PT, R13.reuse, R206, PT ;  /* 0x000000ce0d00720c */ /* 0x040fe40003f46270 */
        /* <DEDUP_REMOVED lines=13> */
[----:B------:R-:W-:Y:S02]  /*a920*/  FSEL R145, R34, -INF , !P1 ;  /* 0xff80000022917808 */ /* 0x000fe40004800000 */
[----:B------:R-:W-:Y:S01]  /*a930*/  FMNMX.FTZ R8, R147, R8, !PT ;  /* 0x0000000893087209 */ /* 0x000fe20007810000 */
[----:B------:R-:W1:Y:S01]  /*a940*/  SHFL.BFLY PT, R15, R4, 0x2, 0x1f ;  /* 0x0c401f00040f7f89 */ /* 0x000e6200000e0000 */
        /* <DEDUP_REMOVED lines=9> */
[----:B-1----:R-:W-:Y:S07]  /*a9e0*/  FMNMX.FTZ R132, R15, R132, !PT ;  /* 0x000000840f847209 */ /* 0x002fee0007810000 */
[----:B------:R-:W1:Y:S01]  /*a9f0*/  LDSM.16.MT88.4 R12, [R188+0xc000] ;  /* 0x00c00000bc0c783b */ /* 0x000e620000004200 */
[C---:B------:R-:W-:Y:S01]  /*aa00*/  FSETP.NEU.FTZ.AND P1, PT, R132.reuse, -INF , PT ;  /* 0xff8000008400780b */ /* 0x040fe20003f3d000 */
[----:B------:R-:W-:Y:S05]  /*aa10*/  FMUL.FTZ R151, R132, c[0x0][0x23c] ;  /* 0x00008f0084977a20 */ /* 0x000fea0000410000 */
[----:B------:R-:W-:Y:S02]  /*aa20*/  FSEL R151, R151, RZ, P1 ;  /* 0x000000ff97977208 */ /* 0x000fe40000800000 */
[----:B--2---:R-:W-:Y:S03]  /*aa30*/  FMNMX.FTZ R3, R4, R3, !PT ;  /* 0x0000000304037209 */ /* 0x004fe60007810000 */
[--C-:B------:R-:W-:Y:S02]  /*aa40*/  FFMA.FTZ R135, R134, c[0x0][0x23c], -R151.reuse ;  /* 0x00008f0086877a23 */ /* 0x100fe40000010897 */
[--C-:B------:R-:W-:Y:S01]  /*aa50*/  FFMA.FTZ R134, R144, c[0x0][0x23c], -R151.reuse ;  /* 0x00008f0090867a23 */ /* 0x100fe20000010897 */
[C---:B------:R-:W-:Y:S01]  /*aa60*/  FSETP.NEU.FTZ.AND P0, PT, R3.reuse, -INF , PT ;  /* 0xff8000000300780b */ /* 0x040fe20003f1d000 */
        /* <DEDUP_REMOVED lines=10> */
[----:B------:R-:W2:Y:S01]  /*ab10*/  MUFU.EX2 R134, R134 ;  /* 0x0000008600867308 */ /* 0x000ea20000000800 */
        /* <DEDUP_REMOVED lines=13> */
[----:B------:R-:W3:Y:S01]  /*abf0*/  MUFU.EX2 R2, R2 ;  /* 0x0000000200027308 */ /* 0x000ee20000000800 */
[--C-:B------:R-:W-:Y:S02]  /*ac00*/  FFMA.FTZ R221, R141, c[0x0][0x23c], -R144.reuse ;  /* 0x00008f008ddd7a23 */ /* 0x100fe40000010890 */
[----:B------:R-:W-:Y:S01]  /*ac10*/  LDSM.16.MT88.4 R140, [R185+0xe800] ;  /* 0x00e80000b98c783b */ /* 0x000fe20000004200 */
[----:B--2---:R-:W-:Y:S01]  /*ac20*/  F2FP.BF16.PACK_AB R136, R134, R135 ;  /* 0x000000878688723e */ /* 0x004fe200000010ff */
[--C-:B------:R-:W-:Y:S02]  /*ac30*/  FFMA.FTZ R220, R160, c[0x0][0x23c], -R151.reuse ;  /* 0x00008f00a0dc7a23 */ /* 0x100fe40000010897 */
[--C-:B------:R-:W-:Y:S02]  /*ac40*/  FFMA.FTZ R223, R158, c[0x0][0x23c], -R151.reuse ;  /* 0x00008f009edf7a23 */ /* 0x100fe40000010897 */
[--C-:B------:R-:W-:Y:S01]  /*ac50*/  FFMA.FTZ R222, R156, c[0x0][0x23c], -R151.reuse ;  /* 0x00008f009cde7a23 */ /* 0x100fe20000010897 */
[----:B------:R-:W2:Y:S01]  /*ac60*/  MUFU.EX2 R0, R0 ;  /* 0x0000000000007308 */ /* 0x000ea20000000800 */
[----:B------:R-:W-:Y:S01]  /*ac70*/  LDSM.16.MT88.4 R160, [R188+0x11800] ;  /* 0x01180000bca0783b */ /* 0x000fe20000004200 */
[--C-:B------:R-:W-:Y:S02]  /*ac80*/  FFMA.FTZ R225, R154, c[0x0][0x23c], -R151.reuse ;  /* 0x00008f009ae17a23 */ /* 0x100fe40000010897 */
[--C-:B------:R-:W-:Y:S02]  /*ac90*/  FFMA.FTZ R224, R159, c[0x0][0x23c], -R144.reuse ;  /* 0x00008f009fe07a23 */ /* 0x100fe40000010890 */
[--C-:B------:R-:W-:Y:S02]  /*aca0*/  FFMA.FTZ R227, R157, c[0x0][0x23c], -R144.reuse ;  /* 0x00008f009de37a23 */ /* 0x100fe40000010890 */
[--C-:B------:R-:W-:Y:S01]  /*acb0*/  FFMA.FTZ R226, R155, c[0x0][0x23c], -R144.reuse ;  /* 0x00008f009be27a23 */ /* 0x100fe20000010890 */
[----:B------:R-:W-:Y:S01]  /*acc0*/  LDSM.16.MT88.4 R156, [R184+0xf800] ;  /* 0x00f80000b89c783b */ /* 0x000fe20000004200 */
[----:B------:R-:W4:Y:S01]  /*acd0*/  MUFU.EX2 R168, R168 ;  /* 0x000000a800a87308 */ /* 0x000f220000000800 */
[--C-:B------:R-:W-:Y:S02]  /*ace0*/  FFMA.FTZ R229, R153, c[0x0][0x23c], -R144.reuse ;  /* 0x00008f0099e57a23 */ /* 0x100fe40000010890 */
[--C-:B------:R-:W-:Y:S02]  /*acf0*/  FFMA.FTZ R228, R152, c[0x0][0x23c], -R151.reuse ;  /* 0x00008f0098e47a23 */ /* 0x100fe40000010897 */
[C---:B---3--:R-:W-:Y:S02]  /*ad00*/  FMUL.FTZ R4, R2.reuse, R128 ;  /* 0x0000008002047220 */ /* 0x048fe40000410000 */
[C---:B------:R-:W-:Y:S01]  /*ad10*/  FMUL.FTZ R5, R2.reuse, R129 ;  /* 0x0000008102057220 */ /* 0x040fe20000410000 */
[----:B------:R-:W-:Y:S01]  /*ad20*/  LDSM.16.MT88.4 R152, [R185+0xf800] ;  /* 0x00f80000b998783b */ /* 0x000fe20000004200 */
[C---:B------:R-:W-:Y:S01]  /*ad30*/  FMUL.FTZ R8, R2.reuse, R124 ;  /* 0x0000007c02087220 */ /* 0x040fe20000410000 */
[----:B------:R-:W-:Y:S01]  /*ad40*/  MUFU.EX2 R167, R167 ;  /* 0x000000a700a77308 */ /* 0x000fe20000000800 */
[C---:B------:R-:W-:Y:S02]  /*ad50*/  FMUL.FTZ R9, R2.reuse, R125 ;  /* 0x0000007d02097220 */ /* 0x040fe40000410000 */
[----:B------:R-:W-:Y:S02]  /*ad60*/  FMUL.FTZ R16, R2, R116 ;  /* 0x0000007402107220 */ /* 0x000fe40000410000 */
[C---:B--2---:R-:W-:Y:S02]  /*ad70*/  FMUL.FTZ R6, R0.reuse, R130 ;  /* 0x0000008200067220 */ /* 0x044fe40000410000 */
[C---:B------:R-:W-:Y:S02]  /*ad80*/  FMUL.FTZ R7, R0.reuse, R131 ;  /* 0x0000008300077220 */ /* 0x040fe40000410000 */
[C---:B------:R-:W-:Y:S01]  /*ad90*/  FMUL.FTZ R10, R0.reuse, R126 ;  /* 0x0000007e000a7220 */ /* 0x040fe20000410000 */
[----:B------:R-:W2:Y:S01]  /*ada0*/  MUFU.EX2 R166, R166 ;  /* 0x000000a600a67308 */ /* 0x000ea20000000800 */
[----:B------:R-:W-:Y:S01]  /*adb0*/  FMUL.FTZ R11, R0, R127 ;  /* 0x0000007f000b7220 */ /* 0x000fe20000410000 */
[----:B------:R-:W-:Y:S01]  /*adc0*/  LDSM.16.MT88.4 R128, [R186+0xe800] ;  /* 0x00e80000ba80783b */ /* 0x000fe20000004200 */
[----:B------:R-:W-:Y:S01]  /*add0*/  FMUL.FTZ R17, R2, R117 ;  /* 0x0000007502117220 */ /* 0x000fe20000410000 */
[----:B----4-:R-:W-:Y:S01]  /*ade0*/  F2FP.BF16.PACK_AB R138, R168, R169 ;  /* 0x000000a9a88a723e */ /* 0x010fe200000010ff */
        /* <DEDUP_REMOVED lines=10> */
[----:B------:R-:W3:Y:S01]  /*ae90*/  MUFU.EX2 R164, R164 ;  /* 0x000000a400a47308 */ /* 0x000ee20000000800 */
[----:B------:R-:W-:Y:S02]  /*aea0*/  FMUL.FTZ R33, R2, R101 ;  /* 0x0000006502217220 */ /* 0x000fe40000410000 */
[----:B------:R-:W-:Y:S01]  /*aeb0*/  FMUL.FTZ R34, R0, R102 ;  /* 0x0000006600227220 */ /* 0x000fe20000410000 */
[----:B--2---:R-:W-:Y:S01]  /*aec0*/  F2FP.BF16.PACK_AB R137, R166, R167 ;  /* 0x000000a7a689723e */ /* 0x004fe200000010ff */
        /* <DEDUP_REMOVED lines=13> */
[----:B---3--:R-:W-:Y:S01]  /*afa0*/  F2FP.BF16.PACK_AB R139, R164, R165 ;  /* 0x000000a5a48b723e */ /* 0x008fe200000010ff */
[C---:B------:R-:W-:Y:S02]  /*afb0*/  FMUL.FTZ R38, R0.reuse, R38 ;  /* 0x0000002600267220 */ /* 0x040fe40000410000 */
[----:B------:R-:W-:Y:S02]  /*afc0*/  FMUL.FTZ R39, R0, R39 ;  /* 0x0000002700277220 */ /* 0x000fe40000410000 */
[C---:B------:R-:W-:Y:S02]  /*afd0*/  FMUL.FTZ R40, R2.reuse, R40 ;  /* 0x0000002802287220 */ /* 0x040fe40000410000 */
[C---:B-1----:R-:W-:Y:S01]  /*afe0*/  HMMA.16816.F32.BF16 R4, R136.reuse, R12, R4 ;  /* 0x0000000c8804723c */ /* 0x042fe20000041804 */
        /* <DEDUP_REMOVED lines=123> */
[----:B------:R-:W-:Y:S01]  /*b7a0*/  FMUL.FTZ R96, R2, R96 ;  /* 0x0000006002607220 */ /* 0x000fe20000410000 */
        /* <DEDUP_REMOVED lines=22> */
[----:B----4-:R-:W-:Y:S04]  /*b910*/  F2FP.BF16.PACK_AB R139, R133, R234 ;  /* 0x000000ea858b723e */ /* 0x010fe800000010ff */
        /* <DEDUP_REMOVED lines=114> */
[----:B------:R-:W-:Y:S02]  /*c040*/  FADD.FTZ R5, R214, R5 ;  /* 0x00000005d6057221 */ /* 0x000fe40000010000 */
[----:B------:R-:W-:Y:S02]  /*c050*/  IMAD.MOV.U32 R0, RZ, RZ, R3 ;  /* 0x000000ffff007224 */ /* 0x000fe400078e0003 */
        /* <DEDUP_REMOVED lines=10> */
.L_x_5547:
[----:B------:R-:W1:Y:S01]  /*c100*/  SHFL.BFLY PT, R0, R215, 0x2, 0x1f ;  /* 0x0c401f00d7007f89 */ /* 0x000e6200000e0000 */
[C---:B------:R-:W-:Y:S01]  /*c110*/  ISETP.NE.AND P0, PT, R200.reuse, -0x1, PT ;  /* 0xffffffffc800780c */ /* 0x040fe20003f05270 */
[----:B------:R-:W-:Y:S01]  /*c120*/  BSSY B0, `(.L_x_5552) ;  /* 0x0000133000007945 */ /* 0x000fe20003800000 */
[----:B------:R-:W-:Y:S01]  /*c130*/  MOV R5, 0x3f800000 ;  /* 0x3f80000000057802 */ /* 0x000fe20000000f00 */
[----:B------:R-:W2:Y:S10]  /*c140*/  SHFL.BFLY PT, R2, R217, 0x2, 0x1f ;  /* 0x0c401f00d9027f89 */ /* 0x000eb400000e0000 */
[----:B------:R-:W-:-:S04]  /*c150*/  @P0 IMAD.WIDE.U32 R8, R200, c[0x0][0x1e8], RZ ;  /* 0x00007a00c8080a25 */ /* 0x000fc800078e00ff */
[----:B------:R-:W-:Y:S01]  /*c160*/  @P0 IMAD R4, R200, c[0x0][0x1ec], R9 ;  /* 0x00007b00c8040a24 */ /* 0x000fe200078e0209 */
[----:B------:R-:W-:Y:S02]  /*c170*/  @P0 MOV R6, R8 ;  /* 0x0000000800060202 */ /* 0x000fe40000000f00 */
[----:B------:R-:W3:Y:S01]  /*c180*/  S2R R8, SR_TID.X ;  /* 0x0000000000087919 */ /* 0x000ee20000002100 */
[----:B-1----:R-:W-:Y:S02]  /*c190*/  FADD.FTZ R11, R0, R215 ;  /* 0x000000d7000b7221 */ /* 0x002fe40000010000 */
[----:B--2---:R-:W-:-:S03]  /*c1a0*/  FADD.FTZ R7, R2, R217 ;  /* 0x000000d902077221 */ /* 0x004fc60000010000 */
[----:B------:R-:W1:Y:S04]  /*c1b0*/  SHFL.BFLY PT, R0, R11, 0x1, 0x1f ;  /* 0x0c201f000b007f89 */ /* 0x000e6800000e0000 */
[----:B------:R-:W2:Y:S01]  /*c1c0*/  SHFL.BFLY PT, R2, R7, 0x1, 0x1f ;  /* 0x0c201f0007027f89 */ /* 0x000ea200000e0000 */
[----:B---3--:R-:W-:-:S04]  /*c1d0*/  SHF.R.S32.HI R9, RZ, 0x1f, R8 ;  /* 0x0000001fff097819 */ /* 0x008fc80000011408 */
[----:B------:R-:W-:Y:S01]  /*c1e0*/  LEA.HI R10, R9, R8, RZ, 0x2 ;  /* 0x00000008090a7211 */ /* 0x000fe200078f10ff */
[----:B-1----:R-:W-:-:S03]  /*c1f0*/  FADD.FTZ R0, R11, R0 ;  /* 0x000000000b007221 */ /* 0x002fc60000010000 */
[--C-:B------:R-:W-:Y:S02]  /*c200*/  SHF.R.S32.HI R12, RZ, 0x2, R10.reuse ;  /* 0x00000002ff0c7819 */ /* 0x100fe4000001140a */
[----:B------:R-:W-:Y:S01]  /*c210*/  SHF.R.S32.HI R11, RZ, 0x1f, R10 ;  /* 0x0000001fff0b7819 */ /* 0x000fe2000001140a */
[----:B--2---:R-:W-:Y:S01]  /*c220*/  FADD.FTZ R2, R7, R2 ;  /* 0x0000000207027221 */ /* 0x004fe20000010000 */
[----:B------:R-:W-:Y:S02]  /*c230*/  FSETP.NE.FTZ.AND P4, PT, R0, RZ, PT ;  /* 0x000000ff0000720b */ /* 0x000fe40003f95000 */
[----:B------:R-:W-:Y:S02]  /*c240*/  MOV R7, 0x3f800000 ;  /* 0x3f80000000077802 */ /* 0x000fe40000000f00 */
[----:B------:R-:W-:Y:S02]  /*c250*/  FSETP.NE.FTZ.AND P5, PT, R2, RZ, PT ;  /* 0x000000ff0200720b */ /* 0x000fe40003fb5000 */
[----:B------:R-:W-:-:S04]  /*c260*/  LEA.HI R11, R11, R12, RZ, 0x3 ;  /* 0x0000000c0b0b7211 */ /* 0x000fc800078f18ff */
[----:B------:R-:W-:-:S03]  /*c270*/  LOP3.LUT R11, R11, 0xfffffff8, RZ, 0xc0, !PT ;  /* 0xfffffff80b0b7812 */ /* 0x000fc600078ec0ff */
[----:B------:R-:W1:Y:S01]  /*c280*/  @P4 MUFU.RCP R7, R0 ;  /* 0x0000000000074308 */ /* 0x000e620000001000 */
[----:B------:R-:W-:-:S04]  /*c290*/  IADD3 R11, R12, -R11, RZ ;  /* 0x8000000b0c0b7210 */ /* 0x000fc80007ffe0ff */
[C---:B------:R-:W-:Y:S02]  /*c2a0*/  SHF.L.U32 R12, R11.reuse, 0x6, RZ ;  /* 0x000000060b0c7819 */ /* 0x040fe400000006ff */
[----:B------:R-:W-:Y:S01]  /*c2b0*/  LOP3.LUT R13, R11, 0x1, RZ, 0xc0, !PT ;  /* 0x000000010b0d7812 */ /* 0x000fe200078ec0ff */
[----:B------:R-:W2:Y:S01]  /*c2c0*/  @P5 MUFU.RCP R5, R2 ;  /* 0x0000000200055308 */ /* 0x000ea20000001000 */
[----:B------:R-:W-:Y:S02]  /*c2d0*/  LOP3.LUT R12, R12, 0x1c0, RZ, 0xc0, !PT ;  /* 0x000001c00c0c7812 */ /* 0x000fe400078ec0ff */
[----:B------:R-:W-:Y:S02]  /*c2e0*/  ISETP.NE.U32.AND P3, PT, R13, 0x1, PT ;  /* 0x000000010d00780c */ /* 0x000fe40003f65070 */
[----:B------:R-:W-:Y:S02]  /*c2f0*/  LEA.HI R12, R12, R12, RZ, 0x1d ;  /* 0x0000000c0c0c7211 */ /* 0x000fe400078fe8ff */
[----:B------:R-:W-:Y:S01]  /*c300*/  R2P PR, R11, 0x6 ;  /* 0x000000060b007804 */ /* 0x000fe20000000000 */
[C---:B-1----:R-:W-:Y:S01]  /*c310*/  FMUL.FTZ R131, R7.reuse, R131 ;  /* 0x0000008307837220 */ /* 0x042fe20000410000 */
[----:B------:R-:W1:Y:S01]  /*c320*/  @P5 MUFU.LG2 R2, R2 ;  /* 0x0000000200025308 */ /* 0x000e620000000c00 */
[----:B------:R-:W-:-:S02]  /*c330*/  FMUL.FTZ R130, R7, R130 ;  /* 0x0000008207827220 */ /* 0x000fc40000410000 */
[C---:B------:R-:W-:Y:S02]  /*c340*/  FMUL.FTZ R127, R7.reuse, R127 ;  /* 0x0000007f077f7220 */ /* 0x040fe40000410000 */
[----:B------:R-:W-:Y:S01]  /*c350*/  FMUL.FTZ R126, R7, R126 ;  /* 0x0000007e077e7220 */ /* 0x000fe20000410000 */
[----:B------:R-:W-:Y:S01]  /*c360*/  F2FP.BF16.PACK_AB R130, R131, R130 ;  /* 0x000000828382723e */ /* 0x000fe200000010ff */
[C---:B------:R-:W-:Y:S01]  /*c370*/  FMUL.FTZ R123, R7.reuse, R123 ;  /* 0x0000007b077b7220 */ /* 0x040fe20000410000 */
[----:B------:R-:W3:Y:S01]  /*c380*/  @P4 MUFU.LG2 R0, R0 ;  /* 0x0000000000004308 */ /* 0x000ee20000000c00 */
        /* <DEDUP_REMOVED lines=64> */
[----:B------:R-:W-:Y:S01]  /*c790*/  LEA.HI R7, R9, R8, RZ, 0x5 ;  /* 0x0000000809077211 */ /* 0x000fe200078f28ff */
[C---:B--2---:R-:W-:Y:S01]  /*c7a0*/  FMUL.FTZ R128, R5.reuse, R128 ;  /* 0x0000008005807220 */ /* 0x044fe20000410000 */
[----:B------:R-:W-:Y:S01]  /*c7b0*/  LOP3.LUT R9, R10, 0x3ffffffc, RZ, 0xc0, !PT ;  /* 0x3ffffffc0a097812 */ /* 0x000fe200078ec0ff */
[C---:B------:R-:W-:Y:S01]  /*c7c0*/  FMUL.FTZ R129, R5.reuse, R129 ;  /* 0x0000008105817220 */ /* 0x040fe20000410000 */
[----:B------:R-:W-:Y:S01]  /*c7d0*/  SHF.R.S32.HI R10, RZ, 0x5, R7 ;  /* 0x00000005ff0a7819 */ /* 0x000fe20000011407 */
[----:B------:R-:W-:Y:S01]  /*c7e0*/  FMUL.FTZ R124, R5, R124 ;  /* 0x0000007c057c7220 */ /* 0x000fe20000410000 */
[----:B------:R-:W-:Y:S01]  /*c7f0*/  IADD3 R9, -R9, R8, RZ ;  /* 0x0000000809097210 */ /* 0x000fe20007ffe1ff */
[----:B------:R-:W-:Y:S01]  /*c800*/  FMUL.FTZ R125, R5, R125 ;  /* 0x0000007d057d7220 */ /* 0x000fe20000410000 */
[----:B------:R-:W-:Y:S01]  /*c810*/  F2FP.BF16.PACK_AB R128, R129, R128 ;  /* 0x000000808180723e */ /* 0x000fe200000010ff */
[C---:B------:R-:W-:Y:S01]  /*c820*/  FMUL.FTZ R120, R5.reuse, R120 ;  /* 0x0000007805787220 */ /* 0x040fe20000410000 */
[----:B------:R-:W-:Y:S01]  /*c830*/  LEA R9, R10, R9, 0x9 ;  /* 0x000000090a097211 */ /* 0x000fe200078e48ff */
[----:B------:R-:W-:Y:S01]  /*c840*/  FMUL.FTZ R121, R5, R121 ;  /* 0x0000007905797220 */ /* 0x000fe20000410000 */
[----:B------:R-:W-:Y:S01]  /*c850*/  F2FP.BF16.PACK_AB R124, R125, R124 ;  /* 0x0000007c7d7c723e */ /* 0x000fe200000010ff */
[----:B------:R-:W-:Y:S01]  /*c860*/  FMUL.FTZ R116, R5, R116 ;  /* 0x0000007405747220 */ /* 0x000fe20000410000 */
[----:B------:R-:W-:Y:S01]  /*c870*/  LEA R9, R9, R12, 0x1 ;  /* 0x0000000c09097211 */ /* 0x000fe200078e08ff */
[----:B------:R-:W-:Y:S01]  /*c880*/  FMUL.FTZ R117, R5, R117 ;  /* 0x0000007505757220 */ /* 0x000fe20000410000 */
[----:B------:R-:W-:Y:S01]  /*c890*/  F2FP.BF16.PACK_AB R120, R121, R120 ;  /* 0x000000787978723e */ /* 0x000fe200000010ff */
[----:B------:R-:W-:Y:S01]  /*c8a0*/  FMUL.FTZ R112, R5, R112 ;  /* 0x0000007005707220 */ /* 0x000fe20000410000 */
[----:B------:R-:W-:Y:S01]  /*c8b0*/  SHF.L.U32 R13, R9, 0x1, RZ ;  /* 0x00000001090d7819 */ /* 0x000fe200000006ff */
[C---:B------:R-:W-:Y:S01]  /*c8c0*/  FMUL.FTZ R113, R5.reuse, R113 ;  /* 0x0000007105717220 */ /* 0x040fe20000410000 */
[----:B------:R-:W-:Y:S01]  /*c8d0*/  MOV R9, 0x20 ;  /* 0x0000002000097802 */ /* 0x000fe20000000f00 */
[----:B------:R-:W-:Y:S01]  /*c8e0*/  FMUL.FTZ R108, R5, R108 ;  /* 0x0000006c056c7220 */ /* 0x000fe20000410000 */
[----:B------:R-:W-:Y:S01]  /*c8f0*/  IADD3 R11, R13, -0x10, RZ ;  /* 0xfffffff00d0b7810 */ /* 0x000fe20007ffe0ff */
[----:B------:R-:W-:Y:S01]  /*c900*/  FMUL.FTZ R109, R5, R109 ;  /* 0x0000006d056d7220 */ /* 0x000fe20000410000 */
[----:B------:R-:W-:Y:S01]  /*c910*/  SEL R12, R9, 0xffffffe0, !P1 ;  /* 0xffffffe0090c7807 */ /* 0x000fe20004800000 */
[----:B------:R-:W-:Y:S01]  /*c920*/  FMUL.FTZ R104, R5, R104 ;  /* 0x0000006805687220 */ /* 0x000fe20000410000 */
[----:B------:R-:W-:Y:S01]  /*c930*/  @P3 IADD3 R11, R13, 0x10, RZ ;  /* 0x000000100d0b3810 */ /* 0x000fe20007ffe0ff */
[----:B------:R-:W-:Y:S01]  /*c940*/  FMUL.FTZ R105, R5, R105 ;  /* 0x0000006905697220 */ /* 0x000fe20000410000 */
[----:B------:R-:W-:Y:S01]  /*c950*/  IADD3 R15, R13, R12, RZ ;  /* 0x0000000c0d0f7210 */ /* 0x000fe20007ffe0ff */
[----:B------:R-:W-:Y:S01]  /*c960*/  FMUL.FTZ R100, R5, R100 ;  /* 0x0000006405647220 */ /* 0x000fe20000410000 */
[----:B------:R-:W-:Y:S01]  /*c970*/  F2FP.BF16.PACK_AB R116, R117, R116 ;  /* 0x000000747574723e */ /* 0x000fe200000010ff */
[C---:B------:R-:W-:Y:S01]  /*c980*/  FMUL.FTZ R101, R5.reuse, R101 ;  /* 0x0000006505657220 */ /* 0x040fe20000410000 */
[----:B------:R-:W-:Y:S01]  /*c990*/  IADD3 R17, R12, R11, RZ ;  /* 0x0000000b0c117210 */ /* 0x000fe20007ffe0ff */
        /* <DEDUP_REMOVED lines=53> */
[----:B------:R-:W2:Y:S01]  /*ccf0*/  LDC.U8 R12, c[0x0][0x328] ;  /* 0x0000ca00ff0c7b82 */ /* 0x000ea20000000000 */
[----:B------:R-:W-:Y:S01]  /*cd00*/  FMUL.FTZ R89, R5, R89 ;  /* 0x0000005905597220 */ /* 0x000fe20000410000 */
[----:B------:R-:W-:Y:S01]  /*cd10*/  F2FP.BF16.PACK_AB R84, R85, R84 ;  /* 0x000000545554723e */ /* 0x000fe200000010ff */
[C---:B------:R-:W-:Y:S01]  /*cd20*/  FMUL.FTZ R92, R5.reuse, R92 ;  /* 0x0000005c055c7220 */ /* 0x040fe20000410000 */
[----:B------:R-:W4:Y:S01]  /*cd30*/  S2R R9, SR_TID.X ;  /* 0x0000000000097919 */ /* 0x000f220000002100 */
[----:B------:R-:W-:Y:S01]  /*cd40*/  FMUL.FTZ R93, R5, R93 ;  /* 0x0000005d055d7220 */ /* 0x000fe20000410000 */
[----:B------:R-:W-:Y:S01]  /*cd50*/  F2FP.BF16.PACK_AB R88, R89, R88 ;  /* 0x000000585958723e */ /* 0x000fe200000010ff */
[----:B------:R-:W-:Y:S01]  /*cd60*/  FMUL.FTZ R96, R5, R96 ;  /* 0x0000006005607220 */ /* 0x000fe20000410000 */
[----:B------:R-:W-:Y:S01]  /*cd70*/  LOP3.LUT R7, R7, 0xffffffe0, RZ, 0xc0, !PT ;  /* 0xffffffe007077812 */ /* 0x000fe200078ec0ff */
[----:B------:R-:W-:Y:S01]  /*cd80*/  FMUL.FTZ R5, R5, R97 ;  /* 0x0000006105057220 */ /* 0x000fe20000410000 */
[----:B------:R-:W-:Y:S01]  /*cd90*/  F2FP.BF16.PACK_AB R92, R93, R92 ;  /* 0x0000005c5d5c723e */ /* 0x000fe200000010ff */
[----:B-1----:R-:W-:Y:S01]  /*cda0*/  @P5 FMUL.FTZ R63, R2, 0.69314718246459960938 ;  /* 0x3f317218023f5820 */ /* 0x002fe20000410000 */
[----:B------:R-:W-:Y:S01]  /*cdb0*/  IADD3 R8, R8, -R7, RZ ;  /* 0x8000000708087210 */ /* 0x000fe20007ffe0ff */
[----:B---3--:R-:W-:Y:S01]  /*cdc0*/  @P4 FMUL.FTZ R0, R0, 0.69314718246459960938 ;  /* 0x3f31721800004820 */ /* 0x008fe20000410000 */
[----:B------:R-:W-:-:S02]  /*cdd0*/  F2FP.BF16.PACK_AB R96, R5, R96 ;  /* 0x000000600560723e */ /* 0x000fc400000010ff */
[----:B------:R-:W-:-:S04]  /*cde0*/  MOV R5, 0x40 ;  /* 0x0000004000057802 */ /* 0x000fc80000000f00 */
[----:B------:R-:W-:Y:S02]  /*cdf0*/  SEL R14, R5, 0xffffffc0, !P2 ;  /* 0xffffffc0050e7807 */ /* 0x000fe40005000000 */
[----:B------:R-:W1:Y:S02]  /*ce00*/  S2R R5, SR_CTAID.Y ;  /* 0x0000000000057919 */ /* 0x000e640000002600 */
[-C--:B------:R-:W-:Y:S02]  /*ce10*/  IADD3 R19, R13, R14.reuse, RZ ;  /* 0x0000000e0d137210 */ /* 0x080fe40007ffe0ff */
[----:B------:R-:W-:Y:S02]  /*ce20*/  IADD3 R21, R14, R11, RZ ;  /* 0x0000000b0e157210 */ /* 0x000fe40007ffe0ff */
[-C--:B------:R-:W-:Y:S01]  /*ce30*/  IADD3 R23, R15, R14.reuse, RZ ;  /* 0x0000000e0f177210 */ /* 0x080fe20007ffe0ff */
[----:B------:R-:W-:Y:S01]  /*ce40*/  STS [R19], R112 ;  /* 0x0000007013007388 */ /* 0x000fe20000000800 */
[----:B------:R-:W-:-:S02]  /*ce50*/  IADD3 R25, R17, R14, RZ ;  /* 0x0000000e11197210 */ /* 0x000fc40007ffe0ff */
[----:B--2---:R-:W-:Y:S01]  /*ce60*/  ISETP.NE.AND P2, PT, R12, RZ, PT ;  /* 0x000000ff0c00720c */ /* 0x004fe20003f45270 */
[----:B------:R-:W-:Y:S03]  /*ce70*/  STS [R19+0x400], R114 ;  /* 0x0004007213007388 */ /* 0x000fe60000000800 */
[----:B------:R-:W-:Y:S01]  /*ce80*/  ISETP.NE.OR P1, PT, R200, -0x1, !P2 ;  /* 0xffffffffc800780c */ /* 0x000fe20005725670 */
[----:B------:R-:W-:Y:S04]  /*ce90*/  STS [R21], R108 ;  /* 0x0000006c15007388 */ /* 0x000fe80000000800 */
[----:B------:R-:W-:Y:S04]  /*cea0*/  STS [R21+0x400], R110 ;  /* 0x0004006e15007388 */ /* 0x000fe80000000800 */
[----:B------:R-:W-:Y:S04]  /*ceb0*/  STS [R23], R104 ;  /* 0x0000006817007388 */ /* 0x000fe80000000800 */
[----:B------:R-:W-:Y:S01]  /*cec0*/  STS [R23+0x400], R106 ;  /* 0x0004006a17007388 */ /* 0x000fe20000000800 */
[----:B-1----:R-:W-:-:S03]  /*ced0*/  @!P1 IMAD R200, R5, c[0x0][0x214], RZ ;  /* 0x0000850005c89a24 */ /* 0x002fc600078e02ff */
        /* <DEDUP_REMOVED lines=17> */
[----:B------:R-:W-:Y:S04]  /*cff0*/  STS [R25+0x2400], R66 ;  /* 0x0024004219007388 */ /* 0x000fe80000000800 */
[----:B------:R-:W-:Y:S04]  /*d000*/  STS [R13+0x4000], R68 ;  /* 0x004000440d007388 */ /* 0x000fe80000000800 */
[----:B------:R-:W-:Y:S04]  /*d010*/  STS [R13+0x4400], R70 ;  /* 0x004400460d007388 */ /* 0x000fe80000000800 */
[----:B------:R-:W-:Y:S01]  /*d020*/  STS [R11+0x4000], R72 ;  /* 0x004000480b007388 */ /* 0x000fe20000000800 */
[----:B----4-:R-:W-:-:S03]  /*d030*/  SHF.R.S32.HI R60, RZ, 0x1f, R9 ;  /* 0x0000001fff3c7819 */ /* 0x010fc60000011409 */
[----:B------:R3:W-:Y:S01]  /*d040*/  STS [R11+0x4400], R74 ;  /* 0x0044004a0b007388 */ /* 0x0007e20000000800 */
[----:B-1----:R-:W-:-:S03]  /*d050*/  @!P0 SHF.R.S32.HI R62, RZ, 0x1f, R5 ;  /* 0x0000001fff3e8819 */ /* 0x002fc60000011405 */
[----:B------:R1:W-:Y:S01]  /*d060*/  STS [R15+0x4000], R76 ;  /* 0x0040004c0f007388 */ /* 0x0003e20000000800 */
[----:B--2---:R-:W-:-:S03]  /*d070*/  @!P0 IMAD.WIDE.U32 R64, R5, c[0x0][0x1e0], RZ ;  /* 0x0000780005408a25 */ /* 0x004fc600078e00ff */
[----:B------:R1:W-:Y:S01]  /*d080*/  STS [R15+0x4400], R78 ;  /* 0x0044004e0f007388 */ /* 0x0003e20000000800 */
[----:B------:R-:W-:Y:S01]  /*d090*/  @!P0 IMAD R62, R62, c[0x0][0x1e0], RZ ;  /* 0x000078003e3e8a24 */ /* 0x000fe200078e02ff */
[----:B------:R-:W-:Y:S02]  /*d0a0*/  @!P0 MOV R6, R64 ;  /* 0x0000004000068202 */ /* 0x000fe40000000f00 */
[----:B------:R1:W-:Y:S01]  /*d0b0*/  STS [R17+0x4000], R80 ;  /* 0x0040005011007388 */ /* 0x0003e20000000800 */
[----:B------:R-:W-:Y:S01]  /*d0c0*/  @!P0 IMAD R61, R5, c[0x0][0x1e4], R62 ;  /* 0x00007900053d8a24 */ /* 0x000fe200078e023e */
[----:B------:R-:W-:Y:S02]  /*d0d0*/  LEA.HI R62, R60, R9, RZ, 0x5 ;  /* 0x000000093c3e7211 */ /* 0x000fe400078f28ff */
[----:B------:R1:W-:Y:S02]  /*d0e0*/  STS [R17+0x4400], R82 ;  /* 0x0044005211007388 */ /* 0x0003e40000000800 */
[----:B------:R-:W-:-:S02]  /*d0f0*/  LOP3.LUT R62, R62, 0xffffffe0, RZ, 0xc0, !PT ;  /* 0xffffffe03e3e7812 */ /* 0x000fc400078ec0ff */
[----:B------:R1:W-:Y:S01]  /*d100*/  STS [R19+0x4000], R84 ;  /* 0x0040005413007388 */ /* 0x0003e20000000800 */
[----:B------:R-:W-:Y:S02]  /*d110*/  @!P0 IADD3 R4, R65, R61, RZ ;  /* 0x0000003d41048210 */ /* 0x000fe40007ffe0ff */
[----:B------:R-:W-:Y:S01]  /*d120*/  SHF.R.S32.HI R61, RZ, 0x1f, R10 ;  /* 0x0000001fff3d7819 */ /* 0x000fe2000001140a */
[----:B------:R1:W-:Y:S01]  /*d130*/  STS [R19+0x4400], R86 ;  /* 0x0044005613007388 */ /* 0x0003e20000000800 */
[----:B------:R-:W-:Y:S02]  /*d140*/  IADD3 R62, R9, -R62, RZ ;  /* 0x8000003e093e7210 */ /* 0x000fe40007ffe0ff */
[----:B------:R-:W-:Y:S01]  /*d150*/  LOP3.LUT P0, RZ, R8, 0x3, RZ, 0xc0, !PT ;  /* 0x0000000308ff7812 */ /* 0x000fe2000780c0ff */
[----:B------:R1:W-:Y:S01]  /*d160*/  STS [R21+0x4000], R88 ;  /* 0x0040005815007388 */ /* 0x0003e20000000800 */
[----:B------:R-:W-:Y:S02]  /*d170*/  LEA.HI R61, R61, R10, RZ, 0x2 ;  /* 0x0000000a3d3d7211 */ /* 0x000fe400078f10ff */
[----:B------:R-:W-:Y:S01]  /*d180*/  SHF.R.S32.HI R7, RZ, 0x1f, R62 ;  /* 0x0000001fff077819 */ /* 0x000fe2000001143e */
[----:B------:R1:W-:Y:S01]  /*d190*/  STS [R21+0x4400], R90 ;  /* 0x0044005a15007388 */ /* 0x0003e20000000800 */
[----:B------:R-:W-:-:S02]  /*d1a0*/  LOP3.LUT R61, R61, 0xffffffc, RZ, 0xc0, !PT ;  /* 0x0ffffffc3d3d7812 */ /* 0x000fc400078ec0ff */
[----:B------:R-:W-:Y:S01]  /*d1b0*/  LEA.HI R7, R7, R62, RZ, 0x2 ;  /* 0x0000003e07077211 */ /* 0x000fe200078f10ff */
[----:B------:R1:W-:Y:S01]  /*d1c0*/  STS [R23+0x4000], R92 ;  /* 0x0040005c17007388 */ /* 0x0003e20000000800 */
[----:B------:R-:W-:Y:S02]  /*d1d0*/  IADD3 R61, R10, -R61, RZ ;  /* 0x8000003d0a3d7210 */ /* 0x000fe40007ffe0ff */
[----:B------:R-:W-:Y:S01]  /*d1e0*/  SHF.R.S32.HI R2, RZ, 0x2, R7 ;  /* 0x00000002ff027819 */ /* 0x000fe20000011407 */
[----:B------:R1:W-:Y:S01]  /*d1f0*/  STS [R23+0x4400], R94 ;  /* 0x0044005e17007388 */ /* 0x0003e20000000800 */
[----:B------:R-:W-:Y:S01]  /*d200*/  MOV R8, 0x7f800000 ;  /* 0x7f80000000087802 */ /* 0x000fe20000000f00 */
[----:B------:R-:W-:Y:S01]  /*d210*/  @P5 FFMA.FTZ R8, R132, c[0x0][0x238], R63 ;  /* 0x00008e0084085a23 */ /* 0x000fe2000001003f */
[----:B------:R-:W-:Y:S01]  /*d220*/  MOV R10, 0x7f800000 ;  /* 0x7f800000000a7802 */ /* 0x000fe20000000f00 */
[----:B------:R1:W-:Y:S01]  /*d230*/  STS [R25+0x4000], R96 ;  /* 0x0040006019007388 */ /* 0x0003e20000000800 */
[----:B------:R-:W-:Y:S01]  /*d240*/  @P4 FFMA.FTZ R10, R3, c[0x0][0x238], R0 ;  /* 0x00008e00030a4a23 */ /* 0x000fe20000010000 */
[----:B------:R-:W-:-:S02]  /*d250*/  LEA R2, R61, R2, 0x4 ;  /* 0x000000023d027211 */ /* 0x000fc400078e20ff */
[----:B------:R1:W-:Y:S04]  /*d260*/  STS [R25+0x4400], R98 ;  /* 0x0044006219007388 */ /* 0x0003e80000000800 */
[----:B------:R-:W-:Y:S06]  /*d270*/  BAR.SYNC.DEFER_BLOCKING 0x0 ;  /* 0x0000000000007b1d */ /* 0x000fec0000010000 */
[----:B---3--:R-:W2:Y:S04]  /*d280*/  S2R R11, SR_CTAID.Z ;  /* 0x00000000000b7919 */ /* 0x008ea80000002700 */
[----:B------:R1:W3:Y:S04]  /*d290*/  LDS.128 R52, [R203] ;  /* 0x00000000cb347984 */ /* 0x0002e80000000c00 */
[----:B------:R1:W4:Y:S01]  /*d2a0*/  LDS.128 R48, [R203+0x800] ;  /* 0x00080000cb307984 */ /* 0x0003220000000c00 */
[----:B--2---:R-:W-:-:S03]  /*d2b0*/  @!P2 IMAD R5, R5, c[0x0][0x1c0], R11 ;  /* 0x000070000505aa24 */ /* 0x004fc600078e020b */
[----:B------:R1:W2:Y:S01]  /*d2c0*/  LDS.128 R44, [R203+0x1000] ;  /* 0x00100000cb2c7984 */ /* 0x0002a20000000c00 */
        /* <DEDUP_REMOVED lines=12> */
[----:B---34-:R-:W3:Y:S01]  /*d390*/  S2R R5, SR_CTAID.X ;  /* 0x0000000000057919 */ /* 0x018ee20000002500 */
        /* <DEDUP_REMOVED lines=11> */
.L_x_5553:
[----:B---34-:R-:W-:Y:S05]  /*d450*/  BSYNC B0 ;  /* 0x0000000000007941 */ /* 0x018fea0003800000 */
.L_x_5552:
[----:B------:R-:W3:Y:S01]  /*d460*/  S2R R0, SR_CTAID.X ;  /* 0x0000000000007919 */ /* 0x000ee20000002500 */
[----:B------:R-:W-:Y:S01]  /*d470*/  LEA.HI R60, R60, R9, RZ, 0x3 ;  /* 0x000000093c3c7211 */ /* 0x000fe200078f18ff */
[----:B------:R-:W-:Y:S03]  /*d480*/  BSSY B0, `(.L_x_5554) ;  /* 0x000001f000007945 */ /* 0x000fe60003800000 */
[----:B------:R-:W-:Y:S02]  /*d490*/  LOP3.LUT R2, R60, 0xfffffff8, RZ, 0xc0, !PT ;  /* 0xfffffff83c027812 */ /* 0x000fe400078ec0ff */
[----:B------:R-:W-:-:S03]  /*d4a0*/  SHF.R.S32.HI R60, RZ, 0x3, R60 ;  /* 0x00000003ff3c7819 */ /* 0x000fc6000001143c */
[----:B------:R-:W-:-:S04]  /*d4b0*/  IMAD.IADD R2, R9, 0x1, -R2 ;  /* 0x0000000109027824 */ /* 0x000fc800078e0a02 */
[----:B------:R-:W-:Y:S01]  /*d4c0*/  IMAD.SHL.U32 R8, R2, 0x8, RZ ;  /* 0x0000000802087824 */ /* 0x000fe200078e00ff */
[----:B------:R-:W-:-:S04]  /*d4d0*/  SHF.R.S32.HI R2, RZ, 0x1f, R11 ;  /* 0x0000001fff027819 */ /* 0x000fc8000001140b */
[----:B------:R-:W-:Y:S01]  /*d4e0*/  SHF.R.S32.HI R9, RZ, 0x1f, R8 ;  /* 0x0000001fff097819 */ /* 0x000fe20000011408 */
[----:B------:R-:W-:Y:S02]  /*d4f0*/  IMAD R2, R2, c[0x0][0x1f0], RZ ;  /* 0x00007c0002027a24 */ /* 0x000fe400078e02ff */
[----:B---3--:R-:W-:Y:S02]  /*d500*/  IMAD.SHL.U32 R0, R0, 0x40, RZ ;  /* 0x0000004000007824 */ /* 0x008fe400078e00ff */
[----:B------:R-:W-:Y:S02]  /*d510*/  IMAD R2, R11, c[0x0][0x1f4], R2 ;  /* 0x00007d000b027a24 */ /* 0x000fe400078e0202 */
[----:B------:R-:W-:Y:S01]  /*d520*/  IMAD.WIDE.U32 R8, R0, c[0x0][0x1e8], R8 ;  /* 0x00007a0000087a25 */ /* 0x000fe200078e0008 */
[----:B------:R-:W-:-:S04]  /*d530*/  SHF.R.S32.HI R3, RZ, 0x1f, R0 ;  /* 0x0000001fff037819 */ /* 0x000fc80000011400 */
[----:B------:R-:W-:Y:S01]  /*d540*/  IADD3 R6, P0, R6, R8, RZ ;  /* 0x0000000806067210 */ /* 0x000fe20007f1e0ff */
[----:B------:R-:W-:-:S04]  /*d550*/  IMAD R3, R3, c[0x0][0x1e8], RZ ;  /* 0x00007a0003037a24 */ /* 0x000fc800078e02ff */
[----:B------:R-:W-:Y:S01]  /*d560*/  IMAD R3, R0, c[0x0][0x1ec], R3 ;  /* 0x00007b0000037a24 */ /* 0x000fe200078e0203 */
[----:B------:R-:W-:-:S04]  /*d570*/  SHF.R.S32.HI R0, RZ, 0x1f, R60 ;  /* 0x0000001fff007819 */ /* 0x000fc8000001143c */
        /* <DEDUP_REMOVED lines=15> */
.L_x_5555:
[----:B------:R-:W-:Y:S05]  /*d670*/  BSYNC B0 ;  /* 0x0000000000007941 */ /* 0x000fea0003800000 */
.L_x_5554:
[----:B------:R-:W-:Y:S01]  /*d680*/  IADD3 R2, R60, 0x10, RZ ;  /* 0x000000103c027810 */ /* 0x000fe20007ffe0ff */
        /* <DEDUP_REMOVED lines=9> */
[----:B---3--:R-:W-:-:S03]  /*d720*/  LEA R10, P0, R8, c[0x0][0x1d0], 0x1 ;  /* 0x00007400080a7a11 */ /* 0x008fc600078008ff */
[----:B------:R-:W-:-:S05]  /*d730*/  IMAD R2, R3, c[0x0][0x1ec], R2 ;  /* 0x00007b0003027a24 */ /* 0x000fca00078e0202 */
[----:B------:R-:W-:-:S04]  /*d740*/  IADD3 R2, R2, R9, RZ ;  /* 0x0000000902027210 */ /* 0x000fc80007ffe0ff */
[----:B------:R-:W-:-:S05]  /*d750*/  LEA.HI.X R11, R8, c[0x0][0x1d4], R2, 0x1, P0 ;  /* 0x00007500080b7a11 */ /* 0x000fca00000f0c02 */
[----:B------:R3:W-:Y:S04]  /*d760*/  STG.E.128 [R10.64], R48 ;  /* 0x000000300a007986 */ /* 0x0007e8000c101d0a */
[----:B-1----:R3:W-:Y:S04]  /*d770*/  STG.E.128 [R10.64+0x80], R32 ;  /* 0x000080200a007986 */ /* 0x0027e8000c101d0a */
[----:B------:R3:W-:Y:S02]  /*d780*/  STG.E.128 [R10.64+0x100], R16 ;  /* 0x000100100a007986 */ /* 0x0007e4000c101d0a */
.L_x_5557:
[----:B------:R-:W-:Y:S05]  /*d790*/  BSYNC B0 ;  /* 0x0000000000007941 */ /* 0x000fea0003800000 */
.L_x_5556:
        /* <DEDUP_REMOVED lines=14> */
[----:B--2---:R2:W-:Y:S04]  /*d880*/  STG.E.128 [R10.64], R44 ;  /* 0x0000002c0a007986 */ /* 0x0045e8000c101d0a */
[----:B-1----:R2:W-:Y:S04]  /*d890*/  STG.E.128 [R10.64+0x80], R28 ;  /* 0x0000801c0a007986 */ /* 0x0025e8000c101d0a */
[----:B------:R2:W-:Y:S02]  /*d8a0*/  STG.E.128 [R10.64+0x100], R12 ;  /* 0x0001000c0a007986 */ /* 0x0005e4000c101d0a */
.L_x_5559:
[----:B------:R-:W-:Y:S05]  /*d8b0*/  BSYNC B0 ;  /* 0x0000000000007941 */ /* 0x000fea0003800000 */
.L_x_5558:
[----:B------:R-:W-:-:S04]  /*d8c0*/  IADD3 R2, R60, 0x30, RZ ;  /* 0x000000303c027810 */ /* 0x000fc80007ffe0ff */
[----:B------:R-:W-:-:S13]  /*d8d0*/  ISETP.GE.AND P0, PT, R2, R195, PT ;  /* 0x000000c30200720c */ /* 0x000fda0003f06270 */
[----:B------:R-:W-:Y:S05]  /*d8e0*/  @P0 EXIT ;  /* 0x000000000000094d */ /* 0x000fea0003800000 */
        /* <DEDUP_REMOVED lines=9> */
[----:B-1----:R-:W-:Y:S04]  /*d980*/  STG.E.128 [R2.64], R40 ;  /* 0x0000002802007986 */ /* 0x002fe8000c101d0a */
[----:B------:R-:W-:Y:S04]  /*d990*/  STG.E.128 [R2.64+0x80], R24 ;  /* 0x0000801802007986 */ /* 0x000fe8000c101d0a */
[----:B------:R-:W-:Y:S01]  /*d9a0*/  STG.E.128 [R2.64+0x100], R56 ;  /* 0x0001003802007986 */ /* 0x000fe2000c101d0a */
[----:B------:R-:W-:Y:S05]  /*d9b0*/  EXIT ;  /* 0x000000000000794d */ /* 0x000fea0003800000 */
.L_x_5560:
        /* <DEDUP_REMOVED lines=12> */
.L_x_7868:


//--------------------- .text._ZN5flash24flash_fwd_splitkv_kernelI23Flash_fwd_kernel_traitsILi192ELi64ELi64ELi4ELb0ELb0EN7cutlass10bfloat16_tE19Flash_kernel_traitsILi192ELi64ELi64ELi4ES3_EELb0ELb1ELb0ELb0ELb1ELb1ELb0ELb0EEEvNS_16Flash_fwd_paramsE --------------------------
	.section	.text._ZN5flash24flash_fwd_splitkv_kernelI23Flash_fwd_kernel_traitsILi192ELi64ELi64ELi4ELb0ELb0EN7cutlass10bfloat16_tE19Flash_kernel_traitsILi192ELi64ELi64ELi4ES3_EELb0ELb1ELb0ELb0ELb1ELb1ELb0ELb0EEEvNS_16Flash_fwd_paramsE,"ax",@progbits
	.sectioninfo	@"SHI_REGISTERS=255"
	.align	128
        .global         _ZN5flash24flash_fwd_splitkv_kernelI23Flash_fwd_kernel_traitsILi192ELi64ELi64ELi4ELb0ELb0EN7cutlass10bfloat16_tE19Flash_kernel_traitsILi192ELi64ELi64ELi4ES3_EELb0ELb1ELb0ELb0ELb1ELb1ELb0ELb0EEEvNS_16Flash_fwd_paramsE
        .type           _ZN5flash24flash_fwd_splitkv_kernelI23Flash_fwd_kernel_traitsILi192ELi64ELi64ELi4ELb0ELb0EN7cutlass10bfloat16_tE19Flash_kernel_traitsILi192ELi64ELi64ELi4ES3_EELb0ELb1ELb0ELb0ELb1ELb1ELb0ELb0EEEvNS_16Flash_fwd_paramsE,@function
        .size           _ZN5flash24flash_fwd_splitkv_kernelI23Flash_fwd_kernel_traitsILi192ELi64ELi64ELi4ELb0ELb0EN7cutlass10bfloat16_tE19Flash_kernel_traitsILi192ELi64ELi64ELi4ES3_EELb0ELb1ELb0ELb0ELb1ELb1ELb0ELb0EEEvNS_16Flash_fwd_paramsE,(.L_x_7869 - _ZN5flash24flash_fwd_splitkv_kernelI23Flash_fwd_kernel_traitsILi192ELi64ELi64ELi4ELb0ELb0EN7cutlass10bfloat16_tE19Flash_kernel_traitsILi192ELi64ELi64ELi4ES3_EELb0ELb1ELb0ELb0ELb1ELb1ELb0ELb0EEEvNS_16Flash_fwd_paramsE)
        .other          _ZN5flash24flash_fwd_splitkv_kernelI23Flash_fwd_kernel_traitsILi192ELi64ELi64ELi4ELb0ELb0EN7cutlass10bfloat16_tE19Flash_kernel_traitsILi192ELi64ELi64ELi4ES3_EELb0ELb1ELb0ELb0ELb1ELb1ELb0ELb0EEEvNS_16Flash_fwd_paramsE,@"STO_CUDA_ENTRY STV_DEFAULT"
_ZN5flash24flash_fwd_splitkv_kernelI23Flash_fwd_kernel_traitsILi192ELi64ELi64ELi4ELb0ELb0EN7cutlass10bfloat16_tE19Flash_kernel_traitsILi192ELi64ELi64ELi4ES3_EELb0ELb1ELb0ELb0ELb1ELb1ELb0ELb0EEEvNS_16Flash_fwd_paramsE:
.text._ZN5flash24flash_fwd_splitkv_kernelI23Flash_fwd_kernel_traitsILi192ELi64ELi64ELi4ELb0ELb0EN7cutlass10bfloat16_tE19Flash_kernel_traitsILi192ELi64ELi64ELi4ES3_EELb0ELb1ELb0ELb0ELb1ELb1ELb0ELb0EEEvNS_16Flash_fwd_paramsE:
        /* <DEDUP_REMOVED lines=34> */
.L_x_5561:
[----:B-1-34-:R-:W-:Y:S02]  /*0220*/  MOV R0, c[0x0][0x218] ;  /* 0x0000860000007a02 */ /* 0x01afe40000000f00 */
.L_x_5562:
        /* <DEDUP_REMOVED lines=80> */
.L_x_5565:
[----:B------:R-:W-:Y:S05]  /*0730*/  BSYNC B0 ;  /* 0x0000000000007941 */ /* 0x000fea0003800000 */
.L_x_5564:
        /* <DEDUP_REMOVED lines=17> */
.L_x_5567:
[----:B------:R-:W-:Y:S05]  /*0850*/  BSYNC B0 ;  /* 0x0000000000007941 */ /* 0x000fea0003800000 */
.L_x_5566:
        /* <DEDUP_REMOVED lines=17> */
.L_x_5569:
[----:B------:R-:W-:Y:S05]  /*0970*/  BSYNC B0 ;  /* 0x0000000000007941 */ /* 0x000fea0003800000 */
.L_x_5568:
        /* <DEDUP_REMOVED lines=17> */
.L_x_5571:
[----:B------:R-:W-:Y:S05]  /*0a90*/  BSYNC B0 ;  /* 0x0000000000007941 */ /* 0x000fea0003800000 */
.L_x_5570:
        /* <DEDUP_REMOVED lines=19> */
.L_x_5563:
        /* <DEDUP_REMOVED lines=94> */
.L_x_5572:
        /* <DEDUP_REMOVED lines=15> */
.L_x_5574:
        /* <DEDUP_REMOVED lines=52> */
.L_x_5573:
        /* <DEDUP_REMOVED lines=208> */
[----:B------:R-:W-:Y:S02]  /*22e0*/  IMAD R11, R90, 0x400, R89 ;  /* 0x000004005a0b7824 */ /* 0x000fe400078e0259 */
[----:B------:R-:W-:Y:S02]  /*22f0*/  @!P2 IMAD R9, R9, 0x60, RZ ;  /* 0x000000600909a824 */ /* 0x000fe400078e02ff */
[----:B------:R-:W-:-:S02]  /*2300*/  IMAD.IADD R202, R4, 0x1, R11 ;  /* 0x0000000104ca7824 */ /* 0x000fc400078e020b */
[----:B------:R-:W-:Y:S02]  /*2310*/  @!P2 IMAD.IADD R9, R19, 0x1, R9 ;  /* 0x000000011309a824 */ /* 0x000fe400078e0209 */
        /* <DEDUP_REMOVED lines=42> */
[----:B-1----:R-:W-:Y:S02]  /*25c0*/  LDSM.16.M88.4 R12, [R202] ;  /* 0x00000000ca0c783b */ /* 0x002fe40000000200 */
[----:B------:R-:W-:Y:S02]  /*25d0*/  SEL R5, R5, 0xffffffe0, !P2 ;  /* 0xffffffe005057807 */ /* 0x000fe40005000000 */
[----:B------:R-:W1:Y:S01]  /*25e0*/  LDSM.16.M88.4 R24, [R201+0x6000] ;  /* 0x00600000c918783b */ /* 0x000e620000000200 */
[----:B------:R-:W-:Y:S02]  /*25f0*/  SEL R7, R7, 0xfffffff0, !P1 ;  /* 0xfffffff007077807 */ /* 0x000fe40004800000 */
[----:B------:R-:W-:Y:S01]  /*2600*/  R2P PR, R0, 0x6 ;  /* 0x0000000600007804 */ /* 0x000fe20000000000 */
[----:B------:R-:W3:Y:S01]  /*2610*/  LDSM.16.M88.4 R52, [R201+0x6800] ;  /* 0x00680000c934783b */ /* 0x000ee20000000200 */
[----:B------:R-:W-:Y:S01]  /*2620*/  IADD3 R0, R201, 0x6000, RZ ;  /* 0x00006000c9007810 */ /* 0x000fe20007ffe0ff */
[----:B------:R-:W-:-:S02]  /*2630*/  IMAD R200, R7, 0x2, R202 ;  /* 0x0000000207c87824 */ /* 0x000fc400078e02ca */
[----:B------:R-:W3:Y:S01]  /*2640*/  LDSM.16.M88.4 R44, [R201+0x7000] ;  /* 0x00700000c92c783b */ /* 0x000ee20000000200 */
[C---:B------:R-:W-:Y:S02]  /*2650*/  IMAD R198, R5.reuse, 0x2, R202 ;  /* 0x0000000205c67824 */ /* 0x040fe400078e02ca */
[----:B------:R-:W-:Y:S01]  /*2660*/  IMAD R197, R5, 0x2, R200 ;  /* 0x0000000205c57824 */ /* 0x000fe200078e02c8 */
[----:B------:R-:W3:Y:S04]  /*2670*/  LDSM.16.M88.4 R16, [R201+0x7800] ;  /* 0x00780000c910783b */ /* 0x000ee80000000200 */
[----:B------:R-:W-:Y:S01]  /*2680*/  @P1 IADD3 R199, R0, -0x20, RZ ;  /* 0xffffffe000c71810 */ /* 0x000fe20007ffe0ff */
[----:B------:R-:W-:Y:S01]  /*2690*/  LDSM.16.M88.4 R60, [R200] ;  /* 0x00000000c83c783b */ /* 0x000fe20000000200 */
[----:B------:R-:W-:-:S02]  /*26a0*/  IMAD.MOV.U32 R0, RZ, RZ, 0x40 ;  /* 0x00000040ff007424 */ /* 0x000fc400078e00ff */
[C---:B------:R-:W-:Y:S01]  /*26b0*/  IADD3 R191, R199.reuse, 0x800, RZ ;  /* 0x00000800c7bf7810 */ /* 0x040fe20007ffe0ff */
[----:B--2---:R-:W2:Y:S01]  /*26c0*/  LDSM.16.M88.4 R8, [R199] ;  /* 0x00000000c708783b */ /* 0x004ea20000000200 */
[C---:B------:R-:W-:Y:S02]  /*26d0*/  IADD3 R190, R199.reuse, 0x1000, RZ ;  /* 0x00001000c7be7810 */ /* 0x040fe40007ffe0ff */
[----:B------:R-:W-:Y:S01]  /*26e0*/  SEL R0, R0, 0xffffffc0, !P2 ;  /* 0xffffffc000007807 */ /* 0x000fe20005000000 */
[----:B------:R-:W2:Y:S01]  /*26f0*/  LDSM.16.M88.4 R32, [R199+0x800] ;  /* 0x00080000c720783b */ /* 0x000ea20000000200 */
[C---:B------:R-:W-:Y:S02]  /*2700*/  IADD3 R189, R199.reuse, 0x1800, RZ ;  /* 0x00001800c7bd7810 */ /* 0x040fe40007ffe0ff */
[----:B------:R-:W-:Y:S01]  /*2710*/  IADD3 R187, R199, 0x2000, RZ ;  /* 0x00002000c7bb7810 */ /* 0x000fe20007ffe0ff */
[----:B----4-:R-:W4:Y:S01]  /*2720*/  LDSM.16.M88.4 R20, [R199+0x1000] ;  /* 0x00100000c714783b */ /* 0x010f220000000200 */
[----:B------:R-:W-:Y:S01]  /*2730*/  IMAD.IADD R195, R201, 0x1, R0 ;  /* 0x00000001c9c37824 */ /* 0x000fe200078e0200 */
[C---:B------:R-:W-:Y:S01]  /*2740*/  IADD3 R186, R199.reuse, 0x2800, RZ ;  /* 0x00002800c7ba7810 */ /* 0x040fe20007ffe0ff */
[----:B------:R-:W-:Y:S01]  /*2750*/  IMAD.IADD R188, R0, 0x1, R199 ;  /* 0x0000000100bc7824 */ /* 0x000fe200078e02c7 */
[----:B------:R-:W2:Y:S01]  /*2760*/  LDSM.16.M88.4 R68, [R199+0x1800] ;  /* 0x00180000c744783b */ /* 0x000ea20000000200 */
[----:B------:R-:W-:Y:S01]  /*2770*/  IMAD.IADD R0, R88, 0x1, -R91 ;  /* 0x0000000158007824 */ /* 0x000fe200078e0a5b */
[----:B------:R-:W-:-:S02]  /*2780*/  IADD3 R185, R199, 0x3000, RZ ;  /* 0x00003000c7b97810 */ /* 0x000fc40007ffe0ff */
[----:B------:R-:W-:Y:S01]  /*2790*/  LDSM.16.M88.4 R76, [R198] ;  /* 0x00000000c64c783b */ /* 0x000fe20000000200 */
[C---:B------:R-:W-:Y:S01]  /*27a0*/  IADD3 R184, R199.reuse, 0x3800, RZ ;  /* 0x00003800c7b87810 */ /* 0x040fe20007ffe0ff */
[C---:B-1----:R-:W-:Y:S02]  /*27b0*/  HMMA.16816.F32.BF16 R28, R12.reuse, R24, RZ ;  /* 0x000000180c1c723c */ /* 0x042fe400000418ff */
[----:B------:R-:W1:Y:S01]  /*27c0*/  LDSM.16.M88.4 R36, [R195+0x6000] ;  /* 0x00600000c324783b */ /* 0x000e620000000200 */
[C---:B------:R-:W-:Y:S02]  /*27d0*/  IADD3 R183, R199.reuse, 0x4000, RZ ;  /* 0x00004000c7b77810 */ /* 0x040fe40007ffe0ff */
[C---:B------:R-:W-:Y:S01]  /*27e0*/  IADD3 R182, R199.reuse, 0x4800, RZ ;  /* 0x00004800c7b67810 */ /* 0x040fe20007ffe0ff */
[----:B------:R-:W-:Y:S01]  /*27f0*/  LDSM.16.M88.4 R64, [R188] ;  /* 0x00000000bc40783b */ /* 0x000fe20000000200 */
[C---:B------:R-:W-:Y:S01]  /*2800*/  IADD3 R181, R199.reuse, 0x5000, RZ ;  /* 0x00005000c7b57810 */ /* 0x040fe20007ffe0ff */
[----:B---3--:R-:W-:Y:S02]  /*2810*/  HMMA.16816.F32.BF16 R56, R12, R52, RZ ;  /* 0x000000340c38723c */ /* 0x008fe400000418ff */
[----:B------:R-:W-:Y:S01]  /*2820*/  LDSM.16.M88.4 R72, [R201+0x8000] ;  /* 0x00800000c948783b */ /* 0x000fe20000000200 */
[----:B------:R-:W-:-:S03]  /*2830*/  IADD3 R180, R199, 0x5800, RZ ;  /* 0x00005800c7b47810 */ /* 0x000fc60007ffe0ff */
[----:B------:R-:W-:Y:S02]  /*2840*/  LDSM.16.M88.4 R80, [R197+0x2000] ;  /* 0x00200000c550783b */ /* 0x000fe40000000200 */
[C---:B------:R-:W-:Y:S02]  /*2850*/  HMMA.16816.F32.BF16 R24, R12.reuse, R26, RZ ;  /* 0x0000001a0c18723c */ /* 0x040fe400000418ff */
[----:B------:R-:W-:Y:S04]  /*2860*/  LDSM.16.M88.4 R84, [R188+0x3800] ;  /* 0x00380000bc54783b */ /* 0x000fe80000000200 */
[----:B------:R-:W0:Y:S02]  /*2870*/  LDGDEPBAR ;  /* 0x00000000000079af */ /* 0x000e240000000000 */
[C---:B------:R-:W-:Y:S08]  /*2880*/  HMMA.16816.F32.BF16 R52, R12.reuse, R54, RZ ;  /* 0x000000360c34723c */ /* 0x040ff000000418ff */
[C---:B------:R-:W-:Y:S08]  /*2890*/  HMMA.16816.F32.BF16 R48, R12.reuse, R44, RZ ;  /* 0x0000002c0c30723c */ /* 0x040ff000000418ff */
[C---:B------:R-:W-:Y:S08]  /*28a0*/  HMMA.16816.F32.BF16 R44, R12.reuse, R46, RZ ;  /* 0x0000002e0c2c723c */ /* 0x040ff000000418ff */
[C---:B------:R-:W-:Y:S08]  /*28b0*/  HMMA.16816.F32.BF16 R40, R12.reuse, R16, RZ ;  /* 0x000000100c28723c */ /* 0x040ff000000418ff */
[----:B------:R-:W-:Y:S01]  /*28c0*/  HMMA.16816.F32.BF16 R12, R12, R18, RZ ;  /* 0x000000120c0c723c */ /* 0x000fe200000418ff */
[----:B------:R-:W3:Y:S07]  /*28d0*/  LDSM.16.M88.4 R16, [R195+0x6800] ;  /* 0x00680000c310783b */ /* 0x000eee0000000200 */
[C---:B--2---:R-:W-:Y:S08]  /*28e0*/  HMMA.16816.F32.BF16 R28, R60.reuse, R8, R28 ;  /* 0x000000083c1c723c */ /* 0x044ff0000004181c */
[C---:B------:R-:W-:Y:S01]  /*28f0*/  HMMA.16816.F32.BF16 R24, R60.reuse, R10, R24 ;  /* 0x0000000a3c18723c */ /* 0x040fe20000041818 */
[----:B------:R-:W2:Y:S07]  /*2900*/  LDSM.16.M88.4 R8, [R195+0x7000] ;  /* 0x00700000c308783b */ /* 0x000eae0000000200 */
[C---:B------:R-:W-:Y:S08]  /*2910*/  HMMA.16816.F32.BF16 R56, R60.reuse, R32, R56 ;  /* 0x000000203c38723c */ /* 0x040ff00000041838 */
[C---:B------:R-:W-:Y:S01]  /*2920*/  HMMA.16816.F32.BF16 R52, R60.reuse, R34, R52 ;  /* 0x000000223c34723c */ /* 0x040fe20000041834 */
[----:B------:R-:W2:Y:S07]  /*2930*/  LDSM.16.M88.4 R32, [R195+0x7800] ;  /* 0x00780000c320783b */ /* 0x000eae0000000200 */
[C---:B----4-:R-:W-:Y:S08]  /*2940*/  HMMA.16816.F32.BF16 R48, R60.reuse, R20, R48 ;  /* 0x000000143c30723c */ /* 0x050ff00000041830 */
[C---:B------:R-:W-:Y:S01]  /*2950*/  HMMA.16816.F32.BF16 R44, R60.reuse, R22, R44 ;  /* 0x000000163c2c723c */ /* 0x040fe2000004182c */
[----:B------:R-:W4:Y:S07]  /*2960*/  LDSM.16.M88.4 R20, [R197] ;  /* 0x00000000c514783b */ /* 0x000f2e0000000200 */
[C---:B------:R-:W-:Y:S08]  /*2970*/  HMMA.16816.F32.BF16 R40, R60.reuse, R68, R40 ;  /* 0x000000443c28723c */ /* 0x040ff00000041828 */
[----:B------:R-:W-:Y:S01]  /*2980*/  HMMA.16816.F32.BF16 R12, R60, R70, R12 ;  /* 0x000000463c0c723c */ /* 0x000fe2000004180c */
[----:B------:R-:W4:Y:S04]  /*2990*/  LDSM.16.M88.4 R60, [R188+0x800] ;  /* 0x00080000bc3c783b */ /* 0x000f280000000200 */
[----:B------:R-:W-:Y:S03]  /*29a0*/  LDSM.16.M88.4 R68, [R201+0x9800] ;  /* 0x00980000c944783b */ /* 0x000fe60000000200 */
[C---:B-1----:R-:W-:Y:S08]  /*29b0*/  HMMA.16816.F32.BF16 R28, R76.reuse, R36, R28 ;  /* 0x000000244c1c723c */ /* 0x042ff0000004181c */
[C---:B------:R-:W-:Y:S01]  /*29c0*/  HMMA.16816.F32.BF16 R24, R76.reuse, R38, R24 ;  /* 0x000000264c18723c */ /* 0x040fe20000041818 */
[----:B------:R-:W-:Y:S07]  /*29d0*/  LDSM.16.M88.4 R36, [R188+0x1800] ;  /* 0x00180000bc24783b */ /* 0x000fee0000000200 */
[C---:B---3--:R-:W-:Y:S08]  /*29e0*/  HMMA.16816.F32.BF16 R56, R76.reuse, R16, R56 ;  /* 0x000000104c38723c */ /* 0x048ff00000041838 */
[C---:B------:R-:W-:Y:S01]  /*29f0*/  HMMA.16816.F32.BF16 R52, R76.reuse, R18, R52 ;  /* 0x000000124c34723c */ /* 0x040fe20000041834 */
[----:B------:R-:W1:Y:S07]  /*2a00*/  LDSM.16.M88.4 R16, [R188+0x1000] ;  /* 0x00100000bc10783b */ /* 0x000e6e0000000200 */
[C---:B--2---:R-:W-:Y:S08]  /*2a10*/  HMMA.16816.F32.BF16 R48, R76.reuse, R8, R48 ;  /* 0x000000084c30723c */ /* 0x044ff00000041830 */
[C---:B------:R-:W-:Y:S01]  /*2a20*/  HMMA.16816.F32.BF16 R44, R76.reuse, R10, R44 ;  /* 0x0000000a4c2c723c */ /* 0x040fe2000004182c */
[----:B------:R-:W2:Y:S07]  /*2a30*/  LDSM.16.M88.4 R8, [R202+0x2000] ;  /* 0x00200000ca08783b */ /* 0x000eae0000000200 */
[C---:B------:R-:W-:Y:S08]  /*2a40*/  HMMA.16816.F32.BF16 R40, R76.reuse, R32, R40 ;  /* 0x000000204c28723c */ /* 0x040ff00000041828 */
[----:B------:R-:W-:Y:S01]  /*2a50*/  HMMA.16816.F32.BF16 R76, R76, R34, R12 ;  /* 0x000000224c4c723c */ /* 0x000fe2000004180c */
[----:B------:R-:W3:Y:S04]  /*2a60*/  LDSM.16.M88.4 R32, [R201+0x8800] ;  /* 0x00880000c920783b */ /* 0x000ee80000000200 */
[----:B------:R-:W2:Y:S03]  /*2a70*/  LDSM.16.M88.4 R12, [R201+0x9000] ;  /* 0x00900000c90c783b */ /* 0x000ea60000000200 */
[C---:B----4-:R-:W-:Y:S08]  /*2a80*/  HMMA.16816.F32.BF16 R28, R20.reuse, R64, R28 ;  /* 0x00000040141c723c */ /* 0x050ff0000004181c */
[C---:B------:R-:W-:Y:S01]  /*2a90*/  HMMA.16816.F32.BF16 R24, R20.reuse, R66, R24 ;  /* 0x000000421418723c */ /* 0x040fe20000041818 */
[----:B------:R-:W-:Y:S07]  /*2aa0*/  LDSM.16.M88.4 R64, [R199+0x2000] ;  /* 0x00200000c740783b */ /* 0x000fee0000000200 */
[C---:B------:R-:W-:Y:S08]  /*2ab0*/  HMMA.16816.F32.BF16 R56, R20.reuse, R60, R56 ;  /* 0x0000003c1438723c */ /* 0x040ff00000041838 */
[C---:B------:R-:W-:Y:S01]  /*2ac0*/  HMMA.16816.F32.BF16 R52, R20.reuse, R62, R52 ;  /* 0x0000003e1434723c */ /* 0x040fe20000041834 */
[----:B------:R-:W-:Y:S07]  /*2ad0*/  LDSM.16.M88.4 R60, [R199+0x2800] ;  /* 0x00280000c73c783b */ /* 0x000fee0000000200 */
[C---:B-1----:R-:W-:Y:S08]  /*2ae0*/  HMMA.16816.F32.BF16 R48, R20.reuse, R16, R48 ;  /* 0x000000101430723c */ /* 0x042ff00000041830 */
[C---:B------:R-:W-:Y:S01]  /*2af0*/  HMMA.16816.F32.BF16 R44, R20.reuse, R18, R44 ;  /* 0x00000012142c723c */ /* 0x040fe2000004182c */
[----:B------:R-:W1:Y:S07]  /*2b00*/  LDSM.16.M88.4 R16, [R200+0x2000] ;  /* 0x00200000c810783b */ /* 0x000e6e0000000200 */
[C---:B------:R-:W-:Y:S08]  /*2b10*/  HMMA.16816.F32.BF16 R40, R20.reuse, R36, R40 ;  /* 0x000000241428723c */ /* 0x040ff00000041828 */
[----:B------:R-:W-:Y:S01]  /*2b20*/  HMMA.16816.F32.BF16 R76, R20, R38, R76 ;  /* 0x00000026144c723c */ /* 0x000fe2000004184c */
[----:B------:R-:W4:Y:S04]  /*2b30*/  LDSM.16.M88.4 R20, [R199+0x3800] ;  /* 0x00380000c714783b */ /* 0x000f280000000200 */
[----:B------:R-:W1:Y:S03]  /*2b40*/  LDSM.16.M88.4 R36, [R199+0x3000] ;  /* 0x00300000c724783b */ /* 0x000e660000000200 */
[C---:B--2---:R-:W-:Y:S08]  /*2b50*/  HMMA.16816.F32.BF16 R28, R8.reuse, R72, R28 ;  /* 0x00000048081c723c */ /* 0x044ff0000004181c */
[C---:B------:R-:W-:Y:S01]  /*2b60*/  HMMA.16816.F32.BF16 R24, R8.reuse, R74, R24 ;  /* 0x0000004a0818723c */ /* 0x040fe20000041818 */
[----:B------:R-:W-:Y:S07]  /*2b70*/  LDSM.16.M88.4 R72, [R202+0x4000] ;  /* 0x00400000ca48783b */ /* 0x000fee0000000200 */
[C---:B---3--:R-:W-:Y:S08]  /*2b80*/  HMMA.16816.F32.BF16 R56, R8.reuse, R32, R56 ;  /* 0x000000200838723c */ /* 0x048ff00000041838 */
[C---:B------:R-:W-:Y:S01]  /*2b90*/  HMMA.16816.F32.BF16 R52, R8.reuse, R34, R52 ;  /* 0x000000220834723c */ /* 0x040fe20000041834 */
[----:B------:R-:W-:Y:S07]  /*2ba0*/  LDSM.16.M88.4 R32, [R198+0x2000] ;  /* 0x00200000c620783b */ /* 0x000fee0000000200 */
[C---:B------:R-:W-:Y:S08]  /*2bb0*/  HMMA.16816.F32.BF16 R48, R8.reuse, R12, R48 ;  /* 0x0000000c0830723c */ /* 0x040ff00000041830 */
[C---:B------:R-:W-:Y:S01]  /*2bc0*/  HMMA.16816.F32.BF16 R44, R8.reuse, R14, R44 ;  /* 0x0000000e082c723c */ /* 0x040fe2000004182c */
[----:B------:R-:W2:Y:S07]  /*2bd0*/  LDSM.16.M88.4 R12, [R195+0x8000] ;  /* 0x00800000c30c783b */ /* 0x000eae0000000200 */
[C---:B------:R-:W-:Y:S08]  /*2be0*/  HMMA.16816.F32.BF16 R40, R8.reuse, R68, R40 ;  /* 0x000000440828723c */ /* 0x040ff00000041828 */
        /* <DEDUP_REMOVED lines=12> */
[C---:B------:R-:W-:Y:S08]  /*2cb0*/  HMMA.16816.F32.BF16 R48, R16.reuse, R36, R48 ;  /* 0x000000241030723c */ /* 0x040ff00000041830 */
[----:B------:R-:W-:Y:S01]  /*2cc0*/  HMMA.16816.F32.BF16 R44, R16, R38, R44 ;  /* 0x00000026102c723c */ /* 0x000fe2000004182c */
[----:B------:R-:W4:Y:S04]  /*2cd0*/  LDSM.16.M88.4 R36, [R195+0x9800] ;  /* 0x00980000c324783b */ /* 0x000f280000000200 */
[----:B------:R-:W4:Y:S03]  /*2ce0*/  LDSM.16.M88.4 R16, [R188+0x2800] ;  /* 0x00280000bc10783b */ /* 0x000f260000000200 */
[C---:B--2---:R-:W-:Y:S08]  /*2cf0*/  HMMA.16816.F32.BF16 R28, R32.reuse, R12, R28 ;  /* 0x0000000c201c723c */ /* 0x044ff0000004181c */
[C---:B------:R-:W-:Y:S01]  /*2d00*/  HMMA.16816.F32.BF16 R24, R32.reuse, R14, R24 ;  /* 0x0000000e2018723c */ /* 0x040fe20000041818 */
[----:B------:R-:W-:Y:S07]  /*2d10*/  LDSM.16.M88.4 R12, [R188+0x3000] ;  /* 0x00300000bc0c783b */ /* 0x000fee0000000200 */
[C---:B---3--:R-:W-:Y:S08]  /*2d20*/  HMMA.16816.F32.BF16 R56, R32.reuse, R8, R56 ;  /* 0x000000082038723c */ /* 0x048ff00000041838 */
[----:B------:R-:W-:Y:S01]  /*2d30*/  HMMA.16816.F32.BF16 R52, R32, R10, R52 ;  /* 0x0000000a2034723c */ /* 0x000fe20000041834 */
[----:B------:R-:W2:Y:S07]  /*2d40*/  LDSM.16.M88.4 R8, [R201+0xa000] ;  /* 0x00a00000c908783b */ /* 0x000eae0000000200 */
[C---:B-1----:R-:W-:Y:S08]  /*2d50*/  HMMA.16816.F32.BF16 R28, R80.reuse, R20, R28 ;  /* 0x00000014501c723c */ /* 0x042ff0000004181c */
[----:B------:R-:W-:Y:S01]  /*2d60*/  HMMA.16816.F32.BF16 R24, R80, R22, R24 ;  /* 0x000000165018723c */ /* 0x000fe20000041818 */
[----:B------:R-:W-:Y:S07]  /*2d70*/  LDSM.16.M88.4 R20, [R188+0x4000] ;  /* 0x00400000bc14783b */ /* 0x000fee0000000200 */
[C---:B------:R-:W-:Y:S08]  /*2d80*/  HMMA.16816.F32.BF16 R48, R32.reuse, R60, R48 ;  /* 0x0000003c2030723c */ /* 0x040ff00000041830 */
[C---:B------:R-:W-:Y:S01]  /*2d90*/  HMMA.16816.F32.BF16 R44, R32.reuse, R62, R44 ;  /* 0x0000003e202c723c */ /* 0x040fe2000004182c */
[----:B------:R-:W-:Y:S07]  /*2da0*/  LDSM.16.M88.4 R60, [R201+0xb800] ;  /* 0x00b80000c93c783b */ /* 0x000fee0000000200 */
[C---:B----4-:R-:W-:Y:S08]  /*2db0*/  HMMA.16816.F32.BF16 R40, R32.reuse, R36, R40 ;  /* 0x000000242028723c */ /* 0x050ff00000041828 */
[----:B------:R-:W-:Y:S01]  /*2dc0*/  HMMA.16816.F32.BF16 R76, R32, R38, R76 ;  /* 0x00000026204c723c */ /* 0x000fe2000004184c */
[----:B------:R-:W-:Y:S04]  /*2dd0*/  LDSM.16.M88.4 R36, [R199+0x4000] ;  /* 0x00400000c724783b */ /* 0x000fe80000000200 */
[----:B------:R-:W-:Y:S03]  /*2de0*/  LDSM.16.M88.4 R32, [R195+0xa000] ;  /* 0x00a00000c320783b */ /* 0x000fe60000000200 */
[C---:B------:R-:W-:Y:S08]  /*2df0*/  HMMA.16816.F32.BF16 R56, R80.reuse, R16, R56 ;  /* 0x000000105038723c */ /* 0x040ff00000041838 */
[----:B------:R-:W-:Y:S01]  /*2e00*/  HMMA.16816.F32.BF16 R52, R80, R18, R52 ;  /* 0x000000125034723c */ /* 0x000fe20000041834 */
[----:B------:R-:W1:Y:S07]  /*2e10*/  LDSM.16.M88.4 R16, [R200+0x4000] ;  /* 0x00400000c810783b */ /* 0x000e6e0000000200 */
[C---:B--2---:R-:W-:Y:S08]  /*2e20*/  HMMA.16816.F32.BF16 R28, R72.reuse, R8, R28 ;  /* 0x00000008481c723c */ /* 0x044ff0000004181c */
[----:B------:R-:W-:Y:S01]  /*2e30*/  HMMA.16816.F32.BF16 R24, R72, R10, R24 ;  /* 0x0000000a4818723c */ /* 0x000fe20000041818 */
[----:B------:R-:W-:Y:S07]  /*2e40*/  LDSM.16.M88.4 R8, [R197+0x4000] ;  /* 0x00400000c508783b */ /* 0x000fee0000000200 */
[C---:B------:R-:W-:Y:S08]  /*2e50*/  HMMA.16816.F32.BF16 R48, R80.reuse, R12, R48 ;  /* 0x0000000c5030723c */ /* 0x040ff00000041830 */
[----:B------:R-:W-:Y:S01]  /*2e60*/  HMMA.16816.F32.BF16 R44, R80, R14, R44 ;  /* 0x0000000e502c723c */ /* 0x000fe2000004182c */
[----:B------:R-:W2:Y:S07]  /*2e70*/  LDSM.16.M88.4 R12, [R198+0x4000] ;  /* 0x00400000c60c783b */ /* 0x000eae0000000200 */
[----:B------:R-:W-:Y:S08]  /*2e80*/  HMMA.16816.F32.BF16 R56, R72, R68, R56 ;  /* 0x000000444838723c */ /* 0x000ff00000041838 */
[C---:B-1----:R-:W-:Y:S08]  /*2e90*/  HMMA.16816.F32.BF16 R28, R16.reuse, R36, R28 ;  /* 0x00000024101c723c */ /* 0x042ff0000004181c */
[----:B------:R-:W-:Y:S01]  /*2ea0*/  HMMA.16816.F32.BF16 R24, R16, R38, R24 ;  /* 0x000000261018723c */ /* 0x000fe20000041818 */
[----:B------:R-:W1:Y:S07]  /*2eb0*/  LDSM.16.M88.4 R36, [R199+0x4800] ;  /* 0x00480000c724783b */ /* 0x000e6e0000000200 */
[C---:B------:R-:W-:Y:S08]  /*2ec0*/  HMMA.16816.F32.BF16 R48, R72.reuse, R64, R48 ;  /* 0x000000404830723c */ /* 0x040ff00000041830 */
[----:B------:R-:W-:Y:S01]  /*2ed0*/  HMMA.16816.F32.BF16 R44, R72, R66, R44 ;  /* 0x00000042482c723c */ /* 0x000fe2000004182c */
[----:B------:R-:W3:Y:S07]  /*2ee0*/  LDSM.16.M88.4 R64, [R199+0x5000] ;  /* 0x00500000c740783b */ /* 0x000eee0000000200 */
[C---:B--2---:R-:W-:Y:S08]  /*2ef0*/  HMMA.16816.F32.BF16 R28, R12.reuse, R32, R28 ;  /* 0x000000200c1c723c */ /* 0x044ff0000004181c */
[----:B------:R-:W-:Y:S01]  /*2f00*/  HMMA.16816.F32.BF16 R24, R12, R34, R24 ;  /* 0x000000220c18723c */ /* 0x000fe20000041818 */
[----:B------:R-:W2:Y:S07]  /*2f10*/  LDSM.16.M88.4 R32, [R195+0xa800] ;  /* 0x00a80000c320783b */ /* 0x000eae0000000200 */
[----:B------:R-:W-:Y:S08]  /*2f20*/  HMMA.16816.F32.BF16 R40, R80, R84, R40 ;  /* 0x000000545028723c */ /* 0x000ff00000041828 */
[----:B------:R-:W-:Y:S08]  /*2f30*/  HMMA.16816.F32.BF16 R28, R8, R20, R28 ;  /* 0x00000014081c723c */ /* 0x000ff0000004181c */
[----:B------:R-:W-:Y:S08]  /*2f40*/  HMMA.16816.F32.BF16 R52, R72, R70, R52 ;  /* 0x000000464834723c */ /* 0x000ff00000041834 */
[----:B------:R-:W-:Y:S01]  /*2f50*/  HMMA.16816.F32.BF16 R24, R8, R22, R24 ;  /* 0x000000160818723c */ /* 0x000fe20000041818 */
[----:B------:R-:W4:Y:S07]  /*2f60*/  LDSM.16.M88.4 R20, [R199+0x5800] ;  /* 0x00580000c714783b */ /* 0x000f2e0000000200 */
[----:B------:R-:W-:Y:S01]  /*2f70*/  HMMA.16816.F32.BF16 R76, R80, R86, R76 ;  /* 0x00000056504c723c */ /* 0x000fe2000004184c */
[----:B------:R-:W-:-:S02]  /*2f80*/  FMUL.FTZ R28, R28, c[0x0][0x2ec] ;  /* 0x0000bb001c1c7a20 */ /* 0x000fc40000410000 */
[----:B------:R-:W-:Y:S02]  /*2f90*/  FMUL.FTZ R29, R29, c[0x0][0x2ec] ;  /* 0x0000bb001d1d7a20 */ /* 0x000fe40000410000 */
[----:B------:R-:W2:Y:S03]  /*2fa0*/  MUFU.TANH R68, R28 ;  /* 0x0000001c00447308 */ /* 0x000ea60000002400 */
[----:B-1----:R-:W-:Y:S05]  /*2fb0*/  HMMA.16816.F32.BF16 R56, R16, R36, R56 ;  /* 0x000000241038723c */ /* 0x002fea0000041838 */
[----:B------:R1:W-:Y:S03]  /*2fc0*/  MUFU.TANH R69, R29 ;  /* 0x0000001d00457308 */ /* 0x0003e60000002400 */
[----:B------:R-:W-:Y:S01]  /*2fd0*/  HMMA.16816.F32.BF16 R40, R72, R60, R40 ;  /* 0x0000003c4828723c */ /* 0x000fe20000041828 */
[----:B------:R-:W-:-:S02]  /*2fe0*/  FMUL.FTZ R25, R25, c[0x0][0x2ec] ;  /* 0x0000bb0019197a20 */ /* 0x000fc40000410000 */
[----:B------:R-:W-:Y:S02]  /*2ff0*/  FMUL.FTZ R24, R24, c[0x0][0x2ec] ;  /* 0x0000bb0018187a20 */ /* 0x000fe40000410000 */
[----:B------:R-:W-:Y:S02]  /*3000*/  FMUL.FTZ R26, R26, c[0x0][0x2ec] ;  /* 0x0000bb001a1a7a20 */ /* 0x000fe40000410000 */
[----:B------:R-:W-:Y:S01]  /*3010*/  FMUL.FTZ R27, R27, c[0x0][0x2ec] ;  /* 0x0000bb001b1b7a20 */ /* 0x000fe20000410000 */
[C---:B------:R-:W-:Y:S01]  /*3020*/  HMMA.16816.F32.BF16 R52, R16.reuse, R38, R52 ;  /* 0x000000261034723c */ /* 0x040fe20000041834 */
[----:B------:R-:W4:Y:S07]  /*3030*/  LDSM.16.M88.4 R36, [R188+0x4800] ;  /* 0x00480000bc24783b */ /* 0x000f2e0000000200 */
[----:B---3--:R-:W-:Y:S07]  /*3040*/  HMMA.16816.F32.BF16 R48, R16, R64, R48 ;  /* 0x000000401030723c */ /* 0x008fee0000041830 */
[----:B------:R-:W-:Y:S01]  /*3050*/  FMUL.FTZ R64, R30, c[0x0][0x2ec] ;  /* 0x0000bb001e407a20 */ /* 0x000fe20000410000 */
[----:B------:R-:W-:Y:S01]  /*3060*/  HMMA.16816.F32.BF16 R76, R72, R62, R76 ;  /* 0x0000003e484c723c */ /* 0x000fe2000004184c */
[----:B------:R-:W-:Y:S01]  /*3070*/  FMUL.FTZ R65, R31, c[0x0][0x2ec] ;  /* 0x0000bb001f417a20 */ /* 0x000fe20000410000 */
[----:B------:R-:W-:Y:S03]  /*3080*/  LDSM.16.M88.4 R60, [R195+0xb000] ;  /* 0x00b00000c33c783b */ /* 0x000fe60000000200 */
[----:B------:R-:W3:Y:S01]  /*3090*/  MUFU.TANH R64, R64 ;  /* 0x0000004000407308 */ /* 0x000ee20000002400 */
[----:B-1----:R-:W1:Y:S02]  /*30a0*/  LDSM.16.M88.4 R28, [R195+0xb800] ;  /* 0x00b80000c31c783b */ /* 0x002e640000000200 */
[----:B--2---:R-:W-:Y:S05]  /*30b0*/  HMMA.16816.F32.BF16 R56, R12, R32, R56 ;  /* 0x000000200c38723c */ /* 0x004fea0000041838 */
[----:B------:R-:W2:Y:S03]  /*30c0*/  MUFU.TANH R65, R65 ;  /* 0x0000004100417308 */ /* 0x000ea60000002400 */
[----:B----4-:R-:W-:Y:S07]  /*30d0*/  HMMA.16816.F32.BF16 R40, R16, R20, R40 ;  /* 0x000000141028723c */ /* 0x010fee0000041828 */
[----:B------:R-:W-:Y:S01]  /*30e0*/  SHF.R.S32.HI R21, RZ, 0x1f, R0 ;  /* 0x0000001fff157819 */ /* 0x000fe20000011400 */
[----:B------:R-:W-:Y:S01]  /*30f0*/  HMMA.16816.F32.BF16 R52, R12, R34, R52 ;  /* 0x000000220c34723c */ /* 0x000fe20000041834 */
[----:B------:R-:W4:Y:S02]  /*3100*/  LDSM.16.M88.4 R32, [R188+0x5000] ;  /* 0x00500000bc20783b */ /* 0x000f240000000200 */
[----:B------:R-:W-:-:S04]  /*3110*/  LEA.HI R0, R21, R0, RZ, 0x2 ;  /* 0x0000000015007211 */ /* 0x000fc800078f10ff */
[----:B------:R-:W-:Y:S01]  /*3120*/  SHF.R.S32.HI R21, RZ, 0x2, R0 ;  /* 0x00000002ff157819 */ /* 0x000fe20000011400 */
[----:B------:R-:W-:Y:S01]  /*3130*/  HMMA.16816.F32.BF16 R44, R16, R66, R44 ;  /* 0x00000042102c723c */ /* 0x000fe2000004182c */
[----:B------:R-:W-:Y:S03]  /*3140*/  MUFU.TANH R66, R24 ;  /* 0x0000001800427308 */ /* 0x000fe60000002400 */
[----:B------:R-:W-:Y:S01]  /*3150*/  IMAD.IADD R90, R21, 0x1, R90 ;  /* 0x00000001155a7824 */ /* 0x000fe200078e025a */
[----:B------:R-:W-:-:S03]  /*3160*/  IADD3 R21, R6, 0x1, -R92 ;  /* 0x0000000106157810 */ /* 0x000fc60007ffe85c */
[----:B------:R-:W-:Y:S01]  /*3170*/  HMMA.16816.F32.BF16 R56, R8, R36, R56 ;  /* 0x000000240838723c */ /* 0x000fe20000041838 */
[----:B------:R-:W-:Y:S01]  /*3180*/  IADD3 R21, R21, c[0x0][0x2e8], RZ ;  /* 0x0000ba0015157a10 */ /* 0x000fe20007ffe0ff */
[----:B------:R2:W2:Y:S01]  /*3190*/  MUFU.TANH R36, R25 ;  /* 0x0000001900247308 */ /* 0x0004a20000002400 */
[----:B------:R-:W-:-:S03]  /*31a0*/  IADD3 R0, R90, 0x8, RZ ;  /* 0x000000085a007810 */ /* 0x000fc60007ffe0ff */
[C---:B------:R-:W-:Y:S02]  /*31b0*/  IMAD.IADD R215, R21.reuse, 0x1, R90 ;  /* 0x0000000115d77824 */ /* 0x040fe400078e025a */
[----:B-1----:R-:W-:Y:S01]  /*31c0*/  HMMA.16816.F32.BF16 R40, R12, R28, R40 ;  /* 0x0000001c0c28723c */ /* 0x002fe20000041828 */
[----:B------:R-:W-:Y:S01]  /*31d0*/  IMAD.IADD R21, R21, 0x1, R0 ;  /* 0x0000000115157824 */ /* 0x000fe200078e0200 */
[----:B------:R-:W1:Y:S01]  /*31e0*/  MUFU.TANH R37, R26 ;  /* 0x0000001a00257308 */ /* 0x000e620000002400 */
[----:B------:R-:W-:-:S03]  /*31f0*/  IMNMX R215, R215, R6, PT ;  /* 0x00000006d7d77217 */ /* 0x000fc60003800200 */
[----:B------:R-:W-:Y:S01]  /*3200*/  IMNMX R210, R21, R6, PT ;  /* 0x0000000615d27217 */ /* 0x000fe20003800200 */
[----:B------:R-:W-:Y:S01]  /*3210*/  IMAD.IADD R29, R3, 0x1, R218 ;  /* 0x00000001031d7824 */ /* 0x000fe200078e02da */
[----:B------:R-:W-:Y:S01]  /*3220*/  HMMA.16816.F32.BF16 R48, R12, R60, R48 ;  /* 0x0000003c0c30723c */ /* 0x000fe20000041830 */
[----:B--2---:R-:W-:Y:S01]  /*3230*/  IADD3 R25, R6, -c[0x0][0x2e4], -R92 ;  /* 0x8000b90006197a10 */ /* 0x004fe20007ffe85c */
[----:B------:R2:W1:Y:S02]  /*3240*/  MUFU.TANH R60, R27 ;  /* 0x0000001b003c7308 */ /* 0x0004640000002400 */
[C---:B------:R-:W-:Y:S02]  /*3250*/  IADD3 R21, R29.reuse, 0x8, RZ ;  /* 0x000000081d157810 */ /* 0x040fe40007ffe0ff */
[----:B------:R-:W-:Y:S01]  /*3260*/  ISETP.GE.AND P6, PT, R29, R215, PT ;  /* 0x000000d71d00720c */ /* 0x000fe20003fc6270 */
[C---:B------:R-:W-:Y:S01]  /*3270*/  IMAD.IADD R216, R25.reuse, 0x1, R90 ;  /* 0x0000000119d87824 */ /* 0x040fe200078e025a */
[----:B------:R-:W-:Y:S01]  /*3280*/  HMMA.16816.F32.BF16 R76, R16, R22, R76 ;  /* 0x00000016104c723c */ /* 0x000fe2000004184c */
[----:B------:R-:W-:Y:S01]  /*3290*/  IMAD.IADD R214, R25, 0x1, R0 ;  /* 0x0000000119d67824 */ /* 0x000fe200078e0200 */
[----:B------:R-:W-:Y:S01]  /*32a0*/  IADD3 R25, R29, 0x1, RZ ;  /* 0x000000011d197810 */ /* 0x000fe20007ffe0ff */
[----:B------:R-:W-:Y:S01]  /*32b0*/  FMUL.FTZ R28, R59, c[0x0][0x2ec] ;  /* 0x0000bb003b1c7a20 */ /* 0x000fe20000410000 */
[----:B------:R-:W-:Y:S01]  /*32c0*/  IMNMX R216, RZ, R216, !PT ;  /* 0x000000d8ffd87217 */ /* 0x000fe20007800200 */
[----:B------:R-:W-:Y:S01]  /*32d0*/  IMAD.IADD R0, R89, 0x1, R4 ;  /* 0x0000000159007824 */ /* 0x000fe200078e0204 */
[----:B------:R-:W-:-:S02]  /*32e0*/  IMNMX R214, RZ, R214, !PT ;  /* 0x000000d6ffd67217 */ /* 0x000fc40007800200 */
[CC--:B------:R-:W-:Y:S01]  /*32f0*/  ISETP.GE.AND P2, PT, R25.reuse, R215.reuse, PT ;  /* 0x000000d71900720c */ /* 0x0c0fe20003f46270 */
[----:B------:R-:W-:Y:S01]  /*3300*/  HMMA.16816.F32.BF16 R52, R8, R38, R52 ;  /* 0x000000260834723c */ /* 0x000fe20000041834 */
[C---:B------:R-:W-:Y:S01]  /*3310*/  ISETP.GE.AND P1, PT, R25.reuse, R210, PT ;  /* 0x000000d21900720c */ /* 0x040fe20003f26270 */
[----:B------:R-:W-:Y:S01]  /*3320*/  MUFU.TANH R28, R28 ;  /* 0x0000001c001c7308 */ /* 0x000fe20000002400 */
[C---:B------:R-:W-:Y:S02]  /*3330*/  ISETP.LT.OR P2, PT, R25.reuse, R216, P2 ;  /* 0x000000d81900720c */ /* 0x040fe40001741670 */
[----:B------:R-:W-:Y:S02]  /*3340*/  ISETP.LT.OR P1, PT, R25, R214, P1 ;  /* 0x000000d61900720c */ /* 0x000fe40000f21670 */
[----:B--2---:R-:W2:Y:S01]  /*3350*/  LDSM.16.M88.4 R24, [R188+0x5800] ;  /* 0x00580000bc18783b */ /* 0x004ea20000000200 */
[----:B------:R-:W-:Y:S01]  /*3360*/  HMMA.16816.F32.BF16 R44, R12, R62, R44 ;  /* 0x0000003e0c2c723c */ /* 0x000fe2000004182c */
[----:B------:R-:W-:Y:S01]  /*3370*/  FMUL.FTZ R38, R56, c[0x0][0x2ec] ;  /* 0x0000bb0038267a20 */ /* 0x000fe20000410000 */
[C---:B------:R-:W-:Y:S01]  /*3380*/  ISETP.GE.AND P0, PT, R21.reuse, R215, PT ;  /* 0x000000d71500720c */ /* 0x040fe20003f06270 */
[----:B------:R-:W-:Y:S01]  /*3390*/  FMUL.FTZ R56, R58, c[0x0][0x2ec] ;  /* 0x0000bb003a387a20 */ /* 0x000fe20000410000 */
[-C--:B------:R-:W-:Y:S01]  /*33a0*/  ISETP.GE.AND P5, PT, R21, R210.reuse, PT ;  /* 0x000000d21500720c */ /* 0x080fe20003fa6270 */
[----:B------:R-:W-:Y:S01]  /*33b0*/  FMUL.FTZ R39, R57, c[0x0][0x2ec] ;  /* 0x0000bb0039277a20 */ /* 0x000fe20000410000 */
[C---:B------:R-:W-:Y:S01]  /*33c0*/  ISETP.GE.AND P4, PT, R29.reuse, R210, PT ;  /* 0x000000d21d00720c */ /* 0x040fe20003f86270 */
[----:B------:R-:W-:Y:S01]  /*33d0*/  MUFU.TANH R38, R38 ;  /* 0x0000002600267308 */ /* 0x000fe20000002400 */
[----:B----4-:R-:W-:Y:S01]  /*33e0*/  HMMA.16816.F32.BF16 R48, R8, R32, R48 ;  /* 0x000000200830723c */ /* 0x010fe20000041830 */
[----:B------:R-:W-:Y:S01]  /*33f0*/  ISETP.LT.OR P6, PT, R29, R216, P6 ;  /* 0x000000d81d00720c */ /* 0x000fe200037c1670 */
[----:B------:R-:W-:-:S04]  /*3400*/  DEPBAR.LE SB0, 0x0 ;  /* 0x000080000000791a */ /* 0x000fc80000000000 */
[----:B------:R-:W-:Y:S01]  /*3410*/  ISETP.LT.OR P0, PT, R21, R216, P0 ;  /* 0x000000d81500720c */ /* 0x000fe20000701670 */
[----:B------:R-:W4:Y:S01]  /*3420*/  MUFU.TANH R56, R56 ;  /* 0x0000003800387308 */ /* 0x000f220000002400 */
[----:B------:R-:W-:Y:S01]  /*3430*/  HMMA.16816.F32.BF16 R76, R12, R30, R76 ;  /* 0x0000001e0c4c723c */ /* 0x000fe2000004184c */
[----:B------:R-:W-:Y:S01]  /*3440*/  FMUL.FTZ R32, R53, c[0x0][0x2ec] ;  /* 0x0000bb0035207a20 */ /* 0x000fe20000410000 */
[----:B------:R-:W-:Y:S01]  /*3450*/  IADD3 R53, R29, 0x9, RZ ;  /* 0x000000091d357810 */ /* 0x000fe20007ffe0ff */
[----:B------:R-:W-:Y:S01]  /*3460*/  FMUL.FTZ R52, R52, c[0x0][0x2ec] ;  /* 0x0000bb0034347a20 */ /* 0x000fe20000410000 */
[-C--:B------:R-:W-:Y:S02]  /*3470*/  ISETP.LT.OR P5, PT, R21, R214.reuse, P5 ;  /* 0x000000d61500720c */ /* 0x080fe40002fa1670 */
[C---:B------:R-:W-:Y:S01]  /*3480*/  ISETP.LT.OR P4, PT, R29.reuse, R214, P4 ;  /* 0x000000d61d00720c */ /* 0x040fe20002781670 */
[----:B------:R-:W-:Y:S01]  /*3490*/  MUFU.TANH R39, R39 ;  /* 0x0000002700277308 */ /* 0x000fe20000002400 */
[----:B------:R-:W-:Y:S01]  /*34a0*/  HMMA.16816.F32.BF16 R44, R8, R34, R44 ;  /* 0x00000022082c723c */ /* 0x000fe2000004182c */
[----:B------:R-:W-:-:S02]  /*34b0*/  IADD3 R33, R29, 0x10, RZ ;  /* 0x000000101d217810 */ /* 0x000fc40007ffe0ff */
[----:B------:R-:W-:Y:S02]  /*34c0*/  FSEL R21, R68, -INF , !P6 ;  /* 0xff80000044157808 */ /* 0x000fe40007000000 */
[-C--:B------:R-:W-:Y:S02]  /*34d0*/  ISETP.GE.AND P6, PT, R53, R215.reuse, PT ;  /* 0x000000d73500720c */ /* 0x080fe40003fc6270 */
[----:B---3--:R-:W-:Y:S01]  /*34e0*/  FSEL R64, R64, -INF , !P4 ;  /* 0xff80000040407808 */ /* 0x008fe20006000000 */
[----:B------:R-:W-:Y:S01]  /*34f0*/  FMUL.FTZ R35, R54, c[0x0][0x2ec] ;  /* 0x0000bb0036237a20 */ /* 0x000fe20000410000 */
[----:B------:R-:W-:Y:S01]  /*3500*/  FSEL R20, R65, -INF , !P1 ;  /* 0xff80000041147808 */ /* 0x000fe20004800000 */
[----:B------:R-:W3:Y:S01]  /*3510*/  MUFU.TANH R52, R52 ;  /* 0x0000003400347308 */ /* 0x000ee20000002400 */
[CC--:B------:R-:W-:Y:S01]  /*3520*/  ISETP.GE.AND P4, PT, R33.reuse, R215.reuse, PT ;  /* 0x000000d72100720c */ /* 0x0c0fe20003f86270 */
[----:B------:R-:W-:Y:S01]  /*3530*/  FMUL.FTZ R48, R48, c[0x0][0x2ec] ;  /* 0x0000bb0030307a20 */ /* 0x000fe20000410000 */
[----:B------:R-:W-:Y:S01]  /*3540*/  ISETP.GE.AND P1, PT, R33, R210, PT ;  /* 0x000000d22100720c */ /* 0x000fe20003f26270 */
[----:B------:R-:W-:Y:S01]  /*3550*/  FMUL.FTZ R34, R55, c[0x0][0x2ec] ;  /* 0x0000bb0037227a20 */ /* 0x000fe20000410000 */
[-C--:B------:R-:W-:Y:S01]  /*3560*/  ISETP.LT.OR P6, PT, R53, R216.reuse, P6 ;  /* 0x000000d83500720c */ /* 0x080fe200037c1670 */
[C---:B--2---:R-:W-:Y:S01]  /*3570*/  HMMA.16816.F32.BF16 R40, R8.reuse, R24, R40 ;  /* 0x000000180828723c */ /* 0x044fe20000041828 */
[----:B------:R-:W-:Y:S01]  /*3580*/  IADD3 R19, R29, 0x11, RZ ;  /* 0x000000111d137810 */ /* 0x000fe20007ffe0ff */
[----:B------:R-:W2:Y:S01]  /*3590*/  MUFU.TANH R35, R35 ;  /* 0x0000002300237308 */ /* 0x000ea20000002400 */
[----:B------:R-:W-:Y:S01]  /*35a0*/  ISETP.LT.OR P4, PT, R33, R216, P4 ;  /* 0x000000d82100720c */ /* 0x000fe20002781670 */
[----:B------:R-:W-:Y:S01]  /*35b0*/  FMUL.FTZ R49, R49, c[0x0][0x2ec] ;  /* 0x0000bb0031317a20 */ /* 0x000fe20000410000 */
[----:B------:R-:W-:Y:S01]  /*35c0*/  ISETP.LT.OR P1, PT, R33, R214, P1 ;  /* 0x000000d62100720c */ /* 0x000fe20000f21670 */
[----:B------:R-:W-:Y:S01]  /*35d0*/  FMUL.FTZ R50, R50, c[0x0][0x2ec] ;  /* 0x0000bb0032327a20 */ /* 0x000fe20000410000 */
[----:B------:R-:W-:Y:S01]  /*35e0*/  FSEL R69, R69, -INF , !P2 ;  /* 0xff80000045457808 */ /* 0x000fe20005000000 */
[----:B------:R-:W-:Y:S01]  /*35f0*/  HMMA.16816.F32.BF16 R76, R8, R26, R76 ;  /* 0x0000001a084c723c */ /* 0x000fe2000004184c */
[----:B------:R-:W-:Y:S01]  /*3600*/  FSEL R33, R36, -INF , !P6 ;  /* 0xff80000024217808 */ /* 0x000fe20007000000 */
[----:B------:R-:W2:Y:S01]  /*3610*/  MUFU.TANH R32, R32 ;  /* 0x0000002000207308 */ /* 0x000ea20000002400 */
[-C--:B------:R-:W-:Y:S01]  /*3620*/  ISETP.GE.AND P2, PT, R53, R210.reuse, PT ;  /* 0x000000d23500720c */ /* 0x080fe20003f46270 */
[----:B------:R-:W-:Y:S01]  /*3630*/  FMUL.FTZ R44, R44, c[0x0][0x2ec] ;  /* 0x0000bb002c2c7a20 */ /* 0x000fe20000410000 */
[----:B------:R-:W-:Y:S01]  /*3640*/  ISETP.GE.AND P6, PT, R19, R210, PT ;  /* 0x000000d21300720c */ /* 0x000fe20003fc6270 */
[----:B------:R-:W-:Y:S01]  /*3650*/  FMUL.FTZ R51, R51, c[0x0][0x2ec] ;  /* 0x0000bb0033337a20 */ /* 0x000fe20000410000 */
[-C--:B------:R-:W-:Y:S01]  /*3660*/  ISETP.LT.OR P2, PT, R53, R214.reuse, P2 ;  /* 0x000000d63500720c */ /* 0x080fe20001741670 */
[----:B------:R-:W-:Y:S01]  /*3670*/  FMUL.FTZ R45, R45, c[0x0][0x2ec] ;  /* 0x0000bb002d2d7a20 */ /* 0x000fe20000410000 */
[----:B------:R-:W-:Y:S01]  /*3680*/  ISETP.LT.OR P6, PT, R19, R214, P6 ;  /* 0x000000d61300720c */ /* 0x000fe200037c1670 */
[----:B------:R-:W2:Y:S01]  /*3690*/  MUFU.TANH R165, R48 ;  /* 0x0000003000a57308 */ /* 0x000ea20000002400 */
[C---:B------:R-:W-:Y:S01]  /*36a0*/  IADD3 R17, R29.reuse, 0x18, RZ ;  /* 0x000000181d117810 */ /* 0x040fe20007ffe0ff */
[----:B------:R-:W-:Y:S01]  /*36b0*/  FMUL.FTZ R46, R46, c[0x0][0x2ec] ;  /* 0x0000bb002e2e7a20 */ /* 0x000fe20000410000 */
[----:B------:R-:W-:Y:S01]  /*36c0*/  IADD3 R25, R29, 0x20, RZ ;  /* 0x000000201d197810 */ /* 0x000fe20007ffe0ff */
[----:B------:R-:W-:Y:S01]  /*36d0*/  FMUL.FTZ R47, R47, c[0x0][0x2ec] ;  /* 0x0000bb002f2f7a20 */ /* 0x000fe20000410000 */
[----:B-1----:R-:W-:Y:S01]  /*36e0*/  FSEL R6, R37, -INF , !P5 ;  /* 0xff80000025067808 */ /* 0x002fe20006800000 */
[----:B------:R-:W-:Y:S01]  /*36f0*/  FMUL.FTZ R40, R40, c[0x0][0x2ec] ;  /* 0x0000bb0028287a20 */ /* 0x000fe20000410000 */
[----:B------:R-:W-:Y:S01]  /*3700*/  FSEL R4, R60, -INF , !P2 ;  /* 0xff8000003c047808 */ /* 0x000fe20005000000 */
[----:B------:R-:W1:Y:S01]  /*3710*/  MUFU.TANH R34, R34 ;  /* 0x0000002200227308 */ /* 0x000e620000002400 */
[----:B----4-:R-:W-:Y:S01]  /*3720*/  FSEL R18, R56, -INF , !P1 ;  /* 0xff80000038127808 */ /* 0x010fe20004800000 */
[----:B------:R-:W-:Y:S01]  /*3730*/  FMUL.FTZ R41, R41, c[0x0][0x2ec] ;  /* 0x0000bb0029297a20 */ /* 0x000fe20000410000 */
[----:B------:R-:W-:Y:S01]  /*3740*/  FSEL R16, R28, -INF , !P6 ;  /* 0xff8000001c107808 */ /* 0x000fe20007000000 */
[----:B------:R-:W-:Y:S01]  /*3750*/  FMUL.FTZ R42, R42, c[0x0][0x2ec] ;  /* 0x0000bb002a2a7a20 */ /* 0x000fe20000410000 */
[-C--:B------:R-:W-:Y:S01]  /*3760*/  ISETP.GE.AND P5, PT, R17, R215.reuse, PT ;  /* 0x000000d71100720c */ /* 0x080fe20003fa6270 */
[----:B------:R-:W-:Y:S01]  /*3770*/  FMUL.FTZ R43, R43, c[0x0][0x2ec] ;  /* 0x0000bb002b2b7a20 */ /* 0x000fe20000410000 */
[-C--:B------:R-:W-:Y:S01]  /*3780*/  ISETP.GE.AND P2, PT, R17, R210.reuse, PT ;  /* 0x000000d21100720c */ /* 0x080fe20003f46270 */
[----:B------:R-:W4:Y:S01]  /*3790*/  MUFU.TANH R173, R49 ;  /* 0x0000003100ad7308 */ /* 0x000f220000002400 */
[CC--:B------:R-:W-:Y:S01]  /*37a0*/  ISETP.GE.AND P1, PT, R25.reuse, R215.reuse, PT ;  /* 0x000000d71900720c */ /* 0x0c0fe20003f26270 */
[----:B------:R-:W-:Y:S01]  /*37b0*/  FMUL.FTZ R76, R76, c[0x0][0x2ec] ;  /* 0x0000bb004c4c7a20 */ /* 0x000fe20000410000 */
[----:B------:R-:W-:Y:S01]  /*37c0*/  ISETP.GE.AND P6, PT, R25, R210, PT ;  /* 0x000000d21900720c */ /* 0x000fe20003fc6270 */
[----:B------:R-:W-:Y:S01]  /*37d0*/  FMUL.FTZ R77, R77, c[0x0][0x2ec] ;  /* 0x0000bb004d4d7a20 */ /* 0x000fe20000410000 */
[----:B------:R-:W-:Y:S01]  /*37e0*/  FSEL R23, R66, -INF , !P0 ;  /* 0xff80000042177808 */ /* 0x000fe20004000000 */
[----:B------:R-:W-:Y:S01]  /*37f0*/  FMUL.FTZ R78, R78, c[0x0][0x2ec] ;  /* 0x0000bb004e4e7a20 */ /* 0x000fe20000410000 */
[----:B------:R-:W-:Y:S01]  /*3800*/  ISETP.GE.AND P0, PT, R19, R215, PT ;  /* 0x000000d71300720c */ /* 0x000fe20003f06270 */
[----:B------:R-:W1:Y:S01]  /*3810*/  MUFU.TANH R171, R44 ;  /* 0x0000002c00ab7308 */ /* 0x000e620000002400 */
[----:B------:R-:W-:Y:S01]  /*3820*/  ISETP.LT.OR P5, PT, R17, R216, P5 ;  /* 0x000000d81100720c */ /* 0x000fe20002fa1670 */
[----:B------:R-:W-:Y:S01]  /*3830*/  FMUL.FTZ R79, R79, c[0x0][0x2ec] ;  /* 0x0000bb004f4f7a20 */ /* 0x000fe20000410000 */
[----:B------:R-:W-:-:S02]  /*3840*/  ISETP.LT.OR P2, PT, R17, R214, P2 ;  /* 0x000000d61100720c */ /* 0x000fc40001741670 */
[----:B------:R-:W-:Y:S02]  /*3850*/  IADD3 R37, R29, 0x19, RZ ;  /* 0x000000191d257810 */ /* 0x000fe40007ffe0ff */
[C---:B------:R-:W-:Y:S01]  /*3860*/  ISETP.LT.OR P1, PT, R25.reuse, R216, P1 ;  /* 0x000000d81900720c */ /* 0x040fe20000f21670 */
[----:B------:R-:W1:Y:S01]  /*3870*/  MUFU.TANH R166, R50 ;  /* 0x0000003200a67308 */ /* 0x000e620000002400 */
[----:B------:R-:W-:Y:S02]  /*3880*/  ISETP.LT.OR P6, PT, R25, R214, P6 ;  /* 0x000000d61900720c */ /* 0x000fe400037c1670 */
[----:B------:R-:W-:Y:S02]  /*3890*/  IADD3 R25, R29, 0x21, RZ ;  /* 0x000000211d197810 */ /* 0x000fe40007ffe0ff */
[----:B------:R-:W-:Y:S02]  /*38a0*/  ISETP.LT.OR P0, PT, R19, R216, P0 ;  /* 0x000000d81300720c */ /* 0x000fe40000701670 */
[----:B------:R-:W-:Y:S01]  /*38b0*/  FSEL R19, R38, -INF , !P4 ;  /* 0xff80000026137808 */ /* 0x000fe20006000000 */
[----:B------:R-:W1:Y:S01]  /*38c0*/  MUFU.TANH R176, R51 ;  /* 0x0000003300b07308 */ /* 0x000e620000002400 */
[----:B------:R-:W-:-:S02]  /*38d0*/  ISETP.GE.AND P4, PT, R37, R215, PT ;  /* 0x000000d72500720c */ /* 0x000fc40003f86270 */
[----:B---3--:R-:W-:Y:S02]  /*38e0*/  FSEL R15, R52, -INF , !P5 ;  /* 0xff800000340f7808 */ /* 0x008fe40006800000 */
[----:B--2---:R-:W-:Y:S02]  /*38f0*/  FSEL R14, R35, -INF , !P2 ;  /* 0xff800000230e7808 */ /* 0x004fe40005000000 */
[C---:B------:R-:W-:Y:S01]  /*3900*/  ISETP.GE.AND P5, PT, R25.reuse, R215, PT ;  /* 0x000000d71900720c */ /* 0x040fe20003fa6270 */
[----:B------:R-:W2:Y:S01]  /*3910*/  MUFU.TANH R167, R45 ;  /* 0x0000002d00a77308 */ /* 0x000ea20000002400 */
[----:B------:R-:W-:Y:S02]  /*3920*/  ISETP.GE.AND P2, PT, R25, R210, PT ;  /* 0x000000d21900720c */ /* 0x000fe40003f46270 */
[----:B------:R-:W-:Y:S02]  /*3930*/  ISETP.LT.OR P4, PT, R37, R216, P4 ;  /* 0x000000d82500720c */ /* 0x000fe40002781670 */
[----:B------:R-:W-:-:S02]  /*3940*/  FSEL R17, R39, -INF , !P0 ;  /* 0xff80000027117808 */ /* 0x000fc40004000000 */
[----:B------:R-:W-:Y:S01]  /*3950*/  ISETP.GE.AND P0, PT, R37, R210, PT ;  /* 0x000000d22500720c */ /* 0x000fe20003f06270 */
[----:B------:R-:W3:Y:S01]  /*3960*/  MUFU.TANH R170, R46 ;  /* 0x0000002e00aa7308 */ /* 0x000ee20000002400 */
[----:B------:R-:W-:Y:S02]  /*3970*/  IADD3 R31, R29, 0x28, RZ ;  /* 0x000000281d1f7810 */ /* 0x000fe40007ffe0ff */
[C---:B------:R-:W-:Y:S02]  /*3980*/  ISETP.LT.OR P5, PT, R25.reuse, R216, P5 ;  /* 0x000000d81900720c */ /* 0x040fe40002fa1670 */
[----:B------:R-:W-:Y:S02]  /*3990*/  ISETP.LT.OR P2, PT, R25, R214, P2 ;  /* 0x000000d61900720c */ /* 0x000fe40001741670 */
[----:B------:R-:W-:Y:S01]  /*39a0*/  IADD3 R25, R29, 0x29, RZ ;  /* 0x000000291d197810 */ /* 0x000fe20007ffe0ff */
[----:B------:R-:W2:Y:S01]  /*39b0*/  MUFU.TANH R174, R47 ;  /* 0x0000002f00ae7308 */ /* 0x000ea20000002400 */
[----:B------:R-:W-:-:S02]  /*39c0*/  FSEL R13, R32, -INF , !P4 ;  /* 0xff800000200d7808 */ /* 0x000fc40006000000 */
[----:B------:R-:W-:Y:S02]  /*39d0*/  ISETP.LT.OR P0, PT, R37, R214, P0 ;  /* 0x000000d62500720c */ /* 0x000fe40000701670 */
[-C--:B------:R-:W-:Y:S02]  /*39e0*/  ISETP.GE.AND P4, PT, R31, R215.reuse, PT ;  /* 0x000000d71f00720c */ /* 0x080fe40003f86270 */
[----:B------:R-:W-:Y:S01]  /*39f0*/  FSEL R165, R165, -INF , !P1 ;  /* 0xff800000a5a57808 */ /* 0x000fe20004800000 */
[----:B------:R-:W2:Y:S01]  /*3a00*/  MUFU.TANH R177, R40 ;  /* 0x0000002800b17308 */ /* 0x000ea20000002400 */
[----:B------:R-:W-:Y:S02]  /*3a10*/  ISETP.GE.AND P1, PT, R25, R215, PT ;  /* 0x000000d71900720c */ /* 0x000fe40003f26270 */
[----:B-1----:R-:W-:Y:S02]  /*3a20*/  FSEL R12, R34, -INF , !P0 ;  /* 0xff800000220c7808 */ /* 0x002fe40004000000 */
[----:B------:R-:W-:-:S02]  /*3a30*/  ISETP.LT.OR P4, PT, R31, R216, P4 ;  /* 0x000000d81f00720c */ /* 0x000fc40002781670 */
[----:B------:R-:W-:Y:S01]  /*3a40*/  ISETP.GE.AND P0, PT, R31, R210, PT ;  /* 0x000000d21f00720c */ /* 0x000fe20003f06270 */
[----:B------:R-:W-:Y:S01]  /*3a50*/  MUFU.TANH R175, R41 ;  /* 0x0000002900af7308 */ /* 0x000fe20000002400 */
[----:B------:R-:W-:Y:S02]  /*3a60*/  ISETP.LT.OR P1, PT, R25, R216, P1 ;  /* 0x000000d81900720c */ /* 0x000fe40000f21670 */
[C---:B------:R-:W-:Y:S02]  /*3a70*/  IADD3 R9, R29.reuse, 0x30, RZ ;  /* 0x000000301d097810 */ /* 0x040fe40007ffe0ff */
[----:B------:R-:W-:Y:S02]  /*3a80*/  IADD3 R11, R29, 0x31, RZ ;  /* 0x000000311d0b7810 */ /* 0x000fe40007ffe0ff */
[----:B----4-:R-:W-:Y:S01]  /*3a90*/  FSEL R173, R173, -INF , !P5 ;  /* 0xff800000adad7808 */ /* 0x010fe20006800000 */
[----:B------:R-:W1:Y:S01]  /*3aa0*/  MUFU.TANH R168, R42 ;  /* 0x0000002a00a87308 */ /* 0x000e620000002400 */
[----:B------:R-:W-:-:S02]  /*3ab0*/  FSEL R171, R171, -INF , !P4 ;  /* 0xff800000abab7808 */ /* 0x000fc40006000000 */
[----:B------:R-:W-:Y:S02]  /*3ac0*/  ISETP.LT.OR P0, PT, R31, R214, P0 ;  /* 0x000000d61f00720c */ /* 0x000fe40000701670 */
[----:B------:R-:W-:Y:S02]  /*3ad0*/  FSEL R166, R166, -INF , !P6 ;  /* 0xff800000a6a67808 */ /* 0x000fe40007000000 */
[C---:B------:R-:W-:Y:S01]  /*3ae0*/  ISETP.GE.AND P5, PT, R9.reuse, R215, PT ;  /* 0x000000d70900720c */ /* 0x040fe20003fa6270 */
[----:B------:R-:W4:Y:S01]  /*3af0*/  MUFU.TANH R142, R43 ;  /* 0x0000002b008e7308 */ /* 0x000f220000002400 */
[----:B------:R-:W-:Y:S02]  /*3b00*/  FSEL R176, R176, -INF , !P2 ;  /* 0xff800000b0b07808 */ /* 0x000fe40005000000 */
[----:B------:R-:W-:Y:S02]  /*3b10*/  ISETP.GE.AND P4, PT, R9, R210, PT ;  /* 0x000000d20900720c */ /* 0x000fe40003f86270 */
[----:B--2---:R-:W-:-:S02]  /*3b20*/  FSEL R167, R167, -INF , !P1 ;  /* 0xff800000a7a77808 */ /* 0x004fc40004800000 */
[----:B------:R-:W-:Y:S01]  /*3b30*/  ISETP.GE.AND P6, PT, R25, R210, PT ;  /* 0x000000d21900720c */ /* 0x000fe20003fc6270 */
[----:B------:R-:W2:Y:S01]  /*3b40*/  MUFU.TANH R143, R76 ;  /* 0x0000004c008f7308 */ /* 0x000ea20000002400 */
[----:B------:R-:W-:Y:S02]  /*3b50*/  ISETP.GE.AND P2, PT, R11, R215, PT ;  /* 0x000000d70b00720c */ /* 0x000fe40003f46270 */
[----:B------:R-:W-:Y:S02]  /*3b60*/  ISETP.GT.AND P1, PT, R209, R204, PT ;  /* 0x000000ccd100720c */ /* 0x000fe40003f24270 */
[C---:B------:R-:W-:Y:S02]  /*3b70*/  ISETP.LT.OR P5, PT, R9.reuse, R216, P5 ;  /* 0x000000d80900720c */ /* 0x040fe40002fa1670 */
[----:B---3--:R-:W-:Y:S01]  /*3b80*/  FSEL R170, R170, -INF , !P0 ;  /* 0xff800000aaaa7808 */ /* 0x008fe20004000000 */
[----:B------:R-:W-:Y:S01]  /*3b90*/  MUFU.TANH R141, R77 ;  /* 0x0000004d008d7308 */ /* 0x000fe20000002400 */
[----:B------:R-:W-:Y:S01]  /*3ba0*/  BAR.SYNC.DEFER_BLOCKING 0x0 ;  /* 0x0000000000007b1d */ /* 0x000fe20000010000 */
[----:B------:R-:W-:-:S02]  /*3bb0*/  ISETP.LT.OR P4, PT, R9, R214, P4 ;  /* 0x000000d60900720c */ /* 0x000fc40002781670 */
[----:B------:R-:W-:Y:S02]  /*3bc0*/  ISETP.LT.OR P6, PT, R25, R214, P6 ;  /* 0x000000d61900720c */ /* 0x000fe400037c1670 */
[C---:B------:R-:W-:Y:S02]  /*3bd0*/  ISETP.GE.AND P0, PT, R11.reuse, R210, PT ;  /* 0x000000d20b00720c */ /* 0x040fe40003f06270 */
[----:B------:R-:W3:Y:S01]  /*3be0*/  MUFU.TANH R140, R78 ;  /* 0x0000004e008c7308 */ /* 0x000ee20000002400 */
[----:B------:R-:W-:Y:S02]  /*3bf0*/  ISETP.LT.OR P2, PT, R11, R216, P2 ;  /* 0x000000d80b00720c */ /* 0x000fe40001741670 */
[C---:B------:R-:W-:Y:S02]  /*3c00*/  IADD3 R9, R29.reuse, 0x38, RZ ;  /* 0x000000381d097810 */ /* 0x040fe40007ffe0ff */
[----:B------:R-:W-:Y:S02]  /*3c10*/  IADD3 R29, R29, 0x39, RZ ;  /* 0x000000391d1d7810 */ /* 0x000fe40007ffe0ff */
[----:B------:R-:W-:Y:S01]  /*3c20*/  ISETP.LT.OR P0, PT, R11, R214, P0 ;  /* 0x000000d60b00720c */ /* 0x000fe20000701670 */
[----:B------:R-:W2:Y:S01]  /*3c30*/  MUFU.TANH R164, R79 ;  /* 0x0000004f00a47308 */ /* 0x000ea20000002400 */
[----:B------:R-:W-:-:S02]  /*3c40*/  FSEL R174, R174, -INF , !P6 ;  /* 0xff800000aeae7808 */ /* 0x000fc40007000000 */
[----:B------:R-:W-:Y:S02]  /*3c50*/  FSEL R177, R177, -INF , !P5 ;  /* 0xff800000b1b17808 */ /* 0x000fe40006800000 */
[----:B-1----:R-:W-:Y:S02]  /*3c60*/  FSEL R168, R168, -INF , !P4 ;  /* 0xff800000a8a87808 */ /* 0x002fe40006000000 */
[----:B------:R-:W-:Y:S02]  /*3c70*/  FSEL R175, R175, -INF , !P2 ;  /* 0xff800000afaf7808 */ /* 0x000fe40005000000 */
[-C--:B------:R-:W-:Y:S02]  /*3c80*/  ISETP.GE.AND P6, PT, R9, R215.reuse, PT ;  /* 0x000000d70900720c */ /* 0x080fe40003fc6270 */
[----:B------:R-:W-:Y:S02]  /*3c90*/  ISETP.GE.AND P5, PT, R29, R215, PT ;  /* 0x000000d71d00720c */ /* 0x000fe40003fa6270 */
[----:B------:R-:W-:-:S02]  /*3ca0*/  ISETP.GE.AND P4, PT, R9, R210, PT ;  /* 0x000000d20900720c */ /* 0x000fc40003f86270 */
[----:B------:R-:W-:Y:S02]  /*3cb0*/  ISETP.GE.AND P2, PT, R29, R210, PT ;  /* 0x000000d21d00720c */ /* 0x000fe40003f46270 */
[----:B----4-:R-:W-:Y:S02]  /*3cc0*/  FSEL R142, R142, -INF , !P0 ;  /* 0xff8000008e8e7808 */ /* 0x010fe40004000000 */
[C---:B------:R-:W-:Y:S02]  /*3cd0*/  ISETP.LT.OR P6, PT, R9.reuse, R216, P6 ;  /* 0x000000d80900720c */ /* 0x040fe400037c1670 */
[----:B------:R-:W-:Y:S02]  /*3ce0*/  ISETP.LT.OR P4, PT, R9, R214, P4 ;  /* 0x000000d60900720c */ /* 0x000fe40002781670 */
[C---:B------:R-:W-:Y:S02]  /*3cf0*/  ISETP.LT.OR P5, PT, R29.reuse, R216, P5 ;  /* 0x000000d81d00720c */ /* 0x040fe40002fa1670 */
[----:B------:R-:W-:-:S02]  /*3d00*/  ISETP.LT.OR P2, PT, R29, R214, P2 ;  /* 0x000000d61d00720c */ /* 0x000fc40001741670 */
[C---:B------:R-:W-:Y:S02]  /*3d10*/  @!P1 LEA R220, P0, R134.reuse, c[0x0][0x168], 0x1 ;  /* 0x00005a0086dc9a11 */ /* 0x040fe400078008ff */
[----:B--2---:R-:W-:Y:S02]  /*3d20*/  FSEL R143, R143, -INF , !P6 ;  /* 0xff8000008f8f7808 */ /* 0x004fe40007000000 */
[----:B------:R-:W-:Y:S02]  /*3d30*/  @!P1 LEA.HI.X R221, R134, c[0x0][0x16c], R133, 0x1, P0 ;  /* 0x00005b0086dd9a11 */ /* 0x000fe400000f0c85 */
[----:B---3--:R-:W-:Y:S02]  /*3d40*/  FSEL R140, R140, -INF , !P4 ;  /* 0xff8000008c8c7808 */ /* 0x008fe40006000000 */
        /* <DEDUP_REMOVED lines=61> */
.L_x_5576:
[----:B------:R-:W-:-:S04]  /*4120*/  ULEA UR4, -UR8, URZ, 0x6 ;  /* 0x0000003f08047291 */ /* 0x000fc8000f8e313f */
[----:B------:R-:W-:Y:S02]  /*4130*/  USHF.R.S32.HI UR5, URZ, 0x1f, UR4 ;  /* 0x0000001f3f057899 */ /* 0x000fe40008011404 */
[----:B------:R-:W-:-:S04]  /*4140*/  MOV R3, UR4 ;  /* 0x0000000400037c02 */ /* 0x000fc80008000f00 */
[----:B------:R-:W-:Y:S02]  /*4150*/  MOV R8, UR5 ;  /* 0x0000000500087c02 */ /* 0x000fe40008000f00 */
.L_x_5577:
        /* <DEDUP_REMOVED lines=30> */
.L_x_5575:
        /* <DEDUP_REMOVED lines=75> */
[----:B------:R-:W5:Y:S01]  /*47f0*/  LDSM.16.MT88.4 R4, [R192+0x10000] ;  /* 0x01000000c004783b */ /* 0x000f620000004200 */
        /* <DEDUP_REMOVED lines=9> */
[----:B------:R-:W-:Y:S01]  /*4890*/  LDSM.16.MT88.4 R24, [R194+0xe800] ;  /* 0x00e80000c218783b */ /* 0x000fe20000004200 */
[----:B------:R-:W-:Y:S01]  /*48a0*/  FFMA.FTZ R0, R12, c[0x0][0x23c], -R169 ;  /* 0x00008f000c007a23 */ /* 0x000fe200000108a9 */
[----:B------:R-:W3:Y:S01]  /*48b0*/  MUFU.EX2 R151, R151 ;  /* 0x0000009700977308 */ /* 0x000ee20000000800 */
        /* <DEDUP_REMOVED lines=50> */
[C---:B------:R-:W-:Y:S02]  /*4be0*/  HMMA.16816.F32.BF16 R44, R96.reuse, R48, RZ ;  /* 0x00000030602c723c */ /* 0x040fe400000418ff */
[----:B------:R-:W-:Y:S06]  /*4bf0*/  MUFU.EX2 R162, R162 ;  /* 0x000000a200a27308 */ /* 0x000fec0000000800 */
[C---:B-1----:R-:W-:Y:S02]  /*4c00*/  HMMA.16816.F32.BF16 R60, R96.reuse, R64, RZ ;  /* 0x00000040603c723c */ /* 0x042fe400000418ff */
        /* <DEDUP_REMOVED lines=25> */
[C---:B-----5:R-:W-:Y:S07]  /*4da0*/  HMMA.16816.F32.BF16 R92, R96.reuse, R4, RZ ;  /* 0x00000004605c723c */ /* 0x060fee00000418ff */
        /* <DEDUP_REMOVED lines=214> */
.L_x_5579:
[----:B------:R-:W-:Y:S02]  /*5b10*/  ULDC UR14, c[0x0][0x1a0] ;  /* 0x00006800000e7ab9 */ /* 0x000fe40000000800 */
[----:B------:R-:W-:-:S04]  /*5b20*/  ULEA UR14, -UR14, URZ, 0x6 ;  /* 0x0000003f0e0e7291 */ /* 0x000fc8000f8e313f */
[----:B------:R-:W-:-:S04]  /*5b30*/  USHF.R.S32.HI UR9, URZ, 0x1f, UR14 ;  /* 0x0000001f3f097899 */ /* 0x000fc8000801140e */
.L_x_5580:
        /* <DEDUP_REMOVED lines=46> */
[----:B------:R-:W1:Y:S04]  /*5e20*/  LDSM.16.M88.4 R144, [R201+0x6800] ;  /* 0x00680000c990783b */ /* 0x000e680000000200 */
[----:B------:R-:W1:Y:S04]  /*5e30*/  LDSM.16.M88.4 R136, [R201+0x7000] ;  /* 0x00700000c988783b */ /* 0x000e680000000200 */
[----:B------:R-:W1:Y:S04]  /*5e40*/  LDSM.16.M88.4 R152, [R201+0x7800] ;  /* 0x00780000c998783b */ /* 0x000e680000000200 */
[----:B--2---:R-:W-:Y:S04]  /*5e50*/  LDSM.16.M88.4 R4, [R200] ;  /* 0x00000000c804783b */ /* 0x004fe80000000200 */
[----:B------:R-:W2:Y:S04]  /*5e60*/  LDSM.16.M88.4 R28, [R199] ;  /* 0x00000000c71c783b */ /* 0x000ea80000000200 */
[----:B------:R-:W2:Y:S04]  /*5e70*/  LDSM.16.M88.4 R20, [R191] ;  /* 0x00000000bf14783b */ /* 0x000ea80000000200 */
[----:B------:R-:W2:Y:S04]  /*5e80*/  LDSM.16.M88.4 R172, [R190] ;  /* 0x00000000beac783b */ /* 0x000ea80000000200 */
[----:B-----5:R-:W5:Y:S04]  /*5e90*/  LDSM.16.M88.4 R16, [R189] ;  /* 0x00000000bd10783b */ /* 0x020f680000000200 */
[----:B---3--:R-:W-:Y:S01]  /*5ea0*/  LDSM.16.M88.4 R8, [R198] ;  /* 0x00000000c608783b */ /* 0x008fe20000000200 */
[C---:B----4-:R-:W-:Y:S03]  /*5eb0*/  HMMA.16816.F32.BF16 R12, R164.reuse, R24, RZ ;  /* 0x00000018a40c723c */ /* 0x050fe600000418ff */
[----:B------:R-:W3:Y:S04]  /*5ec0*/  LDSM.16.M88.4 R168, [R195+0x6000] ;  /* 0x00600000c3a8783b */ /* 0x000ee80000000200 */
[----:B------:R-:W4:Y:S01]  /*5ed0*/  LDSM.16.M88.4 R160, [R195+0x6800] ;  /* 0x00680000c3a0783b */ /* 0x000f220000000200 */
[C---:B------:R-:W-:Y:S03]  /*5ee0*/  HMMA.16816.F32.BF16 R24, R164.reuse, R26, RZ ;  /* 0x0000001aa418723c */ /* 0x040fe600000418ff */
[----:B------:R-:W2:Y:S04]  /*5ef0*/  LDSM.16.M88.4 R156, [R195+0x7000] ;  /* 0x00700000c39c783b */ /* 0x000ea80000000200 */
[----:B------:R-:W-:Y:S01]  /*5f00*/  LDSM.16.M88.4 R176, [R183] ;  /* 0x00000000b7b0783b */ /* 0x000fe20000000200 */
[C---:B-1----:R-:W-:Y:S03]  /*5f10*/  HMMA.16816.F32.BF16 R148, R164.reuse, R144, RZ ;  /* 0x00000090a494723c */ /* 0x042fe600000418ff */
[----:B------:R-:W0:Y:S05]  /*5f20*/  LDGDEPBAR ;  /* 0x00000000000079af */ /* 0x000e2a0000000000 */
[C---:B------:R-:W-:Y:S08]  /*5f30*/  HMMA.16816.F32.BF16 R140, R164.reuse, R136, RZ ;  /* 0x00000088a48c723c */ /* 0x040ff000000418ff */
[C---:B------:R-:W-:Y:S08]  /*5f40*/  HMMA.16816.F32.BF16 R144, R164.reuse, R146, RZ ;  /* 0x00000092a490723c */ /* 0x040ff000000418ff */
[C---:B------:R-:W-:Y:S08]  /*5f50*/  HMMA.16816.F32.BF16 R136, R164.reuse, R138, RZ ;  /* 0x0000008aa488723c */ /* 0x040ff000000418ff */
[C---:B------:R-:W-:Y:S08]  /*5f60*/  HMMA.16816.F32.BF16 R32, R164.reuse, R152, RZ ;  /* 0x00000098a420723c */ /* 0x040ff000000418ff */
[----:B------:R-:W-:Y:S01]  /*5f70*/  HMMA.16816.F32.BF16 R164, R164, R154, RZ ;  /* 0x0000009aa4a4723c */ /* 0x000fe200000418ff */
[----:B------:R-:W1:Y:S07]  /*5f80*/  LDSM.16.M88.4 R152, [R195+0x7800] ;  /* 0x00780000c398783b */ /* 0x000e6e0000000200 */
        /* <DEDUP_REMOVED lines=8> */
[----:B------:R-:W-:Y:S07]  /*6010*/  LDSM.16.M88.4 R172, [R185] ;  /* 0x00000000b9ac783b */ /* 0x000fee0000000200 */
[C---:B-----5:R-:W-:Y:S08]  /*6020*/  HMMA.16816.F32.BF16 R32, R4.reuse, R16, R32 ;  /* 0x000000100420723c */ /* 0x060ff00000041820 */
[----:B------:R-:W-:Y:S01]  /*6030*/  HMMA.16816.F32.BF16 R164, R4, R18, R164 ;  /* 0x0000001204a4723c */ /* 0x000fe200000418a4 */
[----:B------:R-:W5:Y:S04]  /*6040*/  LDSM.16.M88.4 R16, [R188+0x800] ;  /* 0x00080000bc10783b */ /* 0x000f680000000200 */
[----:B------:R-:W1:Y:S03]  /*6050*/  LDSM.16.M88.4 R4, [R188+0x1000] ;  /* 0x00100000bc04783b */ /* 0x000e660000000200 */
[C---:B---3--:R-:W-:Y:S08]  /*6060*/  HMMA.16816.F32.BF16 R12, R8.reuse, R168, R12 ;  /* 0x000000a8080c723c */ /* 0x048ff0000004180c */
[C---:B------:R-:W-:Y:S01]  /*6070*/  HMMA.16816.F32.BF16 R24, R8.reuse, R170, R24 ;  /* 0x000000aa0818723c */ /* 0x040fe20000041818 */
[----:B------:R-:W3:Y:S07]  /*6080*/  LDSM.16.M88.4 R168, [R188+0x1800] ;  /* 0x00180000bca8783b */ /* 0x000eee0000000200 */
[C---:B----4-:R-:W-:Y:S08]  /*6090*/  HMMA.16816.F32.BF16 R148, R8.reuse, R160, R148 ;  /* 0x000000a00894723c */ /* 0x050ff00000041894 */
[C---:B------:R-:W-:Y:S01]  /*60a0*/  HMMA.16816.F32.BF16 R144, R8.reuse, R162, R144 ;  /* 0x000000a20890723c */ /* 0x040fe20000041890 */
[----:B------:R-:W-:Y:S07]  /*60b0*/  LDSM.16.M88.4 R160, [R201+0x8000] ;  /* 0x00800000c9a0783b */ /* 0x000fee0000000200 */
[C---:B------:R-:W-:Y:S08]  /*60c0*/  HMMA.16816.F32.BF16 R140, R8.reuse, R156, R140 ;  /* 0x0000009c088c723c */ /* 0x040ff0000004188c */
[C---:B------:R-:W-:Y:S01]  /*60d0*/  HMMA.16816.F32.BF16 R136, R8.reuse, R158, R136 ;  /* 0x0000009e0888723c */ /* 0x040fe20000041888 */
[----:B------:R-:W-:Y:S07]  /*60e0*/  LDSM.16.M88.4 R156, [R201+0x8800] ;  /* 0x00880000c99c783b */ /* 0x000fee0000000200 */
[C---:B-1----:R-:W-:Y:S08]  /*60f0*/  HMMA.16816.F32.BF16 R32, R8.reuse, R152, R32 ;  /* 0x000000980820723c */ /* 0x042ff00000041820 */
[----:B------:R-:W-:Y:S01]  /*6100*/  HMMA.16816.F32.BF16 R164, R8, R154, R164 ;  /* 0x0000009a08a4723c */ /* 0x000fe200000418a4 */
[----:B------:R-:W1:Y:S04]  /*6110*/  LDSM.16.M88.4 R8, [R202+0x2000] ;  /* 0x00200000ca08783b */ /* 0x000e680000000200 */
[----:B------:R-:W4:Y:S03]  /*6120*/  LDSM.16.M88.4 R152, [R201+0x9000] ;  /* 0x00900000c998783b */ /* 0x000f260000000200 */
[C---:B--2---:R-:W-:Y:S08]  /*6130*/  HMMA.16816.F32.BF16 R12, R20.reuse, R28, R12 ;  /* 0x0000001c140c723c */ /* 0x044ff0000004180c */
[C---:B------:R-:W-:Y:S01]  /*6140*/  HMMA.16816.F32.BF16 R24, R20.reuse, R30, R24 ;  /* 0x0000001e1418723c */ /* 0x040fe20000041818 */
[----:B------:R-:W2:Y:S07]  /*6150*/  LDSM.16.M88.4 R28, [R201+0x9800] ;  /* 0x00980000c91c783b */ /* 0x000eae0000000200 */
[C---:B-----5:R-:W-:Y:S08]  /*6160*/  HMMA.16816.F32.BF16 R148, R20.reuse, R16, R148 ;  /* 0x000000101494723c */ /* 0x060ff00000041894 */
[C---:B------:R-:W-:Y:S01]  /*6170*/  HMMA.16816.F32.BF16 R144, R20.reuse, R18, R144 ;  /* 0x000000121490723c */ /* 0x040fe20000041890 */
[----:B------:R-:W-:Y:S07]  /*6180*/  LDSM.16.M88.4 R16, [R200+0x2000] ;  /* 0x00200000c810783b */ /* 0x000fee0000000200 */
[C---:B------:R-:W-:Y:S08]  /*6190*/  HMMA.16816.F32.BF16 R140, R20.reuse, R4, R140 ;  /* 0x00000004148c723c */ /* 0x040ff0000004188c */
[C---:B------:R-:W-:Y:S01]  /*61a0*/  HMMA.16816.F32.BF16 R136, R20.reuse, R6, R136 ;  /* 0x000000061488723c */ /* 0x040fe20000041888 */
[----:B------:R-:W5:Y:S07]  /*61b0*/  LDSM.16.M88.4 R4, [R187] ;  /* 0x00000000bb04783b */ /* 0x000f6e0000000200 */
[C---:B---3--:R-:W-:Y:S08]  /*61c0*/  HMMA.16816.F32.BF16 R32, R20.reuse, R168, R32 ;  /* 0x000000a81420723c */ /* 0x048ff00000041820 */
[----:B------:R-:W-:Y:S01]  /*61d0*/  HMMA.16816.F32.BF16 R164, R20, R170, R164 ;  /* 0x000000aa14a4723c */ /* 0x000fe200000418a4 */
[----:B------:R-:W3:Y:S04]  /*61e0*/  LDSM.16.M88.4 R20, [R186] ;  /* 0x00000000ba14783b */ /* 0x000ee80000000200 */
[----:B------:R-:W-:Y:S03]  /*61f0*/  LDSM.16.M88.4 R168, [R197+0x2000] ;  /* 0x00200000c5a8783b */ /* 0x000fe60000000200 */
[C---:B-1----:R-:W-:Y:S08]  /*6200*/  HMMA.16816.F32.BF16 R12, R8.reuse, R160, R12 ;  /* 0x000000a0080c723c */ /* 0x042ff0000004180c */
[C---:B------:R-:W-:Y:S01]  /*6210*/  HMMA.16816.F32.BF16 R24, R8.reuse, R162, R24 ;  /* 0x000000a20818723c */ /* 0x040fe20000041818 */
[----:B------:R-:W-:Y:S07]  /*6220*/  LDSM.16.M88.4 R160, [R184] ;  /* 0x00000000b8a0783b */ /* 0x000fee0000000200 */
[C---:B------:R-:W-:Y:S08]  /*6230*/  HMMA.16816.F32.BF16 R148, R8.reuse, R156, R148 ;  /* 0x0000009c0894723c */ /* 0x040ff00000041894 */
[C---:B------:R-:W-:Y:S01]  /*6240*/  HMMA.16816.F32.BF16 R144, R8.reuse, R158, R144 ;  /* 0x0000009e0890723c */ /* 0x040fe20000041890 */
[----:B------:R-:W-:Y:S07]  /*6250*/  LDSM.16.M88.4 R156, [R195+0x9000] ;  /* 0x00900000c39c783b */ /* 0x000fee0000000200 */
[C---:B----4-:R-:W-:Y:S08]  /*6260*/  HMMA.16816.F32.BF16 R140, R8.reuse, R152, R140 ;  /* 0x00000098088c723c */ /* 0x050ff0000004188c */
[C---:B------:R-:W-:Y:S01]  /*6270*/  HMMA.16816.F32.BF16 R136, R8.reuse, R154, R136 ;  /* 0x0000009a0888723c */ /* 0x040fe20000041888 */
[----:B------:R-:W-:Y:S07]  /*6280*/  LDSM.16.M88.4 R152, [R195+0x9800] ;  /* 0x00980000c398783b */ /* 0x000fee0000000200 */
[C---:B--2---:R-:W-:Y:S08]  /*6290*/  HMMA.16816.F32.BF16 R32, R8.reuse, R28, R32 ;  /* 0x0000001c0820723c */ /* 0x044ff00000041820 */
[----:B------:R-:W-:Y:S01]  /*62a0*/  HMMA.16816.F32.BF16 R164, R8, R30, R164 ;  /* 0x0000001e08a4723c */ /* 0x000fe200000418a4 */
[----:B------:R-:W-:Y:S04]  /*62b0*/  LDSM.16.M88.4 R28, [R198+0x2000] ;  /* 0x00200000c61c783b */ /* 0x000fe80000000200 */
[----:B------:R-:W1:Y:S03]  /*62c0*/  LDSM.16.M88.4 R8, [R195+0x8000] ;  /* 0x00800000c308783b */ /* 0x000e660000000200 */
[C---:B-----5:R-:W-:Y:S08]  /*62d0*/  HMMA.16816.F32.BF16 R12, R16.reuse, R4, R12 ;  /* 0x00000004100c723c */ /* 0x060ff0000004180c */
[C---:B------:R-:W-:Y:S01]  /*62e0*/  HMMA.16816.F32.BF16 R24, R16.reuse, R6, R24 ;  /* 0x000000061018723c */ /* 0x040fe20000041818 */
[----:B------:R-:W2:Y:S07]  /*62f0*/  LDSM.16.M88.4 R4, [R195+0x8800] ;  /* 0x00880000c304783b */ /* 0x000eae0000000200 */
[C---:B---3--:R-:W-:Y:S08]  /*6300*/  HMMA.16816.F32.BF16 R148, R16.reuse, R20, R148 ;  /* 0x000000141094723c */ /* 0x048ff00000041894 */
[C---:B------:R-:W-:Y:S01]  /*6310*/  HMMA.16816.F32.BF16 R144, R16.reuse, R22, R144 ;  /* 0x000000161090723c */ /* 0x040fe20000041890 */
[----:B------:R-:W3:Y:S07]  /*6320*/  LDSM.16.M88.4 R20, [R188+0x2000] ;  /* 0x00200000bc14783b */ /* 0x000eee0000000200 */
[----:B------:R-:W-:Y:S08]  /*6330*/  HMMA.16816.F32.BF16 R140, R16, R172, R140 ;  /* 0x000000ac108c723c */ /* 0x000ff0000004188c */
[----:B-1----:R-:W-:Y:S08]  /*6340*/  HMMA.16816.F32.BF16 R12, R28, R8, R12 ;  /* 0x000000081c0c723c */ /* 0x002ff0000004180c */
[C---:B------:R-:W-:Y:S01]  /*6350*/  HMMA.16816.F32.BF16 R136, R16.reuse, R174, R136 ;  /* 0x000000ae1088723c */ /* 0x040fe20000041888 */
        /* <DEDUP_REMOVED lines=8> */
[----:B------:R-:W-:Y:S01]  /*63e0*/  HMMA.16816.F32.BF16 R24, R28, R10, R24 ;  /* 0x0000000a1c18723c */ /* 0x000fe20000041818 */
[----:B------:R-:W-:Y:S07]  /*63f0*/  LDSM.16.M88.4 R8, [R188+0x3000] ;  /* 0x00300000bc08783b */ /* 0x000fee0000000200 */
[----:B---3--:R-:W-:Y:S08]  /*6400*/  HMMA.16816.F32.BF16 R12, R168, R20, R12 ;  /* 0x00000014a80c723c */ /* 0x008ff0000004180c */
[C---:B------:R-:W-:Y:S08]  /*6410*/  HMMA.16816.F32.BF16 R140, R28.reuse, R156, R140 ;  /* 0x0000009c1c8c723c */ /* 0x040ff0000004188c */
[C---:B------:R-:W-:Y:S01]  /*6420*/  HMMA.16816.F32.BF16 R136, R28.reuse, R158, R136 ;  /* 0x0000009e1c88723c */ /* 0x040fe20000041888 */
[----:B------:R-:W-:Y:S07]  /*6430*/  LDSM.16.M88.4 R156, [R201+0xa800] ;  /* 0x00a80000c99c783b */ /* 0x000fee0000000200 */
[C---:B------:R-:W-:Y:S08]  /*6440*/  HMMA.16816.F32.BF16 R32, R28.reuse, R152, R32 ;  /* 0x000000981c20723c */ /* 0x040ff00000041820 */
[----:B------:R-:W-:Y:S01]  /*6450*/  HMMA.16816.F32.BF16 R164, R28, R154, R164 ;  /* 0x0000009a1ca4723c */ /* 0x000fe200000418a4 */
[----:B------:R-:W2:Y:S04]  /*6460*/  LDSM.16.M88.4 R28, [R200+0x4000] ;  /* 0x00400000c81c783b */ /* 0x000ea80000000200 */
[----:B------:R-:W-:Y:S03]  /*6470*/  LDSM.16.M88.4 R152, [R201+0xb000] ;  /* 0x00b00000c998783b */ /* 0x000fe60000000200 */
[----:B------:R-:W-:Y:S01]  /*6480*/  HMMA.16816.F32.BF16 R24, R168, R22, R24 ;  /* 0x00000016a818723c */ /* 0x000fe20000041818 */
[----:B------:R-:W-:Y:S07]  /*6490*/  LDSM.16.M88.4 R20, [R198+0x4000] ;  /* 0x00400000c614783b */ /* 0x000fee0000000200 */
[----:B-1----:R-:W-:Y:S08]  /*64a0*/  HMMA.16816.F32.BF16 R12, R160, R4, R12 ;  /* 0x00000004a00c723c */ /* 0x002ff0000004180c */
[C---:B------:R-:W-:Y:S08]  /*64b0*/  HMMA.16816.F32.BF16 R148, R168.reuse, R16, R148 ;  /* 0x00000010a894723c */ /* 0x040ff00000041894 */
[----:B------:R-:W-:Y:S01]  /*64c0*/  HMMA.16816.F32.BF16 R144, R168, R18, R144 ;  /* 0x00000012a890723c */ /* 0x000fe20000041890 */
[----:B------:R-:W1:Y:S07]  /*64d0*/  LDSM.16.M88.4 R16, [R195+0xa000] ;  /* 0x00a00000c310783b */ /* 0x000e6e0000000200 */
[----:B------:R-:W-:Y:S01]  /*64e0*/  HMMA.16816.F32.BF16 R24, R160, R6, R24 ;  /* 0x00000006a018723c */ /* 0x000fe20000041818 */
[----:B------:R-:W-:Y:S07]  /*64f0*/  LDSM.16.M88.4 R4, [R188+0x4000] ;  /* 0x00400000bc04783b */ /* 0x000fee0000000200 */
[----:B--2---:R-:W-:Y:S08]  /*6500*/  HMMA.16816.F32.BF16 R12, R28, R176, R12 ;  /* 0x000000b01c0c723c */ /* 0x004ff0000004180c */
[C---:B------:R-:W-:Y:S08]  /*6510*/  HMMA.16816.F32.BF16 R140, R168.reuse, R8, R140 ;  /* 0x00000008a88c723c */ /* 0x040ff0000004188c */
[C---:B------:R-:W-:Y:S01]  /*6520*/  HMMA.16816.F32.BF16 R136, R168.reuse, R10, R136 ;  /* 0x0000000aa888723c */ /* 0x040fe20000041888 */
[----:B------:R-:W-:Y:S07]  /*6530*/  LDSM.16.M88.4 R8, [R197+0x4000] ;  /* 0x00400000c508783b */ /* 0x000fee0000000200 */
[C---:B------:R-:W-:Y:S08]  /*6540*/  HMMA.16816.F32.BF16 R32, R168.reuse, R172, R32 ;  /* 0x000000aca820723c */ /* 0x040ff00000041820 */
[----:B------:R-:W-:Y:S01]  /*6550*/  HMMA.16816.F32.BF16 R168, R168, R174, R164 ;  /* 0x000000aea8a8723c */ /* 0x000fe200000418a4 */
[----:B------:R-:W2:Y:S07]  /*6560*/  LDSM.16.M88.4 R164, [R182] ;  /* 0x00000000b6a4783b */ /* 0x000eae0000000200 */
[----:B------:R-:W-:Y:S08]  /*6570*/  HMMA.16816.F32.BF16 R148, R160, R156, R148 ;  /* 0x0000009ca094723c */ /* 0x000ff00000041894 */
[----:B------:R-:W-:Y:S08]  /*6580*/  HMMA.16816.F32.BF16 R24, R28, R178, R24 ;  /* 0x000000b21c18723c */ /* 0x000ff00000041818 */
[----:B-1----:R-:W-:Y:S08]  /*6590*/  HMMA.16816.F32.BF16 R12, R20, R16, R12 ;  /* 0x00000010140c723c */ /* 0x002ff0000004180c */
[C---:B------:R-:W-:Y:S08]  /*65a0*/  HMMA.16816.F32.BF16 R144, R160.reuse, R158, R144 ;  /* 0x0000009ea090723c */ /* 0x040ff00000041890 */
[----:B------:R-:W-:Y:S01]  /*65b0*/  HMMA.16816.F32.BF16 R156, R160, R152, R140 ;  /* 0x00000098a09c723c */ /* 0x000fe2000004188c */
[----:B------:R-:W1:Y:S07]  /*65c0*/  LDSM.16.M88.4 R140, [R195+0xa800] ;  /* 0x00a80000c38c783b */ /* 0x000e6e0000000200 */
[----:B--2---:R-:W-:Y:S08]  /*65d0*/  HMMA.16816.F32.BF16 R148, R28, R164, R148 ;  /* 0x000000a41c94723c */ /* 0x004ff00000041894 */
[----:B------:R-:W-:Y:S01]  /*65e0*/  HMMA.16816.F32.BF16 R24, R20, R18, R24 ;  /* 0x000000121418723c */ /* 0x000fe20000041818 */
[----:B------:R-:W2:Y:S07]  /*65f0*/  LDSM.16.M88.4 R16, [R201+0xb800] ;  /* 0x00b80000c910783b */ /* 0x000eae0000000200 */
[----:B------:R-:W-:Y:S08]  /*6600*/  HMMA.16816.F32.BF16 R12, R8, R4, R12 ;  /* 0x00000004080c723c */ /* 0x000ff0000004180c */
[----:B------:R-:W-:Y:S01]  /*6610*/  HMMA.16816.F32.BF16 R144, R28, R166, R144 ;  /* 0x000000a61c90723c */ /* 0x000fe20000041890 */
[----:B------:R-:W3:Y:S07]  /*6620*/  LDSM.16.M88.4 R164, [R181] ;  /* 0x00000000b5a4783b */ /* 0x000eee0000000200 */
[----:B------:R-:W-:Y:S01]  /*6630*/  HMMA.16816.F32.BF16 R152, R160, R154, R136 ;  /* 0x0000009aa098723c */ /* 0x000fe20000041888 */
[----:B------:R-:W4:Y:S07]  /*6640*/  LDSM.16.M88.4 R136, [R188+0x4800] ;  /* 0x00480000bc88783b */ /* 0x000f2e0000000200 */
[----:B-1----:R-:W-:Y:S01]  /*6650*/  HMMA.16816.F32.BF16 R148, R20, R140, R148 ;  /* 0x0000008c1494723c */ /* 0x002fe20000041894 */
[----:B------:R-:W-:-:S02]  /*6660*/  FMUL.FTZ R0, R12, c[0x0][0x2ec] ;  /* 0x0000bb000c007a20 */ /* 0x000fc40000410000 */
[----:B------:R-:W-:-:S04]  /*6670*/  FMUL.FTZ R135, R13, c[0x0][0x2ec] ;  /* 0x0000bb000d877a20 */ /* 0x000fc80000410000 */
[----:B------:R-:W-:Y:S01]  /*6680*/  FMUL.FTZ R140, R14, c[0x0][0x2ec] ;  /* 0x0000bb000e8c7a20 */ /* 0x000fe20000410000 */
[----:B------:R-:W-:Y:S01]  /*6690*/  HMMA.16816.F32.BF16 R24, R8, R6, R24 ;  /* 0x000000060818723c */ /* 0x000fe20000041818 */
[----:B------:R-:W-:Y:S01]  /*66a0*/  FMUL.FTZ R141, R15, c[0x0][0x2ec] ;  /* 0x0000bb000f8d7a20 */ /* 0x000fe20000410000 */
[----:B------:R-:W-:Y:S01]  /*66b0*/  LDSM.16.M88.4 R4, [R195+0xb000] ;  /* 0x00b00000c304783b */ /* 0x000fe20000000200 */
[----:B------:R-:W1:Y:S03]  /*66c0*/  MUFU.TANH R0, R0 ;  /* 0x0000000000007308 */ /* 0x000e660000002400 */
[----:B------:R-:W5:Y:S02]  /*66d0*/  LDSM.16.M88.4 R12, [R180] ;  /* 0x00000000b40c783b */ /* 0x000f640000000200 */
[----:B--2---:R-:W-:Y:S03]  /*66e0*/  HMMA.16816.F32.BF16 R32, R160, R16, R32 ;  /* 0x00000010a020723c */ /* 0x004fe60000041820 */
[----:B------:R-:W2:Y:S05]  /*66f0*/  MUFU.TANH R140, R140 ;  /* 0x0000008c008c7308 */ /* 0x000eaa0000002400 */
[----:B------:R-:W-:Y:S03]  /*6700*/  HMMA.16816.F32.BF16 R144, R20, R142, R144 ;  /* 0x0000008e1490723c */ /* 0x000fe60000041890 */
[----:B------:R-:W-:Y:S05]  /*6710*/  MUFU.TANH R135, R135 ;  /* 0x0000008700877308 */ /* 0x000fea0000002400 */
[----:B---3--:R-:W-:Y:S01]  /*6720*/  HMMA.16816.F32.BF16 R156, R28, R164, R156 ;  /* 0x000000a41c9c723c */ /* 0x008fe2000004189c */
[----:B------:R-:W-:-:S02]  /*6730*/  FMUL.FTZ R24, R24, c[0x0][0x2ec] ;  /* 0x0000bb0018187a20 */ /* 0x000fc40000410000 */
[----:B------:R-:W-:Y:S01]  /*6740*/  FMUL.FTZ R143, R27, c[0x0][0x2ec] ;  /* 0x0000bb001b8f7a20 */ /* 0x000fe20000410000 */
[----:B------:R-:W-:Y:S04]  /*6750*/  MUFU.TANH R141, R141 ;  /* 0x0000008d008d7308 */ /* 0x000fe80000002400 */
[----:B----4-:R-:W-:Y:S04]  /*6760*/  HMMA.16816.F32.BF16 R148, R8, R136, R148 ;  /* 0x000000880894723c */ /* 0x010fe80000041894 */
[----:B------:R3:W4:Y:S03]  /*6770*/  MUFU.TANH R142, R24 ;  /* 0x00000018008e7308 */ /* 0x0007260000002400 */
[----:B------:R-:W-:Y:S01]  /*6780*/  FMUL.FTZ R136, R25, c[0x0][0x2ec] ;  /* 0x0000bb0019887a20 */ /* 0x000fe20000410000 */
[----:B------:R-:W-:Y:S01]  /*6790*/  HMMA.16816.F32.BF16 R152, R28, R166, R152 ;  /* 0x000000a61c98723c */ /* 0x000fe20000041898 */
[----:B------:R-:W-:-:S03]  /*67a0*/  FMUL.FTZ R137, R26, c[0x0][0x2ec] ;  /* 0x0000bb001a897a20 */ /* 0x000fc60000410000 */
[----:B------:R-:W-:Y:S04]  /*67b0*/  MUFU.TANH R143, R143 ;  /* 0x0000008f008f7308 */ /* 0x000fe80000002400 */
[----:B------:R-:W-:Y:S01]  /*67c0*/  HMMA.16816.F32.BF16 R168, R160, R18, R168 ;  /* 0x00000012a0a8723c */ /* 0x000fe200000418a8 */
[----:B------:R-:W-:Y:S03]  /*67d0*/  LDSM.16.M88.4 R16, [R188+0x5000] ;  /* 0x00500000bc10783b */ /* 0x000fe60000000200 */
[----:B------:R-:W1:Y:S01]  /*67e0*/  MUFU.TANH R137, R137 ;  /* 0x0000008900897308 */ /* 0x000e620000002400 */
[----:B---3--:R-:W3:Y:S03]  /*67f0*/  LDSM.16.M88.4 R24, [R195+0xb800] ;  /* 0x00b80000c318783b */ /* 0x008ee60000000200 */
[----:B-----5:R-:W-:Y:S04]  /*6800*/  HMMA.16816.F32.BF16 R32, R28, R12, R32 ;  /* 0x0000000c1c20723c */ /* 0x020fe80000041820 */
[----:B------:R-:W5:Y:S03]  /*6810*/  MUFU.TANH R136, R136 ;  /* 0x0000008800887308 */ /* 0x000f660000002400 */
[----:B------:R-:W-:Y:S01]  /*6820*/  IMAD R13, R209, 0x40, R218 ;  /* 0x00000040d10d7824 */ /* 0x000fe200078e02da */
[----:B------:R-:W-:Y:S01]  /*6830*/  HMMA.16816.F32.BF16 R156, R20, R4, R156 ;  /* 0x00000004149c723c */ /* 0x000fe2000004189c */
[----:B------:R-:W-:-:S03]  /*6840*/  FMUL.FTZ R12, R150, c[0x0][0x2ec] ;  /* 0x0000bb00960c7a20 */ /* 0x000fc60000410000 */
[CC--:B------:R-:W-:Y:S02]  /*6850*/  ISETP.GE.AND P5, PT, R13.reuse, R215.reuse, PT ;  /* 0x000000d70d00720c */ /* 0x0c0fe40003fa6270 */
[C---:B------:R-:W-:Y:S01]  /*6860*/  ISETP.GE.AND P0, PT, R13.reuse, R210, PT ;  /* 0x000000d20d00720c */ /* 0x040fe20003f06270 */
[----:B------:R-:W-:Y:S01]  /*6870*/  MUFU.TANH R12, R12 ;  /* 0x0000000c000c7308 */ /* 0x000fe20000002400 */
[C---:B------:R-:W-:Y:S01]  /*6880*/  IADD3 R5, R13.reuse, 0x1, RZ ;  /* 0x000000010d057810 */ /* 0x040fe20007ffe0ff */
[----:B------:R-:W-:Y:S01]  /*6890*/  HMMA.16816.F32.BF16 R152, R20, R6, R152 ;  /* 0x000000061498723c */ /* 0x000fe20000041898 */
[----:B------:R-:W-:Y:S02]  /*68a0*/  ISETP.LT.OR P5, PT, R13, R216, P5 ;  /* 0x000000d80d00720c */ /* 0x000fe40002fa1670 */
[C---:B------:R-:W-:Y:S02]  /*68b0*/  ISETP.GE.AND P4, PT, R5.reuse, R215, PT ;  /* 0x000000d70500720c */ /* 0x040fe40003f86270 */
[----:B------:R-:W-:-:S02]  /*68c0*/  ISETP.GE.AND P2, PT, R5, R210, PT ;  /* 0x000000d20500720c */ /* 0x000fc40003f46270 */
[C---:B------:R-:W-:Y:S01]  /*68d0*/  ISETP.LT.OR P4, PT, R5.reuse, R216, P4 ;  /* 0x000000d80500720c */ /* 0x040fe20002781670 */
[----:B------:R-:W-:Y:S01]  /*68e0*/  HMMA.16816.F32.BF16 R168, R28, R14, R168 ;  /* 0x0000000e1ca8723c */ /* 0x000fe200000418a8 */
[-C--:B------:R-:W-:Y:S02]  /*68f0*/  ISETP.LT.OR P2, PT, R5, R214.reuse, P2 ;  /* 0x000000d60500720c */ /* 0x080fe40001741670 */
[----:B------:R-:W4:Y:S01]  /*6900*/  LDSM.16.M88.4 R4, [R188+0x5800] ;  /* 0x00580000bc04783b */ /* 0x000f220000000200 */
[----:B------:R-:W-:Y:S01]  /*6910*/  ISETP.LT.OR P0, PT, R13, R214, P0 ;  /* 0x000000d60d00720c */ /* 0x000fe20000701670 */
[----:B------:R-:W-:-:S04]  /*6920*/  DEPBAR.LE SB0, 0x0 ;  /* 0x000080000000791a */ /* 0x000fc80000000000 */
[----:B------:R-:W-:Y:S01]  /*6930*/  HMMA.16816.F32.BF16 R144, R8, R138, R144 ;  /* 0x0000008a0890723c */ /* 0x000fe20000041890 */
[----:B------:R-:W-:Y:S01]  /*6940*/  FMUL.FTZ R14, R151, c[0x0][0x2ec] ;  /* 0x0000bb00970e7a20 */ /* 0x000fe20000410000 */
[----:B-1----:R-:W-:Y:S02]  /*6950*/  FSEL R0, R0, -INF , !P5 ;  /* 0xff80000000007808 */ /* 0x002fe40006800000 */
[----:B--2---:R-:W-:Y:S02]  /*6960*/  FSEL R140, R140, -INF , !P0 ;  /* 0xff8000008c8c7808 */ /* 0x004fe40004000000 */
[----:B------:R-:W-:Y:S01]  /*6970*/  IADD3 R31, R13, 0x21, RZ ;  /* 0x000000210d1f7810 */ /* 0x000fe20007ffe0ff */
[----:B------:R-:W-:Y:S01]  /*6980*/  FMUL.FTZ R138, R148, c[0x0][0x2ec] ;  /* 0x0000bb00948a7a20 */ /* 0x000fe20000410000 */
[----:B---3--:R-:W-:Y:S01]  /*6990*/  HMMA.16816.F32.BF16 R32, R20, R24, R32 ;  /* 0x000000181420723c */ /* 0x008fe20000041820 */
[----:B------:R-:W-:Y:S01]  /*69a0*/  FMUL.FTZ R139, R149, c[0x0][0x2ec] ;  /* 0x0000bb00958b7a20 */ /* 0x000fe20000410000 */
[----:B------:R-:W-:Y:S06]  /*69b0*/  MUFU.TANH R14, R14 ;  /* 0x0000000e000e7308 */ /* 0x000fec0000002400 */
[C---:B------:R-:W-:Y:S02]  /*69c0*/  HMMA.16816.F32.BF16 R156, R8.reuse, R16, R156 ;  /* 0x00000010089c723c */ /* 0x040fe4000004189c */
[----:B------:R-:W1:Y:S05]  /*69d0*/  MUFU.TANH R138, R138 ;  /* 0x0000008a008a7308 */ /* 0x000e6a0000002400 */
[----:B------:R-:W-:Y:S01]  /*69e0*/  IADD3 R17, R13, 0x9, RZ ;  /* 0x000000090d117810 */ /* 0x000fe20007ffe0ff */
[----:B------:R-:W-:Y:S01]  /*69f0*/  HMMA.16816.F32.BF16 R152, R8, R18, R152 ;  /* 0x000000120898723c */ /* 0x000fe20000041898 */
[----:B------:R-:W-:Y:S01]  /*6a00*/  FMUL.FTZ R16, R145, c[0x0][0x2ec] ;  /* 0x0000bb0091107a20 */ /* 0x000fe20000410000 */
[----:B------:R-:W2:Y:S01]  /*6a10*/  MUFU.TANH R139, R139 ;  /* 0x0000008b008b7308 */ /* 0x000ea20000002400 */
[-C--:B------:R-:W-:Y:S01]  /*6a20*/  ISETP.GE.AND P5, PT, R17, R215.reuse, PT ;  /* 0x000000d71100720c */ /* 0x080fe20003fa6270 */
[----:B------:R-:W-:Y:S01]  /*6a30*/  FMUL.FTZ R29, R147, c[0x0][0x2ec] ;  /* 0x0000bb00931d7a20 */ /* 0x000fe20000410000 */
[----:B------:R-:W-:Y:S01]  /*6a40*/  ISETP.GE.AND P0, PT, R17, R210, PT ;  /* 0x000000d21100720c */ /* 0x000fe20003f06270 */
[----:B------:R-:W-:Y:S01]  /*6a50*/  FMUL.FTZ R15, R144, c[0x0][0x2ec] ;  /* 0x0000bb00900f7a20 */ /* 0x000fe20000410000 */
[----:B------:R-:W-:Y:S01]  /*6a60*/  IADD3 R19, R13, 0x8, RZ ;  /* 0x000000080d137810 */ /* 0x000fe20007ffe0ff */
[----:B------:R-:W-:Y:S01]  /*6a70*/  HMMA.16816.F32.BF16 R168, R20, R26, R168 ;  /* 0x0000001a14a8723c */ /* 0x000fe200000418a8 */
[----:B------:R-:W-:Y:S01]  /*6a80*/  ISETP.LT.OR P5, PT, R17, R216, P5 ;  /* 0x000000d81100720c */ /* 0x000fe20002fa1670 */
[----:B------:R-:W3:Y:S01]  /*6a90*/  MUFU.TANH R16, R16 ;  /* 0x0000001000107308 */ /* 0x000ee20000002400 */
[C---:B------:R-:W-:Y:S01]  /*6aa0*/  ISETP.GE.AND P6, PT, R19.reuse, R215, PT ;  /* 0x000000d71300720c */ /* 0x040fe20003fc6270 */
[----:B------:R-:W-:Y:S01]  /*6ab0*/  FMUL.FTZ R28, R146, c[0x0][0x2ec] ;  /* 0x0000bb00921c7a20 */ /* 0x000fe20000410000 */
[----:B------:R-:W-:-:S02]  /*6ac0*/  ISETP.GE.AND P1, PT, R19, R210, PT ;  /* 0x000000d21300720c */ /* 0x000fc40003f26270 */
[C---:B------:R-:W-:Y:S01]  /*6ad0*/  ISETP.LT.OR P6, PT, R19.reuse, R216, P6 ;  /* 0x000000d81300720c */ /* 0x040fe200037c1670 */
[C---:B----4-:R-:W-:Y:S01]  /*6ae0*/  HMMA.16816.F32.BF16 R32, R8.reuse, R4, R32 ;  /* 0x000000040820723c */ /* 0x050fe20000041820 */
[----:B------:R-:W-:Y:S01]  /*6af0*/  ISETP.LT.OR P1, PT, R19, R214, P1 ;  /* 0x000000d61300720c */ /* 0x000fe20000f21670 */
[----:B------:R-:W-:Y:S01]  /*6b00*/  FMUL.FTZ R156, R156, c[0x0][0x2ec] ;  /* 0x0000bb009c9c7a20 */ /* 0x000fe20000410000 */
[----:B------:R-:W-:Y:S01]  /*6b10*/  IADD3 R23, R13, 0x11, RZ ;  /* 0x000000110d177810 */ /* 0x000fe20007ffe0ff */
[----:B------:R-:W-:Y:S01]  /*6b20*/  FMUL.FTZ R158, R158, c[0x0][0x2ec] ;  /* 0x0000bb009e9e7a20 */ /* 0x000fe20000410000 */
[----:B------:R-:W-:Y:S01]  /*6b30*/  FSEL R142, R142, -INF , !P6 ;  /* 0xff8000008e8e7808 */ /* 0x000fe20007000000 */
[----:B------:R-:W4:Y:S01]  /*6b40*/  MUFU.TANH R172, R156 ;  /* 0x0000009c00ac7308 */ /* 0x000f220000002400 */
[----:B------:R-:W-:Y:S01]  /*6b50*/  FSEL R19, R137, -INF , !P1 ;  /* 0xff80000089137808 */ /* 0x000fe20004800000 */
[----:B------:R-:W-:Y:S01]  /*6b60*/  FMUL.FTZ R152, R152, c[0x0][0x2ec] ;  /* 0x0000bb0098987a20 */ /* 0x000fe20000410000 */
[CC--:B------:R-:W-:Y:S01]  /*6b70*/  ISETP.GE.AND P6, PT, R23.reuse, R215.reuse, PT ;  /* 0x000000d71700720c */ /* 0x0c0fe20003fc6270 */
[----:B------:R-:W-:Y:S01]  /*6b80*/  FMUL.FTZ R154, R154, c[0x0][0x2ec] ;  /* 0x0000bb009a9a7a20 */ /* 0x000fe20000410000 */
[----:B------:R-:W-:Y:S01]  /*6b90*/  ISETP.GE.AND P1, PT, R23, R210, PT ;  /* 0x000000d21700720c */ /* 0x000fe20003f26270 */
[----:B------:R-:W-:Y:S01]  /*6ba0*/  FMUL.FTZ R157, R157, c[0x0][0x2ec] ;  /* 0x0000bb009d9d7a20 */ /* 0x000fe20000410000 */
[----:B------:R-:W-:Y:S01]  /*6bb0*/  ISETP.LT.OR P0, PT, R17, R214, P0 ;  /* 0x000000d61100720c */ /* 0x000fe20000701670 */
[----:B------:R-:W1:Y:S01]  /*6bc0*/  MUFU.TANH R173, R158 ;  /* 0x0000009e00ad7308 */ /* 0x000e620000002400 */
[C---:B------:R-:W-:Y:S01]  /*6bd0*/  ISETP.LT.OR P6, PT, R23.reuse, R216, P6 ;  /* 0x000000d81700720c */ /* 0x040fe200037c1670 */
[----:B------:R-:W-:Y:S01]  /*6be0*/  HMMA.16816.F32.BF16 R168, R8, R6, R168 ;  /* 0x0000000608a8723c */ /* 0x000fe200000418a8 */
[----:B------:R-:W-:Y:S01]  /*6bf0*/  ISETP.LT.OR P1, PT, R23, R214, P1 ;  /* 0x000000d61700720c */ /* 0x000fe20000f21670 */
[----:B------:R-:W-:Y:S01]  /*6c00*/  FMUL.FTZ R159, R159, c[0x0][0x2ec] ;  /* 0x0000bb009f9f7a20 */ /* 0x000fe20000410000 */
[----:B------:R-:W-:Y:S01]  /*6c10*/  IADD3 R21, R13, 0x10, RZ ;  /* 0x000000100d157810 */ /* 0x000fe20007ffe0ff */
[----:B------:R-:W-:Y:S01]  /*6c20*/  FMUL.FTZ R153, R153, c[0x0][0x2ec] ;  /* 0x0000bb0099997a20 */ /* 0x000fe20000410000 */
[----:B------:R-:W-:Y:S01]  /*6c30*/  IADD3 R23, R13, 0x18, RZ ;  /* 0x000000180d177810 */ /* 0x000fe20007ffe0ff */
[----:B------:R-:W1:Y:S01]  /*6c40*/  MUFU.TANH R29, R29 ;  /* 0x0000001d001d7308 */ /* 0x000e620000002400 */
[----:B------:R-:W-:Y:S01]  /*6c50*/  FSEL R18, R135, -INF , !P4 ;  /* 0xff80000087127808 */ /* 0x000fe20006000000 */
[----:B------:R-:W-:Y:S01]  /*6c60*/  FMUL.FTZ R33, R33, c[0x0][0x2ec] ;  /* 0x0000bb0021217a20 */ /* 0x000fe20000410000 */
[----:B------:R-:W-:Y:S01]  /*6c70*/  FSEL R17, R141, -INF , !P2 ;  /* 0xff8000008d117808 */ /* 0x000fe20005000000 */
[----:B------:R-:W-:Y:S01]  /*6c80*/  FMUL.FTZ R155, R155, c[0x0][0x2ec] ;  /* 0x0000bb009b9b7a20 */ /* 0x000fe20000410000 */
[----:B-----5:R-:W-:Y:S01]  /*6c90*/  FSEL R4, R136, -INF , !P5 ;  /* 0xff80000088047808 */ /* 0x020fe20006800000 */
[----:B------:R-:W-:Y:S01]  /*6ca0*/  FMUL.FTZ R32, R32, c[0x0][0x2ec] ;  /* 0x0000bb0020207a20 */ /* 0x000fe20000410000 */
[----:B------:R-:W-:Y:S01]  /*6cb0*/  FSEL R5, R143, -INF , !P0 ;  /* 0xff8000008f057808 */ /* 0x000fe20004000000 */
[----:B------:R-:W5:Y:S01]  /*6cc0*/  MUFU.TANH R15, R15 ;  /* 0x0000000f000f7308 */ /* 0x000f620000002400 */
[CC--:B------:R-:W-:Y:S01]  /*6cd0*/  ISETP.GE.AND P4, PT, R21.reuse, R215.reuse, PT ;  /* 0x000000d71500720c */ /* 0x0c0fe20003f86270 */
[----:B------:R-:W-:Y:S01]  /*6ce0*/  FMUL.FTZ R34, R34, c[0x0][0x2ec] ;  /* 0x0000bb0022227a20 */ /* 0x000fe20000410000 */
[----:B------:R-:W-:Y:S01]  /*6cf0*/  ISETP.GE.AND P2, PT, R21, R210, PT ;  /* 0x000000d21500720c */ /* 0x000fe20003f46270 */
[----:B------:R-:W-:Y:S01]  /*6d00*/  FMUL.FTZ R35, R35, c[0x0][0x2ec] ;  /* 0x0000bb0023237a20 */ /* 0x000fe20000410000 */
[----:B------:R-:W-:-:S02]  /*6d10*/  ISETP.GE.AND P5, PT, R23, R215, PT ;  /* 0x000000d71700720c */ /* 0x000fc40003fa6270 */
[----:B------:R-:W-:Y:S01]  /*6d20*/  ISETP.GE.AND P0, PT, R23, R210, PT ;  /* 0x000000d21700720c */ /* 0x000fe20003f06270 */
[----:B------:R-:W3:Y:S01]  /*6d30*/  MUFU.TANH R28, R28 ;  /* 0x0000001c001c7308 */ /* 0x000ee20000002400 */
[----:B------:R-:W-:Y:S01]  /*6d40*/  ISETP.LT.OR P4, PT, R21, R216, P4 ;  /* 0x000000d81500720c */ /* 0x000fe20002781670 */
[----:B------:R-:W-:Y:S01]  /*6d50*/  FMUL.FTZ R136, R169, c[0x0][0x2ec] ;  /* 0x0000bb00a9887a20 */ /* 0x000fe20000410000 */
[----:B------:R-:W-:Y:S01]  /*6d60*/  ISETP.LT.OR P2, PT, R21, R214, P2 ;  /* 0x000000d61500720c */ /* 0x000fe20001741670 */
[----:B------:R-:W-:Y:S01]  /*6d70*/  FMUL.FTZ R137, R170, c[0x0][0x2ec] ;  /* 0x0000bb00aa897a20 */ /* 0x000fe20000410000 */
[----:B------:R-:W-:Y:S01]  /*6d80*/  ISETP.LT.OR P5, PT, R23, R216, P5 ;  /* 0x000000d81700720c */ /* 0x000fe20002fa1670 */
[----:B------:R-:W-:Y:S01]  /*6d90*/  FMUL.FTZ R149, R171, c[0x0][0x2ec] ;  /* 0x0000bb00ab957a20 */ /* 0x000fe20000410000 */
[----:B------:R-:W-:Y:S01]  /*6da0*/  ISETP.LT.OR P0, PT, R23, R214, P0 ;  /* 0x000000d61700720c */ /* 0x000fe20000701670 */
[----:B------:R-:W3:Y:S01]  /*6db0*/  MUFU.TANH R166, R152 ;  /* 0x0000009800a67308 */ /* 0x000ee20000002400 */
[----:B------:R-:W-:-:S02]  /*6dc0*/  IADD3 R21, R13, 0x19, RZ ;  /* 0x000000190d157810 */ /* 0x000fc40007ffe0ff */
[----:B------:R-:W-:Y:S02]  /*6dd0*/  IADD3 R23, R13, 0x20, RZ ;  /* 0x000000200d177810 */ /* 0x000fe40007ffe0ff */
[----:B-1----:R-:W-:Y:S01]  /*6de0*/  FSEL R26, R138, -INF , !P4 ;  /* 0xff8000008a1a7808 */ /* 0x002fe20006000000 */
[----:B------:R-:W-:Y:S01]  /*6df0*/  FMUL.FTZ R138, R168, c[0x0][0x2ec] ;  /* 0x0000bb00a88a7a20 */ /* 0x000fe20000410000 */
[----:B--2---:R-:W-:Y:S01]  /*6e00*/  FSEL R24, R139, -INF , !P6 ;  /* 0xff8000008b187808 */ /* 0x004fe20007000000 */
[----:B------:R-:W1:Y:S01]  /*6e10*/  MUFU.TANH R165, R154 ;  /* 0x0000009a00a57308 */ /* 0x000e620000002400 */
[----:B------:R-:W-:Y:S02]  /*6e20*/  FSEL R25, R14, -INF , !P1 ;  /* 0xff8000000e197808 */ /* 0x000fe40004800000 */
[-C--:B------:R-:W-:Y:S02]  /*6e30*/  ISETP.GE.AND P4, PT, R21, R215.reuse, PT ;  /* 0x000000d71500720c */ /* 0x080fe40003f86270 */
[----:B------:R-:W-:-:S02]  /*6e40*/  ISETP.GE.AND P6, PT, R23, R215, PT ;  /* 0x000000d71700720c */ /* 0x000fc40003fc6270 */
[----:B------:R-:W-:Y:S01]  /*6e50*/  ISETP.GE.AND P1, PT, R23, R210, PT ;  /* 0x000000d21700720c */ /* 0x000fe20003f26270 */
[----:B------:R-:W2:Y:S01]  /*6e60*/  MUFU.TANH R174, R157 ;  /* 0x0000009d00ae7308 */ /* 0x000ea20000002400 */
[-C--:B------:R-:W-:Y:S02]  /*6e70*/  ISETP.LT.OR P4, PT, R21, R216.reuse, P4 ;  /* 0x000000d81500720c */ /* 0x080fe40002781670 */
[C---:B------:R-:W-:Y:S02]  /*6e80*/  ISETP.LT.OR P6, PT, R23.reuse, R216, P6 ;  /* 0x000000d81700720c */ /* 0x040fe400037c1670 */
[----:B------:R-:W-:Y:S02]  /*6e90*/  ISETP.LT.OR P1, PT, R23, R214, P1 ;  /* 0x000000d61700720c */ /* 0x000fe40000f21670 */
[----:B------:R-:W-:Y:S01]  /*6ea0*/  FSEL R27, R12, -INF , !P2 ;  /* 0xff8000000c1b7808 */ /* 0x000fe20005000000 */
[----:B------:R-:W1:Y:S01]  /*6eb0*/  MUFU.TANH R167, R159 ;  /* 0x0000009f00a77308 */ /* 0x000e620000002400 */
[----:B------:R-:W-:-:S02]  /*6ec0*/  IADD3 R9, R13, 0x28, RZ ;  /* 0x000000280d097810 */ /* 0x000fc40007ffe0ff */
[----:B------:R-:W-:Y:S02]  /*6ed0*/  IADD3 R7, R13, 0x29, RZ ;  /* 0x000000290d077810 */ /* 0x000fe40007ffe0ff */
[----:B------:R-:W-:Y:S02]  /*6ee0*/  ISETP.GE.AND P2, PT, R21, R210, PT ;  /* 0x000000d21500720c */ /* 0x000fe40003f46270 */
[----:B---3--:R-:W-:Y:S01]  /*6ef0*/  FSEL R20, R16, -INF , !P4 ;  /* 0xff80000010147808 */ /* 0x008fe20006000000 */
[----:B------:R-:W3:Y:S01]  /*6f00*/  MUFU.TANH R152, R33 ;  /* 0x0000002100987308 */ /* 0x000ee20000002400 */
[----:B----4-:R-:W-:Y:S02]  /*6f10*/  FSEL R172, R172, -INF , !P6 ;  /* 0xff800000acac7808 */ /* 0x010fe40007000000 */
[----:B------:R-:W-:Y:S02]  /*6f20*/  FSEL R173, R173, -INF , !P1 ;  /* 0xff800000adad7808 */ /* 0x000fe40004800000 */
[----:B------:R-:W-:-:S02]  /*6f30*/  ISETP.GE.AND P4, PT, R9, R215, PT ;  /* 0x000000d70900720c */ /* 0x000fc40003f86270 */
[C---:B------:R-:W-:Y:S01]  /*6f40*/  ISETP.GE.AND P6, PT, R7.reuse, R215, PT ;  /* 0x000000d70700720c */ /* 0x040fe20003fc6270 */
[----:B------:R-:W4:Y:S01]  /*6f50*/  MUFU.TANH R164, R153 ;  /* 0x0000009900a47308 */ /* 0x000f220000002400 */
[----:B------:R-:W-:Y:S02]  /*6f60*/  ISETP.GE.AND P1, PT, R7, R210, PT ;  /* 0x000000d20700720c */ /* 0x000fe40003f26270 */
[----:B------:R-:W-:Y:S02]  /*6f70*/  ISETP.LT.OR P2, PT, R21, R214, P2 ;  /* 0x000000d61500720c */ /* 0x000fe40001741670 */
[-C--:B------:R-:W-:Y:S02]  /*6f80*/  ISETP.LT.OR P4, PT, R9, R216.reuse, P4 ;  /* 0x000000d80900720c */ /* 0x080fe40002781670 */
[C---:B------:R-:W-:Y:S01]  /*6f90*/  ISETP.LT.OR P6, PT, R7.reuse, R216, P6 ;  /* 0x000000d80700720c */ /* 0x040fe200037c1670 */
[----:B------:R-:W1:Y:S01]  /*6fa0*/  MUFU.TANH R163, R155 ;  /* 0x0000009b00a37308 */ /* 0x000e620000002400 */
[----:B------:R-:W-:-:S02]  /*6fb0*/  ISETP.LT.OR P1, PT, R7, R214, P1 ;  /* 0x000000d60700720c */ /* 0x000fc40000f21670 */
[----:B------:R-:W-:Y:S02]  /*6fc0*/  FSEL R23, R29, -INF , !P2 ;  /* 0xff8000001d177808 */ /* 0x000fe40005000000 */
[----:B------:R-:W-:Y:S02]  /*6fd0*/  IADD3 R7, R13, 0x31, RZ ;  /* 0x000000310d077810 */ /* 0x000fe40007ffe0ff */
[----:B-----5:R-:W-:Y:S01]  /*6fe0*/  FSEL R22, R15, -INF , !P5 ;  /* 0xff8000000f167808 */ /* 0x020fe20006800000 */
[----:B------:R-:W5:Y:S01]  /*6ff0*/  MUFU.TANH R154, R32 ;  /* 0x00000020009a7308 */ /* 0x000f620000002400 */
[----:B------:R-:W-:Y:S02]  /*7000*/  FSEL R21, R28, -INF , !P0 ;  /* 0xff8000001c157808 */ /* 0x000fe40004000000 */
[----:B------:R-:W-:Y:S02]  /*7010*/  ISETP.GE.AND P2, PT, R9, R210, PT ;  /* 0x000000d20900720c */ /* 0x000fe40003f46270 */
[----:B------:R-:W-:-:S02]  /*7020*/  ISETP.GE.AND P5, PT, R31, R215, PT ;  /* 0x000000d71f00720c */ /* 0x000fc40003fa6270 */
[----:B------:R-:W-:Y:S01]  /*7030*/  ISETP.GE.AND P0, PT, R31, R210, PT ;  /* 0x000000d21f00720c */ /* 0x000fe20003f06270 */
[----:B------:R-:W2:Y:S01]  /*7040*/  MUFU.TANH R151, R34 ;  /* 0x0000002200977308 */ /* 0x000ea20000002400 */
[----:B------:R-:W-:Y:S02]  /*7050*/  FSEL R166, R166, -INF , !P4 ;  /* 0xff800000a6a67808 */ /* 0x000fe40006000000 */
[----:B------:R-:W-:Y:S02]  /*7060*/  ISETP.GE.AND P4, PT, R7, R215, PT ;  /* 0x000000d70700720c */ /* 0x000fe40003f86270 */
[----:B------:R-:W-:Y:S02]  /*7070*/  ISETP.LT.OR P2, PT, R9, R214, P2 ;  /* 0x000000d60900720c */ /* 0x000fe40001741670 */
[C---:B------:R-:W-:Y:S01]  /*7080*/  ISETP.LT.OR P5, PT, R31.reuse, R216, P5 ;  /* 0x000000d81f00720c */ /* 0x040fe20002fa1670 */
[----:B------:R-:W3:Y:S01]  /*7090*/  MUFU.TANH R139, R35 ;  /* 0x00000023008b7308 */ /* 0x000ee20000002400 */
[----:B------:R-:W-:-:S02]  /*70a0*/  ISETP.LT.OR P0, PT, R31, R214, P0 ;  /* 0x000000d61f00720c */ /* 0x000fc40000701670 */
[----:B------:R-:W-:Y:S02]  /*70b0*/  IADD3 R9, R13, 0x30, RZ ;  /* 0x000000300d097810 */ /* 0x000fe40007ffe0ff */
[----:B------:R-:W-:Y:S02]  /*70c0*/  ISETP.LT.OR P4, PT, R7, R216, P4 ;  /* 0x000000d80700720c */ /* 0x000fe40002781670 */
[----:B-1----:R-:W-:Y:S01]  /*70d0*/  FSEL R165, R165, -INF , !P2 ;  /* 0xff800000a5a57808 */ /* 0x002fe20005000000 */
[----:B------:R-:W1:Y:S01]  /*70e0*/  MUFU.TANH R138, R138 ;  /* 0x0000008a008a7308 */ /* 0x000e620000002400 */
[----:B--2---:R-:W-:Y:S02]  /*70f0*/  FSEL R174, R174, -INF , !P5 ;  /* 0xff800000aeae7808 */ /* 0x004fe40006800000 */
[----:B------:R-:W-:Y:S02]  /*7100*/  FSEL R167, R167, -INF , !P0 ;  /* 0xff800000a7a77808 */ /* 0x000fe40004000000 */
[----:B------:R-:W-:-:S02]  /*7110*/  ISETP.GE.AND P2, PT, R7, R210, PT ;  /* 0x000000d20700720c */ /* 0x000fc40003f46270 */
[C---:B------:R-:W-:Y:S01]  /*7120*/  ISETP.GE.AND P5, PT, R9.reuse, R215, PT ;  /* 0x000000d70900720c */ /* 0x040fe20003fa6270 */
[----:B------:R-:W-:Y:S01]  /*7130*/  MUFU.TANH R136, R136 ;  /* 0x0000008800887308 */ /* 0x000fe20000002400 */
[----:B------:R-:W-:Y:S02]  /*7140*/  ISETP.GE.AND P0, PT, R9, R210, PT ;  /* 0x000000d20900720c */ /* 0x000fe40003f06270 */
[----:B---3--:R-:W-:Y:S02]  /*7150*/  FSEL R152, R152, -INF , !P4 ;  /* 0xff80000098987808 */ /* 0x008fe40006000000 */
[----:B------:R-:W-:Y:S01]  /*7160*/  ISETP.GT.AND P4, PT, R209, R204, PT ;  /* 0x000000ccd100720c */ /* 0x000fe20003f84270 */
[----:B------:R-:W-:Y:S01]  /*7170*/  BAR.SYNC.DEFER_BLOCKING 0x0 ;  /* 0x0000000000007b1d */ /* 0x000fe20000010000 */
[----:B------:R-:W-:Y:S02]  /*7180*/  ISETP.LT.OR P2, PT, R7, R214, P2 ;  /* 0x000000d60700720c */ /* 0x000fe40001741670 */
[----:B------:R-:W-:-:S02]  /*7190*/  ISETP.LT.OR P5, PT, R9, R216, P5 ;  /* 0x000000d80900720c */ /* 0x000fc40002fa1670 */
[----:B------:R-:W-:Y:S01]  /*71a0*/  ISETP.LT.OR P0, PT, R9, R214, P0 ;  /* 0x000000d60900720c */ /* 0x000fe20000701670 */
[----:B------:R-:W2:Y:S01]  /*71b0*/  MUFU.TANH R137, R137 ;  /* 0x0000008900897308 */ /* 0x000ea20000002400 */
[C---:B------:R-:W-:Y:S02]  /*71c0*/  IADD3 R7, R13.reuse, 0x38, RZ ;  /* 0x000000380d077810 */ /* 0x040fe40007ffe0ff */
[----:B------:R-:W-:Y:S02]  /*71d0*/  IADD3 R13, R13, 0x39, RZ ;  /* 0x000000390d0d7810 */ /* 0x000fe40007ffe0ff */
[----:B----4-:R-:W-:Y:S02]  /*71e0*/  FSEL R164, R164, -INF , !P6 ;  /* 0xff800000a4a47808 */ /* 0x010fe40007000000 */
[----:B------:R-:W-:Y:S01]  /*71f0*/  FSEL R163, R163, -INF , !P1 ;  /* 0xff800000a3a37808 */ /* 0x000fe20004800000 */
[----:B------:R-:W3:Y:S01]  /*7200*/  MUFU.TANH R149, R149 ;  /* 0x0000009500957308 */ /* 0x000ee20000002400 */
[----:B-----5:R-:W-:-:S02]  /*7210*/  FSEL R154, R154, -INF , !P5 ;  /* 0xff8000009a9a7808 */ /* 0x020fc40006800000 */
[----:B------:R-:W-:Y:S02]  /*7220*/  FSEL R151, R151, -INF , !P0 ;  /* 0xff80000097977808 */ /* 0x000fe40004000000 */
[CC--:B------:R-:W-:Y:S02]  /*7230*/  ISETP.GE.AND P6, PT, R7.reuse, R215.reuse, PT ;  /* 0x000000d70700720c */ /* 0x0c0fe40003fc6270 */
[-C--:B------:R-:W-:Y:S02]  /*7240*/  ISETP.GE.AND P1, PT, R7, R210.reuse, PT ;  /* 0x000000d20700720c */ /* 0x080fe40003f26270 */
[C---:B------:R-:W-:Y:S02]  /*7250*/  ISETP.GE.AND P5, PT, R13.reuse, R215, PT ;  /* 0x000000d70d00720c */ /* 0x040fe40003fa6270 */
[----:B------:R-:W-:Y:S02]  /*7260*/  ISETP.GE.AND P0, PT, R13, R210, PT ;  /* 0x000000d20d00720c */ /* 0x000fe40003f06270 */
[----:B------:R-:W-:-:S02]  /*7270*/  ISETP.LT.OR P6, PT, R7, R216, P6 ;  /* 0x000000d80700720c */ /* 0x000fc400037c1670 */
[----:B------:R-:W-:Y:S02]  /*7280*/  ISETP.LT.OR P1, PT, R7, R214, P1 ;  /* 0x000000d60700720c */ /* 0x000fe40000f21670 */
[C---:B------:R-:W-:Y:S02]  /*7290*/  ISETP.LT.OR P5, PT, R13.reuse, R216, P5 ;  /* 0x000000d80d00720c */ /* 0x040fe40002fa1670 */
[----:B------:R-:W-:Y:S02]  /*72a0*/  ISETP.LT.OR P0, PT, R13, R214, P0 ;  /* 0x000000d60d00720c */ /* 0x000fe40000701670 */
[----:B------:R-:W-:Y:S02]  /*72b0*/  FSEL R139, R139, -INF , !P2 ;  /* 0xff8000008b8b7808 */ /* 0x000fe40005000000 */
[----:B-1----:R-:W-:Y:S02]  /*72c0*/  FSEL R138, R138, -INF , !P6 ;  /* 0xff8000008a8a7808 */ /* 0x002fe40007000000 */
[----:B--2---:R-:W-:-:S02]  /*72d0*/  FSEL R137, R137, -INF , !P1 ;  /* 0xff80000089897808 */ /* 0x004fc40004800000 */
[----:B------:R-:W-:Y:S02]  /*72e0*/  FSEL R136, R136, -INF , !P5 ;  /* 0xff80000088887808 */ /* 0x000fe40006800000 */
[----:B---3--:R-:W-:Y:S01]  /*72f0*/  FSEL R149, R149, -INF , !P0 ;  /* 0xff80000095957808 */ /* 0x008fe20004000000 */
        /* <DEDUP_REMOVED lines=59> */
.L_x_5582:
[----:B------:R-:W-:-:S04]  /*76b0*/  ULEA UR5, -UR8, URZ, 0x6 ;  /* 0x0000003f08057291 */ /* 0x000fc8000f8e313f */
[----:B------:R-:W-:Y:S02]  /*76c0*/  USHF.R.S32.HI UR4, URZ, 0x1f, UR5 ;  /* 0x0000001f3f047899 */ /* 0x000fe40008011405 */
[----:B------:R-:W-:-:S04]  /*76d0*/  MOV R8, UR5 ;  /* 0x0000000500087c02 */ /* 0x000fc80008000f00 */
[----:B------:R-:W-:Y:S02]  /*76e0*/  MOV R2, UR4 ;  /* 0x0000000400027c02 */ /* 0x000fe40008000f00 */
.L_x_5583:
        /* <DEDUP_REMOVED lines=29> */
.L_x_5581:
[----:B-1----:R-:W-:Y:S01]  /*78c0*/  FMNMX.FTZ R7, R132, R0, !PT ;  /* 0x0000000084077209 */ /* 0x002fe20007810000 */
        /* <DEDUP_REMOVED lines=59> */
[--C-:B------:R-:W-:Y:S02]  /*7c80*/  FFMA.FTZ R140, R140, c[0x0][0x23c], -R150.reuse ;  /* 0x00008f008c8c7a23 */ /* 0x100fe40000010896 */
        /* <DEDUP_REMOVED lines=106> */
[----:B------:R-:W-:Y:S01]  /*8330*/  MUFU.EX2 R169, R169 ;  /* 0x000000a900a97308 */ /* 0x000fe20000000800 */
        /* <DEDUP_REMOVED lines=115> */
[----:B------:R-:W-:-:S04]  /*8a70*/  FADD.FTZ R161, R161, R160 ;  /* 0x000000a0a1a17221 */ /* 0x000fc80000010000 */
[----:B-----5:R-:W-:Y:S01]  /*8a80*/  FADD.FTZ R0, R164, R161 ;  /* 0x000000a1a4007221 */ /* 0x020fe20000010000 */
[----:B------:R-:W-:Y:S01]  /*8a90*/  HMMA.16816.F32.BF16 R124, R4, R14, R124 ;  /* 0x0000000e047c723c */ /* 0x000fe2000004187c */
[----:B------:R-:W2:Y:S02]  /*8aa0*/  LDSM.16.MT88.4 R12, [R196+0x10800] ;  /* 0x01080000c40c783b */ /* 0x000ea40000004200 */
[----:B------:R-:W-:-:S05]  /*8ab0*/  FADD.FTZ R0, R167, R0 ;  /* 0x00000000a7007221 */ /* 0x000fca0000010000 */
        /* <DEDUP_REMOVED lines=43> */
[----:B--2---:R-:W-:Y:S01]  /*8d70*/  HMMA.16816.F32.BF16 R128, R4, R12, R128 ;  /* 0x0000000c0480723c */ /* 0x004fe20000041880 */
[----:B------:R-:W-:-:S07]  /*8d80*/  FADD.FTZ R171, R171, R166 ;  /* 0x000000a6abab7221 */ /* 0x000fce0000010000 */
        /* <DEDUP_REMOVED lines=76> */
.L_x_5578:
        /* <DEDUP_REMOVED lines=16> */
.L_x_5588:
        /* <DEDUP_REMOVED lines=65> */
.L_x_5585:
[C---:B------:R-:W-:Y:S04]  /*9760*/  LEA R206, P0, R8.reuse, R206, 0x1 ;  /* 0x000000ce08ce7211 */ /* 0x040fe800078008ff */
[----:B------:R-:W-:Y:S02]  /*9770*/  LEA.HI.X R205, R8, R205, R3, 0x1, P0 ;  /* 0x000000cd08cd7211 */ /* 0x000fe400000f0c03 */
[----:B------:R-:W-:Y:S02]  /*9780*/  IADD3 R230, P0, R206, UR12, RZ ;  /* 0x0000000ccee67c10 */ /* 0x000fe4000ff1e0ff */
[----:B------:R-:W-:Y:S02]  /*9790*/  MOV R207, R205 ;  /* 0x000000cd00cf7202 */ /* 0x000fe40000000f00 */
[----:B------:R-:W-:Y:S02]  /*97a0*/  IADD3.X R231, R205, UR5, RZ, P0, !PT ;  /* 0x00000005cde77c10 */ /* 0x000fe400087fe4ff */
[----:B------:R-:W-:Y:S01]  /*97b0*/  IADD3 R228, P0, R230, UR12, RZ ;  /* 0x0000000ce6e47c10 */ /* 0x000fe2000ff1e0ff */
[----:B------:R-:W-:Y:S01]  /*97c0*/  @!PT LDS RZ, [RZ] ;  /* 0x00000000fffff984 */ /* 0x000fe20000000800 */
[----:B------:R-:W-:Y:S01]  /*97d0*/  @!PT LDS RZ, [RZ] ;  /* 0x00000000fffff984 */ /* 0x000fe20000000800 */
[----:B------:R-:W-:Y:S01]  /*97e0*/  @!PT LDS RZ, [RZ] ;  /* 0x00000000fffff984 */ /* 0x000fe20000000800 */
[----:B------:R1:W-:Y:S03]  /*97f0*/  LDGSTS.E.BYPASS.LTC128B.128 [R211+0xc000], [R206.64] ;  /* 0x0c000000ced37fae */ /* 0x0003e6000b901d4a */
[----:B------:R-:W-:Y:S02]  /*9800*/  IADD3.X R229, R231, UR5, RZ, P0, !PT ;  /* 0x00000005e7e57c10 */ /* 0x000fe400087fe4ff */
[----:B------:R-:W-:Y:S01]  /*9810*/  IADD3 R226, P0, R228, UR12, RZ ;  /* 0x0000000ce4e27c10 */ /* 0x000fe2000ff1e0ff */
[----:B------:R1:W-:Y:S03]  /*9820*/  LDGSTS.E.BYPASS.LTC128B.128 [R211+0xe000], [R206.64+0x80] ;  /* 0x0e000080ced37fae */ /* 0x0003e6000b901d4a */
[----:B------:R-:W-:Y:S02]  /*9830*/  IADD3.X R227, R229, UR5, RZ, P0, !PT ;  /* 0x00000005e5e37c10 */ /* 0x000fe400087fe4ff */
[----:B------:R-:W-:Y:S01]  /*9840*/  ISETP.GT.AND P0, PT, R209, R204, PT ;  /* 0x000000ccd100720c */ /* 0x000fe20003f04270 */
[----:B------:R1:W-:Y:S06]  /*9850*/  LDGSTS.E.BYPASS.LTC128B.128 [R211+0x10000], [R206.64+0x100] ;  /* 0x10000100ced37fae */ /* 0x0003ec000b901d4a */
        /* <DEDUP_REMOVED lines=172> */
[----:B----4-:R-:W-:Y:S03]  /*a320*/  FMUL.FTZ R226, R8, c[0x0][0x2ec] ;  /* 0x0000bb0008e27a20 */ /* 0x010fe60000410000 */
[----:B------:R-:W-:Y:S02]  /*a330*/  FMUL.FTZ R229, R9, c[0x0][0x2ec] ;  /* 0x0000bb0009e57a20 */ /* 0x000fe40000410000 */
[----:B------:R-:W-:Y:S02]  /*a340*/  FMUL.FTZ R228, R10, c[0x0][0x2ec] ;  /* 0x0000bb000ae47a20 */ /* 0x000fe40000410000 */
[----:B------:R-:W4:Y:S01]  /*a350*/  MUFU.TANH R224, R224 ;  /* 0x000000e000e07308 */ /* 0x000f220000002400 */
        /* <DEDUP_REMOVED lines=31> */
[----:B------:R-:W-:Y:S03]  /*a550*/  FMUL.FTZ R249, R35, c[0x0][0x2ec] ;  /* 0x0000bb0023f97a20 */ /* 0x000fe60000410000 */
        /* <DEDUP_REMOVED lines=87> */
.L_x_5587:
        /* <DEDUP_REMOVED lines=24> */
.L_x_5586:
[----:B--234-:R-:W-:Y:S01]  /*ac50*/  IMAD R11, R209, 0x40, R218 ;  /* 0x00000040d10b7824 */ /* 0x01cfe200078e02da */
[----:B------:R-:W-:Y:S04]  /*ac60*/  LDSM.16.MT88.4 R28, [R193+0xc000] ;  /* 0x00c00000c11c783b */ /* 0x000fe80000004200 */
[C---:B------:R-:W-:Y:S02]  /*ac70*/  IADD3 R5, R11.reuse, 0x8, RZ ;  /* 0x000000080b057810 */ /* 0x040fe40007ffe0ff */
[C---:B------:R-:W-:Y:S02]  /*ac80*/  ISETP.GE.AND P6, PT, R11.reuse, R216, PT ;  /* 0x000000d80b00720c */ /* 0x040fe40003fc6270 */
[----:B------:R-:W-:Y:S02]  /*ac90*/  ISETP.GE.AND P0, PT, R11, R214, PT ;  /* 0x000000d60b00720c */ /* 0x000fe40003f06270 */
[C---:B------:R-:W-:Y:S02]  /*aca0*/  ISETP.GE.AND P2, PT, R5.reuse, R216, PT ;  /* 0x000000d80500720c */ /* 0x040fe40003f46270 */
[----:B------:R-:W-:Y:S02]  /*acb0*/  ISETP.GE.AND P5, PT, R5, R214, PT ;  /* 0x000000d60500720c */ /* 0x000fe40003fa6270 */
[CC--:B------:R-:W-:Y:S02]  /*acc0*/  ISETP.GE.OR P6, PT, R11.reuse, R215.reuse, !P6 ;  /* 0x000000d70b00720c */ /* 0x0c0fe400077c6670 */
[C---:B------:R-:W-:Y:S02]  /*acd0*/  IADD3 R9, R11.reuse, 0x9, RZ ;  /* 0x000000090b097810 */ /* 0x040fe40007ffe0ff */
[-C--:B------:R-:W-:Y:S02]  /*ace0*/  ISETP.GE.OR P0, PT, R11, R210.reuse, !P0 ;  /* 0x000000d20b00720c */ /* 0x080fe40004706670 */
[----:B------:R-:W-:Y:S02]  /*acf0*/  FSEL R207, R207, -INF , !P6 ;  /* 0xff800000cfcf7808 */ /* 0x000fe40007000000 */
[----:B------:R-:W-:Y:S02]  /*ad00*/  IADD3 R7, R11, 0x1, RZ ;  /* 0x000000010b077810 */ /* 0x000fe40007ffe0ff */
[CC--:B------:R-:W-:Y:S02]  /*ad10*/  ISETP.GE.OR P2, PT, R5.reuse, R215.reuse, !P2 ;  /* 0x000000d70500720c */ /* 0x0c0fe40005746670 */
[----:B------:R-:W-:Y:S02]  /*ad20*/  ISETP.GE.OR P5, PT, R5, R210, !P5 ;  /* 0x000000d20500720c */ /* 0x000fe40006fa6670 */
[----:B------:R-:W-:Y:S02]  /*ad30*/  FSEL R5, R224, -INF , !P0 ;  /* 0xff800000e0057808 */ /* 0x000fe40004000000 */
[C---:B------:R-:W-:Y:S02]  /*ad40*/  ISETP.GE.AND P6, PT, R9.reuse, R216, PT ;  /* 0x000000d80900720c */ /* 0x040fe40003fc6270 */
[C---:B------:R-:W-:Y:S02]  /*ad50*/  ISETP.GE.AND P0, PT, R9.reuse, R214, PT ;  /* 0x000000d60900720c */ /* 0x040fe40003f06270 */
[CC--:B------:R-:W-:Y:S02]  /*ad60*/  ISETP.GE.OR P6, PT, R9.reuse, R215.reuse, !P6 ;  /* 0x000000d70900720c */ /* 0x0c0fe400077c6670 */
[----:B------:R-:W-:Y:S02]  /*ad70*/  ISETP.GE.OR P0, PT, R9, R210, !P0 ;  /* 0x000000d20900720c */ /* 0x000fe40004706670 */
[----:B------:R-:W-:Y:S02]  /*ad80*/  IADD3 R9, R11, 0x11, RZ ;  /* 0x000000110b097810 */ /* 0x000fe40007ffe0ff */
[C---:B------:R-:W-:Y:S02]  /*ad90*/  ISETP.GE.AND P1, PT, R7.reuse, R216, PT ;  /* 0x000000d80700720c */ /* 0x040fe40003f26270 */
[----:B------:R-:W-:Y:S02]  /*ada0*/  ISETP.GE.AND P4, PT, R7, R214, PT ;  /* 0x000000d60700720c */ /* 0x000fe40003f86270 */
[----:B-1----:R-:W-:Y:S02]  /*adb0*/  FSEL R10, R229, -INF , !P6 ;  /* 0xff800000e50a7808 */ /* 0x002fe40007000000 */
[CC--:B------:R-:W-:Y:S02]  /*adc0*/  ISETP.GE.OR P1, PT, R7.reuse, R215.reuse, !P1 ;  /* 0x000000d70700720c */ /* 0x0c0fe40004f26670 */
[----:B------:R-:W-:Y:S02]  /*add0*/  ISETP.GE.OR P4, PT, R7, R210, !P4 ;  /* 0x000000d20700720c */ /* 0x000fe40006786670 */
[----:B------:R-:W-:Y:S02]  /*ade0*/  IADD3 R7, R11, 0x10, RZ ;  /* 0x000000100b077810 */ /* 0x000fe40007ffe0ff */
[CC--:B------:R-:W-:Y:S02]  /*adf0*/  ISETP.GE.AND P6, PT, R9.reuse, R216.reuse, PT ;  /* 0x000000d80900720c */ /* 0x0c0fe40003fc6270 */
[----:B------:R-:W-:Y:S02]  /*ae00*/  FSEL R222, R222, -INF , !P1 ;  /* 0xff800000dede7808 */ /* 0x000fe40004800000 */
[-C--:B------:R-:W-:Y:S02]  /*ae10*/  ISETP.GE.OR P6, PT, R9, R215.reuse, !P6 ;  /* 0x000000d70900720c */ /* 0x080fe400077c6670 */
[-C--:B------:R-:W-:Y:S02]  /*ae20*/  ISETP.GE.AND P1, PT, R7, R216.reuse, PT ;  /* 0x000000d80700720c */ /* 0x080fe40003f26270 */
[C---:B------:R-:W-:Y:S02]  /*ae30*/  IADD3 R17, R11.reuse, 0x19, RZ ;  /* 0x000000190b117810 */ /* 0x040fe40007ffe0ff */
[----:B------:R-:W-:Y:S02]  /*ae40*/  FSEL R162, R232, -INF , !P6 ;  /* 0xff800000e8a27808 */ /* 0x000fe40007000000 */
[----:B------:R-:W-:Y:S02]  /*ae50*/  IADD3 R15, R11, 0x18, RZ ;  /* 0x000000180b0f7810 */ /* 0x000fe40007ffe0ff */
[-C--:B------:R-:W-:Y:S02]  /*ae60*/  ISETP.GE.OR P1, PT, R7, R215.reuse, !P1 ;  /* 0x000000d70700720c */ /* 0x080fe40004f26670 */
[-C--:B------:R-:W-:Y:S02]  /*ae70*/  ISETP.GE.AND P6, PT, R17, R216.reuse, PT ;  /* 0x000000d81100720c */ /* 0x080fe40003fc6270 */
[----:B------:R-:W-:Y:S02]  /*ae80*/  FSEL R170, R233, -INF , !P1 ;  /* 0xff800000e9aa7808 */ /* 0x000fe40004800000 */
[-C--:B------:R-:W-:Y:S02]  /*ae90*/  ISETP.GE.OR P6, PT, R17, R215.reuse, !P6 ;  /* 0x000000d71100720c */ /* 0x080fe400077c6670 */
[----:B------:R-:W-:Y:S02]  /*aea0*/  ISETP.GE.AND P1, PT, R15, R216, PT ;  /* 0x000000d80f00720c */ /* 0x000fe40003f26270 */
[----:B------:R-:W-:Y:S02]  /*aeb0*/  FSEL R140, R239, -INF , !P6 ;  /* 0xff800000ef8c7808 */ /* 0x000fe40007000000 */
[----:B------:R-:W-:Y:S02]  /*aec0*/  FSEL R226, R226, -INF , !P2 ;  /* 0xff800000e2e27808 */ /* 0x000fe40005000000 */
[-C--:B------:R-:W-:Y:S02]  /*aed0*/  ISETP.GE.OR P1, PT, R15, R215.reuse, !P1 ;  /* 0x000000d70f00720c */ /* 0x080fe40004f26670 */
[----:B------:R-:W-:Y:S02]  /*aee0*/  IADD3 R13, R11, 0x20, RZ ;  /* 0x000000200b0d7810 */ /* 0x000fe40007ffe0ff */
[-C--:B------:R-:W-:Y:S02]  /*aef0*/  ISETP.GE.AND P2, PT, R7, R214.reuse, PT ;  /* 0x000000d60700720c */ /* 0x080fe40003f46270 */
[----:B------:R-:W-:Y:S02]  /*af00*/  ISETP.GE.AND P6, PT, R15, R214, PT ;  /* 0x000000d60f00720c */ /* 0x000fe40003fc6270 */
[----:B------:R-:W-:Y:S02]  /*af10*/  FSEL R142, R236, -INF , !P1 ;  /* 0xff800000ec8e7808 */ /* 0x000fe40004800000 */
[----:B------:R-:W-:Y:S02]  /*af20*/  ISETP.GE.OR P2, PT, R7, R210, !P2 ;  /* 0x000000d20700720c */ /* 0x000fe40005746670 */
[----:B------:R-:W-:Y:S02]  /*af30*/  FSEL R7, R3, -INF , !P4 ;  /* 0xff80000003077808 */ /* 0x000fe40006000000 */
[----:B------:R-:W-:Y:S02]  /*af40*/  ISETP.GE.AND P4, PT, R13, R216, PT ;  /* 0x000000d80d00720c */ /* 0x000fe40003f86270 */
[----:B------:R-:W-:Y:S02]  /*af50*/  ISETP.GE.OR P6, PT, R15, R210, !P6 ;  /* 0x000000d20f00720c */ /* 0x000fe400077c6670 */
[----:B------:R-:W-:Y:S02]  /*af60*/  ISETP.GE.AND P1, PT, R9, R214, PT ;  /* 0x000000d60900720c */ /* 0x000fe40003f26270 */
[----:B------:R-:W-:Y:S02]  /*af70*/  IADD3 R15, R11, 0x28, RZ ;  /* 0x000000280b0f7810 */ /* 0x000fe40007ffe0ff */
[----:B------:R-:W-:Y:S02]  /*af80*/  ISETP.GE.OR P1, PT, R9, R210, !P1 ;  /* 0x000000d20900720c */ /* 0x000fe40004f26670 */
[-C--:B------:R-:W-:Y:S02]  /*af90*/  ISETP.GE.OR P4, PT, R13, R215.reuse, !P4 ;  /* 0x000000d70d00720c */ /* 0x080fe40006786670 */
[----:B------:R-:W-:Y:S02]  /*afa0*/  FSEL R9, R228, -INF , !P5 ;  /* 0xff800000e4097808 */ /* 0x000fe40006800000 */
[----:B------:R-:W-:Y:S02]  /*afb0*/  FSEL R227, R227, -INF , !P0 ;  /* 0xff800000e3e37808 */ /* 0x000fe40004000000 */
[----:B------:R-:W-:Y:S02]  /*afc0*/  FMNMX.FTZ R19, R207, R2, !PT ;  /* 0x00000002cf137209 */ /* 0x000fe40007810000 */
[----:B------:R-:W-:Y:S02]  /*afd0*/  IADD3 R3, R11, 0x21, RZ ;  /* 0x000000210b037810 */ /* 0x000fe40007ffe0ff */
[----:B------:R-:W-:Y:S02]  /*afe0*/  ISETP.GE.AND P5, PT, R17, R214, PT ;  /* 0x000000d61100720c */ /* 0x000fe40003fa6270 */
[----:B------:R-:W-:Y:S02]  /*aff0*/  ISETP.GE.AND P0, PT, R15, R216, PT ;  /* 0x000000d80f00720c */ /* 0x000fe40003f06270 */
[----:B------:R-:W-:Y:S02]  /*b000*/  FMNMX.FTZ R4, R5, R0, !PT ;  /* 0x0000000005047209 */ /* 0x000fe40007810000 */
[----:B------:R-:W-:Y:S02]  /*b010*/  FSEL R160, R240, -INF , !P4 ;  /* 0xff800000f0a07808 */ /* 0x000fe40006000000 */
[----:B------:R-:W-:Y:S02]  /*b020*/  FSEL R163, R231, -INF , !P2 ;  /* 0xff800000e7a37808 */ /* 0x000fe40005000000 */
[----:B------:R-:W-:Y:S02]  /*b030*/  ISETP.GE.OR P5, PT, R17, R210, !P5 ;  /* 0x000000d21100720c */ /* 0x000fe40006fa6670 */
[----:B------:R-:W-:Y:S02]  /*b040*/  IADD3 R17, R11, 0x29, RZ ;  /* 0x000000290b117810 */ /* 0x000fe40007ffe0ff */
[----:B------:R-:W-:Y:S02]  /*b050*/  ISETP.GE.OR P0, PT, R15, R215, !P0 ;  /* 0x000000d70f00720c */ /* 0x000fe40004706670 */
[----:B------:R-:W-:Y:S02]  /*b060*/  FMNMX.FTZ R19, R222, R19, !PT ;  /* 0x00000013de137209 */ /* 0x000fe40007810000 */
[----:B------:R-:W-:Y:S02]  /*b070*/  FMNMX.FTZ R4, R7, R4, !PT ;  /* 0x0000000407047209 */ /* 0x000fe40007810000 */
[C---:B------:R-:W-:Y:S02]  /*b080*/  ISETP.GE.AND P4, PT, R3.reuse, R216, PT ;  /* 0x000000d80300720c */ /* 0x040fe40003f86270 */
[C---:B------:R-:W-:Y:S02]  /*b090*/  ISETP.GE.AND P2, PT, R3.reuse, R214, PT ;  /* 0x000000d60300720c */ /* 0x040fe40003f46270 */
[----:B------:R-:W-:Y:S02]  /*b0a0*/  FSEL R156, R246, -INF , !P0 ;  /* 0xff800000f69c7808 */ /* 0x000fe40004000000 */
[----:B------:R-:W-:Y:S02]  /*b0b0*/  ISETP.GE.OR P4, PT, R3, R215, !P4 ;  /* 0x000000d70300720c */ /* 0x000fe40006786670 */
[----:B------:R-:W-:Y:S02]  /*b0c0*/  ISETP.GE.AND P0, PT, R17, R216, PT ;  /* 0x000000d81100720c */ /* 0x000fe40003f06270 */
[----:B------:R-:W-:Y:S02]  /*b0d0*/  ISETP.GE.OR P2, PT, R3, R210, !P2 ;  /* 0x000000d20300720c */ /* 0x000fe40005746670 */
[----:B------:R-:W-:Y:S02]  /*b0e0*/  FMNMX.FTZ R3, R226, R19, !PT ;  /* 0x00000013e2037209 */ /* 0x000fe40007810000 */
[----:B------:R-:W-:Y:S02]  /*b0f0*/  FMNMX.FTZ R4, R9, R4, !PT ;  /* 0x0000000409047209 */ /* 0x000fe40007810000 */
[----:B------:R-:W-:Y:S02]  /*b100*/  ISETP.GE.OR P0, PT, R17, R215, !P0 ;  /* 0x000000d71100720c */ /* 0x000fe40004706670 */
[----:B------:R-:W-:Y:S02]  /*b110*/  FMNMX.FTZ R3, R10, R3, !PT ;  /* 0x000000030a037209 */ /* 0x000fe40007810000 */
[----:B------:R-:W-:Y:S02]  /*b120*/  FMNMX.FTZ R4, R227, R4, !PT ;  /* 0x00000004e3047209 */ /* 0x000fe40007810000 */
[----:B------:R-:W-:Y:S02]  /*b130*/  FSEL R161, R230, -INF , !P1 ;  /* 0xff800000e6a17808 */ /* 0x000fe40004800000 */
[----:B------:R-:W-:Y:S02]  /*b140*/  FSEL R154, R244, -INF , !P0 ;  /* 0xff800000f49a7808 */ /* 0x000fe40004000000 */
[----:B------:R-:W-:Y:S02]  /*b150*/  FMNMX.FTZ R4, R163, R4, !PT ;  /* 0x00000004a3047209 */ /* 0x000fe40007810000 */
[----:B------:R-:W-:Y:S02]  /*b160*/  ISETP.GE.AND P0, PT, R17, R214, PT ;  /* 0x000000d61100720c */ /* 0x000fe40003f06270 */
[----:B------:R-:W-:Y:S02]  /*b170*/  FMNMX.FTZ R3, R170, R3, !PT ;  /* 0x00000003aa037209 */ /* 0x000fe40007810000 */
[----:B------:R-:W-:Y:S02]  /*b180*/  FSEL R158, R243, -INF , !P4 ;  /* 0xff800000f39e7808 */ /* 0x000fe40006000000 */
[----:B------:R-:W-:Y:S02]  /*b190*/  FSEL R143, R235, -INF , !P6 ;  /* 0xff800000eb8f7808 */ /* 0x000fe40007000000 */
[----:B------:R-:W-:Y:S02]  /*b1a0*/  FMNMX.FTZ R4, R161, R4, !PT ;  /* 0x00000004a1047209 */ /* 0x000fe40007810000 */
[----:B------:R-:W-:Y:S02]  /*b1b0*/  ISETP.GE.AND P4, PT, R13, R214, PT ;  /* 0x000000d60d00720c */ /* 0x000fe40003f86270 */
[----:B------:R-:W-:Y:S02]  /*b1c0*/  ISETP.GE.OR P0, PT, R17, R210, !P0 ;  /* 0x000000d21100720c */ /* 0x000fe40004706670 */
[----:B------:R-:W-:Y:S02]  /*b1d0*/  FMNMX.FTZ R17, R162, R3, !PT ;  /* 0x00000003a2117209 */ /* 0x000fe40007810000 */
[----:B------:R-:W-:Y:S02]  /*b1e0*/  FSEL R141, R234, -INF , !P5 ;  /* 0xff800000ea8d7808 */ /* 0x000fe40006800000 */
[----:B------:R-:W-:Y:S02]  /*b1f0*/  FMNMX.FTZ R17, R142, R17, !PT ;  /* 0x000000118e117209 */ /* 0x000fe40007810000 */
[----:B------:R-:W-:Y:S02]  /*b200*/  FMNMX.FTZ R4, R143, R4, !PT ;  /* 0x000000048f047209 */ /* 0x000fe40007810000 */
[----:B------:R-:W-:Y:S02]  /*b210*/  ISETP.GE.OR P4, PT, R13, R210, !P4 ;  /* 0x000000d20d00720c */ /* 0x000fe40006786670 */
        /* <DEDUP_REMOVED lines=9> */
[----:B------:R-:W-:Y:S02]  /*b2b0*/  ISETP.GE.AND P6, PT, R15, R216, PT ;  /* 0x000000d80f00720c */ /* 0x000fe40003fc6270 */
[----:B------:R-:W-:Y:S02]  /*b2c0*/  IADD3 R13, R11, 0x31, RZ ;  /* 0x000000310b0d7810 */ /* 0x000fe40007ffe0ff */
[----:B------:R-:W-:Y:S02]  /*b2d0*/  FMNMX.FTZ R17, R158, R17, !PT ;  /* 0x000000119e117209 */ /* 0x000fe40007810000 */
[----:B------:R-:W-:Y:S02]  /*b2e0*/  FSEL R155, R242, -INF , !P1 ;  /* 0xff800000f29b7808 */ /* 0x000fe40004800000 */
[----:B------:R-:W-:Y:S02]  /*b2f0*/  FMNMX.FTZ R6, R157, R6, !PT ;  /* 0x000000069d067209 */ /* 0x000fe40007810000 */
[C---:B------:R-:W-:Y:S02]  /*b300*/  ISETP.GE.OR P6, PT, R15.reuse, R215, !P6 ;  /* 0x000000d70f00720c */ /* 0x040fe400077c6670 */
[----:B------:R-:W-:Y:S02]  /*b310*/  ISETP.GE.AND P2, PT, R15, R214, PT ;  /* 0x000000d60f00720c */ /* 0x000fe40003f46270 */
[----:B------:R-:W-:Y:S02]  /*b320*/  FSEL R152, R245, -INF , !P6 ;  /* 0xff800000f5987808 */ /* 0x000fe40007000000 */
[C---:B------:R-:W-:Y:S02]  /*b330*/  ISETP.GE.AND P6, PT, R13.reuse, R216, PT ;  /* 0x000000d80d00720c */ /* 0x040fe40003fc6270 */
[----:B------:R-:W-:Y:S02]  /*b340*/  FMNMX.FTZ R17, R156, R17, !PT ;  /* 0x000000119c117209 */ /* 0x000fe40007810000 */
[----:B------:R-:W-:Y:S02]  /*b350*/  ISETP.GE.AND P1, PT, R13, R214, PT ;  /* 0x000000d60d00720c */ /* 0x000fe40003f26270 */
[----:B------:R-:W-:Y:S02]  /*b360*/  FSEL R153, R241, -INF , !P0 ;  /* 0xff800000f1997808 */ /* 0x000fe40004000000 */
[----:B------:R-:W-:Y:S02]  /*b370*/  FMNMX.FTZ R6, R155, R6, !PT ;  /* 0x000000069b067209 */ /* 0x000fe40007810000 */
[-C--:B------:R-:W-:Y:S02]  /*b380*/  ISETP.GE.OR P2, PT, R15, R210.reuse, !P2 ;  /* 0x000000d20f00720c */ /* 0x080fe40005746670 */
[----:B------:R-:W-:Y:S02]  /*b390*/  IADD3 R3, R11, 0x38, RZ ;  /* 0x000000380b037810 */ /* 0x000fe40007ffe0ff */
[C---:B------:R-:W-:Y:S02]  /*b3a0*/  ISETP.GE.OR P6, PT, R13.reuse, R215, !P6 ;  /* 0x000000d70d00720c */ /* 0x040fe400077c6670 */
[----:B------:R-:W-:Y:S02]  /*b3b0*/  FMNMX.FTZ R17, R154, R17, !PT ;  /* 0x000000119a117209 */ /* 0x000fe40007810000 */
[----:B------:R-:W-:Y:S02]  /*b3c0*/  ISETP.GE.OR P1, PT, R13, R210, !P1 ;  /* 0x000000d20d00720c */ /* 0x000fe40004f26670 */
[----:B------:R-:W-:Y:S02]  /*b3d0*/  FSEL R149, R248, -INF , !P2 ;  /* 0xff800000f8957808 */ /* 0x000fe40005000000 */
[----:B------:R-:W-:Y:S02]  /*b3e0*/  FMNMX.FTZ R6, R153, R6, !PT ;  /* 0x0000000699067209 */ /* 0x000fe40007810000 */
[----:B------:R-:W-:Y:S02]  /*b3f0*/  IADD3 R11, R11, 0x39, RZ ;  /* 0x000000390b0b7810 */ /* 0x000fe40007ffe0ff */
[C---:B------:R-:W-:Y:S02]  /*b400*/  ISETP.GE.AND P5, PT, R3.reuse, R216, PT ;  /* 0x000000d80300720c */ /* 0x040fe40003fa6270 */
[----:B------:R-:W-:Y:S02]  /*b410*/  ISETP.GE.AND P0, PT, R3, R214, PT ;  /* 0x000000d60300720c */ /* 0x000fe40003f06270 */
[----:B------:R-:W-:Y:S02]  /*b420*/  FSEL R150, R252, -INF , !P6 ;  /* 0xff800000fc967808 */ /* 0x000fe40007000000 */
[----:B------:R-:W-:Y:S02]  /*b430*/  FMNMX.FTZ R17, R152, R17, !PT ;  /* 0x0000001198117209 */ /* 0x000fe40007810000 */
[----:B------:R-:W-:Y:S02]  /*b440*/  FSEL R147, R247, -INF , !P1 ;  /* 0xff800000f7937808 */ /* 0x000fe40004800000 */
[----:B------:R-:W-:Y:S02]  /*b450*/  FMNMX.FTZ R8, R149, R6, !PT ;  /* 0x0000000695087209 */ /* 0x000fe40007810000 */
[----:B------:R-:W-:Y:S02]  /*b460*/  ISETP.GE.AND P6, PT, R11, R216, PT ;  /* 0x000000d80b00720c */ /* 0x000fe40003fc6270 */
[C---:B------:R-:W-:Y:S02]  /*b470*/  ISETP.GE.OR P5, PT, R3.reuse, R215, !P5 ;  /* 0x000000d70300720c */ /* 0x040fe40006fa6670 */
[----:B------:R-:W-:Y:S02]  /*b480*/  ISETP.GE.OR P2, PT, R3, R210, !P0 ;  /* 0x000000d20300720c */ /* 0x000fe40004746670 */
[----:B------:R-:W-:Y:S02]  /*b490*/  ISETP.GE.AND P0, PT, R11, R214, PT ;  /* 0x000000d60b00720c */ /* 0x000fe40003f06270 */
[----:B------:R-:W-:Y:S02]  /*b4a0*/  FSEL R148, R21, -INF , !P5 ;  /* 0xff80000015947808 */ /* 0x000fe40006800000 */
[----:B------:R-:W-:Y:S01]  /*b4b0*/  FMNMX.FTZ R17, R150, R17, !PT ;  /* 0x0000001196117209 */ /* 0x000fe20007810000 */
[----:B------:R-:W-:Y:S01]  /*b4c0*/  LDSM.16.MT88.4 R20, [R194+0xc000] ;  /* 0x00c00000c214783b */ /* 0x000fe20000004200 */
[----:B------:R-:W-:Y:S02]  /*b4d0*/  FSEL R145, R250, -INF , !P2 ;  /* 0xff800000fa917808 */ /* 0x000fe40005000000 */
[----:B------:R-:W-:Y:S02]  /*b4e0*/  FMNMX.FTZ R8, R147, R8, !PT ;  /* 0x0000000893087209 */ /* 0x000fe40007810000 */
[C---:B------:R-:W-:Y:S02]  /*b4f0*/  ISETP.GE.OR P6, PT, R11.reuse, R215, !P6 ;  /* 0x000000d70b00720c */ /* 0x040fe400077c6670 */
[----:B------:R-:W-:Y:S02]  /*b500*/  ISETP.GE.OR P0, PT, R11, R210, !P0 ;  /* 0x000000d20b00720c */ /* 0x000fe40004706670 */
[----:B------:R-:W-:Y:S02]  /*b510*/  FSEL R146, R251, -INF , !P6 ;  /* 0xff800000fb927808 */ /* 0x000fe40007000000 */
[----:B------:R-:W-:Y:S02]  /*b520*/  FMNMX.FTZ R17, R148, R17, !PT ;  /* 0x0000001194117209 */ /* 0x000fe40007810000 */
[----:B------:R-:W-:Y:S02]  /*b530*/  FMNMX.FTZ R8, R145, R8, !PT ;  /* 0x0000000891087209 */ /* 0x000fe40007810000 */
[----:B------:R-:W-:Y:S02]  /*b540*/  FSEL R133, R249, -INF , !P0 ;  /* 0xff800000f9857808 */ /* 0x000fe40004000000 */
[----:B------:R-:W-:Y:S02]  /*b550*/  FMNMX.FTZ R4, R146, R17, !PT ;  /* 0x0000001192047209 */ /* 0x000fe40007810000 */
[----:B------:R-:W-:Y:S03]  /*b560*/  FMNMX.FTZ R6, R133, R8, !PT ;  /* 0x0000000885067209 */ /* 0x000fe60007810000 */
[----:B------:R-:W1:Y:S08]  /*b570*/  SHFL.BFLY PT, R15, R4, 0x2, 0x1f ;  /* 0x0c401f00040f7f89 */ /* 0x000e7000000e0000 */
        /* <DEDUP_REMOVED lines=8> */
[----:B------:R-:W-:Y:S01]  /*b600*/  FMUL.FTZ R151, R132, c[0x0][0x23c] ;  /* 0x00008f0084977a20 */ /* 0x000fe20000410000 */
[----:B--2---:R-:W-:Y:S04]  /*b610*/  FMNMX.FTZ R3, R4, R3, !PT ;  /* 0x0000000304037209 */ /* 0x004fe80007810000 */
[----:B------:R-:W-:Y:S02]  /*b620*/  FSEL R151, R151, RZ, P1 ;  /* 0x000000ff97977208 */ /* 0x000fe40000800000 */
[C---:B------:R-:W-:Y:S01]  /*b630*/  FSETP.NEU.FTZ.AND P0, PT, R3.reuse, -INF , PT ;  /* 0xff8000000300780b */ /* 0x040fe20003f1d000 */
[----:B------:R-:W-:Y:S02]  /*b640*/  FMUL.FTZ R144, R3, c[0x0][0x23c] ;  /* 0x00008f0003907a20 */ /* 0x000fe40000410000 */
[--C-:B------:R-:W-:Y:S02]  /*b650*/  FFMA.FTZ R135, R207, c[0x0][0x23c], -R151.reuse ;  /* 0x00008f00cf877a23 */ /* 0x100fe40000010897 */
[--C-:B------:R-:W-:Y:S01]  /*b660*/  FFMA.FTZ R134, R222, c[0x0][0x23c], -R151.reuse ;  /* 0x00008f00de867a23 */ /* 0x100fe20000010897 */
[----:B------:R-:W-:Y:S01]  /*b670*/  FSEL R144, R144, RZ, P0 ;  /* 0x000000ff90907208 */ /* 0x000fe20000000000 */
[--C-:B------:R-:W-:Y:S02]  /*b680*/  FFMA.FTZ R169, R226, c[0x0][0x23c], -R151.reuse ;  /* 0x00008f00e2a97a23 */ /* 0x100fe40000010897 */
[--C-:B------:R-:W-:Y:S01]  /*b690*/  FFMA.FTZ R168, R10, c[0x0][0x23c], -R151.reuse ;  /* 0x00008f000aa87a23 */ /* 0x100fe20000010897 */
[----:B------:R-:W-:Y:S01]  /*b6a0*/  MUFU.EX2 R135, R135 ;  /* 0x0000008700877308 */ /* 0x000fe20000000800 */
[--C-:B------:R-:W-:Y:S01]  /*b6b0*/  FFMA.FTZ R167, R5, c[0x0][0x23c], -R144.reuse ;  /* 0x00008f0005a77a23 */ /* 0x100fe20000010890 */
[----:B------:R-:W-:Y:S01]  /*b6c0*/  FSEL R5, R132, RZ, P1 ;  /* 0x000000ff84057208 */ /* 0x000fe20000800000 */
[--C-:B------:R-:W-:Y:S02]  /*b6d0*/  FFMA.FTZ R166, R7, c[0x0][0x23c], -R144.reuse ;  /* 0x00008f0007a67a23 */ /* 0x100fe40000010890 */
[----:B------:R-:W-:Y:S02]  /*b6e0*/  FFMA.FTZ R165, R9, c[0x0][0x23c], -R144 ;  /* 0x00008f0009a57a23 */ /* 0x000fe40000010890 */
[----:B------:R-:W-:Y:S01]  /*b6f0*/  FADD.FTZ R4, -R5, R2 ;  /* 0x0000000205047221 */ /* 0x000fe20000010100 */
[----:B------:R-:W-:Y:S01]  /*b700*/  FSEL R5, R3, RZ, P0 ;  /* 0x000000ff03057208 */ /* 0x000fe20000000000 */
[----:B------:R-:W-:Y:S01]  /*b710*/  FFMA.FTZ R164, R227, c[0x0][0x23c], -R144 ;  /* 0x00008f00e3a47a23 */ /* 0x000fe20000010890 */
[----:B------:R-:W2:Y:S01]  /*b720*/  MUFU.EX2 R134, R134 ;  /* 0x0000008600867308 */ /* 0x000ea20000000800 */
[----:B------:R-:W-:Y:S01]  /*b730*/  FMUL.FTZ R2, R4, c[0x0][0x23c] ;  /* 0x00008f0004027a20 */ /* 0x000fe20000410000 */
[----:B------:R-:W-:Y:S01]  /*b740*/  ISETP.GT.AND P0, PT, R209, R204, PT ;  /* 0x000000ccd100720c */ /* 0x000fe20003f04270 */
[----:B------:R-:W-:Y:S02]  /*b750*/  FADD.FTZ R5, -R5, R0 ;  /* 0x0000000005057221 */ /* 0x000fe40000010100 */
[--C-:B------:R-:W-:Y:S02]  /*b760*/  FFMA.FTZ R171, R162, c[0x0][0x23c], -R151.reuse ;  /* 0x00008f00a2ab7a23 */ /* 0x100fe40000010897 */
[----:B------:R-:W-:Y:S02]  /*b770*/  FMUL.FTZ R0, R5, c[0x0][0x23c] ;  /* 0x00008f0005007a20 */ /* 0x000fe40000410000 */
[--C-:B------:R-:W-:Y:S01]  /*b780*/  FFMA.FTZ R172, R142, c[0x0][0x23c], -R151.reuse ;  /* 0x00008f008eac7a23 */ /* 0x100fe20000010897 */
[----:B------:R-:W3:Y:S01]  /*b790*/  MUFU.EX2 R2, R2 ;  /* 0x0000000200027308 */ /* 0x000ee20000000800 */
[--C-:B------:R-:W-:Y:S02]  /*b7a0*/  FFMA.FTZ R173, R140, c[0x0][0x23c], -R151.reuse ;  /* 0x00008f008cad7a23 */ /* 0x100fe40000010897 */
[--C-:B------:R-:W-:Y:S02]  /*b7b0*/  FFMA.FTZ R174, R163, c[0x0][0x23c], -R144.reuse ;  /* 0x00008f00a3ae7a23 */ /* 0x100fe40000010890 */
[--C-:B------:R-:W-:Y:S02]  /*b7c0*/  FFMA.FTZ R175, R161, c[0x0][0x23c], -R144.reuse ;  /* 0x00008f00a1af7a23 */ /* 0x100fe40000010890 */
[--C-:B------:R-:W-:Y:S02]  /*b7d0*/  FFMA.FTZ R176, R143, c[0x0][0x23c], -R144.reuse ;  /* 0x00008f008fb07a23 */ /* 0x100fe40000010890 */
[--C-:B------:R-:W-:Y:S01]  /*b7e0*/  FFMA.FTZ R177, R141, c[0x0][0x23c], -R144.reuse ;  /* 0x00008f008db17a23 */ /* 0x100fe20000010890 */
[----:B------:R-:W4:Y:S01]  /*b7f0*/  MUFU.EX2 R0, R0 ;  /* 0x0000000000007308 */ /* 0x000f220000000800 */
        /* <DEDUP_REMOVED lines=39> */
[--C-:B------:R-:W-:Y:S02]  /*ba70*/  FFMA.FTZ R227, R157, c[0x0][0x23c], -R144.reuse ;  /* 0x00008f009de37a23 */ /* 0x100fe40000010890 */
[--C-:B------:R-:W-:Y:S01]  /*ba80*/  FFMA.FTZ R226, R155, c[0x0][0x23c], -R144.reuse ;  /* 0x00008f009be27a23 */ /* 0x100fe20000010890 */
[----:B---3--:R-:W-:Y:S01]  /*ba90*/  F2FP.BF16.PACK_AB R137, R166, R167 ;  /* 0x000000a7a689723e */ /* 0x008fe200000010ff */
        /* <DEDUP_REMOVED lines=9> */
[--C-:B------:R-:W-:Y:S02]  /*bb30*/  FFMA.FTZ R234, R145, c[0x0][0x23c], -R144.reuse ;  /* 0x00008f0091ea7a23 */ /* 0x100fe40000010890 */
[----:B------:R-:W-:Y:S01]  /*bb40*/  FFMA.FTZ R144, R133, c[0x0][0x23c], -R144 ;  /* 0x00008f0085907a23 */ /* 0x000fe20000010890 */
[----:B------:R-:W-:Y:S01]  /*bb50*/  LDSM.16.MT88.4 R156, [R192+0xf800] ;  /* 0x00f80000c09c783b */ /* 0x000fe20000004200 */
[----:B------:R-:W-:Y:S01]  /*bb60*/  FMUL.FTZ R36, R2, R36 ;  /* 0x0000002402247220 */ /* 0x000fe20000410000 */
[----:B------:R-:W-:Y:S01]  /*bb70*/  MUFU.EX2 R172, R172 ;  /* 0x000000ac00ac7308 */ /* 0x000fe20000000800 */
[----:B--2---:R-:W-:Y:S01]  /*bb80*/  F2FP.BF16.PACK_AB R139, R164, R165 ;  /* 0x000000a5a48b723e */ /* 0x004fe200000010ff */
[----:B------:R-:W-:Y:S02]  /*bb90*/  FMUL.FTZ R37, R2, R37 ;  /* 0x0000002502257220 */ /* 0x000fe40000410000 */
[C---:B------:R-:W-:Y:S02]  /*bba0*/  FMUL.FTZ R38, R0.reuse, R38 ;  /* 0x0000002600267220 */ /* 0x040fe40000410000 */
[----:B------:R-:W-:Y:S02]  /*bbb0*/  FMUL.FTZ R39, R0, R39 ;  /* 0x0000002700277220 */ /* 0x000fe40000410000 */
[C---:B-1----:R-:W-:Y:S02]  /*bbc0*/  HMMA.16816.F32.BF16 R4, R136.reuse, R12, R4 ;  /* 0x0000000c8804723c */ /* 0x042fe40000041804 */
[----:B------:R1:W-:Y:S03]  /*bbd0*/  MUFU.EX2 R133, R144 ;  /* 0x0000009000857308 */ /* 0x0003e60000000800 */
[C---:B------:R-:W-:Y:S02]  /*bbe0*/  FMUL.FTZ R40, R2.reuse, R40 ;  /* 0x0000002802287220 */ /* 0x040fe40000410000 */
[C---:B------:R-:W-:Y:S01]  /*bbf0*/  FMUL.FTZ R12, R2.reuse, R120 ;  /* 0x00000078020c7220 */ /* 0x040fe20000410000 */
[C---:B------:R-:W-:Y:S04]  /*bc00*/  HMMA.16816.F32.BF16 R8, R136.reuse, R14, R8 ;  /* 0x0000000e8808723c */ /* 0x040fe80000041808 */
[C---:B------:R-:W-:Y:S01]  /*bc10*/  FMUL.FTZ R13, R2.reuse, R121 ;  /* 0x00000079020d7220 */ /* 0x040fe20000410000 */
[----:B------:R-:W-:Y:S01]  /*bc20*/  MUFU.EX2 R173, R173 ;  /* 0x000000ad00ad7308 */ /* 0x000fe20000000800 */
[----:B------:R-:W-:Y:S02]  /*bc30*/  FMUL.FTZ R41, R2, R41 ;  /* 0x0000002902297220 */ /* 0x000fe40000410000 */
[C---:B------:R-:W-:Y:S04]  /*bc40*/  FMUL.FTZ R14, R0.reuse, R122 ;  /* 0x0000007a000e7220 */ /* 0x040fe80000410000 */
[C---:B------:R-:W-:Y:S02]  /*bc50*/  FMUL.FTZ R15, R0.reuse, R123 ;  /* 0x0000007b000f7220 */ /* 0x040fe40000410000 */
[----:B------:R-:W2:Y:S01]  /*bc60*/  LDSM.16.MT88.4 R120, [R192+0xc000] ;  /* 0x00c00000c078783b */ /* 0x000ea20000004200 */
[C---:B------:R-:W-:Y:S01]  /*bc70*/  FMUL.FTZ R42, R0.reuse, R42 ;  /* 0x0000002a002a7220 */ /* 0x040fe20000410000 */
[----:B------:R-:W-:Y:S01]  /*bc80*/  MUFU.EX2 R174, R174 ;  /* 0x000000ae00ae7308 */ /* 0x000fe20000000800 */
[----:B------:R-:W-:Y:S02]  /*bc90*/  FMUL.FTZ R43, R0, R43 ;  /* 0x0000002b002b7220 */ /* 0x000fe40000410000 */
[C---:B------:R-:W-:Y:S03]  /*bca0*/  HMMA.16816.F32.BF16 R12, R136.reuse, R20, R12 ;  /* 0x00000014880c723c */ /* 0x040fe6000004180c */
[C---:B------:R-:W-:Y:S02]  /*bcb0*/  FMUL.FTZ R44, R2.reuse, R44 ;  /* 0x0000002c022c7220 */ /* 0x040fe40000410000 */
[C---:B------:R-:W-:Y:S02]  /*bcc0*/  FMUL.FTZ R45, R2.reuse, R45 ;  /* 0x0000002d022d7220 */ /* 0x040fe40000410000 */
[C---:B------:R-:W-:Y:S01]  /*bcd0*/  FMUL.FTZ R20, R2.reuse, R112 ;  /* 0x0000007002147220 */ /* 0x040fe20000410000 */
[C---:B------:R-:W-:Y:S01]  /*bce0*/  HMMA.16816.F32.BF16 R16, R136.reuse, R22, R16 ;  /* 0x000000168810723c */ /* 0x040fe20000041810 */
[----:B------:R-:W3:Y:S03]  /*bcf0*/  MUFU.EX2 R175, R175 ;  /* 0x000000af00af7308 */ /* 0x000ee60000000800 */
[----:B------:R-:W-:Y:S02]  /*bd00*/  FMUL.FTZ R21, R2, R113 ;  /* 0x0000007102157220 */ /* 0x000fe40000410000 */
[C---:B------:R-:W-:Y:S02]  /*bd10*/  FMUL.FTZ R46, R0.reuse, R46 ;  /* 0x0000002e002e7220 */ /* 0x040fe40000410000 */
[C---:B------:R-:W-:Y:S03]  /*bd20*/  FMUL.FTZ R22, R0.reuse, R114 ;  /* 0x0000007200167220 */ /* 0x040fe60000410000 */
[----:B------:R-:W-:Y:S01]  /*bd30*/  MUFU.EX2 R176, R176 ;  /* 0x000000b000b07308 */ /* 0x000fe20000000800 */
[C---:B------:R-:W-:Y:S02]  /*bd40*/  FMUL.FTZ R23, R0.reuse, R115 ;  /* 0x0000007300177220 */ /* 0x040fe40000410000 */
[----:B------:R-:W4:Y:S01]  /*bd50*/  LDSM.16.MT88.4 R112, [R196+0xe000] ;  /* 0x00e00000c470783b */ /* 0x000f220000004200 */
[----:B------:R-:W-:Y:S02]  /*bd60*/  FMUL.FTZ R47, R0, R47 ;  /* 0x0000002f002f7220 */ /* 0x000fe40000410000 */
[C---:B------:R-:W-:Y:S02]  /*bd70*/  FMUL.FTZ R48, R2.reuse, R48 ;  /* 0x0000003002307220 */ /* 0x040fe40000410000 */
[C---:B------:R-:W-:Y:S02]  /*bd80*/  HMMA.16816.F32.BF16 R20, R136.reuse, R28, R20 ;  /* 0x0000001c8814723c */ /* 0x040fe40000041814 */
[----:B------:R-:W-:Y:S01]  /*bd90*/  MUFU.EX2 R177, R177 ;  /* 0x000000b100b17308 */ /* 0x000fe20000000800 */
[----:B------:R-:W-:Y:S02]  /*bda0*/  FMUL.FTZ R49, R2, R49 ;  /* 0x0000003102317220 */ /* 0x000fe40000410000 */
[----:B------:R-:W-:Y:S02]  /*bdb0*/  FMUL.FTZ R50, R0, R50 ;  /* 0x0000003200327220 */ /* 0x000fe40000410000 */
[C---:B------:R-:W-:Y:S01]  /*bdc0*/  FMUL.FTZ R28, R2.reuse, R104 ;  /* 0x00000068021c7220 */ /* 0x040fe20000410000 */
[C---:B------:R-:W-:Y:S04]  /*bdd0*/  HMMA.16816.F32.BF16 R24, R136.reuse, R30, R24 ;  /* 0x0000001e8818723c */ /* 0x040fe80000041818 */
[----:B------:R-:W-:Y:S01]  /*bde0*/  FMUL.FTZ R29, R2, R105 ;  /* 0x00000069021d7220 */ /* 0x000fe20000410000 */
[----:B------:R-:W-:Y:S01]  /*bdf0*/  MUFU.EX2 R178, R178 ;  /* 0x000000b200b27308 */ /* 0x000fe20000000800 */
[C---:B------:R-:W-:Y:S02]  /*be00*/  FMUL.FTZ R51, R0.reuse, R51 ;  /* 0x0000003300337220 */ /* 0x040fe40000410000 */
[C---:B------:R-:W-:Y:S04]  /*be10*/  FMUL.FTZ R30, R0.reuse, R106 ;  /* 0x0000006a001e7220 */ /* 0x040fe80000410000 */
[----:B------:R-:W-:Y:S02]  /*be20*/  FMUL.FTZ R31, R0, R107 ;  /* 0x0000006b001f7220 */ /* 0x000fe40000410000 */
[----:B------:R-:W5:Y:S01]  /*be30*/  LDSM.16.MT88.4 R104, [R194+0xe000] ;  /* 0x00e00000c268783b */ /* 0x000f620000004200 */
[C---:B------:R-:W-:Y:S01]  /*be40*/  FMUL.FTZ R52, R2.reuse, R52 ;  /* 0x0000003402347220 */ /* 0x040fe20000410000 */
[----:B------:R-:W-:Y:S01]  /*be50*/  MUFU.EX2 R179, R179 ;  /* 0x000000b300b37308 */ /* 0x000fe20000000800 */
[----:B------:R-:W-:Y:S02]  /*be60*/  FMUL.FTZ R53, R2, R53 ;  /* 0x0000003502357220 */ /* 0x000fe40000410000 */
[C---:B--2---:R-:W-:Y:S03]  /*be70*/  HMMA.16816.F32.BF16 R28, R136.reuse, R120, R28 ;  /* 0x00000078881c723c */ /* 0x044fe6000004181c */
[C---:B------:R-:W-:Y:S02]  /*be80*/  FMUL.FTZ R54, R0.reuse, R54 ;  /* 0x0000003600367220 */ /* 0x040fe40000410000 */
[----:B------:R-:W-:Y:S02]  /*be90*/  FMUL.FTZ R55, R0, R55 ;  /* 0x0000003700377220 */ /* 0x000fe40000410000 */
[C---:B------:R-:W-:Y:S01]  /*bea0*/  FMUL.FTZ R56, R2.reuse, R56 ;  /* 0x0000003802387220 */ /* 0x040fe20000410000 */
[C---:B------:R-:W-:Y:S01]  /*beb0*/  HMMA.16816.F32.BF16 R32, R136.reuse, R122, R32 ;  /* 0x0000007a8820723c */ /* 0x040fe20000041820 */
[----:B------:R-:W-:Y:S01]  /*bec0*/  LDSM.16.MT88.4 R120, [R192+0xc800] ;  /* 0x00c80000c078783b */ /* 0x000fe20000004200 */
[----:B------:R-:W-:Y:S02]  /*bed0*/  MUFU.EX2 R207, R207 ;  /* 0x000000cf00cf7308 */ /* 0x000fe40000000800 */
[----:B------:R-:W-:Y:S02]  /*bee0*/  FMUL.FTZ R57, R2, R57 ;  /* 0x0000003902397220 */ /* 0x000fe40000410000 */
[C---:B------:R-:W-:Y:S02]  /*bef0*/  FMUL.FTZ R58, R0.reuse, R58 ;  /* 0x0000003a003a7220 */ /* 0x040fe40000410000 */
[C---:B----4-:R-:W-:Y:S04]  /*bf00*/  HMMA.16816.F32.BF16 R36, R136.reuse, R112, R36 ;  /* 0x000000708824723c */ /* 0x050fe80000041824 */
[----:B------:R-:W-:Y:S01]  /*bf10*/  FMUL.FTZ R59, R0, R59 ;  /* 0x0000003b003b7220 */ /* 0x000fe20000410000 */
[----:B------:R-:W-:Y:S01]  /*bf20*/  MUFU.EX2 R222, R222 ;  /* 0x000000de00de7308 */ /* 0x000fe20000000800 */
[C---:B------:R-:W-:Y:S02]  /*bf30*/  FMUL.FTZ R60, R2.reuse, R60 ;  /* 0x0000003c023c7220 */ /* 0x040fe40000410000 */
[C---:B------:R-:W-:Y:S01]  /*bf40*/  HMMA.16816.F32.BF16 R40, R136.reuse, R114, R40 ;  /* 0x000000728828723c */ /* 0x040fe20000041828 */
[----:B------:R-:W-:Y:S03]  /*bf50*/  LDSM.16.MT88.4 R112, [R196+0xc800] ;  /* 0x00c80000c470783b */ /* 0x000fe60000004200 */
[----:B------:R-:W-:Y:S02]  /*bf60*/  FMUL.FTZ R61, R2, R61 ;  /* 0x0000003d023d7220 */ /* 0x000fe40000410000 */
[C---:B------:R-:W-:Y:S01]  /*bf70*/  FMUL.FTZ R62, R0.reuse, R62 ;  /* 0x0000003e003e7220 */ /* 0x040fe20000410000 */
[----:B------:R-:W-:Y:S01]  /*bf80*/  MUFU.EX2 R224, R224 ;  /* 0x000000e000e07308 */ /* 0x000fe20000000800 */
[----:B------:R-:W-:Y:S01]  /*bf90*/  FMUL.FTZ R63, R0, R63 ;  /* 0x0000003f003f7220 */ /* 0x000fe20000410000 */
[C---:B-----5:R-:W-:Y:S03]  /*bfa0*/  HMMA.16816.F32.BF16 R44, R136.reuse, R104, R44 ;  /* 0x00000068882c723c */ /* 0x060fe6000004182c */
[C---:B------:R-:W-:Y:S02]  /*bfb0*/  FMUL.FTZ R64, R2.reuse, R64 ;  /* 0x0000004002407220 */ /* 0x040fe40000410000 */
[----:B------:R-:W-:Y:S03]  /*bfc0*/  FMUL.FTZ R65, R2, R65 ;  /* 0x0000004102417220 */ /* 0x000fe60000410000 */
[----:B------:R-:W-:Y:S01]  /*bfd0*/  MUFU.EX2 R227, R227 ;  /* 0x000000e300e37308 */ /* 0x000fe20000000800 */
[C---:B------:R-:W-:Y:S01]  /*bfe0*/  FMUL.FTZ R66, R0.reuse, R66 ;  /* 0x0000004200427220 */ /* 0x040fe20000410000 */
[C---:B------:R-:W-:Y:S01]  /*bff0*/  HMMA.16816.F32.BF16 R48, R136.reuse, R106, R48 ;  /* 0x0000006a8830723c */ /* 0x040fe20000041830 */
[----:B------:R-:W2:Y:S02]  /*c000*/  LDSM.16.MT88.4 R104, [R196+0x10000] ;  /* 0x01000000c468783b */ /* 0x000ea40000004200 */
[----:B------:R-:W-:Y:S02]  /*c010*/  FMUL.FTZ R67, R0, R67 ;  /* 0x0000004300437220 */ /* 0x000fe40000410000 */
[C---:B------:R-:W-:Y:S03]  /*c020*/  FMUL.FTZ R68, R2.reuse, R68 ;  /* 0x0000004402447220 */ /* 0x040fe60000410000 */
[C---:B------:R-:W-:Y:S01]  /*c030*/  HMMA.16816.F32.BF16 R52, R136.reuse, R100, R52 ;  /* 0x000000648834723c */ /* 0x040fe20000041834 */
[----:B------:R-:W-:Y:S03]  /*c040*/  MUFU.EX2 R226, R226 ;  /* 0x000000e200e27308 */ /* 0x000fe60000000800 */
[----:B------:R-:W-:Y:S02]  /*c050*/  FMUL.FTZ R69, R2, R69 ;  /* 0x0000004502457220 */ /* 0x000fe40000410000 */
[C---:B------:R-:W-:Y:S02]  /*c060*/  FMUL.FTZ R70, R0.reuse, R70 ;  /* 0x0000004600467220 */ /* 0x040fe40000410000 */
[C---:B------:R-:W-:Y:S01]  /*c070*/  HMMA.16816.F32.BF16 R56, R136.reuse, R102, R56 ;  /* 0x000000668838723c */ /* 0x040fe20000041838 */
[----:B------:R-:W4:Y:S02]  /*c080*/  LDSM.16.MT88.4 R100, [R194+0x10000] ;  /* 0x01000000c264783b */ /* 0x000f240000004200 */
[----:B------:R-:W-:Y:S01]  /*c090*/  MUFU.EX2 R229, R229 ;  /* 0x000000e500e57308 */ /* 0x000fe20000000800 */
[----:B------:R-:W-:Y:S02]  /*c0a0*/  FMUL.FTZ R71, R0, R71 ;  /* 0x0000004700477220 */ /* 0x000fe40000410000 */
[C---:B------:R-:W-:Y:S02]  /*c0b0*/  FMUL.FTZ R72, R2.reuse, R72 ;  /* 0x0000004802487220 */ /* 0x040fe40000410000 */
[C---:B------:R-:W-:Y:S04]  /*c0c0*/  HMMA.16816.F32.BF16 R60, R136.reuse, R108, R60 ;  /* 0x0000006c883c723c */ /* 0x040fe8000004183c */
[----:B------:R-:W-:Y:S01]  /*c0d0*/  FMUL.FTZ R73, R2, R73 ;  /* 0x0000004902497220 */ /* 0x000fe20000410000 */
[----:B------:R-:W-:Y:S01]  /*c0e0*/  MUFU.EX2 R228, R228 ;  /* 0x000000e400e47308 */ /* 0x000fe20000000800 */
[C---:B------:R-:W-:Y:S02]  /*c0f0*/  FMUL.FTZ R74, R0.reuse, R74 ;  /* 0x0000004a004a7220 */ /* 0x040fe40000410000 */
[C---:B------:R-:W-:Y:S01]  /*c100*/  HMMA.16816.F32.BF16 R64, R136.reuse, R110, R64 ;  /* 0x0000006e8840723c */ /* 0x040fe20000041840 */
[----:B------:R-:W5:Y:S03]  /*c110*/  LDSM.16.MT88.4 R108, [R193+0x10000] ;  /* 0x01000000c16c783b */ /* 0x000f660000004200 */
[----:B------:R-:W-:Y:S02]  /*c120*/  FMUL.FTZ R75, R0, R75 ;  /* 0x0000004b004b7220 */ /* 0x000fe40000410000 */
[C---:B------:R-:W-:Y:S01]  /*c130*/  FMUL.FTZ R84, R2.reuse, R84 ;  /* 0x0000005402547220 */ /* 0x040fe20000410000 */
[----:B------:R-:W-:Y:S01]  /*c140*/  MUFU.EX2 R231, R231 ;  /* 0x000000e700e77308 */ /* 0x000fe20000000800 */
[----:B------:R-:W-:Y:S01]  /*c150*/  FMUL.FTZ R85, R2, R85 ;  /* 0x0000005502557220 */ /* 0x000fe20000410000 */
[C---:B--2---:R-:W-:Y:S03]  /*c160*/  HMMA.16816.F32.BF16 R68, R136.reuse, R104, R68 ;  /* 0x000000688844723c */ /* 0x044fe60000041844 */
[C---:B------:R-:W-:Y:S02]  /*c170*/  FMUL.FTZ R86, R0.reuse, R86 ;  /* 0x0000005600567220 */ /* 0x040fe40000410000 */
[----:B------:R-:W-:Y:S02]  /*c180*/  FMUL.FTZ R87, R0, R87 ;  /* 0x0000005700577220 */ /* 0x000fe40000410000 */
[--C-:B------:R-:W-:Y:S01]  /*c190*/  FFMA.FTZ R170, R170, c[0x0][0x23c], -R151.reuse ;  /* 0x00008f00aaaa7a23 */ /* 0x100fe20000010897 */
[C---:B------:R-:W-:Y:S01]  /*c1a0*/  HMMA.16816.F32.BF16 R72, R136.reuse, R106, R72 ;  /* 0x0000006a8848723c */ /* 0x040fe20000041848 */
[----:B------:R-:W2:Y:S01]  /*c1b0*/  LDSM.16.MT88.4 R104, [R192+0x10000] ;  /* 0x01000000c068783b */ /* 0x000ea20000004200 */
[----:B------:R-:W-:Y:S02]  /*c1c0*/  MUFU.EX2 R230, R230 ;  /* 0x000000e600e67308 */ /* 0x000fe40000000800 */
[C---:B------:R-:W-:Y:S02]  /*c1d0*/  FMUL.FTZ R76, R2.reuse, R76 ;  /* 0x0000004c024c7220 */ /* 0x040fe40000410000 */
[----:B------:R-:W-:Y:S02]  /*c1e0*/  FMUL.FTZ R77, R2, R77 ;  /* 0x0000004d024d7220 */ /* 0x000fe40000410000 */
[C---:B------:R-:W-:Y:S04]  /*c1f0*/  FMUL.FTZ R78, R0.reuse, R78 ;  /* 0x0000004e004e7220 */ /* 0x040fe80000410000 */
[----:B------:R-:W-:Y:S01]  /*c200*/  FMUL.FTZ R79, R0, R79 ;  /* 0x0000004f004f7220 */ /* 0x000fe20000410000 */
[----:B------:R-:W5:Y:S01]  /*c210*/  MUFU.EX2 R170, R170 ;  /* 0x000000aa00aa7308 */ /* 0x000f620000000800 */
[----:B------:R-:W-:Y:S02]  /*c220*/  FFMA.FTZ R151, R146, c[0x0][0x23c], -R151 ;  /* 0x00008f0092977a23 */ /* 0x000fe40000010897 */
[----:B-1----:R-:W-:Y:S01]  /*c230*/  LDSM.16.MT88.4 R144, [R196+0xf800] ;  /* 0x00f80000c490783b */ /* 0x002fe20000004200 */
[C---:B------:R-:W-:Y:S02]  /*c240*/  FMUL.FTZ R88, R2.reuse, R88 ;  /* 0x0000005802587220 */ /* 0x040fe40000410000 */
[C---:B----4-:R-:W-:Y:S03]  /*c250*/  HMMA.16816.F32.BF16 R76, R136.reuse, R100, R76 ;  /* 0x00000064884c723c */ /* 0x050fe6000004184c */
[C---:B------:R-:W-:Y:S01]  /*c260*/  FMUL.FTZ R80, R2.reuse, R80 ;  /* 0x0000005002507220 */ /* 0x040fe20000410000 */
[----:B------:R1:W4:Y:S01]  /*c270*/  MUFU.EX2 R233, R151 ;  /* 0x0000009700e97308 */ /* 0x0003220000000800 */
[----:B------:R-:W-:Y:S02]  /*c280*/  FMUL.FTZ R81, R2, R81 ;  /* 0x0000005102517220 */ /* 0x000fe40000410000 */
[C---:B------:R-:W-:Y:S01]  /*c290*/  FMUL.FTZ R82, R0.reuse, R82 ;  /* 0x0000005200527220 */ /* 0x040fe20000410000 */
[----:B---3--:R-:W-:Y:S01]  /*c2a0*/  F2FP.BF16.PACK_AB R101, R175, R174 ;  /* 0x000000aeaf65723e */ /* 0x008fe200000010ff */
[----:B------:R-:W-:Y:S03]  /*c2b0*/  FMUL.FTZ R83, R0, R83 ;  /* 0x0000005300537220 */ /* 0x000fe60000410000 */
[----:B------:R-:W-:Y:S02]  /*c2c0*/  FMUL.FTZ R89, R2, R89 ;  /* 0x0000005902597220 */ /* 0x000fe40000410000 */
[C---:B------:R-:W-:Y:S01]  /*c2d0*/  FMUL.FTZ R90, R0.reuse, R90 ;  /* 0x0000005a005a7220 */ /* 0x040fe20000410000 */
[----:B------:R-:W-:Y:S01]  /*c2e0*/  MUFU.EX2 R232, R232 ;  /* 0x000000e800e87308 */ /* 0x000fe20000000800 */
[C---:B------:R-:W-:Y:S03]  /*c2f0*/  HMMA.16816.F32.BF16 R80, R136.reuse, R102, R80 ;  /* 0x000000668850723c */ /* 0x040fe60000041850 */
[----:B------:R-:W-:Y:S01]  /*c300*/  FMUL.FTZ R91, R0, R91 ;  /* 0x0000005b005b7220 */ /* 0x000fe20000410000 */
[----:B-----5:R-:W-:Y:S01]  /*c310*/  F2FP.BF16.PACK_AB R100, R171, R170 ;  /* 0x000000aaab64723e */ /* 0x020fe200000010ff */
[C---:B------:R-:W-:Y:S02]  /*c320*/  FMUL.FTZ R92, R2.reuse, R92 ;  /* 0x0000005c025c7220 */ /* 0x040fe40000410000 */
[----:B------:R-:W-:Y:S01]  /*c330*/  FMUL.FTZ R93, R2, R93 ;  /* 0x0000005d025d7220 */ /* 0x000fe20000410000 */
[C---:B------:R-:W-:Y:S01]  /*c340*/  HMMA.16816.F32.BF16 R84, R136.reuse, R108, R84 ;  /* 0x0000006c8854723c */ /* 0x040fe20000041854 */
[----:B------:R-:W3:Y:S01]  /*c350*/  MUFU.EX2 R235, R235 ;  /* 0x000000eb00eb7308 */ /* 0x000ee20000000800 */
[----:B-1----:R-:W-:Y:S02]  /*c360*/  LDSM.16.MT88.4 R148, [R194+0xf800] ;  /* 0x00f80000c294783b */ /* 0x002fe40000004200 */
[C---:B------:R-:W-:Y:S01]  /*c370*/  FMUL.FTZ R94, R0.reuse, R94 ;  /* 0x0000005e005e7220 */ /* 0x040fe20000410000 */
[----:B------:R-:W-:Y:S01]  /*c380*/  F2FP.BF16.PACK_AB R102, R173, R172 ;  /* 0x000000acad66723e */ /* 0x000fe200000010ff */
[----:B------:R-:W-:Y:S02]  /*c390*/  FMUL.FTZ R95, R0, R95 ;  /* 0x0000005f005f7220 */ /* 0x000fe40000410000 */
[C---:B------:R-:W-:Y:S03]  /*c3a0*/  HMMA.16816.F32.BF16 R88, R136.reuse, R110, R88 ;  /* 0x0000006e8858723c */ /* 0x040fe60000041858 */
[----:B------:R-:W1:Y:S01]  /*c3b0*/  MUFU.EX2 R234, R234 ;  /* 0x000000ea00ea7308 */ /* 0x000e620000000800 */
[----:B------:R-:W5:Y:S01]  /*c3c0*/  LDSM.16.MT88.4 R108, [R194+0xc800] ;  /* 0x00c80000c26c783b */ /* 0x000f620000004200 */
[C---:B------:R-:W-:Y:S01]  /*c3d0*/  FMUL.FTZ R96, R2.reuse, R96 ;  /* 0x0000006002607220 */ /* 0x040fe20000410000 */
[----:B------:R-:W-:Y:S01]  /*c3e0*/  F2FP.BF16.PACK_AB R103, R177, R176 ;  /* 0x000000b0b167723e */ /* 0x000fe200000010ff */
[----:B------:R-:W-:Y:S01]  /*c3f0*/  FMUL.FTZ R97, R2, R97 ;  /* 0x0000006102617220 */ /* 0x000fe20000410000 */
[C---:B--2---:R-:W-:Y:S04]  /*c400*/  HMMA.16816.F32.BF16 R92, R136.reuse, R104, R92 ;  /* 0x00000068885c723c */ /* 0x044fe8000004185c */
[C---:B------:R-:W-:Y:S02]  /*c410*/  FMUL.FTZ R98, R0.reuse, R98 ;  /* 0x0000006200627220 */ /* 0x040fe40000410000 */
[----:B------:R-:W-:Y:S02]  /*c420*/  FMUL.FTZ R99, R0, R99 ;  /* 0x0000006300637220 */ /* 0x000fe40000410000 */
[----:B------:R-:W-:Y:S04]  /*c430*/  FFMA.FTZ R135, R2, R225, R135 ;  /* 0x000000e102877223 */ /* 0x000fe80000010087 */
[----:B------:R-:W-:Y:S01]  /*c440*/  FFMA.FTZ R167, R0, R223, R167 ;  /* 0x000000df00a77223 */ /* 0x000fe200000100a7 */
[----:B------:R-:W-:Y:S01]  /*c450*/  HMMA.16816.F32.BF16 R96, R136, R106, R96 ;  /* 0x0000006a8860723c */ /* 0x000fe20000041860 */
[----:B------:R-:W2:Y:S02]  /*c460*/  LDSM.16.MT88.4 R104, [R192+0xe800] ;  /* 0x00e80000c068783b */ /* 0x000ea40000004200 */
[----:B------:R-:W-:Y:S02]  /*c470*/  FADD.FTZ R134, R134, R135 ;  /* 0x0000008786867221 */ /* 0x000fe40000010000 */
[----:B------:R-:W-:Y:S02]  /*c480*/  FADD.FTZ R166, R166, R167 ;  /* 0x000000a7a6a67221 */ /* 0x000fe40000010000 */
[----:B------:R-:W-:Y:S01]  /*c490*/  F2FP.BF16.PACK_AB R136, R231, R228 ;  /* 0x000000e4e788723e */ /* 0x000fe200000010ff */
[C---:B------:R-:W-:Y:S05]  /*c4a0*/  HMMA.16816.F32.BF16 R4, R100.reuse, R112, R4 ;  /* 0x000000706404723c */ /* 0x040fea0000041804 */
[----:B----4-:R-:W-:Y:S01]  /*c4b0*/  F2FP.BF16.PACK_AB R138, R233, R230 ;  /* 0x000000e6e98a723e */ /* 0x010fe200000010ff */
[----:B------:R-:W-:Y:S01]  /*c4c0*/  IMAD.MOV.U32 R2, RZ, RZ, R132 ;  /* 0x000000ffff027224 */ /* 0x000fe200078e0084 */
[----:B---3--:R-:W-:Y:S01]  /*c4d0*/  F2FP.BF16.PACK_AB R137, R235, R232 ;  /* 0x000000e8eb89723e */ /* 0x008fe200000010ff */
[C---:B------:R-:W-:Y:S01]  /*c4e0*/  HMMA.16816.F32.BF16 R8, R100.reuse, R114, R8 ;  /* 0x000000726408723c */ /* 0x040fe20000041808 */
[----:B------:R-:W-:Y:S03]  /*c4f0*/  LDSM.16.MT88.4 R112, [R194+0x10800] ;  /* 0x01080000c270783b */ /* 0x000fe60000004200 */
[----:B-1----:R-:W-:Y:S04]  /*c500*/  F2FP.BF16.PACK_AB R139, R133, R234 ;  /* 0x000000ea858b723e */ /* 0x002fe800000010ff */
[C---:B-----5:R-:W-:Y:S08]  /*c510*/  HMMA.16816.F32.BF16 R12, R100.reuse, R108, R12 ;  /* 0x0000006c640c723c */ /* 0x060ff0000004180c */
        /* <DEDUP_REMOVED lines=118> */
[----:B------:R-:W-:Y:S02]  /*cc80*/  FADD.FTZ R5, R222, R5 ;  /* 0x00000005de057221 */ /* 0x000fe40000010000 */
[----:B------:R-:W-:Y:S02]  /*cc90*/  IMAD.MOV.U32 R0, RZ, RZ, R3 ;  /* 0x000000ffff007224 */ /* 0x000fe400078e0003 */
[----:B------:R-:W-:Y:S04]  /*cca0*/  FADD.FTZ R228, R228, R5 ;  /* 0x00000005e4e47221 */ /* 0x000fe80000010000 */
[----:B------:R-:W-:Y:S04]  /*ccb0*/  FADD.FTZ R231, R231, R228 ;  /* 0x000000e4e7e77221 */ /* 0x000fe80000010000 */
[----:B------:R-:W-:Y:S04]  /*ccc0*/  FADD.FTZ R230, R230, R231 ;  /* 0x000000e7e6e67221 */ /* 0x000fe80000010000 */
[----:B------:R-:W-:Y:S01]  /*ccd0*/  FADD.FTZ R225, R233, R230 ;  /* 0x000000e6e9e17221 */ /* 0x000fe20000010000 */
[----:B------:R-:W-:-:S05]  /*cce0*/  @P0 BRA `(.L_x_5588) ;  /* 0xffffc66000000947 */ /* 0x000fca000383ffff */
.L_x_5584:
        /* <DEDUP_REMOVED lines=309> */
.L_x_5590:
[----:B---34-:R-:W-:Y:S05]  /*e040*/  BSYNC B0 ;  /* 0x0000000000007941 */ /* 0x018fea0003800000 */
.L_x_5589:
        /* <DEDUP_REMOVED lines=33> */
.L_x_5592:
[----:B------:R-:W-:Y:S05]  /*e260*/  BSYNC B0 ;  /* 0x0000000000007941 */ /* 0x000fea0003800000 */
.L_x_5591:
        /* <DEDUP_REMOVED lines=17> */
.L_x_5594:
[----:B------:R-:W-:Y:S05]  /*e380*/  BSYNC B0 ;  /* 0x0000000000007941 */ /* 0x000fea0003800000 */
.L_x_5593:
        /* <DEDUP_REMOVED lines=17> */
.L_x_5596:
[----:B------:R-:W-:Y:S05]  /*e4a0*/  BSYNC B0 ;  /* 0x0000000000007941 */ /* 0x000fea0003800000 */
.L_x_5595:
        /* <DEDUP_REMOVED lines=16> */
.L_x_5597:
        /* <DEDUP_REMOVED lines=13> */
.L_x_7869:


//--------------------- .text._ZN5flash24flash_fwd_splitkv_kernelI23Flash_fwd_kernel_traitsILi192ELi64ELi64ELi4ELb0ELb0EN7cutlass10bfloat16_tE19Flash_kernel_traitsILi192ELi64ELi64ELi4ES3_EELb0ELb1ELb1ELb0ELb0ELb0ELb0ELb0EEEvNS_16Flash_fwd_paramsE --------------------------
	.section	.text._ZN5flash24flash_fwd_splitkv_kernelI23Flash_fwd_kernel_traitsILi192ELi64ELi64ELi4ELb0ELb0EN7cutlass10bfloat16_tE19Flash_kernel_traitsILi192ELi64ELi64ELi4ES3_EELb0ELb1ELb1ELb0ELb0ELb0ELb0ELb0EEEvNS_16Flash_fwd_paramsE,"ax",@progbits
	.sectioninfo	@"SHI_REGISTERS=242"
	.align	128
        .global         _ZN5flash24flash_fwd_splitkv_kernelI23Flash_fwd_kernel_traitsILi192ELi64ELi64ELi4ELb0ELb0EN7cutlass10bfloat16_tE19Flash_kernel_traitsILi192ELi64ELi64ELi4ES3_EELb0ELb1ELb1ELb0ELb0ELb0ELb0ELb0EEEvNS_16Flash_fwd_paramsE
        .type           _ZN5flash24flash_fwd_splitkv_kernelI23Flash_fwd_kernel_traitsILi192ELi64ELi64ELi4ELb0ELb0EN7cutlass10bfloat16_tE19Flash_kernel_traitsILi192ELi64ELi64ELi4ES3_EELb0ELb1ELb1ELb0ELb0ELb0ELb0ELb0EEEvNS_16Flash_fwd_paramsE,@function
        .size           _ZN5flash24flash_fwd_splitkv_kernelI23Flash_fwd_kernel_traitsILi192ELi64ELi64ELi4ELb0ELb0EN7cutlass10bfloat16_tE19Flash_kernel_traitsILi192ELi64ELi64ELi4ES3_EELb0ELb1ELb1ELb0ELb0ELb0ELb0ELb0EEEvNS_16Flash_fwd_paramsE,(.L_x_7870 - _ZN5flash24flash_fwd_splitkv_kernelI23Flash_fwd_kernel_traitsILi192ELi64ELi64ELi4ELb0ELb0EN7cutlass10bfloat16_tE19Flash_kernel_traitsILi192ELi64ELi64ELi4ES3_EELb0ELb1ELb1ELb0ELb0ELb0ELb0ELb0EEEvNS_16Flash_fwd_paramsE)
        .other          _ZN5flash24flash_fwd_splitkv_kernelI23Flash_fwd_kernel_traitsILi192ELi64ELi64ELi4ELb0ELb0EN7cutlass10bfloat16_tE19Flash_kernel_traitsILi192ELi64ELi64ELi4ES3_EELb0ELb1ELb1ELb0ELb0ELb0ELb0ELb0EEEvNS_16Flash_fwd_paramsE,@"STO_CUDA_ENTRY STV_DEFAULT"
_ZN5flash24flash_fwd_splitkv_kernelI23Flash_fwd_kernel_traitsILi192ELi64ELi64ELi4ELb0ELb0EN7cutlass10bfloat16_tE19Flash_kernel_traitsILi192ELi64ELi64ELi4ES3_EELb0ELb1ELb1ELb0ELb0ELb0ELb0ELb0EEEvNS_16Flash_fwd_paramsE:
.text._ZN5flash24flash_fwd_splitkv_kernelI23Flash_fwd_kernel_traitsILi192ELi64ELi64ELi4ELb0ELb0EN7cutlass10bfloat16_tE19Flash_kernel_traitsILi192ELi64ELi64ELi4ES3_EELb0ELb1ELb1ELb0ELb0ELb0ELb0ELb0EEEvNS_16Flash_fwd_paramsE:
        /* <DEDUP_REMOVED lines=10> */
[----:B------:R-:W-:Y:S02]  /*00a0*/  ULDC.U8 UR8, c[0x0][0x312] ;  /* 0x0000c48000087ab9 */ /* 0x000fe40000000000 */
[----:B------:R-:W-:Y:S02]  /*00b0*/  UISETP.NE.AND.EX UP0, UPT, URZ, UR5, UPT, UP0 ;  /* 0x000000053f00728c */ /* 0x000fe4000bf05300 */
[----:B------:R-:W-:Y:S02]  /*00c0*/  ULDC.64 UR6, c[0x0][0x248] ;  /* 0x0000920000067ab9 */ /* 0x000fe40000000a00 */
[----:B-1----:R-:W-:Y:S02]  /*00d0*/  UIMAD.WIDE UR10, UR15, UR22, UR10 ;  /* 0x000000160f0a72a5 */ /* 0x002fe4000f8e020a */
[----:B------:R-:W-:Y:S01]  /*00e0*/  PLOP3.LUT P0, PT, PT, PT, UP0, 0x80, 0x0 ;  /* 0x000000000000781c */ /* 0x000fe20003f0f008 */
[----:B------:R-:W-:-:S02]  /*00f0*/  ULDC.64 UR4, c[0x0][0x250] ;  /* 0x0000940000047ab9 */ /* 0x000fc40000000a00 */
[----:B------:R-:W-:Y:S01]  /*0100*/  UISETP.NE.AND UP3, UPT, UR8, URZ, UPT ;  /* 0x0000003f0800728c */ /* 0x000fe2000bf65270 */
[----:B------:R-:W-:Y:S01]  /*0110*/  IMAD.U32 R10, RZ, RZ, UR10 ;  /* 0x0000000aff0a7e24 */ /* 0x000fe2000f8e00ff */
[----:B------:R-:W-:Y:S01]  /*0120*/  UISETP.EQ.U32.AND UP1, UPT, URZ, UR6, UPT ;  /* 0x000000063f00728c */ /* 0x000fe2000bf22070 */
[----:B------:R-:W-:Y:S01]  /*0130*/  IMAD.U32 R11, RZ, RZ, UR11 ;  /* 0x0000000bff0b7e24 */ /* 0x000fe2000f8e00ff */
[----:B------:R-:W-:Y:S02]  /*0140*/  ULDC.64 UR10, c[0x0][0x118] ;  /* 0x00004600000a7ab9 */ /* 0x000fe40000000a00 */
[----:B------:R-:W-:Y:S02]  /*0150*/  @UP0 UIMAD.WIDE UR4, UR15, UR22, UR4 ;  /* 0x000000160f0402a5 */ /* 0x000fe4000f8e0204 */
[----:B------:R-:W2:Y:S01]  /*0160*/  @P2 LDG.E R4, [R10.64] ;  /* 0x0000000a0a042981 */ /* 0x000ea2000c1e1900 */
[----:B------:R-:W-:-:S03]  /*0170*/  UISETP.EQ.OR.EX UP1, UPT, URZ, UR7, !UP3, UP1 ;  /* 0x000000073f00728c */ /* 0x000fc6000df22710 */
[----:B------:R-:W3:Y:S01]  /*0180*/  @P2 LDG.E R0, [R10.64+0x4] ;  /* 0x0000040a0a002981 */ /* 0x000ee2000c1e1900 */
[----:B------:R-:W-:Y:S01]  /*0190*/  IMAD.U32 R8, RZ, RZ, UR4 ;  /* 0x00000004ff087e24 */ /* 0x000fe2000f8e00ff */
[----:B------:R-:W-:Y:S01]  /*01a0*/  MOV R9, UR5 ;  /* 0x0000000500097c02 */ /* 0x000fe20008000f00 */
[----:B------:R-:W-:-:S04]  /*01b0*/  ULDC.64 UR6, c[0x0][0x248] ;  /* 0x0000920000067ab9 */ /* 0x000fc80000000a00 */
        /* <DEDUP_REMOVED lines=27> */
.L_x_5598:
[----:B------:R-:W-:Y:S02]  /*0370*/  ULDC UR6, c[0x0][0x218] ;  /* 0x0000860000067ab9 */ /* 0x000fe40000000800 */
.L_x_5599:
        /* <DEDUP_REMOVED lines=110> */
.L_x_5602:
[----:B------:R-:W-:Y:S05]  /*0a60*/  BSYNC B0 ;  /* 0x0000000000007941 */ /* 0x000fea0003800000 */
.L_x_5601:
        /* <DEDUP_REMOVED lines=20> */
.L_x_5604:
[----:B------:R-:W-:Y:S05]  /*0bb0*/  BSYNC B0 ;  /* 0x0000000000007941 */ /* 0x000fea0003800000 */
.L_x_5603:
        /* <DEDUP_REMOVED lines=20> */
.L_x_5606:
[----:B------:R-:W-:Y:S05]  /*0d00*/  BSYNC B0 ;  /* 0x0000000000007941 */ /* 0x000fea0003800000 */
.L_x_5605:
        /* <DEDUP_REMOVED lines=19> */
.L_x_5608:
[----:B------:R-:W-:Y:S05]  /*0e40*/  BSYNC B0 ;  /* 0x0000000000007941 */ /* 0x000fea0003800000 */
.L_x_5607:
        /* <DEDUP_REMOVED lines=20> */
.L_x_5600:
        /* <DEDUP_REMOVED lines=61> */
[----:B------:R-:W-:Y:S02]  /*1360*/  IMAD.U32 R10, RZ, RZ, UR4 ;  /* 0x00000004ff0a7e24 */ /* 0x000fe4000f8e00ff */
[----:B------:R-:W-:Y:S01]  /*1370*/  IMAD.U32 R11, RZ, RZ, UR5 ;  /* 0x00000005ff0b7e24 */ /* 0x000fe2000f8e00ff */
[----:B------:R-:W-:Y:S01]  /*1380*/  IABS R4, c[0x0][0x1c8] ;  /* 0x0000720000047a13 */ /* 0x000fe20000000000 */
[----:B------:R-:W1:Y:S01]  /*1390*/  S2R R0, SR_CTAID.Z ;  /* 0x0000000000007919 */ /* 0x000e620000002700 */
[----:B------:R-:W-:Y:S02]  /*13a0*/  ULDC UR21, c[0x0][0x1c8] ;  /* 0x0000720000157ab9 */ /* 0x000fe40000000800 */
[----:B------:R-:W-:Y:S01]  /*13b0*/  UIADD3 UR20, -UR20, URZ, URZ ;  /* 0x0000003f14147290 */ /* 0x000fe2000fffe13f */
[----:B------:R-:W2:Y:S01]  /*13c0*/  LDG.E R2, [R10.64] ;  /* 0x0000000a0a027981 */ /* 0x000ea2000c1e1900 */
[----:B------:R-:W3:Y:S01]  /*13d0*/  I2F.RP R5, R4 ;  /* 0x0000000400057306 */ /* 0x000ee20000209400 */
[----:B------:R-:W-:-:S02]  /*13e0*/  ULOP3.LUT UR21, UR16, UR21, URZ, 0x3c, !UPT ;  /* 0x0000001510157292 */ /* 0x000fc4000f8e3c3f */
[----:B------:R-:W-:Y:S02]  /*13f0*/  ULDC.64 UR4, c[0x0][0x180] ;  /* 0x0000600000047ab9 */ /* 0x000fe40000000a00 */
[----:B------:R-:W-:Y:S02]  /*1400*/  UIMAD UR17, UR20, UR17, UR14 ;  /* 0x00000011141172a4 */ /* 0x000fe4000f8e020e */
[----:B------:R-:W-:Y:S02]  /*1410*/  ISETP.LE.AND P0, PT, RZ, UR21, PT ;  /* 0x00000015ff007c0c */ /* 0x000fe4000bf03270 */
[----:B------:R-:W-:Y:S01]  /*1420*/  USHF.R.S32.HI UR14, URZ, 0x1f, UR17 ;  /* 0x0000001f3f0e7899 */ /* 0x000fe20008011411 */
[----:B---3--:R-:W3:Y:S01]  /*1430*/  MUFU.RCP R6, R5 ;  /* 0x0000000500067308 */ /* 0x008ee20000001000 */
[----:B-1----:R-:W-:Y:S02]  /*1440*/  IABS R0, R0 ;  /* 0x0000000000007213 */ /* 0x002fe40000000000 */
[----:B---3--:R-:W-:-:S05]  /*1450*/  IADD3 R6, R6, 0xffffffe, RZ ;  /* 0x0ffffffe06067810 */ /* 0x008fca0007ffe0ff */
[----:B------:R-:W1:Y:S02]  /*1460*/  F2I.FTZ.U32.TRUNC.NTZ R7, R6 ;  /* 0x0000000600077305 */ /* 0x000e64000021f000 */
[----:B-1----:R-:W-:Y:S01]  /*1470*/  IADD3 R3, RZ, -R7, RZ ;  /* 0x80000007ff037210 */ /* 0x002fe20007ffe0ff */
[----:B------:R-:W-:-:S04]  /*1480*/  IMAD.MOV.U32 R6, RZ, RZ, RZ ;  /* 0x000000ffff067224 */ /* 0x000fc800078e00ff */
[----:B------:R-:W-:-:S04]  /*1490*/  IMAD R3, R3, R4, RZ ;  /* 0x0000000403037224 */ /* 0x000fc800078e02ff */
[----:B------:R-:W-:-:S06]  /*14a0*/  IMAD.HI.U32 R3, R7, R3, R6 ;  /* 0x0000000307037227 */ /* 0x000fcc00078e0006 */
[----:B------:R-:W-:-:S04]  /*14b0*/  IMAD.HI.U32 R12, R3, R0, RZ ;  /* 0x00000000030c7227 */ /* 0x000fc800078e00ff */
[----:B------:R-:W-:-:S04]  /*14c0*/  IMAD.MOV R3, RZ, RZ, -R12 ;  /* 0x000000ffff037224 */ /* 0x000fc800078e0a0c */
[----:B------:R-:W-:-:S05]  /*14d0*/  IMAD R3, R4, R3, R0 ;  /* 0x0000000304037224 */ /* 0x000fca00078e0200 */
[----:B------:R-:W-:-:S13]  /*14e0*/  ISETP.GT.U32.AND P1, PT, R4, R3, PT ;  /* 0x000000030400720c */ /* 0x000fda0003f24070 */
[-C--:B------:R-:W-:Y:S02]  /*14f0*/  @!P1 IADD3 R3, R3, -R4.reuse, RZ ;  /* 0x8000000403039210 */ /* 0x080fe40007ffe0ff */
[----:B------:R-:W-:Y:S02]  /*1500*/  @!P1 IADD3 R12, R12, 0x1, RZ ;  /* 0x000000010c0c9810 */ /* 0x000fe40007ffe0ff */
[----:B------:R-:W-:Y:S02]  /*1510*/  ISETP.GE.U32.AND P2, PT, R3, R4, PT ;  /* 0x000000040300720c */ /* 0x000fe40003f46070 */
[----:B------:R-:W-:-:S11]  /*1520*/  ISETP.NE.AND P1, PT, RZ, c[0x0][0x1c8], PT ;  /* 0x00007200ff007a0c */ /* 0x000fd60003f25270 */
[----:B------:R-:W-:-:S05]  /*1530*/  @P2 IADD3 R12, R12, 0x1, RZ ;  /* 0x000000010c0c2810 */ /* 0x000fca0007ffe0ff */
[----:B------:R-:W-:Y:S01]  /*1540*/  @!P0 IMAD.MOV R12, RZ, RZ, -R12 ;  /* 0x000000ffff0c8224 */ /* 0x000fe200078e0a0c */
[----:B------:R-:W-:-:S04]  /*1550*/  @!P1 LOP3.LUT R12, RZ, c[0x0][0x1c8], RZ, 0x33, !PT ;  /* 0x00007200ff0c9a12 */ /* 0x000fc800078e33ff */
[----:B------:R-:W-:-:S05]  /*1560*/  SHF.R.S32.HI R7, RZ, 0x1f, R12 ;  /* 0x0000001fff077819 */ /* 0x000fca000001140c */
[----:B------:R-:W-:-:S04]  /*1570*/  IMAD R5, R7, c[0x0][0x1b0], RZ ;  /* 0x00006c0007057a24 */ /* 0x000fc800078e02ff */
[----:B------:R-:W-:Y:S01]  /*1580*/  IMAD R5, R12, c[0x0][0x1b4], R5 ;  /* 0x00006d000c057a24 */ /* 0x000fe200078e0205 */
[----:B--2---:R-:W1:Y:S02]  /*1590*/  R2UR UR7, R2 ;  /* 0x00000000020773c2 */ /* 0x004e6400000e0000 */
        /* <DEDUP_REMOVED lines=22> */
.L_x_5609:
        /* <DEDUP_REMOVED lines=19> */
.L_x_5611:
        /* <DEDUP_REMOVED lines=16> */
[----:B------:R-:W-:Y:S01]  /*1930*/  UIADD3 UR4, UR25, UR4, URZ ;  /* 0x0000000419047290 */ /* 0x000fe2000fffe03f */
[----:B--2---:R-:W-:-:S04]  /*1940*/  IADD3 R4, R4, 0xffffffe, RZ ;  /* 0x0ffffffe04047810 */ /* 0x004fc80007ffe0ff */
        /* <DEDUP_REMOVED lines=8> */
[----:B------:R-:W-:Y:S02]  /*19d0*/  IMAD R0, R3, R0, R2 ;  /* 0x0000000003007224 */ /* 0x000fe400078e0202 */
[----:B------:R-:W-:-:S03]  /*19e0*/  IMAD.U32 R2, RZ, RZ, UR24 ;  /* 0x00000018ff027e24 */ /* 0x000fc6000f8e00ff */
[----:B------:R-:W-:-:S13]  /*19f0*/  ISETP.GT.U32.AND P1, PT, R3, R0, PT ;  /* 0x000000000300720c */ /* 0x000fda0003f24070 */
[----:B------:R-:W-:Y:S01]  /*1a00*/  @!P1 IMAD.IADD R0, R0, 0x1, -R3 ;  /* 0x0000000100009824 */ /* 0x000fe200078e0a03 */
[----:B------:R-:W-:Y:S02]  /*1a10*/  @!P1 IADD3 R12, R12, 0x1, RZ ;  /* 0x000000010c0c9810 */ /* 0x000fe40007ffe0ff */
[----:B------:R-:W-:Y:S02]  /*1a20*/  ISETP.NE.AND P1, PT, RZ, c[0x0][0x1c8], PT ;  /* 0x00007200ff007a0c */ /* 0x000fe40003f25270 */
[----:B------:R-:W-:Y:S02]  /*1a30*/  ISETP.GE.U32.AND P3, PT, R0, R3, PT ;  /* 0x000000030000720c */ /* 0x000fe40003f66070 */
[----:B------:R-:W-:Y:S01]  /*1a40*/  MOV R3, UR25 ;  /* 0x0000001900037c02 */ /* 0x000fe20008000f00 */
[----:B------:R-:W-:Y:S01]  /*1a50*/  IMAD.U32 R3, RZ, RZ, UR4 ;  /* 0x00000004ff037e24 */ /* 0x000fe2000f8e00ff */
[----:B------:R-:W-:Y:S02]  /*1a60*/  ULDC.64 UR4, c[0x0][0x1a0] ;  /* 0x0000680000047ab9 */ /* 0x000fe40000000a00 */
[----:B------:R-:W-:-:S04]  /*1a70*/  @UP0 UIMAD.WIDE.U32 UR20, UR18, UR4, URZ ;  /* 0x00000004121402a5 */ /* 0x000fc8000f8e003f */
[----:B------:R-:W-:-:S03]  /*1a80*/  @UP0 UIMAD UR18, UR18, UR5, UR21 ;  /* 0x00000005121202a4 */ /* 0x000fc6000f8e0215 */
[----:B------:R-:W-:-:S04]  /*1a90*/  @P3 IADD3 R12, R12, 0x1, RZ ;  /* 0x000000010c0c3810 */ /* 0x000fc80007ffe0ff */
        /* <DEDUP_REMOVED lines=20> */
.L_x_5610:
        /* <DEDUP_REMOVED lines=10> */
[----:B------:R-:W-:Y:S01]  /*1c80*/  SHF.R.S32.HI R0, RZ, 0x4, R11 ;  /* 0x00000004ff007819 */ /* 0x000fe2000001140b */
[----:B------:R-:W-:Y:S01]  /*1c90*/  USHF.R.S32.HI UR23, URZ, 0x1f, UR16 ;  /* 0x0000001f3f177899 */ /* 0x000fe20008011410 */
[----:B------:R-:W-:Y:S01]  /*1ca0*/  LOP3.LUT R3, R3, 0xfffffff8, RZ, 0xc0, !PT ;  /* 0xfffffff803037812 */ /* 0x000fe200078ec0ff */
[----:B------:R-:W-:Y:S01]  /*1cb0*/  IMAD.SHL.U32 R9, R14, 0x40, RZ ;  /* 0x000000400e097824 */ /* 0x000fe200078e00ff */
[C---:B------:R-:W-:Y:S01]  /*1cc0*/  LEA.HI R193, R11.reuse, R0, RZ, 0x1 ;  /* 0x000000000bc17211 */ /* 0x040fe200078f08ff */
[----:B------:R-:W-:Y:S01]  /*1cd0*/  @UP0 UIMAD.WIDE.U32 UR28, UR27, UR6, URZ ;  /* 0x000000061b1c02a5 */ /* 0x000fe2000f8e003f */
[----:B------:R-:W-:Y:S01]  /*1ce0*/  LOP3.LUT R11, R11, 0xfffffff0, RZ, 0xc0, !PT ;  /* 0xfffffff00b0b7812 */ /* 0x000fe200078ec0ff */
[----:B------:R-:W-:Y:S01]  /*1cf0*/  IMAD.IADD R2, R8, 0x1, -R3 ;  /* 0x0000000108027824 */ /* 0x000fe200078e0a03 */
[----:B------:R-:W-:Y:S01]  /*1d00*/  LOP3.LUT R193, R193, 0xfffffffe, RZ, 0xc0, !PT ;  /* 0xfffffffec1c17812 */ /* 0x000fe200078ec0ff */
[----:B------:R-:W-:Y:S01]  /*1d10*/  @!UP0 USHF.R.S32.HI UR6, URZ, 0x1f, UR15 ;  /* 0x0000001f3f068899 */ /* 0x000fe2000801140f */
[----:B------:R-:W-:Y:S01]  /*1d20*/  LOP3.LUT R9, R9, 0x1c0, RZ, 0xc0, !PT ;  /* 0x000001c009097812 */ /* 0x000fe200078ec0ff */
[----:B------:R-:W-:Y:S01]  /*1d30*/  IMAD.SHL.U32 R200, R2, 0x8, RZ ;  /* 0x0000000802c87824 */ /* 0x000fe200078e00ff */
[----:B------:R-:W-:Y:S01]  /*1d40*/  @!UP0 UIMAD.WIDE.U32 UR24, UR15, UR4, URZ ;  /* 0x000000040f1882a5 */ /* 0x000fe2000f8e003f */
[----:B------:R-:W-:Y:S01]  /*1d50*/  IMAD.IADD R11, R8, 0x1, -R11 ;  /* 0x00000001080b7824 */ /* 0x000fe200078e0a0b */
[----:B------:R-:W-:Y:S01]  /*1d60*/  SHF.R.U32.HI R198, RZ, 0x3, R9 ;  /* 0x00000003ffc67819 */ /* 0x000fe20000011609 */
[----:B------:R-:W-:Y:S01]  /*1d70*/  IMAD.IADD R193, R0, 0x1, -R193 ;  /* 0x0000000100c17824 */ /* 0x000fe200078e0ac1 */
[--C-:B------:R-:W-:Y:S01]  /*1d80*/  LOP3.LUT R3, R9, 0x38, R200.reuse, 0xf8, !PT ;  /* 0x0000003809037812 */ /* 0x100fe200078ef8c8 */
[----:B------:R-:W-:Y:S01]  /*1d90*/  @!UP0 UIMAD UR6, UR6, UR4, URZ ;  /* 0x00000004060682a4 */ /* 0x000fe2000f8e023f */
[----:B------:R-:W-:Y:S01]  /*1da0*/  SHF.R.S32.HI R0, RZ, 0x1f, R11 ;  /* 0x0000001fff007819 */ /* 0x000fe2000001140b */
[----:B------:R-:W-:Y:S01]  /*1db0*/  @!UP0 UMOV UR28, UR24 ;  /* 0x00000018001c8c82 */ /* 0x000fe20008000000 */
[----:B------:R-:W-:Y:S01]  /*1dc0*/  LOP3.LUT R198, R3, R198, RZ, 0x3c, !PT ;  /* 0x000000c603c67212 */ /* 0x000fe200078e3cff */
[----:B------:R-:W-:Y:S01]  /*1dd0*/  @!UP0 UIMAD UR5, UR15, UR5, UR6 ;  /* 0x000000050f0582a4 */ /* 0x000fe2000f8e0206 */
[----:B------:R-:W-:Y:S01]  /*1de0*/  LEA.HI R3, R0, R11, RZ, 0x3 ;  /* 0x0000000b00037211 */ /* 0x000fe200078f18ff */
[----:B------:R-:W-:Y:S01]  /*1df0*/  @UP0 UIMAD UR7, UR27, UR7, UR29 ;  /* 0x000000071b0702a4 */ /* 0x000fe2000f8e021d */
[----:B------:R-:W-:Y:S01]  /*1e00*/  SHF.R.S32.HI R4, RZ, 0x1f, R200 ;  /* 0x0000001fff047819 */ /* 0x000fe200000114c8 */
[----:B------:R-:W-:Y:S01]  /*1e10*/  @!UP0 UIADD3 UR7, UR25, UR5, URZ ;  /* 0x0000000519078290 */ /* 0x000fe2000fffe03f */
[----:B------:R-:W-:Y:S01]  /*1e20*/  LOP3.LUT R0, R3, 0xfffffff8, RZ, 0xc0, !PT ;  /* 0xfffffff803007812 */ /* 0x000fe200078ec0ff */
[----:B------:R-:W-:Y:S01]  /*1e30*/  IMAD R6, R12, c[0x0][0x1bc], R7 ;  /* 0x00006f000c067a24 */ /* 0x000fe200078e0207 */
[C---:B------:R-:W-:Y:S01]  /*1e40*/  IADD3 R20, P2, R200.reuse, R20, RZ ;  /* 0x00000014c8147210 */ /* 0x040fe20007f5e0ff */
[----:B------:R-:W-:Y:S01]  /*1e50*/  ULDC.64 UR4, c[0x0][0x1a8] ;  /* 0x00006a0000047ab9 */ /* 0x000fe20000000a00 */
[----:B------:R-:W-:Y:S01]  /*1e60*/  SHF.R.S32.HI R15, RZ, 0x1f, R14 ;  /* 0x0000001fff0f7819 */ /* 0x000fe2000001140e */
[----:B------:R-:W-:Y:S01]  /*1e70*/  IMAD.IADD R0, R11, 0x1, -R0 ;  /* 0x000000010b007824 */ /* 0x000fe200078e0a00 */
[----:B------:R-:W-:Y:S01]  /*1e80*/  IADD3 R22, P1, R200, UR20, RZ ;  /* 0x00000014c8167c10 */ /* 0x000fe2000ff3e0ff */
[----:B------:R-:W-:Y:S01]  /*1e90*/  IMAD.X R21, R4, 0x1, R5, P2 ;  /* 0x0000000104157824 */ /* 0x000fe200010e0605 */
[----:B------:R-:W-:Y:S01]  /*1ea0*/  IADD3 R16, P0, R200, UR28, RZ ;  /* 0x0000001cc8107c10 */ /* 0x000fe2000ff1e0ff */
[----:B------:R-:W-:Y:S01]  /*1eb0*/  IMAD R133, R15, c[0x0][0x198], RZ ;  /* 0x000066000f857a24 */ /* 0x000fe200078e02ff */
[----:B------:R-:W-:Y:S01]  /*1ec0*/  IADD3.X R23, R4, UR18, RZ, P1, !PT ;  /* 0x0000001204177c10 */ /* 0x000fe20008ffe4ff */
[----:B------:R-:W-:Y:S01]  /*1ed0*/  IMAD.WIDE.U32 R134, R14, c[0x0][0x198], R20 ;  /* 0x000066000e867a25 */ /* 0x000fe200078e0014 */
[----:B------:R-:W-:Y:S01]  /*1ee0*/  R2P PR, R0, 0x6 ;  /* 0x0000000600007804 */ /* 0x000fe20000000000 */
[----:B------:R-:W-:Y:S01]  /*1ef0*/  UIADD3 UR18, -UR12, UR26, URZ ;  /* 0x0000001a0c127290 */ /* 0x000fe2000fffe13f */
[----:B------:R-:W-:Y:S01]  /*1f00*/  IADD3.X R17, R4, UR7, RZ, P0, !PT ;  /* 0x0000000704117c10 */ /* 0x000fe200087fe4ff */
[----:B------:R-:W-:Y:S01]  /*1f10*/  IMAD.SHL.U32 R0, R0, 0x40, RZ ;  /* 0x0000004000007824 */ /* 0x000fe200078e00ff */
[C---:B------:R-:W-:Y:S01]  /*1f20*/  IADD3 R144, P0, R14.reuse, UR17, RZ ;  /* 0x000000110e907c10 */ /* 0x040fe2000ff1e0ff */
[----:B------:R-:W-:Y:S01]  /*1f30*/  IMAD R133, R14, c[0x0][0x19c], R133 ;  /* 0x000067000e857a24 */ /* 0x000fe200078e0285 */
[-C--:B------:R-:W-:Y:S01]  /*1f40*/  LEA.HI R9, R89, R8.reuse, RZ, 0x6 ;  /* 0x0000000859097211 */ /* 0x080fe200078f30ff */
[----:B------:R-:W-:Y:S01]  /*1f50*/  IMAD.SHL.U32 R5, R193, 0x8, RZ ;  /* 0x00000008c1057824 */ /* 0x000fe200078e00ff */
[----:B------:R-:W-:Y:S01]  /*1f60*/  LOP3.LUT R0, R0, 0x1c0, RZ, 0xc0, !PT ;  /* 0x000001c000007812 */ /* 0x000fe200078ec0ff */
[----:B------:R-:W-:Y:S01]  /*1f70*/  IMAD.IADD R133, R135, 0x1, R133 ;  /* 0x0000000187857824 */ /* 0x000fe200078e0285 */
[----:B------:R-:W-:Y:S01]  /*1f80*/  IADD3.X R135, R15, UR14, RZ, P0, !PT ;  /* 0x0000000e0f877c10 */ /* 0x000fe200087fe4ff */
[----:B------:R-:W-:Y:S01]  /*1f90*/  IMAD.WIDE.U32 R12, R12, c[0x0][0x1b8], R22 ;  /* 0x00006e000c0c7a25 */ /* 0x000fe200078e0016 */
[----:B------:R-:W-:Y:S01]  /*1fa0*/  LOP3.LUT R5, R0, 0x8, R5, 0xf8, !PT ;  /* 0x0000000800057812 */ /* 0x000fe200078ef805 */
[----:B------:R-:W-:Y:S01]  /*1fb0*/  UIMAD UR4, UR23, UR4, URZ ;  /* 0x00000004170472a4 */ /* 0x000fe2000f8e023f */
[----:B------:R-:W-:Y:S01]  /*1fc0*/  ISETP.GE.AND P0, PT, R14, UR18, PT ;  /* 0x000000120e007c0c */ /* 0x000fe2000bf06270 */
[----:B------:R-:W-:Y:S01]  /*1fd0*/  IMAD.IADD R7, R13, 0x1, R6 ;  /* 0x000000010d077824 */ /* 0x000fe200078e0206 */
[----:B------:R-:W-:Y:S01]  /*1fe0*/  SHF.R.U32.HI R0, RZ, 0x3, R0 ;  /* 0x00000003ff007819 */ /* 0x000fe20000011600 */
[----:B------:R-:W-:Y:S01]  /*1ff0*/  IMAD R135, R135, c[0x0][0x1a0], RZ ;  /* 0x0000680087877a24 */ /* 0x000fe200078e02ff */
[----:B------:R-:W-:Y:S01]  /*2000*/  LEA.HI R89, R89, R8, RZ, 0x5 ;  /* 0x0000000859597211 */ /* 0x000fe200078f28ff */
[----:B------:R-:W-:Y:S01]  /*2010*/  IMAD.SHL.U32 R3, R3, 0x40, RZ ;  /* 0x0000004003037824 */ /* 0x000fe200078e00ff */
[----:B------:R-:W-:Y:S01]  /*2020*/  LOP3.LUT R0, R5, R0, RZ, 0x3c, !PT ;  /* 0x0000000005007212 */ /* 0x000fe200078e3cff */
[----:B------:R-:W-:Y:S01]  /*2030*/  IMAD.SHL.U32 R9, R9, 0x8, RZ ;  /* 0x0000000809097824 */ /* 0x000fe200078e00ff */
[----:B------:R-:W-:Y:S01]  /*2040*/  UIMAD UR4, UR16, UR5, UR4 ;  /* 0x00000005100472a4 */ /* 0x000fe2000f8e0204 */
[----:B------:R-:W-:Y:S01]  /*2050*/  IMAD.MOV.U32 R6, RZ, RZ, R12 ;  /* 0x000000ffff067224 */ /* 0x000fe200078e000c */
[----:B------:R-:W-:Y:S01]  /*2060*/  LOP3.LUT R0, R0, 0xfffffe00, R3, 0xf8, !PT ;  /* 0xfffffe0000007812 */ /* 0x000fe200078ef803 */
[----:B-1----:R-:W-:Y:S01]  /*2070*/  IMAD.WIDE.U32 R10, R10, c[0x0][0x1a8], R16 ;  /* 0x00006a000a0a7a25 */ /* 0x002fe200078e0010 */
[----:B------:R-:W-:Y:S01]  /*2080*/  LOP3.LUT R198, R198, 0xfffffe00, R9, 0xf8, !PT ;  /* 0xfffffe00c6c67812 */ /* 0x000fe200078ef809 */
[----:B------:R-:W-:Y:S01]  /*2090*/  BSSY B0, `(.L_x_5612) ;  /* 0x000002f000007945 */ /* 0x000fe20003800000 */
[----:B------:R-:W-:Y:S01]  /*20a0*/  LOP3.LUT R3, R89, 0xffffffe0, RZ, 0xc0, !PT ;  /* 0xffffffe059037812 */ /* 0x000fe200078ec0ff */
[C---:B------:R-:W-:Y:S01]  /*20b0*/  IMAD R135, R144.reuse, c[0x0][0x1a4], R135 ;  /* 0x0000690090877a24 */ /* 0x040fe200078e0287 */
[----:B------:R-:W-:Y:S01]  /*20c0*/  IADD3 R17, R11, UR4, RZ ;  /* 0x000000040b117c10 */ /* 0x000fe2000fffe0ff */
[----:B------:R-:W-:Y:S01]  /*20d0*/  IMAD.WIDE.U32 R144, R144, c[0x0][0x1a0], R6 ;  /* 0x0000680090907a25 */ /* 0x000fe200078e0006 */
[----:B------:R-:W-:-:S02]  /*20e0*/  SHF.R.S32.HI R89, RZ, 0x5, R89 ;  /* 0x00000005ff597819 */ /* 0x000fc40000011459 */
[C---:B------:R-:W-:Y:S01]  /*20f0*/  IADD3 R196, R200.reuse, 0x40, RZ ;  /* 0x00000040c8c47810 */ /* 0x040fe20007ffe0ff */
[----:B------:R-:W-:Y:S01]  /*2100*/  IMAD.MOV.U32 R7, RZ, RZ, 0x10 ;  /* 0x00000010ff077424 */ /* 0x000fe200078e00ff */
[----:B------:R-:W-:Y:S01]  /*2110*/  IADD3 R195, R200, 0x80, RZ ;  /* 0x00000080c8c37810 */ /* 0x000fe20007ffe0ff */
[----:B------:R-:W-:Y:S02]  /*2120*/  IMAD.MOV.U32 R5, RZ, RZ, 0x20 ;  /* 0x00000020ff057424 */ /* 0x000fe400078e00ff */
[----:B--2---:R-:W-:Y:S01]  /*2130*/  IMAD.WIDE R18, R19, 0x40, R14 ;  /* 0x0000004013127825 */ /* 0x004fe200078e020e */
[----:B------:R-:W-:Y:S02]  /*2140*/  SEL R7, R7, 0xfffffff0, !P1 ;  /* 0xfffffff007077807 */ /* 0x000fe40004800000 */
[----:B------:R-:W-:Y:S01]  /*2150*/  SEL R5, R5, 0xffffffe0, !P2 ;  /* 0xffffffe005057807 */ /* 0x000fe20005000000 */
[----:B------:R-:W-:Y:S02]  /*2160*/  IMAD.IADD R3, R8, 0x1, -R3 ;  /* 0x0000000108037824 */ /* 0x000fe400078e0a03 */
[----:B------:R-:W-:-:S02]  /*2170*/  IMAD.SHL.U32 R198, R198, 0x2, RZ ;  /* 0x00000002c6c67824 */ /* 0x000fc400078e00ff */
        /* <DEDUP_REMOVED lines=32> */
.L_x_5613:
[----:B------:R-:W-:Y:S05]  /*2380*/  BSYNC B0 ;  /* 0x0000000000007941 */ /* 0x000fea0003800000 */
.L_x_5612:
[----:B------:R-:W-:Y:S01]  /*2390*/  IADD3 R4, R14, 0x10, RZ ;  /* 0x000000100e047810 */ /* 0x000fe20007ffe0ff */
[----:B------:R-:W-:Y:S03]  /*23a0*/  BSSY B0, `(.L_x_5614) ;  /* 0x0000024000007945 */ /* 0x000fe60003800000 */
[----:B------:R-:W-:-:S13]  /*23b0*/  ISETP.GE.AND P0, PT, R4, UR18, PT ;  /* 0x0000001204007c0c */ /* 0x000fda000bf06270 */
        /* <DEDUP_REMOVED lines=34> */
.L_x_5615:
[----:B------:R-:W-:Y:S05]  /*25e0*/  BSYNC B0 ;  /* 0x0000000000007941 */ /* 0x000fea0003800000 */
.L_x_5614:
        /* <DEDUP_REMOVED lines=37> */
.L_x_5617:
[----:B------:R-:W-:Y:S05]  /*2840*/  BSYNC B0 ;  /* 0x0000000000007941 */ /* 0x000fea0003800000 */
.L_x_5616:
        /* <DEDUP_REMOVED lines=36> */
.L_x_5619:
[----:B------:R-:W-:Y:S05]  /*2a90*/  BSYNC B0 ;  /* 0x0000000000007941 */ /* 0x000fea0003800000 */
.L_x_5618:
        /* <DEDUP_REMOVED lines=31> */
.L_x_5621:
[----:B------:R-:W-:Y:S05]  /*2c90*/  BSYNC B0 ;  /* 0x0000000000007941 */ /* 0x000fea0003800000 */
.L_x_5620:
        /* <DEDUP_REMOVED lines=8> */
[----:B------:R-:W-:Y:S02]  /*2d20*/  IADD3 R9, P1, R134, UR21, RZ ;  /* 0x0000001586097c10 */ /* 0x000fe4000ff3e0ff */
[----:B------:R-:W-:Y:S02]  /*2d30*/  ISETP.GE.AND P0, PT, R195, c[0x0][0x220], PT ;  /* 0x00008800c3007a0c */ /* 0x000fe40003f06270 */
[----:B------:R-:W-:-:S05]  /*2d40*/  IADD3.X R6, R133, UR20, RZ, P1, !PT ;  /* 0x0000001485067c10 */ /* 0x000fca0008ffe4ff */
        /* <DEDUP_REMOVED lines=22> */
.L_x_5623:
[----:B------:R-:W-:Y:S05]  /*2eb0*/  BSYNC B0 ;  /* 0x0000000000007941 */ /* 0x000fea0003800000 */
.L_x_5622:
[----:B------:R-:W-:Y:S01]  /*2ec0*/  ISETP.GE.AND P0, PT, R13, UR17, PT ;  /* 0x000000110d007c0c */ /* 0x000fe2000bf06270 */
[----:B------:R-:W-:-:S12]  /*2ed0*/  BSSY B0, `(.L_x_5624) ;  /* 0x000001f000007945 */ /* 0x000fd80003800000 */
[----:B------:R-:W-:Y:S05]  /*2ee0*/  @P0 BRA `(.L_x_5625) ;  /* 0x000001d000000947 */ /* 0x000fea0003800000 */
[----:B------:R-:W-:Y:S01]  /*2ef0*/  ISETP.GE.AND P3, PT, R200, c[0x0][0x220], PT ;  /* 0x00008800c8007a0c */ /* 0x000fe20003f66270 */
[----:B------:R-:W-:Y:S01]  /*2f00*/  IMAD.MOV.U32 R6, RZ, RZ, c[0x0][0x198] ;  /* 0x00006600ff067624 */ /* 0x000fe200078e00ff */
[----:B------:R-:W-:Y:S01]  /*2f10*/  ISETP.GE.AND P2, PT, R196, c[0x0][0x220], PT ;  /* 0x00008800c4007a0c */ /* 0x000fe20003f46270 */
[----:B--2---:R-:W-:-:S03]  /*2f20*/  IMAD.MOV.U32 R10, RZ, RZ, c[0x0][0x19c] ;  /* 0x00006700ff0a7624 */ /* 0x004fc600078e00ff */
        /* <DEDUP_REMOVED lines=25> */
.L_x_5625:
[----:B------:R-:W-:Y:S05]  /*30c0*/  BSYNC B0 ;  /* 0x0000000000007941 */ /* 0x000fea0003800000 */
.L_x_5624:
[----:B------:R-:W-:Y:S01]  /*30d0*/  ISETP.GE.AND P0, PT, R12, UR17, PT ;  /* 0x000000110c007c0c */ /* 0x000fe2000bf06270 */
[----:B------:R-:W-:-:S12]  /*30e0*/  BSSY B0, `(.L_x_5626) ;  /* 0x0000020000007945 */ /* 0x000fd80003800000 */
[----:B------:R-:W-:Y:S05]  /*30f0*/  @P0 BRA `(.L_x_5627) ;  /* 0x000001e000000947 */ /* 0x000fea0003800000 */
[----:B------:R-:W-:Y:S01]  /*3100*/  ISETP.GE.AND P4, PT, R200, c[0x0][0x220], PT ;  /* 0x00008800c8007a0c */ /* 0x000fe20003f86270 */
[----:B--2---:R-:W-:Y:S01]  /*3110*/  IMAD.MOV.U32 R18, RZ, RZ, c[0x0][0x198] ;  /* 0x00006600ff127624 */ /* 0x004fe200078e00ff */
[----:B------:R-:W-:Y:S01]  /*3120*/  ISETP.GE.AND P3, PT, R196, c[0x0][0x220], PT ;  /* 0x00008800c4007a0c */ /* 0x000fe20003f66270 */
[----:B------:R-:W-:Y:S01]  /*3130*/  IMAD.MOV.U32 R132, RZ, RZ, R134 ;  /* 0x000000ffff847224 */ /* 0x000fe200078e0086 */
[----:B------:R-:W-:Y:S01]  /*3140*/  ISETP.GE.AND P1, PT, R195, c[0x0][0x220], PT ;  /* 0x00008800c3007a0c */ /* 0x000fe20003f26270 */
[----:B------:R-:W-:Y:S02]  /*3150*/  ULDC UR4, c[0x0][0x19c] ;  /* 0x0000670000047ab9 */ /* 0x000fe40000000800 */
[----:B------:R-:W-:Y:S01]  /*3160*/  UIMAD UR4, UR4, 0x30, URZ ;  /* 0x00000030040478a4 */ /* 0x000fe2000f8e023f */
[----:B------:R-:W-:-:S05]  /*3170*/  IMAD.WIDE.U32 R18, R18, 0x30, R132 ;  /* 0x0000003012127825 */ /* 0x000fca00078e0084 */
[----:B------:R-:W-:Y:S01]  /*3180*/  IADD3 R6, R19, UR4, RZ ;  /* 0x0000000413067c10 */ /* 0x000fe2000fffe0ff */
[----:B------:R2:W-:Y:S01]  /*3190*/  @P4 STS.128 [R198+0x7800], RZ ;  /* 0x007800ffc6004388 */ /* 0x0005e20000000c00 */
[C---:B-1----:R-:W-:Y:S02]  /*31a0*/  @!P4 LEA R20, P5, R18.reuse, c[0x0][0x168], 0x1 ;  /* 0x00005a001214ca11 */ /* 0x042fe400078a08ff */
[C---:B------:R-:W-:Y:S02]  /*31b0*/  @!P3 LEA R16, P2, R18.reuse, c[0x0][0x168], 0x1 ;  /* 0x00005a001210ba11 */ /* 0x040fe400078408ff */
        /* <DEDUP_REMOVED lines=18> */
.L_x_5627:
[----:B------:R-:W-:Y:S05]  /*32e0*/  BSYNC B0 ;  /* 0x0000000000007941 */ /* 0x000fea0003800000 */
.L_x_5626:
        /* <DEDUP_REMOVED lines=12> */
[----:B--2---:R-:W-:Y:S01]  /*33b0*/  IMAD.U32 R10, RZ, RZ, UR4 ;  /* 0x00000004ff0a7e24 */ /* 0x004fe2000f8e00ff */
[----:B------:R-:W-:-:S04]  /*33c0*/  DEPBAR.LE SB0, 0x0 ;  /* 0x000080000000791a */ /* 0x000fc80000000000 */
[----:B------:R-:W-:-:S05]  /*33d0*/  IMAD.U32 R11, RZ, RZ, UR5 ;  /* 0x00000005ff0b7e24 */ /* 0x000fca000f8e00ff */
[----:B------:R-:W2:Y:S04]  /*33e0*/  LDG.E R9, [R10.64] ;  /* 0x0000000a0a097981 */ /* 0x000ea8000c1e1900 */
[----:B------:R-:W-:Y:S01]  /*33f0*/  BAR.SYNC.DEFER_BLOCKING 0x0 ;  /* 0x0000000000007b1d */ /* 0x000fe20000010000 */
[----:B------:R-:W-:Y:S01]  /*3400*/  ISETP.GE.AND P1, PT, R14, UR17, PT ;  /* 0x000000110e007c0c */ /* 0x000fe2000bf26270 */
[----:B------:R-:W-:Y:S01]  /*3410*/  IMAD.SHL.U32 R197, R8, 0x2, RZ ;  /* 0x0000000208c57824 */ /* 0x000fe200078e00ff */
[----:B------:R-:W-:-:S03]  /*3420*/  LEA R214, P0, R144, c[0x0][0x170], 0x1 ;  /* 0x00005c0090d67a11 */ /* 0x000fc600078008ff */
[----:B------:R-:W2:Y:S01]  /*3430*/  MUFU.RCP R6, c[0x0][0x238] ;  /* 0x00008e0000067b08 */ /* 0x000ea20000001000 */
[----:B------:R-:W-:Y:S01]  /*3440*/  BSSY B0, `(.L_x_5628) ;  /* 0x0000021000007945 */ /* 0x000fe20003800000 */
[----:B------:R-:W-:Y:S02]  /*3450*/  LOP3.LUT R197, R197, 0x6, RZ, 0xc0, !PT ;  /* 0x00000006c5c57812 */ /* 0x000fe400078ec0ff */
[----:B------:R-:W-:-:S04]  /*3460*/  LEA.HI.X R215, R144, c[0x0][0x174], R135, 0x1, P0 ;  /* 0x00005d0090d77a11 */ /* 0x000fc800000f0c87 */
[----:B------:R3:W-:Y:S04]  /*3470*/  @P1 STS.128 [R198+0xc000], RZ ;  /* 0x00c000ffc6001388 */ /* 0x0007e80000000c00 */
[----:B------:R3:W-:Y:S04]  /*3480*/  @P1 STS.128 [R198+0xe000], RZ ;  /* 0x00e000ffc6001388 */ /* 0x0007e80000000c00 */
[----:B------:R3:W-:Y:S01]  /*3490*/  @P1 STS.128 [R198+0x10000], RZ ;  /* 0x010000ffc6001388 */ /* 0x0007e20000000c00 */
[----:B--2---:R-:W-:Y:S01]  /*34a0*/  FMUL.FTZ R9, R9, R6 ;  /* 0x0000000609097220 */ /* 0x004fe20000410000 */
[----:B------:R-:W-:-:S03]  /*34b0*/  SHF.R.S32.HI R6, RZ, 0x1f, R3 ;  /* 0x0000001fff067819 */ /* 0x000fc60000011403 */
[----:B------:R3:W2:Y:S01]  /*34c0*/  R2UR UR24, R9 ;  /* 0x00000000091873c2 */ /* 0x0006a200000e0000 */
[----:B------:R-:W-:-:S04]  /*34d0*/  LEA.HI R3, R6, R3, RZ, 0x2 ;  /* 0x0000000306037211 */ /* 0x000fc800078f10ff */
[----:B------:R-:W-:Y:S01]  /*34e0*/  SHF.R.S32.HI R3, RZ, 0x2, R3 ;  /* 0x00000002ff037819 */ /* 0x000fe20000011403 */
[----:B------:R-:W-:Y:S05]  /*34f0*/  @P1 BRA `(.L_x_5629) ;  /* 0x0000015000001947 */ /* 0x000fea0003800000 */
[----:B------:R-:W-:Y:S02]  /*3500*/  ISETP.GE.AND P2, PT, R200, c[0x0][0x220], PT ;  /* 0x00008800c8007a0c */ /* 0x000fe40003f46270 */
[----:B------:R-:W-:Y:S02]  /*3510*/  ISETP.GE.AND P1, PT, R196, c[0x0][0x220], PT ;  /* 0x00008800c4007a0c */ /* 0x000fe40003f26270 */
[----:B------:R-:W-:-:S09]  /*3520*/  ISETP.GE.AND P0, PT, R195, c[0x0][0x220], PT ;  /* 0x00008800c3007a0c */ /* 0x000fd20003f06270 */
[----:B------:R-:W-:Y:S01]  /*3530*/  @!P2 IMAD.MOV.U32 R8, RZ, RZ, R214 ;  /* 0x000000ffff08a224 */ /* 0x000fe200078e00d6 */
[----:B------:R4:W-:Y:S01]  /*3540*/  @P2 STS.128 [R198+0xc000], RZ ;  /* 0x00c000ffc6002388 */ /* 0x0009e20000000c00 */
[----:B---3--:R-:W-:-:S05]  /*3550*/  @!P2 IMAD.MOV.U32 R9, RZ, RZ, R215 ;  /* 0x000000ffff09a224 */ /* 0x008fca00078e00d7 */
        /* <DEDUP_REMOVED lines=15> */
.L_x_5629:
[----:B------:R-:W-:Y:S05]  /*3650*/  BSYNC B0 ;  /* 0x0000000000007941 */ /* 0x000fea0003800000 */
.L_x_5628:
        /* <DEDUP_REMOVED lines=12> */
[----:B---34-:R-:W-:Y:S01]  /*3720*/  IMAD.U32 R9, RZ, RZ, UR23 ;  /* 0x00000017ff097e24 */ /* 0x018fe2000f8e00ff */
        /* <DEDUP_REMOVED lines=30> */
.L_x_5631:
[----:B------:R-:W-:Y:S05]  /*3910*/  BSYNC B0 ;  /* 0x0000000000007941 */ /* 0x000fea0003800000 */
.L_x_5630:
        /* <DEDUP_REMOVED lines=9> */
[----:B---34-:R-:W-:Y:S01]  /*39b0*/  IMAD.MOV.U32 R9, RZ, RZ, 0x5 ;  /* 0x00000005ff097424 */ /* 0x018fe200078e00ff */
[----:B------:R-:W-:Y:S01]  /*39c0*/  ISETP.GE.AND P0, PT, R195, c[0x0][0x220], PT ;  /* 0x00008800c3007a0c */ /* 0x000fe20003f06270 */
[----:B------:R-:W-:-:S03]  /*39d0*/  IMAD.SHL.U32 R6, R4, 0x20, RZ ;  /* 0x0000002004067824 */ /* 0x000fc600078e00ff */
[----:B------:R-:W-:-:S05]  /*39e0*/  SHF.L.U64.HI R9, R4, R9, c[0x0][0x1a4] ;  /* 0x0000690004097619 */ /* 0x000fca0000010209 */
[CC--:B------:R-:W-:Y:S01]  /*39f0*/  @!P3 LEA R16, P4, R6.reuse, R214.reuse, 0x1 ;  /* 0x000000d60610b211 */ /* 0x0c0fe200078808ff */
        /* <DEDUP_REMOVED lines=21> */
.L_x_5633:
[----:B------:R-:W-:Y:S05]  /*3b50*/  BSYNC B0 ;  /* 0x0000000000007941 */ /* 0x000fea0003800000 */
.L_x_5632:
[----:B------:R-:W-:Y:S01]  /*3b60*/  ISETP.GE.AND P0, PT, R12, UR17, PT ;  /* 0x000000110c007c0c */ /* 0x000fe2000bf06270 */
[----:B------:R-:W-:-:S12]  /*3b70*/  BSSY B0, `(.L_x_5634) ;  /* 0x0000027000007945 */ /* 0x000fd80003800000 */
        /* <DEDUP_REMOVED lines=8> */
[----:B----4-:R-:W-:Y:S01]  /*3c00*/  @!P2 MOV R8, c[0x0][0x1a4] ;  /* 0x000069000008aa02 */ /* 0x010fe20000000f00 */
[----:B---3--:R-:W-:Y:S01]  /*3c10*/  @!P2 IMAD.MOV.U32 R11, RZ, RZ, R215 ;  /* 0x000000ffff0ba224 */ /* 0x008fe200078e00d7 */
        /* <DEDUP_REMOVED lines=28> */
.L_x_5635:
[----:B------:R-:W-:Y:S05]  /*3de0*/  BSYNC B0 ;  /* 0x0000000000007941 */ /* 0x000fea0003800000 */
.L_x_5634:
[C---:B------:R-:W-:Y:S01]  /*3df0*/  IMAD.SHL.U32 R4, R2.reuse, 0x40, RZ ;  /* 0x0000004002047824 */ /* 0x040fe200078e00ff */
[----:B------:R-:W-:Y:S01]  /*3e00*/  R2P PR, R2, 0x6 ;  /* 0x0000000602007804 */ /* 0x000fe20000000000 */
[----:B------:R-:W-:Y:S01]  /*3e10*/  IMAD.SHL.U32 R14, R14, 0x8, RZ ;  /* 0x000000080e0e7824 */ /* 0x000fe200078e00ff */
[----:B------:R-:W0:Y:S01]  /*3e20*/  LDGDEPBAR ;  /* 0x00000000000079af */ /* 0x000e220000000000 */
[----:B------:R-:W-:Y:S01]  /*3e30*/  IMAD R194, R89, 0x400, R0 ;  /* 0x0000040059c27824 */ /* 0x000fe200078e0200 */
[----:B---34-:R-:W-:Y:S01]  /*3e40*/  LOP3.LUT R9, R4, 0x1c0, RZ, 0xc0, !PT ;  /* 0x000001c004097812 */ /* 0x018fe200078ec0ff */
        /* <DEDUP_REMOVED lines=15> */
[----:B------:R-:W-:-:S02]  /*3f40*/  UIADD3 UR4, UR5, UR4, URZ ;  /* 0x0000000405047290 */ /* 0x000fc4000fffe03f */
[----:B------:R-:W-:Y:S01]  /*3f50*/  IMAD.SHL.U32 R193, R193, 0x2, RZ ;  /* 0x00000002c1c17824 */ /* 0x000fe200078e00ff */
[----:B------:R-:W-:Y:S01]  /*3f60*/  LDSM.16.M88.4 R76, [R189] ;  /* 0x00000000bd4c783b */ /* 0x000fe20000000200 */
[----:B------:R-:W-:-:S03]  /*3f70*/  UIADD3 UR5, UR13, -UR26, URZ ;  /* 0x8000001a0d057290 */ /* 0x000fc6000fffe03f */
[----:B-1----:R-:W1:Y:S01]  /*3f80*/  LDSM.16.M88.4 R24, [R193+0x6000] ;  /* 0x00600000c118783b */ /* 0x002e620000000200 */
[C---:B------:R-:W-:Y:S02]  /*3f90*/  IADD3 R2, R193.reuse, 0x6000, RZ ;  /* 0x00006000c1027810 */ /* 0x040fe40007ffe0ff */
[----:B------:R-:W-:Y:S01]  /*3fa0*/  IADD3 R191, R193, 0x6020, RZ ;  /* 0x00006020c1bf7810 */ /* 0x000fe20007ffe0ff */
[----:B------:R-:W3:Y:S01]  /*3fb0*/  LDSM.16.M88.4 R16, [R193+0x6800] ;  /* 0x00680000c110783b */ /* 0x000ee20000000200 */
[----:B------:R-:W-:Y:S01]  /*3fc0*/  @P1 IADD3 R191, R2, -0x20, RZ ;  /* 0xffffffe002bf1810 */ /* 0x000fe20007ffe0ff */
[----:B------:R-:W-:Y:S02]  /*3fd0*/  IMAD.MOV.U32 R2, RZ, RZ, 0x40 ;  /* 0x00000040ff027424 */ /* 0x000fe400078e00ff */
[----:B------:R-:W4:Y:S01]  /*3fe0*/  LDSM.16.M88.4 R8, [R193+0x7000] ;  /* 0x00700000c108783b */ /* 0x000f220000000200 */
[C---:B------:R-:W-:Y:S02]  /*3ff0*/  IADD3 R183, R191.reuse, 0x800, RZ ;  /* 0x00000800bfb77810 */ /* 0x040fe40007ffe0ff */
[----:B------:R-:W-:Y:S01]  /*4000*/  SEL R2, R2, 0xffffffc0, !P2 ;  /* 0xffffffc002027807 */ /* 0x000fe20005000000 */
[----:B------:R-:W5:Y:S01]  /*4010*/  LDSM.16.M88.4 R32, [R191] ;  /* 0x00000000bf20783b */ /* 0x000f620000000200 */
[----:B------:R-:W-:-:S02]  /*4020*/  IADD3 R182, R191, 0x1000, RZ ;  /* 0x00001000bfb67810 */ /* 0x000fc40007ffe0ff */
[----:B------:R-:W-:Y:S01]  /*4030*/  IADD3 R181, R191, 0x1800, RZ ;  /* 0x00001800bfb57810 */ /* 0x000fe20007ffe0ff */
[----:B------:R-:W2:Y:S01]  /*4040*/  LDSM.16.M88.4 R36, [R193+0x7800] ;  /* 0x00780000c124783b */ /* 0x000ea20000000200 */
[----:B------:R-:W-:Y:S01]  /*4050*/  IMAD.IADD R187, R193, 0x1, R2 ;  /* 0x00000001c1bb7824 */ /* 0x000fe200078e0202 */
[----:B------:R-:W-:Y:S01]  /*4060*/  IADD3 R179, R191, 0x2000, RZ ;  /* 0x00002000bfb37810 */ /* 0x000fe20007ffe0ff */
[----:B------:R-:W-:Y:S01]  /*4070*/  IMAD.IADD R180, R2, 0x1, R191 ;  /* 0x0000000102b47824 */ /* 0x000fe200078e02bf */
[----:B------:R-:W2:Y:S01]  /*4080*/  LDSM.16.M88.4 R64, [R191+0x800] ;  /* 0x00080000bf40783b */ /* 0x000ea20000000200 */
[----:B------:R-:W-:Y:S02]  /*4090*/  LEA R2, R89, UR12, 0x4 ;  /* 0x0000000c59027c11 */ /* 0x000fe4000f8e20ff */
[C---:B------:R-:W-:Y:S01]  /*40a0*/  IADD3 R178, R191.reuse, 0x2800, RZ ;  /* 0x00002800bfb27810 */ /* 0x040fe20007ffe0ff */
[----:B------:R-:W2:Y:S01]  /*40b0*/  LDSM.16.M88.4 R60, [R191+0x1000] ;  /* 0x00100000bf3c783b */ /* 0x000ea20000000200 */
[----:B------:R-:W-:Y:S01]  /*40c0*/  IADD3 R177, R191, 0x3000, RZ ;  /* 0x00003000bfb17810 */ /* 0x000fe20007ffe0ff */
[----:B------:R-:W-:Y:S01]  /*40d0*/  IMAD.IADD R3, R3, 0x1, R2 ;  /* 0x0000000103037824 */ /* 0x000fe200078e0202 */
[C---:B------:R-:W-:Y:S01]  /*40e0*/  IADD3 R176, R191.reuse, 0x3800, RZ ;  /* 0x00003800bfb07810 */ /* 0x040fe20007ffe0ff */
[----:B------:R-:W2:Y:S01]  /*40f0*/  LDSM.16.M88.4 R44, [R187+0x6000] ;  /* 0x00600000bb2c783b */ /* 0x000ea20000000200 */
[----:B------:R-:W-:-:S02]  /*4100*/  IADD3 R175, R191, 0x4000, RZ ;  /* 0x00004000bfaf7810 */ /* 0x000fc40007ffe0ff */
[C---:B------:R-:W-:Y:S01]  /*4110*/  IADD3 R199, R3.reuse, 0x8, RZ ;  /* 0x0000000803c77810 */ /* 0x040fe20007ffe0ff */
[----:B------:R-:W2:Y:S01]  /*4120*/  LDSM.16.M88.4 R84, [R191+0x1800] ;  /* 0x00180000bf54783b */ /* 0x000ea20000000200 */
[----:B------:R-:W-:Y:S02]  /*4130*/  IADD3 R206, R3, UR5, RZ ;  /* 0x0000000503ce7c10 */ /* 0x000fe4000fffe0ff */
[----:B------:R-:W-:Y:S01]  /*4140*/  IADD3 R203, R199, UR5, RZ ;  /* 0x00000005c7cb7c10 */ /* 0x000fe2000fffe0ff */
[----:B------:R-:W2:Y:S01]  /*4150*/  LDSM.16.M88.4 R40, [R187+0x6800] ;  /* 0x00680000bb28783b */ /* 0x000ea20000000200 */
[----:B------:R-:W-:Y:S02]  /*4160*/  IADD3 R204, R3, UR4, RZ ;  /* 0x0000000403cc7c10 */ /* 0x000fe4000fffe0ff */
[----:B------:R-:W-:Y:S01]  /*4170*/  IADD3 R199, R199, UR4, RZ ;  /* 0x00000004c7c77c10 */ /* 0x000fe2000fffe0ff */
[----:B-1----:R-:W-:Y:S01]  /*4180*/  HMMA.16816.F32.BF16 R28, R52, R24, RZ ;  /* 0x00000018341c723c */ /* 0x002fe200000418ff */
[----:B------:R-:W-:Y:S01]  /*4190*/  LDSM.16.M88.4 R72, [R180] ;  /* 0x00000000b448783b */ /* 0x000fe20000000200 */
[----:B------:R-:W-:-:S02]  /*41a0*/  IADD3 R205, R206, -c[0x0][0x2e4], RZ ;  /* 0x8000b900cecd7a10 */ /* 0x000fc40007ffe0ff */
[----:B------:R-:W-:Y:S01]  /*41b0*/  IADD3 R202, R203, -c[0x0][0x2e4], RZ ;  /* 0x8000b900cbca7a10 */ /* 0x000fe20007ffe0ff */
[----:B------:R-:W-:Y:S01]  /*41c0*/  LDSM.16.M88.4 R68, [R180+0x800] ;  /* 0x00080000b444783b */ /* 0x000fe20000000200 */
[----:B------:R-:W-:Y:S02]  /*41d0*/  IMNMX R204, R204, UR13, PT ;  /* 0x0000000dcccc7c17 */ /* 0x000fe4000b800200 */
[C---:B------:R-:W-:Y:S01]  /*41e0*/  HMMA.16816.F32.BF16 R24, R52.reuse, R26, RZ ;  /* 0x0000001a3418723c */ /* 0x040fe200000418ff */
[----:B------:R-:W-:Y:S02]  /*41f0*/  IMNMX R199, R199, UR13, PT ;  /* 0x0000000dc7c77c17 */ /* 0x000fe4000b800200 */
[----:B------:R-:W-:Y:S02]  /*4200*/  IMNMX R205, RZ, R205, !PT ;  /* 0x000000cdffcd7217 */ /* 0x000fe40007800200 */
[----:B------:R-:W-:Y:S02]  /*4210*/  IMNMX R202, RZ, R202, !PT ;  /* 0x000000caffca7217 */ /* 0x000fe40007800200 */
[C---:B------:R-:W-:Y:S01]  /*4220*/  IADD3 R174, R191.reuse, 0x4800, RZ ;  /* 0x00004800bfae7810 */ /* 0x040fe20007ffe0ff */
[----:B---3--:R-:W-:Y:S01]  /*4230*/  HMMA.16816.F32.BF16 R20, R52, R16, RZ ;  /* 0x000000103414723c */ /* 0x008fe200000418ff */
[----:B------:R-:W-:-:S02]  /*4240*/  IADD3 R173, R191, 0x5000, RZ ;  /* 0x00005000bfad7810 */ /* 0x000fc40007ffe0ff */
[----:B------:R-:W-:-:S05]  /*4250*/  IADD3 R172, R191, 0x5800, RZ ;  /* 0x00005800bfac7810 */ /* 0x000fca0007ffe0ff */
[C---:B------:R-:W-:Y:S08]  /*4260*/  HMMA.16816.F32.BF16 R16, R52.reuse, R18, RZ ;  /* 0x000000123410723c */ /* 0x040ff000000418ff */
[C---:B----4-:R-:W-:Y:S08]  /*4270*/  HMMA.16816.F32.BF16 R12, R52.reuse, R8, RZ ;  /* 0x00000008340c723c */ /* 0x050ff000000418ff */
[----:B------:R-:W-:Y:S08]  /*4280*/  HMMA.16816.F32.BF16 R8, R52, R10, RZ ;  /* 0x0000000a3408723c */ /* 0x000ff000000418ff */
[C---:B-----5:R-:W-:Y:S08]  /*4290*/  HMMA.16816.F32.BF16 R28, R56.reuse, R32, R28 ;  /* 0x00000020381c723c */ /* 0x060ff0000004181c */
[----:B------:R-:W-:Y:S01]  /*42a0*/  HMMA.16816.F32.BF16 R24, R56, R34, R24 ;  /* 0x000000223818723c */ /* 0x000fe20000041818 */
[----:B------:R-:W-:Y:S07]  /*42b0*/  LDSM.16.M88.4 R32, [R187+0x7800] ;  /* 0x00780000bb20783b */ /* 0x000fee0000000200 */
[C---:B--2---:R-:W-:Y:S08]  /*42c0*/  HMMA.16816.F32.BF16 R80, R52.reuse, R36, RZ ;  /* 0x000000243450723c */ /* 0x044ff000000418ff */
[----:B------:R-:W-:Y:S01]  /*42d0*/  HMMA.16816.F32.BF16 R52, R52, R38, RZ ;  /* 0x000000263434723c */ /* 0x000fe200000418ff */
[----:B------:R-:W1:Y:S07]  /*42e0*/  LDSM.16.M88.4 R36, [R187+0x7000] ;  /* 0x00700000bb24783b */ /* 0x000e6e0000000200 */
[C---:B------:R-:W-:Y:S08]  /*42f0*/  HMMA.16816.F32.BF16 R20, R56.reuse, R64, R20 ;  /* 0x000000403814723c */ /* 0x040ff00000041814 */
[C---:B------:R-:W-:Y:S01]  /*4300*/  HMMA.16816.F32.BF16 R16, R56.reuse, R66, R16 ;  /* 0x000000423810723c */ /* 0x040fe20000041810 */
[----:B------:R-:W2:Y:S07]  /*4310*/  LDSM.16.M88.4 R64, [R180+0x1000] ;  /* 0x00100000b440783b */ /* 0x000eae0000000200 */
[C---:B------:R-:W-:Y:S08]  /*4320*/  HMMA.16816.F32.BF16 R12, R56.reuse, R60, R12 ;  /* 0x0000003c380c723c */ /* 0x040ff0000004180c */
[----:B------:R-:W-:Y:S01]  /*4330*/  HMMA.16816.F32.BF16 R8, R56, R62, R8 ;  /* 0x0000003e3808723c */ /* 0x000fe20000041808 */
[----:B------:R-:W-:Y:S07]  /*4340*/  LDSM.16.M88.4 R60, [R180+0x1800] ;  /* 0x00180000b43c783b */ /* 0x000fee0000000200 */
[C---:B------:R-:W-:Y:S08]  /*4350*/  HMMA.16816.F32.BF16 R28, R48.reuse, R44, R28 ;  /* 0x0000002c301c723c */ /* 0x040ff0000004181c */
[----:B------:R-:W-:Y:S01]  /*4360*/  HMMA.16816.F32.BF16 R24, R48, R46, R24 ;  /* 0x0000002e3018723c */ /* 0x000fe20000041818 */
[----:B------:R-:W-:Y:S07]  /*4370*/  LDSM.16.M88.4 R44, [R194+0x2000] ;  /* 0x00200000c22c783b */ /* 0x000fee0000000200 */
[C---:B------:R-:W-:Y:S08]  /*4380*/  HMMA.16816.F32.BF16 R80, R56.reuse, R84, R80 ;  /* 0x000000543850723c */ /* 0x040ff00000041850 */
[----:B------:R-:W-:Y:S01]  /*4390*/  HMMA.16816.F32.BF16 R52, R56, R86, R52 ;  /* 0x000000563834723c */ /* 0x000fe20000041834 */
[----:B------:R-:W-:Y:S07]  /*43a0*/  LDSM.16.M88.4 R56, [R192+0x2000] ;  /* 0x00200000c038783b */ /* 0x000fee0000000200 */
[C---:B------:R-:W-:Y:S08]  /*43b0*/  HMMA.16816.F32.BF16 R20, R48.reuse, R40, R20 ;  /* 0x000000283014723c */ /* 0x040ff00000041814 */
[C---:B------:R-:W-:Y:S01]  /*43c0*/  HMMA.16816.F32.BF16 R16, R48.reuse, R42, R16 ;  /* 0x0000002a3010723c */ /* 0x040fe20000041810 */
[----:B------:R-:W3:Y:S07]  /*43d0*/  LDSM.16.M88.4 R40, [R193+0x8000] ;  /* 0x00800000c128783b */ /* 0x000eee0000000200 */
[C---:B-1----:R-:W-:Y:S08]  /*43e0*/  HMMA.16816.F32.BF16 R12, R48.reuse, R36, R12 ;  /* 0x00000024300c723c */ /* 0x042ff0000004180c */
[----:B------:R-:W-:Y:S01]  /*43f0*/  HMMA.16816.F32.BF16 R8, R48, R38, R8 ;  /* 0x000000263008723c */ /* 0x000fe20000041808 */
[----:B------:R-:W1:Y:S07]  /*4400*/  LDSM.16.M88.4 R36, [R193+0x8800] ;  /* 0x00880000c124783b */ /* 0x000e6e0000000200 */
[C---:B------:R-:W-:Y:S08]  /*4410*/  HMMA.16816.F32.BF16 R28, R76.reuse, R72, R28 ;  /* 0x000000484c1c723c */ /* 0x040ff0000004181c */
[----:B------:R-:W-:Y:S01]  /*4420*/  HMMA.16816.F32.BF16 R24, R76, R74, R24 ;  /* 0x0000004a4c18723c */ /* 0x000fe20000041818 */
[----:B------:R-:W-:Y:S07]  /*4430*/  LDSM.16.M88.4 R72, [R180+0x3800] ;  /* 0x00380000b448783b */ /* 0x000fee0000000200 */
[C---:B------:R-:W-:Y:S08]  /*4440*/  HMMA.16816.F32.BF16 R80, R48.reuse, R32, R80 ;  /* 0x000000203050723c */ /* 0x040ff00000041850 */
[----:B------:R-:W-:Y:S01]  /*4450*/  HMMA.16816.F32.BF16 R52, R48, R34, R52 ;  /* 0x000000223034723c */ /* 0x000fe20000041834 */
[----:B------:R-:W4:Y:S04]  /*4460*/  LDSM.16.M88.4 R32, [R193+0x9000] ;  /* 0x00900000c120783b */ /* 0x000f280000000200 */
[----:B------:R-:W5:Y:S03]  /*4470*/  LDSM.16.M88.4 R48, [R193+0x9800] ;  /* 0x00980000c130783b */ /* 0x000f660000000200 */
[C---:B------:R-:W-:Y:S08]  /*4480*/  HMMA.16816.F32.BF16 R20, R76.reuse, R68, R20 ;  /* 0x000000444c14723c */ /* 0x040ff00000041814 */
[C---:B------:R-:W-:Y:S01]  /*4490*/  HMMA.16816.F32.BF16 R16, R76.reuse, R70, R16 ;  /* 0x000000464c10723c */ /* 0x040fe20000041810 */
[----:B------:R-:W-:Y:S07]  /*44a0*/  LDSM.16.M88.4 R68, [R189+0x2000] ;  /* 0x00200000bd44783b */ /* 0x000fee0000000200 */
[C---:B--2---:R-:W-:Y:S08]  /*44b0*/  HMMA.16816.F32.BF16 R12, R76.reuse, R64, R12 ;  /* 0x000000404c0c723c */ /* 0x044ff0000004180c */
[----:B------:R-:W-:Y:S01]  /*44c0*/  HMMA.16816.F32.BF16 R8, R76, R66, R8 ;  /* 0x000000424c08723c */ /* 0x000fe20000041808 */
[----:B------:R-:W-:Y:S07]  /*44d0*/  LDSM.16.M88.4 R64, [R180+0x2000] ;  /* 0x00200000b440783b */ /* 0x000fee0000000200 */
[C---:B---3--:R-:W-:Y:S08]  /*44e0*/  HMMA.16816.F32.BF16 R28, R44.reuse, R40, R28 ;  /* 0x000000282c1c723c */ /* 0x048ff0000004181c */
[----:B------:R-:W-:Y:S01]  /*44f0*/  HMMA.16816.F32.BF16 R24, R44, R42, R24 ;  /* 0x0000002a2c18723c */ /* 0x000fe20000041818 */
[----:B------:R-:W2:Y:S07]  /*4500*/  LDSM.16.M88.4 R40, [R191+0x2800] ;  /* 0x00280000bf28783b */ /* 0x000eae0000000200 */
[C---:B------:R-:W-:Y:S08]  /*4510*/  HMMA.16816.F32.BF16 R80, R76.reuse, R60, R80 ;  /* 0x0000003c4c50723c */ /* 0x040ff00000041850 */
[----:B------:R-:W-:Y:S01]  /*4520*/  HMMA.16816.F32.BF16 R60, R76, R62, R52 ;  /* 0x0000003e4c3c723c */ /* 0x000fe20000041834 */
[----:B------:R-:W3:Y:S07]  /*4530*/  LDSM.16.M88.4 R52, [R191+0x2000] ;  /* 0x00200000bf34783b */ /* 0x000eee0000000200 */
[C---:B-1----:R-:W-:Y:S08]  /*4540*/  HMMA.16816.F32.BF16 R20, R44.reuse, R36, R20 ;  /* 0x000000242c14723c */ /* 0x042ff00000041814 */
[C---:B------:R-:W-:Y:S01]  /*4550*/  HMMA.16816.F32.BF16 R16, R44.reuse, R38, R16 ;  /* 0x000000262c10723c */ /* 0x040fe20000041810 */
[----:B------:R-:W1:Y:S07]  /*4560*/  LDSM.16.M88.4 R36, [R191+0x3000] ;  /* 0x00300000bf24783b */ /* 0x000e6e0000000200 */
[C---:B----4-:R-:W-:Y:S08]  /*4570*/  HMMA.16816.F32.BF16 R12, R44.reuse, R32, R12 ;  /* 0x000000202c0c723c */ /* 0x050ff0000004180c */
[C---:B------:R-:W-:Y:S01]  /*4580*/  HMMA.16816.F32.BF16 R8, R44.reuse, R34, R8 ;  /* 0x000000222c08723c */ /* 0x040fe20000041808 */
[----:B------:R-:W4:Y:S07]  /*4590*/  LDSM.16.M88.4 R32, [R191+0x3800] ;  /* 0x00380000bf20783b */ /* 0x000f2e0000000200 */
[C---:B-----5:R-:W-:Y:S08]  /*45a0*/  HMMA.16816.F32.BF16 R80, R44.reuse, R48, R80 ;  /* 0x000000302c50723c */ /* 0x060ff00000041850 */
[----:B------:R-:W-:Y:S01]  /*45b0*/  HMMA.16816.F32.BF16 R60, R44, R50, R60 ;  /* 0x000000322c3c723c */ /* 0x000fe2000004183c */
[----:B------:R-:W-:Y:S04]  /*45c0*/  LDSM.16.M88.4 R48, [R190+0x2000] ;  /* 0x00200000be30783b */ /* 0x000fe80000000200 */
[----:B------:R-:W5:Y:S03]  /*45d0*/  LDSM.16.M88.4 R44, [R187+0x8000] ;  /* 0x00800000bb2c783b */ /* 0x000f660000000200 */
[C---:B--2---:R-:W-:Y:S08]  /*45e0*/  HMMA.16816.F32.BF16 R20, R56.reuse, R40, R20 ;  /* 0x000000283814723c */ /* 0x044ff00000041814 */
[C---:B------:R-:W-:Y:S01]  /*45f0*/  HMMA.16816.F32.BF16 R16, R56.reuse, R42, R16 ;  /* 0x0000002a3810723c */ /* 0x040fe20000041810 */
[----:B------:R-:W2:Y:S07]  /*4600*/  LDSM.16.M88.4 R40, [R187+0x8800] ;  /* 0x00880000bb28783b */ /* 0x000eae0000000200 */
[C---:B---3--:R-:W-:Y:S08]  /*4610*/  HMMA.16816.F32.BF16 R28, R56.reuse, R52, R28 ;  /* 0x00000034381c723c */ /* 0x048ff0000004181c */
[C---:B------:R-:W-:Y:S01]  /*4620*/  HMMA.16816.F32.BF16 R24, R56.reuse, R54, R24 ;  /* 0x000000363818723c */ /* 0x040fe20000041818 */
[----:B------:R-:W3:Y:S07]  /*4630*/  LDSM.16.M88.4 R52, [R187+0x9000] ;  /* 0x00900000bb34783b */ /* 0x000eee0000000200 */
[C---:B-1----:R-:W-:Y:S08]  /*4640*/  HMMA.16816.F32.BF16 R12, R56.reuse, R36, R12 ;  /* 0x00000024380c723c */ /* 0x042ff0000004180c */
[C---:B------:R-:W-:Y:S01]  /*4650*/  HMMA.16816.F32.BF16 R8, R56.reuse, R38, R8 ;  /* 0x000000263808723c */ /* 0x040fe20000041808 */
[----:B------:R-:W1:Y:S07]  /*4660*/  LDSM.16.M88.4 R36, [R187+0x9800] ;  /* 0x00980000bb24783b */ /* 0x000e6e0000000200 */
[C---:B----4-:R-:W-:Y:S08]  /*4670*/  HMMA.16816.F32.BF16 R80, R56.reuse, R32, R80 ;  /* 0x000000203850723c */ /* 0x050ff00000041850 */
[----:B------:R-:W-:Y:S01]  /*4680*/  HMMA.16816.F32.BF16 R60, R56, R34, R60 ;  /* 0x00000022383c723c */ /* 0x000fe2000004183c */
[----:B------:R-:W4:Y:S07]  /*4690*/  LDSM.16.M88.4 R32, [R180+0x2800] ;  /* 0x00280000b420783b */ /* 0x000f2e0000000200 */
[C---:B-----5:R-:W-:Y:S08]  /*46a0*/  HMMA.16816.F32.BF16 R28, R48.reuse, R44, R28 ;  /* 0x0000002c301c723c */ /* 0x060ff0000004181c */
[C---:B------:R-:W-:Y:S01]  /*46b0*/  HMMA.16816.F32.BF16 R24, R48.reuse, R46, R24 ;  /* 0x0000002e3018723c */ /* 0x040fe20000041818 */
[----:B------:R-:W5:Y:S07]  /*46c0*/  LDSM.16.M88.4 R44, [R180+0x3000] ;  /* 0x00300000b42c783b */ /* 0x000f6e0000000200 */
[C---:B--2---:R-:W-:Y:S08]  /*46d0*/  HMMA.16816.F32.BF16 R20, R48.reuse, R40, R20 ;  /* 0x000000283014723c */ /* 0x044ff00000041814 */
[C---:B------:R-:W-:Y:S01]  /*46e0*/  HMMA.16816.F32.BF16 R56, R48.reuse, R42, R16 ;  /* 0x0000002a3038723c */ /* 0x040fe20000041810 */
[----:B------:R-:W-:Y:S04]  /*46f0*/  LDSM.16.M88.4 R40, [R194+0x4000] ;  /* 0x00400000c228783b */ /* 0x000fe80000000200 */
[----:B------:R-:W2:Y:S03]  /*4700*/  LDSM.16.M88.4 R16, [R193+0xa000] ;  /* 0x00a00000c110783b */ /* 0x000ea60000000200 */
[C---:B---3--:R-:W-:Y:S08]  /*4710*/  HMMA.16816.F32.BF16 R12, R48.reuse, R52, R12 ;  /* 0x00000034300c723c */ /* 0x048ff0000004180c */
[C---:B------:R-:W-:Y:S01]  /*4720*/  HMMA.16816.F32.BF16 R8, R48.reuse, R54, R8 ;  /* 0x000000363008723c */ /* 0x040fe20000041808 */
[----:B------:R-:W-:Y:S07]  /*4730*/  LDSM.16.M88.4 R52, [R193+0xb800] ;  /* 0x00b80000c134783b */ /* 0x000fee0000000200 */
[C---:B-1----:R-:W-:Y:S08]  /*4740*/  HMMA.16816.F32.BF16 R80, R48.reuse, R36, R80 ;  /* 0x000000243050723c */ /* 0x042ff00000041850 */
[----:B------:R-:W-:Y:S01]  /*4750*/  HMMA.16816.F32.BF16 R60, R48, R38, R60 ;  /* 0x00000026303c723c */ /* 0x000fe2000004183c */
[----:B------:R-:W1:Y:S04]  /*4760*/  LDSM.16.M88.4 R36, [R193+0xa800] ;  /* 0x00a80000c124783b */ /* 0x000e680000000200 */
[----:B------:R-:W-:Y:S03]  /*4770*/  LDSM.16.M88.4 R48, [R192+0x4000] ;  /* 0x00400000c030783b */ /* 0x000fe60000000200 */
[C---:B------:R-:W-:Y:S08]  /*4780*/  HMMA.16816.F32.BF16 R28, R68.reuse, R64, R28 ;  /* 0x00000040441c723c */ /* 0x040ff0000004181c */
[C---:B------:R-:W-:Y:S08]  /*4790*/  HMMA.16816.F32.BF16 R24, R68.reuse, R66, R24 ;  /* 0x000000424418723c */ /* 0x040ff00000041818 */
[C---:B----4-:R-:W-:Y:S08]  /*47a0*/  HMMA.16816.F32.BF16 R20, R68.reuse, R32, R20 ;  /* 0x000000204414723c */ /* 0x050ff00000041814 */
[C---:B------:R-:W-:Y:S01]  /*47b0*/  HMMA.16816.F32.BF16 R56, R68.reuse, R34, R56 ;  /* 0x000000224438723c */ /* 0x040fe20000041838 */
[----:B------:R-:W3:Y:S07]  /*47c0*/  LDSM.16.M88.4 R32, [R193+0xb000] ;  /* 0x00b00000c120783b */ /* 0x000eee0000000200 */
[C---:B-----5:R-:W-:Y:S08]  /*47d0*/  HMMA.16816.F32.BF16 R12, R68.reuse, R44, R12 ;  /* 0x0000002c440c723c */ /* 0x060ff0000004180c */
[----:B------:R-:W-:Y:S01]  /*47e0*/  HMMA.16816.F32.BF16 R8, R68, R46, R8 ;  /* 0x0000002e4408723c */ /* 0x000fe20000041808 */
[----:B------:R-:W4:Y:S07]  /*47f0*/  LDSM.16.M88.4 R44, [R191+0x4000] ;  /* 0x00400000bf2c783b */ /* 0x000f2e0000000200 */
        /* <DEDUP_REMOVED lines=10> */
[C---:B------:R-:W-:Y:S01]  /*48a0*/  HMMA.16816.F32.BF16 R64, R40.reuse, R34, R8 ;  /* 0x000000222840723c */ /* 0x040fe20000041808 */
[----:B------:R-:W-:Y:S04]  /*48b0*/  LDSM.16.M88.4 R32, [R190+0x4000] ;  /* 0x00400000be20783b */ /* 0x000fe80000000200 */
[----:B------:R-:W3:Y:S03]  /*48c0*/  LDSM.16.M88.4 R8, [R187+0xa000] ;  /* 0x00a00000bb08783b */ /* 0x000ee60000000200 */
[C---:B------:R-:W-:Y:S08]  /*48d0*/  HMMA.16816.F32.BF16 R80, R40.reuse, R52, R80 ;  /* 0x000000342850723c */ /* 0x040ff00000041850 */
[----:B------:R-:W-:Y:S01]  /*48e0*/  HMMA.16816.F32.BF16 R60, R40, R54, R60 ;  /* 0x00000036283c723c */ /* 0x000fe2000004183c */
[----:B------:R-:W5:Y:S04]  /*48f0*/  LDSM.16.M88.4 R40, [R187+0xa800] ;  /* 0x00a80000bb28783b */ /* 0x000f680000000200 */
[----:B------:R-:W-:Y:S03]  /*4900*/  LDSM.16.M88.4 R52, [R180+0x4800] ;  /* 0x00480000b434783b */ /* 0x000fe60000000200 */
[C---:B----4-:R-:W-:Y:S08]  /*4910*/  HMMA.16816.F32.BF16 R28, R48.reuse, R44, R28 ;  /* 0x0000002c301c723c */ /* 0x050ff0000004181c */
[C---:B------:R-:W-:Y:S01]  /*4920*/  HMMA.16816.F32.BF16 R24, R48.reuse, R46, R24 ;  /* 0x0000002e3018723c */ /* 0x040fe20000041818 */
[----:B------:R-:W-:Y:S07]  /*4930*/  LDSM.16.M88.4 R44, [R187+0xb800] ;  /* 0x00b80000bb2c783b */ /* 0x000fee0000000200 */
[C---:B--2---:R-:W-:Y:S08]  /*4940*/  HMMA.16816.F32.BF16 R20, R48.reuse, R16, R20 ;  /* 0x000000103014723c */ /* 0x044ff00000041814 */
[C---:B------:R-:W-:Y:S01]  /*4950*/  HMMA.16816.F32.BF16 R56, R48.reuse, R18, R56 ;  /* 0x000000123038723c */ /* 0x040fe20000041838 */
[----:B------:R-:W2:Y:S07]  /*4960*/  LDSM.16.M88.4 R16, [R187+0xb000] ;  /* 0x00b00000bb10783b */ /* 0x000eae0000000200 */
[C---:B-1----:R-:W-:Y:S08]  /*4970*/  HMMA.16816.F32.BF16 R12, R48.reuse, R36, R12 ;  /* 0x00000024300c723c */ /* 0x042ff0000004180c */
[C---:B------:R-:W-:Y:S01]  /*4980*/  HMMA.16816.F32.BF16 R64, R48.reuse, R38, R64 ;  /* 0x000000263040723c */ /* 0x040fe20000041840 */
[----:B------:R-:W-:Y:S07]  /*4990*/  LDSM.16.M88.4 R36, [R180+0x4000] ;  /* 0x00400000b424783b */ /* 0x000fee0000000200 */
[C---:B------:R-:W-:Y:S08]  /*49a0*/  HMMA.16816.F32.BF16 R80, R48.reuse, R68, R80 ;  /* 0x000000443050723c */ /* 0x040ff00000041850 */
[----:B------:R-:W-:Y:S01]  /*49b0*/  HMMA.16816.F32.BF16 R60, R48, R70, R60 ;  /* 0x00000046303c723c */ /* 0x000fe2000004183c */
[----:B------:R-:W1:Y:S04]  /*49c0*/  LDSM.16.M88.4 R48, [R189+0x4000] ;  /* 0x00400000bd30783b */ /* 0x000e680000000200 */
[----:B------:R-:W-:Y:S03]  /*49d0*/  LDSM.16.M88.4 R68, [R180+0x5800] ;  /* 0x00580000b444783b */ /* 0x000fe60000000200 */
[C---:B---3--:R-:W-:Y:S08]  /*49e0*/  HMMA.16816.F32.BF16 R28, R32.reuse, R8, R28 ;  /* 0x00000008201c723c */ /* 0x048ff0000004181c */
[----:B------:R-:W-:Y:S01]  /*49f0*/  HMMA.16816.F32.BF16 R24, R32, R10, R24 ;  /* 0x0000000a2018723c */ /* 0x000fe20000041818 */
[----:B------:R-:W3:Y:S01]  /*4a00*/  LDSM.16.M88.4 R8, [R180+0x5000] ;  /* 0x00500000b408783b */ /* 0x000ee20000000200 */
[----:B------:R-:W-:-:S06]  /*4a10*/  DEPBAR.LE SB0, 0x0 ;  /* 0x000080000000791a */ /* 0x000fcc0000000000 */
[C---:B-----5:R-:W-:Y:S08]  /*4a20*/  HMMA.16816.F32.BF16 R20, R32.reuse, R40, R20 ;  /* 0x000000282014723c */ /* 0x060ff00000041814 */
[C---:B------:R-:W-:Y:S08]  /*4a30*/  HMMA.16816.F32.BF16 R56, R32.reuse, R42, R56 ;  /* 0x0000002a2038723c */ /* 0x040ff00000041838 */
[C---:B--2---:R-:W-:Y:S08]  /*4a40*/  HMMA.16816.F32.BF16 R12, R32.reuse, R16, R12 ;  /* 0x00000010200c723c */ /* 0x044ff0000004180c */
[C---:B------:R-:W-:Y:S08]  /*4a50*/  HMMA.16816.F32.BF16 R64, R32.reuse, R18, R64 ;  /* 0x000000122040723c */ /* 0x040ff00000041840 */
[C---:B------:R-:W-:Y:S08]  /*4a60*/  HMMA.16816.F32.BF16 R80, R32.reuse, R44, R80 ;  /* 0x0000002c2050723c */ /* 0x040ff00000041850 */
[----:B------:R-:W-:Y:S08]  /*4a70*/  HMMA.16816.F32.BF16 R60, R32, R46, R60 ;  /* 0x0000002e203c723c */ /* 0x000ff0000004183c */
[C---:B-1----:R-:W-:Y:S08]  /*4a80*/  HMMA.16816.F32.BF16 R28, R48.reuse, R36, R28 ;  /* 0x00000024301c723c */ /* 0x042ff0000004181c */
[C---:B------:R-:W-:Y:S08]  /*4a90*/  HMMA.16816.F32.BF16 R24, R48.reuse, R38, R24 ;  /* 0x000000263018723c */ /* 0x040ff00000041818 */
[C---:B------:R-:W-:Y:S08]  /*4aa0*/  HMMA.16816.F32.BF16 R20, R48.reuse, R52, R20 ;  /* 0x000000343014723c */ /* 0x040ff00000041814 */
[C---:B------:R-:W-:Y:S08]  /*4ab0*/  HMMA.16816.F32.BF16 R56, R48.reuse, R54, R56 ;  /* 0x000000363038723c */ /* 0x040ff00000041838 */
[C---:B---3--:R-:W-:Y:S08]  /*4ac0*/  HMMA.16816.F32.BF16 R12, R48.reuse, R8, R12 ;  /* 0x00000008300c723c */ /* 0x048ff0000004180c */
[C---:B------:R-:W-:Y:S08]  /*4ad0*/  HMMA.16816.F32.BF16 R64, R48.reuse, R10, R64 ;  /* 0x0000000a3040723c */ /* 0x040ff00000041840 */
[C---:B------:R-:W-:Y:S08]  /*4ae0*/  HMMA.16816.F32.BF16 R80, R48.reuse, R68, R80 ;  /* 0x000000443050723c */ /* 0x040ff00000041850 */
        /* <DEDUP_REMOVED lines=78> */
.L_x_5637:
[----:B------:R-:W-:-:S04]  /*4fd0*/  ULEA UR6, -UR6, URZ, 0x6 ;  /* 0x0000003f06067291 */ /* 0x000fc8000f8e313f */
[----:B------:R-:W-:Y:S02]  /*4fe0*/  USHF.R.S32.HI UR4, URZ, 0x1f, UR6 ;  /* 0x0000001f3f047899 */ /* 0x000fe40008011406 */
[----:B------:R-:W-:-:S04]  /*4ff0*/  MOV R11, UR6 ;  /* 0x00000006000b7c02 */ /* 0x000fc80008000f00 */
[----:B------:R-:W-:Y:S02]  /*5000*/  MOV R6, UR4 ;  /* 0x0000000400067c02 */ /* 0x000fe40008000f00 */
.L_x_5638:
        /* <DEDUP_REMOVED lines=119> */
.L_x_5640:
[----:B------:R-:W-:Y:S05]  /*5780*/  BSYNC B0 ;  /* 0x0000000000007941 */ /* 0x000fea0003800000 */
.L_x_5639:
[----:B------:R-:W0:Y:S01]  /*5790*/  LDGDEPBAR ;  /* 0x00000000000079af */ /* 0x000e220000000000 */
[----:B------:R-:W-:-:S04]  /*57a0*/  IADD3 R134, P0, R11, R134, RZ ;  /* 0x000000860b867210 */ /* 0x000fc80007f1e0ff */
[----:B------:R-:W-:Y:S02]  /*57b0*/  IADD3.X R133, R6, R133, RZ, P0, !PT ;  /* 0x0000008506857210 */ /* 0x000fe400007fe4ff */
.L_x_5636:
[----:B------:R-:W-:Y:S01]  /*57c0*/  IADD3 R51, R197, UR14, RZ ;  /* 0x0000000ec5337c10 */ /* 0x000fe2000fffe0ff */
[----:B------:R-:W-:-:S03]  /*57d0*/  IMAD.SHL.U32 R188, R0, 0x2, RZ ;  /* 0x0000000200bc7824 */ /* 0x000fc600078e00ff */
[C---:B-1----:R-:W-:Y:S01]  /*57e0*/  IADD3 R34, R51.reuse, 0x1, RZ ;  /* 0x0000000133227810 */ /* 0x042fe20007ffe0ff */
[C---:B------:R-:W-:Y:S01]  /*57f0*/  IMAD.IADD R49, R206.reuse, 0x1, -R51 ;  /* 0x00000001ce317824 */ /* 0x040fe200078e0a33 */
[----:B------:R-:W-:Y:S01]  /*5800*/  IADD3 R11, R51, 0x20, RZ ;  /* 0x00000020330b7810 */ /* 0x000fe20007ffe0ff */
[----:B------:R-:W-:Y:S01]  /*5810*/  IMAD R186, R7, 0x2, R188 ;  /* 0x0000000207ba7824 */ /* 0x000fe200078e02bc */
[C---:B------:R-:W-:Y:S01]  /*5820*/  IADD3 R9, R51.reuse, 0x28, RZ ;  /* 0x0000002833097810 */ /* 0x040fe20007ffe0ff */
[C---:B------:R-:W-:Y:S01]  /*5830*/  IMAD.IADD R50, R206.reuse, 0x1, -R34 ;  /* 0x00000001ce327824 */ /* 0x040fe200078e0a22 */
[C---:B------:R-:W-:Y:S01]  /*5840*/  IADD3 R33, R51.reuse, 0x8, RZ ;  /* 0x0000000833217810 */ /* 0x040fe20007ffe0ff */
[C---:B------:R-:W-:Y:S01]  /*5850*/  IMAD.IADD R41, R206.reuse, 0x1, -R11 ;  /* 0x00000001ce297824 */ /* 0x040fe200078e0a0b */
[C---:B------:R-:W-:Y:S01]  /*5860*/  IADD3 R19, R51.reuse, 0x9, RZ ;  /* 0x0000000933137810 */ /* 0x040fe20007ffe0ff */
[C---:B------:R-:W-:Y:S01]  /*5870*/  IMAD.IADD R39, R206.reuse, 0x1, -R9 ;  /* 0x00000001ce277824 */ /* 0x040fe200078e0a09 */
[C---:B------:R-:W-:Y:S01]  /*5880*/  IADD3 R18, R51.reuse, 0x11, RZ ;  /* 0x0000001133127810 */ /* 0x040fe20007ffe0ff */
[C---:B------:R-:W-:Y:S01]  /*5890*/  IMAD.IADD R47, R206.reuse, 0x1, -R33 ;  /* 0x00000001ce2f7824 */ /* 0x040fe200078e0a21 */
[----:B------:R-:W-:Y:S01]  /*58a0*/  IABS R49, R49 ;  /* 0x0000003100317213 */ /* 0x000fe20000000000 */
[C---:B------:R-:W-:Y:S01]  /*58b0*/  IMAD.IADD R48, R206.reuse, 0x1, -R19 ;  /* 0x00000001ce307824 */ /* 0x040fe200078e0a13 */
[----:B------:R-:W-:Y:S01]  /*58c0*/  IADD3 R17, R51, 0x18, RZ ;  /* 0x0000001833117810 */ /* 0x000fe20007ffe0ff */
[C---:B------:R-:W-:Y:S01]  /*58d0*/  IMAD.IADD R46, R206.reuse, 0x1, -R18 ;  /* 0x00000001ce2e7824 */ /* 0x040fe200078e0a12 */
[----:B------:R-:W-:Y:S01]  /*58e0*/  IABS R50, R50 ;  /* 0x0000003200327213 */ /* 0x000fe20000000000 */
[----:B------:R-:W-:Y:S01]  /*58f0*/  IMAD R185, R5, 0x2, R188 ;  /* 0x0000000205b97824 */ /* 0x000fe200078e02bc */
[C---:B------:R-:W-:Y:S01]  /*5900*/  IADD3 R6, R51.reuse, 0x30, RZ ;  /* 0x0000003033067810 */ /* 0x040fe20007ffe0ff */
[C---:B------:R-:W-:Y:S01]  /*5910*/  IMAD.IADD R43, R206.reuse, 0x1, -R17 ;  /* 0x00000001ce2b7824 */ /* 0x040fe200078e0a11 */
[----:B------:R-:W-:Y:S01]  /*5920*/  IABS R41, R41 ;  /* 0x0000002900297213 */ /* 0x000fe20000000000 */
[----:B------:R-:W1:Y:S01]  /*5930*/  I2F R49, R49 ;  /* 0x0000003100317306 */ /* 0x000e620000201400 */
[----:B------:R-:W-:Y:S01]  /*5940*/  IABS R39, R39 ;  /* 0x0000002700277213 */ /* 0x000fe20000000000 */
[C---:B------:R-:W-:Y:S01]  /*5950*/  IMAD.IADD R37, R206.reuse, 0x1, -R6 ;  /* 0x00000001ce257824 */ /* 0x040fe200078e0a06 */
[----:B------:R-:W-:Y:S01]  /*5960*/  IADD3 R16, R51, 0x19, RZ ;  /* 0x0000001933107810 */ /* 0x000fe20007ffe0ff */
[----:B------:R-:W-:Y:S01]  /*5970*/  IMAD R184, R5, 0x2, R186 ;  /* 0x0000000205b87824 */ /* 0x000fe200078e02ba */
[----:B------:R-:W-:Y:S01]  /*5980*/  IABS R47, R47 ;  /* 0x0000002f002f7213 */ /* 0x000fe20000000000 */
[----:B------:R-:W-:Y:S01]  /*5990*/  LDSM.16.MT88.4 R124, [R188+0xc000] ;  /* 0x00c00000bc7c783b */ /* 0x000fe20000004200 */
[----:B------:R-:W-:Y:S01]  /*59a0*/  IABS R48, R48 ;  /* 0x0000003000307213 */ /* 0x000fe20000000000 */
[----:B------:R-:W3:Y:S01]  /*59b0*/  I2F R50, R50 ;  /* 0x0000003200327306 */ /* 0x000ee20000201400 */
[----:B------:R-:W-:Y:S01]  /*59c0*/  IABS R46, R46 ;  /* 0x0000002e002e7213 */ /* 0x000fe20000000000 */
[----:B------:R-:W-:Y:S01]  /*59d0*/  IMAD.IADD R44, R206, 0x1, -R16 ;  /* 0x00000001ce2c7824 */ /* 0x000fe200078e0a10 */
[----:B------:R-:W-:Y:S01]  /*59e0*/  IABS R43, R43 ;  /* 0x0000002b002b7213 */ /* 0x000fe20000000000 */
[----:B------:R-:W-:Y:S01]  /*59f0*/  LDSM.16.MT88.4 R116, [R186+0xc000] ;  /* 0x00c00000ba74783b */ /* 0x000fe20000004200 */
[----:B------:R-:W-:-:S02]  /*5a00*/  IABS R37, R37 ;  /* 0x0000002500257213 */ /* 0x000fc40000000000 */
[C---:B------:R-:W-:Y:S01]  /*5a10*/  IADD3 R32, R51.reuse, 0x10, RZ ;  /* 0x0000001033207810 */ /* 0x040fe20007ffe0ff */
[----:B------:R-:W4:Y:S01]  /*5a20*/  I2F R41, R41 ;  /* 0x0000002900297306 */ /* 0x000f220000201400 */
[----:B------:R-:W-:Y:S01]  /*5a30*/  IADD3 R10, R51, 0x21, RZ ;  /* 0x00000021330a7810 */ /* 0x000fe20007ffe0ff */
[----:B-1----:R-:W-:Y:S01]  /*5a40*/  FFMA.FTZ R28, R49, -UR24, R28 ;  /* 0x80000018311c7c23 */ /* 0x002fe2000801001c */
[----:B------:R-:W-:Y:S01]  /*5a50*/  IABS R44, R44 ;  /* 0x0000002c002c7213 */ /* 0x000fe20000000000 */
[C---:B------:R-:W-:Y:S01]  /*5a60*/  IMAD.IADD R45, R206.reuse, 0x1, -R32 ;  /* 0x00000001ce2d7824 */ /* 0x040fe200078e0a20 */
[CC--:B------:R-:W-:Y:S01]  /*5a70*/  ISETP.GE.AND P0, PT, R51.reuse, R204.reuse, PT ;  /* 0x000000cc3300720c */ /* 0x0c0fe20003f06270 */
[----:B------:R-:W-:Y:S01]  /*5a80*/  IMAD.IADD R42, R206, 0x1, -R10 ;  /* 0x00000001ce2a7824 */ /* 0x000fe200078e0a0a */
[C---:B--2---:R-:W-:Y:S01]  /*5a90*/  IADD3 R2, R51.reuse, 0x39, RZ ;  /* 0x0000003933027810 */ /* 0x044fe20007ffe0ff */
[----:B------:R-:W1:Y:S01]  /*5aa0*/  I2F R39, R39 ;  /* 0x0000002700277306 */ /* 0x000e620000201400 */
[----:B------:R-:W-:Y:S01]  /*5ab0*/  ISETP.GE.AND P6, PT, R34, R204, PT ;  /* 0x000000cc2200720c */ /* 0x000fe20003fc6270 */
[----:B---3--:R-:W-:Y:S01]  /*5ac0*/  FFMA.FTZ R29, R50, -UR24, R29 ;  /* 0x80000018321d7c23 */ /* 0x008fe2000801001d */
[C---:B------:R-:W-:Y:S01]  /*5ad0*/  ISETP.LT.OR P0, PT, R51.reuse, R205, P0 ;  /* 0x000000cd3300720c */ /* 0x040fe20000701670 */
[----:B------:R-:W-:Y:S01]  /*5ae0*/  IMAD.IADD R35, R206, 0x1, -R2 ;  /* 0x00000001ce237824 */ /* 0x000fe200078e0a02 */
[----:B------:R-:W-:Y:S01]  /*5af0*/  IABS R45, R45 ;  /* 0x0000002d002d7213 */ /* 0x000fe20000000000 */
[----:B------:R-:W-:Y:S01]  /*5b00*/  LDSM.16.MT88.4 R108, [R185+0xc000] ;  /* 0x00c00000b96c783b */ /* 0x000fe20000004200 */
[----:B------:R-:W-:Y:S01]  /*5b10*/  IADD3 R8, R51, 0x29, RZ ;  /* 0x0000002933087810 */ /* 0x000fe20007ffe0ff */
[----:B------:R-:W2:Y:S01]  /*5b20*/  I2F R47, R47 ;  /* 0x0000002f002f7306 */ /* 0x000ea20000201400 */
[----:B------:R-:W-:Y:S01]  /*5b30*/  ISETP.LT.OR P6, PT, R34, R205, P6 ;  /* 0x000000cd2200720c */ /* 0x000fe200037c1670 */
[----:B----4-:R-:W-:Y:S01]  /*5b40*/  FFMA.FTZ R41, R41, -UR24, R12 ;  /* 0x8000001829297c23 */ /* 0x010fe2000801000c */
[----:B------:R-:W-:Y:S01]  /*5b50*/  IABS R42, R42 ;  /* 0x0000002a002a7213 */ /* 0x000fe20000000000 */
[----:B------:R-:W-:Y:S01]  /*5b60*/  IMAD.IADD R40, R206, 0x1, -R8 ;  /* 0x00000001ce287824 */ /* 0x000fe200078e0a08 */
[-C--:B------:R-:W-:Y:S01]  /*5b70*/  ISETP.GE.AND P3, PT, R33, R204.reuse, PT ;  /* 0x000000cc2100720c */ /* 0x080fe20003f66270 */
[----:B------:R-:W-:Y:S01]  /*5b80*/  LDSM.16.MT88.4 R100, [R184+0xc000] ;  /* 0x00c00000b864783b */ /* 0x000fe20000004200 */
[-C--:B------:R-:W-:Y:S01]  /*5b90*/  ISETP.GE.AND P1, PT, R19, R204.reuse, PT ;  /* 0x000000cc1300720c */ /* 0x080fe20003f26270 */
[----:B------:R-:W3:Y:S01]  /*5ba0*/  I2F R48, R48 ;  /* 0x0000003000307306 */ /* 0x000ee20000201400 */
[----:B-1----:R-:W-:Y:S01]  /*5bb0*/  FFMA.FTZ R64, R39, -UR24, R64 ;  /* 0x8000001827407c23 */ /* 0x002fe20008010040 */
[----:B------:R-:W-:Y:S01]  /*5bc0*/  FSEL R12, R28, -INF , !P0 ;  /* 0xff8000001c0c7808 */ /* 0x000fe20004000000 */
[----:B------:R-:W-:Y:S01]  /*5bd0*/  LDSM.16.MT88.4 R72, [R188+0x10000] ;  /* 0x01000000bc48783b */ /* 0x000fe20000004200 */
[----:B------:R-:W-:-:S02]  /*5be0*/  ISETP.GE.AND P0, PT, R18, R204, PT ;  /* 0x000000cc1200720c */ /* 0x000fc40003f06270 */
[----:B------:R-:W-:Y:S01]  /*5bf0*/  FSEL R39, R29, -INF , !P6 ;  /* 0xff8000001d277808 */ /* 0x000fe20007000000 */
[----:B------:R-:W-:Y:S01]  /*5c00*/  LDSM.16.MT88.4 R88, [R185+0x10000] ;  /* 0x01000000b958783b */ /* 0x000fe20000004200 */
[----:B------:R-:W1:Y:S01]  /*5c10*/  I2F R46, R46 ;  /* 0x0000002e002e7306 */ /* 0x000e620000201400 */
[----:B--2---:R-:W-:Y:S01]  /*5c20*/  FFMA.FTZ R24, R47, -UR24, R24 ;  /* 0x800000182f187c23 */ /* 0x004fe20008010018 */
[----:B------:R-:W-:Y:S01]  /*5c30*/  ISETP.GE.AND P6, PT, R17, R204, PT ;  /* 0x000000cc1100720c */ /* 0x000fe20003fc6270 */
[----:B------:R-:W-:Y:S01]  /*5c40*/  LDSM.16.MT88.4 R136, [R186+0xc800] ;  /* 0x00c80000ba88783b */ /* 0x000fe20000004200 */
[----:B------:R-:W-:Y:S02]  /*5c50*/  IABS R35, R35 ;  /* 0x0000002300237213 */ /* 0x000fe40000000000 */
[-C--:B------:R-:W-:Y:S02]  /*5c60*/  ISETP.LT.OR P3, PT, R33, R205.reuse, P3 ;  /* 0x000000cd2100720c */ /* 0x080fe40001f61670 */
[----:B------:R-:W2:Y:S01]  /*5c70*/  I2F R43, R43 ;  /* 0x0000002b002b7306 */ /* 0x000ea20000201400 */
[----:B---3--:R-:W-:Y:S01]  /*5c80*/  FFMA.FTZ R25, R48, -UR24, R25 ;  /* 0x8000001830197c23 */ /* 0x008fe20008010019 */
[----:B------:R-:W-:-:S02]  /*5c90*/  ISETP.LT.OR P1, PT, R19, R205, P1 ;  /* 0x000000cd1300720c */ /* 0x000fc40000f21670 */
[-C--:B------:R-:W-:Y:S02]  /*5ca0*/  ISETP.LT.OR P0, PT, R18, R205.reuse, P0 ;  /* 0x000000cd1200720c */ /* 0x080fe40000701670 */
[----:B------:R-:W-:Y:S02]  /*5cb0*/  IADD3 R4, R51, 0x31, RZ ;  /* 0x0000003133047810 */ /* 0x000fe40007ffe0ff */
[----:B------:R-:W3:Y:S01]  /*5cc0*/  I2F R37, R37 ;  /* 0x0000002500257306 */ /* 0x000ee20000201400 */
[----:B-1----:R-:W-:Y:S01]  /*5cd0*/  FFMA.FTZ R21, R46, -UR24, R21 ;  /* 0x800000182e157c23 */ /* 0x002fe20008010015 */
[----:B------:R-:W-:Y:S01]  /*5ce0*/  ISETP.LT.OR P6, PT, R17, R205, P6 ;  /* 0x000000cd1100720c */ /* 0x000fe200037c1670 */
[----:B------:R-:W-:Y:S01]  /*5cf0*/  IMAD.IADD R38, R206, 0x1, -R4 ;  /* 0x00000001ce267824 */ /* 0x000fe200078e0a04 */
[----:B------:R-:W-:Y:S02]  /*5d00*/  IABS R40, R40 ;  /* 0x0000002800287213 */ /* 0x000fe40000000000 */
[----:B------:R-:W-:-:S02]  /*5d10*/  ISETP.GE.AND P5, PT, R32, R204, PT ;  /* 0x000000cc2000720c */ /* 0x000fc40003fa6270 */
[----:B------:R-:W1:Y:S01]  /*5d20*/  I2F R44, R44 ;  /* 0x0000002c002c7306 */ /* 0x000e620000201400 */
[----:B--2---:R-:W-:Y:S01]  /*5d30*/  FFMA.FTZ R43, R43, -UR24, R56 ;  /* 0x800000182b2b7c23 */ /* 0x004fe20008010038 */
[----:B------:R-:W-:Y:S02]  /*5d40*/  IABS R38, R38 ;  /* 0x0000002600267213 */ /* 0x000fe40000000000 */
[----:B------:R-:W-:Y:S02]  /*5d50*/  ISETP.LT.OR P5, PT, R32, R205, P5 ;  /* 0x000000cd2000720c */ /* 0x000fe40002fa1670 */
[----:B------:R-:W-:Y:S02]  /*5d60*/  ISETP.GE.AND P2, PT, R51, R199, PT ;  /* 0x000000c73300720c */ /* 0x000fe40003f46270 */
[----:B------:R-:W2:Y:S01]  /*5d70*/  I2F R45, R45 ;  /* 0x0000002d002d7306 */ /* 0x000ea20000201400 */
[----:B---3--:R-:W-:Y:S01]  /*5d80*/  FFMA.FTZ R80, R37, -UR24, R80 ;  /* 0x8000001825507c23 */ /* 0x008fe20008010050 */
[----:B------:R-:W-:Y:S01]  /*5d90*/  FSEL R37, R24, -INF , !P3 ;  /* 0xff80000018257808 */ /* 0x000fe20005800000 */
[----:B------:R-:W-:Y:S01]  /*5da0*/  IMAD.IADD R24, R203, 0x1, -R19 ;  /* 0x00000001cb187824 */ /* 0x000fe200078e0a13 */
[----:B------:R-:W-:-:S02]  /*5db0*/  ISETP.GE.AND P3, PT, R16, R204, PT ;  /* 0x000000cc1000720c */ /* 0x000fc40003f66270 */
[C---:B------:R-:W-:Y:S02]  /*5dc0*/  IADD3 R3, R51.reuse, 0x38, RZ ;  /* 0x0000003833037810 */ /* 0x040fe40007ffe0ff */
[----:B------:R-:W3:Y:S01]  /*5dd0*/  I2F R42, R42 ;  /* 0x0000002a002a7306 */ /* 0x000ee20000201400 */
[----:B-1----:R-:W-:Y:S01]  /*5de0*/  FFMA.FTZ R44, R44, -UR24, R57 ;  /* 0x800000182c2c7c23 */ /* 0x002fe20008010039 */
[----:B------:R-:W-:Y:S01]  /*5df0*/  ISETP.LT.OR P3, PT, R16, R205, P3 ;  /* 0x000000cd1000720c */ /* 0x000fe20001f61670 */
[----:B------:R-:W-:Y:S01]  /*5e00*/  IMAD.IADD R36, R206, 0x1, -R3 ;  /* 0x00000001ce247824 */ /* 0x000fe200078e0a03 */
[----:B------:R-:W-:Y:S01]  /*5e10*/  ISETP.LT.OR P2, PT, R51, R202, P2 ;  /* 0x000000ca3300720c */ /* 0x000fe20001741670 */
[----:B------:R-:W-:Y:S01]  /*5e20*/  IMAD.IADD R51, R203, 0x1, -R51 ;  /* 0x00000001cb337824 */ /* 0x000fe200078e0a33 */
[----:B------:R-:W-:Y:S02]  /*5e30*/  IABS R24, R24 ;  /* 0x0000001800187213 */ /* 0x000fe40000000000 */
[----:B------:R1:W4:Y:S01]  /*5e40*/  I2F R50, R35 ;  /* 0x0000002300327306 */ /* 0x0003220000201400 */
[----:B--2---:R-:W-:Y:S01]  /*5e50*/  FFMA.FTZ R20, R45, -UR24, R20 ;  /* 0x800000182d147c23 */ /* 0x004fe20008010014 */
[----:B------:R-:W-:Y:S01]  /*5e60*/  IABS R45, R51 ;  /* 0x00000033002d7213 */ /* 0x000fe20000000000 */
[----:B------:R-:W-:Y:S01]  /*5e70*/  IMAD.MOV.U32 R28, RZ, RZ, R24 ;  /* 0x000000ffff1c7224 */ /* 0x000fe200078e0018 */
[----:B------:R-:W-:Y:S01]  /*5e80*/  IABS R36, R36 ;  /* 0x0000002400247213 */ /* 0x000fe20000000000 */
[C---:B------:R-:W-:Y:S01]  /*5e90*/  IMAD.IADD R24, R203.reuse, 0x1, -R18 ;  /* 0x00000001cb187824 */ /* 0x040fe200078e0a12 */
[----:B------:R-:W-:Y:S01]  /*5ea0*/  FSEL R29, R20, -INF , !P5 ;  /* 0xff800000141d7808 */ /* 0x000fe20006800000 */
[----:B------:R-:W-:Y:S01]  /*5eb0*/  IMAD.IADD R20, R203, 0x1, -R34 ;  /* 0x00000001cb147824 */ /* 0x000fe200078e0a22 */
[----:B------:R-:W2:Y:S01]  /*5ec0*/  I2F R40, R40 ;  /* 0x0000002800287306 */ /* 0x000ea20000201400 */
[----:B---3--:R-:W-:Y:S01]  /*5ed0*/  FFMA.FTZ R13, R42, -UR24, R13 ;  /* 0x800000182a0d7c23 */ /* 0x008fe2000801000d */
[----:B------:R-:W-:-:S02]  /*5ee0*/  ISETP.GE.AND P5, PT, R11, R204, PT ;  /* 0x000000cc0b00720c */ /* 0x000fc40003fa6270 */
[----:B------:R-:W-:Y:S02]  /*5ef0*/  IABS R20, R20 ;  /* 0x0000001400147213 */ /* 0x000fe40000000000 */
[----:B------:R-:W-:Y:S02]  /*5f00*/  ISETP.LT.OR P5, PT, R11, R205, P5 ;  /* 0x000000cd0b00720c */ /* 0x000fe40002fa1670 */
[----:B-1----:R-:W-:Y:S01]  /*5f10*/  FSEL R35, R25, -INF , !P1 ;  /* 0xff80000019237808 */ /* 0x002fe20004800000 */
[----:B------:R-:W1:Y:S01]  /*5f20*/  I2F R38, R38 ;  /* 0x0000002600267306 */ /* 0x000e620000201400 */
[----:B------:R-:W-:Y:S01]  /*5f30*/  FSEL R25, R21, -INF , !P0 ;  /* 0xff80000015197808 */ /* 0x000fe20004000000 */
[----:B----4-:R-:W-:Y:S01]  /*5f40*/  FFMA.FTZ R50, R50, -UR24, R61 ;  /* 0x8000001832327c23 */ /* 0x010fe2000801003d */
[----:B------:R-:W-:Y:S02]  /*5f50*/  FSEL R21, R43, -INF , !P6 ;  /* 0xff8000002b157808 */ /* 0x000fe40007000000 */
[----:B------:R-:W-:-:S02]  /*5f60*/  ISETP.GE.AND P6, PT, R19, R199, PT ;  /* 0x000000c71300720c */ /* 0x000fc40003fc6270 */
[----:B------:R-:W-:Y:S01]  /*5f70*/  ISETP.GE.AND P0, PT, R33, R199, PT ;  /* 0x000000c72100720c */ /* 0x000fe20003f06270 */
[----:B--2---:R-:W-:Y:S01]  /*5f80*/  FFMA.FTZ R40, R40, -UR24, R65 ;  /* 0x8000001828287c23 */ /* 0x004fe20008010041 */
[----:B------:R-:W-:Y:S01]  /*5f90*/  ISETP.LT.OR P6, PT, R19, R202, P6 ;  /* 0x000000ca1300720c */ /* 0x000fe200037c1670 */
[----:B------:R-:W2:Y:S01]  /*5fa0*/  I2F R45, R45 ;  /* 0x0000002d002d7306 */ /* 0x000ea20000201400 */
[----:B------:R-:W-:Y:S02]  /*5fb0*/  FSEL R19, R44, -INF , !P3 ;  /* 0xff8000002c137808 */ /* 0x000fe40005800000 */
[C---:B------:R-:W-:Y:S02]  /*5fc0*/  ISETP.GE.AND P3, PT, R10.reuse, R204, PT ;  /* 0x000000cc0a00720c */ /* 0x040fe40003f66270 */
[----:B------:R-:W-:Y:S01]  /*5fd0*/  ISETP.LT.OR P0, PT, R33, R202, P0 ;  /* 0x000000ca2100720c */ /* 0x000fe20000701670 */
[----:B------:R-:W-:Y:S01]  /*5fe0*/  IMAD.IADD R33, R203, 0x1, -R33 ;  /* 0x00000001cb217824 */ /* 0x000fe200078e0a21 */
[-C--:B------:R-:W-:Y:S01]  /*5ff0*/  ISETP.LT.OR P3, PT, R10, R205.reuse, P3 ;  /* 0x000000cd0a00720c */ /* 0x080fe20001f61670 */
[----:B-1----:R-:W-:Y:S01]  /*6000*/  FFMA.FTZ R38, R38, -UR24, R81 ;  /* 0x8000001826267c23 */ /* 0x002fe20008010051 */
[----:B------:R-:W-:Y:S01]  /*6010*/  FSEL R225, R41, -INF , !P5 ;  /* 0xff80000029e17808 */ /* 0x000fe20006800000 */
[----:B------:R-:W-:Y:S01]  /*6020*/  IMAD.IADD R41, R203, 0x1, -R32 ;  /* 0x00000001cb297824 */ /* 0x000fe200078e0a20 */
[----:B------:R-:W-:Y:S01]  /*6030*/  FSEL R163, R13, -INF , !P3 ;  /* 0xff8000000da37808 */ /* 0x000fe20005800000 */
[----:B------:R-:W1:Y:S01]  /*6040*/  I2F R53, R36 ;  /* 0x0000002400357306 */ /* 0x000e620000201400 */
[CC--:B------:R-:W-:Y:S01]  /*6050*/  ISETP.GE.AND P3, PT, R8.reuse, R204.reuse, PT ;  /* 0x000000cc0800720c */ /* 0x0c0fe20003f66270 */
[----:B------:R-:W-:Y:S01]  /*6060*/  IMAD.IADD R13, R203, 0x1, -R17 ;  /* 0x00000001cb0d7824 */ /* 0x000fe200078e0a11 */
[----:B------:R-:W-:Y:S01]  /*6070*/  ISETP.GE.AND P5, PT, R9, R204, PT ;  /* 0x000000cc0900720c */ /* 0x000fe20003fa6270 */
[----:B--2---:R-:W-:Y:S01]  /*6080*/  FFMA.FTZ R30, R45, -UR24, R30 ;  /* 0x800000182d1e7c23 */ /* 0x004fe2000801001e */
[----:B------:R-:W-:-:S02]  /*6090*/  ISETP.LT.OR P3, PT, R8, R205, P3 ;  /* 0x000000cd0800720c */ /* 0x000fc40001f61670 */
[----:B------:R-:W-:Y:S01]  /*60a0*/  IABS R43, R33 ;  /* 0x00000021002b7213 */ /* 0x000fe20000000000 */
[----:B------:R-:W2:Y:S01]  /*60b0*/  I2F R20, R20 ;  /* 0x0000001400147306 */ /* 0x000ea20000201400 */
[----:B------:R-:W-:Y:S01]  /*60c0*/  FSEL R165, R40, -INF , !P3 ;  /* 0xff80000028a57808 */ /* 0x000fe20005800000 */
[----:B------:R-:W-:Y:S01]  /*60d0*/  IMAD.IADD R33, R203, 0x1, -R11 ;  /* 0x00000001cb217824 */ /* 0x000fe200078e0a0b */
[C---:B------:R-:W-:Y:S02]  /*60e0*/  ISETP.GE.AND P3, PT, R4.reuse, R204, PT ;  /* 0x000000cc0400720c */ /* 0x040fe40003f66270 */
[-C--:B------:R-:W-:Y:S02]  /*60f0*/  ISETP.LT.OR P5, PT, R9, R205.reuse, P5 ;  /* 0x000000cd0900720c */ /* 0x080fe40002fa1670 */
[----:B------:R-:W-:Y:S01]  /*6100*/  ISETP.LT.OR P3, PT, R4, R205, P3 ;  /* 0x000000cd0400720c */ /* 0x000fe20001f61670 */
[----:B------:R-:W3:Y:S01]  /*6110*/  I2F R43, R43 ;  /* 0x0000002b002b7306 */ /* 0x000ee20000201400 */
[----:B------:R-:W-:Y:S01]  /*6120*/  IABS R41, R41 ;  /* 0x0000002900297213 */ /* 0x000fe20000000000 */
[----:B-1----:R-:W-:Y:S01]  /*6130*/  FFMA.FTZ R53, R53, -UR24, R60 ;  /* 0x8000001835357c23 */ /* 0x002fe2000801003c */
[----:B------:R-:W-:-:S02]  /*6140*/  FSEL R223, R64, -INF , !P5 ;  /* 0xff80000040df7808 */ /* 0x000fc40006800000 */
[----:B------:R-:W-:Y:S02]  /*6150*/  ISETP.GE.AND P1, PT, R34, R199, PT ;  /* 0x000000c72200720c */ /* 0x000fe40003f26270 */
[----:B------:R-:W-:Y:S01]  /*6160*/  ISETP.GE.AND P5, PT, R6, R204, PT ;  /* 0x000000cc0600720c */ /* 0x000fe20003fa6270 */
[----:B------:R-:W-:Y:S01]  /*6170*/  I2F R41, R41 ;  /* 0x0000002900297306 */ /* 0x000fe20000201400 */
[----:B------:R-:W-:Y:S01]  /*6180*/  IABS R24, R24 ;  /* 0x0000001800187213 */ /* 0x000fe20000000000 */
[----:B--2---:R-:W-:Y:S01]  /*6190*/  FFMA.FTZ R31, R20, -UR24, R31 ;  /* 0x80000018141f7c23 */ /* 0x004fe2000801001f */
[----:B------:R-:W-:Y:S01]  /*61a0*/  FSEL R213, R38, -INF , !P3 ;  /* 0xff80000026d57808 */ /* 0x000fe20005800000 */
[C---:B------:R-:W-:Y:S01]  /*61b0*/  IMAD.IADD R20, R203.reuse, 0x1, -R9 ;  /* 0x00000001cb147824 */ /* 0x040fe200078e0a09 */
[----:B------:R-:W-:Y:S02]  /*61c0*/  ISETP.GE.AND P3, PT, R2, R204, PT ;  /* 0x000000cc0200720c */ /* 0x000fe40003f66270 */
[----:B------:R-:W-:Y:S01]  /*61d0*/  ISETP.LT.OR P1, PT, R34, R202, P1 ;  /* 0x000000ca2200720c */ /* 0x000fe20000f21670 */
[----:B------:R-:W-:Y:S01]  /*61e0*/  IMAD.IADD R34, R203, 0x1, -R16 ;  /* 0x00000001cb227824 */ /* 0x000fe200078e0a10 */
[----:B------:R-:W-:Y:S01]  /*61f0*/  ISETP.LT.OR P5, PT, R6, R205, P5 ;  /* 0x000000cd0600720c */ /* 0x000fe20002fa1670 */
[----:B------:R-:W1:Y:S01]  /*6200*/  I2F R24, R24 ;  /* 0x0000001800187306 */ /* 0x000e620000201400 */
[----:B------:R-:W-:Y:S01]  /*6210*/  IABS R13, R13 ;  /* 0x0000000d000d7213 */ /* 0x000fe20000000000 */
[----:B---3--:R-:W-:Y:S01]  /*6220*/  FFMA.FTZ R26, R43, -UR24, R26 ;  /* 0x800000182b1a7c23 */ /* 0x008fe2000801001a */
[----:B------:R-:W-:-:S02]  /*6230*/  ISETP.LT.OR P3, PT, R2, R205, P3 ;  /* 0x000000cd0200720c */ /* 0x000fc40001f61670 */
[----:B------:R-:W-:Y:S02]  /*6240*/  FSEL R217, R80, -INF , !P5 ;  /* 0xff80000050d97808 */ /* 0x000fe40006800000 */
[C---:B------:R-:W-:Y:S01]  /*6250*/  ISETP.GE.AND P5, PT, R3.reuse, R204, PT ;  /* 0x000000cc0300720c */ /* 0x040fe20003fa6270 */
[----:B------:R-:W-:Y:S01]  /*6260*/  I2F R13, R13 ;  /* 0x0000000d000d7306 */ /* 0x000fe20000201400 */
[----:B------:R-:W-:Y:S02]  /*6270*/  FSEL R209, R50, -INF , !P3 ;  /* 0xff80000032d17808 */ /* 0x000fe40005800000 */
[----:B------:R-:W-:Y:S01]  /*6280*/  IABS R34, R34 ;  /* 0x0000002200227213 */ /* 0x000fe20000000000 */
[----:B------:R-:W-:Y:S01]  /*6290*/  LDSM.16.MT88.4 R48, [R186+0xe000] ;  /* 0x00e00000ba30783b */ /* 0x000fe20000004200 */
[----:B------:R-:W-:Y:S02]  /*62a0*/  ISETP.GE.AND P3, PT, R18, R199, PT ;  /* 0x000000c71200720c */ /* 0x000fe40003f66270 */
[----:B------:R-:W-:Y:S01]  /*62b0*/  ISETP.LT.OR P5, PT, R3, R205, P5 ;  /* 0x000000cd0300720c */ /* 0x000fe20002fa1670 */
[----:B------:R-:W2:Y:S01]  /*62c0*/  I2F R28, R28 ;  /* 0x0000001c001c7306 */ /* 0x000ea20000201400 */
[----:B------:R-:W-:Y:S01]  /*62d0*/  IABS R33, R33 ;  /* 0x0000002100217213 */ /* 0x000fe20000000000 */
[----:B-1----:R-:W-:Y:S01]  /*62e0*/  FFMA.FTZ R23, R24, -UR24, R23 ;  /* 0x8000001818177c23 */ /* 0x002fe20008010017 */
[----:B------:R-:W-:-:S02]  /*62f0*/  ISETP.LT.OR P3, PT, R18, R202, P3 ;  /* 0x000000ca1200720c */ /* 0x000fc40001f61670 */
[----:B------:R-:W-:Y:S02]  /*6300*/  FSEL R18, R30, -INF , !P2 ;  /* 0xff8000001e127808 */ /* 0x000fe40005000000 */
[-C--:B------:R-:W-:Y:S01]  /*6310*/  ISETP.GE.AND P2, PT, R17, R199.reuse, PT ;  /* 0x000000c71100720c */ /* 0x080fe20003f46270 */
[----:B------:R-:W1:Y:S01]  /*6320*/  I2F R34, R34 ;  /* 0x0000002200227306 */ /* 0x000e620000201400 */
[----:B------:R-:W-:Y:S02]  /*6330*/  FSEL R211, R53, -INF , !P5 ;  /* 0xff80000035d37808 */ /* 0x000fe40006800000 */
[C---:B------:R-:W-:Y:S02]  /*6340*/  ISETP.GE.AND P5, PT, R32.reuse, R199, PT ;  /* 0x000000c72000720c */ /* 0x040fe40003fa6270 */
[-C--:B------:R-:W-:Y:S01]  /*6350*/  ISETP.LT.OR P2, PT, R17, R202.reuse, P2 ;  /* 0x000000ca1100720c */ /* 0x080fe20001741670 */
[----:B------:R-:W-:Y:S01]  /*6360*/  FFMA.FTZ R17, R41, -UR24, R22 ;  /* 0x8000001829117c23 */ /* 0x000fe20008010016 */
[----:B------:R-:W-:Y:S01]  /*6370*/  ISETP.LT.OR P5, PT, R32, R202, P5 ;  /* 0x000000ca2000720c */ /* 0x000fe20002fa1670 */
[----:B------:R3:W4:Y:S01]  /*6380*/  I2F R45, R33 ;  /* 0x00000021002d7306 */ /* 0x0007220000201400 */
[----:B--2---:R-:W-:Y:S01]  /*6390*/  FFMA.FTZ R27, R28, -UR24, R27 ;  /* 0x800000181c1b7c23 */ /* 0x004fe2000801001b */
[----:B------:R-:W-:Y:S01]  /*63a0*/  IABS R30, R20 ;  /* 0x00000014001e7213 */ /* 0x000fe20000000000 */
[----:B------:R-:W-:Y:S01]  /*63b0*/  IMAD.IADD R32, R203, 0x1, -R10 ;  /* 0x00000001cb207824 */ /* 0x000fe200078e0a0a */
[----:B------:R-:W-:-:S02]  /*63c0*/  FSEL R17, R17, -INF , !P5 ;  /* 0xff80000011117808 */ /* 0x000fc40006800000 */
[-C--:B------:R-:W-:Y:S02]  /*63d0*/  ISETP.GE.AND P5, PT, R9, R199.reuse, PT ;  /* 0x000000c70900720c */ /* 0x080fe40003fa6270 */
[----:B------:R-:W-:Y:S01]  /*63e0*/  FSEL R27, R27, -INF , !P6 ;  /* 0xff8000001b1b7808 */ /* 0x000fe20007000000 */
[----:B------:R-:W2:Y:S01]  /*63f0*/  I2F R41, R30 ;  /* 0x0000001e00297306 */ /* 0x000ea20000201400 */
[----:B------:R-:W-:Y:S01]  /*6400*/  ISETP.LT.OR P5, PT, R9, R202, P5 ;  /* 0x000000ca0900720c */ /* 0x000fe20002fa1670 */
[----:B-1----:R-:W-:Y:S01]  /*6410*/  FFMA.FTZ R9, R34, -UR24, R59 ;  /* 0x8000001822097c23 */ /* 0x002fe2000801003b */
[-C--:B------:R-:W-:Y:S02]  /*6420*/  ISETP.GE.AND P6, PT, R10, R199.reuse, PT ;  /* 0x000000c70a00720c */ /* 0x080fe40003fc6270 */
[----:B------:R-:W-:Y:S02]  /*6430*/  IABS R32, R32 ;  /* 0x0000002000207213 */ /* 0x000fe40000000000 */
[----:B---3--:R-:W-:Y:S01]  /*6440*/  FSEL R33, R31, -INF , !P1 ;  /* 0xff8000001f217808 */ /* 0x008fe20004800000 */
[----:B----4-:R-:W-:Y:S01]  /*6450*/  FFMA.FTZ R14, R45, -UR24, R14 ;  /* 0x800000182d0e7c23 */ /* 0x010fe2000801000e */
[----:B------:R-:W-:Y:S01]  /*6460*/  FSEL R31, R26, -INF , !P0 ;  /* 0xff8000001a1f7808 */ /* 0x000fe20004000000 */
[----:B------:R-:W1:Y:S01]  /*6470*/  I2F R20, R32 ;  /* 0x0000002000147306 */ /* 0x000e620000201400 */
[----:B------:R-:W-:-:S02]  /*6480*/  ISETP.GE.AND P0, PT, R11, R199, PT ;  /* 0x000000c70b00720c */ /* 0x000fc40003f06270 */
[-C--:B------:R-:W-:Y:S02]  /*6490*/  ISETP.GE.AND P1, PT, R16, R199.reuse, PT ;  /* 0x000000c71000720c */ /* 0x080fe40003f26270 */
[-C--:B------:R-:W-:Y:S01]  /*64a0*/  ISETP.LT.OR P0, PT, R11, R202.reuse, P0 ;  /* 0x000000ca0b00720c */ /* 0x080fe20000701670 */
[----:B------:R-:W-:Y:S01]  /*64b0*/  FFMA.FTZ R11, R13, -UR24, R58 ;  /* 0x800000180d0b7c23 */ /* 0x000fe2000801003a */
[----:B------:R-:W-:Y:S01]  /*64c0*/  FSEL R13, R23, -INF , !P3 ;  /* 0xff800000170d7808 */ /* 0x000fe20005800000 */
[----:B------:R-:W-:Y:S01]  /*64d0*/  IMAD.IADD R23, R203, 0x1, -R6 ;  /* 0x00000001cb177824 */ /* 0x000fe200078e0a06 */
[-C--:B------:R-:W-:Y:S01]  /*64e0*/  ISETP.GE.AND P3, PT, R8, R199.reuse, PT ;  /* 0x000000c70800720c */ /* 0x080fe20003f66270 */
[----:B--2---:R-:W-:Y:S01]  /*64f0*/  FFMA.FTZ R41, R41, -UR24, R66 ;  /* 0x8000001829297c23 */ /* 0x004fe20008010042 */
[-C--:B------:R-:W-:Y:S01]  /*6500*/  ISETP.LT.OR P1, PT, R16, R202.reuse, P1 ;  /* 0x000000ca1000720c */ /* 0x080fe20000f21670 */
[----:B------:R-:W-:Y:S01]  /*6510*/  LDSM.16.MT88.4 R56, [R185+0xe000] ;  /* 0x00e00000b938783b */ /* 0x000fe20000004200 */
[----:B------:R-:W-:Y:S01]  /*6520*/  ISETP.LT.OR P3, PT, R8, R202, P3 ;  /* 0x000000ca0800720c */ /* 0x000fe20001f61670 */
[----:B------:R-:W-:Y:S01]  /*6530*/  IMAD.IADD R8, R203, 0x1, -R8 ;  /* 0x00000001cb087824 */ /* 0x000fe200078e0a08 */
[----:B------:R-:W-:Y:S01]  /*6540*/  FSEL R11, R11, -INF , !P2 ;  /* 0xff8000000b0b7808 */ /* 0x000fe20005000000 */
[----:B-1----:R-:W-:Y:S01]  /*6550*/  FFMA.FTZ R15, R20, -UR24, R15 ;  /* 0x80000018140f7c23 */ /* 0x002fe2000801000f */
[----:B------:R-:W-:-:S02]  /*6560*/  ISETP.GE.AND P2, PT, R6, R199, PT ;  /* 0x000000c70600720c */ /* 0x000fc40003f46270 */
[----:B------:R-:W-:Y:S02]  /*6570*/  FSEL R9, R9, -INF , !P1 ;  /* 0xff80000009097808 */ /* 0x000fe40004800000 */
[----:B------:R-:W-:Y:S02]  /*6580*/  ISETP.LT.OR P6, PT, R10, R202, P6 ;  /* 0x000000ca0a00720c */ /* 0x000fe400037c1670 */
[----:B------:R-:W-:Y:S02]  /*6590*/  ISETP.GE.AND P1, PT, R4, R199, PT ;  /* 0x000000c70400720c */ /* 0x000fe40003f26270 */
[----:B------:R-:W-:Y:S02]  /*65a0*/  IABS R8, R8 ;  /* 0x0000000800087213 */ /* 0x000fe40000000000 */
[----:B------:R-:W-:Y:S02]  /*65b0*/  FMNMX.FTZ R10, R12, R39, !PT ;  /* 0x000000270c0a7209 */ /* 0x000fe40007810000 */
[-C--:B------:R-:W-:Y:S01]  /*65c0*/  ISETP.LT.OR P2, PT, R6, R202.reuse, P2 ;  /* 0x000000ca0600720c */ /* 0x080fe20001741670 */
[----:B------:R-:W-:Y:S01]  /*65d0*/  IMAD.IADD R6, R203, 0x1, -R4 ;  /* 0x00000001cb067824 */ /* 0x000fe200078e0a04 */
[----:B------:R-:W-:Y:S01]  /*65e0*/  ISETP.LT.OR P1, PT, R4, R202, P1 ;  /* 0x000000ca0400720c */ /* 0x000fe20000f21670 */
[----:B------:R-:W-:Y:S01]  /*65f0*/  IMAD.MOV.U32 R4, RZ, RZ, R8 ;  /* 0x000000ffff047224 */ /* 0x000fe200078e0008 */
[----:B------:R-:W-:-:S02]  /*6600*/  FMNMX.FTZ R10, R37, R10, !PT ;  /* 0x0000000a250a7209 */ /* 0x000fc40007810000 */
[----:B------:R-:W-:Y:S02]  /*6610*/  FMNMX.FTZ R8, R18, R33, !PT ;  /* 0x0000002112087209 */ /* 0x000fe40007810000 */
[----:B------:R-:W-:Y:S02]  /*6620*/  FMNMX.FTZ R10, R35, R10, !PT ;  /* 0x0000000a230a7209 */ /* 0x000fe40007810000 */
[----:B------:R-:W-:Y:S02]  /*6630*/  FMNMX.FTZ R8, R31, R8, !PT ;  /* 0x000000081f087209 */ /* 0x000fe40007810000 */
[----:B------:R-:W-:Y:S02]  /*6640*/  FMNMX.FTZ R10, R29, R10, !PT ;  /* 0x0000000a1d0a7209 */ /* 0x000fe40007810000 */
[----:B------:R-:W-:Y:S02]  /*6650*/  FMNMX.FTZ R8, R27, R8, !PT ;  /* 0x000000081b087209 */ /* 0x000fe40007810000 */
[----:B------:R-:W-:-:S02]  /*6660*/  FSEL R221, R14, -INF , !P0 ;  /* 0xff8000000edd7808 */ /* 0x000fc40004000000 */
[----:B------:R-:W-:Y:S01]  /*6670*/  ISETP.GE.AND P0, PT, R3, R199, PT ;  /* 0x000000c70300720c */ /* 0x000fe20003f06270 */
[----:B------:R1:W2:Y:S01]  /*6680*/  I2F R14, R4 ;  /* 0x00000004000e7306 */ /* 0x0002a20000201400 */
[----:B------:R-:W-:Y:S02]  /*6690*/  FMNMX.FTZ R10, R25, R10, !PT ;  /* 0x0000000a190a7209 */ /* 0x000fe40007810000 */
[----:B------:R-:W-:Y:S02]  /*66a0*/  FMNMX.FTZ R8, R17, R8, !PT ;  /* 0x0000000811087209 */ /* 0x000fe40007810000 */
[----:B------:R-:W-:Y:S02]  /*66b0*/  IABS R23, R23 ;  /* 0x0000001700177213 */ /* 0x000fe40000000000 */
[----:B------:R-:W-:Y:S02]  /*66c0*/  FMNMX.FTZ R10, R21, R10, !PT ;  /* 0x0000000a150a7209 */ /* 0x000fe40007810000 */
[----:B------:R-:W-:Y:S01]  /*66d0*/  ISETP.LT.OR P0, PT, R3, R202, P0 ;  /* 0x000000ca0300720c */ /* 0x000fe20000701670 */
[----:B------:R-:W-:Y:S01]  /*66e0*/  IMAD.IADD R3, R203, 0x1, -R3 ;  /* 0x00000001cb037824 */ /* 0x000fe200078e0a03 */
[----:B------:R-:W-:Y:S01]  /*66f0*/  FMNMX.FTZ R8, R13, R8, !PT ;  /* 0x000000080d087209 */ /* 0x000fe20007810000 */
[----:B------:R-:W3:Y:S01]  /*6700*/  I2F R23, R23 ;  /* 0x0000001700177306 */ /* 0x000ee20000201400 */
[----:B------:R-:W-:-:S02]  /*6710*/  IABS R6, R6 ;  /* 0x0000000600067213 */ /* 0x000fc40000000000 */
[----:B------:R-:W-:Y:S01]  /*6720*/  FMNMX.FTZ R10, R19, R10, !PT ;  /* 0x0000000a130a7209 */ /* 0x000fe20007810000 */
[----:B-1----:R-:W-:Y:S01]  /*6730*/  IMAD.IADD R4, R203, 0x1, -R2 ;  /* 0x00000001cb047824 */ /* 0x002fe200078e0a02 */
[----:B------:R-:W-:Y:S01]  /*6740*/  FMNMX.FTZ R8, R11, R8, !PT ;  /* 0x000000080b087209 */ /* 0x000fe20007810000 */
[----:B--2---:R-:W-:Y:S01]  /*6750*/  FFMA.FTZ R67, R14, -UR24, R67 ;  /* 0x800000180e437c23 */ /* 0x004fe20008010043 */
[----:B------:R-:W-:Y:S01]  /*6760*/  IABS R3, R3 ;  /* 0x0000000300037213 */ /* 0x000fe20000000000 */
[----:B------:R-:W1:Y:S01]  /*6770*/  I2F R6, R6 ;  /* 0x0000000600067306 */ /* 0x000e620000201400 */
[----:B------:R-:W-:Y:S02]  /*6780*/  FMNMX.FTZ R10, R225, R10, !PT ;  /* 0x0000000ae10a7209 */ /* 0x000fe40007810000 */
[----:B------:R-:W-:Y:S02]  /*6790*/  FMNMX.FTZ R8, R9, R8, !PT ;  /* 0x0000000809087209 */ /* 0x000fe40007810000 */
[----:B------:R-:W-:-:S02]  /*67a0*/  IABS R4, R4 ;  /* 0x0000000400047213 */ /* 0x000fc40000000000 */
[----:B------:R-:W-:Y:S01]  /*67b0*/  FMNMX.FTZ R10, R163, R10, !PT ;  /* 0x0000000aa30a7209 */ /* 0x000fe20007810000 */
[----:B------:R-:W2:Y:S01]  /*67c0*/  I2F R3, R3 ;  /* 0x0000000300037306 */ /* 0x000ea20000201400 */
[----:B------:R-:W-:Y:S01]  /*67d0*/  FSEL R169, R15, -INF , !P6 ;  /* 0xff8000000fa97808 */ /* 0x000fe20007000000 */
[----:B---3--:R-:W-:Y:S01]  /*67e0*/  FFMA.FTZ R23, R23, -UR24, R82 ;  /* 0x8000001817177c23 */ /* 0x008fe20008010052 */
[----:B------:R-:W-:Y:S02]  /*67f0*/  FMNMX.FTZ R8, R221, R8, !PT ;  /* 0x00000008dd087209 */ /* 0x000fe40007810000 */
[----:B------:R-:W-:Y:S02]  /*6800*/  FMNMX.FTZ R10, R223, R10, !PT ;  /* 0x0000000adf0a7209 */ /* 0x000fe40007810000 */
[----:B------:R-:W-:Y:S01]  /*6810*/  FSEL R219, R41, -INF , !P5 ;  /* 0xff80000029db7808 */ /* 0x000fe20006800000 */
[----:B------:R-:W3:Y:S01]  /*6820*/  I2F R4, R4 ;  /* 0x0000000400047306 */ /* 0x000ee20000201400 */
[----:B------:R-:W-:Y:S01]  /*6830*/  FMNMX.FTZ R8, R169, R8, !PT ;  /* 0x00000008a9087209 */ /* 0x000fe20007810000 */
[----:B-1----:R-:W-:Y:S01]  /*6840*/  FFMA.FTZ R6, R6, -UR24, R83 ;  /* 0x8000001806067c23 */ /* 0x002fe20008010053 */
[----:B------:R-:W-:Y:S01]  /*6850*/  FMNMX.FTZ R10, R165, R10, !PT ;  /* 0x0000000aa50a7209 */ /* 0x000fe20007810000 */
[----:B------:R-:W-:Y:S01]  /*6860*/  LDSM.16.MT88.4 R40, [R188+0xe000] ;  /* 0x00e00000bc28783b */ /* 0x000fe20000004200 */
[----:B------:R-:W-:-:S02]  /*6870*/  FSEL R171, R67, -INF , !P3 ;  /* 0xff80000043ab7808 */ /* 0x000fc40005800000 */
[----:B------:R-:W-:Y:S01]  /*6880*/  FMNMX.FTZ R14, R219, R8, !PT ;  /* 0x00000008db0e7209 */ /* 0x000fe20007810000 */
[----:B--2---:R-:W-:Y:S01]  /*6890*/  FFMA.FTZ R3, R3, -UR24, R62 ;  /* 0x8000001803037c23 */ /* 0x004fe2000801003e */
[----:B------:R-:W-:Y:S01]  /*68a0*/  FMNMX.FTZ R10, R217, R10, !PT ;  /* 0x0000000ad90a7209 */ /* 0x000fe20007810000 */
[----:B------:R-:W-:Y:S01]  /*68b0*/  LDSM.16.MT88.4 R64, [R184+0xe000] ;  /* 0x00e00000b840783b */ /* 0x000fe20000004200 */
[----:B------:R-:W-:Y:S02]  /*68c0*/  FSEL R207, R23, -INF , !P2 ;  /* 0xff80000017cf7808 */ /* 0x000fe40005000000 */
[----:B------:R-:W-:Y:S01]  /*68d0*/  FMNMX.FTZ R14, R171, R14, !PT ;  /* 0x0000000eab0e7209 */ /* 0x000fe20007810000 */
[----:B------:R-:W-:Y:S01]  /*68e0*/  LDSM.16.MT88.4 R80, [R186+0x10000] ;  /* 0x01000000ba50783b */ /* 0x000fe20000004200 */
[----:B------:R-:W-:Y:S01]  /*68f0*/  FMNMX.FTZ R10, R213, R10, !PT ;  /* 0x0000000ad50a7209 */ /* 0x000fe20007810000 */
[----:B---3--:R-:W-:Y:S01]  /*6900*/  FFMA.FTZ R4, R4, -UR24, R63 ;  /* 0x8000001804047c23 */ /* 0x008fe2000801003f */
[----:B------:R-:W-:-:S02]  /*6910*/  ISETP.GE.AND P3, PT, R2, R199, PT ;  /* 0x000000c70200720c */ /* 0x000fc40003f66270 */
[----:B------:R-:W-:Y:S02]  /*6920*/  FSEL R143, R6, -INF , !P1 ;  /* 0xff800000068f7808 */ /* 0x000fe40004800000 */
[----:B------:R-:W-:Y:S02]  /*6930*/  FMNMX.FTZ R14, R207, R14, !PT ;  /* 0x0000000ecf0e7209 */ /* 0x000fe40007810000 */
[----:B------:R-:W-:Y:S02]  /*6940*/  FMNMX.FTZ R10, R211, R10, !PT ;  /* 0x0000000ad30a7209 */ /* 0x000fe40007810000 */
[----:B------:R-:W-:Y:S02]  /*6950*/  ISETP.LT.OR P3, PT, R2, R202, P3 ;  /* 0x000000ca0200720c */ /* 0x000fe40001f61670 */
[----:B------:R-:W-:Y:S02]  /*6960*/  FSEL R141, R3, -INF , !P0 ;  /* 0xff800000038d7808 */ /* 0x000fe40004000000 */
[----:B------:R-:W-:-:S02]  /*6970*/  FMNMX.FTZ R14, R143, R14, !PT ;  /* 0x0000000e8f0e7209 */ /* 0x000fc40007810000 */
[----:B------:R-:W-:Y:S02]  /*6980*/  FMNMX.FTZ R8, R209, R10, !PT ;  /* 0x0000000ad1087209 */ /* 0x000fe40007810000 */
[----:B------:R-:W-:Y:S02]  /*6990*/  FSEL R167, R4, -INF , !P3 ;  /* 0xff80000004a77808 */ /* 0x000fe40005800000 */
[----:B------:R-:W-:Y:S01]  /*69a0*/  FMNMX.FTZ R14, R141, R14, !PT ;  /* 0x0000000e8d0e7209 */ /* 0x000fe20007810000 */
[----:B------:R-:W1:Y:S03]  /*69b0*/  SHFL.BFLY PT, R15, R8, 0x2, 0x1f ;  /* 0x0c401f00080f7f89 */ /* 0x000e6600000e0000 */
[----:B------:R-:W-:Y:S01]  /*69c0*/  FMNMX.FTZ R23, R167, R14, !PT ;  /* 0x0000000ea7177209 */ /* 0x000fe20007810000 */
[----:B------:R-:W-:Y:S04]  /*69d0*/  LDSM.16.MT88.4 R4, [R184+0x10000] ;  /* 0x01000000b804783b */ /* 0x000fe80000004200 */
[----:B------:R-:W2:Y:S01]  /*69e0*/  SHFL.BFLY PT, R2, R23, 0x2, 0x1f ;  /* 0x0c401f0017027f89 */ /* 0x000ea200000e0000 */
[----:B-1----:R-:W-:-:S05]  /*69f0*/  FMNMX.FTZ R15, R8, R15, !PT ;  /* 0x0000000f080f7209 */ /* 0x002fca0007810000 */
[----:B------:R-:W1:Y:S01]  /*6a00*/  SHFL.BFLY PT, R132, R15, 0x1, 0x1f ;  /* 0x0c201f000f847f89 */ /* 0x000e6200000e0000 */
[----:B--2---:R-:W-:-:S05]  /*6a10*/  FMNMX.FTZ R2, R23, R2, !PT ;  /* 0x0000000217027209 */ /* 0x004fca0007810000 */
[----:B------:R-:W2:Y:S01]  /*6a20*/  SHFL.BFLY PT, R3, R2, 0x1, 0x1f ;  /* 0x0c201f0002037f89 */ /* 0x000ea200000e0000 */
[----:B-1----:R-:W-:-:S04]  /*6a30*/  FMNMX.FTZ R132, R15, R132, !PT ;  /* 0x000000840f847209 */ /* 0x002fc80007810000 */
        /* <DEDUP_REMOVED lines=14> */
[--C-:B------:R-:W-:Y:S02]  /*6b20*/  FFMA.FTZ R157, R33, c[0x0][0x23c], -R162.reuse ;  /* 0x00008f00219d7a23 */ /* 0x100fe400000108a2 */
[--C-:B------:R-:W-:Y:S01]  /*6b30*/  FFMA.FTZ R159, R31, c[0x0][0x23c], -R162.reuse ;  /* 0x00008f001f9f7a23 */ /* 0x100fe200000108a2 */
[----:B------:R-:W-:Y:S01]  /*6b40*/  LDSM.16.MT88.4 R32, [R185+0xc800] ;  /* 0x00c80000b920783b */ /* 0x000fe20000004200 */
[--C-:B------:R-:W-:Y:S01]  /*6b50*/  FFMA.FTZ R148, R27, c[0x0][0x23c], -R162.reuse ;  /* 0x00008f001b947a23 */ /* 0x100fe200000108a2 */
[----:B------:R-:W1:Y:S01]  /*6b60*/  MUFU.EX2 R156, R156 ;  /* 0x0000009c009c7308 */ /* 0x000e620000000800 */
[--C-:B------:R-:W-:Y:S02]  /*6b70*/  FFMA.FTZ R147, R11, c[0x0][0x23c], -R162.reuse ;  /* 0x00008f000b937a23 */ /* 0x100fe400000108a2 */
[----:B------:R-:W-:Y:S02]  /*6b80*/  FFMA.FTZ R0, R9, c[0x0][0x23c], -R162 ;  /* 0x00008f0009007a23 */ /* 0x000fe400000108a2 */
[----:B------:R-:W2:Y:S01]  /*6b90*/  LDSM.16.MT88.4 R8, [R188+0xe800] ;  /* 0x00e80000bc08783b */ /* 0x000ea20000004200 */
[----:B------:R-:W-:-:S02]  /*6ba0*/  FFMA.FTZ R153, R29, c[0x0][0x23c], -R140 ;  /* 0x00008f001d997a23 */ /* 0x000fc4000001088c */
[----:B------:R-:W-:Y:S01]  /*6bb0*/  MUFU.EX2 R155, R155 ;  /* 0x0000009b009b7308 */ /* 0x000fe20000000800 */
[--C-:B------:R-:W-:Y:S01]  /*6bc0*/  FFMA.FTZ R150, R25, c[0x0][0x23c], -R140.reuse ;  /* 0x00008f0019967a23 */ /* 0x100fe2000001088c */
[----:B------:R-:W-:Y:S01]  /*6bd0*/  LDSM.16.MT88.4 R28, [R184+0xc800] ;  /* 0x00c80000b81c783b */ /* 0x000fe20000004200 */
[--C-:B------:R-:W-:Y:S02]  /*6be0*/  FFMA.FTZ R149, R21, c[0x0][0x23c], -R140.reuse ;  /* 0x00008f0015957a23 */ /* 0x100fe4000001088c */
[----:B------:R-:W-:Y:S01]  /*6bf0*/  FFMA.FTZ R146, R19, c[0x0][0x23c], -R140 ;  /* 0x00008f0013927a23 */ /* 0x000fe2000001088c */
[----:B------:R-:W3:Y:S01]  /*6c00*/  LDSM.16.MT88.4 R20, [R188+0xc800] ;  /* 0x00c80000bc14783b */ /* 0x000ee20000004200 */
[--C-:B------:R-:W-:Y:S01]  /*6c10*/  FFMA.FTZ R151, R17, c[0x0][0x23c], -R162.reuse ;  /* 0x00008f0011977a23 */ /* 0x100fe200000108a2 */
[----:B------:R-:W4:Y:S01]  /*6c20*/  MUFU.EX2 R152, R152 ;  /* 0x0000009800987308 */ /* 0x000f220000000800 */
[----:B-1----:R-:W-:Y:S01]  /*6c30*/  F2FP.BF16.PACK_AB R96, R156, R161 ;  /* 0x000000a19c60723e */ /* 0x002fe200000010ff */
[----:B------:R-:W-:Y:S01]  /*6c40*/  FFMA.FTZ R2, R13, c[0x0][0x23c], -R162 ;  /* 0x00008f000d027a23 */ /* 0x000fe200000108a2 */
[----:B------:R-:W1:Y:S01]  /*6c50*/  LDSM.16.MT88.4 R16, [R185+0xe800] ;  /* 0x00e80000b910783b */ /* 0x000e620000004200 */
[----:B------:R-:W-:-:S02]  /*6c60*/  FFMA.FTZ R158, R225, c[0x0][0x23c], -R140 ;  /* 0x00008f00e19e7a23 */ /* 0x000fc4000001088c */
[--C-:B------:R-:W-:Y:S01]  /*6c70*/  FFMA.FTZ R163, R163, c[0x0][0x23c], -R140.reuse ;  /* 0x00008f00a3a37a23 */ /* 0x100fe2000001088c */
[----:B------:R-:W5:Y:S01]  /*6c80*/  LDSM.16.MT88.4 R12, [R184+0xe800] ;  /* 0x00e80000b80c783b */ /* 0x000f620000004200 */
[----:B------:R-:W-:Y:S01]  /*6c90*/  MUFU.EX2 R154, R154 ;  /* 0x0000009a009a7308 */ /* 0x000fe20000000800 */
[--C-:B------:R-:W-:Y:S02]  /*6ca0*/  FFMA.FTZ R160, R223, c[0x0][0x23c], -R140.reuse ;  /* 0x00008f00dfa07a23 */ /* 0x100fe4000001088c */
[----:B------:R-:W-:Y:S01]  /*6cb0*/  LDSM.16.MT88.4 R24, [R186+0xe800] ;  /* 0x00e80000ba18783b */ /* 0x000fe20000004200 */
[----:B------:R-:W-:Y:S02]  /*6cc0*/  FFMA.FTZ R165, R165, c[0x0][0x23c], -R140 ;  /* 0x00008f00a5a57a23 */ /* 0x000fe4000001088c */
[--C-:B------:R-:W-:Y:S02]  /*6cd0*/  FFMA.FTZ R164, R221, c[0x0][0x23c], -R162.reuse ;  /* 0x00008f00dda47a23 */ /* 0x100fe400000108a2 */
[----:B------:R-:W2:Y:S01]  /*6ce0*/  MUFU.EX2 R157, R157 ;  /* 0x0000009d009d7308 */ /* 0x000ea20000000800 */
[----:B----4-:R-:W-:Y:S01]  /*6cf0*/  F2FP.BF16.PACK_AB R98, R152, R155 ;  /* 0x0000009b9862723e */ /* 0x010fe200000010ff */
[----:B------:R-:W-:-:S02]  /*6d00*/  FFMA.FTZ R169, R169, c[0x0][0x23c], -R162 ;  /* 0x00008f00a9a97a23 */ /* 0x000fc400000108a2 */
[--C-:B------:R-:W-:Y:S02]  /*6d10*/  FFMA.FTZ R166, R219, c[0x0][0x23c], -R162.reuse ;  /* 0x00008f00dba67a23 */ /* 0x100fe400000108a2 */
[----:B------:R-:W-:Y:S02]  /*6d20*/  FFMA.FTZ R171, R171, c[0x0][0x23c], -R162 ;  /* 0x00008f00abab7a23 */ /* 0x000fe400000108a2 */
[----:B------:R-:W-:Y:S01]  /*6d30*/  MUFU.EX2 R159, R159 ;  /* 0x0000009f009f7308 */ /* 0x000fe20000000800 */
[----:B------:R-:W-:Y:S02]  /*6d40*/  FFMA.FTZ R170, R211, c[0x0][0x23c], -R140 ;  /* 0x00008f00d3aa7a23 */ /* 0x000fe4000001088c */
[--C-:B------:R-:W-:Y:S02]  /*6d50*/  FFMA.FTZ R207, R207, c[0x0][0x23c], -R162.reuse ;  /* 0x00008f00cfcf7a23 */ /* 0x100fe400000108a2 */
[--C-:B------:R-:W-:Y:S02]  /*6d60*/  FFMA.FTZ R208, R143, c[0x0][0x23c], -R162.reuse ;  /* 0x00008f008fd07a23 */ /* 0x100fe400000108a2 */
[----:B------:R-:W-:Y:S01]  /*6d70*/  FFMA.FTZ R211, R141, c[0x0][0x23c], -R162 ;  /* 0x00008f008dd37a23 */ /* 0x000fe200000108a2 */
[----:B------:R-:W4:Y:S01]  /*6d80*/  MUFU.EX2 R148, R148 ;  /* 0x0000009400947308 */ /* 0x000f220000000800 */
[----:B--2---:R-:W-:Y:S01]  /*6d90*/  F2FP.BF16.PACK_AB R97, R157, R154 ;  /* 0x0000009a9d61723e */ /* 0x004fe200000010ff */
[----:B------:R-:W-:-:S02]  /*6da0*/  FFMA.FTZ R168, R217, c[0x0][0x23c], -R140 ;  /* 0x00008f00d9a87a23 */ /* 0x000fc4000001088c */
[--C-:B------:R-:W-:Y:S02]  /*6db0*/  FFMA.FTZ R213, R213, c[0x0][0x23c], -R140.reuse ;  /* 0x00008f00d5d57a23 */ /* 0x100fe4000001088c */
[----:B------:R-:W-:Y:S02]  /*6dc0*/  FFMA.FTZ R209, R209, c[0x0][0x23c], -R140 ;  /* 0x00008f00d1d17a23 */ /* 0x000fe4000001088c */
[----:B------:R-:W-:Y:S01]  /*6dd0*/  MUFU.EX2 R153, R153 ;  /* 0x0000009900997308 */ /* 0x000fe20000000800 */
[----:B------:R-:W-:Y:S01]  /*6de0*/  FFMA.FTZ R162, R167, c[0x0][0x23c], -R162 ;  /* 0x00008f00a7a27a23 */ /* 0x000fe200000108a2 */
[----:B------:R-:W-:Y:S01]  /*6df0*/  LDSM.16.MT88.4 R140, [R186+0xd800] ;  /* 0x00d80000ba8c783b */ /* 0x000fe20000004200 */
[----:B------:R-:W-:Y:S02]  /*6e00*/  FADD.FTZ R156, R161, R156 ;  /* 0x0000009ca19c7221 */ /* 0x000fe40000010000 */
[----:B------:R-:W-:Y:S02]  /*6e10*/  FADD.FTZ R154, R154, R157 ;  /* 0x0000009d9a9a7221 */ /* 0x000fe40000010000 */
[----:B------:R-:W-:Y:S01]  /*6e20*/  FADD.FTZ R155, R155, R156 ;  /* 0x0000009c9b9b7221 */ /* 0x000fe20000010000 */
[----:B----4-:R-:W-:Y:S01]  /*6e30*/  F2FP.BF16.PACK_AB R99, R148, R159 ;  /* 0x0000009f9463723e */ /* 0x010fe200000010ff */
        /* <DEDUP_REMOVED lines=269> */
.L_x_5642:
[----:B------:R-:W-:-:S05]  /*7f10*/  IMAD.MOV.U32 R7, RZ, RZ, c[0x0][0x1a0] ;  /* 0x00006800ff077624 */ /* 0x000fca00078e00ff */
[----:B------:R-:W-:-:S04]  /*7f20*/  LEA R7, -R7, RZ, 0x6 ;  /* 0x000000ff07077211 */ /* 0x000fc800078e31ff */
[----:B------:R-:W-:Y:S02]  /*7f30*/  SHF.R.S32.HI R2, RZ, 0x1f, R7 ;  /* 0x0000001fff027819 */ /* 0x000fe40000011407 */
.L_x_5643:
        /* <DEDUP_REMOVED lines=71> */
[----:B------:R-:W-:Y:S01]  /*83b0*/  IADD3.X R2, R2, UR22, RZ, P6, !PT ;  /* 0x0000001602027c10 */ /* 0x000fe2000b7fe4ff */
[----:B------:R-:W-:Y:S01]  /*83c0*/  IMAD.U32 R0, RZ, RZ, UR25 ;  /* 0x00000019ff007e24 */ /* 0x000fe2000f8e00ff */
        /* <DEDUP_REMOVED lines=17> */
[----:B------:R-:W-:Y:S01]  /*84e0*/  IMAD R0, R0, 0x40, R197 ;  /* 0x0000004000007824 */ /* 0x000fe200078e02c5 */
[----:B------:R-:W-:Y:S01]  /*84f0*/  @!P1 LEA.HI.X R31, R144, c[0x0][0x174], R135, 0x1, P0 ;  /* 0x00005d00901f9a11 */ /* 0x000fe200000f0c87 */
[----:B------:R-:W-:Y:S01]  /*8500*/  @P1 STS.128 [R198+0x11000], RZ ;  /* 0x011000ffc6001388 */ /* 0x000fe20000000c00 */
[----:B------:R-:W-:-:S02]  /*8510*/  IMAD.MOV.U32 R214, RZ, RZ, R224 ;  /* 0x000000ffffd67224 */ /* 0x000fc400078e00e0 */
[----:B------:R-:W-:Y:S01]  /*8520*/  IMAD.IADD R2, R206, 0x1, -R0 ;  /* 0x00000001ce027824 */ /* 0x000fe200078e0a00 */
[----:B------:R-:W-:Y:S01]  /*8530*/  @!PT LDS RZ, [RZ] ;  /* 0x00000000fffff984 */ /* 0x000fe20000000800 */
[----:B------:R-:W-:Y:S01]  /*8540*/  @!PT LDS RZ, [RZ] ;  /* 0x00000000fffff984 */ /* 0x000fe20000000800 */
[----:B------:R-:W-:Y:S01]  /*8550*/  @!PT LDS RZ, [RZ] ;  /* 0x00000000fffff984 */ /* 0x000fe20000000800 */
[----:B------:R1:W-:Y:S01]  /*8560*/  @!P1 LDGSTS.E.BYPASS.LTC128B.128 [R198+0x11000], [R6.64+0x100] ;  /* 0x1100010006c69fae */ /* 0x0003e2000b901d46 */
[C---:B------:R-:W-:Y:S01]  /*8570*/  ISETP.GE.AND P4, PT, R0.reuse, R204, PT ;  /* 0x000000cc0000720c */ /* 0x040fe20003f86270 */
[----:B------:R-:W-:Y:S01]  /*8580*/  IMAD.MOV.U32 R215, RZ, RZ, R225 ;  /* 0x000000ffffd77224 */ /* 0x000fe200078e00e1 */
[C---:B------:R-:W-:Y:S01]  /*8590*/  ISETP.GE.AND P5, PT, R0.reuse, R199, PT ;  /* 0x000000c70000720c */ /* 0x040fe20003fa6270 */
[----:B------:R-:W-:Y:S01]  /*85a0*/  @P3 STS.128 [R198+0xd800], RZ ;  /* 0x00d800ffc6003388 */ /* 0x000fe20000000c00 */
[----:B------:R-:W-:Y:S02]  /*85b0*/  IABS R2, R2 ;  /* 0x0000000200027213 */ /* 0x000fe40000000000 */
[C---:B------:R-:W-:Y:S01]  /*85c0*/  ISETP.LT.OR P4, PT, R0.reuse, R205, P4 ;  /* 0x000000cd0000720c */ /* 0x040fe20002781670 */
[----:B------:R-:W-:Y:S01]  /*85d0*/  @!PT LDS RZ, [RZ] ;  /* 0x00000000fffff984 */ /* 0x000fe20000000800 */
[----:B------:R-:W-:Y:S01]  /*85e0*/  @!PT LDS RZ, [RZ] ;  /* 0x00000000fffff984 */ /* 0x000fe20000000800 */
[----:B------:R-:W-:Y:S01]  /*85f0*/  @!PT LDS RZ, [RZ] ;  /* 0x00000000fffff984 */ /* 0x000fe20000000800 */
[----:B------:R1:W-:Y:S01]  /*8600*/  @!P3 LDGSTS.E.BYPASS.LTC128B.128 [R198+0xd800], [R28.64] ;  /* 0x0d8000001cc6bfae */ /* 0x0003e2000b901d46 */
[----:B------:R-:W-:-:S03]  /*8610*/  ISETP.LT.OR P5, PT, R0, R202, P5 ;  /* 0x000000ca0000720c */ /* 0x000fc60002fa1670 */
        /* <DEDUP_REMOVED lines=13> */
[----:B------:R-:W4:Y:S04]  /*86f0*/  LDSM.16.M88.4 R24, [R193+0x7000] ;  /* 0x00700000c118783b */ /* 0x000f280000000200 */
[----:B-----5:R-:W5:Y:S04]  /*8700*/  LDSM.16.M88.4 R8, [R193+0x7800] ;  /* 0x00780000c108783b */ /* 0x020f680000000200 */
[----:B------:R-:W-:Y:S04]  /*8710*/  LDSM.16.M88.4 R156, [R192] ;  /* 0x00000000c09c783b */ /* 0x000fe80000000200 */
[----:B-1----:R-:W1:Y:S04]  /*8720*/  LDSM.16.M88.4 R4, [R191] ;  /* 0x00000000bf04783b */ /* 0x002e680000000200 */
[----:B------:R-:W1:Y:S04]  /*8730*/  LDSM.16.M88.4 R144, [R183] ;  /* 0x00000000b790783b */ /* 0x000e680000000200 */
[----:B--2---:R-:W2:Y:S04]  /*8740*/  LDSM.16.M88.4 R20, [R182] ;  /* 0x00000000b614783b */ /* 0x004ea80000000200 */
[----:B------:R-:W1:Y:S04]  /*8750*/  LDSM.16.M88.4 R220, [R181] ;  /* 0x00000000b5dc783b */ /* 0x000e680000000200 */
[----:B------:R-:W-:Y:S01]  /*8760*/  LDSM.16.M88.4 R148, [R187+0x6000] ;  /* 0x00600000bb94783b */ /* 0x000fe20000000200 */
[C---:B---3--:R-:W-:Y:S03]  /*8770*/  HMMA.16816.F32.BF16 R12, R160.reuse, R140, RZ ;  /* 0x0000008ca00c723c */ /* 0x048fe600000418ff */
[----:B----4-:R-:W-:Y:S04]  /*8780*/  LDSM.16.M88.4 R16, [R187+0x6800] ;  /* 0x00680000bb10783b */ /* 0x010fe80000000200 */
[----:B------:R-:W-:Y:S01]  /*8790*/  LDSM.16.M88.4 R216, [R187+0x7800] ;  /* 0x00780000bbd8783b */ /* 0x000fe20000000200 */
[C---:B------:R-:W-:Y:S03]  /*87a0*/  HMMA.16816.F32.BF16 R140, R160.reuse, R142, RZ ;  /* 0x0000008ea08c723c */ /* 0x040fe600000418ff */
[----:B------:R-:W-:Y:S04]  /*87b0*/  LDSM.16.M88.4 R152, [R189] ;  /* 0x00000000bd98783b */ /* 0x000fe80000000200 */
[----:B------:R-:W-:Y:S01]  /*87c0*/  LDSM.16.M88.4 R168, [R180] ;  /* 0x00000000b4a8783b */ /* 0x000fe20000000200 */
[C---:B------:R-:W-:Y:S03]  /*87d0*/  HMMA.16816.F32.BF16 R136, R160.reuse, R32, RZ ;  /* 0x00000020a088723c */ /* 0x040fe600000418ff */
[----:B------:R-:W0:Y:S05]  /*87e0*/  LDGDEPBAR ;  /* 0x00000000000079af */ /* 0x000e2a0000000000 */
[C---:B------:R-:W-:Y:S08]  /*87f0*/  HMMA.16816.F32.BF16 R32, R160.reuse, R34, RZ ;  /* 0x00000022a020723c */ /* 0x040ff000000418ff */
[C---:B------:R-:W-:Y:S08]  /*8800*/  HMMA.16816.F32.BF16 R28, R160.reuse, R24, RZ ;  /* 0x00000018a01c723c */ /* 0x040ff000000418ff */
[C---:B------:R-:W-:Y:S08]  /*8810*/  HMMA.16816.F32.BF16 R24, R160.reuse, R26, RZ ;  /* 0x0000001aa018723c */ /* 0x040ff000000418ff */
[C---:B-----5:R-:W-:Y:S08]  /*8820*/  HMMA.16816.F32.BF16 R164, R160.reuse, R8, RZ ;  /* 0x00000008a0a4723c */ /* 0x060ff000000418ff */
[----:B------:R-:W-:Y:S01]  /*8830*/  HMMA.16816.F32.BF16 R160, R160, R10, RZ ;  /* 0x0000000aa0a0723c */ /* 0x000fe200000418ff */
[----:B------:R-:W3:Y:S07]  /*8840*/  LDSM.16.M88.4 R8, [R190] ;  /* 0x00000000be08783b */ /* 0x000eee0000000200 */
        /* <DEDUP_REMOVED lines=11> */
[----:B------:R-:W5:Y:S04]  /*8900*/  LDSM.16.M88.4 R156, [R180+0x1800] ;  /* 0x00180000b49c783b */ /* 0x000f680000000200 */
[----:B------:R-:W-:Y:S03]  /*8910*/  LDSM.16.M88.4 R220, [R175] ;  /* 0x00000000afdc783b */ /* 0x000fe60000000200 */
[C---:B---3--:R-:W-:Y:S08]  /*8920*/  HMMA.16816.F32.BF16 R12, R8.reuse, R148, R12 ;  /* 0x00000094080c723c */ /* 0x048ff0000004180c */
        /* <DEDUP_REMOVED lines=10> */
[----:B------:R-:W3:Y:S04]  /*89d0*/  LDSM.16.M88.4 R8, [R193+0x9000] ;  /* 0x00900000c108783b */ /* 0x000ee80000000200 */
[----:B------:R-:W-:Y:S03]  /*89e0*/  LDSM.16.M88.4 R216, [R194+0x4000] ;  /* 0x00400000c2d8783b */ /* 0x000fe60000000200 */
[C---:B------:R-:W-:Y:S08]  /*89f0*/  HMMA.16816.F32.BF16 R12, R152.reuse, R168, R12 ;  /* 0x000000a8980c723c */ /* 0x040ff0000004180c */
[C---:B------:R-:W-:Y:S01]  /*8a00*/  HMMA.16816.F32.BF16 R140, R152.reuse, R170, R140 ;  /* 0x000000aa988c723c */ /* 0x040fe2000004188c */
[----:B------:R-:W-:Y:S07]  /*8a10*/  LDSM.16.M88.4 R168, [R179] ;  /* 0x00000000b3a8783b */ /* 0x000fee0000000200 */
[C---:B----4-:R-:W-:Y:S08]  /*8a20*/  HMMA.16816.F32.BF16 R136, R152.reuse, R144, R136 ;  /* 0x000000909888723c */ /* 0x050ff00000041888 */
[C---:B------:R-:W-:Y:S01]  /*8a30*/  HMMA.16816.F32.BF16 R32, R152.reuse, R146, R32 ;  /* 0x000000929820723c */ /* 0x040fe20000041820 */
[----:B------:R-:W4:Y:S07]  /*8a40*/  LDSM.16.M88.4 R144, [R193+0x9800] ;  /* 0x00980000c190783b */ /* 0x000f2e0000000200 */
[C---:B--2---:R-:W-:Y:S08]  /*8a50*/  HMMA.16816.F32.BF16 R28, R152.reuse, R20, R28 ;  /* 0x00000014981c723c */ /* 0x044ff0000004181c */
[C---:B------:R-:W-:Y:S01]  /*8a60*/  HMMA.16816.F32.BF16 R24, R152.reuse, R22, R24 ;  /* 0x000000169818723c */ /* 0x040fe20000041818 */
[----:B------:R-:W2:Y:S07]  /*8a70*/  LDSM.16.M88.4 R20, [R192+0x2000] ;  /* 0x00200000c014783b */ /* 0x000eae0000000200 */
[C---:B-----5:R-:W-:Y:S08]  /*8a80*/  HMMA.16816.F32.BF16 R164, R152.reuse, R156, R164 ;  /* 0x0000009c98a4723c */ /* 0x060ff000000418a4 */
[----:B------:R-:W-:Y:S01]  /*8a90*/  HMMA.16816.F32.BF16 R160, R152, R158, R160 ;  /* 0x0000009e98a0723c */ /* 0x000fe200000418a0 */
[----:B------:R-:W5:Y:S04]  /*8aa0*/  LDSM.16.M88.4 R152, [R177] ;  /* 0x00000000b198783b */ /* 0x000f680000000200 */
[----:B------:R-:W2:Y:S03]  /*8ab0*/  LDSM.16.M88.4 R156, [R178] ;  /* 0x00000000b29c783b */ /* 0x000ea60000000200 */
[C---:B-1----:R-:W-:Y:S08]  /*8ac0*/  HMMA.16816.F32.BF16 R12, R4.reuse, R148, R12 ;  /* 0x00000094040c723c */ /* 0x042ff0000004180c */
[C---:B------:R-:W-:Y:S01]  /*8ad0*/  HMMA.16816.F32.BF16 R140, R4.reuse, R150, R140 ;  /* 0x00000096048c723c */ /* 0x040fe2000004188c */
[----:B------:R-:W1:Y:S07]  /*8ae0*/  LDSM.16.M88.4 R148, [R176] ;  /* 0x00000000b094783b */ /* 0x000e6e0000000200 */
[C---:B------:R-:W-:Y:S08]  /*8af0*/  HMMA.16816.F32.BF16 R136, R4.reuse, R16, R136 ;  /* 0x000000100488723c */ /* 0x040ff00000041888 */
        /* <DEDUP_REMOVED lines=8> */
[----:B------:R-:W1:Y:S03]  /*8b80*/  LDSM.16.M88.4 R144, [R187+0x9000] ;  /* 0x00900000bb90783b */ /* 0x000e660000000200 */
[C---:B--2---:R-:W-:Y:S08]  /*8b90*/  HMMA.16816.F32.BF16 R12, R20.reuse, R168, R12 ;  /* 0x000000a8140c723c */ /* 0x044ff0000004180c */
[C---:B------:R-:W-:Y:S01]  /*8ba0*/  HMMA.16816.F32.BF16 R140, R20.reuse, R170, R140 ;  /* 0x000000aa148c723c */ /* 0x040fe2000004188c */
[----:B------:R-:W-:Y:S07]  /*8bb0*/  LDSM.16.M88.4 R168, [R193+0xb800] ;  /* 0x00b80000c1a8783b */ /* 0x000fee0000000200 */
[C---:B-----5:R-:W-:Y:S08]  /*8bc0*/  HMMA.16816.F32.BF16 R28, R20.reuse, R152, R28 ;  /* 0x00000098141c723c */ /* 0x060ff0000004181c */
[C---:B------:R-:W-:Y:S01]  /*8bd0*/  HMMA.16816.F32.BF16 R24, R20.reuse, R154, R24 ;  /* 0x0000009a1418723c */ /* 0x040fe20000041818 */
[----:B------:R-:W2:Y:S07]  /*8be0*/  LDSM.16.M88.4 R152, [R187+0x9800] ;  /* 0x00980000bb98783b */ /* 0x000eae0000000200 */
[C---:B------:R-:W-:Y:S08]  /*8bf0*/  HMMA.16816.F32.BF16 R136, R20.reuse, R156, R136 ;  /* 0x0000009c1488723c */ /* 0x040ff00000041888 */
[C---:B------:R-:W-:Y:S01]  /*8c00*/  HMMA.16816.F32.BF16 R32, R20.reuse, R158, R32 ;  /* 0x0000009e1420723c */ /* 0x040fe20000041820 */
[----:B------:R-:W-:Y:S07]  /*8c10*/  LDSM.16.M88.4 R156, [R192+0x4000] ;  /* 0x00400000c09c783b */ /* 0x000fee0000000200 */
[C---:B-1----:R-:W-:Y:S08]  /*8c20*/  HMMA.16816.F32.BF16 R164, R20.reuse, R148, R164 ;  /* 0x0000009414a4723c */ /* 0x042ff000000418a4 */
        /* <DEDUP_REMOVED lines=8> */
[----:B------:R-:W3:Y:S07]  /*8cb0*/  LDSM.16.M88.4 R4, [R180+0x3000] ;  /* 0x00300000b404783b */ /* 0x000eee0000000200 */
[C---:B------:R-:W-:Y:S08]  /*8cc0*/  HMMA.16816.F32.BF16 R28, R16.reuse, R144, R28 ;  /* 0x00000090101c723c */ /* 0x040ff0000004181c */
[C---:B------:R-:W-:Y:S01]  /*8cd0*/  HMMA.16816.F32.BF16 R24, R16.reuse, R146, R24 ;  /* 0x000000921018723c */ /* 0x040fe20000041818 */
[----:B------:R-:W-:Y:S07]  /*8ce0*/  LDSM.16.M88.4 R144, [R180+0x3800] ;  /* 0x00380000b490783b */ /* 0x000fee0000000200 */
[C---:B--2---:R-:W-:Y:S08]  /*8cf0*/  HMMA.16816.F32.BF16 R164, R16.reuse, R152, R164 ;  /* 0x0000009810a4723c */ /* 0x044ff000000418a4 */
[----:B------:R-:W-:Y:S01]  /*8d00*/  HMMA.16816.F32.BF16 R160, R16, R154, R160 ;  /* 0x0000009a10a0723c */ /* 0x000fe200000418a0 */
[----:B------:R-:W2:Y:S04]  /*8d10*/  LDSM.16.M88.4 R16, [R193+0xa000] ;  /* 0x00a00000c110783b */ /* 0x000ea80000000200 */
[----:B------:R-:W-:Y:S03]  /*8d20*/  LDSM.16.M88.4 R152, [R174] ;  /* 0x00000000ae98783b */ /* 0x000fe60000000200 */
[C---:B-1----:R-:W-:Y:S08]  /*8d30*/  HMMA.16816.F32.BF16 R12, R20.reuse, R8, R12 ;  /* 0x00000008140c723c */ /* 0x042ff0000004180c */
[C---:B------:R-:W-:Y:S01]  /*8d40*/  HMMA.16816.F32.BF16 R140, R20.reuse, R10, R140 ;  /* 0x0000000a148c723c */ /* 0x040fe2000004188c */
[----:B------:R-:W1:Y:S07]  /*8d50*/  LDSM.16.M88.4 R8, [R193+0xa800] ;  /* 0x00a80000c108783b */ /* 0x000e6e0000000200 */
[C---:B---3--:R-:W-:Y:S08]  /*8d60*/  HMMA.16816.F32.BF16 R28, R20.reuse, R4, R28 ;  /* 0x00000004141c723c */ /* 0x048ff0000004181c */
[C---:B------:R-:W-:Y:S01]  /*8d70*/  HMMA.16816.F32.BF16 R24, R20.reuse, R6, R24 ;  /* 0x000000061418723c */ /* 0x040fe20000041818 */
[----:B------:R-:W3:Y:S07]  /*8d80*/  LDSM.16.M88.4 R4, [R193+0xb000] ;  /* 0x00b00000c104783b */ /* 0x000eee0000000200 */
[----:B------:R-:W-:Y:S08]  /*8d90*/  HMMA.16816.F32.BF16 R136, R20, R148, R136 ;  /* 0x000000941488723c */ /* 0x000ff00000041888 */
[----:B--2---:R-:W-:Y:S08]  /*8da0*/  HMMA.16816.F32.BF16 R12, R216, R16, R12 ;  /* 0x00000010d80c723c */ /* 0x004ff0000004180c */
[C---:B------:R-:W-:Y:S01]  /*8db0*/  HMMA.16816.F32.BF16 R32, R20.reuse, R150, R32 ;  /* 0x000000961420723c */ /* 0x040fe20000041820 */
[----:B------:R-:W-:Y:S07]  /*8dc0*/  LDSM.16.M88.4 R148, [R173] ;  /* 0x00000000ad94783b */ /* 0x000fee0000000200 */
[C---:B------:R-:W-:Y:S08]  /*8dd0*/  HMMA.16816.F32.BF16 R164, R20.reuse, R144, R164 ;  /* 0x0000009014a4723c */ /* 0x040ff000000418a4 */
[----:B------:R-:W-:Y:S01]  /*8de0*/  HMMA.16816.F32.BF16 R160, R20, R146, R160 ;  /* 0x0000009214a0723c */ /* 0x000fe200000418a0 */
[----:B------:R-:W-:Y:S04]  /*8df0*/  LDSM.16.M88.4 R20, [R190+0x4000] ;  /* 0x00400000be14783b */ /* 0x000fe80000000200 */
[----:B------:R-:W-:Y:S03]  /*8e00*/  LDSM.16.M88.4 R144, [R172] ;  /* 0x00000000ac90783b */ /* 0x000fe60000000200 */
[----:B------:R-:W-:Y:S01]  /*8e10*/  HMMA.16816.F32.BF16 R140, R216, R18, R140 ;  /* 0x00000012d88c723c */ /* 0x000fe2000004188c */
[----:B------:R-:W2:Y:S07]  /*8e20*/  LDSM.16.M88.4 R16, [R187+0xa000] ;  /* 0x00a00000bb10783b */ /* 0x000eae0000000200 */
[----:B------:R-:W-:Y:S08]  /*8e30*/  HMMA.16816.F32.BF16 R12, R156, R220, R12 ;  /* 0x000000dc9c0c723c */ /* 0x000ff0000004180c */
[C---:B-1----:R-:W-:Y:S08]  /*8e40*/  HMMA.16816.F32.BF16 R136, R216.reuse, R8, R136 ;  /* 0x00000008d888723c */ /* 0x042ff00000041888 */
[C---:B------:R-:W-:Y:S01]  /*8e50*/  HMMA.16816.F32.BF16 R32, R216.reuse, R10, R32 ;  /* 0x0000000ad820723c */ /* 0x040fe20000041820 */
[----:B------:R-:W-:Y:S07]  /*8e60*/  LDSM.16.M88.4 R8, [R189+0x4000] ;  /* 0x00400000bd08783b */ /* 0x000fee0000000200 */
[C---:B---3--:R-:W-:Y:S08]  /*8e70*/  HMMA.16816.F32.BF16 R28, R216.reuse, R4, R28 ;  /* 0x00000004d81c723c */ /* 0x048ff0000004181c */
[----:B------:R-:W-:Y:S01]  /*8e80*/  HMMA.16816.F32.BF16 R24, R216, R6, R24 ;  /* 0x00000006d818723c */ /* 0x000fe20000041818 */
[----:B------:R-:W1:Y:S07]  /*8e90*/  LDSM.16.M88.4 R4, [R180+0x4000] ;  /* 0x00400000b404783b */ /* 0x000e6e0000000200 */
[----:B--2---:R-:W-:Y:S08]  /*8ea0*/  HMMA.16816.F32.BF16 R12, R20, R16, R12 ;  /* 0x00000010140c723c */ /* 0x004ff0000004180c */
[----:B------:R-:W-:Y:S08]  /*8eb0*/  HMMA.16816.F32.BF16 R140, R156, R222, R140 ;  /* 0x000000de9c8c723c */ /* 0x000ff0000004188c */
[----:B------:R-:W-:Y:S08]  /*8ec0*/  HMMA.16816.F32.BF16 R164, R216, R168, R164 ;  /* 0x000000a8d8a4723c */ /* 0x000ff000000418a4 */
[C---:B------:R-:W-:Y:S08]  /*8ed0*/  HMMA.16816.F32.BF16 R136, R156.reuse, R152, R136 ;  /* 0x000000989c88723c */ /* 0x040ff00000041888 */
[----:B------:R-:W-:Y:S01]  /*8ee0*/  HMMA.16816.F32.BF16 R32, R156, R154, R32 ;  /* 0x0000009a9c20723c */ /* 0x000fe20000041820 */
[----:B------:R-:W2:Y:S07]  /*8ef0*/  LDSM.16.M88.4 R152, [R187+0xa800] ;  /* 0x00a80000bb98783b */ /* 0x000eae0000000200 */
[----:B-1----:R-:W-:Y:S07]  /*8f00*/  HMMA.16816.F32.BF16 R12, R8, R4, R12 ;  /* 0x00000004080c723c */ /* 0x002fee000004180c */
[----:B------:R-:W-:Y:S01]  /*8f10*/  IMAD.IADD R4, R203, 0x1, -R0 ;  /* 0x00000001cb047824 */ /* 0x000fe200078e0a00 */
[----:B------:R-:W-:Y:S01]  /*8f20*/  HMMA.16816.F32.BF16 R140, R20, R18, R140 ;  /* 0x00000012148c723c */ /* 0x000fe2000004188c */
[----:B------:R-:W-:-:S03]  /*8f30*/  IMAD.MOV.U32 R5, RZ, RZ, R2 ;  /* 0x000000ffff057224 */ /* 0x000fc600078e0002 */
[----:B------:R-:W-:Y:S02]  /*8f40*/  IABS R2, R4 ;  /* 0x0000000400027213 */ /* 0x000fe40000000000 */
[----:B------:R-:W-:Y:S01]  /*8f50*/  IADD3 R4, R0, 0x1, RZ ;  /* 0x0000000100047810 */ /* 0x000fe20007ffe0ff */
[----:B------:R-:W1:Y:S01]  /*8f60*/  I2F R5, R5 ;  /* 0x0000000500057306 */ /* 0x000e620000201400 */
[C---:B------:R-:W-:Y:S02]  /*8f70*/  HMMA.16816.F32.BF16 R28, R156.reuse, R148, R28 ;  /* 0x000000949c1c723c */ /* 0x040fe4000004181c */
[C---:B------:R-:W-:Y:S02]  /*8f80*/  ISETP.GE.AND P6, PT, R4.reuse, R204, PT ;  /* 0x000000cc0400720c */ /* 0x040fe40003fc6270 */
[C---:B------:R-:W-:Y:S02]  /*8f90*/  ISETP.GE.AND P0, PT, R4.reuse, R199, PT ;  /* 0x000000c70400720c */ /* 0x040fe40003f06270 */
[C---:B------:R-:W-:Y:S01]  /*8fa0*/  ISETP.LT.OR P6, PT, R4.reuse, R205, P6 ;  /* 0x000000cd0400720c */ /* 0x040fe200037c1670 */
[----:B------:R3:W4:Y:S01]  /*8fb0*/  I2F R17, R2 ;  /* 0x0000000200117306 */ /* 0x0007220000201400 */
[----:B------:R-:W-:Y:S01]  /*8fc0*/  ISETP.LT.OR P0, PT, R4, R202, P0 ;  /* 0x000000ca0400720c */ /* 0x000fe20000701670 */
[----:B------:R-:W-:Y:S07]  /*8fd0*/  HMMA.16816.F32.BF16 R164, R156, R144, R164 ;  /* 0x000000909ca4723c */ /* 0x000fee00000418a4 */
[----:B-1----:R-:W-:Y:S01]  /*8fe0*/  FFMA.FTZ R144, R5, -UR24, R12 ;  /* 0x8000001805907c23 */ /* 0x002fe2000801000c */
[----:B------:R-:W-:Y:S01]  /*8ff0*/  HMMA.16816.F32.BF16 R140, R8, R6, R140 ;  /* 0x00000006088c723c */ /* 0x000fe2000004188c */
[----:B------:R-:W-:-:S03]  /*9000*/  IADD3 R12, R0, 0x8, RZ ;  /* 0x00000008000c7810 */ /* 0x000fc60007ffe0ff */
[----:B------:R-:W-:Y:S01]  /*9010*/  FSEL R144, R144, -INF , !P4 ;  /* 0xff80000090907808 */ /* 0x000fe20006000000 */
[--C-:B---3--:R-:W-:Y:S01]  /*9020*/  IMAD.IADD R2, R206, 0x1, -R4.reuse ;  /* 0x00000001ce027824 */ /* 0x108fe200078e0a04 */
[----:B------:R-:W-:Y:S01]  /*9030*/  ISETP.GE.AND P4, PT, R12, R204, PT ;  /* 0x000000cc0c00720c */ /* 0x000fe20003f86270 */
[C---:B------:R-:W-:Y:S01]  /*9040*/  IMAD.IADD R4, R203.reuse, 0x1, -R4 ;  /* 0x00000001cb047824 */ /* 0x040fe200078e0a04 */
[----:B------:R-:W-:Y:S01]  /*9050*/  HMMA.16816.F32.BF16 R160, R216, R170, R160 ;  /* 0x000000aad8a0723c */ /* 0x000fe200000418a0 */
[----:B------:R-:W-:Y:S01]  /*9060*/  IMAD.IADD R145, R203, 0x1, -R12 ;  /* 0x00000001cb917824 */ /* 0x000fe200078e0a0c */
[----:B------:R-:W-:Y:S01]  /*9070*/  IABS R148, R2 ;  /* 0x0000000200947213 */ /* 0x000fe20000000000 */
[----:B----4-:R-:W-:Y:S01]  /*9080*/  FFMA.FTZ R2, R17, -UR24, R14 ;  /* 0x8000001811027c23 */ /* 0x010fe2000801000e */
[----:B------:R-:W-:Y:S01]  /*9090*/  IABS R14, R4 ;  /* 0x00000004000e7213 */ /* 0x000fe20000000000 */
[----:B------:R-:W-:Y:S01]  /*90a0*/  IMAD.IADD R135, R206, 0x1, -R12 ;  /* 0x00000001ce877824 */ /* 0x000fe200078e0a0c */
[----:B------:R-:W1:Y:S01]  /*90b0*/  LDSM.16.M88.4 R4, [R180+0x4800] ;  /* 0x00480000b404783b */ /* 0x000e620000000200 */
[----:B------:R-:W-:Y:S01]  /*90c0*/  IABS R145, R145 ;  /* 0x0000009100917213 */ /* 0x000fe20000000000 */
[----:B------:R-:W3:Y:S01]  /*90d0*/  I2F R148, R148 ;  /* 0x0000009400947306 */ /* 0x000ee20000201400 */
[----:B--2---:R-:W-:Y:S01]  /*90e0*/  HMMA.16816.F32.BF16 R136, R20, R152, R136 ;  /* 0x000000981488723c */ /* 0x004fe20000041888 */
[----:B------:R-:W-:Y:S01]  /*90f0*/  FSEL R2, R2, -INF , !P5 ;  /* 0xff80000002027808 */ /* 0x000fe20006800000 */
[----:B------:R-:W2:Y:S01]  /*9100*/  LDSM.16.M88.4 R16, [R187+0xb000] ;  /* 0x00b00000bb10783b */ /* 0x000ea20000000200 */
[----:B------:R-:W-:-:S02]  /*9110*/  ISETP.GE.AND P5, PT, R12, R199, PT ;  /* 0x000000c70c00720c */ /* 0x000fc40003fa6270 */
[----:B------:R-:W-:Y:S02]  /*9120*/  IABS R135, R135 ;  /* 0x0000008700877213 */ /* 0x000fe40000000000 */
[----:B------:R-:W4:Y:S01]  /*9130*/  I2F R14, R14 ;  /* 0x0000000e000e7306 */ /* 0x000f220000201400 */
[C---:B------:R-:W-:Y:S01]  /*9140*/  ISETP.LT.OR P4, PT, R12.reuse, R205, P4 ;  /* 0x000000cd0c00720c */ /* 0x040fe20002781670 */
[----:B------:R-:W-:Y:S01]  /*9150*/  HMMA.16816.F32.BF16 R32, R20, R154, R32 ;  /* 0x0000009a1420723c */ /* 0x000fe20000041820 */
[----:B------:R-:W-:Y:S02]  /*9160*/  ISETP.LT.OR P5, PT, R12, R202, P5 ;  /* 0x000000ca0c00720c */ /* 0x000fe40002fa1670 */
[----:B------:R-:W-:Y:S01]  /*9170*/  IADD3 R12, R0, 0x9, RZ ;  /* 0x00000009000c7810 */ /* 0x000fe20007ffe0ff */
[----:B---3--:R-:W-:Y:S02]  /*9180*/  FFMA.FTZ R148, R148, -UR24, R13 ;  /* 0x8000001894947c23 */ /* 0x008fe4000801000d */
[----:B------:R-:W3:Y:S01]  /*9190*/  I2F R135, R135 ;  /* 0x0000008700877306 */ /* 0x000ee20000201400 */
[----:B------:R-:W-:Y:S01]  /*91a0*/  IMAD.MOV.U32 R13, RZ, RZ, R145 ;  /* 0x000000ffff0d7224 */ /* 0x000fe200078e0091 */
[----:B------:R-:W-:Y:S01]  /*91b0*/  HMMA.16816.F32.BF16 R160, R156, R146, R160 ;  /* 0x000000929ca0723c */ /* 0x000fe200000418a0 */
[----:B------:R-:W-:-:S02]  /*91c0*/  FSEL R148, R148, -INF , !P6 ;  /* 0xff80000094947808 */ /* 0x000fc40007000000 */
[----:B------:R-:W-:Y:S01]  /*91d0*/  ISETP.GE.AND P6, PT, R12, R204, PT ;  /* 0x000000cc0c00720c */ /* 0x000fe20003fc6270 */
[----:B----4-:R-:W-:Y:S02]  /*91e0*/  FFMA.FTZ R15, R14, -UR24, R15 ;  /* 0x800000180e0f7c23 */ /* 0x010fe4000801000f */
[----:B------:R-:W4:Y:S01]  /*91f0*/  I2F R13, R13 ;  /* 0x0000000d000d7306 */ /* 0x000f220000201400 */
[--C-:B------:R-:W-:Y:S01]  /*9200*/  IMAD.IADD R14, R206, 0x1, -R12.reuse ;  /* 0x00000001ce0e7824 */ /* 0x100fe200078e0a0c */
[C---:B------:R-:W-:Y:S01]  /*9210*/  ISETP.LT.OR P6, PT, R12.reuse, R205, P6 ;  /* 0x000000cd0c00720c */ /* 0x040fe200037c1670 */
[----:B------:R-:W-:Y:S01]  /*9220*/  HMMA.16816.F32.BF16 R24, R156, R150, R24 ;  /* 0x000000969c18723c */ /* 0x000fe20000041818 */
[----:B------:R-:W-:Y:S01]  /*9230*/  FSEL R147, R15, -INF , !P0 ;  /* 0xff8000000f937808 */ /* 0x000fe20004000000 */
[----:B------:R-:W-:Y:S01]  /*9240*/  IMAD.IADD R15, R203, 0x1, -R12 ;  /* 0x00000001cb0f7824 */ /* 0x000fe200078e0a0c */
[C---:B------:R-:W-:Y:S02]  /*9250*/  ISETP.GE.AND P0, PT, R12.reuse, R199, PT ;  /* 0x000000c70c00720c */ /* 0x040fe40003f06270 */
[----:B------:R-:W-:Y:S01]  /*9260*/  IABS R14, R14 ;  /* 0x0000000e000e7213 */ /* 0x000fe20000000000 */
[----:B---3--:R-:W-:Y:S01]  /*9270*/  FFMA.FTZ R140, R135, -UR24, R140 ;  /* 0x80000018878c7c23 */ /* 0x008fe2000801008c */
[----:B------:R-:W-:-:S02]  /*9280*/  ISETP.LT.OR P0, PT, R12, R202, P0 ;  /* 0x000000ca0c00720c */ /* 0x000fc40000701670 */
[----:B------:R-:W-:Y:S01]  /*9290*/  IADD3 R12, R0, 0x10, RZ ;  /* 0x00000010000c7810 */ /* 0x000fe20007ffe0ff */
[----:B-1----:R-:W-:Y:S01]  /*92a0*/  HMMA.16816.F32.BF16 R136, R8, R4, R136 ;  /* 0x000000040888723c */ /* 0x002fe20000041888 */
[----:B------:R-:W-:Y:S01]  /*92b0*/  IABS R15, R15 ;  /* 0x0000000f000f7213 */ /* 0x000fe20000000000 */
[----:B------:R-:W1:Y:S01]  /*92c0*/  I2F R14, R14 ;  /* 0x0000000e000e7306 */ /* 0x000e620000201400 */
[----:B----4-:R-:W-:Y:S01]  /*92d0*/  FFMA.FTZ R155, R13, -UR24, R142 ;  /* 0x800000180d9b7c23 */ /* 0x010fe2000801008e */
[----:B------:R-:W-:Y:S01]  /*92e0*/  FSEL R140, R140, -INF , !P4 ;  /* 0xff8000008c8c7808 */ /* 0x000fe20006000000 */
[--C-:B------:R-:W-:Y:S01]  /*92f0*/  IMAD.IADD R13, R203, 0x1, -R12.reuse ;  /* 0x00000001cb0d7824 */ /* 0x100fe200078e0a0c */
[----:B------:R-:W-:Y:S01]  /*9300*/  ISETP.GE.AND P4, PT, R12, R204, PT ;  /* 0x000000cc0c00720c */ /* 0x000fe20003f86270 */
[----:B------:R-:W-:Y:S01]  /*9310*/  IMAD.IADD R5, R206, 0x1, -R12 ;  /* 0x00000001ce057824 */ /* 0x000fe200078e0a0c */
[----:B------:R-:W-:Y:S01]  /*9320*/  FSEL R155, R155, -INF , !P5 ;  /* 0xff8000009b9b7808 */ /* 0x000fe20006800000 */
[----:B--2---:R-:W-:Y:S01]  /*9330*/  HMMA.16816.F32.BF16 R28, R20, R16, R28 ;  /* 0x00000010141c723c */ /* 0x004fe2000004181c */
[----:B------:R-:W2:Y:S01]  /*9340*/  I2F R142, R15 ;  /* 0x0000000f008e7306 */ /* 0x000ea20000201400 */
[----:B------:R-:W-:-:S02]  /*9350*/  IADD3 R4, R0, 0x11, RZ ;  /* 0x0000001100047810 */ /* 0x000fc40007ffe0ff */
[----:B------:R-:W-:Y:S02]  /*9360*/  IABS R5, R5 ;  /* 0x0000000500057213 */ /* 0x000fe40000000000 */
[C---:B------:R-:W-:Y:S01]  /*9370*/  ISETP.GE.AND P5, PT, R12.reuse, R199, PT ;  /* 0x000000c70c00720c */ /* 0x040fe20003fa6270 */
[--C-:B------:R-:W-:Y:S01]  /*9380*/  IMAD.IADD R135, R203, 0x1, -R4.reuse ;  /* 0x00000001cb877824 */ /* 0x100fe200078e0a04 */
[----:B------:R-:W-:Y:S01]  /*9390*/  ISETP.LT.OR P4, PT, R12, R205, P4 ;  /* 0x000000cd0c00720c */ /* 0x000fe20002781670 */
[----:B-1----:R-:W-:Y:S01]  /*93a0*/  FFMA.FTZ R14, R14, -UR24, R141 ;  /* 0x800000180e0e7c23 */ /* 0x002fe2000801008d */
[----:B------:R-:W-:Y:S01]  /*93b0*/  IABS R13, R13 ;  /* 0x0000000d000d7213 */ /* 0x000fe20000000000 */
[----:B------:R-:W1:Y:S01]  /*93c0*/  I2F R5, R5 ;  /* 0x0000000500057306 */ /* 0x000e620000201400 */
[----:B------:R-:W-:Y:S01]  /*93d0*/  ISETP.LT.OR P5, PT, R12, R202, P5 ;  /* 0x000000ca0c00720c */ /* 0x000fe20002fa1670 */
[----:B------:R-:W-:Y:S01]  /*93e0*/  IMAD.IADD R12, R206, 0x1, -R4 ;  /* 0x00000001ce0c7824 */ /* 0x000fe200078e0a04 */
[----:B------:R-:W-:Y:S01]  /*93f0*/  FSEL R16, R14, -INF , !P6 ;  /* 0xff8000000e107808 */ /* 0x000fe20007000000 */
[----:B------:R-:W-:Y:S01]  /*9400*/  IMAD.MOV.U32 R141, RZ, RZ, R13 ;  /* 0x000000ffff8d7224 */ /* 0x000fe200078e000d */
[----:B------:R-:W-:Y:S01]  /*9410*/  IABS R135, R135 ;  /* 0x0000008700877213 */ /* 0x000fe20000000000 */
[----:B--2---:R-:W-:Y:S01]  /*9420*/  FFMA.FTZ R142, R142, -UR24, R143 ;  /* 0x800000188e8e7c23 */ /* 0x004fe2000801008f */
[----:B------:R-:W-:Y:S01]  /*9430*/  IABS R12, R12 ;  /* 0x0000000c000c7213 */ /* 0x000fe20000000000 */
[----:B------:R-:W2:Y:S01]  /*9440*/  I2F R17, R141 ;  /* 0x0000008d00117306 */ /* 0x000ea20000201400 */
[----:B------:R-:W-:Y:S01]  /*9450*/  ISETP.GE.AND P6, PT, R4, R204, PT ;  /* 0x000000cc0400720c */ /* 0x000fe20003fc6270 */
[----:B------:R-:W-:Y:S01]  /*9460*/  HMMA.16816.F32.BF16 R32, R8, R6, R32 ;  /* 0x000000060820723c */ /* 0x000fe20000041820 */
[----:B------:R-:W-:-:S02]  /*9470*/  FSEL R157, R142, -INF , !P0 ;  /* 0xff8000008e9d7808 */ /* 0x000fc40004000000 */
[C---:B------:R-:W-:Y:S02]  /*9480*/  ISETP.GE.AND P0, PT, R4.reuse, R199, PT ;  /* 0x000000c70400720c */ /* 0x040fe40003f06270 */
[C---:B------:R-:W-:Y:S01]  /*9490*/  ISETP.LT.OR P6, PT, R4.reuse, R205, P6 ;  /* 0x000000cd0400720c */ /* 0x040fe200037c1670 */
[----:B------:R3:W4:Y:S01]  /*94a0*/  I2F R142, R12 ;  /* 0x0000000c008e7306 */ /* 0x0007220000201400 */
[----:B-1----:R-:W-:Y:S01]  /*94b0*/  FFMA.FTZ R5, R5, -UR24, R136 ;  /* 0x8000001805057c23 */ /* 0x002fe20008010088 */
[----:B------:R-:W-:Y:S01]  /*94c0*/  ISETP.LT.OR P0, PT, R4, R202, P0 ;  /* 0x000000ca0400720c */ /* 0x000fe20000701670 */
[----:B------:R-:W-:Y:S01]  /*94d0*/  IMAD.MOV.U32 R136, RZ, RZ, R135 ;  /* 0x000000ffff887224 */ /* 0x000fe200078e0087 */
[----:B------:R-:W-:Y:S01]  /*94e0*/  IADD3 R4, R0, 0x18, RZ ;  /* 0x0000001800047810 */ /* 0x000fe20007ffe0ff */
[----:B------:R-:W-:Y:S01]  /*94f0*/  HMMA.16816.F32.BF16 R24, R20, R18, R24 ;  /* 0x000000121418723c */ /* 0x000fe20000041818 */
[----:B------:R-:W-:Y:S01]  /*9500*/  FSEL R158, R5, -INF , !P4 ;  /* 0xff800000059e7808 */ /* 0x000fe20006000000 */
[----:B--2---:R-:W-:-:S02]  /*9510*/  FFMA.FTZ R135, R17, -UR24, R138 ;  /* 0x8000001811877c23 */ /* 0x004fc4000801008a */
[----:B------:R-:W1:Y:S01]  /*9520*/  I2F R136, R136 ;  /* 0x0000008800887306 */ /* 0x000e620000201400 */
[--C-:B------:R-:W-:Y:S01]  /*9530*/  IMAD.IADD R17, R206, 0x1, -R4.reuse ;  /* 0x00000001ce117824 */ /* 0x100fe200078e0a04 */
[----:B------:R-:W-:Y:S01]  /*9540*/  ISETP.GE.AND P4, PT, R4, R204, PT ;  /* 0x000000cc0400720c */ /* 0x000fe20003f86270 */
[----:B------:R-:W-:Y:S01]  /*9550*/  IMAD.IADD R138, R203, 0x1, -R4 ;  /* 0x00000001cb8a7824 */ /* 0x000fe200078e0a04 */
[----:B------:R-:W-:Y:S02]  /*9560*/  FSEL R135, R135, -INF , !P5 ;  /* 0xff80000087877808 */ /* 0x000fe40006800000 */
[----:B------:R-:W-:Y:S01]  /*9570*/  IABS R17, R17 ;  /* 0x0000001100117213 */ /* 0x000fe20000000000 */
[----:B---3--:R-:W2:Y:S01]  /*9580*/  LDSM.16.M88.4 R12, [R180+0x5000] ;  /* 0x00500000b40c783b */ /* 0x008ea20000000200 */
[----:B----4-:R-:W-:Y:S01]  /*9590*/  FFMA.FTZ R142, R142, -UR24, R137 ;  /* 0x800000188e8e7c23 */ /* 0x010fe20008010089 */
[----:B------:R-:W-:Y:S02]  /*95a0*/  IADD3 R137, R0, 0x19, RZ ;  /* 0x0000001900897810 */ /* 0x000fe40007ffe0ff */
[C---:B------:R-:W-:Y:S01]  /*95b0*/  ISETP.GE.AND P5, PT, R4.reuse, R199, PT ;  /* 0x000000c70400720c */ /* 0x040fe20003fa6270 */
[----:B------:R-:W3:Y:S01]  /*95c0*/  I2F R17, R17 ;  /* 0x0000001100117306 */ /* 0x000ee20000201400 */
[----:B------:R-:W-:Y:S01]  /*95d0*/  ISETP.LT.OR P4, PT, R4, R205, P4 ;  /* 0x000000cd0400720c */ /* 0x000fe20002781670 */
[----:B------:R-:W-:Y:S01]  /*95e0*/  IMAD.IADD R18, R206, 0x1, -R137 ;  /* 0x00000001ce127824 */ /* 0x000fe200078e0a89 */
[----:B------:R-:W-:Y:S01]  /*95f0*/  ISETP.LT.OR P5, PT, R4, R202, P5 ;  /* 0x000000ca0400720c */ /* 0x000fe20002fa1670 */
[----:B-1----:R-:W-:Y:S01]  /*9600*/  FFMA.FTZ R136, R136, -UR24, R139 ;  /* 0x8000001888887c23 */ /* 0x002fe2000801008b */
[----:B------:R-:W1:Y:S01]  /*9610*/  LDSM.16.M88.4 R4, [R187+0xb800] ;  /* 0x00b80000bb04783b */ /* 0x000e620000000200 */
[----:B------:R-:W-:-:S02]  /*9620*/  IADD3 R19, R0, 0x20, RZ ;  /* 0x0000002000137810 */ /* 0x000fc40007ffe0ff */
[----:B------:R-:W-:Y:S02]  /*9630*/  IABS R18, R18 ;  /* 0x0000001200127213 */ /* 0x000fe40000000000 */
[----:B------:R-:W-:Y:S01]  /*9640*/  FSEL R223, R136, -INF , !P0 ;  /* 0xff80000088df7808 */ /* 0x000fe20004000000 */
[----:B------:R-:W-:Y:S01]  /*9650*/  IMAD.IADD R136, R203, 0x1, -R137 ;  /* 0x00000001cb887824 */ /* 0x000fe200078e0a89 */
[----:B------:R-:W-:Y:S02]  /*9660*/  IABS R138, R138 ;  /* 0x0000008a008a7213 */ /* 0x000fe40000000000 */
[----:B------:R-:W4:Y:S01]  /*9670*/  I2F R18, R18 ;  /* 0x0000001200127306 */ /* 0x000f220000201400 */
[----:B------:R-:W-:Y:S01]  /*9680*/  FSEL R156, R142, -INF , !P6 ;  /* 0xff8000008e9c7808 */ /* 0x000fe20007000000 */
[----:B---3--:R-:W-:Y:S01]  /*9690*/  FFMA.FTZ R17, R17, -UR24, R32 ;  /* 0x8000001811117c23 */ /* 0x008fe20008010020 */
[----:B------:R-:W-:Y:S02]  /*96a0*/  IABS R136, R136 ;  /* 0x0000008800887213 */ /* 0x000fe40000000000 */
[----:B------:R-:W-:-:S02]  /*96b0*/  ISETP.GE.AND P6, PT, R137, R204, PT ;  /* 0x000000cc8900720c */ /* 0x000fc40003fc6270 */
[C---:B------:R-:W-:Y:S01]  /*96c0*/  ISETP.GE.AND P0, PT, R137.reuse, R199, PT ;  /* 0x000000c78900720c */ /* 0x040fe20003f06270 */
[----:B------:R-:W3:Y:S01]  /*96d0*/  I2F R139, R138 ;  /* 0x0000008a008b7306 */ /* 0x000ee20000201400 */
[C---:B------:R-:W-:Y:S02]  /*96e0*/  ISETP.LT.OR P6, PT, R137.reuse, R205, P6 ;  /* 0x000000cd8900720c */ /* 0x040fe400037c1670 */
[----:B------:R-:W-:-:S05]  /*96f0*/  ISETP.LT.OR P0, PT, R137, R202, P0 ;  /* 0x000000ca8900720c */ /* 0x000fca0000701670 */
[----:B------:R-:W5:Y:S01]  /*9700*/  I2F R32, R136 ;  /* 0x0000008800207306 */ /* 0x000f620000201400 */
[----:B----4-:R-:W-:Y:S01]  /*9710*/  FFMA.FTZ R18, R18, -UR24, R33 ;  /* 0x8000001812127c23 */ /* 0x010fe20008010021 */
[----:B--2---:R-:W-:Y:S01]  /*9720*/  HMMA.16816.F32.BF16 R28, R8, R12, R28 ;  /* 0x0000000c081c723c */ /* 0x004fe2000004181c */
[----:B---3--:R-:W-:Y:S01]  /*9730*/  FFMA.FTZ R139, R139, -UR24, R34 ;  /* 0x800000188b8b7c23 */ /* 0x008fe20008010022 */
[----:B------:R-:W-:Y:S01]  /*9740*/  FSEL R34, R17, -INF , !P4 ;  /* 0xff80000011227808 */ /* 0x000fe20006000000 */
[----:B------:R-:W-:Y:S01]  /*9750*/  IMAD.IADD R17, R203, 0x1, -R19 ;  /* 0x00000001cb117824 */ /* 0x000fe200078e0a13 */
[----:B------:R-:W-:-:S03]  /*9760*/  ISETP.GE.AND P4, PT, R19, R204, PT ;  /* 0x000000cc1300720c */ /* 0x000fc60003f86270 */
[----:B------:R-:W-:Y:S01]  /*9770*/  IMAD.IADD R13, R206, 0x1, -R19 ;  /* 0x00000001ce0d7824 */ /* 0x000fe200078e0a13 */
[----:B------:R-:W-:Y:S01]  /*9780*/  IADD3 R12, R0, 0x21, RZ ;  /* 0x00000021000c7810 */ /* 0x000fe20007ffe0ff */
[----:B------:R-:W-:Y:S01]  /*9790*/  HMMA.16816.F32.BF16 R24, R8, R14, R24 ;  /* 0x0000000e0818723c */ /* 0x000fe20000041818 */
[----:B------:R-:W-:Y:S01]  /*97a0*/  FSEL R221, R139, -INF , !P5 ;  /* 0xff8000008bdd7808 */ /* 0x000fe20006800000 */
[----:B-----5:R-:W-:Y:S01]  /*97b0*/  FFMA.FTZ R35, R32, -UR24, R35 ;  /* 0x8000001820237c23 */ /* 0x020fe20008010023 */
[----:B------:R-:W-:Y:S01]  /*97c0*/  IABS R13, R13 ;  /* 0x0000000d000d7213 */ /* 0x000fe20000000000 */
[----:B------:R-:W-:Y:S01]  /*97d0*/  IMAD.IADD R33, R203, 0x1, -R12 ;  /* 0x00000001cb217824 */ /* 0x000fe200078e0a0c */
[----:B------:R-:W-:Y:S02]  /*97e0*/  ISETP.GE.AND P5, PT, R19, R199, PT ;  /* 0x000000c71300720c */ /* 0x000fe40003fa6270 */
[----:B------:R-:W-:Y:S01]  /*97f0*/  FSEL R32, R18, -INF , !P6 ;  /* 0xff80000012207808 */ /* 0x000fe20007000000 */
[----:B-1----:R-:W-:Y:S01]  /*9800*/  HMMA.16816.F32.BF16 R164, R20, R4, R164 ;  /* 0x0000000414a4723c */ /* 0x002fe200000418a4 */
[----:B------:R-:W1:Y:S01]  /*9810*/  I2F R13, R13 ;  /* 0x0000000d000d7306 */ /* 0x000e620000201400 */
[----:B------:R-:W-:-:S02]  /*9820*/  FSEL R219, R35, -INF , !P0 ;  /* 0xff80000023db7808 */ /* 0x000fc40004000000 */
[C---:B------:R-:W-:Y:S02]  /*9830*/  ISETP.GE.AND P6, PT, R12.reuse, R204, PT ;  /* 0x000000cc0c00720c */ /* 0x040fe40003fc6270 */
[----:B------:R-:W-:Y:S02]  /*9840*/  ISETP.GE.AND P0, PT, R12, R199, PT ;  /* 0x000000c70c00720c */ /* 0x000fe40003f06270 */
[CC--:B------:R-:W-:Y:S01]  /*9850*/  ISETP.LT.OR P4, PT, R19.reuse, R205.reuse, P4 ;  /* 0x000000cd1300720c */ /* 0x0c0fe20002781670 */
[----:B------:R-:W-:Y:S01]  /*9860*/  HMMA.16816.F32.BF16 R160, R20, R6, R160 ;  /* 0x0000000614a0723c */ /* 0x000fe200000418a0 */
[-C--:B------:R-:W-:Y:S01]  /*9870*/  ISETP.LT.OR P5, PT, R19, R202.reuse, P5 ;  /* 0x000000ca1300720c */ /* 0x080fe20002fa1670 */
[----:B------:R-:W-:Y:S01]  /*9880*/  IMAD.IADD R19, R206, 0x1, -R12 ;  /* 0x00000001ce137824 */ /* 0x000fe200078e0a0c */
[C---:B------:R-:W-:Y:S02]  /*9890*/  ISETP.LT.OR P6, PT, R12.reuse, R205, P6 ;  /* 0x000000cd0c00720c */ /* 0x040fe400037c1670 */
[----:B------:R-:W-:-:S02]  /*98a0*/  ISETP.LT.OR P0, PT, R12, R202, P0 ;  /* 0x000000ca0c00720c */ /* 0x000fc40000701670 */
[----:B------:R-:W-:Y:S01]  /*98b0*/  IABS R17, R17 ;  /* 0x0000001100117213 */ /* 0x000fe20000000000 */
[----:B-1----:R-:W-:Y:S01]  /*98c0*/  FFMA.FTZ R168, R13, -UR24, R28 ;  /* 0x800000180da87c23 */ /* 0x002fe2000801001c */
[C---:B------:R-:W-:Y:S01]  /*98d0*/  IADD3 R28, R0.reuse, 0x29, RZ ;  /* 0x00000029001c7810 */ /* 0x040fe20007ffe0ff */
[----:B------:R-:W1:Y:S01]  /*98e0*/  LDSM.16.M88.4 R12, [R180+0x5800] ;  /* 0x00580000b40c783b */ /* 0x000e620000000200 */
[----:B------:R-:W2:Y:S01]  /*98f0*/  I2F R5, R17 ;  /* 0x0000001100057306 */ /* 0x000ea20000201400 */
[----:B------:R-:W-:Y:S01]  /*9900*/  IADD3 R4, R0, 0x28, RZ ;  /* 0x0000002800047810 */ /* 0x000fe20007ffe0ff */
[----:B------:R-:W-:-:S04]  /*9910*/  DEPBAR.LE SB0, 0x0 ;  /* 0x000080000000791a */ /* 0x000fc80000000000 */
[----:B------:R-:W-:Y:S01]  /*9920*/  IABS R18, R33 ;  /* 0x0000002100127213 */ /* 0x000fe20000000000 */
[----:B------:R-:W-:Y:S01]  /*9930*/  IMAD.IADD R33, R206, 0x1, -R28 ;  /* 0x00000001ce217824 */ /* 0x000fe200078e0a1c */
[----:B------:R-:W-:Y:S02]  /*9940*/  IABS R19, R19 ;  /* 0x0000001300137213 */ /* 0x000fe40000000000 */
[----:B------:R-:W-:Y:S02]  /*9950*/  FSEL R168, R168, -INF , !P4 ;  /* 0xff800000a8a87808 */ /* 0x000fe40006000000 */
[----:B------:R-:W-:Y:S01]  /*9960*/  ISETP.GE.AND P4, PT, R4, R204, PT ;  /* 0x000000cc0400720c */ /* 0x000fe20003f86270 */
[----:B------:R3:W4:Y:S01]  /*9970*/  I2F R136, R19 ;  /* 0x0000001300887306 */ /* 0x0007220000201400 */
[----:B------:R-:W-:Y:S01]  /*9980*/  IADD3 R6, R0, 0x31, RZ ;  /* 0x0000003100067810 */ /* 0x000fe20007ffe0ff */
[----:B--2---:R-:W-:Y:S01]  /*9990*/  FFMA.FTZ R5, R5, -UR24, R30 ;  /* 0x8000001805057c23 */ /* 0x004fe2000801001e */
[----:B------:R-:W-:Y:S01]  /*99a0*/  ISETP.LT.OR P4, PT, R4, R205, P4 ;  /* 0x000000cd0400720c */ /* 0x000fe20002781670 */
[----:B------:R-:W-:-:S02]  /*99b0*/  IMAD.IADD R17, R206, 0x1, -R4 ;  /* 0x00000001ce117824 */ /* 0x000fc400078e0a04 */
[----:B------:R-:W-:Y:S01]  /*99c0*/  IMAD.IADD R21, R206, 0x1, -R6 ;  /* 0x00000001ce157824 */ /* 0x000fe200078e0a06 */
[----:B------:R-:W-:Y:S01]  /*99d0*/  FSEL R169, R5, -INF , !P5 ;  /* 0xff80000005a97808 */ /* 0x000fe20006800000 */
[----:B------:R-:W2:Y:S01]  /*99e0*/  I2F R18, R18 ;  /* 0x0000001200127306 */ /* 0x000ea20000201400 */
[C---:B------:R-:W-:Y:S02]  /*99f0*/  ISETP.GE.AND P5, PT, R4.reuse, R199, PT ;  /* 0x000000c70400720c */ /* 0x040fe40003fa6270 */
[----:B------:R-:W-:Y:S02]  /*9a00*/  IABS R5, R33 ;  /* 0x0000002100057213 */ /* 0x000fe40000000000 */
[----:B------:R-:W-:Y:S01]  /*9a10*/  IABS R17, R17 ;  /* 0x0000001100117213 */ /* 0x000fe20000000000 */
[----:B---3--:R-:W-:Y:S01]  /*9a20*/  IMAD.IADD R19, R203, 0x1, -R4 ;  /* 0x00000001cb137824 */ /* 0x008fe200078e0a04 */
[----:B------:R-:W-:Y:S01]  /*9a30*/  BAR.SYNC.DEFER_BLOCKING 0x0 ;  /* 0x0000000000007b1d */ /* 0x000fe20000010000 */
[----:B------:R-:W-:Y:S01]  /*9a40*/  ISETP.LT.OR P5, PT, R4, R202, P5 ;  /* 0x000000ca0400720c */ /* 0x000fe20002fa1670 */
[----:B------:R-:W-:Y:S01]  /*9a50*/  IMAD.MOV.U32 R4, RZ, RZ, R5 ;  /* 0x000000ffff047224 */ /* 0x000fe200078e0005 */
[----:B------:R-:W-:Y:S01]  /*9a60*/  IADD3 R5, R0, 0x30, RZ ;  /* 0x0000003000057810 */ /* 0x000fe20007ffe0ff */
[----:B----4-:R-:W-:Y:S01]  /*9a70*/  FFMA.FTZ R136, R136, -UR24, R29 ;  /* 0x8000001888887c23 */ /* 0x010fe2000801001d */
[----:B------:R-:W-:-:S02]  /*9a80*/  IABS R30, R19 ;  /* 0x00000013001e7213 */ /* 0x000fc40000000000 */
[----:B------:R-:W3:Y:S01]  /*9a90*/  I2F R19, R17 ;  /* 0x0000001100137306 */ /* 0x000ee20000201400 */
[--C-:B------:R-:W-:Y:S01]  /*9aa0*/  IMAD.IADD R7, R206, 0x1, -R5.reuse ;  /* 0x00000001ce077824 */ /* 0x100fe200078e0a05 */
[C---:B-1----:R-:W-:Y:S01]  /*9ab0*/  HMMA.16816.F32.BF16 R164, R8.reuse, R12, R164 ;  /* 0x0000000c08a4723c */ /* 0x042fe200000418a4 */
[----:B------:R-:W-:Y:S01]  /*9ac0*/  IMAD.IADD R20, R203, 0x1, -R5 ;  /* 0x00000001cb147824 */ /* 0x000fe200078e0a05 */
[----:B------:R-:W-:Y:S01]  /*9ad0*/  FSEL R208, R136, -INF , !P6 ;  /* 0xff80000088d07808 */ /* 0x000fe20007000000 */
[----:B--2---:R-:W-:Y:S01]  /*9ae0*/  FFMA.FTZ R31, R18, -UR24, R31 ;  /* 0x80000018121f7c23 */ /* 0x004fe2000801001f */
[----:B------:R-:W-:Y:S02]  /*9af0*/  IABS R7, R7 ;  /* 0x0000000700077213 */ /* 0x000fe40000000000 */
[----:B------:R-:W1:Y:S01]  /*9b00*/  I2F R17, R30 ;  /* 0x0000001e00117306 */ /* 0x000e620000201400 */
[----:B------:R-:W-:Y:S01]  /*9b10*/  IADD3 R12, R0, 0x38, RZ ;  /* 0x00000038000c7810 */ /* 0x000fe20007ffe0ff */
[----:B------:R-:W-:Y:S01]  /*9b20*/  HMMA.16816.F32.BF16 R160, R8, R14, R160 ;  /* 0x0000000e08a0723c */ /* 0x000fe200000418a0 */
[----:B------:R-:W-:-:S02]  /*9b30*/  IABS R20, R20 ;  /* 0x0000001400147213 */ /* 0x000fc40000000000 */
[----:B------:R-:W-:Y:S02]  /*9b40*/  IADD3 R0, R0, 0x39, RZ ;  /* 0x0000003900007810 */ /* 0x000fe40007ffe0ff */
[----:B------:R-:W-:Y:S01]  /*9b50*/  FSEL R207, R31, -INF , !P0 ;  /* 0xff8000001fcf7808 */ /* 0x000fe20004000000 */
[----:B------:R-:W2:Y:S01]  /*9b60*/  I2F R7, R7 ;  /* 0x0000000700077306 */ /* 0x000ea20000201400 */
[----:B---3--:R-:W-:Y:S01]  /*9b70*/  FFMA.FTZ R19, R19, -UR24, R24 ;  /* 0x8000001813137c23 */ /* 0x008fe20008010018 */
[-C--:B------:R-:W-:Y:S01]  /*9b80*/  ISETP.GE.AND P6, PT, R28, R204.reuse, PT ;  /* 0x000000cc1c00720c */ /* 0x080fe20003fc6270 */
[----:B------:R-:W-:Y:S01]  /*9b90*/  IMAD.MOV.U32 R13, RZ, RZ, R20 ;  /* 0x000000ffff0d7224 */ /* 0x000fe200078e0014 */
[----:B------:R-:W-:Y:S01]  /*9ba0*/  IABS R20, R21 ;  /* 0x0000001500147213 */ /* 0x000fe20000000000 */
[----:B------:R-:W-:Y:S01]  /*9bb0*/  IMAD.IADD R9, R206, 0x1, -R0 ;  /* 0x00000001ce097824 */ /* 0x000fe200078e0a00 */
[----:B------:R-:W-:Y:S01]  /*9bc0*/  FSEL R170, R19, -INF , !P4 ;  /* 0xff80000013aa7808 */ /* 0x000fe20006000000 */
[----:B------:R-:W-:Y:S01]  /*9bd0*/  IMAD.IADD R19, R203, 0x1, -R6 ;  /* 0x00000001cb137824 */ /* 0x000fe200078e0a06 */
[----:B------:R-:W3:Y:S01]  /*9be0*/  I2F R4, R4 ;  /* 0x0000000400047306 */ /* 0x000ee20000201400 */
[----:B-1----:R-:W-:Y:S01]  /*9bf0*/  FFMA.FTZ R17, R17, -UR24, R26 ;  /* 0x8000001811117c23 */ /* 0x002fe2000801001a */
[----:B------:R-:W-:Y:S01]  /*9c00*/  ISETP.GE.AND P4, PT, R5, R204, PT ;  /* 0x000000cc0500720c */ /* 0x000fe20003f86270 */
[----:B------:R-:W-:Y:S01]  /*9c10*/  IMAD.IADD R30, R203, 0x1, -R28 ;  /* 0x00000001cb1e7824 */ /* 0x000fe200078e0a1c */
[----:B------:R-:W-:-:S02]  /*9c20*/  IABS R19, R19 ;  /* 0x0000001300137213 */ /* 0x000fc40000000000 */
[----:B------:R-:W-:Y:S01]  /*9c30*/  FSEL R171, R17, -INF , !P5 ;  /* 0xff80000011ab7808 */ /* 0x000fe20006800000 */
[----:B------:R-:W-:Y:S01]  /*9c40*/  IMAD.IADD R17, R206, 0x1, -R12 ;  /* 0x00000001ce117824 */ /* 0x000fe200078e0a0c */
[----:B------:R-:W-:Y:S01]  /*9c50*/  ISETP.GE.AND P5, PT, R5, R199, PT ;  /* 0x000000c70500720c */ /* 0x000fe20003fa6270 */
[----:B--2---:R-:W-:Y:S01]  /*9c60*/  FFMA.FTZ R154, R7, -UR24, R164 ;  /* 0x80000018079a7c23 */ /* 0x004fe200080100a4 */
[----:B------:R-:W-:Y:S01]  /*9c70*/  IABS R29, R30 ;  /* 0x0000001e001d7213 */ /* 0x000fe20000000000 */
[----:B------:R-:W-:Y:S01]  /*9c80*/  IMAD.IADD R7, R203, 0x1, -R12 ;  /* 0x00000001cb077824 */ /* 0x000fe200078e0a0c */
[C---:B------:R-:W-:Y:S01]  /*9c90*/  ISETP.LT.OR P4, PT, R5.reuse, R205, P4 ;  /* 0x000000cd0500720c */ /* 0x040fe20002781670 */
[----:B------:R-:W1:Y:S01]  /*9ca0*/  I2F R13, R13 ;  /* 0x0000000d000d7306 */ /* 0x000e620000201400 */
[----:B------:R-:W-:Y:S01]  /*9cb0*/  ISETP.LT.OR P5, PT, R5, R202, P5 ;  /* 0x000000ca0500720c */ /* 0x000fe20002fa1670 */
[----:B------:R-:W-:Y:S01]  /*9cc0*/  IMAD.MOV.U32 R5, RZ, RZ, R19 ;  /* 0x000000ffff057224 */ /* 0x000fe200078e0013 */
[----:B------:R-:W-:Y:S01]  /*9cd0*/  IABS R17, R17 ;  /* 0x0000001100117213 */ /* 0x000fe20000000000 */
[----:B---3--:R-:W-:Y:S01]  /*9ce0*/  FFMA.FTZ R25, R4, -UR24, R25 ;  /* 0x8000001804197c23 */ /* 0x008fe20008010019 */
[----:B------:R-:W-:-:S02]  /*9cf0*/  IABS R8, R7 ;  /* 0x0000000700087213 */ /* 0x000fc40000000000 */
[----:B------:R-:W-:Y:S01]  /*9d00*/  ISETP.GE.AND P0, PT, R28, R199, PT ;  /* 0x000000c71c00720c */ /* 0x000fe20003f06270 */
[----:B------:R-:W2:Y:S01]  /*9d10*/  I2F R18, R29 ;  /* 0x0000001d00127306 */ /* 0x000ea20000201400 */
[----:B------:R-:W-:Y:S02]  /*9d20*/  FSEL R154, R154, -INF , !P4 ;  /* 0xff8000009a9a7808 */ /* 0x000fe40006000000 */
[----:B------:R-:W-:Y:S02]  /*9d30*/  ISETP.GE.AND P4, PT, R12, R204, PT ;  /* 0x000000cc0c00720c */ /* 0x000fe40003f86270 */
[CC--:B------:R-:W-:Y:S02]  /*9d40*/  ISETP.LT.OR P6, PT, R28.reuse, R205.reuse, P6 ;  /* 0x000000cd1c00720c */ /* 0x0c0fe400037c1670 */
[----:B------:R-:W-:Y:S01]  /*9d50*/  ISETP.LT.OR P0, PT, R28, R202, P0 ;  /* 0x000000ca1c00720c */ /* 0x000fe20000701670 */
[----:B------:R3:W4:Y:S01]  /*9d60*/  I2F R4, R5 ;  /* 0x0000000500047306 */ /* 0x0007220000201400 */
[----:B------:R-:W-:Y:S01]  /*9d70*/  ISETP.LT.OR P4, PT, R12, R205, P4 ;  /* 0x000000cd0c00720c */ /* 0x000fe20002781670 */
[----:B-1----:R-:W-:Y:S01]  /*9d80*/  FFMA.FTZ R13, R13, -UR24, R166 ;  /* 0x800000180d0d7c23 */ /* 0x002fe200080100a6 */
[----:B------:R-:W-:-:S02]  /*9d90*/  FSEL R164, R25, -INF , !P6 ;  /* 0xff80000019a47808 */ /* 0x000fc40007000000 */
[----:B------:R-:W-:Y:S02]  /*9da0*/  ISETP.GE.AND P6, PT, R6, R204, PT ;  /* 0x000000cc0600720c */ /* 0x000fe40003fc6270 */
[----:B------:R-:W-:Y:S01]  /*9db0*/  FSEL R151, R13, -INF , !P5 ;  /* 0xff8000000d977808 */ /* 0x000fe20006800000 */
[----:B------:R-:W1:Y:S01]  /*9dc0*/  I2F R7, R17 ;  /* 0x0000001100077306 */ /* 0x000e620000201400 */
[----:B--2---:R-:W-:Y:S01]  /*9dd0*/  FFMA.FTZ R18, R18, -UR24, R27 ;  /* 0x8000001812127c23 */ /* 0x004fe2000801001b */
[----:B------:R-:W-:Y:S02]  /*9de0*/  ISETP.LT.OR P6, PT, R6, R205, P6 ;  /* 0x000000cd0600720c */ /* 0x000fe400037c1670 */
[----:B------:R-:W-:Y:S02]  /*9df0*/  ISETP.GE.AND P5, PT, R12, R199, PT ;  /* 0x000000c70c00720c */ /* 0x000fe40003fa6270 */
[----:B------:R-:W-:Y:S01]  /*9e00*/  FSEL R217, R18, -INF , !P0 ;  /* 0xff80000012d97808 */ /* 0x000fe20004000000 */
[----:B---3--:R-:W-:Y:S01]  /*9e10*/  IMAD.MOV.U32 R5, RZ, RZ, R8 ;  /* 0x000000ffff057224 */ /* 0x008fe200078e0008 */
[----:B------:R-:W-:Y:S01]  /*9e20*/  IABS R8, R9 ;  /* 0x0000000900087213 */ /* 0x000fe20000000000 */
[----:B------:R-:W2:Y:S01]  /*9e30*/  I2F R20, R20 ;  /* 0x0000001400147306 */ /* 0x000ea20000201400 */
[----:B------:R-:W-:Y:S01]  /*9e40*/  IMAD.IADD R9, R203, 0x1, -R0 ;  /* 0x00000001cb097824 */ /* 0x000fe200078e0a00 */
[----:B------:R-:W-:Y:S01]  /*9e50*/  ISETP.GE.AND P0, PT, R6, R199, PT ;  /* 0x000000c70600720c */ /* 0x000fe20003f06270 */
[----:B----4-:R-:W-:Y:S01]  /*9e60*/  FFMA.FTZ R137, R4, -UR24, R167 ;  /* 0x8000001804897c23 */ /* 0x010fe200080100a7 */
[----:B------:R-:W-:-:S02]  /*9e70*/  ISETP.LT.OR P5, PT, R12, R202, P5 ;  /* 0x000000ca0c00720c */ /* 0x000fc40002fa1670 */
[----:B------:R-:W-:Y:S01]  /*9e80*/  IABS R9, R9 ;  /* 0x0000000900097213 */ /* 0x000fe20000000000 */
[----:B-1----:R-:W-:Y:S01]  /*9e90*/  FFMA.FTZ R7, R7, -UR24, R160 ;  /* 0x8000001807077c23 */ /* 0x002fe200080100a0 */
[----:B------:R-:W1:Y:S01]  /*9ea0*/  I2F R5, R5 ;  /* 0x0000000500057306 */ /* 0x000e620000201400 */
[----:B------:R-:W-:-:S03]  /*9eb0*/  ISETP.LT.OR P0, PT, R6, R202, P0 ;  /* 0x000000ca0600720c */ /* 0x000fc60000701670 */
[----:B------:R-:W-:Y:S02]  /*9ec0*/  FSEL R138, R7, -INF , !P4 ;  /* 0xff800000078a7808 */ /* 0x000fe40006000000 */
[----:B------:R-:W-:Y:S02]  /*9ed0*/  PLOP3.LUT P4, PT, PT, PT, UP0, 0x80, 0x0 ;  /* 0x000000000000781c */ /* 0x000fe40003f8f008 */
[----:B------:R-:W3:Y:S01]  /*9ee0*/  I2F R8, R8 ;  /* 0x0000000800087306 */ /* 0x000ee20000201400 */
[----:B--2---:R-:W-:Y:S01]  /*9ef0*/  FFMA.FTZ R20, R20, -UR24, R165 ;  /* 0x8000001814147c23 */ /* 0x004fe200080100a5 */
[----:B------:R-:W-:Y:S02]  /*9f00*/  FSEL R137, R137, -INF , !P0 ;  /* 0xff80000089897808 */ /* 0x000fe40004000000 */
[----:B------:R-:W-:Y:S02]  /*9f10*/  ISETP.GE.AND P0, PT, R0, R199, PT ;  /* 0x000000c70000720c */ /* 0x000fe40003f06270 */
[----:B------:R-:W-:-:S02]  /*9f20*/  FSEL R152, R20, -INF , !P6 ;  /* 0xff80000014987808 */ /* 0x000fc40007000000 */
[----:B------:R-:W2:Y:S01]  /*9f30*/  I2F R4, R9 ;  /* 0x0000000900047306 */ /* 0x000ea20000201400 */
[C---:B------:R-:W-:Y:S01]  /*9f40*/  ISETP.GE.AND P6, PT, R0.reuse, R204, PT ;  /* 0x000000cc0000720c */ /* 0x040fe20003fc6270 */
[----:B-1----:R-:W-:Y:S01]  /*9f50*/  FFMA.FTZ R5, R5, -UR24, R162 ;  /* 0x8000001805057c23 */ /* 0x002fe200080100a2 */
[C---:B------:R-:W-:Y:S02]  /*9f60*/  ISETP.LT.OR P0, PT, R0.reuse, R202, P0 ;  /* 0x000000ca0000720c */ /* 0x040fe40000701670 */
[----:B------:R-:W-:Y:S02]  /*9f70*/  ISETP.LT.OR P6, PT, R0, R205, P6 ;  /* 0x000000cd0000720c */ /* 0x000fe400037c1670 */
[----:B------:R-:W-:Y:S01]  /*9f80*/  FSEL R139, R5, -INF , !P5 ;  /* 0xff800000058b7808 */ /* 0x000fe20006800000 */
[----:B---3--:R-:W-:-:S05]  /*9f90*/  FFMA.FTZ R8, R8, -UR24, R161 ;  /* 0x8000001808087c23 */ /* 0x008fca00080100a1 */
[----:B------:R-:W-:Y:S01]  /*9fa0*/  FSEL R136, R8, -INF , !P6 ;  /* 0xff80000008887808 */ /* 0x000fe20007000000 */
[----:B--2---:R-:W-:-:S05]  /*9fb0*/  FFMA.FTZ R4, R4, -UR24, R163 ;  /* 0x8000001804047c23 */ /* 0x004fca00080100a3 */
        /* <DEDUP_REMOVED lines=74> */
.L_x_5645:
[----:B------:R-:W-:Y:S02]  /*a460*/  ULDC UR10, c[0x0][0x198] ;  /* 0x00006600000a7ab9 */ /* 0x000fe40000000800 */
[----:B------:R-:W-:-:S04]  /*a470*/  ULEA UR10, -UR10, URZ, 0x6 ;  /* 0x0000003f0a0a7291 */ /* 0x000fc8000f8e313f */
[----:B------:R-:W-:Y:S02]  /*a480*/  USHF.R.S32.HI UR8, URZ, 0x1f, UR10 ;  /* 0x0000001f3f087899 */ /* 0x000fe4000801140a */
.L_x_5646:
        /* <DEDUP_REMOVED lines=122> */
.L_x_5648:
[----:B------:R-:W-:Y:S05]  /*ac30*/  BSYNC B0 ;  /* 0x0000000000007941 */ /* 0x000fea0003800000 */
.L_x_5647:
[----:B------:R-:W0:Y:S01]  /*ac40*/  LDGDEPBAR ;  /* 0x00000000000079af */ /* 0x000e220000000000 */
[----:B--2---:R-:W-:Y:S01]  /*ac50*/  IMAD.U32 R5, RZ, RZ, UR10 ;  /* 0x0000000aff057e24 */ /* 0x004fe2000f8e00ff */
[----:B------:R-:W-:Y:S01]  /*ac60*/  MOV R0, UR8 ;  /* 0x0000000800007c02 */ /* 0x000fe20008000f00 */
[----:B------:R-:W-:-:S03]  /*ac70*/  IMAD.U32 R4, RZ, RZ, UR10 ;  /* 0x0000000aff047e24 */ /* 0x000fc6000f8e00ff */
[----:B------:R-:W-:-:S04]  /*ac80*/  LEA R210, P0, R5, R210, 0x1 ;  /* 0x000000d205d27211 */ /* 0x000fc800078008ff */
[----:B------:R-:W-:Y:S02]  /*ac90*/  LEA.HI.X R209, R4, R209, R0, 0x1, P0 ;  /* 0x000000d104d17211 */ /* 0x000fe400000f0c00 */
.L_x_5644:
        /* <DEDUP_REMOVED lines=54> */
[----:B------:R-:W-:-:S02]  /*b000*/  FADD.FTZ R6, R3, -R6 ;  /* 0x8000000603067221 */ /* 0x000fc40000010000 */
[--C-:B------:R-:W-:Y:S02]  /*b010*/  FFMA.FTZ R142, R140, c[0x0][0x23c], -R153.reuse ;  /* 0x00008f008c8e7a23 */ /* 0x100fe40000010899 */
[--C-:B------:R-:W-:Y:S02]  /*b020*/  FFMA.FTZ R140, R2, c[0x0][0x23c], -R150.reuse ;  /* 0x00008f00028c7a23 */ /* 0x100fe40000010896 */
[--C-:B------:R-:W-:Y:S02]  /*b030*/  FFMA.FTZ R143, R148, c[0x0][0x23c], -R153.reuse ;  /* 0x00008f00948f7a23 */ /* 0x100fe40000010899 */
[----:B------:R-:W-:Y:S01]  /*b040*/  FFMA.FTZ R2, R147, c[0x0][0x23c], -R150 ;  /* 0x00008f0093027a23 */ /* 0x000fe20000010896 */
[----:B------:R-:W-:Y:S01]  /*b050*/  MUFU.EX2 R142, R142 ;  /* 0x0000008e008e7308 */ /* 0x000fe20000000800 */
[--C-:B------:R-:W-:Y:S02]  /*b060*/  FFMA.FTZ R144, R144, c[0x0][0x23c], -R153.reuse ;  /* 0x00008f0090907a23 */ /* 0x100fe40000010899 */
[----:B------:R-:W-:-:S02]  /*b070*/  FFMA.FTZ R141, R16, c[0x0][0x23c], -R153 ;  /* 0x00008f00108d7a23 */ /* 0x000fc40000010899 */
[--C-:B------:R-:W-:Y:S01]  /*b080*/  FFMA.FTZ R0, R155, c[0x0][0x23c], -R150.reuse ;  /* 0x00008f009b007a23 */ /* 0x100fe20000010896 */
[----:B------:R-:W1:Y:S01]  /*b090*/  LDSM.16.MT88.4 R16, [R188+0xc000] ;  /* 0x00c00000bc10783b */ /* 0x000e620000004200 */
[----:B------:R-:W-:Y:S01]  /*b0a0*/  FFMA.FTZ R147, R157, c[0x0][0x23c], -R150 ;  /* 0x00008f009d937a23 */ /* 0x000fe20000010896 */
[----:B------:R-:W-:Y:S01]  /*b0b0*/  MUFU.EX2 R144, R144 ;  /* 0x0000009000907308 */ /* 0x000fe20000000800 */
[----:B------:R-:W-:Y:S02]  /*b0c0*/  FMUL.FTZ R148, R4, c[0x0][0x23c] ;  /* 0x00008f0004947a20 */ /* 0x000fe40000410000 */
[----:B------:R-:W-:Y:S02]  /*b0d0*/  FMUL.FTZ R3, R6, c[0x0][0x23c] ;  /* 0x00008f0006037a20 */ /* 0x000fe40000410000 */
[--C-:B------:R-:W-:Y:S02]  /*b0e0*/  FFMA.FTZ R155, R158, c[0x0][0x23c], -R153.reuse ;  /* 0x00008f009e9b7a23 */ /* 0x100fe40000010899 */
[--C-:B------:R-:W-:Y:S01]  /*b0f0*/  FFMA.FTZ R156, R156, c[0x0][0x23c], -R153.reuse ;  /* 0x00008f009c9c7a23 */ /* 0x100fe20000010899 */
[----:B------:R-:W2:Y:S01]  /*b100*/  MUFU.EX2 R143, R143 ;  /* 0x0000008f008f7308 */ /* 0x000ea20000000800 */
[----:B------:R-:W-:-:S02]  /*b110*/  FFMA.FTZ R157, R34, c[0x0][0x23c], -R153 ;  /* 0x00008f00229d7a23 */ /* 0x000fc40000010899 */
[--C-:B------:R-:W-:Y:S02]  /*b120*/  FFMA.FTZ R158, R32, c[0x0][0x23c], -R153.reuse ;  /* 0x00008f00209e7a23 */ /* 0x100fe40000010899 */
[--C-:B------:R-:W-:Y:S01]  /*b130*/  FFMA.FTZ R159, R135, c[0x0][0x23c], -R150.reuse ;  /* 0x00008f00879f7a23 */ /* 0x100fe20000010896 */
[----:B------:R-:W-:Y:S01]  /*b140*/  LDSM.16.MT88.4 R32, [R185+0xc800] ;  /* 0x00c80000b920783b */ /* 0x000fe20000004200 */
[--C-:B------:R-:W-:Y:S01]  /*b150*/  FFMA.FTZ R162, R223, c[0x0][0x23c], -R150.reuse ;  /* 0x00008f00dfa27a23 */ /* 0x100fe20000010896 */
[----:B------:R-:W3:Y:S01]  /*b160*/  MUFU.EX2 R141, R141 ;  /* 0x0000008d008d7308 */ /* 0x000ee20000000800 */
[--C-:B------:R-:W-:Y:S01]  /*b170*/  FFMA.FTZ R160, R221, c[0x0][0x23c], -R150.reuse ;  /* 0x00008f00dda07a23 */ /* 0x100fe20000010896 */
[----:B------:R-:W-:Y:S01]  /*b180*/  LDSM.16.MT88.4 R132, [R186+0xc800] ;  /* 0x00c80000ba84783b */ /* 0x000fe20000004200 */
[----:B------:R-:W-:Y:S02]  /*b190*/  FFMA.FTZ R161, R219, c[0x0][0x23c], -R150 ;  /* 0x00008f00dba17a23 */ /* 0x000fe40000010896 */
[----:B------:R-:W-:-:S02]  /*b1a0*/  FFMA.FTZ R163, R168, c[0x0][0x23c], -R153 ;  /* 0x00008f00a8a37a23 */ /* 0x000fc40000010899 */
[--C-:B------:R-:W-:Y:S01]  /*b1b0*/  FFMA.FTZ R165, R170, c[0x0][0x23c], -R153.reuse ;  /* 0x00008f00aaa57a23 */ /* 0x100fe20000010899 */
[----:B------:R-:W-:Y:S01]  /*b1c0*/  MUFU.EX2 R140, R140 ;  /* 0x0000008c008c7308 */ /* 0x000fe20000000800 */
[----:B--2---:R-:W-:Y:S01]  /*b1d0*/  F2FP.BF16.PACK_AB R4, R143, R144 ;  /* 0x000000908f04723e */ /* 0x004fe200000010ff */
[--C-:B------:R-:W-:Y:S02]  /*b1e0*/  FFMA.FTZ R167, R169, c[0x0][0x23c], -R150.reuse ;  /* 0x00008f00a9a77a23 */ /* 0x100fe40000010896 */
[--C-:B------:R-:W-:Y:S02]  /*b1f0*/  FFMA.FTZ R166, R208, c[0x0][0x23c], -R153.reuse ;  /* 0x00008f00d0a67a23 */ /* 0x100fe40000010899 */
[----:B------:R-:W-:Y:S02]  /*b200*/  FFMA.FTZ R164, R164, c[0x0][0x23c], -R153 ;  /* 0x00008f00a4a47a23 */ /* 0x000fe40000010899 */
[----:B------:R-:W2:Y:S01]  /*b210*/  MUFU.EX2 R2, R2 ;  /* 0x0000000200027308 */ /* 0x000ea20000000800 */
        /* <DEDUP_REMOVED lines=13> */
[----:B------:R-:W-:Y:S02]  /*b2f0*/  FFMA.FTZ R153, R136, c[0x0][0x23c], -R153 ;  /* 0x00008f0088997a23 */ /* 0x000fe40000010899 */
[----:B------:R-:W2:Y:S01]  /*b300*/  MUFU.EX2 R148, R148 ;  /* 0x0000009400947308 */ /* 0x000ea20000000800 */
[----:B------:R-:W-:Y:S01]  /*b310*/  FFMA.FTZ R150, R149, c[0x0][0x23c], -R150 ;  /* 0x00008f0095967a23 */ /* 0x000fe20000010896 */
[----:B------:R-:W-:Y:S06]  /*b320*/  LDSM.16.MT88.4 R136, [R186+0xd800] ;  /* 0x00d80000ba88783b */ /* 0x000fec0000004200 */
        /* <DEDUP_REMOVED lines=304> */
.L_x_5641:
        /* <DEDUP_REMOVED lines=45> */
.L_x_5653:
        /* <DEDUP_REMOVED lines=20> */
[----:B------:R-:W-:Y:S04]  /*ca40*/  UIADD3 UR5, -UR35, URZ, URZ ;  /* 0x0000003f23057290 */ /* 0x000fe8000fffe13f */
[----:B------:R-:W-:Y:S02]  /*ca50*/  UIMAD UR32, UR16, UR5, UR32 ;  /* 0x00000005102072a4 */ /* 0x000fe4000f8e0220 */
[----:B------:R-:W-:Y:S02]  /*ca60*/  UMOV UR37, UR39 ;  /* 0x0000002700257c82 */ /* 0x000fe40008000000 */
[----:B------:R-:W-:Y:S02]  /*ca70*/  UIADD3 UR33, -UR37, URZ, URZ ;  /* 0x0000003f25217290 */ /* 0x000fe4000fffe13f */
[----:B------:R-:W-:Y:S02]  /*ca80*/  UISETP.GT.U32.AND UP2, UPT, UR16, UR32, UPT ;  /* 0x000000201000728c */ /* 0x000fe4000bf44070 */
[----:B------:R-:W-:Y:S04]  /*ca90*/  UIMAD UR34, UR16, UR33, UR34 ;  /* 0x00000021102272a4 */ /* 0x000fe8000f8e0222 */
[----:B------:R-:W-:Y:S05]  /*caa0*/  UISETP.GT.U32.AND UP3, UPT, UR16, UR34, UPT ;  /* 0x000000221000728c */ /* 0x000fea000bf64070 */
[----:B------:R-:W-:Y:S02]  /*cab0*/  @!UP2 UIADD3 UR32, UR32, -UR16, URZ ;  /* 0x800000102020a290 */ /* 0x000fe4000fffe03f */
[----:B------:R-:W-:Y:S02]  /*cac0*/  @!UP2 UIADD3 UR35, UR35, 0x1, URZ ;  /* 0x000000012323a890 */ /* 0x000fe4000fffe03f */
[----:B------:R-:W-:Y:S02]  /*cad0*/  UISETP.GE.U32.AND UP4, UPT, UR32, UR16, UPT ;  /* 0x000000102000728c */ /* 0x000fe4000bf86070 */
[----:B------:R-:W-:Y:S02]  /*cae0*/  @!UP3 UIADD3 UR34, UR34, -UR16, URZ ;  /* 0x800000102222b290 */ /* 0x000fe4000fffe03f */
[----:B------:R-:W-:Y:S02]  /*caf0*/  @!UP3 UIADD3 UR37, UR37, 0x1, URZ ;  /* 0x000000012525b890 */ /* 0x000fe4000fffe03f */
[----:B------:R-:W-:Y:S02]  /*cb00*/  UISETP.GE.U32.AND UP5, UPT, UR34, UR16, UPT ;  /* 0x000000102200728c */ /* 0x000fe4000bfa6070 */
[----:B------:R-:W-:Y:S02]  /*cb10*/  UISETP.GE.AND UP3, UPT, UR36, URZ, UPT ;  /* 0x0000003f2400728c */ /* 0x000fe4000bf66270 */
[----:B------:R-:W-:Y:S02]  /*cb20*/  UISETP.GE.AND UP2, UPT, UR4, URZ, UPT ;  /* 0x0000003f0400728c */ /* 0x000fe4000bf46270 */
[----:B------:R-:W-:Y:S05]  /*cb30*/  @UP4 UIADD3 UR35, UR35, 0x1, URZ ;  /* 0x0000000123234890 */ /* 0x000fea000fffe03f */
[----:B------:R-:W-:Y:S04]  /*cb40*/  @UP5 UIADD3 UR37, UR37, 0x1, URZ ;  /* 0x0000000125255890 */ /* 0x000fe8000fffe03f */
[----:B------:R-:W-:Y:S02]  /*cb50*/  @!UP3 UIADD3 UR37, -UR37, URZ, URZ ;  /* 0x0000003f2525b290 */ /* 0x000fe4000fffe13f */
        /* <DEDUP_REMOVED lines=17> */
[----:B---3--:R-:W-:Y:S01]  /*cc70*/  MOV R5, UR5 ;  /* 0x0000000500057c02 */ /* 0x008fe20008000f00 */
[----:B------:R-:W-:Y:S04]  /*cc80*/  ULDC.64 UR4, c[0x0][0x1a0] ;  /* 0x0000680000047ab9 */ /* 0x000fe80000000a00 */
[----:B------:R1:W2:Y:S01]  /*cc90*/  LDG.E R4, [R4.64] ;  /* 0x0000001c04047981 */ /* 0x0002a2000c1e1900 */
[----:B----4-:R-:W-:Y:S01]  /*cca0*/  MOV R11, UR33 ;  /* 0x00000021000b7c02 */ /* 0x010fe20008000f00 */
[----:B------:R-:W-:Y:S04]  /*ccb0*/  UIADD3 UR33, UR37, -UR35, URZ ;  /* 0x8000002325217290 */ /* 0x000fe8000fffe03f */
[----:B------:R-:W2:Y:S01]  /*ccc0*/  LDG.E R3, [R10.64] ;  /* 0x0000001c0a037981 */ /* 0x000ea2000c1e1900 */
[----:B------:R-:W-:Y:S04]  /*ccd0*/  UIMAD UR33, UR33, UR7, -UR13 ;  /* 0x00000007212172a4 */ /* 0x000fe8000f8e0a0d */
[----:B------:R-:W-:Y:S02]  /*cce0*/  USHF.R.S32.HI UR32, URZ, 0x1f, UR33 ;  /* 0x0000001f3f207899 */ /* 0x000fe40008011421 */
[----:B------:R-:W-:Y:S02]  /*ccf0*/  UIMAD.WIDE.U32 UR34, UR33, UR4, URZ ;  /* 0x00000004212272a5 */ /* 0x000fe4000f8e003f */
[----:B------:R-:W-:Y:S04]  /*cd00*/  UIMAD UR32, UR32, UR4, URZ ;  /* 0x00000004202072a4 */ /* 0x000fe8000f8e023f */
[----:B------:R-:W-:Y:S01]  /*cd10*/  UIMAD UR32, UR33, UR5, UR32 ;  /* 0x00000005212072a4 */ /* 0x000fe2000f8e0220 */
[----:B-1----:R-:W-:Y:S03]  /*cd20*/  IMAD.U32 R5, RZ, RZ, UR35 ;  /* 0x00000023ff057e24 */ /* 0x002fe6000f8e00ff */
[----:B------:R-:W-:Y:S06]  /*cd30*/  UIADD3 UR32, UR35, UR32, URZ ;  /* 0x0000002023207290 */ /* 0x000fec000fffe03f */
        /* <DEDUP_REMOVED lines=9> */
.L_x_5650:
        /* <DEDUP_REMOVED lines=279> */
[----:B------:R-:W-:Y:S02]  /*df40*/  UISETP.GE.AND UP3, UPT, UR4, URZ, UPT ;  /* 0x0000003f0400728c */ /* 0x000fe4000bf66270 */
[----:B------:R-:W-:Y:S02]  /*df50*/  UISETP.GE.U32.AND UP4, UPT, UR32, UR12, UPT ;  /* 0x0000000c2000728c */ /* 0x000fe4000bf86070 */
[----:B------:R-:W-:Y:S02]  /*df60*/  @!UP2 UIADD3 UR35, UR35, 0x1, URZ ;  /* 0x000000012323a890 */ /* 0x000fe4000fffe03f */
[----:B------:R-:W-:Y:S02]  /*df70*/  UISETP.GE.AND UP2, UPT, UR36, URZ, UPT ;  /* 0x0000003f2400728c */ /* 0x000fe4000bf46270 */
[----:B------:R-:W-:Y:S04]  /*df80*/  @UP5 UIADD3 UR37, UR37, 0x1, URZ ;  /* 0x0000000125255890 */ /* 0x000fe8000fffe03f */
[----:B------:R-:W-:Y:S02]  /*df90*/  @!UP3 UIADD3 UR37, -UR37, URZ, URZ ;  /* 0x0000003f2525b290 */ /* 0x000fe4000fffe13f */
        /* <DEDUP_REMOVED lines=21> */
[----:B----4-:R-:W-:Y:S01]  /*e0f0*/  IMAD.U32 R139, RZ, RZ, UR33 ;  /* 0x00000021ff8b7e24 */ /* 0x010fe2000f8e00ff */
[----:B------:R-:W-:Y:S04]  /*e100*/  UIADD3 UR33, UR37, -UR35, URZ ;  /* 0x8000002325217290 */ /* 0x000fe8000fffe03f */
[----:B------:R-:W-:Y:S01]  /*e110*/  UIMAD UR33, UR33, UR6, -UR9 ;  /* 0x00000006212172a4 */ /* 0x000fe2000f8e0a09 */
[----:B------:R-:W2:Y:S03]  /*e120*/  LDG.E R3, [R138.64] ;  /* 0x0000001c8a037981 */ /* 0x000ea6000c1e1900 */
[----:B------:R-:W-:Y:S02]  /*e130*/  USHF.R.S32.HI UR32, URZ, 0x1f, UR33 ;  /* 0x0000001f3f207899 */ /* 0x000fe40008011421 */
[----:B------:R-:W-:Y:S02]  /*e140*/  UIMAD.WIDE.U32 UR34, UR33, UR4, URZ ;  /* 0x00000004212272a5 */ /* 0x000fe4000f8e003f */
[----:B------:R-:W-:Y:S04]  /*e150*/  UIMAD UR32, UR32, UR4, URZ ;  /* 0x00000004202072a4 */ /* 0x000fe8000f8e023f */
[----:B------:R-:W-:Y:S01]  /*e160*/  UIMAD UR32, UR33, UR5, UR32 ;  /* 0x00000005212072a4 */ /* 0x000fe2000f8e0220 */
[----:B------:R-:W-:Y:S03]  /*e170*/  MOV R133, UR35 ;  /* 0x0000002300857c02 */ /* 0x000fe60008000f00 */
        /* <DEDUP_REMOVED lines=9> */
.L_x_5652:
        /* <DEDUP_REMOVED lines=89> */
.L_x_5651:
[----:B------:R-:W-:Y:S01]  /*e7a0*/  IMAD.U32 R132, RZ, RZ, UR25 ;  /* 0x00000019ff847e24 */ /* 0x000fe2000f8e00ff */
[----:B------:R-:W-:Y:S03]  /*e7b0*/  UISETP.GT.AND UP2, UPT, UR25, UR19, UPT ;  /* 0x000000131900728c */ /* 0x000fe6000bf44270 */
[----:B------:R-:W-:Y:S05]  /*e7c0*/  IMAD R3, R132, 0x40, R197 ;  /* 0x0000004084037824 */ /* 0x000fea00078e02c5 */
[C---:B------:R-:W-:Y:S02]  /*e7d0*/  IADD3 R132, R206.reuse, -R3, RZ ;  /* 0x80000003ce847210 */ /* 0x040fe40007ffe0ff */
[----:B-1----:R-:W-:Y:S02]  /*e7e0*/  IADD3 R141, R3, 0x1, RZ ;  /* 0x00000001038d7810 */ /* 0x002fe40007ffe0ff */
[----:B------:R-:W-:Y:S01]  /*e7f0*/  IABS R133, R132 ;  /* 0x0000008400857213 */ /* 0x000fe20000000000 */
[----:B------:R-:W-:Y:S01]  /*e800*/  IMAD.IADD R132, R203, 0x1, -R3 ;  /* 0x00000001cb847824 */ /* 0x000fe200078e0a03 */
[C---:B------:R-:W-:Y:S02]  /*e810*/  IADD3 R137, R3.reuse, 0x8, RZ ;  /* 0x0000000803897810 */ /* 0x040fe40007ffe0ff */
[C---:B------:R-:W-:Y:S02]  /*e820*/  IADD3 R150, R3.reuse, 0x9, RZ ;  /* 0x0000000903967810 */ /* 0x040fe40007ffe0ff */
[----:B------:R-:W-:Y:S01]  /*e830*/  IABS R135, R132 ;  /* 0x0000008400877213 */ /* 0x000fe20000000000 */
[C-C-:B------:R-:W-:Y:S01]  /*e840*/  IMAD.IADD R132, R206.reuse, 0x1, -R141.reuse ;  /* 0x00000001ce847824 */ /* 0x140fe200078e0a8d */
[C---:B------:R-:W-:Y:S01]  /*e850*/  IADD3 R136, R3.reuse, 0x10, RZ ;  /* 0x0000001003887810 */ /* 0x040fe20007ffe0ff */
[----:B------:R-:W-:Y:S01]  /*e860*/  I2F R133, R133 ;  /* 0x0000008500857306 */ /* 0x000fe20000201400 */
[C---:B------:R-:W-:Y:S02]  /*e870*/  IADD3 R156, R3.reuse, 0x11, RZ ;  /* 0x00000011039c7810 */ /* 0x040fe40007ffe0ff */
[----:B------:R-:W-:Y:S02]  /*e880*/  IABS R134, R132 ;  /* 0x0000008400867213 */ /* 0x000fe40000000000 */
[C---:B------:R-:W-:Y:S02]  /*e890*/  IADD3 R132, R206.reuse, -R137, RZ ;  /* 0x80000089ce847210 */ /* 0x040fe40007ffe0ff */
[C---:B------:R-:W-:Y:S02]  /*e8a0*/  IADD3 R152, R3.reuse, 0x18, RZ ;  /* 0x0000001803987810 */ /* 0x040fe40007ffe0ff */
[----:B------:R-:W-:Y:S01]  /*e8b0*/  IABS R157, R132 ;  /* 0x00000084009d7213 */ /* 0x000fe20000000000 */
[C---:B------:R-:W-:Y:S01]  /*e8c0*/  IMAD.IADD R132, R206.reuse, 0x1, -R150 ;  /* 0x00000001ce847824 */ /* 0x040fe200078e0a96 */
[C---:B------:R-:W-:Y:S01]  /*e8d0*/  IADD3 R151, R3.reuse, 0x19, RZ ;  /* 0x0000001903977810 */ /* 0x040fe20007ffe0ff */
[----:B------:R-:W-:Y:S01]  /*e8e0*/  I2F R134, R134 ;  /* 0x0000008600867306 */ /* 0x000fe20000201400 */
[C---:B------:R-:W-:Y:S02]  /*e8f0*/  IADD3 R147, R3.reuse, 0x20, RZ ;  /* 0x0000002003937810 */ /* 0x040fe40007ffe0ff */
[----:B------:R-:W-:Y:S02]  /*e900*/  IABS R138, R132 ;  /* 0x00000084008a7213 */ /* 0x000fe40000000000 */
[C---:B------:R-:W-:Y:S02]  /*e910*/  IADD3 R132, R206.reuse, -R136, RZ ;  /* 0x80000088ce847210 */ /* 0x040fe40007ffe0ff */
[----:B------:R-:W-:Y:S02]  /*e920*/  IADD3 R139, R3, 0x21, RZ ;  /* 0x00000021038b7810 */ /* 0x000fe40007ffe0ff */
[----:B------:R-:W-:Y:S01]  /*e930*/  IABS R155, R132 ;  /* 0x00000084009b7213 */ /* 0x000fe20000000000 */
[C---:B------:R-:W-:Y:S01]  /*e940*/  IMAD.IADD R132, R206.reuse, 0x1, -R156 ;  /* 0x00000001ce847824 */ /* 0x040fe200078e0a9c */
[----:B------:R-:W-:Y:S01]  /*e950*/  I2F R135, R135 ;  /* 0x0000008700877306 */ /* 0x000fe20000201400 */
[C---:B------:R-:W-:Y:S02]  /*e960*/  ISETP.GE.AND P4, PT, R141.reuse, R205, PT ;  /* 0x000000cd8d00720c */ /* 0x040fe40003f86270 */
[C---:B------:R-:W-:Y:S02]  /*e970*/  ISETP.GE.AND P0, PT, R141.reuse, R202, PT ;  /* 0x000000ca8d00720c */ /* 0x040fe40003f06270 */
[----:B------:R-:W-:Y:S02]  /*e980*/  IABS R154, R132 ;  /* 0x00000084009a7213 */ /* 0x000fe40000000000 */
[C---:B------:R-:W-:Y:S02]  /*e990*/  IADD3 R132, R206.reuse, -R152, RZ ;  /* 0x80000098ce847210 */ /* 0x040fe40007ffe0ff */
[----:B------:R-:W-:Y:S01]  /*e9a0*/  ISETP.GE.OR P4, PT, R141, R204, !P4 ;  /* 0x000000cc8d00720c */ /* 0x000fe20006786670 */
[----:B------:R-:W-:Y:S01]  /*e9b0*/  I2F R138, R138 ;  /* 0x0000008a008a7306 */ /* 0x000fe20000201400 */
[----:B------:R-:W-:Y:S01]  /*e9c0*/  IABS R153, R132 ;  /* 0x0000008400997213 */ /* 0x000fe20000000000 */
[----:B------:R-:W-:Y:S01]  /*e9d0*/  IMAD.IADD R132, R203, 0x1, -R141 ;  /* 0x00000001cb847824 */ /* 0x000fe200078e0a8d */
[----:B------:R-:W-:Y:S02]  /*e9e0*/  ISETP.GE.OR P0, PT, R141, R199, !P0 ;  /* 0x000000c78d00720c */ /* 0x000fe40004706670 */
[----:B------:R-:W-:Y:S02]  /*e9f0*/  ISETP.GE.AND P1, PT, R3, R202, PT ;  /* 0x000000ca0300720c */ /* 0x000fe40003f26270 */
[----:B------:R-:W-:Y:S02]  /*ea00*/  IABS R142, R132 ;  /* 0x00000084008e7213 */ /* 0x000fe40000000000 */
[----:B------:R-:W-:Y:S01]  /*ea10*/  IADD3 R132, R206, -R151, RZ ;  /* 0x80000097ce847210 */ /* 0x000fe20007ffe0ff */
[----:B------:R-:W-:Y:S01]  /*ea20*/  I2F R157, R157 ;  /* 0x0000009d009d7306 */ /* 0x000fe20000201400 */
[----:B------:R-:W-:Y:S02]  /*ea30*/  ISETP.GE.AND P3, PT, R150, R205, PT ;  /* 0x000000cd9600720c */ /* 0x000fe40003f66270 */
[----:B------:R-:W-:Y:S01]  /*ea40*/  IABS R140, R132 ;  /* 0x00000084008c7213 */ /* 0x000fe20000000000 */
[----:B------:R-:W-:Y:S01]  /*ea50*/  IMAD.IADD R132, R203, 0x1, -R137 ;  /* 0x00000001cb847824 */ /* 0x000fe200078e0a89 */
[----:B------:R-:W-:Y:S02]  /*ea60*/  ISETP.GE.OR P1, PT, R3, R199, !P1 ;  /* 0x000000c70300720c */ /* 0x000fe40004f26670 */
[----:B------:R-:W-:Y:S02]  /*ea70*/  ISETP.GE.AND P2, PT, R137, R205, PT ;  /* 0x000000cd8900720c */ /* 0x000fe40003f46270 */
[----:B------:R-:W-:Y:S01]  /*ea80*/  IABS R149, R132 ;  /* 0x0000008400957213 */ /* 0x000fe20000000000 */
[----:B------:R-:W-:Y:S01]  /*ea90*/  I2F R153, R153 ;  /* 0x0000009900997306 */ /* 0x000fe20000201400 */
[----:B------:R-:W-:Y:S02]  /*eaa0*/  IADD3 R132, R206, -R147, RZ ;  /* 0x80000093ce847210 */ /* 0x000fe40007ffe0ff */
[----:B------:R-:W-:Y:S02]  /*eab0*/  ISETP.GE.AND P5, PT, R3, R205, PT ;  /* 0x000000cd0300720c */ /* 0x000fe40003fa6270 */
[----:B------:R-:W-:Y:S01]  /*eac0*/  IABS R145, R132 ;  /* 0x0000008400917213 */ /* 0x000fe20000000000 */
[----:B------:R-:W-:Y:S01]  /*ead0*/  IMAD.IADD R132, R203, 0x1, -R150 ;  /* 0x00000001cb847824 */ /* 0x000fe200078e0a96 */
[-C--:B------:R-:W-:Y:S02]  /*eae0*/  ISETP.GE.OR P3, PT, R150, R204.reuse, !P3 ;  /* 0x000000cc9600720c */ /* 0x080fe40005f66670 */
[C---:B------:R-:W-:Y:S01]  /*eaf0*/  ISETP.GE.OR P2, PT, R137.reuse, R204, !P2 ;  /* 0x000000cc8900720c */ /* 0x040fe20005746670 */
[----:B------:R-:W-:Y:S01]  /*eb00*/  I2F R155, R155 ;  /* 0x0000009b009b7306 */ /* 0x000fe20000201400 */
[----:B------:R-:W-:Y:S02]  /*eb10*/  IABS R148, R132 ;  /* 0x0000008400947213 */ /* 0x000fe40000000000 */
[----:B------:R-:W-:Y:S02]  /*eb20*/  IADD3 R132, R206, -R139, RZ ;  /* 0x8000008bce847210 */ /* 0x000fe40007ffe0ff */
[----:B------:R-:W-:Y:S02]  /*eb30*/  ISETP.GE.AND P6, PT, R137, R202, PT ;  /* 0x000000ca8900720c */ /* 0x000fe40003fc6270 */
[----:B------:R-:W-:Y:S02]  /*eb40*/  IABS R132, R132 ;  /* 0x0000008400847213 */ /* 0x000fe40000000000 */
[----:B------:R-:W-:Y:S01]  /*eb50*/  ISETP.GE.OR P5, PT, R3, R204, !P5 ;  /* 0x000000cc0300720c */ /* 0x000fe20006fa6670 */
[----:B------:R-:W-:Y:S01]  /*eb60*/  I2F R154, R154 ;  /* 0x0000009a009a7306 */ /* 0x000fe20000201400 */
[----:B------:R-:W-:Y:S01]  /*eb70*/  ISETP.GE.OR P6, PT, R137, R199, !P6 ;  /* 0x000000c78900720c */ /* 0x000fe200077c6670 */
[----:B------:R-:W-:Y:S01]  /*eb80*/  IMAD.MOV.U32 R144, RZ, RZ, R132 ;  /* 0x000000ffff907224 */ /* 0x000fe200078e0084 */
[C---:B------:R-:W-:Y:S02]  /*eb90*/  IADD3 R132, R203.reuse, -R136, RZ ;  /* 0x80000088cb847210 */ /* 0x040fe40007ffe0ff */
[----:B------:R-:W-:Y:S02]  /*eba0*/  IADD3 R146, R203, -R156, RZ ;  /* 0x8000009ccb927210 */ /* 0x000fe40007ffe0ff */
[----:B------:R-:W-:Y:S02]  /*ebb0*/  IABS R132, R132 ;  /* 0x0000008400847213 */ /* 0x000fe40000000000 */
[----:B------:R-:W-:Y:S01]  /*ebc0*/  IABS R146, R146 ;  /* 0x0000009200927213 */ /* 0x000fe20000000000 */
[----:B------:R-:W-:Y:S10]  /*ebd0*/  I2F R142, R142 ;  /* 0x0000008e008e7306 */ /* 0x000ff40000201400 */
[----:B------:R1:W-:Y:S10]  /*ebe0*/  I2F R141, R132 ;  /* 0x00000084008d7306 */ /* 0x0003f40000201400 */
[----:B------:R-:W-:Y:S10]  /*ebf0*/  I2F R140, R140 ;  /* 0x0000008c008c7306 */ /* 0x000ff40000201400 */
[----:B------:R-:W-:Y:S01]  /*ec00*/  I2F R145, R145 ;  /* 0x0000009100917306 */ /* 0x000fe20000201400 */
[----:B-1----:R-:W-:Y:S09]  /*ec10*/  IADD3 R132, R3, 0x29, RZ ;  /* 0x0000002903847810 */ /* 0x002ff20007ffe0ff */
        /* <DEDUP_REMOVED lines=8> */
[----:B------:R-:W-:Y:S01]  /*eca0*/  FSEL R134, R5, -INF , !P4 ;  /* 0xff80000005867808 */ /* 0x000fe20006000000 */
[----:B------:R-:W-:Y:S01]  /*ecb0*/  FFMA.FTZ R8, R157, -UR24, R8 ;  /* 0x800000189d087c23 */ /* 0x000fe20008010008 */
[----:B------:R-:W-:Y:S01]  /*ecc0*/  IADD3 R5, R203, -R152, RZ ;  /* 0x80000098cb057210 */ /* 0x000fe20007ffe0ff */
[----:B------:R-:W-:Y:S01]  /*ecd0*/  FFMA.FTZ R4, R133, -UR24, R4 ;  /* 0x8000001885047c23 */ /* 0x000fe20008010004 */
[----:B------:R-:W-:Y:S01]  /*ece0*/  FSEL R135, R6, -INF , !P1 ;  /* 0xff80000006877808 */ /* 0x000fe20004800000 */
[----:B------:R-:W-:Y:S01]  /*ecf0*/  FFMA.FTZ R16, R153, -UR24, R16 ;  /* 0x8000001899107c23 */ /* 0x000fe20008010010 */
[C---:B------:R-:W-:Y:S01]  /*ed00*/  ISETP.GE.AND P1, PT, R136.reuse, R205, PT ;  /* 0x000000cd8800720c */ /* 0x040fe20003f26270 */
[----:B------:R-:W-:Y:S01]  /*ed10*/  FFMA.FTZ R12, R155, -UR24, R12 ;  /* 0x800000189b0c7c23 */ /* 0x000fe2000801000c */
[----:B------:R-:W-:Y:S01]  /*ed20*/  ISETP.GE.AND P4, PT, R136, R202, PT ;  /* 0x000000ca8800720c */ /* 0x000fe20003f86270 */
[----:B------:R-:W-:Y:S01]  /*ed30*/  FFMA.FTZ R13, R154, -UR24, R13 ;  /* 0x800000189a0d7c23 */ /* 0x000fe2000801000d */
[----:B------:R-:W-:Y:S01]  /*ed40*/  IADD3 R6, R3, 0x30, RZ ;  /* 0x0000003003067810 */ /* 0x000fe20007ffe0ff */
[----:B------:R-:W-:Y:S01]  /*ed50*/  FFMA.FTZ R7, R142, -UR24, R7 ;  /* 0x800000188e077c23 */ /* 0x000fe20008010007 */
[----:B------:R-:W-:Y:S01]  /*ed60*/  IABS R5, R5 ;  /* 0x0000000500057213 */ /* 0x000fe20000000000 */
[----:B------:R-:W-:Y:S01]  /*ed70*/  FFMA.FTZ R17, R140, -UR24, R17 ;  /* 0x800000188c117c23 */ /* 0x000fe20008010011 */
[C---:B------:R-:W-:Y:S01]  /*ed80*/  ISETP.GE.OR P1, PT, R136.reuse, R204, !P1 ;  /* 0x000000cc8800720c */ /* 0x040fe20004f26670 */
[----:B------:R-:W-:Y:S01]  /*ed90*/  FFMA.FTZ R20, R145, -UR24, R20 ;  /* 0x8000001891147c23 */ /* 0x000fe20008010014 */
[-C--:B------:R-:W-:Y:S01]  /*eda0*/  ISETP.GE.OR P4, PT, R136, R199.reuse, !P4 ;  /* 0x000000c78800720c */ /* 0x080fe20006786670 */
[----:B------:R-:W-:Y:S01]  /*edb0*/  FFMA.FTZ R10, R149, -UR24, R10 ;  /* 0x80000018950a7c23 */ /* 0x000fe2000801000a */
[----:B------:R-:W-:Y:S01]  /*edc0*/  FSEL R136, R9, -INF , !P3 ;  /* 0xff80000009887808 */ /* 0x000fe20005800000 */
[----:B------:R-:W-:Y:S01]  /*edd0*/  FFMA.FTZ R21, R144, -UR24, R21 ;  /* 0x8000001890157c23 */ /* 0x000fe20008010015 */
[----:B------:R-:W-:Y:S01]  /*ede0*/  FSEL R138, R8, -INF , !P2 ;  /* 0xff800000088a7808 */ /* 0x000fe20005000000 */
[----:B------:R-:W1:Y:S01]  /*edf0*/  I2F R9, R5 ;  /* 0x0000000500097306 */ /* 0x000e620000201400 */
[----:B------:R-:W-:Y:S01]  /*ee00*/  IMAD.IADD R8, R206, 0x1, -R6 ;  /* 0x00000001ce087824 */ /* 0x000fe200078e0a06 */
[----:B------:R-:W-:Y:S01]  /*ee10*/  FSEL R137, R4, -INF , !P5 ;  /* 0xff80000004897808 */ /* 0x000fe20006800000 */
[----:B------:R-:W-:Y:S01]  /*ee20*/  IMAD.IADD R4, R206, 0x1, -R132 ;  /* 0x00000001ce047824 */ /* 0x000fe200078e0a84 */
[----:B------:R-:W-:Y:S01]  /*ee30*/  ISETP.GE.AND P5, PT, R150, R202, PT ;  /* 0x000000ca9600720c */ /* 0x000fe20003fa6270 */
[----:B------:R-:W-:Y:S01]  /*ee40*/  FFMA.FTZ R14, R141, -UR24, R14 ;  /* 0x800000188d0e7c23 */ /* 0x000fe2000801000e */
[----:B------:R-:W-:Y:S01]  /*ee50*/  IABS R8, R8 ;  /* 0x0000000800087213 */ /* 0x000fe20000000000 */
[----:B------:R-:W-:Y:S01]  /*ee60*/  FFMA.FTZ R15, R146, -UR24, R15 ;  /* 0x80000018920f7c23 */ /* 0x000fe2000801000f */
[----:B------:R-:W-:Y:S02]  /*ee70*/  IABS R4, R4 ;  /* 0x0000000400047213 */ /* 0x000fe40000000000 */
[----:B------:R-:W-:Y:S01]  /*ee80*/  ISETP.GE.OR P5, PT, R150, R199, !P5 ;  /* 0x000000c79600720c */ /* 0x000fe20006fa6670 */
[----:B------:R-:W2:Y:S01]  /*ee90*/  I2F R153, R8 ;  /* 0x0000000800997306 */ /* 0x000ea20000201400 */
[----:B------:R-:W-:Y:S02]  /*eea0*/  FSEL R164, R12, -INF , !P1 ;  /* 0xff8000000ca47808 */ /* 0x000fe40004800000 */
[-C--:B------:R-:W-:Y:S02]  /*eeb0*/  ISETP.GE.AND P1, PT, R152, R205.reuse, PT ;  /* 0x000000cd9800720c */ /* 0x080fe40003f26270 */
[----:B------:R-:W-:Y:S02]  /*eec0*/  IADD3 R133, R3, 0x28, RZ ;  /* 0x0000002803857810 */ /* 0x000fe40007ffe0ff */
[----:B------:R-:W-:Y:S02]  /*eed0*/  ISETP.GE.AND P2, PT, R156, R205, PT ;  /* 0x000000cd9c00720c */ /* 0x000fe40003f46270 */
[-C--:B------:R-:W-:Y:S01]  /*eee0*/  ISETP.GE.OR P1, PT, R152, R204.reuse, !P1 ;  /* 0x000000cc9800720c */ /* 0x080fe20004f26670 */
[----:B------:R3:W4:Y:S01]  /*eef0*/  I2F R150, R4 ;  /* 0x0000000400967306 */ /* 0x0007220000201400 */
[----:B------:R-:W-:Y:S01]  /*ef00*/  IMAD.IADD R143, R206, 0x1, -R133 ;  /* 0x00000001ce8f7824 */ /* 0x000fe200078e0a85 */
[-C--:B------:R-:W-:Y:S01]  /*ef10*/  ISETP.GE.OR P2, PT, R156, R204.reuse, !P2 ;  /* 0x000000cc9c00720c */ /* 0x080fe20005746670 */
[----:B-1----:R-:W-:Y:S01]  /*ef20*/  FFMA.FTZ R18, R9, -UR24, R18 ;  /* 0x8000001809127c23 */ /* 0x002fe20008010012 */
[----:B------:R-:W-:Y:S02]  /*ef30*/  FSEL R142, R16, -INF , !P1 ;  /* 0xff800000108e7808 */ /* 0x000fe40004800000 */
[----:B------:R-:W-:Y:S02]  /*ef40*/  IADD3 R5, R203, -R147, RZ ;  /* 0x80000093cb057210 */ /* 0x000fe40007ffe0ff */
[----:B------:R-:W-:Y:S02]  /*ef50*/  ISETP.GE.AND P1, PT, R151, R205, PT ;  /* 0x000000cd9700720c */ /* 0x000fe40003f26270 */
[----:B------:R-:W-:Y:S02]  /*ef60*/  FSEL R162, R13, -INF , !P2 ;  /* 0xff8000000da27808 */ /* 0x000fe40005000000 */
[-C--:B------:R-:W-:Y:S02]  /*ef70*/  ISETP.GE.OR P1, PT, R151, R204.reuse, !P1 ;  /* 0x000000cc9700720c */ /* 0x080fe40004f26670 */
[----:B------:R-:W-:Y:S01]  /*ef80*/  IABS R143, R143 ;  /* 0x0000008f008f7213 */ /* 0x000fe20000000000 */
[----:B--2---:R-:W-:Y:S01]  /*ef90*/  FFMA.FTZ R28, R153, -UR24, R28 ;  /* 0x80000018991c7c23 */ /* 0x004fe2000801001c */
[----:B------:R-:W-:Y:S02]  /*efa0*/  IABS R13, R5 ;  /* 0x00000005000d7213 */ /* 0x000fe40000000000 */
[----:B------:R-:W-:Y:S02]  /*efb0*/  FSEL R140, R17, -INF , !P1 ;  /* 0xff800000118c7808 */ /* 0x000fe40004800000 */
[----:B------:R-:W-:Y:S01]  /*efc0*/  ISETP.GE.AND P1, PT, R147, R205, PT ;  /* 0x000000cd9300720c */ /* 0x000fe20003f26270 */
[----:B------:R-:W1:Y:S01]  /*efd0*/  I2F R143, R143 ;  /* 0x0000008f008f7306 */ /* 0x000e620000201400 */
[----:B------:R-:W-:Y:S02]  /*efe0*/  IADD3 R8, R3, 0x31, RZ ;  /* 0x0000003103087810 */ /* 0x000fe40007ffe0ff */
[----:B---3--:R-:W-:Y:S01]  /*eff0*/  IADD3 R4, R203, -R151, RZ ;  /* 0x80000097cb047210 */ /* 0x008fe20007ffe0ff */
[----:B----4-:R-:W-:Y:S01]  /*f000*/  FFMA.FTZ R25, R150, -UR24, R25 ;  /* 0x8000001896197c23 */ /* 0x010fe20008010019 */
[----:B------:R-:W-:Y:S02]  /*f010*/  ISETP.GE.OR P1, PT, R147, R204, !P1 ;  /* 0x000000cc9300720c */ /* 0x000fe40004f26670 */
[----:B------:R-:W-:Y:S01]  /*f020*/  IABS R12, R4 ;  /* 0x00000004000c7213 */ /* 0x000fe20000000000 */
[----:B------:R-:W-:Y:S01]  /*f030*/  IMAD.IADD R4, R206, 0x1, -R8 ;  /* 0x00000001ce047824 */ /* 0x000fe200078e0a08 */
[----:B------:R-:W-:Y:S01]  /*f040*/  FSEL R158, R20, -INF , !P1 ;  /* 0xff800000149e7808 */ /* 0x000fe20004800000 */
[----:B------:R-:W2:Y:S01]  /*f050*/  I2F R13, R13 ;  /* 0x0000000d000d7306 */ /* 0x000ea20000201400 */
[C---:B------:R-:W-:Y:S02]  /*f060*/  ISETP.GE.AND P1, PT, R139.reuse, R205, PT ;  /* 0x000000cd8b00720c */ /* 0x040fe40003f26270 */
[----:B------:R-:W-:Y:S02]  /*f070*/  IABS R4, R4 ;  /* 0x0000000400047213 */ /* 0x000fe40000000000 */
[----:B------:R-:W-:Y:S02]  /*f080*/  ISETP.GE.OR P1, PT, R139, R204, !P1 ;  /* 0x000000cc8b00720c */ /* 0x000fe40004f26670 */
[----:B------:R-:W-:Y:S02]  /*f090*/  FSEL R5, R10, -INF , !P6 ;  /* 0xff8000000a057808 */ /* 0x000fe40007000000 */
[----:B------:R-:W-:Y:S01]  /*f0a0*/  IADD3 R10, R203, -R139, RZ ;  /* 0x8000008bcb0a7210 */ /* 0x000fe20007ffe0ff */
[----:B------:R-:W3:Y:S01]  /*f0b0*/  I2F R16, R4 ;  /* 0x0000000400107306 */ /* 0x000ee20000201400 */
[----:B------:R-:W-:Y:S02]  /*f0c0*/  FSEL R160, R21, -INF , !P1 ;  /* 0xff80000015a07808 */ /* 0x000fe40004800000 */
[----:B------:R-:W-:Y:S01]  /*f0d0*/  FSEL R163, R14, -INF , !P4 ;  /* 0xff8000000ea37808 */ /* 0x000fe20006000000 */
[----:B-1----:R-:W-:Y:S01]  /*f0e0*/  FFMA.FTZ R24, R143, -UR24, R24 ;  /* 0x800000188f187c23 */ /* 0x002fe20008010018 */
[C---:B------:R-:W-:Y:S02]  /*f0f0*/  ISETP.GE.AND P1, PT, R133.reuse, R205, PT ;  /* 0x000000cd8500720c */ /* 0x040fe40003f26270 */
[C---:B------:R-:W-:Y:S02]  /*f100*/  ISETP.GE.AND P4, PT, R133.reuse, R202, PT ;  /* 0x000000ca8500720c */ /* 0x040fe40003f86270 */
[----:B------:R-:W-:Y:S01]  /*f110*/  IABS R10, R10 ;  /* 0x0000000a000a7213 */ /* 0x000fe20000000000 */
[----:B------:R-:W1:Y:S01]  /*f120*/  I2F R12, R12 ;  /* 0x0000000c000c7306 */ /* 0x000e620000201400 */
[C---:B------:R-:W-:Y:S02]  /*f130*/  ISETP.GE.OR P1, PT, R133.reuse, R204, !P1 ;  /* 0x000000cc8500720c */ /* 0x040fe40004f26670 */
[----:B------:R-:W-:Y:S01]  /*f140*/  ISETP.GE.OR P4, PT, R133, R199, !P4 ;  /* 0x000000c78500720c */ /* 0x000fe20006786670 */
[----:B--2---:R-:W-:Y:S01]  /*f150*/  FFMA.FTZ R22, R13, -UR24, R22 ;  /* 0x800000180d167c23 */ /* 0x004fe20008010016 */
[----:B------:R-:W-:Y:S02]  /*f160*/  IADD3 R133, R203, -R133, RZ ;  /* 0x80000085cb857210 */ /* 0x000fe40007ffe0ff */
[CC--:B------:R-:W-:Y:S02]  /*f170*/  ISETP.GE.AND P3, PT, R156.reuse, R202.reuse, PT ;  /* 0x000000ca9c00720c */ /* 0x0c0fe40003f66270 */
[----:B------:R-:W-:Y:S01]  /*f180*/  IABS R133, R133 ;  /* 0x0000008500857213 */ /* 0x000fe20000000000 */
[----:B------:R-:W2:Y:S01]  /*f190*/  I2F R10, R10 ;  /* 0x0000000a000a7306 */ /* 0x000ea20000201400 */
[----:B------:R-:W-:Y:S02]  /*f1a0*/  ISETP.GE.OR P3, PT, R156, R199, !P3 ;  /* 0x000000c79c00720c */ /* 0x000fe40005f66670 */
[----:B------:R-:W-:Y:S01]  /*f1b0*/  FSEL R156, R24, -INF , !P1 ;  /* 0xff800000189c7808 */ /* 0x000fe20004800000 */
[----:B---3--:R-:W-:Y:S01]  /*f1c0*/  FFMA.FTZ R29, R16, -UR24, R29 ;  /* 0x80000018101d7c23 */ /* 0x008fe2000801001d */
[----:B------:R-:W-:Y:S02]  /*f1d0*/  FSEL R161, R15, -INF , !P3 ;  /* 0xff8000000fa17808 */ /* 0x000fe40005800000 */
[C---:B------:R-:W-:Y:S02]  /*f1e0*/  ISETP.GE.AND P1, PT, R132.reuse, R205, PT ;  /* 0x000000cd8400720c */ /* 0x040fe40003f26270 */
[-C--:B------:R-:W-:Y:S01]  /*f1f0*/  ISETP.GE.AND P3, PT, R132, R202.reuse, PT ;  /* 0x000000ca8400720c */ /* 0x080fe20003f66270 */
[----:B------:R-:W3:Y:S01]  /*f200*/  I2F R13, R133 ;  /* 0x00000085000d7306 */ /* 0x000ee20000201400 */
[----:B------:R-:W-:Y:S02]  /*f210*/  ISETP.GE.AND P2, PT, R152, R202, PT ;  /* 0x000000ca9800720c */ /* 0x000fe40003f46270 */
[----:B------:R-:W-:Y:S01]  /*f220*/  ISETP.GE.OR P1, PT, R132, R204, !P1 ;  /* 0x000000cc8400720c */ /* 0x000fe20004f26670 */
[----:B-1----:R-:W-:Y:S01]  /*f230*/  FFMA.FTZ R19, R12, -UR24, R19 ;  /* 0x800000180c137c23 */ /* 0x002fe20008010013 */
[-C--:B------:R-:W-:Y:S01]  /*f240*/  ISETP.GE.OR P3, PT, R132, R199.reuse, !P3 ;  /* 0x000000c78400720c */ /* 0x080fe20005f66670 */
[----:B------:R-:W-:Y:S01]  /*f250*/  IMAD.IADD R132, R203, 0x1, -R132 ;  /* 0x00000001cb847824 */ /* 0x000fe200078e0a84 */
[----:B------:R-:W-:Y:S02]  /*f260*/  ISETP.GE.OR P2, PT, R152, R199, !P2 ;  /* 0x000000c79800720c */ /* 0x000fe40005746670 */
[----:B------:R-:W-:Y:S02]  /*f270*/  IADD3 R4, R3, 0x38, RZ ;  /* 0x0000003803047810 */ /* 0x000fe40007ffe0ff */
[----:B------:R-:W-:Y:S02]  /*f280*/  FSEL R7, R7, -INF , !P0 ;  /* 0xff80000007077808 */ /* 0x000fe40004000000 */
[----:B------:R-:W-:Y:S01]  /*f290*/  IABS R132, R132 ;  /* 0x0000008400847213 */ /* 0x000fe20000000000 */
[----:B------:R-:W-:Y:S01]  /*f2a0*/  IMAD.IADD R17, R206, 0x1, -R4 ;  /* 0x00000001ce117824 */ /* 0x000fe200078e0a04 */
[----:B------:R-:W-:Y:S01]  /*f2b0*/  FMNMX.FTZ R12, R135, R0, !PT ;  /* 0x00000000870c7209 */ /* 0x000fe20007810000 */
[----:B--2---:R-:W-:Y:S01]  /*f2c0*/  FFMA.FTZ R23, R10, -UR24, R23 ;  /* 0x800000180a177c23 */ /* 0x004fe20008010017 */
[----:B------:R-:W-:Y:S02]  /*f2d0*/  FSEL R154, R25, -INF , !P1 ;  /* 0xff800000199a7808 */ /* 0x000fe40004800000 */
[----:B------:R-:W-:Y:S02]  /*f2e0*/  FSEL R143, R18, -INF , !P2 ;  /* 0xff800000128f7808 */ /* 0x000fe40005000000 */
[C---:B------:R-:W-:Y:S02]  /*f2f0*/  ISETP.GE.AND P1, PT, R6.reuse, R205, PT ;  /* 0x000000cd0600720c */ /* 0x040fe40003f26270 */
[C---:B------:R-:W-:Y:S01]  /*f300*/  ISETP.GE.AND P2, PT, R6.reuse, R202, PT ;  /* 0x000000ca0600720c */ /* 0x040fe20003f46270 */
[----:B---3--:R-:W-:Y:S01]  /*f310*/  FFMA.FTZ R26, R13, -UR24, R26 ;  /* 0x800000180d1a7c23 */ /* 0x008fe2000801001a */
[----:B------:R-:W-:Y:S01]  /*f320*/  FMNMX.FTZ R12, R7, R12, !PT ;  /* 0x0000000c070c7209 */ /* 0x000fe20007810000 */
[----:B------:R-:W-:Y:S01]  /*f330*/  IMAD.IADD R13, R203, 0x1, -R4 ;  /* 0x00000001cb0d7824 */ /* 0x000fe200078e0a04 */
[C---:B------:R-:W-:Y:S02]  /*f340*/  ISETP.GE.OR P1, PT, R6.reuse, R204, !P1 ;  /* 0x000000cc0600720c */ /* 0x040fe40004f26670 */
[-C--:B------:R-:W-:Y:S02]  /*f350*/  ISETP.GE.OR P2, PT, R6, R199.reuse, !P2 ;  /* 0x000000c70600720c */ /* 0x080fe40005746670 */
[----:B------:R-:W-:Y:S02]  /*f360*/  ISETP.GE.AND P0, PT, R151, R202, PT ;  /* 0x000000ca9700720c */ /* 0x000fe40003f06270 */
[----:B------:R-:W-:Y:S01]  /*f370*/  IADD3 R9, R203, -R6, RZ ;  /* 0x80000006cb097210 */ /* 0x000fe20007ffe0ff */
[----:B------:R-:W-:Y:S01]  /*f380*/  IMAD.MOV.U32 R6, RZ, RZ, R132 ;  /* 0x000000ffff067224 */ /* 0x000fe200078e0084 */
[----:B------:R-:W-:Y:S02]  /*f390*/  FMNMX.FTZ R15, R137, R2, !PT ;  /* 0x00000002890f7209 */ /* 0x000fe40007810000 */
[----:B------:R-:W-:Y:S02]  /*f3a0*/  FSEL R11, R11, -INF , !P5 ;  /* 0xff8000000b0b7808 */ /* 0x000fe40006800000 */
[----:B------:R-:W-:Y:S01]  /*f3b0*/  FMNMX.FTZ R12, R5, R12, !PT ;  /* 0x0000000c050c7209 */ /* 0x000fe20007810000 */
[----:B------:R-:W1:Y:S01]  /*f3c0*/  I2F R6, R6 ;  /* 0x0000000600067306 */ /* 0x000e620000201400 */
[----:B------:R-:W-:Y:S02]  /*f3d0*/  ISETP.GE.OR P0, PT, R151, R199, !P0 ;  /* 0x000000c79700720c */ /* 0x000fe40004706670 */
[----:B------:R-:W-:Y:S02]  /*f3e0*/  IABS R17, R17 ;  /* 0x0000001100117213 */ /* 0x000fe40000000000 */
[----:B------:R-:W-:Y:S02]  /*f3f0*/  IABS R9, R9 ;  /* 0x0000000900097213 */ /* 0x000fe40000000000 */
[----:B------:R-:W-:Y:S02]  /*f400*/  IADD3 R10, R203, -R8, RZ ;  /* 0x80000008cb0a7210 */ /* 0x000fe40007ffe0ff */
[----:B------:R-:W-:Y:S01]  /*f410*/  FMNMX.FTZ R15, R134, R15, !PT ;  /* 0x0000000f860f7209 */ /* 0x000fe20007810000 */
[----:B------:R-:W2:Y:S01]  /*f420*/  I2F R17, R17 ;  /* 0x0000001100117306 */ /* 0x000ea20000201400 */
[----:B------:R-:W-:Y:S02]  /*f430*/  FMNMX.FTZ R12, R11, R12, !PT ;  /* 0x0000000c0b0c7209 */ /* 0x000fe40007810000 */
[----:B------:R-:W-:Y:S02]  /*f440*/  FSEL R152, R28, -INF , !P1 ;  /* 0xff8000001c987808 */ /* 0x000fe40004800000 */
[----:B------:R-:W-:Y:S02]  /*f450*/  FSEL R141, R19, -INF , !P0 ;  /* 0xff800000138d7808 */ /* 0x000fe40004000000 */
[----:B------:R-:W-:Y:S02]  /*f460*/  IADD3 R3, R3, 0x39, RZ ;  /* 0x0000003903037810 */ /* 0x000fe40007ffe0ff */
[C---:B------:R-:W-:Y:S01]  /*f470*/  ISETP.GE.AND P1, PT, R8.reuse, R205, PT ;  /* 0x000000cd0800720c */ /* 0x040fe20003f26270 */
[----:B------:R-:W3:Y:S01]  /*f480*/  I2F R9, R9 ;  /* 0x0000000900097306 */ /* 0x000ee20000201400 */
[----:B------:R-:W-:Y:S01]  /*f490*/  ISETP.GE.AND P0, PT, R8, R202, PT ;  /* 0x000000ca0800720c */ /* 0x000fe20003f06270 */
[----:B------:R-:W-:Y:S01]  /*f4a0*/  IMAD.IADD R20, R206, 0x1, -R3 ;  /* 0x00000001ce147824 */ /* 0x000fe200078e0a03 */
[----:B------:R-:W-:Y:S01]  /*f4b0*/  IABS R10, R10 ;  /* 0x0000000a000a7213 */ /* 0x000fe20000000000 */
[----:B-1----:R-:W-:Y:S01]  /*f4c0*/  FFMA.FTZ R27, R6, -UR24, R27 ;  /* 0x80000018061b7c23 */ /* 0x002fe2000801001b */
[----:B------:R-:W-:Y:S02]  /*f4d0*/  FMNMX.FTZ R15, R138, R15, !PT ;  /* 0x0000000f8a0f7209 */ /* 0x000fe40007810000 */
[----:B------:R-:W-:Y:S02]  /*f4e0*/  FMNMX.FTZ R12, R163, R12, !PT ;  /* 0x0000000ca30c7209 */ /* 0x000fe40007810000 */
[C---:B------:R-:W-:Y:S01]  /*f4f0*/  ISETP.GE.OR P1, PT, R8.reuse, R204, !P1 ;  /* 0x000000cc0800720c */ /* 0x040fe20004f26670 */
[----:B------:R-:W1:Y:S01]  /*f500*/  I2F R10, R10 ;  /* 0x0000000a000a7306 */ /* 0x000e620000201400 */
[----:B------:R-:W-:Y:S02]  /*f510*/  ISETP.GE.OR P0, PT, R8, R199, !P0 ;  /* 0x000000c70800720c */ /* 0x000fe40004706670 */
[----:B------:R-:W-:Y:S01]  /*f520*/  IABS R13, R13 ;  /* 0x0000000d000d7213 */ /* 0x000fe20000000000 */
[----:B--2---:R-:W-:Y:S01]  /*f530*/  FFMA.FTZ R32, R17, -UR24, R32 ;  /* 0x8000001811207c23 */ /* 0x004fe20008010020 */
[----:B------:R-:W-:Y:S02]  /*f540*/  IADD3 R8, R203, -R3, RZ ;  /* 0x80000003cb087210 */ /* 0x000fe40007ffe0ff */
[----:B------:R-:W-:Y:S02]  /*f550*/  FMNMX.FTZ R15, R136, R15, !PT ;  /* 0x0000000f880f7209 */ /* 0x000fe40007810000 */
[----:B------:R-:W-:Y:S01]  /*f560*/  FMNMX.FTZ R12, R161, R12, !PT ;  /* 0x0000000ca10c7209 */ /* 0x000fe20007810000 */
[----:B------:R-:W2:Y:S01]  /*f570*/  I2F R13, R13 ;  /* 0x0000000d000d7306 */ /* 0x000ea20000201400 */
[----:B------:R-:W-:Y:S02]  /*f580*/  ISETP.GE.AND P6, PT, R147, R202, PT ;  /* 0x000000ca9300720c */ /* 0x000fe40003fc6270 */
[----:B------:R-:W-:Y:S01]  /*f590*/  IABS R8, R8 ;  /* 0x0000000800087213 */ /* 0x000fe20000000000 */
[----:B---3--:R-:W-:Y:S01]  /*f5a0*/  FFMA.FTZ R30, R9, -UR24, R30 ;  /* 0x80000018091e7c23 */ /* 0x008fe2000801001e */
[----:B------:R-:W-:Y:S02]  /*f5b0*/  FMNMX.FTZ R15, R164, R15, !PT ;  /* 0x0000000fa40f7209 */ /* 0x000fe40007810000 */
[----:B------:R-:W-:Y:S02]  /*f5c0*/  FMNMX.FTZ R12, R143, R12, !PT ;  /* 0x0000000c8f0c7209 */ /* 0x000fe40007810000 */
[----:B------:R-:W-:Y:S01]  /*f5d0*/  ISETP.GE.OR P6, PT, R147, R199, !P6 ;  /* 0x000000c79300720c */ /* 0x000fe200077c6670 */
[----:B------:R-:W3:Y:S01]  /*f5e0*/  I2F R8, R8 ;  /* 0x0000000800087306 */ /* 0x000ee20000201400 */
[----:B------:R-:W-:Y:S02]  /*f5f0*/  ISETP.GE.AND P5, PT, R139, R202, PT ;  /* 0x000000ca8b00720c */ /* 0x000fe40003fa6270 */
[----:B------:R-:W-:Y:S01]  /*f600*/  FMNMX.FTZ R15, R162, R15, !PT ;  /* 0x0000000fa20f7209 */ /* 0x000fe20007810000 */
[----:B-1----:R-:W-:Y:S01]  /*f610*/  FFMA.FTZ R31, R10, -UR24, R31 ;  /* 0x800000180a1f7c23 */ /* 0x002fe2000801001f */
[----:B------:R-:W-:Y:S02]  /*f620*/  FSEL R159, R22, -INF , !P6 ;  /* 0xff800000169f7808 */ /* 0x000fe40007000000 */
[----:B------:R-:W-:Y:S02]  /*f630*/  FMNMX.FTZ R12, R141, R12, !PT ;  /* 0x0000000c8d0c7209 */ /* 0x000fe40007810000 */
[----:B------:R-:W-:Y:S02]  /*f640*/  ISETP.GE.OR P5, PT, R139, R199, !P5 ;  /* 0x000000c78b00720c */ /* 0x000fe40006fa6670 */
[----:B------:R-:W-:Y:S02]  /*f650*/  IABS R20, R20 ;  /* 0x0000001400147213 */ /* 0x000fe40000000000 */
[----:B------:R-:W-:Y:S01]  /*f660*/  FMNMX.FTZ R15, R142, R15, !PT ;  /* 0x0000000f8e0f7209 */ /* 0x000fe20007810000 */
[----:B--2---:R-:W-:Y:S01]  /*f670*/  FFMA.FTZ R34, R13, -UR24, R34 ;  /* 0x800000180d227c23 */ /* 0x004fe20008010022 */
[----:B------:R-:W-:Y:S02]  /*f680*/  FSEL R157, R23, -INF , !P5 ;  /* 0xff800000179d7808 */ /* 0x000fe40006800000 */
[----:B------:R-:W-:Y:S01]  /*f690*/  FMNMX.FTZ R14, R159, R12, !PT ;  /* 0x0000000c9f0e7209 */ /* 0x000fe20007810000 */
[----:B------:R-:W1:Y:S01]  /*f6a0*/  I2F R20, R20 ;  /* 0x0000001400147306 */ /* 0x000e620000201400 */
[----:B------:R-:W-:Y:S02]  /*f6b0*/  FMNMX.FTZ R15, R140, R15, !PT ;  /* 0x0000000f8c0f7209 */ /* 0x000fe40007810000 */
[----:B------:R-:W-:Y:S02]  /*f6c0*/  FSEL R150, R29, -INF , !P1 ;  /* 0xff8000001d967808 */ /* 0x000fe40004800000 */
[----:B------:R-:W-:Y:S01]  /*f6d0*/  FSEL R155, R26, -INF , !P4 ;  /* 0xff8000001a9b7808 */ /* 0x000fe20006000000 */
[----:B---3--:R-:W-:Y:S01]  /*f6e0*/  FFMA.FTZ R35, R8, -UR24, R35 ;  /* 0x8000001808237c23 */ /* 0x008fe20008010023 */
        /* <DEDUP_REMOVED lines=8> */
[----:B------:R-:W-:Y:S01]  /*f770*/  FSEL R149, R30, -INF , !P2 ;  /* 0xff8000001e957808 */ /* 0x000fe20005000000 */
[----:B-1----:R-:W-:Y:S01]  /*f780*/  FFMA.FTZ R33, R20, -UR24, R33 ;  /* 0x8000001814217c23 */ /* 0x002fe20008010021 */
[----:B------:R-:W-:Y:S01]  /*f790*/  FMNMX.FTZ R14, R153, R14, !PT ;  /* 0x0000000e990e7209 */ /* 0x000fe20007810000 */
[----:B------:R-:W-:Y:S01]  /*f7a0*/  LDSM.16.MT88.4 R20, [R186+0xc000] ;  /* 0x00c00000ba14783b */ /* 0x000fe20000004200 */
        /* <DEDUP_REMOVED lines=9> */
[----:B------:R-:W-:Y:S02]  /*f840*/  FMNMX.FTZ R8, R147, R14, !PT ;  /* 0x0000000e93087209 */ /* 0x000fe40007810000 */
[C---:B------:R-:W-:Y:S02]  /*f850*/  ISETP.GE.OR P2, PT, R3.reuse, R199, !P2 ;  /* 0x000000c70300720c */ /* 0x040fe40005746670 */
        /* <DEDUP_REMOVED lines=9> */
[----:B------:R-:W1:Y:S03]  /*f8f0*/  SHFL.BFLY PT, R3, R6, 0x2, 0x1f ;  /* 0x0c401f0006037f89 */ /* 0x000e6600000e0000 */
[----:B------:R-:W-:Y:S05]  /*f900*/  FMNMX.FTZ R12, R146, R15, !PT ;  /* 0x0000000f920c7209 */ /* 0x000fea0007810000 */
[----:B------:R-:W2:Y:S01]  /*f910*/  SHFL.BFLY PT, R9, R12, 0x2, 0x1f ;  /* 0x0c401f000c097f89 */ /* 0x000ea200000e0000 */
[----:B-1----:R-:W-:Y:S07]  /*f920*/  FMNMX.FTZ R4, R6, R3, !PT ;  /* 0x0000000306047209 */ /* 0x002fee0007810000 */
[----:B------:R-:W1:Y:S01]  /*f930*/  SHFL.BFLY PT, R3, R4, 0x1, 0x1f ;  /* 0x0c201f0004037f89 */ /* 0x000e6200000e0000 */
[----:B--2---:R-:W-:Y:S07]  /*f940*/  FMNMX.FTZ R9, R12, R9, !PT ;  /* 0x000000090c097209 */ /* 0x004fee0007810000 */
[----:B------:R-:W2:Y:S08]  /*f950*/  SHFL.BFLY PT, R132, R9, 0x1, 0x1f ;  /* 0x0c201f0009847f89 */ /* 0x000eb000000e0000 */
[----:B------:R-:W3:Y:S01]  /*f960*/  LDSM.16.MT88.4 R12, [R188+0xc000] ;  /* 0x00c00000bc0c783b */ /* 0x000ee20000004200 */
        /* <DEDUP_REMOVED lines=64> */
[----:B------:R-:W4:Y:S01]  /*fd70*/  MUFU.EX2 R0, R0 ;  /* 0x0000000000007308 */ /* 0x000f220000000800 */
[----:B--2---:R-:W-:Y:S09]  /*fd80*/  F2FP.BF16.PACK_AB R139, R135, R168 ;  /* 0x000000a8878b723e */ /* 0x004ff200000010ff */
[----:B------:R-:W-:Y:S01]  /*fd90*/  MUFU.EX2 R237, R151 ;  /* 0x0000009700ed7308 */ /* 0x000fe20000000800 */
[C---:B-1----:R-:W-:Y:S02]  /*fda0*/  FMUL.FTZ R4, R2.reuse, R128 ;  /* 0x0000008002047220 */ /* 0x042fe40000410000 */
[C---:B------:R-:W-:Y:S02]  /*fdb0*/  FMUL.FTZ R5, R2.reuse, R129 ;  /* 0x0000008102057220 */ /* 0x040fe40000410000 */
[C---:B------:R-:W-:Y:S02]  /*fdc0*/  FMUL.FTZ R8, R2.reuse, R124 ;  /* 0x0000007c02087220 */ /* 0x040fe40000410000 */
[C---:B------:R-:W-:Y:S03]  /*fdd0*/  FMUL.FTZ R9, R2.reuse, R125 ;  /* 0x0000007d02097220 */ /* 0x040fe60000410000 */
[----:B------:R1:W-:Y:S01]  /*fde0*/  MUFU.EX2 R133, R144 ;  /* 0x0000009000857308 */ /* 0x0003e20000000800 */
[----:B------:R-:W-:Y:S02]  /*fdf0*/  FMUL.FTZ R16, R2, R116 ;  /* 0x0000007402107220 */ /* 0x000fe40000410000 */
[C---:B----4-:R-:W-:Y:S02]  /*fe00*/  FMUL.FTZ R6, R0.reuse, R130 ;  /* 0x0000008200067220 */ /* 0x050fe40000410000 */
[C---:B------:R-:W-:Y:S02]  /*fe10*/  FMUL.FTZ R7, R0.reuse, R131 ;  /* 0x0000008300077220 */ /* 0x040fe40000410000 */
[----:B------:R-:W-:Y:S01]  /*fe20*/  LDSM.16.MT88.4 R128, [R186+0xe800] ;  /* 0x00e80000ba80783b */ /* 0x000fe20000004200 */
[C---:B------:R-:W-:Y:S02]  /*fe30*/  FMUL.FTZ R10, R0.reuse, R126 ;  /* 0x0000007e000a7220 */ /* 0x040fe40000410000 */
[----:B------:R-:W-:Y:S01]  /*fe40*/  FMUL.FTZ R11, R0, R127 ;  /* 0x0000007f000b7220 */ /* 0x000fe20000410000 */
[----:B------:R-:W-:Y:S01]  /*fe50*/  MUFU.EX2 R216, R216 ;  /* 0x000000d800d87308 */ /* 0x000fe20000000800 */
[C---:B---3--:R-:W-:Y:S01]  /*fe60*/  HMMA.16816.F32.BF16 R4, R136.reuse, R12, R4 ;  /* 0x0000000c8804723c */ /* 0x048fe20000041804 */
[----:B------:R-:W-:Y:S02]  /*fe70*/  FMUL.FTZ R17, R2, R117 ;  /* 0x0000007502117220 */ /* 0x000fe40000410000 */
[----:B------:R-:W-:Y:S01]  /*fe80*/  LDSM.16.MT88.4 R124, [R188+0xe800] ;  /* 0x00e80000bc7c783b */ /* 0x000fe20000004200 */
[C---:B------:R-:W-:Y:S02]  /*fe90*/  FMUL.FTZ R18, R0.reuse, R118 ;  /* 0x0000007600127220 */ /* 0x040fe40000410000 */
[----:B------:R-:W-:Y:S02]  /*fea0*/  FMUL.FTZ R19, R0, R119 ;  /* 0x0000007700137220 */ /* 0x000fe40000410000 */
[C---:B------:R-:W-:Y:S01]  /*feb0*/  HMMA.16816.F32.BF16 R8, R136.reuse, R14, R8 ;  /* 0x0000000e8808723c */ /* 0x040fe20000041808 */
[C---:B------:R-:W-:Y:S01]  /*fec0*/  FMUL.FTZ R12, R2.reuse, R120 ;  /* 0x00000078020c7220 */ /* 0x040fe20000410000 */
[----:B------:R-:W2:Y:S01]  /*fed0*/  MUFU.EX2 R219, R219 ;  /* 0x000000db00db7308 */ /* 0x000ea20000000800 */
[----:B------:R-:W-:Y:S01]  /*fee0*/  LDSM.16.MT88.4 R116, [R186+0xc800] ;  /* 0x00c80000ba74783b */ /* 0x000fe20000004200 */
[C---:B------:R-:W-:Y:S02]  /*fef0*/  FMUL.FTZ R13, R2.reuse, R121 ;  /* 0x00000079020d7220 */ /* 0x040fe40000410000 */
[----:B------:R-:W-:Y:S02]  /*ff00*/  FMUL.FTZ R24, R2, R108 ;  /* 0x0000006c02187220 */ /* 0x000fe40000410000 */
[C---:B------:R-:W-:Y:S03]  /*ff10*/  FMUL.FTZ R14, R0.reuse, R122 ;  /* 0x0000007a000e7220 */ /* 0x040fe60000410000 */
[----:B-1----:R-:W-:Y:S01]  /*ff20*/  LDSM.16.MT88.4 R144, [R184+0xd800] ;  /* 0x00d80000b890783b */ /* 0x002fe20000004200 */
[----:B------:R-:W-:Y:S01]  /*ff30*/  FMUL.FTZ R15, R0, R123 ;  /* 0x0000007b000f7220 */ /* 0x000fe20000410000 */
[----:B------:R-:W-:Y:S01]  /*ff40*/  MUFU.EX2 R218, R218 ;  /* 0x000000da00da7308 */ /* 0x000fe20000000800 */
[----:B------:R-:W-:Y:S02]  /*ff50*/  FMUL.FTZ R25, R2, R109 ;  /* 0x0000006d02197220 */ /* 0x000fe40000410000 */
[C---:B------:R-:W-:Y:S02]  /*ff60*/  FMUL.FTZ R26, R0.reuse, R110 ;  /* 0x0000006e001a7220 */ /* 0x040fe40000410000 */
[----:B------:R-:W-:Y:S01]  /*ff70*/  FMUL.FTZ R27, R0, R111 ;  /* 0x0000006f001b7220 */ /* 0x000fe20000410000 */
[C---:B------:R-:W-:Y:S01]  /*ff80*/  HMMA.16816.F32.BF16 R12, R136.reuse, R20, R12 ;  /* 0x00000014880c723c */ /* 0x040fe2000004180c */
[----:B------:R-:W1:Y:S01]  /*ff90*/  LDSM.16.MT88.4 R120, [R184+0xc000] ;  /* 0x00c00000b878783b */ /* 0x000e620000004200 */
[C---:B------:R-:W-:Y:S02]  /*ffa0*/  FMUL.FTZ R32, R2.reuse, R100 ;  /* 0x0000006402207220 */ /* 0x040fe40000410000 */
[----:B------:R-:W-:Y:S01]  /*ffb0*/  FMUL.FTZ R33, R2, R101 ;  /* 0x0000006502217220 */ /* 0x000fe20000410000 */
[----:B------:R-:W-:Y:S01]  /*ffc0*/  MUFU.EX2 R221, R221 ;  /* 0x000000dd00dd7308 */ /* 0x000fe20000000800 */
[----:B------:R-:W-:Y:S02]  /*ffd0*/  FMUL.FTZ R34, R0, R102 ;  /* 0x0000006600227220 */ /* 0x000fe40000410000 */
[C---:B------:R-:W-:Y:S01]  /*ffe0*/  HMMA.16816.F32.BF16 R16, R136.reuse, R22, R16 ;  /* 0x000000168810723c */ /* 0x040fe20000041810 */
[C---:B------:R-:W-:Y:S01]  /*fff0*/  FMUL.FTZ R20, R2.reuse, R112 ;  /* 0x0000007002147220 */ /* 0x040fe20000410000 */
[----:B------:R-:W-:Y:S02]  /*10000*/  LDSM.16.MT88.4 R108, [R184+0xe000] ;  /* 0x00e00000b86c783b */ /* 0x000fe40000004200 */
[----:B------:R-:W-:Y:S02]  /*10010*/  FMUL.FTZ R21, R2, R113 ;  /* 0x0000007102157220 */ /* 0x000fe40000410000 */
[C---:B------:R-:W-:Y:S01]  /*10020*/  FMUL.FTZ R35, R0.reuse, R103 ;  /* 0x0000006700237220 */ /* 0x040fe20000410000 */
[----:B------:R-:W-:Y:S01]  /*10030*/  MUFU.EX2 R220, R220 ;  /* 0x000000dc00dc7308 */ /* 0x000fe20000000800 */
[C---:B------:R-:W-:Y:S02]  /*10040*/  FMUL.FTZ R22, R0.reuse, R114 ;  /* 0x0000007200167220 */ /* 0x040fe40000410000 */
[----:B------:R-:W-:Y:S02]  /*10050*/  LDSM.16.MT88.4 R100, [R185+0xe000] ;  /* 0x00e00000b964783b */ /* 0x000fe40000004200 */
[----:B------:R-:W-:Y:S02]  /*10060*/  FMUL.FTZ R23, R0, R115 ;  /* 0x0000007300177220 */ /* 0x000fe40000410000 */
[C---:B------:R-:W-:Y:S02]  /*10070*/  FMUL.FTZ R36, R2.reuse, R36 ;  /* 0x0000002402247220 */ /* 0x040fe40000410000 */
[----:B------:R-:W-:Y:S01]  /*10080*/  FMUL.FTZ R37, R2, R37 ;  /* 0x0000002502257220 */ /* 0x000fe20000410000 */
[----:B------:R-:W3:Y:S01]  /*10090*/  MUFU.EX2 R223, R223 ;  /* 0x000000df00df7308 */ /* 0x000ee20000000800 */
[----:B------:R-:W4:Y:S01]  /*100a0*/  LDSM.16.MT88.4 R112, [R188+0xe000] ;  /* 0x00e00000bc70783b */ /* 0x000f220000004200 */
[C---:B------:R-:W-:Y:S01]  /*100b0*/  HMMA.16816.F32.BF16 R20, R136.reuse, R28, R20 ;  /* 0x0000001c8814723c */ /* 0x040fe20000041814 */
[C---:B------:R-:W-:Y:S02]  /*100c0*/  FMUL.FTZ R38, R0.reuse, R38 ;  /* 0x0000002600267220 */ /* 0x040fe40000410000 */
[----:B------:R-:W-:Y:S02]  /*100d0*/  FMUL.FTZ R39, R0, R39 ;  /* 0x0000002700277220 */ /* 0x000fe40000410000 */
[C---:B------:R-:W-:Y:S02]  /*100e0*/  FMUL.FTZ R40, R2.reuse, R40 ;  /* 0x0000002802287220 */ /* 0x040fe40000410000 */
[----:B------:R-:W-:Y:S01]  /*100f0*/  LDSM.16.MT88.4 R148, [R188+0xf800] ;  /* 0x00f80000bc94783b */ /* 0x000fe20000004200 */
[C---:B------:R-:W-:Y:S01]  /*10100*/  HMMA.16816.F32.BF16 R24, R136.reuse, R30, R24 ;  /* 0x0000001e8818723c */ /* 0x040fe20000041818 */
[C---:B------:R-:W-:Y:S01]  /*10110*/  FMUL.FTZ R28, R2.reuse, R104 ;  /* 0x00000068021c7220 */ /* 0x040fe20000410000 */
[----:B------:R-:W-:Y:S02]  /*10120*/  MUFU.EX2 R222, R222 ;  /* 0x000000de00de7308 */ /* 0x000fe40000000800 */
[C---:B------:R-:W-:Y:S02]  /*10130*/  FMUL.FTZ R29, R2.reuse, R105 ;  /* 0x00000069021d7220 */ /* 0x040fe40000410000 */
[----:B------:R-:W-:Y:S02]  /*10140*/  FMUL.FTZ R41, R2, R41 ;  /* 0x0000002902297220 */ /* 0x000fe40000410000 */
[C---:B------:R-:W-:Y:S04]  /*10150*/  FMUL.FTZ R30, R0.reuse, R106 ;  /* 0x0000006a001e7220 */ /* 0x040fe80000410000 */
[C---:B------:R-:W-:Y:S01]  /*10160*/  FMUL.FTZ R31, R0.reuse, R107 ;  /* 0x0000006b001f7220 */ /* 0x040fe20000410000 */
[----:B------:R-:W5:Y:S01]  /*10170*/  MUFU.EX2 R225, R225 ;  /* 0x000000e100e17308 */ /* 0x000f620000000800 */
[----:B------:R-:W2:Y:S01]  /*10180*/  LDSM.16.MT88.4 R104, [R186+0xe000] ;  /* 0x00e00000ba68783b */ /* 0x000ea20000004200 */
[C---:B------:R-:W-:Y:S02]  /*10190*/  FMUL.FTZ R42, R0.reuse, R42 ;  /* 0x0000002a002a7220 */ /* 0x040fe40000410000 */
[----:B------:R-:W-:Y:S02]  /*101a0*/  FMUL.FTZ R43, R0, R43 ;  /* 0x0000002b002b7220 */ /* 0x000fe40000410000 */
[C---:B-1----:R-:W-:Y:S01]  /*101b0*/  HMMA.16816.F32.BF16 R28, R136.reuse, R120, R28 ;  /* 0x00000078881c723c */ /* 0x042fe2000004181c */
[C---:B------:R-:W-:Y:S02]  /*101c0*/  FMUL.FTZ R44, R2.reuse, R44 ;  /* 0x0000002c022c7220 */ /* 0x040fe40000410000 */
        /* <DEDUP_REMOVED lines=9> */
[C---:B----4-:R-:W-:Y:S01]  /*10260*/  HMMA.16816.F32.BF16 R36, R136.reuse, R112, R36 ;  /* 0x000000708824723c */ /* 0x050fe20000041824 */
[C---:B------:R-:W-:Y:S03]  /*10270*/  FMUL.FTZ R50, R0.reuse, R50 ;  /* 0x0000003200327220 */ /* 0x040fe60000410000 */
[----:B------:R-:W-:Y:S02]  /*10280*/  FMUL.FTZ R51, R0, R51 ;  /* 0x0000003300337220 */ /* 0x000fe40000410000 */
[C---:B------:R-:W-:Y:S02]  /*10290*/  FMUL.FTZ R52, R2.reuse, R52 ;  /* 0x0000003402347220 */ /* 0x040fe40000410000 */
[C---:B------:R-:W-:Y:S01]  /*102a0*/  HMMA.16816.F32.BF16 R40, R136.reuse, R114, R40 ;  /* 0x000000728828723c */ /* 0x040fe20000041828 */
[----:B------:R-:W-:Y:S01]  /*102b0*/  LDSM.16.MT88.4 R112, [R188+0xc800] ;  /* 0x00c80000bc70783b */ /* 0x000fe20000004200 */
        /* <DEDUP_REMOVED lines=8> */
[C---:B------:R-:W-:Y:S02]  /*10340*/  FMUL.FTZ R58, R0.reuse, R58 ;  /* 0x0000003a003a7220 */ /* 0x040fe40000410000 */
[----:B------:R-:W-:Y:S01]  /*10350*/  FMUL.FTZ R59, R0, R59 ;  /* 0x0000003b003b7220 */ /* 0x000fe20000410000 */
[C---:B------:R-:W-:Y:S01]  /*10360*/  HMMA.16816.F32.BF16 R48, R136.reuse, R106, R48 ;  /* 0x0000006a8830723c */ /* 0x040fe20000041830 */
[----:B------:R-:W4:Y:S01]  /*10370*/  LDSM.16.MT88.4 R104, [R188+0x10000] ;  /* 0x01000000bc68783b */ /* 0x000f220000004200 */
[C---:B------:R-:W-:Y:S02]  /*10380*/  FMUL.FTZ R60, R2.reuse, R60 ;  /* 0x0000003c023c7220 */ /* 0x040fe40000410000 */
[----:B------:R-:W-:Y:S01]  /*10390*/  MUFU.EX2 R228, R228 ;  /* 0x000000e400e47308 */ /* 0x000fe20000000800 */
[----:B------:R-:W-:Y:S03]  /*103a0*/  FMUL.FTZ R61, R2, R61 ;  /* 0x0000003d023d7220 */ /* 0x000fe60000410000 */
[C---:B------:R-:W-:Y:S01]  /*103b0*/  HMMA.16816.F32.BF16 R52, R136.reuse, R100, R52 ;  /* 0x000000648834723c */ /* 0x040fe20000041834 */
[C---:B------:R-:W-:Y:S03]  /*103c0*/  FMUL.FTZ R62, R0.reuse, R62 ;  /* 0x0000003e003e7220 */ /* 0x040fe60000410000 */
[----:B------:R-:W-:Y:S02]  /*103d0*/  FMUL.FTZ R63, R0, R63 ;  /* 0x0000003f003f7220 */ /* 0x000fe40000410000 */
[C---:B------:R-:W-:Y:S01]  /*103e0*/  FMUL.FTZ R64, R2.reuse, R64 ;  /* 0x0000004002407220 */ /* 0x040fe20000410000 */
[----:B------:R-:W1:Y:S01]  /*103f0*/  MUFU.EX2 R231, R231 ;  /* 0x000000e700e77308 */ /* 0x000e620000000800 */
[C---:B------:R-:W-:Y:S01]  /*10400*/  HMMA.16816.F32.BF16 R56, R136.reuse, R102, R56 ;  /* 0x000000668838723c */ /* 0x040fe20000041838 */
[----:B------:R-:W1:Y:S03]  /*10410*/  LDSM.16.MT88.4 R100, [R186+0x10000] ;  /* 0x01000000ba64783b */ /* 0x000e660000004200 */
[----:B------:R-:W-:Y:S02]  /*10420*/  FMUL.FTZ R65, R2, R65 ;  /* 0x0000004102417220 */ /* 0x000fe40000410000 */
[C---:B------:R-:W-:Y:S02]  /*10430*/  FMUL.FTZ R66, R0.reuse, R66 ;  /* 0x0000004200427220 */ /* 0x040fe40000410000 */
[C---:B------:R-:W-:Y:S01]  /*10440*/  HMMA.16816.F32.BF16 R60, R136.reuse, R108, R60 ;  /* 0x0000006c883c723c */ /* 0x040fe2000004183c */
[----:B------:R-:W-:Y:S01]  /*10450*/  FMUL.FTZ R67, R0, R67 ;  /* 0x0000004300437220 */ /* 0x000fe20000410000 */
[----:B------:R-:W-:Y:S02]  /*10460*/  MUFU.EX2 R230, R230 ;  /* 0x000000e600e67308 */ /* 0x000fe40000000800 */
[C---:B------:R-:W-:Y:S02]  /*10470*/  FMUL.FTZ R68, R2.reuse, R68 ;  /* 0x0000004402447220 */ /* 0x040fe40000410000 */
[----:B------:R-:W-:Y:S02]  /*10480*/  FMUL.FTZ R69, R2, R69 ;  /* 0x0000004502457220 */ /* 0x000fe40000410000 */
[C---:B------:R-:W-:Y:S01]  /*10490*/  HMMA.16816.F32.BF16 R64, R136.reuse, R110, R64 ;  /* 0x0000006e8840723c */ /* 0x040fe20000041840 */
[----:B------:R-:W2:Y:S03]  /*104a0*/  LDSM.16.MT88.4 R108, [R185+0x10000] ;  /* 0x01000000b96c783b */ /* 0x000ea60000004200 */
[C---:B------:R-:W-:Y:S01]  /*104b0*/  FMUL.FTZ R70, R0.reuse, R70 ;  /* 0x0000004600467220 */ /* 0x040fe20000410000 */
[----:B------:R-:W1:Y:S01]  /*104c0*/  MUFU.EX2 R233, R233 ;  /* 0x000000e900e97308 */ /* 0x000e620000000800 */
[----:B------:R-:W-:Y:S02]  /*104d0*/  FMUL.FTZ R71, R0, R71 ;  /* 0x0000004700477220 */ /* 0x000fe40000410000 */
[C---:B------:R-:W-:Y:S04]  /*104e0*/  FMUL.FTZ R72, R2.reuse, R72 ;  /* 0x0000004802487220 */ /* 0x040fe80000410000 */
[----:B------:R-:W-:Y:S01]  /*104f0*/  FMUL.FTZ R73, R2, R73 ;  /* 0x0000004902497220 */ /* 0x000fe20000410000 */
[C---:B----4-:R-:W-:Y:S01]  /*10500*/  HMMA.16816.F32.BF16 R68, R136.reuse, R104, R68 ;  /* 0x000000688844723c */ /* 0x050fe20000041844 */
[C---:B------:R-:W-:Y:S01]  /*10510*/  FMUL.FTZ R74, R0.reuse, R74 ;  /* 0x0000004a004a7220 */ /* 0x040fe20000410000 */
[----:B------:R-:W-:Y:S01]  /*10520*/  MUFU.EX2 R232, R232 ;  /* 0x000000e800e87308 */ /* 0x000fe20000000800 */
[----:B------:R-:W-:Y:S02]  /*10530*/  FMUL.FTZ R75, R0, R75 ;  /* 0x0000004b004b7220 */ /* 0x000fe40000410000 */
[C---:B------:R-:W-:Y:S02]  /*10540*/  FMUL.FTZ R76, R2.reuse, R76 ;  /* 0x0000004c024c7220 */ /* 0x040fe40000410000 */
[----:B------:R-:W-:Y:S02]  /*10550*/  FMUL.FTZ R77, R2, R77 ;  /* 0x0000004d024d7220 */ /* 0x000fe40000410000 */
[C---:B------:R-:W-:Y:S01]  /*10560*/  FMUL.FTZ R78, R0.reuse, R78 ;  /* 0x0000004e004e7220 */ /* 0x040fe20000410000 */
[C---:B------:R-:W-:Y:S01]  /*10570*/  HMMA.16816.F32.BF16 R72, R136.reuse, R106, R72 ;  /* 0x0000006a8848723c */ /* 0x040fe20000041848 */
[----:B------:R-:W4:Y:S01]  /*10580*/  LDSM.16.MT88.4 R104, [R184+0x10000] ;  /* 0x01000000b868783b */ /* 0x000f220000004200 */
[----:B------:R-:W-:Y:S01]  /*10590*/  FMUL.FTZ R79, R0, R79 ;  /* 0x0000004f004f7220 */ /* 0x000fe20000410000 */
[----:B------:R-:W2:Y:S01]  /*105a0*/  MUFU.EX2 R235, R235 ;  /* 0x000000eb00eb7308 */ /* 0x000ea20000000800 */
        /* <DEDUP_REMOVED lines=8> */
[----:B------:R-:W-:Y:S01]  /*10630*/  F2FP.BF16.PACK_AB R100, R219, R216 ;  /* 0x000000d8db64723e */ /* 0x000fe200000010ff */
[C---:B------:R-:W-:Y:S01]  /*10640*/  FMUL.FTZ R86, R0.reuse, R86 ;  /* 0x0000005600567220 */ /* 0x040fe20000410000 */
[C---:B------:R-:W-:Y:S02]  /*10650*/  HMMA.16816.F32.BF16 R80, R136.reuse, R102, R80 ;  /* 0x000000668850723c */ /* 0x040fe40000041850 */
[----:B------:R-:W-:Y:S01]  /*10660*/  FMUL.FTZ R87, R0, R87 ;  /* 0x0000005700577220 */ /* 0x000fe20000410000 */
[----:B---3--:R-:W-:Y:S01]  /*10670*/  F2FP.BF16.PACK_AB R101, R223, R220 ;  /* 0x000000dcdf65723e */ /* 0x008fe200000010ff */
[C---:B------:R-:W-:Y:S01]  /*10680*/  FMUL.FTZ R88, R2.reuse, R88 ;  /* 0x0000005802587220 */ /* 0x040fe20000410000 */
[----:B------:R-:W-:Y:S01]  /*10690*/  MUFU.EX2 R236, R236 ;  /* 0x000000ec00ec7308 */ /* 0x000fe20000000800 */
[----:B------:R-:W-:Y:S01]  /*106a0*/  FMUL.FTZ R89, R2, R89 ;  /* 0x0000005902597220 */ /* 0x000fe20000410000 */
[----:B------:R-:W-:Y:S01]  /*106b0*/  F2FP.BF16.PACK_AB R102, R221, R218 ;  /* 0x000000dadd66723e */ /* 0x000fe200000010ff */
[C---:B------:R-:W-:Y:S01]  /*106c0*/  FMUL.FTZ R90, R0.reuse, R90 ;  /* 0x0000005a005a7220 */ /* 0x040fe20000410000 */
[C---:B--2---:R-:W-:Y:S03]  /*106d0*/  HMMA.16816.F32.BF16 R84, R136.reuse, R108, R84 ;  /* 0x0000006c8854723c */ /* 0x044fe60000041854 */
[----:B------:R-:W-:Y:S01]  /*106e0*/  FMUL.FTZ R91, R0, R91 ;  /* 0x0000005b005b7220 */ /* 0x000fe20000410000 */
[----:B-----5:R-:W-:Y:S01]  /*106f0*/  F2FP.BF16.PACK_AB R103, R225, R222 ;  /* 0x000000dee167723e */ /* 0x020fe200000010ff */
[C---:B------:R-:W-:Y:S01]  /*10700*/  FMUL.FTZ R92, R2.reuse, R92 ;  /* 0x0000005c025c7220 */ /* 0x040fe20000410000 */
[----:B------:R-:W1:Y:S01]  /*10710*/  MUFU.EX2 R239, R239 ;  /* 0x000000ef00ef7308 */ /* 0x000e620000000800 */
[----:B------:R-:W-:Y:S02]  /*10720*/  FMUL.FTZ R93, R2, R93 ;  /* 0x0000005d025d7220 */ /* 0x000fe40000410000 */
[C---:B------:R-:W-:Y:S01]  /*10730*/  FMUL.FTZ R94, R0.reuse, R94 ;  /* 0x0000005e005e7220 */ /* 0x040fe20000410000 */
[C---:B------:R-:W-:Y:S01]  /*10740*/  HMMA.16816.F32.BF16 R88, R136.reuse, R110, R88 ;  /* 0x0000006e8858723c */ /* 0x040fe20000041858 */
[----:B------:R-:W2:Y:S01]  /*10750*/  LDSM.16.MT88.4 R108, [R185+0xc800] ;  /* 0x00c80000b96c783b */ /* 0x000ea20000004200 */
[----:B------:R-:W-:Y:S02]  /*10760*/  FMUL.FTZ R95, R0, R95 ;  /* 0x0000005f005f7220 */ /* 0x000fe40000410000 */
[C---:B------:R-:W-:Y:S02]  /*10770*/  FMUL.FTZ R96, R2.reuse, R96 ;  /* 0x0000006002607220 */ /* 0x040fe40000410000 */
[----:B------:R-:W-:Y:S01]  /*10780*/  FMUL.FTZ R97, R2, R97 ;  /* 0x0000006102617220 */ /* 0x000fe20000410000 */
[----:B------:R-:W3:Y:S01]  /*10790*/  MUFU.EX2 R238, R238 ;  /* 0x000000ee00ee7308 */ /* 0x000ee20000000800 */
[C---:B------:R-:W-:Y:S01]  /*107a0*/  FMUL.FTZ R98, R0.reuse, R98 ;  /* 0x0000006200627220 */ /* 0x040fe20000410000 */
[C---:B----4-:R-:W-:Y:S03]  /*107b0*/  HMMA.16816.F32.BF16 R92, R136.reuse, R104, R92 ;  /* 0x00000068885c723c */ /* 0x050fe6000004185c */
[----:B------:R-:W-:Y:S02]  /*107c0*/  FMUL.FTZ R99, R0, R99 ;  /* 0x0000006300637220 */ /* 0x000fe40000410000 */
[----:B------:R-:W-:Y:S01]  /*107d0*/  FFMA.FTZ R217, R2, R213, R217 ;  /* 0x000000d502d97223 */ /* 0x000fe200000100d9 */
[----:B------:R-:W-:Y:S01]  /*107e0*/  MOV R2, R132 ;  /* 0x0000008400027202 */ /* 0x000fe20000000f00 */
[----:B------:R-:W-:Y:S02]  /*107f0*/  FFMA.FTZ R170, R0, R211, R170 ;  /* 0x000000d300aa7223 */ /* 0x000fe400000100aa */
[----:B------:R-:W-:Y:S01]  /*10800*/  FADD.FTZ R217, R134, R217 ;  /* 0x000000d986d97221 */ /* 0x000fe20000010000 */
[----:B------:R-:W-:Y:S01]  /*10810*/  HMMA.16816.F32.BF16 R96, R136, R106, R96 ;  /* 0x0000006a8860723c */ /* 0x000fe20000041860 */
[----:B------:R-:W4:Y:S01]  /*10820*/  LDSM.16.MT88.4 R104, [R184+0xe800] ;  /* 0x00e80000b868783b */ /* 0x000f220000004200 */
[----:B------:R-:W-:Y:S02]  /*10830*/  FADD.FTZ R169, R169, R170 ;  /* 0x000000aaa9a97221 */ /* 0x000fe40000010000 */
[----:B------:R-:W-:Y:S02]  /*10840*/  FADD.FTZ R212, R212, R217 ;  /* 0x000000d9d4d47221 */ /* 0x000fe40000010000 */
[----:B------:R-:W-:Y:S02]  /*10850*/  FADD.FTZ R168, R168, R169 ;  /* 0x000000a9a8a87221 */ /* 0x000fe40000010000 */
[C---:B------:R-:W-:Y:S01]  /*10860*/  HMMA.16816.F32.BF16 R4, R100.reuse, R112, R4 ;  /* 0x000000706404723c */ /* 0x040fe20000041804 */
[----:B------:R-:W-:Y:S03]  /*10870*/  LDSM.16.MT88.4 R136, [R185+0xf000] ;  /* 0x00f00000b988783b */ /* 0x000fe60000004200 */
[----:B------:R-:W-:Y:S02]  /*10880*/  FADD.FTZ R171, R171, R212 ;  /* 0x000000d4abab7221 */ /* 0x000fe40000010000 */
[----:B------:R-:W-:Y:S02]  /*10890*/  FADD.FTZ R135, R135, R168 ;  /* 0x000000a887877221 */ /* 0x000fe40000010000 */
[C---:B------:R-:W-:Y:S01]  /*108a0*/  HMMA.16816.F32.BF16 R8, R100.reuse, R114, R8 ;  /* 0x000000726408723c */ /* 0x040fe20000041808 */
[----:B------:R-:W-:Y:S03]  /*108b0*/  LDSM.16.MT88.4 R112, [R186+0x10800] ;  /* 0x01080000ba70783b */ /* 0x000fe60000004200 */
[----:B------:R-:W-:Y:S02]  /*108c0*/  FADD.FTZ R216, R216, R171 ;  /* 0x000000abd8d87221 */ /* 0x000fe40000010000 */
[----:B------:R-:W-:Y:S02]  /*108d0*/  FADD.FTZ R220, R220, R135 ;  /* 0x00000087dcdc7221 */ /* 0x000fe40000010000 */
[C---:B------:R-:W-:Y:S01]  /*108e0*/  HMMA.16816.F32.BF16 R12, R100.reuse, R116, R12 ;  /* 0x00000074640c723c */ /* 0x040fe2000004180c */
[----:B------:R-:W-:Y:S03]  /*108f0*/  FADD.FTZ R219, R219, R216 ;  /* 0x000000d8dbdb7221 */ /* 0x000fe60000010000 */
[----:B------:R-:W-:Y:S02]  /*10900*/  FADD.FTZ R223, R223, R220 ;  /* 0x000000dcdfdf7221 */ /* 0x000fe40000010000 */
[----:B------:R-:W-:Y:S02]  /*10910*/  FADD.FTZ R218, R218, R219 ;  /* 0x000000dbdada7221 */ /* 0x000fe40000010000 */
[C---:B------:R-:W-:Y:S01]  /*10920*/  HMMA.16816.F32.BF16 R16, R100.reuse, R118, R16 ;  /* 0x000000766410723c */ /* 0x040fe20000041810 */
[----:B------:R-:W-:Y:S03]  /*10930*/  LDSM.16.MT88.4 R116, [R185+0x10800] ;  /* 0x01080000b974783b */ /* 0x000fe60000004200 */
[----:B------:R-:W-:Y:S02]  /*10940*/  FADD.FTZ R222, R222, R223 ;  /* 0x000000dfdede7221 */ /* 0x000fe40000010000 */
[----:B------:R-:W-:Y:S02]  /*10950*/  FADD.FTZ R221, R221, R218 ;  /* 0x000000dadddd7221 */ /* 0x000fe40000010000 */
[C---:B--2---:R-:W-:Y:S01]  /*10960*/  HMMA.16816.F32.BF16 R20, R100.reuse, R108, R20 ;  /* 0x0000006c6414723c */ /* 0x044fe20000041814 */
[----:B------:R-:W-:Y:S03]  /*10970*/  FADD.FTZ R225, R225, R222 ;  /* 0x000000dee1e17221 */ /* 0x000fe60000010000 */
[----:B------:R-:W-:Y:S04]  /*10980*/  IMAD.MOV.U32 R0, RZ, RZ, R3 ;  /* 0x000000ffff007224 */ /* 0x000fe800078e0003 */
        /* <DEDUP_REMOVED lines=16> */
[----:B------:R-:W4:Y:S07]  /*10a90*/  LDSM.16.MT88.4 R104, [R184+0x10800] ;  /* 0x01080000b868783b */ /* 0x000f2e0000004200 */
[C---:B--2---:R-:W-:Y:S08]  /*10aa0*/  HMMA.16816.F32.BF16 R68, R100.reuse, R108, R68 ;  /* 0x0000006c6444723c */ /* 0x044ff00000041844 */
[C---:B------:R-:W-:Y:S01]  /*10ab0*/  HMMA.16816.F32.BF16 R72, R100.reuse, R110, R72 ;  /* 0x0000006e6448723c */ /* 0x040fe20000041848 */
[----:B------:R-:W2:Y:S07]  /*10ac0*/  LDSM.16.MT88.4 R108, [R188+0xd000] ;  /* 0x00d00000bc6c783b */ /* 0x000eae0000004200 */
[C---:B------:R-:W-:Y:S08]  /*10ad0*/  HMMA.16816.F32.BF16 R76, R100.reuse, R112, R76 ;  /* 0x00000070644c723c */ /* 0x040ff0000004184c */
[C---:B------:R-:W-:Y:S01]  /*10ae0*/  HMMA.16816.F32.BF16 R80, R100.reuse, R114, R80 ;  /* 0x000000726450723c */ /* 0x040fe20000041850 */
[----:B------:R-:W5:Y:S07]  /*10af0*/  LDSM.16.MT88.4 R112, [R185+0xd000] ;  /* 0x00d00000b970783b */ /* 0x000f6e0000004200 */
[C---:B------:R-:W-:Y:S08]  /*10b00*/  HMMA.16816.F32.BF16 R84, R100.reuse, R116, R84 ;  /* 0x000000746454723c */ /* 0x040ff00000041854 */
[C---:B------:R-:W-:Y:S01]  /*10b10*/  HMMA.16816.F32.BF16 R88, R100.reuse, R118, R88 ;  /* 0x000000766458723c */ /* 0x040fe20000041858 */
[----:B------:R-:W1:Y:S07]  /*10b20*/  LDSM.16.MT88.4 R116, [R188+0xf000] ;  /* 0x00f00000bc74783b */ /* 0x000e6e0000004200 */
[C---:B----4-:R-:W-:Y:S08]  /*10b30*/  HMMA.16816.F32.BF16 R92, R100.reuse, R104, R92 ;  /* 0x00000068645c723c */ /* 0x050ff0000004185c */
[----:B------:R-:W-:Y:S01]  /*10b40*/  HMMA.16816.F32.BF16 R96, R100, R106, R96 ;  /* 0x0000006a6460723c */ /* 0x000fe20000041860 */
[----:B------:R-:W4:Y:S06]  /*10b50*/  LDSM.16.MT88.4 R104, [R184+0xf000] ;  /* 0x00f00000b868783b */ /* 0x000f2c0000004200 */
        /* <DEDUP_REMOVED lines=9> */
[C---:B--2---:R-:W-:Y:S01]  /*10bf0*/  HMMA.16816.F32.BF16 R4, R100.reuse, R108, R4 ;  /* 0x0000006c6404723c */ /* 0x044fe20000041804 */
[----:B------:R-:W-:Y:S02]  /*10c00*/  FADD.FTZ R230, R230, R231 ;  /* 0x000000e7e6e67221 */ /* 0x000fe40000010000 */
[----:B------:R-:W-:Y:S02]  /*10c10*/  FADD.FTZ R229, R229, R226 ;  /* 0x000000e2e5e57221 */ /* 0x000fe40000010000 */
[----:B------:R-:W-:Y:S03]  /*10c20*/  FADD.FTZ R233, R233, R230 ;  /* 0x000000e6e9e97221 */ /* 0x000fe60000010000 */
[C---:B------:R-:W-:Y:S01]  /*10c30*/  HMMA.16816.F32.BF16 R8, R100.reuse, R110, R8 ;  /* 0x0000006e6408723c */ /* 0x040fe20000041808 */
[----:B------:R-:W2:Y:S07]  /*10c40*/  LDSM.16.MT88.4 R108, [R188+0x11000] ;  /* 0x01100000bc6c783b */ /* 0x000eae0000004200 */
        /* <DEDUP_REMOVED lines=15> */
[C---:B------:R-:W-:Y:S01]  /*10d40*/  HMMA.16816.F32.BF16 R56, R100.reuse, R138, R56 ;  /* 0x0000008a6438723c */ /* 0x040fe20000041838 */
[----:B------:R-:W-:Y:S03]  /*10d50*/  F2FP.BF16.PACK_AB R137, R239, R236 ;  /* 0x000000ecef89723e */ /* 0x000fe600000010ff */
[----:B------:R-:W-:Y:S02]  /*10d60*/  FADD.FTZ R232, R232, R229 ;  /* 0x000000e5e8e87221 */ /* 0x000fe40000010000 */
[----:B------:R-:W-:Y:S01]  /*10d70*/  FADD.FTZ R236, R236, R233 ;  /* 0x000000e9ecec7221 */ /* 0x000fe20000010000 */
[----:B------:R-:W-:Y:S01]  /*10d80*/  F2FP.BF16.PACK_AB R138, R237, R234 ;  /* 0x000000eaed8a723e */ /* 0x000fe200000010ff */
[C---:B----4-:R-:W-:Y:S01]  /*10d90*/  HMMA.16816.F32.BF16 R60, R100.reuse, R104, R60 ;  /* 0x00000068643c723c */ /* 0x050fe2000004183c */
[----:B---3--:R-:W-:Y:S03]  /*10da0*/  F2FP.BF16.PACK_AB R139, R133, R238 ;  /* 0x000000ee858b723e */ /* 0x008fe600000010ff */
[----:B------:R-:W-:Y:S02]  /*10db0*/  FADD.FTZ R235, R235, R232 ;  /* 0x000000e8ebeb7221 */ /* 0x000fe40000010000 */
[----:B------:R-:W-:Y:S02]  /*10dc0*/  FADD.FTZ R239, R239, R236 ;  /* 0x000000ecefef7221 */ /* 0x000fe40000010000 */
[C---:B------:R-:W-:Y:S01]  /*10dd0*/  HMMA.16816.F32.BF16 R64, R100.reuse, R106, R64 ;  /* 0x0000006a6440723c */ /* 0x040fe20000041840 */
[----:B------:R-:W3:Y:S03]  /*10de0*/  LDSM.16.MT88.4 R104, [R184+0x11000] ;  /* 0x01100000b868783b */ /* 0x000ee60000004200 */
[----:B------:R-:W-:Y:S02]  /*10df0*/  FADD.FTZ R234, R234, R235 ;  /* 0x000000ebeaea7221 */ /* 0x000fe40000010000 */
[----:B------:R-:W-:Y:S02]  /*10e00*/  FADD.FTZ R238, R238, R239 ;  /* 0x000000efeeee7221 */ /* 0x000fe40000010000 */
[C---:B--2---:R-:W-:Y:S01]  /*10e10*/  HMMA.16816.F32.BF16 R68, R100.reuse, R108, R68 ;  /* 0x0000006c6444723c */ /* 0x044fe20000041844 */
[----:B------:R-:W-:Y:S03]  /*10e20*/  FADD.FTZ R213, R237, R234 ;  /* 0x000000eaedd57221 */ /* 0x000fe60000010000 */
[----:B------:R-:W-:Y:S04]  /*10e30*/  FADD.FTZ R211, R133, R238 ;  /* 0x000000ee85d37221 */ /* 0x000fe80000010000 */
[C---:B------:R-:W-:Y:S01]  /*10e40*/  HMMA.16816.F32.BF16 R72, R100.reuse, R110, R72 ;  /* 0x0000006e6448723c */ /* 0x040fe20000041848 */
[----:B------:R-:W2:Y:S07]  /*10e50*/  LDSM.16.MT88.4 R108, [R186+0xd800] ;  /* 0x00d80000ba6c783b */ /* 0x000eae0000004200 */
[C---:B-----5:R-:W-:Y:S08]  /*10e60*/  HMMA.16816.F32.BF16 R76, R100.reuse, R112, R76 ;  /* 0x00000070644c723c */ /* 0x060ff0000004184c */
[C---:B------:R-:W-:Y:S08]  /*10e70*/  HMMA.16816.F32.BF16 R80, R100.reuse, R114, R80 ;  /* 0x000000726450723c */ /* 0x040ff00000041850 */
        /* <DEDUP_REMOVED lines=32> */
.L_x_5649:
        /* <DEDUP_REMOVED lines=250> */
[----:B------:R-:W2:Y:S01]  /*12020*/  S2UR UR6, SR_CTAID.Y ;  /* 0x00000000000679c3 */ /* 0x000ea20000002600 */
[----:B------:R-:W-:-:S02]  /*12030*/  ULDC UR4, c[0x0][0x214] ;  /* 0x0000850000047ab9 */ /* 0x000fc40000000800 */
[----:B------:R-:W-:Y:S02]  /*12040*/  UISETP.NE.AND UP0, UPT, UR27, -0x1, UPT ;  /* 0xffffffff1b00788c */ /* 0x000fe4000bf05270 */
[----:B------:R-:W-:-:S03]  /*12050*/  ULDC UR8, c[0x0][0x234] ;  /* 0x00008d0000087ab9 */ /* 0x000fc60000000800 */
[----:B------:R-:W3:Y:S01]  /*12060*/  S2UR UR7, SR_CTAID.Z ;  /* 0x00000000000779c3 */ /* 0x000ee20000002700 */
[----:B--2---:R-:W-:-:S04]  /*12070*/  UIMAD UR4, UR6, UR4, URZ ;  /* 0x00000004060472a4 */ /* 0x004fc8000f8e023f */
[----:B------:R-:W-:-:S04]  /*12080*/  USEL UR4, UR4, UR27, !UP0 ;  /* 0x0000001b04047287 */ /* 0x000fc8000c000000 */
[----:B---3--:R-:W-:Y:S01]  /*12090*/  UIMAD UR8, UR7, UR8, UR4 ;  /* 0x00000008070872a4 */ /* 0x008fe2000f8e0204 */
[----:B------:R-:W-:Y:S05]  /*120a0*/  BRA `(.L_x_5655) ;  /* 0x0000006000007947 */ /* 0x000fea0003800000 */
.L_x_5654:
[----:B------:R-:W2:Y:S01]  /*120b0*/  S2UR UR7, SR_CTAID.Z ;  /* 0x00000000000779c3 */ /* 0x000ea20000002700 */
[----:B------:R-:W-:Y:S02]  /*120c0*/  ULDC UR4, c[0x0][0x1c0] ;  /* 0x0000700000047ab9 */ /* 0x000fe40000000800 */
[----:B------:R-:W-:-:S05]  /*120d0*/  ULDC UR8, c[0x0][0x214] ;  /* 0x0000850000087ab9 */ /* 0x000fca0000000800 */
[----:B------:R-:W2:Y:S02]  /*120e0*/  S2UR UR6, SR_CTAID.Y ;  /* 0x00000000000679c3 */ /* 0x000ea40000002600 */
[----:B--2---:R-:W-:-:S04]  /*120f0*/  UIMAD UR4, UR6, UR4, UR7 ;  /* 0x00000004060472a4 */ /* 0x004fc8000f8e0207 */
[----:B------:R-:W-:Y:S02]  /*12100*/  UIMAD UR8, UR4, UR8, URZ ;  /* 0x00000008040872a4 */ /* 0x000fe4000f8e023f */
.L_x_5655:
[----:B------:R-:W-:Y:S01]  /*12110*/  BAR.SYNC.DEFER_BLOCKING 0x0 ;  /* 0x0000000000007b1d */ /* 0x000fe20000010000 */
[----:B------:R-:W-:Y:S01]  /*12120*/  LOP3.LUT R57, R5, 0xffffffe0, RZ, 0xc0, !PT ;  /* 0xffffffe005397812 */ /* 0x000fe200078ec0ff */
[----:B------:R-:W-:-:S04]  /*12130*/  UISETP.NE.AND UP0, UPT, UR27, -0x1, UPT ;  /* 0xffffffff1b00788c */ /* 0x000fc8000bf05270 */
[----:B------:R-:W2:Y:S01]  /*12140*/  S2R R0, SR_TID.X ;  /* 0x0000000000007919 */ /* 0x000ea20000002100 */
[----:B------:R-:W-:Y:S01]  /*12150*/  IMAD.IADD R57, R4, 0x1, -R57 ;  /* 0x0000000104397824 */ /* 0x000fe200078e0a39 */
[----:B------:R-:W-:Y:S01]  /*12160*/  ULDC.64 UR4, c[0x0][0x1e8] ;  /* 0x00007a0000047ab9 */ /* 0x000fe20000000a00 */
[----:B------:R-:W-:Y:S01]  /*12170*/  BSSY B0, `(.L_x_5656) ;  /* 0x0000031000007945 */ /* 0x000fe20003800000 */
[----:B------:R-:W-:Y:S02]  /*12180*/  UIMAD.WIDE.U32 UR10, UR27, UR4, URZ ;  /* 0x000000041b0a72a5 */ /* 0x000fe4000f8e003f */
[----:B------:R-:W-:Y:S02]  /*12190*/  LOP3.LUT P0, RZ, R57, 0x3, RZ, 0xc0, !PT ;  /* 0x0000000339ff7812 */ /* 0x000fe4000780c0ff */
[----:B------:R-:W-:Y:S01]  /*121a0*/  SHF.R.S32.HI R57, RZ, 0x1f, R6 ;  /* 0x0000001fff397819 */ /* 0x000fe20000011406 */
[----:B------:R-:W-:Y:S02]  /*121b0*/  UIMAD UR9, UR27, UR5, UR11 ;  /* 0x000000051b0972a4 */ /* 0x000fe4000f8e020b */
[----:B------:R-:W-:Y:S01]  /*121c0*/  USHF.R.S32.HI UR11, URZ, 0x1f, UR6 ;  /* 0x0000001f3f0b7899 */ /* 0x000fe20008011406 */
[----:B------:R-:W-:Y:S01]  /*121d0*/  LEA.HI R57, R57, R6, RZ, 0x2 ;  /* 0x0000000639397211 */ /* 0x000fe200078f10ff */
[----:B------:R-:W-:-:S02]  /*121e0*/  ULDC.64 UR4, c[0x0][0x1e0] ;  /* 0x0000780000047ab9 */ /* 0x000fc40000000a00 */
[----:B------:R-:W-:Y:S01]  /*121f0*/  UIMAD UR11, UR11, UR4, URZ ;  /* 0x000000040b0b72a4 */ /* 0x000fe2000f8e023f */
[----:B------:R-:W-:Y:S01]  /*12200*/  LOP3.LUT R57, R57, 0xffffffc, RZ, 0xc0, !PT ;  /* 0x0ffffffc39397812 */ /* 0x000fe200078ec0ff */
[----:B------:R-:W-:Y:S01]  /*12210*/  UIMAD.WIDE.U32 UR12, UR6, UR4, URZ ;  /* 0x00000004060c72a5 */ /* 0x000fe2000f8e003f */
[----:B------:R3:W4:Y:S01]  /*12220*/  LDS.128 R48, [R198] ;  /* 0x00000000c6307984 */ /* 0x0007220000000c00 */
[----:B------:R-:W-:Y:S02]  /*12230*/  UIMAD UR5, UR6, UR5, UR11 ;  /* 0x00000005060572a4 */ /* 0x000fe4000f8e020b */
[----:B------:R-:W-:Y:S01]  /*12240*/  IMAD.IADD R57, R6, 0x1, -R57 ;  /* 0x0000000106397824 */ /* 0x000fe200078e0a39 */
[----:B------:R3:W1:Y:S01]  /*12250*/  LDS.128 R44, [R198+0x800] ;  /* 0x00080000c62c7984 */ /* 0x0006620000000c00 */
[----:B------:R-:W-:Y:S01]  /*12260*/  USEL UR10, UR12, UR10, !UP0 ;  /* 0x0000000a0c0a7287 */ /* 0x000fe2000c000000 */
[----:B--2---:R-:W-:Y:S01]  /*12270*/  SHF.R.S32.HI R5, RZ, 0x1f, R0 ;  /* 0x0000001fff057819 */ /* 0x004fe20000011400 */
[----:B------:R-:W-:Y:S01]  /*12280*/  @!UP0 UIADD3 UR9, UR13, UR5, URZ ;  /* 0x000000050d098290 */ /* 0x000fe2000fffe03f */
[----:B------:R3:W2:Y:S02]  /*12290*/  LDS.128 R40, [R198+0x1000] ;  /* 0x00100000c6287984 */ /* 0x0006a40000000c00 */
[----:B------:R-:W-:Y:S01]  /*122a0*/  LEA.HI R3, R5, R0, RZ, 0x5 ;  /* 0x0000000005037211 */ /* 0x000fe200078f28ff */
[----:B------:R-:W-:Y:S01]  /*122b0*/  ULDC.64 UR12, c[0x0][0x118] ;  /* 0x00004600000c7ab9 */ /* 0x000fe20000000a00 */
[----:B------:R3:W1:Y:S02]  /*122c0*/  LDS.128 R36, [R198+0x1800] ;  /* 0x00180000c6247984 */ /* 0x0006640000000c00 */
[----:B------:R-:W-:-:S02]  /*122d0*/  LOP3.LUT R3, R3, 0xffffffe0, RZ, 0xc0, !PT ;  /* 0xffffffe003037812 */ /* 0x000fc400078ec0ff */
[----:B------:R3:W1:Y:S03]  /*122e0*/  LDS.128 R32, [R198+0x2000] ;  /* 0x00200000c6207984 */ /* 0x0006660000000c00 */
[----:B------:R-:W-:Y:S01]  /*122f0*/  IMAD.IADD R58, R0, 0x1, -R3 ;  /* 0x00000001003a7824 */ /* 0x000fe200078e0a03 */
[----:B------:R3:W1:Y:S04]  /*12300*/  LDS.128 R28, [R198+0x2800] ;  /* 0x00280000c61c7984 */ /* 0x0006680000000c00 */
[----:B------:R3:W1:Y:S01]  /*12310*/  LDS.128 R24, [R198+0x3000] ;  /* 0x00300000c6187984 */ /* 0x0006620000000c00 */
[----:B------:R-:W-:-:S03]  /*12320*/  SHF.R.S32.HI R3, RZ, 0x1f, R58 ;  /* 0x0000001fff037819 */ /* 0x000fc6000001143a */
[----:B-1----:R3:W1:Y:S01]  /*12330*/  LDS.128 R20, [R198+0x3800] ;  /* 0x00380000c6147984 */ /* 0x0026620000000c00 */
[----:B------:R-:W-:-:S03]  /*12340*/  LEA.HI R3, R3, R58, RZ, 0x2 ;  /* 0x0000003a03037211 */ /* 0x000fc600078f10ff */
[----:B------:R3:W1:Y:S01]  /*12350*/  LDS.128 R16, [R198+0x4000] ;  /* 0x00400000c6107984 */ /* 0x0006620000000c00 */
[----:B------:R-:W-:-:S03]  /*12360*/  SHF.R.S32.HI R6, RZ, 0x2, R3 ;  /* 0x00000002ff067819 */ /* 0x000fc60000011403 */
[----:B------:R3:W1:Y:S02]  /*12370*/  LDS.128 R12, [R198+0x4800] ;  /* 0x00480000c60c7984 */ /* 0x0006640000000c00 */
[----:B------:R-:W-:Y:S02]  /*12380*/  IMAD R57, R57, 0x10, R6 ;  /* 0x0000001039397824 */ /* 0x000fe400078e0206 */
[----:B------:R3:W1:Y:S04]  /*12390*/  LDS.128 R8, [R198+0x5000] ;  /* 0x00500000c6087984 */ /* 0x0006680000000c00 */
[----:B------:R3:W1:Y:S01]  /*123a0*/  LDS.128 R52, [R198+0x5800] ;  /* 0x00580000c6347984 */ /* 0x0006620000000c00 */
[----:B------:R-:W-:Y:S05]  /*123b0*/  @P0 BRA `(.L_x_5657) ;  /* 0x000000c000000947 */ /* 0x000fea0003800000 */
[----:B----4-:R-:W4:Y:S01]  /*123c0*/  S2UR UR5, SR_CTAID.X ;  /* 0x00000000000579c3 */ /* 0x010f220000002500 */
[----:B------:R-:W-:-:S02]  /*123d0*/  IADD3 R6, R57, 0x8, RZ ;  /* 0x0000000839067810 */ /* 0x000fc40007ffe0ff */
[----:B------:R-:W-:Y:S02]  /*123e0*/  ISETP.GE.AND P2, PT, R57, UR18, PT ;  /* 0x0000001239007c0c */ /* 0x000fe4000bf46270 */
[----:B------:R-:W-:Y:S01]  /*123f0*/  ISETP.GE.AND P1, PT, R6, UR18, PT ;  /* 0x0000001206007c0c */ /* 0x000fe2000bf26270 */
[----:B----4-:R-:W-:-:S04]  /*12400*/  ULEA UR5, UR5, UR8, 0x6 ;  /* 0x0000000805057291 */ /* 0x010fc8000f8e303f */
[----:B------:R-:W-:Y:S02]  /*12410*/  USHF.R.S32.HI UR4, URZ, 0x1f, UR5 ;  /* 0x0000001f3f047899 */ /* 0x000fe40008011405 */
[----:B------:R-:W-:-:S04]  /*12420*/  IADD3 R3, P0, R57, UR5, RZ ;  /* 0x0000000539037c10 */ /* 0x000fc8000ff1e0ff */
[----:B------:R-:W-:Y:S02]  /*12430*/  LEA.HI.X.SX32 R6, R57, UR4, 0x1, P0 ;  /* 0x0000000439067c11 */ /* 0x000fe400080f0eff */
[----:B------:R-:W-:-:S04]  /*12440*/  LEA R58, P0, R3, c[0x0][0x200], 0x2 ;  /* 0x00008000033a7a11 */ /* 0x000fc800078010ff */
[----:B------:R-:W-:-:S05]  /*12450*/  LEA.HI.X R59, R3, c[0x0][0x204], R6, 0x2, P0 ;  /* 0x00008100033b7a11 */ /* 0x000fca00000f1406 */
[----:B------:R4:W-:Y:S04]  /*12460*/  @!P2 STG.E [R58.64], R2 ;  /* 0x000000023a00a986 */ /* 0x0009e8000c10190c */
[----:B------:R4:W-:Y:S02]  /*12470*/  @!P1 STG.E [R58.64+0x20], R56 ;  /* 0x000020383a009986 */ /* 0x0009e4000c10190c */
.L_x_5657:
[----:B----4-:R-:W-:Y:S05]  /*12480*/  BSYNC B0 ;  /* 0x0000000000007941 */ /* 0x010fea0003800000 */
.L_x_5656:
[----:B------:R-:W4:Y:S01]  /*12490*/  S2R R3, SR_CTAID.X ;  /* 0x0000000000037919 */ /* 0x000f220000002500 */
[----:B------:R-:W-:Y:S01]  /*124a0*/  SHF.R.S32.HI R201, RZ, 0x1f, R200 ;  /* 0x0000001fffc97819 */ /* 0x000fe200000114c8 */
[----:B------:R-:W-:Y:S01]  /*124b0*/  USHF.R.S32.HI UR6, URZ, 0x1f, UR7 ;  /* 0x0000001f3f067899 */ /* 0x000fe20008011407 */
[----:B------:R-:W-:Y:S01]  /*124c0*/  LEA.HI R4, R7, R4, RZ, 0x3 ;  /* 0x0000000407047211 */ /* 0x000fe200078f18ff */
[----:B------:R-:W-:Y:S01]  /*124d0*/  ULDC.64 UR4, c[0x0][0x1f0] ;  /* 0x00007c0000047ab9 */ /* 0x000fe20000000a00 */
[----:B------:R-:W-:Y:S01]  /*124e0*/  LEA.HI R0, R5, R0, RZ, 0x3 ;  /* 0x0000000005007211 */ /* 0x000fe200078f18ff */
[----:B------:R-:W-:Y:S01]  /*124f0*/  UIMAD UR4, UR6, UR4, URZ ;  /* 0x00000004060472a4 */ /* 0x000fe2000f8e023f */
[----:B------:R-:W-:Y:S01]  /*12500*/  SHF.R.S32.HI R4, RZ, 0x3, R4 ;  /* 0x00000003ff047819 */ /* 0x000fe20000011404 */
[----:B------:R-:W-:Y:S01]  /*12510*/  BSSY B0, `(.L_x_5658) ;  /* 0x000001e000007945 */ /* 0x000fe20003800000 */
[----:B------:R-:W-:Y:S01]  /*12520*/  SHF.R.S32.HI R0, RZ, 0x3, R0 ;  /* 0x00000003ff007819 */ /* 0x000fe20000011400 */
[----:B------:R-:W-:-:S03]  /*12530*/  UIMAD UR4, UR7, UR5, UR4 ;  /* 0x00000005070472a4 */ /* 0x000fc6000f8e0204 */
[----:B------:R-:W-:Y:S01]  /*12540*/  SHF.R.S32.HI R0, RZ, 0x1f, R0 ;  /* 0x0000001fff007819 */ /* 0x000fe20000011400 */
[----:B----4-:R-:W-:-:S04]  /*12550*/  IMAD.SHL.U32 R3, R3, 0x40, RZ ;  /* 0x0000004003037824 */ /* 0x010fc800078e00ff */
        /* <DEDUP_REMOVED lines=9> */
[----:B------:R-:W-:-:S05]  /*125f0*/  IMAD.WIDE.U32 R6, R2, c[0x0][0x1f0], R6 ;  /* 0x00007c0002067a25 */ /* 0x000fca00078e0006 */
[----:B------:R-:W-:-:S05]  /*12600*/  IADD3 R57, R7, UR4, RZ ;  /* 0x0000000407397c10 */ /* 0x000fca000fffe0ff */
        /* <DEDUP_REMOVED lines=12> */
[----:B------:R4:W-:Y:S04]  /*126d0*/  @!P1 STG.E.128 [R60.64+0x80], R32 ;  /* 0x000080203c009986 */ /* 0x0009e8000c101d0c */
[----:B-1----:R4:W-:Y:S02]  /*126e0*/  @!P0 STG.E.128 [R60.64+0x100], R16 ;  /* 0x000100103c008986 */ /* 0x0029e4000c101d0c */
.L_x_5659:
[----:B------:R-:W-:Y:S05]  /*126f0*/  BSYNC B0 ;  /* 0x0000000000007941 */ /* 0x000fea0003800000 */
.L_x_5658:
[----:B------:R-:W-:Y:S01]  /*12700*/  IADD3 R2, R4, 0x10, RZ ;  /* 0x0000001004027810 */ /* 0x000fe20007ffe0ff */
[----:B------:R-:W-:Y:S03]  /*12710*/  BSSY B0, `(.L_x_5660) ;  /* 0x0000013000007945 */ /* 0x000fe60003800000 */
[----:B------:R-:W-:-:S13]  /*12720*/  ISETP.GE.AND P0, PT, R2, UR18, PT ;  /* 0x0000001202007c0c */ /* 0x000fda000bf06270 */
[----:B------:R-:W-:Y:S05]  /*12730*/  @P0 BRA `(.L_x_5661) ;  /* 0x0000010000000947 */ /* 0x000fea0003800000 */
[----:B------:R-:W-:Y:S01]  /*12740*/  IADD3 R3, P0, R4, 0x10, RZ ;  /* 0x0000001004037810 */ /* 0x000fe20007f1e0ff */
[----:B-1--4-:R-:W-:Y:S01]  /*12750*/  IMAD.MOV.U32 R16, RZ, RZ, R6 ;  /* 0x000000ffff107224 */ /* 0x012fe200078e0006 */
        /* <DEDUP_REMOVED lines=14> */
.L_x_5661:
[----:B------:R-:W-:Y:S05]  /*12840*/  BSYNC B0 ;  /* 0x0000000000007941 */ /* 0x000fea0003800000 */
.L_x_5660:
        /* <DEDUP_REMOVED lines=17> */
[----:B--2---:R1:W-:Y:S04]  /*12960*/  @!P2 STG.E.128 [R14.64], R40 ;  /* 0x000000280e00a986 */ /* 0x0043e8000c101d0c */
[----:B------:R1:W-:Y:S04]  /*12970*/  @!P1 STG.E.128 [R14.64+0x80], R24 ;  /* 0x000080180e009986 */ /* 0x0003e8000c101d0c */
[----:B------:R1:W-:Y:S02]  /*12980*/  @!P0 STG.E.128 [R14.64+0x100], R8 ;  /* 0x000100080e008986 */ /* 0x0003e4000c101d0c */
.L_x_5663:
[----:B------:R-:W-:Y:S05]  /*12990*/  BSYNC B0 ;  /* 0x0000000000007941 */ /* 0x000fea0003800000 */
.L_x_5662:
        /* <DEDUP_REMOVED lines=20> */
.L_x_5664:
        /* <DEDUP_REMOVED lines=10> */
.L_x_7870:


//--------------------- .text._ZN5flash24flash_fwd_splitkv_kernelI23Flash_fwd_kernel_traitsILi192ELi64ELi64ELi4ELb0ELb0EN7cutlass10bfloat16_tE19Flash_kernel_traitsILi192ELi64ELi64ELi4ES3_EELb0ELb1ELb1ELb0ELb0ELb1ELb0ELb0EEEvNS_16Flash_fwd_paramsE --------------------------
	.section	.text._ZN5flash24flash_fwd_splitkv_kernelI23Flash_fwd_kernel_traitsILi192ELi64ELi64ELi4ELb0ELb0EN7cutlass10bfloat16_tE19Flash_kernel_traitsILi192ELi64ELi64ELi4ES3_EELb0ELb1ELb1ELb0ELb0ELb1ELb0ELb0EEEvNS_16Flash_fwd_paramsE,"ax",@progbits
	.sectioninfo	@"SHI_REGISTERS=255"
	.align	128
        .global         _ZN5flash24flash_fwd_splitkv_kernelI23Flash_fwd_kernel_traitsILi192ELi64ELi64ELi4ELb0ELb0EN7cutlass10bfloat16_tE19Flash_kernel_traitsILi192ELi64ELi64ELi4ES3_EELb0ELb1ELb1ELb0ELb0ELb1ELb0ELb0EEEvNS_16Flash_fwd_paramsE
        .type           _ZN5flash24flash_fwd_splitkv_kernelI23Flash_fwd_kernel_traitsILi192ELi64ELi64ELi4ELb0ELb0EN7cutlass10bfloat16_tE19Flash_kernel_traitsILi192ELi64ELi64ELi4ES3_EELb0ELb1ELb1ELb0ELb0ELb1ELb0ELb0EEEvNS_16Flash_fwd_paramsE,@function
        .size           _ZN5flash24flash_fwd_splitkv_kernelI23Flash_fwd_kernel_traitsILi192ELi64ELi64ELi4ELb0ELb0EN7cutlass10bfloat16_tE19Flash_kernel_traitsILi192ELi64ELi64ELi4ES3_EELb0ELb1ELb1ELb0ELb0ELb1ELb0ELb0EEEvNS_16Flash_fwd_paramsE,(.L_x_7871 - _ZN5flash24flash_fwd_splitkv_kernelI23Flash_fwd_kernel_traitsILi192ELi64ELi64ELi4ELb0ELb0EN7cutlass10bfloat16_tE19Flash_kernel_traitsILi192ELi64ELi64ELi4ES3_EELb0ELb1ELb1ELb0ELb0ELb1ELb0ELb0EEEvNS_16Flash_fwd_paramsE)
        .other          _ZN5flash24flash_fwd_splitkv_kernelI23Flash_fwd_kernel_traitsILi192ELi64ELi64ELi4ELb0ELb0EN7cutlass10bfloat16_tE19Flash_kernel_traitsILi192ELi64ELi64ELi4ES3_EELb0ELb1ELb1ELb0ELb0ELb1ELb0ELb0EEEvNS_16Flash_fwd_paramsE,@"STO_CUDA_ENTRY STV_DEFAULT"
_ZN5flash24flash_fwd_splitkv_kernelI23Flash_fwd_kernel_traitsILi192ELi64ELi64ELi4ELb0ELb0EN7cutlass10bfloat16_tE19Flash_kernel_traitsILi192ELi64ELi64ELi4ES3_EELb0ELb1ELb1ELb0ELb0ELb1ELb0ELb0EEEvNS_16Flash_fwd_paramsE:
.text._ZN5flash24flash_fwd_splitkv_kernelI23Flash_fwd_kernel_traitsILi192ELi64ELi64ELi4ELb0ELb0EN7cutlass10bfloat16_tE19Flash_kernel_traitsILi192ELi64ELi64ELi4ES3_EELb0ELb1ELb1ELb0ELb0ELb1ELb0ELb0EEEvNS_16Flash_fwd_paramsE:
        /* <DEDUP_REMOVED lines=55> */
.L_x_5665:
[----:B------:R-:W-:Y:S02]  /*0370*/  ULDC UR6, c[0x0][0x218] ;  /* 0x0000860000067ab9 */ /* 0x000fe40000000800 */
.L_x_5666:
        /* <DEDUP_REMOVED lines=110> */
.L_x_5669:
[----:B------:R-:W-:Y:S05]  /*0a60*/  BSYNC B0 ;  /* 0x0000000000007941 */ /* 0x000fea0003800000 */
.L_x_5668:
        /* <DEDUP_REMOVED lines=20> */
.L_x_5671:
[----:B------:R-:W-:Y:S05]  /*0bb0*/  BSYNC B0 ;  /* 0x0000000000007941 */ /* 0x000fea0003800000 */
.L_x_5670:
        /* <DEDUP_REMOVED lines=20> */
.L_x_5673:
[----:B------:R-:W-:Y:S05]  /*0d00*/  BSYNC B0 ;  /* 0x0000000000007941 */ /* 0x000fea0003800000 */
.L_x_5672:
        /* <DEDUP_REMOVED lines=19> */
.L_x_5675:
[----:B------:R-:W-:Y:S05]  /*0e40*/  BSYNC B0 ;  /* 0x0000000000007941 */ /* 0x000fea0003800000 */
.L_x_5674:
        /* <DEDUP_REMOVED lines=20> */
.L_x_5667:
        /* <DEDUP_REMOVED lines=119> */
.L_x_5676:
        /* <DEDUP_REMOVED lines=19> */
.L_x_5678:
        /* <DEDUP_REMOVED lines=59> */
.L_x_5677:
        /* <DEDUP_REMOVED lines=122> */
.L_x_5680:
[----:B------:R-:W-:Y:S05]  /*2380*/  BSYNC B0 ;  /* 0x0000000000007941 */ /* 0x000fea0003800000 */
.L_x_5679:
        /* <DEDUP_REMOVED lines=37> */
.L_x_5682:
[----:B------:R-:W-:Y:S05]  /*25e0*/  BSYNC B0 ;  /* 0x0000000000007941 */ /* 0x000fea0003800000 */
.L_x_5681:
        /* <DEDUP_REMOVED lines=37> */
.L_x_5684:
[----:B------:R-:W-:Y:S05]  /*2840*/  BSYNC B0 ;  /* 0x0000000000007941 */ /* 0x000fea0003800000 */
.L_x_5683:
        /* <DEDUP_REMOVED lines=36> */
.L_x_5686:
[----:B------:R-:W-:Y:S05]  /*2a90*/  BSYNC B0 ;  /* 0x0000000000007941 */ /* 0x000fea0003800000 */
.L_x_5685:
        /* <DEDUP_REMOVED lines=31> */
.L_x_5688:
[----:B------:R-:W-:Y:S05]  /*2c90*/  BSYNC B0 ;  /* 0x0000000000007941 */ /* 0x000fea0003800000 */
.L_x_5687:
        /* <DEDUP_REMOVED lines=33> */
.L_x_5690:
[----:B------:R-:W-:Y:S05]  /*2eb0*/  BSYNC B0 ;  /* 0x0000000000007941 */ /* 0x000fea0003800000 */
.L_x_5689:
        /* <DEDUP_REMOVED lines=32> */
.L_x_5692:
[----:B------:R-:W-:Y:S05]  /*30c0*/  BSYNC B0 ;  /* 0x0000000000007941 */ /* 0x000fea0003800000 */
.L_x_5691:
        /* <DEDUP_REMOVED lines=33> */
.L_x_5694:
[----:B------:R-:W-:Y:S05]  /*32e0*/  BSYNC B0 ;  /* 0x0000000000007941 */ /* 0x000fea0003800000 */
.L_x_5693:
        /* <DEDUP_REMOVED lines=54> */
.L_x_5696:
[----:B------:R-:W-:Y:S05]  /*3650*/  BSYNC B0 ;  /* 0x0000000000007941 */ /* 0x000fea0003800000 */
.L_x_5695:
        /* <DEDUP_REMOVED lines=43> */
.L_x_5698:
[----:B------:R-:W-:Y:S05]  /*3910*/  BSYNC B0 ;  /* 0x0000000000007941 */ /* 0x000fea0003800000 */
.L_x_5697:
        /* <DEDUP_REMOVED lines=35> */
.L_x_5700:
[----:B------:R-:W-:Y:S05]  /*3b50*/  BSYNC B0 ;  /* 0x0000000000007941 */ /* 0x000fea0003800000 */
.L_x_5699:
        /* <DEDUP_REMOVED lines=40> */
.L_x_5702:
[----:B------:R-:W-:Y:S05]  /*3de0*/  BSYNC B0 ;  /* 0x0000000000007941 */ /* 0x000fea0003800000 */
.L_x_5701:
[----:B------:R-:W-:Y:S01]  /*3df0*/  IMAD.SHL.U32 R4, R2, 0x40, RZ ;  /* 0x0000004002047824 */ /* 0x000fe200078e00ff */
[----:B------:R-:W-:Y:S01]  /*3e00*/  SHF.L.U32 R14, R14, 0x3, RZ ;  /* 0x000000030e0e7819 */ /* 0x000fe200000006ff */
[C---:B------:R-:W-:Y:S01]  /*3e10*/  IMAD R202, R93.reuse, 0x400, R0 ;  /* 0x000004005dca7824 */ /* 0x040fe200078e0200 */
[----:B------:R-:W-:Y:S01]  /*3e20*/  R2P PR, R2, 0x6 ;  /* 0x0000000602007804 */ /* 0x000fe20000000000 */
[----:B------:R-:W0:Y:S01]  /*3e30*/  LDGDEPBAR ;  /* 0x00000000000079af */ /* 0x000e220000000000 */
[----:B---34-:R-:W-:Y:S01]  /*3e40*/  LOP3.LUT R9, R4, 0x1c0, RZ, 0xc0, !PT ;  /* 0x000001c004097812 */ /* 0x018fe200078ec0ff */
[----:B------:R-:W-:Y:S01]  /*3e50*/  IMAD.SHL.U32 R202, R202, 0x2, RZ ;  /* 0x00000002caca7824 */ /* 0x000fe200078e00ff */
[----:B------:R-:W-:Y:S01]  /*3e60*/  LEA R214, R93, UR12, 0x4 ;  /* 0x0000000c5dd67c11 */ /* 0x000fe2000f8e20ff */
[----:B------:R-:W-:Y:S01]  /*3e70*/  UISETP.GT.AND UP0, UPT, UR25, UR19, UPT ;  /* 0x000000131900728c */ /* 0x000fe2000bf04270 */
[----:B------:R-:W-:Y:S01]  /*3e80*/  LOP3.LUT R4, R9, 0x8, R14, 0xf8, !PT ;  /* 0x0000000809047812 */ /* 0x000fe200078ef80e */
[--C-:B------:R-:W-:Y:S01]  /*3e90*/  IMAD R200, R7, 0x2, R202.reuse ;  /* 0x0000000207c87824 */ /* 0x100fe200078e02ca */
[----:B------:R-:W-:Y:S01]  /*3ea0*/  SHF.R.U32.HI R9, RZ, 0x3, R9 ;  /* 0x00000003ff097819 */ /* 0x000fe20000011609 */
[----:B------:R-:W-:Y:S01]  /*3eb0*/  LDSM.16.M88.4 R56, [R202] ;  /* 0x00000000ca38783b */ /* 0x000fe20000000200 */
[C---:B------:R-:W-:Y:S01]  /*3ec0*/  IMAD R198, R5.reuse, 0x2, R202 ;  /* 0x0000000205c67824 */ /* 0x040fe200078e02ca */
[----:B------:R-:W-:Y:S01]  /*3ed0*/  UIADD3 UR5, UR13, 0x1, -UR26 ;  /* 0x000000010d057890 */ /* 0x000fe2000fffe81a */
[----:B------:R-:W-:Y:S01]  /*3ee0*/  LOP3.LUT R4, R4, R9, RZ, 0x3c, !PT ;  /* 0x0000000904047212 */ /* 0x000fe200078e3cff */
[----:B------:R-:W-:Y:S01]  /*3ef0*/  LDSM.16.M88.4 R36, [R200] ;  /* 0x00000000c824783b */ /* 0x000fe20000000200 */
[----:B------:R-:W-:Y:S01]  /*3f00*/  IMAD R197, R5, 0x2, R200 ;  /* 0x0000000205c57824 */ /* 0x000fe200078e02c8 */
[----:B------:R-:W-:Y:S01]  /*3f10*/  ULDC UR4, c[0x0][0x2e8] ;  /* 0x0000ba0000047ab9 */ /* 0x000fe20000000800 */
[----:B------:R-:W-:Y:S01]  /*3f20*/  LEA R201, R201, R4, 0x9 ;  /* 0x00000004c9c97211 */ /* 0x000fe200078e48ff */
[----:B------:R-:W-:Y:S01]  /*3f30*/  LDSM.16.M88.4 R8, [R198] ;  /* 0x00000000c608783b */ /* 0x000fe20000000200 */
[----:B------:R-:W-:Y:S01]  /*3f40*/  IMAD.IADD R214, R3, 0x1, R214 ;  /* 0x0000000103d67824 */ /* 0x000fe200078e02d6 */
[----:B------:R-:W-:Y:S01]  /*3f50*/  UIADD3 UR4, UR5, UR4, URZ ;  /* 0x0000000405047290 */ /* 0x000fe2000fffe03f */
[----:B------:R-:W-:Y:S01]  /*3f60*/  SHF.L.U32 R201, R201, 0x1, RZ ;  /* 0x00000001c9c97819 */ /* 0x000fe200000006ff */
[----:B------:R-:W-:Y:S01]  /*3f70*/  LDSM.16.M88.4 R80, [R197+0x2000] ;  /* 0x00200000c550783b */ /* 0x000fe20000000200 */
[----:B------:R-:W-:Y:S01]  /*3f80*/  PLOP3.LUT P4, PT, PT, PT, UP0, 0x80, 0x0 ;  /* 0x000000000000781c */ /* 0x000fe20003f8f008 */
[----:B------:R-:W-:Y:S01]  /*3f90*/  UIADD3 UR7, UR13, -UR26, URZ ;  /* 0x8000001a0d077290 */ /* 0x000fe2000fffe03f */
[C---:B------:R-:W-:Y:S01]  /*3fa0*/  IADD3 R2, R201.reuse, 0x6000, RZ ;  /* 0x00006000c9027810 */ /* 0x040fe20007ffe0ff */
[----:B------:R-:W3:Y:S01]  /*3fb0*/  LDSM.16.M88.4 R16, [R201+0x6000] ;  /* 0x00600000c910783b */ /* 0x000ee20000000200 */
[----:B------:R-:W-:-:S02]  /*3fc0*/  IADD3 R199, R201, 0x6020, RZ ;  /* 0x00006020c9c77810 */ /* 0x000fc40007ffe0ff */
[----:B------:R-:W-:Y:S01]  /*3fd0*/  @P1 IADD3 R199, R2, -0x20, RZ ;  /* 0xffffffe002c71810 */ /* 0x000fe20007ffe0ff */
[----:B------:R-:W4:Y:S01]  /*3fe0*/  LDSM.16.M88.4 R44, [R201+0x6800] ;  /* 0x00680000c92c783b */ /* 0x000f220000000200 */
[----:B------:R-:W-:Y:S02]  /*3ff0*/  MOV R2, 0x40 ;  /* 0x0000004000027802 */ /* 0x000fe40000000f00 */
[----:B------:R-:W-:Y:S01]  /*4000*/  IADD3 R207, R214, 0x8, RZ ;  /* 0x00000008d6cf7810 */ /* 0x000fe20007ffe0ff */
[----:B------:R-:W5:Y:S01]  /*4010*/  LDSM.16.M88.4 R64, [R201+0x7000] ;  /* 0x00700000c940783b */ /* 0x000f620000000200 */
[----:B------:R-:W-:Y:S02]  /*4020*/  SEL R2, R2, 0xffffffc0, !P2 ;  /* 0xffffffc002027807 */ /* 0x000fe40005000000 */
[----:B------:R-:W-:Y:S01]  /*4030*/  IADD3 R212, R214, UR4, RZ ;  /* 0x00000004d6d47c10 */ /* 0x000fe2000fffe0ff */
[----:B------:R-:W1:Y:S01]  /*4040*/  LDSM.16.M88.4 R52, [R199] ;  /* 0x00000000c734783b */ /* 0x000e620000000200 */
[----:B------:R-:W-:-:S02]  /*4050*/  IADD3 R195, R201, R2, RZ ;  /* 0x00000002c9c37210 */ /* 0x000fc40007ffe0ff */
[----:B------:R-:W-:Y:S01]  /*4060*/  IADD3 R188, R2, R199, RZ ;  /* 0x000000c702bc7210 */ /* 0x000fe20007ffe0ff */
[----:B------:R-:W2:Y:S01]  /*4070*/  LDSM.16.M88.4 R72, [R201+0x7800] ;  /* 0x00780000c948783b */ /* 0x000ea20000000200 */
[----:B------:R-:W-:Y:S02]  /*4080*/  IADD3 R214, R214, UR7, RZ ;  /* 0x00000007d6d67c10 */ /* 0x000fe4000fffe0ff */
[C---:B------:R-:W-:Y:S01]  /*4090*/  IADD3 R211, R207.reuse, UR7, RZ ;  /* 0x00000007cfd37c10 */ /* 0x040fe2000fffe0ff */
[----:B------:R-:W1:Y:S01]  /*40a0*/  LDSM.16.M88.4 R12, [R199+0x800] ;  /* 0x00080000c70c783b */ /* 0x000e620000000200 */
[----:B------:R-:W-:Y:S02]  /*40b0*/  IADD3 R207, R207, UR4, RZ ;  /* 0x00000004cfcf7c10 */ /* 0x000fe4000fffe0ff */
[----:B------:R-:W-:Y:S01]  /*40c0*/  IADD3 R213, R214, -c[0x0][0x2e4], RZ ;  /* 0x8000b900d6d57a10 */ /* 0x000fe20007ffe0ff */
[----:B------:R-:W1:Y:S01]  /*40d0*/  LDSM.16.M88.4 R48, [R199+0x1000] ;  /* 0x00100000c730783b */ /* 0x000e620000000200 */
[----:B------:R-:W-:-:S02]  /*40e0*/  IADD3 R210, R211, -c[0x0][0x2e4], RZ ;  /* 0x8000b900d3d27a10 */ /* 0x000fc40007ffe0ff */
[----:B------:R-:W-:Y:S01]  /*40f0*/  IMNMX R212, R212, UR13, PT ;  /* 0x0000000dd4d47c17 */ /* 0x000fe2000b800200 */
[----:B-1----:R-:W1:Y:S01]  /*4100*/  LDSM.16.M88.4 R24, [R195+0x6000] ;  /* 0x00600000c318783b */ /* 0x002e620000000200 */
[----:B------:R-:W-:Y:S02]  /*4110*/  IMNMX R207, R207, UR13, PT ;  /* 0x0000000dcfcf7c17 */ /* 0x000fe4000b800200 */
[----:B------:R-:W-:Y:S01]  /*4120*/  IMNMX R213, RZ, R213, !PT ;  /* 0x000000d5ffd57217 */ /* 0x000fe20007800200 */
[----:B------:R-:W1:Y:S01]  /*4130*/  LDSM.16.M88.4 R40, [R199+0x1800] ;  /* 0x00180000c728783b */ /* 0x000e620000000200 */
[----:B------:R-:W-:Y:S02]  /*4140*/  IMNMX R210, RZ, R210, !PT ;  /* 0x000000d2ffd27217 */ /* 0x000fe40007800200 */
[C---:B------:R-:W-:Y:S01]  /*4150*/  IADD3 R191, R199.reuse, 0x800, RZ ;  /* 0x00000800c7bf7810 */ /* 0x040fe20007ffe0ff */
[----:B------:R-:W1:Y:S01]  /*4160*/  LDSM.16.M88.4 R28, [R195+0x6800] ;  /* 0x00680000c31c783b */ /* 0x000e620000000200 */
[----:B------:R-:W-:-:S02]  /*4170*/  IADD3 R190, R199, 0x1000, RZ ;  /* 0x00001000c7be7810 */ /* 0x000fc40007ffe0ff */
[C---:B------:R-:W-:Y:S01]  /*4180*/  IADD3 R189, R199.reuse, 0x1800, RZ ;  /* 0x00001800c7bd7810 */ /* 0x040fe20007ffe0ff */
[C---:B---3--:R-:W-:Y:S01]  /*4190*/  HMMA.16816.F32.BF16 R20, R56.reuse, R16, RZ ;  /* 0x000000103814723c */ /* 0x048fe200000418ff */
[----:B------:R-:W-:Y:S01]  /*41a0*/  LDSM.16.M88.4 R76, [R199+0x2000] ;  /* 0x00200000c74c783b */ /* 0x000fe20000000200 */
[C---:B------:R-:W-:Y:S02]  /*41b0*/  IADD3 R187, R199.reuse, 0x2000, RZ ;  /* 0x00002000c7bb7810 */ /* 0x040fe40007ffe0ff */
[C---:B------:R-:W-:Y:S01]  /*41c0*/  IADD3 R186, R199.reuse, 0x2800, RZ ;  /* 0x00002800c7ba7810 */ /* 0x040fe20007ffe0ff */
[----:B------:R-:W-:Y:S01]  /*41d0*/  LDSM.16.M88.4 R88, [R188+0x2800] ;  /* 0x00280000bc58783b */ /* 0x000fe20000000200 */
[C---:B------:R-:W-:Y:S02]  /*41e0*/  IADD3 R185, R199.reuse, 0x3000, RZ ;  /* 0x00003000c7b97810 */ /* 0x040fe40007ffe0ff */
[----:B------:R-:W-:Y:S01]  /*41f0*/  HMMA.16816.F32.BF16 R16, R56, R18, RZ ;  /* 0x000000123810723c */ /* 0x000fe200000418ff */
[----:B------:R-:W-:Y:S01]  /*4200*/  LDSM.16.M88.4 R84, [R201+0xa800] ;  /* 0x00a80000c954783b */ /* 0x000fe20000000200 */
[----:B------:R-:W-:-:S02]  /*4210*/  IADD3 R184, R199, 0x3800, RZ ;  /* 0x00003800c7b87810 */ /* 0x000fc40007ffe0ff */
[C---:B------:R-:W-:Y:S02]  /*4220*/  IADD3 R183, R199.reuse, 0x4000, RZ ;  /* 0x00004000c7b77810 */ /* 0x040fe40007ffe0ff */
[C---:B------:R-:W-:Y:S02]  /*4230*/  IADD3 R182, R199.reuse, 0x4800, RZ ;  /* 0x00004800c7b67810 */ /* 0x040fe40007ffe0ff */
[----:B----4-:R-:W-:Y:S01]  /*4240*/  HMMA.16816.F32.BF16 R32, R56, R44, RZ ;  /* 0x0000002c3820723c */ /* 0x010fe200000418ff */
[C---:B------:R-:W-:Y:S02]  /*4250*/  IADD3 R181, R199.reuse, 0x5000, RZ ;  /* 0x00005000c7b57810 */ /* 0x040fe40007ffe0ff */
[----:B------:R-:W-:-:S05]  /*4260*/  IADD3 R180, R199, 0x5800, RZ ;  /* 0x00005800c7b47810 */ /* 0x000fca0007ffe0ff */
[C---:B------:R-:W-:Y:S08]  /*4270*/  HMMA.16816.F32.BF16 R44, R56.reuse, R46, RZ ;  /* 0x0000002e382c723c */ /* 0x040ff000000418ff */
[C---:B-----5:R-:W-:Y:S08]  /*4280*/  HMMA.16816.F32.BF16 R68, R56.reuse, R64, RZ ;  /* 0x000000403844723c */ /* 0x060ff000000418ff */
[----:B------:R-:W-:Y:S08]  /*4290*/  HMMA.16816.F32.BF16 R64, R56, R66, RZ ;  /* 0x000000423840723c */ /* 0x000ff000000418ff */
[C---:B------:R-:W-:Y:S08]  /*42a0*/  HMMA.16816.F32.BF16 R20, R36.reuse, R52, R20 ;  /* 0x000000342414723c */ /* 0x040ff00000041814 */
[----:B------:R-:W-:Y:S01]  /*42b0*/  HMMA.16816.F32.BF16 R16, R36, R54, R16 ;  /* 0x000000362410723c */ /* 0x000fe20000041810 */
[----:B------:R-:W-:Y:S07]  /*42c0*/  LDSM.16.M88.4 R52, [R188+0x800] ;  /* 0x00080000bc34783b */ /* 0x000fee0000000200 */
[C---:B--2---:R-:W-:Y:S08]  /*42d0*/  HMMA.16816.F32.BF16 R60, R56.reuse, R72, RZ ;  /* 0x00000048383c723c */ /* 0x044ff000000418ff */
[----:B------:R-:W-:Y:S01]  /*42e0*/  HMMA.16816.F32.BF16 R56, R56, R74, RZ ;  /* 0x0000004a3838723c */ /* 0x000fe200000418ff */
[----:B------:R-:W-:Y:S07]  /*42f0*/  LDSM.16.M88.4 R72, [R188] ;  /* 0x00000000bc48783b */ /* 0x000fee0000000200 */
        /* <DEDUP_REMOVED lines=8> */
[----:B------:R-:W1:Y:S07]  /*4380*/  LDSM.16.M88.4 R24, [R197] ;  /* 0x00000000c518783b */ /* 0x000e6e0000000200 */
[C---:B------:R-:W-:Y:S08]  /*4390*/  HMMA.16816.F32.BF16 R60, R36.reuse, R40, R60 ;  /* 0x00000028243c723c */ /* 0x040ff0000004183c */
[----:B------:R-:W-:Y:S01]  /*43a0*/  HMMA.16816.F32.BF16 R56, R36, R42, R56 ;  /* 0x0000002a2438723c */ /* 0x000fe20000041838 */
[----:B------:R-:W4:Y:S04]  /*43b0*/  LDSM.16.M88.4 R40, [R188+0x1000] ;  /* 0x00100000bc28783b */ /* 0x000f280000000200 */
[----:B------:R-:W-:Y:S03]  /*43c0*/  LDSM.16.M88.4 R36, [R202+0x2000] ;  /* 0x00200000ca24783b */ /* 0x000fe60000000200 */
        /* <DEDUP_REMOVED lines=17> */
[----:B------:R-:W-:Y:S01]  /*44e0*/  HMMA.16816.F32.BF16 R64, R24, R42, R64 ;  /* 0x0000002a1840723c */ /* 0x000fe20000041840 */
[----:B------:R-:W1:Y:S07]  /*44f0*/  LDSM.16.M88.4 R40, [R200+0x2000] ;  /* 0x00200000c828783b */ /* 0x000e6e0000000200 */
[C---:B--2---:R-:W-:Y:S08]  /*4500*/  HMMA.16816.F32.BF16 R20, R36.reuse, R12, R20 ;  /* 0x0000000c2414723c */ /* 0x044ff00000041814 */
[C---:B------:R-:W-:Y:S01]  /*4510*/  HMMA.16816.F32.BF16 R16, R36.reuse, R14, R16 ;  /* 0x0000000e2410723c */ /* 0x040fe20000041810 */
[----:B------:R-:W-:Y:S07]  /*4520*/  LDSM.16.M88.4 R12, [R195+0x8000] ;  /* 0x00800000c30c783b */ /* 0x000fee0000000200 */
[C---:B---3--:R-:W-:Y:S08]  /*4530*/  HMMA.16816.F32.BF16 R32, R36.reuse, R8, R32 ;  /* 0x000000082420723c */ /* 0x048ff00000041820 */
[----:B------:R-:W-:Y:S01]  /*4540*/  HMMA.16816.F32.BF16 R44, R36, R10, R44 ;  /* 0x0000000a242c723c */ /* 0x000fe2000004182c */
[----:B------:R-:W2:Y:S07]  /*4550*/  LDSM.16.M88.4 R8, [R198+0x2000] ;  /* 0x00200000c608783b */ /* 0x000eae0000000200 */
[C---:B------:R-:W-:Y:S08]  /*4560*/  HMMA.16816.F32.BF16 R60, R24.reuse, R28, R60 ;  /* 0x0000001c183c723c */ /* 0x040ff0000004183c */
[----:B------:R-:W-:Y:S01]  /*4570*/  HMMA.16816.F32.BF16 R56, R24, R30, R56 ;  /* 0x0000001e1838723c */ /* 0x000fe20000041838 */
[----:B------:R-:W3:Y:S04]  /*4580*/  LDSM.16.M88.4 R28, [R199+0x2800] ;  /* 0x00280000c71c783b */ /* 0x000ee80000000200 */
[----:B------:R-:W4:Y:S03]  /*4590*/  LDSM.16.M88.4 R24, [R199+0x3000] ;  /* 0x00300000c718783b */ /* 0x000f260000000200 */
[C---:B-1----:R-:W-:Y:S08]  /*45a0*/  HMMA.16816.F32.BF16 R20, R40.reuse, R76, R20 ;  /* 0x0000004c2814723c */ /* 0x042ff00000041814 */
[----:B------:R-:W-:Y:S01]  /*45b0*/  HMMA.16816.F32.BF16 R16, R40, R78, R16 ;  /* 0x0000004e2810723c */ /* 0x000fe20000041810 */
[----:B------:R-:W-:Y:S07]  /*45c0*/  LDSM.16.M88.4 R76, [R188+0x3000] ;  /* 0x00300000bc4c783b */ /* 0x000fee0000000200 */
        /* <DEDUP_REMOVED lines=16> */
[C---:B------:R-:W-:Y:S08]  /*46d0*/  HMMA.16816.F32.BF16 R20, R80.reuse, R72, R20 ;  /* 0x000000485014723c */ /* 0x040ff00000041814 */
[----:B------:R-:W-:Y:S01]  /*46e0*/  HMMA.16816.F32.BF16 R16, R80, R74, R16 ;  /* 0x0000004a5010723c */ /* 0x000fe20000041810 */
        /* <DEDUP_REMOVED lines=8> */
[C---:B---3--:R-:W-:Y:S08]  /*4770*/  HMMA.16816.F32.BF16 R32, R8.reuse, R28, R32 ;  /* 0x0000001c0820723c */ /* 0x048ff00000041820 */
[C---:B------:R-:W-:Y:S01]  /*4780*/  HMMA.16816.F32.BF16 R44, R8.reuse, R30, R44 ;  /* 0x0000001e082c723c */ /* 0x040fe2000004182c */
[----:B------:R-:W-:Y:S07]  /*4790*/  LDSM.16.M88.4 R28, [R198+0x4000] ;  /* 0x00400000c61c783b */ /* 0x000fee0000000200 */
[C---:B----4-:R-:W-:Y:S08]  /*47a0*/  HMMA.16816.F32.BF16 R68, R8.reuse, R24, R68 ;  /* 0x000000180844723c */ /* 0x050ff00000041844 */
        /* <DEDUP_REMOVED lines=13> */
[C---:B--2---:R-:W-:Y:S08]  /*4880*/  HMMA.16816.F32.BF16 R20, R28.reuse, R24, R20 ;  /* 0x000000181c14723c */ /* 0x044ff00000041814 */
[----:B------:R-:W-:Y:S01]  /*4890*/  HMMA.16816.F32.BF16 R16, R28, R26, R16 ;  /* 0x0000001a1c10723c */ /* 0x000fe20000041810 */
[----:B------:R-:W2:Y:S07]  /*48a0*/  LDSM.16.M88.4 R24, [R199+0x5000] ;  /* 0x00500000c718783b */ /* 0x000eae0000000200 */
[----:B------:R-:W-:Y:S01]  /*48b0*/  HMMA.16816.F32.BF16 R64, R80, R78, R64 ;  /* 0x0000004e5040723c */ /* 0x000fe20000041840 */
[----:B------:R-:W4:Y:S07]  /*48c0*/  LDSM.16.M88.4 R76, [R201+0xb800] ;  /* 0x00b80000c94c783b */ /* 0x000f2e0000000200 */
[----:B-1----:R-:W-:Y:S08]  /*48d0*/  HMMA.16816.F32.BF16 R88, R52, R48, R88 ;  /* 0x000000303458723c */ /* 0x002ff00000041858 */
        /* <DEDUP_REMOVED lines=9> */
[----:B------:R-:W1:Y:S01]  /*4970*/  MUFU.TANH R2, R2 ;  /* 0x0000000200027308 */ /* 0x000e620000002400 */
[----:B------:R-:W-:Y:S07]  /*4980*/  HMMA.16816.F32.BF16 R64, R52, R50, R64 ;  /* 0x000000323440723c */ /* 0x000fee0000041840 */
[----:B------:R-:W3:Y:S01]  /*4990*/  MUFU.TANH R6, R6 ;  /* 0x0000000600067308 */ /* 0x000ee20000002400 */
[----:B--2---:R-:W-:Y:S07]  /*49a0*/  HMMA.16816.F32.BF16 R88, R40, R24, R88 ;  /* 0x000000182858723c */ /* 0x004fee0000041858 */
[----:B------:R-:W-:Y:S01]  /*49b0*/  FMUL.FTZ R24, R23, c[0x0][0x2ec] ;  /* 0x0000bb0017187a20 */ /* 0x000fe20000410000 */
[----:B------:R-:W-:Y:S01]  /*49c0*/  HMMA.16816.F32.BF16 R32, R52, R84, R32 ;  /* 0x000000543420723c */ /* 0x000fe20000041820 */
[----:B------:R-:W2:Y:S01]  /*49d0*/  LDSM.16.M88.4 R20, [R199+0x5800] ;  /* 0x00580000c714783b */ /* 0x000ea20000000200 */
        /* <DEDUP_REMOVED lines=14> */
[----:B------:R-:W1:Y:S03]  /*4ac0*/  MUFU.TANH R26, R26 ;  /* 0x0000001a001a7308 */ /* 0x000e660000002400 */
[C---:B------:R-:W-:Y:S01]  /*4ad0*/  HMMA.16816.F32.BF16 R44, R40.reuse, R38, R44 ;  /* 0x00000026282c723c */ /* 0x040fe2000004182c */
[----:B------:R-:W1:Y:S04]  /*4ae0*/  LDSM.16.M88.4 R36, [R188+0x5000] ;  /* 0x00500000bc24783b */ /* 0x000e680000000200 */
[----:B------:R-:W1:Y:S03]  /*4af0*/  MUFU.TANH R27, R27 ;  /* 0x0000001b001b7308 */ /* 0x000e660000002400 */
[C---:B--2---:R-:W-:Y:S08]  /*4b00*/  HMMA.16816.F32.BF16 R60, R40.reuse, R20, R60 ;  /* 0x00000014283c723c */ /* 0x044ff0000004183c */
[----:B------:R-:W-:Y:S08]  /*4b10*/  HMMA.16816.F32.BF16 R72, R40, R22, R72 ;  /* 0x000000162848723c */ /* 0x000ff00000041848 */
[C---:B------:R-:W-:Y:S08]  /*4b20*/  HMMA.16816.F32.BF16 R88, R28.reuse, R8, R88 ;  /* 0x000000081c58723c */ /* 0x040ff00000041858 */
[----:B------:R-:W-:Y:S01]  /*4b30*/  HMMA.16816.F32.BF16 R64, R28, R10, R64 ;  /* 0x0000000a1c40723c */ /* 0x000fe20000041840 */
[----:B------:R-:W2:Y:S01]  /*4b40*/  LDSM.16.M88.4 R8, [R188+0x5800] ;  /* 0x00580000bc08783b */ /* 0x000ea20000000200 */
[----:B------:R-:W-:-:S06]  /*4b50*/  DEPBAR.LE SB0, 0x0 ;  /* 0x000080000000791a */ /* 0x000fcc0000000000 */
[C---:B------:R-:W-:Y:S08]  /*4b60*/  HMMA.16816.F32.BF16 R32, R28.reuse, R68, R32 ;  /* 0x000000441c20723c */ /* 0x040ff00000041820 */
[C---:B------:R-:W-:Y:S08]  /*4b70*/  HMMA.16816.F32.BF16 R44, R28.reuse, R70, R44 ;  /* 0x000000461c2c723c */ /* 0x040ff0000004182c */
[C---:B-----5:R-:W-:Y:S08]  /*4b80*/  HMMA.16816.F32.BF16 R60, R28.reuse, R16, R60 ;  /* 0x000000101c3c723c */ /* 0x060ff0000004183c */
[----:B------:R-:W-:Y:S08]  /*4b90*/  HMMA.16816.F32.BF16 R72, R28, R18, R72 ;  /* 0x000000121c48723c */ /* 0x000ff00000041848 */
[C---:B------:R-:W-:Y:S08]  /*4ba0*/  HMMA.16816.F32.BF16 R32, R12.reuse, R56, R32 ;  /* 0x000000380c20723c */ /* 0x040ff00000041820 */
[C---:B------:R-:W-:Y:S08]  /*4bb0*/  HMMA.16816.F32.BF16 R44, R12.reuse, R58, R44 ;  /* 0x0000003a0c2c723c */ /* 0x040ff0000004182c */
[C---:B-1----:R-:W-:Y:S08]  /*4bc0*/  HMMA.16816.F32.BF16 R88, R12.reuse, R36, R88 ;  /* 0x000000240c58723c */ /* 0x042ff00000041858 */
[----:B------:R-:W-:Y:S01]  /*4bd0*/  HMMA.16816.F32.BF16 R64, R12, R38, R64 ;  /* 0x000000260c40723c */ /* 0x000fe20000041840 */
[----:B------:R-:W-:-:S02]  /*4be0*/  FMUL.FTZ R20, R34, c[0x0][0x2ec] ;  /* 0x0000bb0022147a20 */ /* 0x000fc40000410000 */
[----:B------:R-:W-:Y:S02]  /*4bf0*/  FMUL.FTZ R34, R35, c[0x0][0x2ec] ;  /* 0x0000bb0023227a20 */ /* 0x000fe40000410000 */
[----:B------:R-:W-:Y:S02]  /*4c00*/  FMUL.FTZ R32, R32, c[0x0][0x2ec] ;  /* 0x0000bb0020207a20 */ /* 0x000fe40000410000 */
[----:B------:R-:W-:Y:S01]  /*4c10*/  FMUL.FTZ R33, R33, c[0x0][0x2ec] ;  /* 0x0000bb0021217a20 */ /* 0x000fe20000410000 */
[----:B--2---:R-:W-:Y:S01]  /*4c20*/  HMMA.16816.F32.BF16 R60, R12, R8, R60 ;  /* 0x000000080c3c723c */ /* 0x004fe2000004183c */
[----:B------:R-:W-:Y:S01]  /*4c30*/  FMUL.FTZ R21, R44, c[0x0][0x2ec] ;  /* 0x0000bb002c157a20 */ /* 0x000fe20000410000 */
[----:B------:R-:W1:Y:S01]  /*4c40*/  MUFU.TANH R20, R20 ;  /* 0x0000001400147308 */ /* 0x000e620000002400 */
[----:B------:R-:W-:Y:S02]  /*4c50*/  FMUL.FTZ R35, R45, c[0x0][0x2ec] ;  /* 0x0000bb002d237a20 */ /* 0x000fe40000410000 */
[----:B------:R-:W-:-:S02]  /*4c60*/  FMUL.FTZ R22, R46, c[0x0][0x2ec] ;  /* 0x0000bb002e167a20 */ /* 0x000fc40000410000 */
[----:B------:R-:W-:Y:S01]  /*4c70*/  FMUL.FTZ R16, R47, c[0x0][0x2ec] ;  /* 0x0000bb002f107a20 */ /* 0x000fe20000410000 */
        /* <DEDUP_REMOVED lines=20> */
[----:B------:R-:W-:-:S03]  /*4dc0*/  FMUL.FTZ R3, R75, c[0x0][0x2ec] ;  /* 0x0000bb004b037a20 */ /* 0x000fc60000410000 */
        /* <DEDUP_REMOVED lines=18> */
[----:B------:R-:W1:Y:S01]  /*4ef0*/  MUFU.TANH R3, R3 ;  /* 0x0000000300037308 */ /* 0x000e620000002400 */
        /* <DEDUP_REMOVED lines=72> */
[----:B------:R-:W-:-:S04]  /*5380*/  IMAD R38, R38, c[0x0][0x180], RZ ;  /* 0x0000600026267a24 */ /* 0x000fc800078e02ff */
[----:B------:R-:W-:-:S05]  /*5390*/  IMAD R38, R11, c[0x0][0x184], R38 ;  /* 0x000061000b267a24 */ /* 0x000fca00078e0226 */
[----:B------:R-:W-:Y:S02]  /*53a0*/  IADD3 R38, R15, R38, RZ ;  /* 0x000000260f267210 */ /* 0x000fe40007ffe0ff */
[----:B------:R-:W-:Y:S01]  /*53b0*/  MOV R15, R14 ;  /* 0x0000000e000f7202 */ /* 0x000fe20000000f00 */
[----:B------:R-:W-:Y:S05]  /*53c0*/  BRA `(.L_x_5705) ;  /* 0x0000004000007947 */ /* 0x000fea0003800000 */
.L_x_5704:
[----:B------:R-:W-:-:S04]  /*53d0*/  ULEA UR6, -UR6, URZ, 0x6 ;  /* 0x0000003f06067291 */ /* 0x000fc8000f8e313f */
[----:B------:R-:W-:Y:S02]  /*53e0*/  USHF.R.S32.HI UR4, URZ, 0x1f, UR6 ;  /* 0x0000001f3f047899 */ /* 0x000fe40008011406 */
[----:B------:R-:W-:-:S04]  /*53f0*/  MOV R15, UR6 ;  /* 0x00000006000f7c02 */ /* 0x000fc80008000f00 */
[----:B------:R-:W-:Y:S02]  /*5400*/  MOV R38, UR4 ;  /* 0x0000000400267c02 */ /* 0x000fe40008000f00 */
.L_x_5705:
        /* <DEDUP_REMOVED lines=119> */
.L_x_5707:
[----:B------:R-:W-:Y:S05]  /*5b80*/  BSYNC B0 ;  /* 0x0000000000007941 */ /* 0x000fea0003800000 */
.L_x_5706:
[----:B------:R-:W0:Y:S01]  /*5b90*/  LDGDEPBAR ;  /* 0x00000000000079af */ /* 0x000e220000000000 */
[----:B------:R-:W-:-:S04]  /*5ba0*/  IADD3 R134, P0, R15, R134, RZ ;  /* 0x000000860f867210 */ /* 0x000fc80007f1e0ff */
[----:B------:R-:W-:Y:S02]  /*5bb0*/  IADD3.X R133, R38, R133, RZ, P0, !PT ;  /* 0x0000008526857210 */ /* 0x000fe400007fe4ff */
.L_x_5703:
[----:B--234-:R-:W-:Y:S01]  /*5bc0*/  IADD3 R63, R205, UR14, RZ ;  /* 0x0000000ecd3f7c10 */ /* 0x01cfe2000fffe0ff */
[----:B------:R-:W-:-:S03]  /*5bd0*/  IMAD.SHL.U32 R196, R0, 0x2, RZ ;  /* 0x0000000200c47824 */ /* 0x000fc600078e00ff */
[C---:B------:R-:W-:Y:S01]  /*5be0*/  IADD3 R47, R63.reuse, 0x1, RZ ;  /* 0x000000013f2f7810 */ /* 0x040fe20007ffe0ff */
        /* <DEDUP_REMOVED lines=20> */
[----:B------:R-:W2:Y:S01]  /*5d30*/  I2F R59, R59 ;  /* 0x0000003b003b7306 */ /* 0x000ea20000201400 */
[C---:B------:R-:W-:Y:S01]  /*5d40*/  IADD3 R13, R63.reuse, 0x28, RZ ;  /* 0x000000283f0d7810 */ /* 0x040fe20007ffe0ff */
[C---:B------:R-:W-:Y:S01]  /*5d50*/  IMAD.IADD R68, R214.reuse, 0x1, -R42 ;  /* 0x00000001d6447824 */ /* 0x040fe200078e0a2a */
[----:B------:R-:W-:Y:S01]  /*5d60*/  IABS R64, R64 ;  /* 0x0000004000407213 */ /* 0x000fe20000000000 */
[C---:B------:R-:W-:Y:S01]  /*5d70*/  IMAD.IADD R57, R214.reuse, 0x1, -R45 ;  /* 0x00000001d6397824 */ /* 0x040fe200078e0a2d */
[----:B------:R-:W-:Y:S01]  /*5d80*/  IABS R60, R60 ;  /* 0x0000003c003c7213 */ /* 0x000fe20000000000 */
[C---:B------:R-:W-:Y:S01]  /*5d90*/  IMAD.IADD R58, R214.reuse, 0x1, -R13 ;  /* 0x00000001d63a7824 */ /* 0x040fe200078e0a0d */
[----:B------:R-:W-:Y:S01]  /*5da0*/  IABS R70, R70 ;  /* 0x0000004600467213 */ /* 0x000fe20000000000 */
[----:B------:R-:W3:Y:S01]  /*5db0*/  I2F R55, R55 ;  /* 0x0000003700377306 */ /* 0x000ee20000201400 */
[----:B------:R-:W-:Y:S01]  /*5dc0*/  IADD3 R38, R63, 0x30, RZ ;  /* 0x000000303f267810 */ /* 0x000fe20007ffe0ff */
[----:B------:R-:W-:Y:S01]  /*5dd0*/  IMAD R192, R5, 0x2, R194 ;  /* 0x0000000205c07824 */ /* 0x000fe200078e02c2 */
[----:B------:R-:W-:Y:S01]  /*5de0*/  IABS R66, R66 ;  /* 0x0000004200427213 */ /* 0x000fe20000000000 */
[----:B------:R-:W-:Y:S01]  /*5df0*/  LDSM.16.MT88.4 R124, [R196+0xc000] ;  /* 0x00c00000c47c783b */ /* 0x000fe20000004200 */
[----:B------:R-:W-:Y:S01]  /*5e00*/  IABS R62, R62 ;  /* 0x0000003e003e7213 */ /* 0x000fe20000000000 */
[----:B------:R-:W-:Y:S01]  /*5e10*/  IMAD.IADD R54, R214, 0x1, -R38 ;  /* 0x00000001d6367824 */ /* 0x000fe200078e0a26 */
[----:B------:R-:W-:Y:S01]  /*5e20*/  IABS R68, R68 ;  /* 0x0000004400447213 */ /* 0x000fe20000000000 */
[----:B------:R-:W4:Y:S01]  /*5e30*/  I2F R64, R64 ;  /* 0x0000004000407306 */ /* 0x000f220000201400 */
[----:B------:R-:W-:Y:S01]  /*5e40*/  IABS R57, R57 ;  /* 0x0000003900397213 */ /* 0x000fe20000000000 */
[----:B--2---:R-:W-:Y:S01]  /*5e50*/  FFMA.FTZ R6, R59, -UR24, R6 ;  /* 0x800000183b067c23 */ /* 0x004fe20008010006 */
[----:B------:R-:W-:Y:S01]  /*5e60*/  IABS R58, R58 ;  /* 0x0000003a003a7213 */ /* 0x000fe20000000000 */
[----:B------:R-:W-:Y:S01]  /*5e70*/  LDSM.16.MT88.4 R116, [R194+0xc000] ;  /* 0x00c00000c274783b */ /* 0x000fe20000004200 */
[----:B------:R-:W-:-:S02]  /*5e80*/  IABS R54, R54 ;  /* 0x0000003600367213 */ /* 0x000fc40000000000 */
[-C--:B------:R-:W-:Y:S01]  /*5e90*/  ISETP.GE.AND P6, PT, R47, R212.reuse, PT ;  /* 0x000000d42f00720c */ /* 0x080fe20003fc6270 */
[----:B------:R-:W2:Y:S01]  /*5ea0*/  I2F R60, R60 ;  /* 0x0000003c003c7306 */ /* 0x000ea20000201400 */
[-C--:B------:R-:W-:Y:S01]  /*5eb0*/  ISETP.GE.AND P5, PT, R43, R212.reuse, PT ;  /* 0x000000d42b00720c */ /* 0x080fe20003fa6270 */
[----:B---3--:R-:W-:Y:S01]  /*5ec0*/  FFMA.FTZ R32, R55, -UR24, R32 ;  /* 0x8000001837207c23 */ /* 0x008fe20008010020 */
[-C--:B------:R-:W-:Y:S01]  /*5ed0*/  ISETP.LT.OR P6, PT, R47, R213.reuse, P6 ;  /* 0x000000d52f00720c */ /* 0x080fe200037c1670 */
[----:B------:R-:W-:Y:S01]  /*5ee0*/  IMAD.IADD R55, R211, 0x1, -R43 ;  /* 0x00000001d3377824 */ /* 0x000fe200078e0a2b */
[----:B------:R-:W-:Y:S01]  /*5ef0*/  IADD3 R11, R63, 0x29, RZ ;  /* 0x000000293f0b7810 */ /* 0x000fe20007ffe0ff */
[----:B------:R-:W-:Y:S01]  /*5f00*/  LDSM.16.MT88.4 R108, [R193+0xc000] ;  /* 0x00c00000c16c783b */ /* 0x000fe20000004200 */
[-C--:B------:R-:W-:Y:S01]  /*5f10*/  ISETP.LT.OR P5, PT, R43, R213.reuse, P5 ;  /* 0x000000d52b00720c */ /* 0x080fe20002fa1670 */
[----:B------:R-:W3:Y:S01]  /*5f20*/  I2F R70, R70 ;  /* 0x0000004600467306 */ /* 0x000ee20000201400 */
[----:B-1--4-:R-:W-:Y:S01]  /*5f30*/  FFMA.FTZ R64, R64, -UR24, R35 ;  /* 0x8000001840407c23 */ /* 0x012fe20008010023 */
[-C--:B------:R-:W-:Y:S01]  /*5f40*/  ISETP.GE.AND P3, PT, R46, R212.reuse, PT ;  /* 0x000000d42e00720c */ /* 0x080fe20003f66270 */
[----:B------:R-:W-:Y:S01]  /*5f50*/  IMAD.IADD R56, R214, 0x1, -R11 ;  /* 0x00000001d6387824 */ /* 0x000fe200078e0a0b */
[----:B------:R-:W-:Y:S01]  /*5f60*/  FSEL R35, R6, -INF , !P6 ;  /* 0xff80000006237808 */ /* 0x000fe20007000000 */
[----:B------:R-:W-:Y:S01]  /*5f70*/  IMAD.IADD R6, R211, 0x1, -R45 ;  /* 0x00000001d3067824 */ /* 0x000fe200078e0a2d */
[----:B------:R-:W-:Y:S01]  /*5f80*/  IADD3 R30, R63, 0x38, RZ ;  /* 0x000000383f1e7810 */ /* 0x000fe20007ffe0ff */
[----:B------:R-:W-:Y:S01]  /*5f90*/  LDSM.16.MT88.4 R100, [R192+0xc000] ;  /* 0x00c00000c064783b */ /* 0x000fe20000004200 */
[----:B------:R-:W1:Y:S01]  /*5fa0*/  I2F R66, R66 ;  /* 0x0000004200427306 */ /* 0x000e620000201400 */
[----:B--2---:R-:W-:Y:S01]  /*5fb0*/  FFMA.FTZ R60, R60, -UR24, R23 ;  /* 0x800000183c3c7c23 */ /* 0x004fe20008010017 */
[-C--:B------:R-:W-:Y:S01]  /*5fc0*/  ISETP.GE.AND P6, PT, R41, R212.reuse, PT ;  /* 0x000000d42900720c */ /* 0x080fe20003fc6270 */
[----:B------:R-:W-:Y:S01]  /*5fd0*/  IMAD.IADD R52, R214, 0x1, -R30 ;  /* 0x00000001d6347824 */ /* 0x000fe200078e0a1e */
[----:B------:R-:W-:Y:S01]  /*5fe0*/  FSEL R23, R32, -INF , !P5 ;  /* 0xff80000020177808 */ /* 0x000fe20006800000 */
[----:B------:R-:W-:Y:S01]  /*5ff0*/  IMAD.IADD R32, R211, 0x1, -R41 ;  /* 0x00000001d3207824 */ /* 0x000fe200078e0a29 */
[----:B------:R-:W-:Y:S01]  /*6000*/  ISETP.LT.OR P3, PT, R46, R213, P3 ;  /* 0x000000d52e00720c */ /* 0x000fe20001f61670 */
[----:B------:R-:W-:Y:S01]  /*6010*/  LDSM.16.MT88.4 R72, [R196+0x10000] ;  /* 0x01000000c448783b */ /* 0x000fe20000004200 */
[----:B------:R-:W2:Y:S01]  /*6020*/  I2F R62, R62 ;  /* 0x0000003e003e7306 */ /* 0x000ea20000201400 */
[----:B---3--:R-:W-:Y:S01]  /*6030*/  FFMA.FTZ R25, R70, -UR24, R25 ;  /* 0x8000001846197c23 */ /* 0x008fe20008010019 */
[----:B------:R-:W-:Y:S01]  /*6040*/  ISETP.GE.AND P5, PT, R40, R212, PT ;  /* 0x000000d42800720c */ /* 0x000fe20003fa6270 */
[----:B------:R-:W-:Y:S01]  /*6050*/  LDSM.16.MT88.4 R80, [R194+0x10000] ;  /* 0x01000000c250783b */ /* 0x000fe20000004200 */
[----:B------:R-:W-:-:S02]  /*6060*/  IADD3 R14, R63, 0x39, RZ ;  /* 0x000000393f0e7810 */ /* 0x000fc40007ffe0ff */
[----:B------:R-:W-:Y:S01]  /*6070*/  ISETP.GE.AND P1, PT, R45, R212, PT ;  /* 0x000000d42d00720c */ /* 0x000fe20003f26270 */
[----:B------:R-:W-:Y:S01]  /*6080*/  LDSM.16.MT88.4 R88, [R193+0x10000] ;  /* 0x01000000c158783b */ /* 0x000fe20000004200 */
[----:B------:R-:W3:Y:S01]  /*6090*/  I2F R68, R68 ;  /* 0x0000004400447306 */ /* 0x000ee20000201400 */
[----:B-1----:R-:W-:Y:S01]  /*60a0*/  FFMA.FTZ R66, R66, -UR24, R21 ;  /* 0x8000001842427c23 */ /* 0x002fe20008010015 */
[-C--:B------:R-:W-:Y:S01]  /*60b0*/  ISETP.LT.OR P6, PT, R41, R213.reuse, P6 ;  /* 0x000000d52900720c */ /* 0x080fe200037c1670 */
[----:B------:R-:W-:Y:S01]  /*60c0*/  IMAD.IADD R50, R214, 0x1, -R14 ;  /* 0x00000001d6327824 */ /* 0x000fe200078e0a0e */
[----:B------:R-:W-:Y:S01]  /*60d0*/  IABS R56, R56 ;  /* 0x0000003800387213 */ /* 0x000fe20000000000 */
[----:B------:R-:W-:Y:S01]  /*60e0*/  LDSM.16.MT88.4 R136, [R194+0xc800] ;  /* 0x00c80000c288783b */ /* 0x000fe20000004200 */
[----:B------:R-:W-:Y:S02]  /*60f0*/  IADD3 R37, R63, 0x31, RZ ;  /* 0x000000313f257810 */ /* 0x000fe40007ffe0ff */
[----:B------:R-:W1:Y:S01]  /*6100*/  I2F R57, R57 ;  /* 0x0000003900397306 */ /* 0x000e620000201400 */
[----:B--2---:R-:W-:Y:S01]  /*6110*/  FFMA.FTZ R62, R62, -UR24, R17 ;  /* 0x800000183e3e7c23 */ /* 0x004fe20008010011 */
[-C--:B------:R-:W-:Y:S01]  /*6120*/  ISETP.LT.OR P5, PT, R40, R213.reuse, P5 ;  /* 0x000000d52800720c */ /* 0x080fe20002fa1670 */
[----:B------:R-:W-:Y:S01]  /*6130*/  IMAD.IADD R17, R211, 0x1, -R46 ;  /* 0x00000001d3117824 */ /* 0x000fe200078e0a2e */
[----:B------:R-:W-:Y:S01]  /*6140*/  ISETP.LT.OR P1, PT, R45, R213, P1 ;  /* 0x000000d52d00720c */ /* 0x000fe20000f21670 */
[----:B------:R-:W-:Y:S01]  /*6150*/  IMAD.IADD R53, R214, 0x1, -R37 ;  /* 0x00000001d6357824 */ /* 0x000fe200078e0a25 */
[----:B------:R-:W-:-:S02]  /*6160*/  IABS R52, R52 ;  /* 0x0000003400347213 */ /* 0x000fc40000000000 */
[----:B------:R-:W2:Y:S01]  /*6170*/  I2F R58, R58 ;  /* 0x0000003a003a7306 */ /* 0x000ea20000201400 */
[----:B---3--:R-:W-:Y:S01]  /*6180*/  FFMA.FTZ R68, R68, -UR24, R33 ;  /* 0x8000001844447c23 */ /* 0x008fe20008010021 */
[----:B------:R-:W-:Y:S02]  /*6190*/  FSEL R33, R25, -INF , !P3 ;  /* 0xff80000019217808 */ /* 0x000fe40005800000 */
[----:B------:R-:W-:Y:S02]  /*61a0*/  ISETP.GE.AND P3, PT, R15, R212, PT ;  /* 0x000000d40f00720c */ /* 0x000fe40003f66270 */
[----:B------:R-:W-:Y:S02]  /*61b0*/  IABS R17, R17 ;  /* 0x0000001100117213 */ /* 0x000fe40000000000 */
[----:B------:R-:W3:Y:S01]  /*61c0*/  I2F R54, R54 ;  /* 0x0000003600367306 */ /* 0x000ee20000201400 */
[----:B-1----:R-:W-:Y:S01]  /*61d0*/  FFMA.FTZ R48, R57, -UR24, R48 ;  /* 0x8000001839307c23 */ /* 0x002fe20008010030 */
[----:B------:R-:W-:-:S02]  /*61e0*/  FSEL R225, R62, -INF , !P5 ;  /* 0xff8000003ee17808 */ /* 0x000fc40006800000 */
[----:B------:R-:W-:Y:S02]  /*61f0*/  ISETP.LT.OR P3, PT, R15, R213, P3 ;  /* 0x000000d50f00720c */ /* 0x000fe40001f61670 */
[----:B------:R-:W-:Y:S01]  /*6200*/  ISETP.GE.AND P5, PT, R13, R212, PT ;  /* 0x000000d40d00720c */ /* 0x000fe20003fa6270 */
[----:B--2---:R-:W-:Y:S01]  /*6210*/  FFMA.FTZ R58, R58, -UR24, R19 ;  /* 0x800000183a3a7c23 */ /* 0x004fe20008010013 */
[----:B------:R-:W-:Y:S01]  /*6220*/  FSEL R19, R66, -INF , !P6 ;  /* 0xff80000042137808 */ /* 0x000fe20007000000 */
[----:B------:R-:W1:Y:S01]  /*6230*/  I2F R56, R56 ;  /* 0x0000003800387306 */ /* 0x000e620000201400 */
[CC--:B------:R-:W-:Y:S02]  /*6240*/  ISETP.GE.AND P6, PT, R45.reuse, R207.reuse, PT ;  /* 0x000000cf2d00720c */ /* 0x0c0fe40003fc6270 */
[----:B------:R-:W-:Y:S02]  /*6250*/  IABS R50, R50 ;  /* 0x0000003200327213 */ /* 0x000fe40000000000 */
[----:B------:R-:W-:Y:S01]  /*6260*/  ISETP.LT.OR P6, PT, R45, R210, P6 ;  /* 0x000000d22d00720c */ /* 0x000fe200037c1670 */
[----:B---3--:R-:W-:Y:S01]  /*6270*/  FFMA.FTZ R54, R54, -UR24, R31 ;  /* 0x8000001836367c23 */ /* 0x008fe2000801001f */
[----:B------:R-:W-:Y:S01]  /*6280*/  FSEL R31, R48, -INF , !P1 ;  /* 0xff800000301f7808 */ /* 0x000fe20004800000 */
[----:B------:R-:W-:Y:S01]  /*6290*/  IMAD.MOV.U32 R45, RZ, RZ, R17 ;  /* 0x000000ffff2d7224 */ /* 0x000fe200078e0011 */
[----:B------:R-:W-:Y:S01]  /*62a0*/  ISETP.GE.AND P1, PT, R47, R207, PT ;  /* 0x000000cf2f00720c */ /* 0x000fe20003f26270 */
[----:B------:R-:W2:Y:S01]  /*62b0*/  I2F R52, R52 ;  /* 0x0000003400347306 */ /* 0x000ea20000201400 */
[----:B------:R-:W-:-:S02]  /*62c0*/  ISETP.GE.AND P0, PT, R63, R212, PT ;  /* 0x000000d43f00720c */ /* 0x000fc40003f06270 */
[----:B------:R-:W-:Y:S02]  /*62d0*/  ISETP.GE.AND P2, PT, R63, R207, PT ;  /* 0x000000cf3f00720c */ /* 0x000fe40003f46270 */
[----:B------:R-:W-:Y:S01]  /*62e0*/  FSEL R17, R64, -INF , !P3 ;  /* 0xff80000040117808 */ /* 0x000fe20005800000 */
[----:B-1----:R-:W-:Y:S01]  /*62f0*/  FFMA.FTZ R29, R56, -UR24, R29 ;  /* 0x80000018381d7c23 */ /* 0x002fe2000801001d */
[----:B------:R-:W-:Y:S01]  /*6300*/  ISETP.LT.OR P5, PT, R13, R213, P5 ;  /* 0x000000d50d00720c */ /* 0x000fe20002fa1670 */
[----:B------:R-:W1:Y:S01]  /*6310*/  I2F R50, R50 ;  /* 0x0000003200327306 */ /* 0x000e620000201400 */
[----:B------:R-:W-:Y:S01]  /*6320*/  IABS R53, R53 ;  /* 0x0000003500357213 */ /* 0x000fe20000000000 */
[----:B------:R-:W-:Y:S01]  /*6330*/  LDSM.16.MT88.4 R64, [R192+0xe000] ;  /* 0x00e00000c040783b */ /* 0x000fe20000004200 */
[----:B------:R-:W-:Y:S02]  /*6340*/  ISETP.GE.AND P3, PT, R39, R212, PT ;  /* 0x000000d42700720c */ /* 0x000fe40003f66270 */
[-C--:B------:R-:W-:Y:S01]  /*6350*/  ISETP.LT.OR P1, PT, R47, R210.reuse, P1 ;  /* 0x000000d22f00720c */ /* 0x080fe20000f21670 */
[----:B------:R-:W-:Y:S01]  /*6360*/  IMAD.IADD R47, R211, 0x1, -R47 ;  /* 0x00000001d32f7824 */ /* 0x000fe200078e0a2f */
[CC--:B------:R-:W-:Y:S01]  /*6370*/  ISETP.LT.OR P0, PT, R63.reuse, R213.reuse, P0 ;  /* 0x000000d53f00720c */ /* 0x0c0fe20000701670 */
[----:B------:R-:W3:Y:S01]  /*6380*/  I2F R53, R53 ;  /* 0x0000003500357306 */ /* 0x000ee20000201400 */
[----:B------:R-:W-:Y:S01]  /*6390*/  ISETP.LT.OR P2, PT, R63, R210, P2 ;  /* 0x000000d23f00720c */ /* 0x000fe20001741670 */
[----:B------:R-:W-:Y:S01]  /*63a0*/  IMAD.IADD R63, R211, 0x1, -R63 ;  /* 0x00000001d33f7824 */ /* 0x000fe200078e0a3f */
[----:B------:R-:W-:Y:S01]  /*63b0*/  FSEL R221, R58, -INF , !P5 ;  /* 0xff8000003add7808 */ /* 0x000fe20006800000 */
[----:B--2---:R-:W-:Y:S01]  /*63c0*/  FFMA.FTZ R49, R52, -UR24, R49 ;  /* 0x8000001834317c23 */ /* 0x004fe20008010031 */
[----:B------:R-:W-:Y:S01]  /*63d0*/  ISETP.LT.OR P3, PT, R39, R213, P3 ;  /* 0x000000d52700720c */ /* 0x000fe20001f61670 */
[----:B------:R-:W-:Y:S01]  /*63e0*/  LDSM.16.MT88.4 R56, [R193+0xe000] ;  /* 0x00e00000c138783b */ /* 0x000fe20000004200 */
[----:B------:R-:W-:Y:S01]  /*63f0*/  ISETP.GE.AND P5, PT, R38, R212, PT ;  /* 0x000000d42600720c */ /* 0x000fe20003fa6270 */
[----:B-1----:R-:W-:Y:S01]  /*6400*/  FFMA.FTZ R50, R50, -UR24, R51 ;  /* 0x8000001832327c23 */ /* 0x002fe20008010033 */
[----:B------:R-:W-:Y:S01]  /*6410*/  IABS R47, R47 ;  /* 0x0000002f002f7213 */ /* 0x000fe20000000000 */
[----:B------:R-:W-:Y:S01]  /*6420*/  IMAD.IADD R51, R211, 0x1, -R42 ;  /* 0x00000001d3337824 */ /* 0x000fe200078e0a2a */
[----:B------:R-:W-:Y:S01]  /*6430*/  FSEL R163, R60, -INF , !P3 ;  /* 0xff8000003ca37808 */ /* 0x000fe20005800000 */
[----:B------:R-:W1:Y:S01]  /*6440*/  I2F R45, R45 ;  /* 0x0000002d002d7306 */ /* 0x000e620000201400 */
[----:B------:R-:W-:-:S02]  /*6450*/  ISETP.LT.OR P5, PT, R38, R213, P5 ;  /* 0x000000d52600720c */ /* 0x000fc40002fa1670 */
[----:B------:R-:W-:Y:S01]  /*6460*/  IABS R25, R63 ;  /* 0x0000003f00197213 */ /* 0x000fe20000000000 */
[----:B---3--:R-:W-:Y:S01]  /*6470*/  FFMA.FTZ R44, R53, -UR24, R44 ;  /* 0x80000018352c7c23 */ /* 0x008fe2000801002c */
[CC--:B------:R-:W-:Y:S02]  /*6480*/  ISETP.GE.AND P3, PT, R11.reuse, R212.reuse, PT ;  /* 0x000000d40b00720c */ /* 0x0c0fe40003f66270 */
[----:B------:R-:W-:Y:S01]  /*6490*/  FSEL R215, R54, -INF , !P5 ;  /* 0xff80000036d77808 */ /* 0x000fe20006800000 */
[----:B------:R-:W2:Y:S01]  /*64a0*/  I2F R47, R47 ;  /* 0x0000002f002f7306 */ /* 0x000ea20000201400 */
[----:B------:R-:W-:Y:S02]  /*64b0*/  ISETP.LT.OR P3, PT, R11, R213, P3 ;  /* 0x000000d50b00720c */ /* 0x000fe40001f61670 */
[----:B------:R-:W-:Y:S02]  /*64c0*/  ISETP.GE.AND P5, PT, R30, R212, PT ;  /* 0x000000d41e00720c */ /* 0x000fe40003fa6270 */
[----:B------:R-:W-:-:S02]  /*64d0*/  FSEL R165, R29, -INF , !P3 ;  /* 0xff8000001da57808 */ /* 0x000fc40005800000 */
[----:B------:R-:W-:Y:S01]  /*64e0*/  ISETP.LT.OR P5, PT, R30, R213, P5 ;  /* 0x000000d51e00720c */ /* 0x000fe20002fa1670 */
[----:B------:R-:W3:Y:S01]  /*64f0*/  I2F R25, R25 ;  /* 0x0000001900197306 */ /* 0x000ee20000201400 */
[----:B------:R-:W-:Y:S01]  /*6500*/  IABS R6, R6 ;  /* 0x0000000600067213 */ /* 0x000fe20000000000 */
[----:B-1----:R-:W-:Y:S01]  /*6510*/  FFMA.FTZ R26, R45, -UR24, R26 ;  /* 0x800000182d1a7c23 */ /* 0x002fe2000801001a */
[----:B------:R-:W-:Y:S01]  /*6520*/  IABS R29, R32 ;  /* 0x00000020001d7213 */ /* 0x000fe20000000000 */
[----:B------:R-:W-:Y:S01]  /*6530*/  IMAD.IADD R32, R211, 0x1, -R15 ;  /* 0x00000001d3207824 */ /* 0x000fe200078e0a0f */
[----:B------:R-:W-:Y:S02]  /*6540*/  IABS R55, R55 ;  /* 0x0000003700377213 */ /* 0x000fe40000000000 */
[----:B------:R-:W-:Y:S01]  /*6550*/  FSEL R177, R49, -INF , !P5 ;  /* 0xff80000031b17808 */ /* 0x000fe20006800000 */
[----:B------:R-:W-:Y:S01]  /*6560*/  IMAD.MOV.U32 R53, RZ, RZ, R29 ;  /* 0x000000ffff357224 */ /* 0x000fe200078e001d */
[----:B------:R-:W-:Y:S01]  /*6570*/  ISETP.GE.AND P5, PT, R43, R207, PT ;  /* 0x000000cf2b00720c */ /* 0x000fe20003fa6270 */
[----:B------:R-:W-:Y:S01]  /*6580*/  I2F R6, R6 ;  /* 0x0000000600067306 */ /* 0x000fe20000201400 */
[----:B------:R-:W-:Y:S01]  /*6590*/  IABS R61, R61 ;  /* 0x0000003d003d7213 */ /* 0x000fe20000000000 */
[----:B------:R-:W-:Y:S01]  /*65a0*/  IMAD.IADD R29, R211, 0x1, -R40 ;  /* 0x00000001d31d7824 */ /* 0x000fe200078e0a28 */
[----:B------:R-:W-:Y:S01]  /*65b0*/  IABS R51, R51 ;  /* 0x0000003300337213 */ /* 0x000fe20000000000 */
[----:B--2---:R-:W-:Y:S01]  /*65c0*/  FFMA.FTZ R24, R47, -UR24, R24 ;  /* 0x800000182f187c23 */ /* 0x004fe20008010018 */
[----:B------:R-:W-:Y:S01]  /*65d0*/  ISETP.GE.AND P3, PT, R37, R212, PT ;  /* 0x000000d42500720c */ /* 0x000fe20003f66270 */
[----:B---3--:R-:W-:Y:S01]  /*65e0*/  FFMA.FTZ R4, R25, -UR24, R4 ;  /* 0x8000001819047c23 */ /* 0x008fe20008010004 */
[----:B------:R-:W-:Y:S01]  /*65f0*/  ISETP.LT.OR P5, PT, R43, R210, P5 ;  /* 0x000000d22b00720c */ /* 0x000fe20002fa1670 */
[----:B------:R-:W1:Y:S01]  /*6600*/  I2F R55, R55 ;  /* 0x0000003700377306 */ /* 0x000e620000201400 */
[----:B------:R-:W-:Y:S01]  /*6610*/  IMAD.IADD R43, R211, 0x1, -R39 ;  /* 0x00000001d32b7824 */ /* 0x000fe200078e0a27 */
[----:B------:R-:W-:-:S02]  /*6620*/  IABS R29, R29 ;  /* 0x0000001d001d7213 */ /* 0x000fc40000000000 */
[----:B------:R-:W-:Y:S02]  /*6630*/  ISETP.LT.OR P3, PT, R37, R213, P3 ;  /* 0x000000d52500720c */ /* 0x000fe40001f61670 */
[----:B------:R-:W-:Y:S02]  /*6640*/  IABS R32, R32 ;  /* 0x0000002000207213 */ /* 0x000fe40000000000 */
[----:B------:R-:W2:Y:S01]  /*6650*/  I2F R61, R61 ;  /* 0x0000003d003d7306 */ /* 0x000ea20000201400 */
[----:B------:R-:W-:Y:S02]  /*6660*/  IABS R25, R43 ;  /* 0x0000002b00197213 */ /* 0x000fe40000000000 */
[----:B------:R-:W-:Y:S02]  /*6670*/  FSEL R179, R44, -INF , !P3 ;  /* 0xff8000002cb37808 */ /* 0x000fe40005800000 */
[----:B------:R-:W-:Y:S01]  /*6680*/  ISETP.GE.AND P3, PT, R14, R212, PT ;  /* 0x000000d40e00720c */ /* 0x000fe20003f66270 */
[----:B------:R-:W-:Y:S01]  /*6690*/  IMAD.MOV.U32 R47, RZ, RZ, R25 ;  /* 0x000000ffff2f7224 */ /* 0x000fe200078e0019 */
[----:B------:R-:W-:Y:S01]  /*66a0*/  FSEL R4, R4, -INF , !P2 ;  /* 0xff80000004047808 */ /* 0x000fe20005000000 */
[----:B------:R-:W3:Y:S01]  /*66b0*/  I2F R51, R51 ;  /* 0x0000003300337306 */ /* 0x000ee20000201400 */
[----:B------:R-:W-:Y:S01]  /*66c0*/  ISETP.LT.OR P3, PT, R14, R213, P3 ;  /* 0x000000d50e00720c */ /* 0x000fe20001f61670 */
[----:B-1----:R-:W-:Y:S01]  /*66d0*/  FFMA.FTZ R20, R55, -UR24, R20 ;  /* 0x8000001837147c23 */ /* 0x002fe20008010014 */
[----:B------:R-:W-:-:S02]  /*66e0*/  ISETP.GE.AND P2, PT, R41, R207, PT ;  /* 0x000000cf2900720c */ /* 0x000fc40003f46270 */
[----:B------:R-:W-:Y:S02]  /*66f0*/  FSEL R175, R50, -INF , !P3 ;  /* 0xff80000032af7808 */ /* 0x000fe40005800000 */
[C---:B------:R-:W-:Y:S01]  /*6700*/  ISETP.GE.AND P3, PT, R42.reuse, R207, PT ;  /* 0x000000cf2a00720c */ /* 0x040fe20003f66270 */
[----:B------:R1:W4:Y:S01]  /*6710*/  I2F R43, R29 ;  /* 0x0000001d002b7306 */ /* 0x0003220000201400 */
[----:B--2---:R-:W-:Y:S01]  /*6720*/  FFMA.FTZ R2, R61, -UR24, R2 ;  /* 0x800000183d027c23 */ /* 0x004fe20008010002 */
[-C--:B------:R-:W-:Y:S01]  /*6730*/  ISETP.LT.OR P2, PT, R41, R210.reuse, P2 ;  /* 0x000000d22900720c */ /* 0x080fe20001741670 */
[----:B------:R-:W-:Y:S01]  /*6740*/  IMAD.IADD R41, R211, 0x1, -R38 ;  /* 0x00000001d3297824 */ /* 0x000fe200078e0a26 */
[----:B------:R-:W-:Y:S02]  /*6750*/  ISETP.LT.OR P3, PT, R42, R210, P3 ;  /* 0x000000d22a00720c */ /* 0x000fe40001f61670 */
[----:B------:R-:W-:Y:S02]  /*6760*/  FSEL R2, R2, -INF , !P0 ;  /* 0xff80000002027808 */ /* 0x000fe40004000000 */
[----:B------:R2:W5:Y:S01]  /*6770*/  I2F R49, R32 ;  /* 0x0000002000317306 */ /* 0x0005620000201400 */
[----:B---3--:R-:W-:Y:S01]  /*6780*/  FFMA.FTZ R34, R51, -UR24, R34 ;  /* 0x8000001833227c23 */ /* 0x008fe20008010022 */
[----:B------:R-:W-:-:S02]  /*6790*/  ISETP.GE.AND P0, PT, R42, R212, PT ;  /* 0x000000d42a00720c */ /* 0x000fc40003f06270 */
[----:B------:R-:W-:Y:S02]  /*67a0*/  IABS R41, R41 ;  /* 0x0000002900297213 */ /* 0x000fe40000000000 */
[----:B------:R-:W-:Y:S02]  /*67b0*/  ISETP.LT.OR P0, PT, R42, R213, P0 ;  /* 0x000000d52a00720c */ /* 0x000fe40000701670 */
[----:B-1----:R-:W-:Y:S01]  /*67c0*/  FSEL R29, R24, -INF , !P1 ;  /* 0xff800000181d7808 */ /* 0x002fe20004800000 */
[----:B------:R-:W1:Y:S01]  /*67d0*/  I2F R53, R53 ;  /* 0x0000003500357306 */ /* 0x000e620000201400 */
[-C--:B------:R-:W-:Y:S01]  /*67e0*/  ISETP.GE.AND P1, PT, R15, R207.reuse, PT ;  /* 0x000000cf0f00720c */ /* 0x080fe20003f26270 */
[----:B----4-:R-:W-:Y:S01]  /*67f0*/  FFMA.FTZ R36, R43, -UR24, R36 ;  /* 0x800000182b247c23 */ /* 0x010fe20008010024 */
[----:B------:R-:W-:Y:S02]  /*6800*/  FSEL R21, R68, -INF , !P0 ;  /* 0xff80000044157808 */ /* 0x000fe40004000000 */
[-C--:B------:R-:W-:Y:S01]  /*6810*/  ISETP.LT.OR P1, PT, R15, R210.reuse, P1 ;  /* 0x000000d20f00720c */ /* 0x080fe20000f21670 */
[----:B------:R-:W-:Y:S01]  /*6820*/  FFMA.FTZ R15, R6, -UR24, R27 ;  /* 0x80000018060f7c23 */ /* 0x000fe2000801001b */
[C---:B------:R-:W-:Y:S01]  /*6830*/  ISETP.GE.AND P0, PT, R46.reuse, R207, PT ;  /* 0x000000cf2e00720c */ /* 0x040fe20003f06270 */
[----:B--2---:R-:W-:Y:S01]  /*6840*/  IMAD.IADD R32, R211, 0x1, -R13 ;  /* 0x00000001d3207824 */ /* 0x004fe200078e0a0d */
[----:B------:R-:W2:Y:S01]  /*6850*/  I2F R47, R47 ;  /* 0x0000002f002f7306 */ /* 0x000ea20000201400 */
[----:B-----5:R-:W-:Y:S01]  /*6860*/  FFMA.FTZ R16, R49, -UR24, R16 ;  /* 0x8000001831107c23 */ /* 0x020fe20008010010 */
[----:B------:R-:W-:Y:S01]  /*6870*/  ISETP.LT.OR P0, PT, R46, R210, P0 ;  /* 0x000000d22e00720c */ /* 0x000fe20000701670 */
[----:B------:R-:W-:Y:S01]  /*6880*/  LDSM.16.MT88.4 R48, [R194+0xe000] ;  /* 0x00e00000c230783b */ /* 0x000fe20000004200 */
[----:B------:R-:W-:-:S02]  /*6890*/  IABS R25, R32 ;  /* 0x0000002000197213 */ /* 0x000fc40000000000 */
[----:B------:R-:W-:Y:S01]  /*68a0*/  FSEL R27, R26, -INF , !P0 ;  /* 0xff8000001a1b7808 */ /* 0x000fe20004000000 */
[----:B-1----:R-:W-:Y:S01]  /*68b0*/  FFMA.FTZ R22, R53, -UR24, R22 ;  /* 0x8000001835167c23 */ /* 0x002fe20008010016 */
[----:B------:R1:W3:Y:S01]  /*68c0*/  I2F R6, R25 ;  /* 0x0000001900067306 */ /* 0x0002e20000201400 */
[----:B------:R-:W-:-:S04]  /*68d0*/  ISETP.GE.AND P0, PT, R40, R207, PT ;  /* 0x000000cf2800720c */ /* 0x000fc80003f06270 */
[----:B------:R-:W-:-:S03]  /*68e0*/  ISETP.LT.OR P0, PT, R40, R210, P0 ;  /* 0x000000d22800720c */ /* 0x000fc60000701670 */
[----:B------:R-:W4:Y:S01]  /*68f0*/  I2F R41, R41 ;  /* 0x0000002900297306 */ /* 0x000f220000201400 */
[----:B--2---:R-:W-:Y:S01]  /*6900*/  FFMA.FTZ R18, R47, -UR24, R18 ;  /* 0x800000182f127c23 */ /* 0x004fe20008010012 */
[----:B------:R-:W-:Y:S02]  /*6910*/  FSEL R219, R36, -INF , !P0 ;  /* 0xff80000024db7808 */ /* 0x000fe40004000000 */
[-C--:B------:R-:W-:Y:S02]  /*6920*/  ISETP.GE.AND P0, PT, R30, R207.reuse, PT ;  /* 0x000000cf1e00720c */ /* 0x080fe40003f06270 */
[----:B-1----:R-:W-:Y:S01]  /*6930*/  FSEL R25, R15, -INF , !P6 ;  /* 0xff8000000f197808 */ /* 0x002fe20007000000 */
[----:B---3--:R-:W-:Y:S01]  /*6940*/  FFMA.FTZ R6, R6, -UR24, R9 ;  /* 0x8000001806067c23 */ /* 0x008fe20008010009 */
[----:B------:R-:W-:Y:S01]  /*6950*/  FSEL R15, R20, -INF , !P5 ;  /* 0xff800000140f7808 */ /* 0x000fe20006800000 */
[----:B------:R-:W-:Y:S01]  /*6960*/  IMAD.IADD R20, R211, 0x1, -R11 ;  /* 0x00000001d3147824 */ /* 0x000fe200078e0a0b */
[----:B------:R-:W-:-:S02]  /*6970*/  ISETP.GE.AND P5, PT, R13, R207, PT ;  /* 0x000000cf0d00720c */ /* 0x000fc40003fa6270 */
[----:B------:R-:W-:Y:S02]  /*6980*/  FSEL R9, R16, -INF , !P1 ;  /* 0xff80000010097808 */ /* 0x000fe40004800000 */
[----:B------:R-:W-:Y:S01]  /*6990*/  ISETP.LT.OR P5, PT, R13, R210, P5 ;  /* 0x000000d20d00720c */ /* 0x000fe20002fa1670 */
[----:B----4-:R-:W-:Y:S01]  /*69a0*/  FFMA.FTZ R12, R41, -UR24, R12 ;  /* 0x80000018290c7c23 */ /* 0x010fe2000801000c */
[----:B------:R-:W-:Y:S01]  /*69b0*/  FSEL R13, R34, -INF , !P3 ;  /* 0xff800000220d7808 */ /* 0x000fe20005800000 */
[----:B------:R-:W-:Y:S01]  /*69c0*/  LDSM.16.MT88.4 R40, [R196+0xe000] ;  /* 0x00e00000c428783b */ /* 0x000fe20000004200 */
[C---:B------:R-:W-:Y:S02]  /*69d0*/  ISETP.GE.AND P3, PT, R11.reuse, R207, PT ;  /* 0x000000cf0b00720c */ /* 0x040fe40003f66270 */
[----:B------:R-:W-:Y:S02]  /*69e0*/  IABS R171, R20 ;  /* 0x0000001400ab7213 */ /* 0x000fe40000000000 */
[----:B------:R-:W-:-:S02]  /*69f0*/  ISETP.LT.OR P3, PT, R11, R210, P3 ;  /* 0x000000d20b00720c */ /* 0x000fc40001f61670 */
[----:B------:R-:W-:Y:S02]  /*6a00*/  FSEL R11, R22, -INF , !P2 ;  /* 0xff800000160b7808 */ /* 0x000fe40005000000 */
[----:B------:R-:W-:Y:S01]  /*6a10*/  FMNMX.FTZ R22, R2, R35, !PT ;  /* 0x0000002302167209 */ /* 0x000fe20007810000 */
[----:B------:R-:W1:Y:S01]  /*6a20*/  I2F R171, R171 ;  /* 0x000000ab00ab7306 */ /* 0x000e620000201400 */
[----:B------:R-:W-:Y:S02]  /*6a30*/  ISETP.GE.AND P6, PT, R39, R207, PT ;  /* 0x000000cf2700720c */ /* 0x000fe40003fc6270 */
[----:B------:R-:W-:Y:S01]  /*6a40*/  FMNMX.FTZ R16, R33, R22, !PT ;  /* 0x0000001621107209 */ /* 0x000fe20007810000 */
[----:B------:R-:W-:Y:S01]  /*6a50*/  IMAD.IADD R22, R211, 0x1, -R14 ;  /* 0x00000001d3167824 */ /* 0x000fe200078e0a0e */
[----:B------:R-:W-:Y:S01]  /*6a60*/  ISETP.LT.OR P6, PT, R39, R210, P6 ;  /* 0x000000d22700720c */ /* 0x000fe200037c1670 */
[----:B------:R-:W-:Y:S01]  /*6a70*/  IMAD.IADD R39, R211, 0x1, -R37 ;  /* 0x00000001d3277824 */ /* 0x000fe200078e0a25 */
[----:B------:R-:W-:-:S02]  /*6a80*/  FMNMX.FTZ R20, R31, R16, !PT ;  /* 0x000000101f147209 */ /* 0x000fc40007810000 */
[----:B------:R-:W-:Y:S02]  /*6a90*/  FMNMX.FTZ R16, R4, R29, !PT ;  /* 0x0000001d04107209 */ /* 0x000fe40007810000 */
[----:B------:R-:W-:Y:S02]  /*6aa0*/  FMNMX.FTZ R20, R23, R20, !PT ;  /* 0x0000001417147209 */ /* 0x000fe40007810000 */
[----:B------:R-:W-:Y:S02]  /*6ab0*/  FMNMX.FTZ R16, R27, R16, !PT ;  /* 0x000000101b107209 */ /* 0x000fe40007810000 */
[----:B------:R-:W-:Y:S01]  /*6ac0*/  ISETP.GE.AND P1, PT, R37, R207, PT ;  /* 0x000000cf2500720c */ /* 0x000fe20003f26270 */
[----:B-1----:R-:W-:Y:S01]  /*6ad0*/  FFMA.FTZ R171, R171, -UR24, R8 ;  /* 0x80000018abab7c23 */ /* 0x002fe20008010008 */
[----:B------:R-:W-:Y:S02]  /*6ae0*/  FMNMX.FTZ R16, R25, R16, !PT ;  /* 0x0000001019107209 */ /* 0x000fe40007810000 */
[----:B------:R-:W-:-:S02]  /*6af0*/  FMNMX.FTZ R20, R21, R20, !PT ;  /* 0x0000001415147209 */ /* 0x000fc40007810000 */
[----:B------:R-:W-:Y:S02]  /*6b00*/  FMNMX.FTZ R16, R15, R16, !PT ;  /* 0x000000100f107209 */ /* 0x000fe40007810000 */
[----:B------:R-:W-:Y:S01]  /*6b10*/  ISETP.LT.OR P1, PT, R37, R210, P1 ;  /* 0x000000d22500720c */ /* 0x000fe20000f21670 */
[----:B------:R-:W-:Y:S01]  /*6b20*/  IMAD.IADD R37, R211, 0x1, -R30 ;  /* 0x00000001d3257824 */ /* 0x000fe200078e0a1e */
[----:B------:R-:W-:Y:S02]  /*6b30*/  FMNMX.FTZ R20, R19, R20, !PT ;  /* 0x0000001413147209 */ /* 0x000fe40007810000 */
[----:B------:R-:W-:Y:S02]  /*6b40*/  FMNMX.FTZ R16, R13, R16, !PT ;  /* 0x000000100d107209 */ /* 0x000fe40007810000 */
[----:B------:R-:W-:Y:S02]  /*6b50*/  IABS R39, R39 ;  /* 0x0000002700277213 */ /* 0x000fe40000000000 */
[----:B------:R-:W-:-:S02]  /*6b60*/  FMNMX.FTZ R20, R17, R20, !PT ;  /* 0x0000001411147209 */ /* 0x000fc40007810000 */
[----:B------:R-:W-:Y:S02]  /*6b70*/  IABS R22, R22 ;  /* 0x0000001600167213 */ /* 0x000fe40000000000 */
[----:B------:R-:W-:Y:S01]  /*6b80*/  FMNMX.FTZ R16, R11, R16, !PT ;  /* 0x000000100b107209 */ /* 0x000fe20007810000 */
[----:B------:R-:W1:Y:S01]  /*6b90*/  I2F R39, R39 ;  /* 0x0000002700277306 */ /* 0x000e620000201400 */
[----:B------:R-:W-:Y:S01]  /*6ba0*/  IABS R37, R37 ;  /* 0x0000002500257213 */ /* 0x000fe20000000000 */
[----:B------:R-:W-:Y:S01]  /*6bb0*/  IMAD.MOV.U32 R8, RZ, RZ, R22 ;  /* 0x000000ffff087224 */ /* 0x000fe200078e0016 */
[----:B------:R-:W-:Y:S02]  /*6bc0*/  FMNMX.FTZ R20, R225, R20, !PT ;  /* 0x00000014e1147209 */ /* 0x000fe40007810000 */
[----:B------:R-:W-:Y:S02]  /*6bd0*/  FMNMX.FTZ R16, R9, R16, !PT ;  /* 0x0000001009107209 */ /* 0x000fe40007810000 */
[----:B------:R-:W-:Y:S01]  /*6be0*/  FMNMX.FTZ R20, R163, R20, !PT ;  /* 0x00000014a3147209 */ /* 0x000fe20007810000 */
[----:B------:R-:W2:Y:S01]  /*6bf0*/  I2F R37, R37 ;  /* 0x0000002500257306 */ /* 0x000ea20000201400 */
[----:B------:R-:W-:-:S02]  /*6c00*/  FSEL R169, R18, -INF , !P6 ;  /* 0xff80000012a97808 */ /* 0x000fc40007000000 */
[----:B------:R-:W-:Y:S02]  /*6c10*/  FMNMX.FTZ R16, R219, R16, !PT ;  /* 0x00000010db107209 */ /* 0x000fe40007810000 */
[----:B------:R-:W-:Y:S02]  /*6c20*/  FMNMX.FTZ R20, R221, R20, !PT ;  /* 0x00000014dd147209 */ /* 0x000fe40007810000 */
[----:B------:R-:W-:Y:S01]  /*6c30*/  ISETP.GE.AND P2, PT, R38, R207, PT ;  /* 0x000000cf2600720c */ /* 0x000fe20003f46270 */
[----:B------:R-:W3:Y:S01]  /*6c40*/  I2F R8, R8 ;  /* 0x0000000800087306 */ /* 0x000ee20000201400 */
[----:B------:R-:W-:Y:S01]  /*6c50*/  FSEL R217, R6, -INF , !P5 ;  /* 0xff80000006d97808 */ /* 0x000fe20006800000 */
[----:B-1----:R-:W-:Y:S01]  /*6c60*/  FFMA.FTZ R10, R39, -UR24, R10 ;  /* 0x80000018270a7c23 */ /* 0x002fe2000801000a */
[----:B------:R-:W-:Y:S02]  /*6c70*/  FMNMX.FTZ R16, R169, R16, !PT ;  /* 0x00000010a9107209 */ /* 0x000fe40007810000 */
[----:B------:R-:W-:-:S02]  /*6c80*/  FMNMX.FTZ R20, R165, R20, !PT ;  /* 0x00000014a5147209 */ /* 0x000fc40007810000 */
[----:B------:R-:W-:Y:S01]  /*6c90*/  ISETP.LT.OR P2, PT, R38, R210, P2 ;  /* 0x000000d22600720c */ /* 0x000fe20001741670 */
[----:B--2---:R-:W-:Y:S01]  /*6ca0*/  FFMA.FTZ R28, R37, -UR24, R28 ;  /* 0x80000018251c7c23 */ /* 0x004fe2000801001c */
[----:B------:R-:W-:Y:S02]  /*6cb0*/  FSEL R171, R171, -INF , !P3 ;  /* 0xff800000abab7808 */ /* 0x000fe40005800000 */
[----:B------:R-:W-:Y:S02]  /*6cc0*/  FMNMX.FTZ R16, R217, R16, !PT ;  /* 0x00000010d9107209 */ /* 0x000fe40007810000 */
[----:B------:R-:W-:Y:S02]  /*6cd0*/  FMNMX.FTZ R20, R215, R20, !PT ;  /* 0x00000014d7147209 */ /* 0x000fe40007810000 */
[----:B------:R-:W-:Y:S01]  /*6ce0*/  FSEL R173, R12, -INF , !P2 ;  /* 0xff8000000cad7808 */ /* 0x000fe20005000000 */
[----:B---3--:R-:W-:Y:S01]  /*6cf0*/  FFMA.FTZ R3, R8, -UR24, R3 ;  /* 0x8000001808037c23 */ /* 0x008fe20008010003 */
[----:B------:R-:W-:-:S02]  /*6d00*/  FMNMX.FTZ R16, R171, R16, !PT ;  /* 0x00000010ab107209 */ /* 0x000fc40007810000 */
[----:B------:R-:W-:Y:S02]  /*6d10*/  FMNMX.FTZ R18, R179, R20, !PT ;  /* 0x00000014b3127209 */ /* 0x000fe40007810000 */
[----:B------:R-:W-:Y:S02]  /*6d20*/  ISETP.LT.OR P0, PT, R30, R210, P0 ;  /* 0x000000d21e00720c */ /* 0x000fe40000701670 */
[----:B------:R-:W-:Y:S02]  /*6d30*/  ISETP.GE.AND P3, PT, R14, R207, PT ;  /* 0x000000cf0e00720c */ /* 0x000fe40003f66270 */
[----:B------:R-:W-:Y:S02]  /*6d40*/  FSEL R143, R10, -INF , !P1 ;  /* 0xff8000000a8f7808 */ /* 0x000fe40004800000 */
[----:B------:R-:W-:Y:S02]  /*6d50*/  FMNMX.FTZ R16, R173, R16, !PT ;  /* 0x00000010ad107209 */ /* 0x000fe40007810000 */
[----:B------:R-:W-:-:S02]  /*6d60*/  FMNMX.FTZ R6, R177, R18, !PT ;  /* 0x00000012b1067209 */ /* 0x000fc40007810000 */
[----:B------:R-:W-:Y:S02]  /*6d70*/  ISETP.LT.OR P3, PT, R14, R210, P3 ;  /* 0x000000d20e00720c */ /* 0x000fe40001f61670 */
[----:B------:R-:W-:Y:S02]  /*6d80*/  FSEL R141, R28, -INF , !P0 ;  /* 0xff8000001c8d7808 */ /* 0x000fe40004000000 */
[----:B------:R-:W-:Y:S02]  /*6d90*/  FMNMX.FTZ R16, R143, R16, !PT ;  /* 0x000000108f107209 */ /* 0x000fe40007810000 */
        /* <DEDUP_REMOVED lines=345> */
.L_x_5709:
[----:B------:R-:W-:-:S05]  /*8330*/  IMAD.MOV.U32 R7, RZ, RZ, c[0x0][0x1a0] ;  /* 0x00006800ff077624 */ /* 0x000fca00078e00ff */
[----:B------:R-:W-:-:S04]  /*8340*/  LEA R7, -R7, RZ, 0x6 ;  /* 0x000000ff07077211 */ /* 0x000fc800078e31ff */
[----:B------:R-:W-:Y:S02]  /*8350*/  SHF.R.S32.HI R2, RZ, 0x1f, R7 ;  /* 0x0000001fff027819 */ /* 0x000fe40000011407 */
.L_x_5710:
        /* <DEDUP_REMOVED lines=92> */
[----:B------:R-:W-:Y:S02]  /*8920*/  @P1 STS.128 [R206+0x11000], RZ ;  /* 0x011000ffce001388 */ /* 0x000fe40000000c00 */
[----:B------:R-:W-:Y:S01]  /*8930*/  IMAD.IADD R2, R214, 0x1, -R0 ;  /* 0x00000001d6027824 */ /* 0x000fe200078e0a00 */
[C---:B------:R-:W-:Y:S01]  /*8940*/  IADD3 R223, R0.reuse, 0x20, RZ ;  /* 0x0000002000df7810 */ /* 0x040fe20007ffe0ff */
[----:B------:R-:W-:Y:S01]  /*8950*/  @!PT LDS RZ, [RZ] ;  /* 0x00000000fffff984 */ /* 0x000fe20000000800 */
[----:B------:R-:W-:Y:S01]  /*8960*/  @!PT LDS RZ, [RZ] ;  /* 0x00000000fffff984 */ /* 0x000fe20000000800 */
[----:B------:R-:W-:Y:S01]  /*8970*/  @!PT LDS RZ, [RZ] ;  /* 0x00000000fffff984 */ /* 0x000fe20000000800 */
[----:B------:R1:W-:Y:S01]  /*8980*/  @!P1 LDGSTS.E.BYPASS.LTC128B.128 [R206+0x11000], [R6.64+0x100] ;  /* 0x1100010006ce9fae */ /* 0x0003e2000b901d46 */
[----:B------:R-:W-:-:S02]  /*8990*/  IADD3 R178, R0, 0x19, RZ ;  /* 0x0000001900b27810 */ /* 0x000fc40007ffe0ff */
[----:B------:R-:W-:Y:S01]  /*89a0*/  IABS R2, R2 ;  /* 0x0000000200027213 */ /* 0x000fe20000000000 */
[----:B------:R-:W-:Y:S01]  /*89b0*/  @P3 STS.128 [R206+0xd800], RZ ;  /* 0x00d800ffce003388 */ /* 0x000fe20000000c00 */
[C---:B------:R-:W-:Y:S01]  /*89c0*/  IADD3 R222, R0.reuse, 0x21, RZ ;  /* 0x0000002100de7810 */ /* 0x040fe20007ffe0ff */
[----:B------:R-:W-:Y:S01]  /*89d0*/  IMAD.IADD R215, R211, 0x1, -R178 ;  /* 0x00000001d3d77824 */ /* 0x000fe200078e0ab2 */
[C---:B------:R-:W-:Y:S01]  /*89e0*/  IADD3 R226, R0.reuse, 0x28, RZ ;  /* 0x0000002800e27810 */ /* 0x040fe20007ffe0ff */
[----:B------:R-:W-:Y:S01]  /*89f0*/  @!PT LDS RZ, [RZ] ;  /* 0x00000000fffff984 */ /* 0x000fe20000000800 */
[----:B------:R-:W-:Y:S01]  /*8a00*/  @!PT LDS RZ, [RZ] ;  /* 0x00000000fffff984 */ /* 0x000fe20000000800 */
[----:B------:R-:W-:Y:S01]  /*8a10*/  @!PT LDS RZ, [RZ] ;  /* 0x00000000fffff984 */ /* 0x000fe20000000800 */
[----:B------:R5:W-:Y:S01]  /*8a20*/  @!P3 LDGSTS.E.BYPASS.LTC128B.128 [R206+0xd800], [R10.64] ;  /* 0x0d8000000acebfae */ /* 0x000be2000b901d46 */
[----:B------:R-:W-:Y:S01]  /*8a30*/  IMAD.MOV.U32 R135, RZ, RZ, R2 ;  /* 0x000000ffff877224 */ /* 0x000fe200078e0002 */
[C---:B------:R-:W-:Y:S02]  /*8a40*/  IADD3 R2, R0.reuse, 0x1, RZ ;  /* 0x0000000100027810 */ /* 0x040fe40007ffe0ff */
[----:B------:R-:W-:Y:S01]  /*8a50*/  @P2 STS.128 [R206+0xf800], RZ ;  /* 0x00f800ffce002388 */ /* 0x000fe20000000c00 */
[----:B------:R-:W-:Y:S01]  /*8a60*/  IADD3 R231, R0, 0x30, RZ ;  /* 0x0000003000e77810 */ /* 0x000fe20007ffe0ff */
[----:B------:R-:W-:Y:S01]  /*8a70*/  IMAD.IADD R230, R214, 0x1, -R226 ;  /* 0x00000001d6e67824 */ /* 0x000fe200078e0ae2 */
[C---:B------:R-:W-:Y:S01]  /*8a80*/  IADD3 R228, R0.reuse, 0x29, RZ ;  /* 0x0000002900e47810 */ /* 0x040fe20007ffe0ff */
[----:B------:R-:W-:Y:S01]  /*8a90*/  @!PT LDS RZ, [RZ] ;  /* 0x00000000fffff984 */ /* 0x000fe20000000800 */
[----:B------:R-:W-:Y:S01]  /*8aa0*/  @!PT LDS RZ, [RZ] ;  /* 0x00000000fffff984 */ /* 0x000fe20000000800 */
[----:B------:R-:W-:Y:S01]  /*8ab0*/  @!PT LDS RZ, [RZ] ;  /* 0x00000000fffff984 */ /* 0x000fe20000000800 */
[----:B------:R1:W-:Y:S01]  /*8ac0*/  @!P2 LDGSTS.E.BYPASS.LTC128B.128 [R206+0xf800], [R34.64+0x80] ;  /* 0x0f80008022ceafae */ /* 0x0003e2000b901d46 */
[----:B------:R-:W-:Y:S01]  /*8ad0*/  I2F R135, R135 ;  /* 0x0000008700877306 */ /* 0x000fe20000201400 */
[----:B------:R-:W-:-:S02]  /*8ae0*/  ISETP.GE.AND P4, PT, R0, R212, PT ;  /* 0x000000d40000720c */ /* 0x000fc40003f86270 */
[----:B------:R-:W-:Y:S01]  /*8af0*/  @P1 STS.128 [R206+0x11800], RZ ;  /* 0x011800ffce001388 */ /* 0x000fe20000000c00 */
[--C-:B------:R-:W-:Y:S01]  /*8b00*/  IMAD.IADD R234, R211, 0x1, -R228.reuse ;  /* 0x00000001d3ea7824 */ /* 0x100fe200078e0ae4 */
[----:B------:R-:W-:Y:S01]  /*8b10*/  ISETP.LT.OR P4, PT, R0, R213, P4 ;  /* 0x000000d50000720c */ /* 0x000fe20002781670 */
[----:B------:R-:W-:Y:S01]  /*8b20*/  IMAD.IADD R232, R214, 0x1, -R228 ;  /* 0x00000001d6e87824 */ /* 0x000fe200078e0ae4 */
[----:B------:R-:W-:Y:S01]  /*8b30*/  @!PT LDS RZ, [RZ] ;  /* 0x00000000fffff984 */ /* 0x000fe20000000800 */
[----:B------:R-:W-:Y:S01]  /*8b40*/  @!PT LDS RZ, [RZ] ;  /* 0x00000000fffff984 */ /* 0x000fe20000000800 */
[----:B------:R-:W-:Y:S01]  /*8b50*/  @!PT LDS RZ, [RZ] ;  /* 0x00000000fffff984 */ /* 0x000fe20000000800 */
[----:B------:R1:W-:Y:S01]  /*8b60*/  @!P1 LDGSTS.E.BYPASS.LTC128B.128 [R206+0x11800], [R32.64+0x100] ;  /* 0x1180010020ce9fae */ /* 0x0003e2000b901d46 */
[C---:B------:R-:W-:Y:S02]  /*8b70*/  ISETP.GE.AND P6, PT, R2.reuse, R212, PT ;  /* 0x000000d40200720c */ /* 0x040fe40003fc6270 */
[----:B------:R-:W-:Y:S01]  /*8b80*/  IABS R234, R234 ;  /* 0x000000ea00ea7213 */ /* 0x000fe20000000000 */
[----:B------:R-:W-:Y:S01]  /*8b90*/  LDSM.16.M88.4 R148, [R202] ;  /* 0x00000000ca94783b */ /* 0x000fe20000000200 */
[C---:B------:R-:W-:Y:S02]  /*8ba0*/  ISETP.GE.AND P0, PT, R2.reuse, R207, PT ;  /* 0x000000cf0200720c */ /* 0x040fe40003f06270 */
[C---:B------:R-:W-:Y:S01]  /*8bb0*/  ISETP.LT.OR P6, PT, R2.reuse, R213, P6 ;  /* 0x000000d50200720c */ /* 0x040fe200037c1670 */
[----:B--2---:R-:W2:Y:S01]  /*8bc0*/  LDSM.16.M88.4 R20, [R201+0x6000] ;  /* 0x00600000c914783b */ /* 0x004ea20000000200 */
[----:B------:R-:W-:-:S02]  /*8bd0*/  ISETP.LT.OR P0, PT, R2, R210, P0 ;  /* 0x000000d20200720c */ /* 0x000fc40000701670 */
[C---:B------:R-:W-:Y:S01]  /*8be0*/  ISETP.GE.AND P5, PT, R0.reuse, R207, PT ;  /* 0x000000cf0000720c */ /* 0x040fe20003fa6270 */
[----:B---3--:R-:W4:Y:S01]  /*8bf0*/  LDSM.16.M88.4 R12, [R201+0x6800] ;  /* 0x00680000c90c783b */ /* 0x008f220000000200 */
[----:B------:R-:W-:Y:S02]  /*8c00*/  IABS R215, R215 ;  /* 0x000000d700d77213 */ /* 0x000fe40000000000 */
[----:B------:R-:W-:Y:S01]  /*8c10*/  ISETP.LT.OR P5, PT, R0, R210, P5 ;  /* 0x000000d20000720c */ /* 0x000fe20002fa1670 */
[----:B------:R-:W3:Y:S01]  /*8c20*/  LDSM.16.M88.4 R156, [R201+0x7000] ;  /* 0x00700000c99c783b */ /* 0x000ee20000000200 */
[----:B------:R-:W-:Y:S02]  /*8c30*/  IABS R230, R230 ;  /* 0x000000e600e67213 */ /* 0x000fe40000000000 */
[----:B------:R-:W-:Y:S01]  /*8c40*/  I2F R215, R215 ;  /* 0x000000d700d77306 */ /* 0x000fe20000201400 */
[----:B------:R-:W3:Y:S01]  /*8c50*/  LDSM.16.M88.4 R28, [R201+0x7800] ;  /* 0x00780000c91c783b */ /* 0x000ee20000000200 */
[----:B------:R-:W-:-:S03]  /*8c60*/  IABS R232, R232 ;  /* 0x000000e800e87213 */ /* 0x000fc60000000000 */
[----:B------:R-:W-:Y:S03]  /*8c70*/  LDSM.16.M88.4 R172, [R200] ;  /* 0x00000000c8ac783b */ /* 0x000fe60000000200 */
[----:B------:R-:W-:Y:S01]  /*8c80*/  I2F R230, R230 ;  /* 0x000000e600e67306 */ /* 0x000fe20000201400 */
[----:B-----5:R-:W5:Y:S04]  /*8c90*/  LDSM.16.M88.4 R8, [R199] ;  /* 0x00000000c708783b */ /* 0x020f680000000200 */
[----:B-1----:R-:W1:Y:S03]  /*8ca0*/  LDSM.16.M88.4 R4, [R191] ;  /* 0x00000000bf04783b */ /* 0x002e660000000200 */
[----:B------:R-:W-:Y:S01]  /*8cb0*/  I2F R232, R232 ;  /* 0x000000e800e87306 */ /* 0x000fe20000201400 */
[----:B------:R-:W1:Y:S04]  /*8cc0*/  LDSM.16.M88.4 R168, [R190] ;  /* 0x00000000bea8783b */ /* 0x000e680000000200 */
[----:B------:R-:W1:Y:S04]  /*8cd0*/  LDSM.16.M88.4 R164, [R189] ;  /* 0x00000000bda4783b */ /* 0x000e680000000200 */
[----:B------:R-:W-:Y:S01]  /*8ce0*/  LDSM.16.M88.4 R144, [R198] ;  /* 0x00000000c690783b */ /* 0x000fe20000000200 */
[C---:B--2---:R-:W-:Y:S03]  /*8cf0*/  HMMA.16816.F32.BF16 R24, R148.reuse, R20, RZ ;  /* 0x000000149418723c */ /* 0x044fe600000418ff */
[----:B------:R-:W2:Y:S04]  /*8d00*/  LDSM.16.M88.4 R140, [R195+0x6000] ;  /* 0x00600000c38c783b */ /* 0x000ea80000000200 */
[----:B------:R-:W1:Y:S01]  /*8d10*/  LDSM.16.M88.4 R136, [R195+0x6800] ;  /* 0x00680000c388783b */ /* 0x000e620000000200 */
[C---:B------:R-:W-:Y:S03]  /*8d20*/  HMMA.16816.F32.BF16 R20, R148.reuse, R22, RZ ;  /* 0x000000169414723c */ /* 0x040fe600000418ff */
[----:B------:R-:W1:Y:S04]  /*8d30*/  LDSM.16.M88.4 R32, [R195+0x7000] ;  /* 0x00700000c320783b */ /* 0x000e680000000200 */
[----:B------:R-:W0:Y:S01]  /*8d40*/  LDGDEPBAR ;  /* 0x00000000000079af */ /* 0x000e220000000000 */
[C---:B----4-:R-:W-:Y:S08]  /*8d50*/  HMMA.16816.F32.BF16 R16, R148.reuse, R12, RZ ;  /* 0x0000000c9410723c */ /* 0x050ff000000418ff */
[C---:B------:R-:W-:Y:S08]  /*8d60*/  HMMA.16816.F32.BF16 R12, R148.reuse, R14, RZ ;  /* 0x0000000e940c723c */ /* 0x040ff000000418ff */
[C---:B---3--:R-:W-:Y:S08]  /*8d70*/  HMMA.16816.F32.BF16 R160, R148.reuse, R156, RZ ;  /* 0x0000009c94a0723c */ /* 0x048ff000000418ff */
[C---:B------:R-:W-:Y:S08]  /*8d80*/  HMMA.16816.F32.BF16 R156, R148.reuse, R158, RZ ;  /* 0x0000009e949c723c */ /* 0x040ff000000418ff */
[C---:B------:R-:W-:Y:S08]  /*8d90*/  HMMA.16816.F32.BF16 R152, R148.reuse, R28, RZ ;  /* 0x0000001c9498723c */ /* 0x040ff000000418ff */
[----:B------:R-:W-:Y:S01]  /*8da0*/  HMMA.16816.F32.BF16 R148, R148, R30, RZ ;  /* 0x0000001e9494723c */ /* 0x000fe200000418ff */
[----:B------:R-:W3:Y:S07]  /*8db0*/  LDSM.16.M88.4 R28, [R195+0x7800] ;  /* 0x00780000c31c783b */ /* 0x000eee0000000200 */
[C---:B-----5:R-:W-:Y:S08]  /*8dc0*/  HMMA.16816.F32.BF16 R24, R172.reuse, R8, R24 ;  /* 0x00000008ac18723c */ /* 0x060ff00000041818 */
[C---:B------:R-:W-:Y:S01]  /*8dd0*/  HMMA.16816.F32.BF16 R20, R172.reuse, R10, R20 ;  /* 0x0000000aac14723c */ /* 0x040fe20000041814 */
[----:B------:R-:W-:Y:S07]  /*8de0*/  LDSM.16.M88.4 R8, [R197] ;  /* 0x00000000c508783b */ /* 0x000fee0000000200 */
[C---:B-1----:R-:W-:Y:S08]  /*8df0*/  HMMA.16816.F32.BF16 R16, R172.reuse, R4, R16 ;  /* 0x00000004ac10723c */ /* 0x042ff00000041810 */
[C---:B------:R-:W-:Y:S01]  /*8e00*/  HMMA.16816.F32.BF16 R12, R172.reuse, R6, R12 ;  /* 0x00000006ac0c723c */ /* 0x040fe2000004180c */
[----:B------:R-:W1:Y:S07]  /*8e10*/  LDSM.16.M88.4 R4, [R188] ;  /* 0x00000000bc04783b */ /* 0x000e6e0000000200 */
        /* <DEDUP_REMOVED lines=9> */
[C---:B------:R-:W-:Y:S01]  /*8eb0*/  HMMA.16816.F32.BF16 R12, R144.reuse, R138, R12 ;  /* 0x0000008a900c723c */ /* 0x040fe2000004180c */
[----:B------:R-:W5:Y:S07]  /*8ec0*/  LDSM.16.M88.4 R136, [R188+0x1800] ;  /* 0x00180000bc88783b */ /* 0x000f6e0000000200 */
[C---:B------:R-:W-:Y:S08]  /*8ed0*/  HMMA.16816.F32.BF16 R160, R144.reuse, R32, R160 ;  /* 0x0000002090a0723c */ /* 0x040ff000000418a0 */
[C---:B------:R-:W-:Y:S01]  /*8ee0*/  HMMA.16816.F32.BF16 R156, R144.reuse, R34, R156 ;  /* 0x00000022909c723c */ /* 0x040fe2000004189c */
[----:B------:R-:W-:Y:S07]  /*8ef0*/  LDSM.16.M88.4 R32, [R201+0x8000] ;  /* 0x00800000c920783b */ /* 0x000fee0000000200 */
[C---:B---3--:R-:W-:Y:S08]  /*8f00*/  HMMA.16816.F32.BF16 R152, R144.reuse, R28, R152 ;  /* 0x0000001c9098723c */ /* 0x048ff00000041898 */
[----:B------:R-:W-:Y:S01]  /*8f10*/  HMMA.16816.F32.BF16 R148, R144, R30, R148 ;  /* 0x0000001e9094723c */ /* 0x000fe20000041894 */
[----:B------:R-:W-:Y:S04]  /*8f20*/  LDSM.16.M88.4 R144, [R202+0x2000] ;  /* 0x00200000ca90783b */ /* 0x000fe80000000200 */
[----:B------:R-:W-:Y:S03]  /*8f30*/  LDSM.16.M88.4 R28, [R201+0x8800] ;  /* 0x00880000c91c783b */ /* 0x000fe60000000200 */
[C---:B-1----:R-:W-:Y:S08]  /*8f40*/  HMMA.16816.F32.BF16 R24, R8.reuse, R4, R24 ;  /* 0x000000040818723c */ /* 0x042ff00000041818 */
[C---:B------:R-:W-:Y:S01]  /*8f50*/  HMMA.16816.F32.BF16 R20, R8.reuse, R6, R20 ;  /* 0x000000060814723c */ /* 0x040fe20000041814 */
[----:B------:R-:W1:Y:S07]  /*8f60*/  LDSM.16.M88.4 R4, [R201+0x9000] ;  /* 0x00900000c904783b */ /* 0x000e6e0000000200 */
[C---:B----4-:R-:W-:Y:S08]  /*8f70*/  HMMA.16816.F32.BF16 R160, R8.reuse, R164, R160 ;  /* 0x000000a408a0723c */ /* 0x050ff000000418a0 */
[C---:B------:R-:W-:Y:S01]  /*8f80*/  HMMA.16816.F32.BF16 R156, R8.reuse, R166, R156 ;  /* 0x000000a6089c723c */ /* 0x040fe2000004189c */
[----:B------:R-:W-:Y:S07]  /*8f90*/  LDSM.16.M88.4 R164, [R200+0x2000] ;  /* 0x00200000c8a4783b */ /* 0x000fee0000000200 */
[C---:B--2---:R-:W-:Y:S08]  /*8fa0*/  HMMA.16816.F32.BF16 R16, R8.reuse, R140, R16 ;  /* 0x0000008c0810723c */ /* 0x044ff00000041810 */
[C---:B------:R-:W-:Y:S01]  /*8fb0*/  HMMA.16816.F32.BF16 R12, R8.reuse, R142, R12 ;  /* 0x0000008e080c723c */ /* 0x040fe2000004180c */
[----:B------:R-:W2:Y:S07]  /*8fc0*/  LDSM.16.M88.4 R140, [R201+0x9800] ;  /* 0x00980000c98c783b */ /* 0x000eae0000000200 */
[C---:B-----5:R-:W-:Y:S01]  /*8fd0*/  HMMA.16816.F32.BF16 R168, R8.reuse, R136, R152 ;  /* 0x0000008808a8723c */ /* 0x060fe20000041898 */
[----:B------:R-:W3:Y:S07]  /*8fe0*/  LDSM.16.M88.4 R152, [R187] ;  /* 0x00000000bb98783b */ /* 0x000eee0000000200 */
[----:B------:R-:W-:Y:S01]  /*8ff0*/  HMMA.16816.F32.BF16 R148, R8, R138, R148 ;  /* 0x0000008a0894723c */ /* 0x000fe20000041894 */
[----:B------:R-:W4:Y:S04]  /*9000*/  LDSM.16.M88.4 R8, [R186] ;  /* 0x00000000ba08783b */ /* 0x000f280000000200 */
[----:B------:R-:W-:Y:S03]  /*9010*/  LDSM.16.M88.4 R136, [R198+0x2000] ;  /* 0x00200000c688783b */ /* 0x000fe60000000200 */
[C---:B-1----:R-:W-:Y:S08]  /*9020*/  HMMA.16816.F32.BF16 R160, R144.reuse, R4, R160 ;  /* 0x0000000490a0723c */ /* 0x042ff000000418a0 */
[C---:B------:R-:W-:Y:S01]  /*9030*/  HMMA.16816.F32.BF16 R156, R144.reuse, R6, R156 ;  /* 0x00000006909c723c */ /* 0x040fe2000004189c */
[----:B------:R-:W1:Y:S07]  /*9040*/  LDSM.16.M88.4 R4, [R185] ;  /* 0x00000000b904783b */ /* 0x000e6e0000000200 */
[C---:B------:R-:W-:Y:S08]  /*9050*/  HMMA.16816.F32.BF16 R24, R144.reuse, R32, R24 ;  /* 0x000000209018723c */ /* 0x040ff00000041818 */
[C---:B------:R-:W-:Y:S01]  /*9060*/  HMMA.16816.F32.BF16 R20, R144.reuse, R34, R20 ;  /* 0x000000229014723c */ /* 0x040fe20000041814 */
[----:B------:R-:W-:Y:S07]  /*9070*/  LDSM.16.M88.4 R32, [R195+0x8000] ;  /* 0x00800000c320783b */ /* 0x000fee0000000200 */
[C---:B------:R-:W-:Y:S08]  /*9080*/  HMMA.16816.F32.BF16 R16, R144.reuse, R28, R16 ;  /* 0x0000001c9010723c */ /* 0x040ff00000041810 */
[C---:B------:R-:W-:Y:S01]  /*9090*/  HMMA.16816.F32.BF16 R12, R144.reuse, R30, R12 ;  /* 0x0000001e900c723c */ /* 0x040fe2000004180c */
[----:B------:R-:W5:Y:S07]  /*90a0*/  LDSM.16.M88.4 R28, [R184] ;  /* 0x00000000b81c783b */ /* 0x000f6e0000000200 */
[C---:B--2---:R-:W-:Y:S08]  /*90b0*/  HMMA.16816.F32.BF16 R168, R144.reuse, R140, R168 ;  /* 0x0000008c90a8723c */ /* 0x044ff000000418a8 */
[----:B------:R-:W-:Y:S01]  /*90c0*/  HMMA.16816.F32.BF16 R148, R144, R142, R148 ;  /* 0x0000008e9094723c */ /* 0x000fe20000041894 */
[----:B------:R-:W2:Y:S04]  /*90d0*/  LDSM.16.M88.4 R140, [R195+0x8800] ;  /* 0x00880000c38c783b */ /* 0x000ea80000000200 */
[----:B------:R-:W2:Y:S03]  /*90e0*/  LDSM.16.M88.4 R144, [R195+0x9000] ;  /* 0x00900000c390783b */ /* 0x000ea60000000200 */
[C---:B---3--:R-:W-:Y:S08]  /*90f0*/  HMMA.16816.F32.BF16 R24, R164.reuse, R152, R24 ;  /* 0x00000098a418723c */ /* 0x048ff00000041818 */
[C---:B------:R-:W-:Y:S01]  /*9100*/  HMMA.16816.F32.BF16 R20, R164.reuse, R154, R20 ;  /* 0x0000009aa414723c */ /* 0x040fe20000041814 */
[----:B------:R-:W3:Y:S07]  /*9110*/  LDSM.16.M88.4 R152, [R195+0x9800] ;  /* 0x00980000c398783b */ /* 0x000eee0000000200 */
[C---:B----4-:R-:W-:Y:S08]  /*9120*/  HMMA.16816.F32.BF16 R16, R164.reuse, R8, R16 ;  /* 0x00000008a410723c */ /* 0x050ff00000041810 */
[C---:B------:R-:W-:Y:S01]  /*9130*/  HMMA.16816.F32.BF16 R12, R164.reuse, R10, R12 ;  /* 0x0000000aa40c723c */ /* 0x040fe2000004180c */
[----:B------:R-:W-:Y:S07]  /*9140*/  LDSM.16.M88.4 R8, [R197+0x2000] ;  /* 0x00200000c508783b */ /* 0x000fee0000000200 */
[C---:B-1----:R-:W-:Y:S08]  /*9150*/  HMMA.16816.F32.BF16 R160, R164.reuse, R4, R160 ;  /* 0x00000004a4a0723c */ /* 0x042ff000000418a0 */
[C---:B------:R-:W-:Y:S01]  /*9160*/  HMMA.16816.F32.BF16 R156, R164.reuse, R6, R156 ;  /* 0x00000006a49c723c */ /* 0x040fe2000004189c */
[----:B------:R-:W1:Y:S07]  /*9170*/  LDSM.16.M88.4 R4, [R188+0x2000] ;  /* 0x00200000bc04783b */ /* 0x000e6e0000000200 */
[C---:B-----5:R-:W-:Y:S01]  /*9180*/  HMMA.16816.F32.BF16 R172, R164.reuse, R28, R168 ;  /* 0x0000001ca4ac723c */ /* 0x060fe200000418a8 */
[----:B------:R-:W4:Y:S07]  /*9190*/  LDSM.16.M88.4 R168, [R188+0x2800] ;  /* 0x00280000bca8783b */ /* 0x000f2e0000000200 */
[----:B------:R-:W-:Y:S01]  /*91a0*/  HMMA.16816.F32.BF16 R148, R164, R30, R148 ;  /* 0x0000001ea494723c */ /* 0x000fe20000041894 */
[----:B------:R-:W5:Y:S06]  /*91b0*/  LDSM.16.M88.4 R28, [R188+0x3000] ;  /* 0x00300000bc1c783b */ /* 0x000f6c0000000200 */
[C---:B------:R-:W-:Y:S01]  /*91c0*/  IADD3 R164, R0.reuse, 0x10, RZ ;  /* 0x0000001000a47810 */ /* 0x040fe20007ffe0ff */
[----:B------:R-:W-:Y:S01]  /*91d0*/  HMMA.16816.F32.BF16 R24, R136, R32, R24 ;  /* 0x000000208818723c */ /* 0x000fe20000041818 */
[----:B------:R-:W-:-:S07]  /*91e0*/  IADD3 R166, R0, 0x11, RZ ;  /* 0x0000001100a67810 */ /* 0x000fce0007ffe0ff */
[C---:B------:R-:W-:Y:S01]  /*91f0*/  HMMA.16816.F32.BF16 R20, R136.reuse, R34, R20 ;  /* 0x000000228814723c */ /* 0x040fe20000041814 */
[----:B------:R-:W1:Y:S07]  /*9200*/  LDSM.16.M88.4 R32, [R188+0x3800] ;  /* 0x00380000bc20783b */ /* 0x000e6e0000000200 */
[C---:B--2---:R-:W-:Y:S08]  /*9210*/  HMMA.16816.F32.BF16 R16, R136.reuse, R140, R16 ;  /* 0x0000008c8810723c */ /* 0x044ff00000041810 */
[C---:B------:R-:W-:Y:S01]  /*9220*/  HMMA.16816.F32.BF16 R12, R136.reuse, R142, R12 ;  /* 0x0000008e880c723c */ /* 0x040fe2000004180c */
[----:B------:R-:W-:Y:S07]  /*9230*/  LDSM.16.M88.4 R140, [R200+0x4000] ;  /* 0x00400000c88c783b */ /* 0x000fee0000000200 */
[C---:B------:R-:W-:Y:S08]  /*9240*/  HMMA.16816.F32.BF16 R160, R136.reuse, R144, R160 ;  /* 0x0000009088a0723c */ /* 0x040ff000000418a0 */
[C---:B------:R-:W-:Y:S07]  /*9250*/  HMMA.16816.F32.BF16 R156, R136.reuse, R146, R156 ;  /* 0x00000092889c723c */ /* 0x040fee000004189c */
[C---:B------:R-:W-:Y:S01]  /*9260*/  IADD3 R147, R0.reuse, 0x8, RZ ;  /* 0x0000000800937810 */ /* 0x040fe20007ffe0ff */
[----:B---3--:R-:W-:Y:S01]  /*9270*/  HMMA.16816.F32.BF16 R172, R136, R152, R172 ;  /* 0x0000009888ac723c */ /* 0x008fe200000418ac */
[----:B------:R-:W-:-:S06]  /*9280*/  IADD3 R146, R0, 0x9, RZ ;  /* 0x0000000900927810 */ /* 0x000fcc0007ffe0ff */
[----:B------:R-:W-:Y:S01]  /*9290*/  IMAD.IADD R153, R211, 0x1, -R147 ;  /* 0x00000001d3997824 */ /* 0x000fe200078e0a93 */
[----:B------:R-:W-:Y:S01]  /*92a0*/  HMMA.16816.F32.BF16 R148, R136, R154, R148 ;  /* 0x0000009a8894723c */ /* 0x000fe20000041894 */
[----:B------:R-:W-:Y:S03]  /*92b0*/  LDSM.16.M88.4 R136, [R202+0x4000] ;  /* 0x00400000ca88783b */ /* 0x000fe60000000200 */
[----:B------:R-:W-:-:S04]  /*92c0*/  IABS R153, R153 ;  /* 0x0000009900997213 */ /* 0x000fc80000000000 */
[C---:B-1----:R-:W-:Y:S02]  /*92d0*/  HMMA.16816.F32.BF16 R24, R8.reuse, R4, R24 ;  /* 0x000000040818723c */ /* 0x042fe40000041818 */
[----:B------:R-:W-:Y:S06]  /*92e0*/  I2F R153, R153 ;  /* 0x0000009900997306 */ /* 0x000fec0000201400 */
[C---:B------:R-:W-:Y:S01]  /*92f0*/  HMMA.16816.F32.BF16 R20, R8.reuse, R6, R20 ;  /* 0x000000060814723c */ /* 0x040fe20000041814 */
[----:B------:R-:W1:Y:S07]  /*9300*/  LDSM.16.M88.4 R4, [R201+0xa000] ;  /* 0x00a00000c904783b */ /* 0x000e6e0000000200 */
[C---:B----4-:R-:W-:Y:S08]  /*9310*/  HMMA.16816.F32.BF16 R16, R8.reuse, R168, R16 ;  /* 0x000000a80810723c */ /* 0x050ff00000041810 */
[C---:B------:R-:W-:Y:S07]  /*9320*/  HMMA.16816.F32.BF16 R12, R8.reuse, R170, R12 ;  /* 0x000000aa080c723c */ /* 0x040fee000004180c */
[----:B------:R-:W-:Y:S01]  /*9330*/  IADD3 R170, R0, 0x18, RZ ;  /* 0x0000001800aa7810 */ /* 0x000fe20007ffe0ff */
[C---:B-----5:R-:W-:Y:S08]  /*9340*/  HMMA.16816.F32.BF16 R160, R8.reuse, R28, R160 ;  /* 0x0000001c08a0723c */ /* 0x060ff000000418a0 */
[C---:B------:R-:W-:Y:S01]  /*9350*/  HMMA.16816.F32.BF16 R156, R8.reuse, R30, R156 ;  /* 0x0000001e089c723c */ /* 0x040fe2000004189c */
[----:B------:R-:W2:Y:S07]  /*9360*/  LDSM.16.M88.4 R28, [R201+0xa800] ;  /* 0x00a80000c91c783b */ /* 0x000eae0000000200 */
[C---:B------:R-:W-:Y:S07]  /*9370*/  HMMA.16816.F32.BF16 R172, R8.reuse, R32, R172 ;  /* 0x0000002008ac723c */ /* 0x040fee00000418ac */
[----:B------:R-:W-:Y:S01]  /*9380*/  IMAD.IADD R32, R211, 0x1, -R0 ;  /* 0x00000001d3207824 */ /* 0x000fe200078e0a00 */
[----:B------:R-:W-:Y:S01]  /*9390*/  HMMA.16816.F32.BF16 R148, R8, R34, R148 ;  /* 0x000000220894723c */ /* 0x000fe20000041894 */
[----:B------:R-:W3:Y:S01]  /*93a0*/  LDSM.16.M88.4 R8, [R201+0xb000] ;  /* 0x00b00000c908783b */ /* 0x000ee20000000200 */
[----:B------:R-:W-:-:S02]  /*93b0*/  IMAD.IADD R33, R214, 0x1, -R2 ;  /* 0x00000001d6217824 */ /* 0x000fc400078e0a02 */
[----:B------:R-:W-:-:S03]  /*93c0*/  IABS R32, R32 ;  /* 0x0000002000207213 */ /* 0x000fc60000000000 */
[----:B------:R-:W-:Y:S01]  /*93d0*/  IABS R33, R33 ;  /* 0x0000002100217213 */ /* 0x000fe20000000000 */
[C---:B-1----:R-:W-:Y:S01]  /*93e0*/  HMMA.16816.F32.BF16 R24, R136.reuse, R4, R24 ;  /* 0x000000048818723c */ /* 0x042fe20000041818 */
[----:B------:R-:W-:Y:S02]  /*93f0*/  IMAD.MOV.U32 R144, RZ, RZ, R32 ;  /* 0x000000ffff907224 */ /* 0x000fe400078e0020 */
[----:B------:R-:W-:Y:S01]  /*9400*/  IMAD.IADD R32, R211, 0x1, -R2 ;  /* 0x00000001d3207824 */ /* 0x000fe200078e0a02 */
[----:B------:R1:W-:Y:S03]  /*9410*/  I2F R145, R33 ;  /* 0x0000002100917306 */ /* 0x0003e60000201400 */
[----:B------:R-:W-:Y:S01]  /*9420*/  IMAD.IADD R4, R214, 0x1, -R147 ;  /* 0x00000001d6047824 */ /* 0x000fe200078e0a93 */
[----:B------:R-:W-:Y:S01]  /*9430*/  HMMA.16816.F32.BF16 R20, R136, R6, R20 ;  /* 0x000000068814723c */ /* 0x000fe20000041814 */
[----:B------:R-:W-:-:S03]  /*9440*/  IABS R152, R32 ;  /* 0x0000002000987213 */ /* 0x000fc60000000000 */
[----:B------:R-:W-:Y:S01]  /*9450*/  IABS R155, R4 ;  /* 0x00000004009b7213 */ /* 0x000fe20000000000 */
[----:B------:R-:W-:Y:S01]  /*9460*/  I2F R144, R144 ;  /* 0x0000009000907306 */ /* 0x000fe20000201400 */
[----:B------:R-:W4:Y:S02]  /*9470*/  LDSM.16.M88.4 R4, [R183] ;  /* 0x00000000b704783b */ /* 0x000f240000000200 */
[C---:B--2---:R-:W-:Y:S02]  /*9480*/  HMMA.16816.F32.BF16 R16, R136.reuse, R28, R16 ;  /* 0x0000001c8810723c */ /* 0x044fe40000041810 */
[----:B-1----:R-:W1:Y:S03]  /*9490*/  LDSM.16.M88.4 R32, [R201+0xb800] ;  /* 0x00b80000c920783b */ /* 0x002e660000000200 */
[----:B------:R-:W-:Y:S02]  /*94a0*/  I2F R155, R155 ;  /* 0x0000009b009b7306 */ /* 0x000fe40000201400 */
[--C-:B------:R-:W-:Y:S01]  /*94b0*/  IMAD.IADD R28, R214, 0x1, -R146.reuse ;  /* 0x00000001d61c7824 */ /* 0x100fe200078e0a92 */
[----:B------:R-:W-:Y:S01]  /*94c0*/  HMMA.16816.F32.BF16 R12, R136, R30, R12 ;  /* 0x0000001e880c723c */ /* 0x000fe2000004180c */
[----:B------:R-:W-:-:S03]  /*94d0*/  IMAD.IADD R29, R211, 0x1, -R146 ;  /* 0x00000001d31d7824 */ /* 0x000fc600078e0a92 */
[----:B------:R-:W-:Y:S01]  /*94e0*/  IABS R28, R28 ;  /* 0x0000001c001c7213 */ /* 0x000fe20000000000 */
[----:B------:R-:W-:Y:S03]  /*94f0*/  I2F R152, R152 ;  /* 0x0000009800987306 */ /* 0x000fe60000201400 */
[----:B---3--:R-:W-:Y:S01]  /*9500*/  HMMA.16816.F32.BF16 R160, R136, R8, R160 ;  /* 0x0000000888a0723c */ /* 0x008fe200000418a0 */
[----:B------:R-:W-:Y:S01]  /*9510*/  IMAD.MOV.U32 R154, RZ, RZ, R28 ;  /* 0x000000ffff9a7224 */ /* 0x000fe200078e001c */
[----:B------:R-:W-:-:S05]  /*9520*/  IABS R28, R29 ;  /* 0x0000001d001c7213 */ /* 0x000fca0000000000 */
[C-C-:B------:R-:W-:Y:S01]  /*9530*/  IMAD.IADD R8, R214.reuse, 0x1, -R164.reuse ;  /* 0x00000001d6087824 */ /* 0x140fe200078e0aa4 */
[----:B------:R-:W-:Y:S01]  /*9540*/  HMMA.16816.F32.BF16 R156, R136, R10, R156 ;  /* 0x0000000a889c723c */ /* 0x000fe2000004189c */
[----:B------:R-:W-:Y:S01]  /*9550*/  IMAD.IADD R9, R211, 0x1, -R164 ;  /* 0x00000001d3097824 */ /* 0x000fe200078e0aa4 */
[----:B------:R-:W-:Y:S01]  /*9560*/  I2F R154, R154 ;  /* 0x0000009a009a7306 */ /* 0x000fe20000201400 */
[----:B------:R-:W-:Y:S01]  /*9570*/  IMAD.MOV.U32 R165, RZ, RZ, R28 ;  /* 0x000000ffffa57224 */ /* 0x000fe200078e001c */
[----:B------:R-:W-:Y:S01]  /*9580*/  IABS R8, R8 ;  /* 0x0000000800087213 */ /* 0x000fe20000000000 */
[----:B------:R-:W2:Y:S04]  /*9590*/  LDSM.16.M88.4 R28, [R182] ;  /* 0x00000000b61c783b */ /* 0x000ea80000000200 */
[----:B------:R-:W-:Y:S01]  /*95a0*/  IMAD.MOV.U32 R167, RZ, RZ, R8 ;  /* 0x000000ffffa77224 */ /* 0x000fe200078e0008 */
[----:B------:R-:W-:Y:S01]  /*95b0*/  IABS R8, R9 ;  /* 0x0000000900087213 */ /* 0x000fe20000000000 */
[----:B------:R-:W-:Y:S01]  /*95c0*/  IMAD.IADD R9, R214, 0x1, -R166 ;  /* 0x00000001d6097824 */ /* 0x000fe200078e0aa6 */
[----:B------:R-:W-:Y:S01]  /*95d0*/  I2F R165, R165 ;  /* 0x000000a500a57306 */ /* 0x000fe20000201400 */
[----:B----4-:R-:W-:Y:S02]  /*95e0*/  HMMA.16816.F32.BF16 R24, R140, R4, R24 ;  /* 0x000000048c18723c */ /* 0x010fe40000041818 */
[----:B------:R-:W-:Y:S01]  /*95f0*/  IMAD.MOV.U32 R168, RZ, RZ, R8 ;  /* 0x000000ffffa87224 */ /* 0x000fe200078e0008 */
[----:B------:R-:W-:-:S04]  /*9600*/  IABS R8, R9 ;  /* 0x0000000900087213 */ /* 0x000fc80000000000 */
[----:B------:R-:W-:Y:S01]  /*9610*/  IMAD.IADD R4, R214, 0x1, -R170 ;  /* 0x00000001d6047824 */ /* 0x000fe200078e0aaa */
[----:B------:R-:W-:Y:S01]  /*9620*/  HMMA.16816.F32.BF16 R20, R140, R6, R20 ;  /* 0x000000068c14723c */ /* 0x000fe20000041814 */
[----:B------:R-:W-:Y:S01]  /*9630*/  IMAD.MOV.U32 R169, RZ, RZ, R8 ;  /* 0x000000ffffa97224 */ /* 0x000fe200078e0008 */
[----:B------:R-:W-:Y:S01]  /*9640*/  I2F R167, R167 ;  /* 0x000000a700a77306 */ /* 0x000fe20000201400 */
[----:B------:R-:W3:Y:S01]  /*9650*/  LDSM.16.M88.4 R8, [R181] ;  /* 0x00000000b508783b */ /* 0x000ee20000000200 */
[----:B------:R-:W-:-:S04]  /*9660*/  IABS R4, R4 ;  /* 0x0000000400047213 */ /* 0x000fc80000000000 */
[C---:B-1----:R-:W-:Y:S01]  /*9670*/  HMMA.16816.F32.BF16 R172, R136.reuse, R32, R172 ;  /* 0x0000002088ac723c */ /* 0x042fe200000418ac */
[----:B------:R-:W-:Y:S01]  /*9680*/  IMAD.MOV.U32 R179, RZ, RZ, R4 ;  /* 0x000000ffffb37224 */ /* 0x000fe200078e0004 */
[----:B------:R-:W-:Y:S01]  /*9690*/  I2F R169, R169 ;  /* 0x000000a900a97306 */ /* 0x000fe20000201400 */
[----:B------:R-:W1:Y:S04]  /*96a0*/  LDSM.16.M88.4 R4, [R180] ;  /* 0x00000000b404783b */ /* 0x000e680000000200 */
[----:B------:R-:W-:Y:S01]  /*96b0*/  IMAD.IADD R32, R211, 0x1, -R166 ;  /* 0x00000001d3207824 */ /* 0x000fe200078e0aa6 */
[----:B------:R-:W-:Y:S01]  /*96c0*/  HMMA.16816.F32.BF16 R148, R136, R34, R148 ;  /* 0x000000228894723c */ /* 0x000fe20000041894 */
[----:B------:R-:W-:Y:S01]  /*96d0*/  IMAD.IADD R33, R214, 0x1, -R178 ;  /* 0x00000001d6217824 */ /* 0x000fe200078e0ab2 */
[----:B------:R-:W-:Y:S02]  /*96e0*/  I2F R179, R179 ;  /* 0x000000b300b37306 */ /* 0x000fe40000201400 */
[----:B------:R-:W-:-:S02]  /*96f0*/  IABS R32, R32 ;  /* 0x0000002000207213 */ /* 0x000fc40000000000 */
[----:B------:R-:W-:Y:S01]  /*9700*/  IABS R216, R33 ;  /* 0x0000002100d87213 */ /* 0x000fe20000000000 */
[----:B------:R-:W-:Y:S01]  /*9710*/  IMAD.IADD R136, R214, 0x1, -R223 ;  /* 0x00000001d6887824 */ /* 0x000fe200078e0adf */
[----:B--2---:R-:W-:Y:S01]  /*9720*/  HMMA.16816.F32.BF16 R16, R140, R28, R16 ;  /* 0x0000001c8c10723c */ /* 0x004fe20000041810 */
[----:B------:R-:W-:Y:S01]  /*9730*/  IMAD.MOV.U32 R171, RZ, RZ, R32 ;  /* 0x000000ffffab7224 */ /* 0x000fe200078e0020 */
[----:B------:R-:W-:Y:S01]  /*9740*/  I2F R168, R168 ;  /* 0x000000a800a87306 */ /* 0x000fe20000201400 */
[----:B------:R-:W-:Y:S01]  /*9750*/  IMAD.IADD R32, R211, 0x1, -R170 ;  /* 0x00000001d3207824 */ /* 0x000fe200078e0aaa */
[----:B------:R-:W-:-:S04]  /*9760*/  IABS R136, R136 ;  /* 0x0000008800887213 */ /* 0x000fc80000000000 */
[----:B------:R-:W-:Y:S01]  /*9770*/  IABS R32, R32 ;  /* 0x0000002000207213 */ /* 0x000fe20000000000 */
[----:B------:R-:W-:Y:S01]  /*9780*/  HMMA.16816.F32.BF16 R12, R140, R30, R12 ;  /* 0x0000001e8c0c723c */ /* 0x000fe2000004180c */
[----:B------:R-:W-:Y:S01]  /*9790*/  LDSM.16.M88.4 R28, [R195+0xa000] ;  /* 0x00a00000c31c783b */ /* 0x000fe20000000200 */
[----:B------:R-:W-:Y:S01]  /*97a0*/  IMAD.MOV.U32 R224, RZ, RZ, R136 ;  /* 0x000000ffffe07224 */ /* 0x000fe200078e0088 */
[----:B------:R2:W-:Y:S01]  /*97b0*/  I2F R220, R32 ;  /* 0x0000002000dc7306 */ /* 0x0005e20000201400 */
[----:B------:R-:W-:-:S05]  /*97c0*/  IMAD.IADD R136, R214, 0x1, -R222 ;  /* 0x00000001d6887824 */ /* 0x000fca00078e0ade */
[----:B------:R-:W-:Y:S01]  /*97d0*/  IABS R136, R136 ;  /* 0x0000008800887213 */ /* 0x000fe20000000000 */
[C---:B---3--:R-:W-:Y:S01]  /*97e0*/  HMMA.16816.F32.BF16 R160, R140.reuse, R8, R160 ;  /* 0x000000088ca0723c */ /* 0x048fe200000418a0 */
[----:B------:R-:W-:Y:S06]  /*97f0*/  I2F R216, R216 ;  /* 0x000000d800d87306 */ /* 0x000fec0000201400 */
[----:B------:R-:W-:Y:S01]  /*9800*/  IMAD.IADD R8, R211, 0x1, -R223 ;  /* 0x00000001d3087824 */ /* 0x000fe200078e0adf */
[----:B------:R-:W-:Y:S01]  /*9810*/  HMMA.16816.F32.BF16 R156, R140, R10, R156 ;  /* 0x0000000a8c9c723c */ /* 0x000fe2000004189c */
[----:B--2---:R-:W2:Y:S01]  /*9820*/  LDSM.16.M88.4 R32, [R198+0x4000] ;  /* 0x00400000c620783b */ /* 0x004ea20000000200 */
[----:B------:R3:W-:Y:S02]  /*9830*/  I2F R227, R136 ;  /* 0x0000008800e37306 */ /* 0x0007e40000201400 */
[----:B------:R-:W-:-:S04]  /*9840*/  IABS R8, R8 ;  /* 0x0000000800087213 */ /* 0x000fc80000000000 */
[C---:B-1----:R-:W-:Y:S01]  /*9850*/  HMMA.16816.F32.BF16 R172, R140.reuse, R4, R172 ;  /* 0x000000048cac723c */ /* 0x042fe200000418ac */
[----:B------:R-:W-:Y:S01]  /*9860*/  IMAD.MOV.U32 R225, RZ, RZ, R8 ;  /* 0x000000ffffe17224 */ /* 0x000fe200078e0008 */
[----:B------:R-:W-:Y:S01]  /*9870*/  I2F R171, R171 ;  /* 0x000000ab00ab7306 */ /* 0x000fe20000201400 */
[----:B------:R-:W1:Y:S04]  /*9880*/  LDSM.16.M88.4 R8, [R195+0xa800] ;  /* 0x00a80000c308783b */ /* 0x000e680000000200 */
[C---:B------:R-:W-:Y:S01]  /*9890*/  IMAD.IADD R4, R211.reuse, 0x1, -R222 ;  /* 0x00000001d3047824 */ /* 0x040fe200078e0ade */
[----:B------:R-:W-:Y:S01]  /*98a0*/  HMMA.16816.F32.BF16 R148, R140, R6, R148 ;  /* 0x000000068c94723c */ /* 0x000fe20000041894 */
[----:B------:R-:W-:Y:S01]  /*98b0*/  LDSM.16.M88.4 R140, [R197+0x4000] ;  /* 0x00400000c58c783b */ /* 0x000fe20000000200 */
[----:B---3--:R-:W-:Y:S01]  /*98c0*/  IMAD.IADD R136, R211, 0x1, -R226 ;  /* 0x00000001d3887824 */ /* 0x008fe200078e0ae2 */
[----:B------:R-:W-:Y:S01]  /*98d0*/  I2F R224, R224 ;  /* 0x000000e000e07306 */ /* 0x000fe20000201400 */
[----:B------:R-:W-:-:S03]  /*98e0*/  IABS R4, R4 ;  /* 0x0000000400047213 */ /* 0x000fc60000000000 */
[----:B------:R-:W-:Y:S02]  /*98f0*/  IABS R233, R136 ;  /* 0x0000008800e97213 */ /* 0x000fe40000000000 */
[----:B------:R-:W-:Y:S01]  /*9900*/  IMAD.MOV.U32 R229, RZ, RZ, R4 ;  /* 0x000000ffffe57224 */ /* 0x000fe200078e0004 */
[----:B------:R-:W-:Y:S01]  /*9910*/  LDSM.16.M88.4 R136, [R195+0xb800] ;  /* 0x00b80000c388783b */ /* 0x000fe20000000200 */
[----:B------:R-:W-:Y:S03]  /*9920*/  I2F R225, R225 ;  /* 0x000000e100e17306 */ /* 0x000fe60000201400 */
[----:B------:R-:W3:Y:S05]  /*9930*/  LDSM.16.M88.4 R4, [R195+0xb000] ;  /* 0x00b00000c304783b */ /* 0x000eea0000000200 */
[----:B------:R-:W-:Y:S01]  /*9940*/  I2F R229, R229 ;  /* 0x000000e500e57306 */ /* 0x000fe20000201400 */
[C---:B--2---:R-:W-:Y:S07]  /*9950*/  HMMA.16816.F32.BF16 R24, R32.reuse, R28, R24 ;  /* 0x0000001c2018723c */ /* 0x044fee0000041818 */
[----:B------:R-:W-:Y:S01]  /*9960*/  I2F R233, R233 ;  /* 0x000000e900e97306 */ /* 0x000fe20000201400 */
[C---:B------:R-:W-:Y:S01]  /*9970*/  HMMA.16816.F32.BF16 R20, R32.reuse, R30, R20 ;  /* 0x0000001e2014723c */ /* 0x040fe20000041814 */
[----:B------:R-:W2:Y:S07]  /*9980*/  LDSM.16.M88.4 R28, [R188+0x4000] ;  /* 0x00400000bc1c783b */ /* 0x000eae0000000200 */
[C---:B-1----:R-:W-:Y:S01]  /*9990*/  HMMA.16816.F32.BF16 R16, R32.reuse, R8, R16 ;  /* 0x000000082010723c */ /* 0x042fe20000041810 */
[----:B------:R1:W-:Y:S06]  /*99a0*/  I2F R8, R234 ;  /* 0x000000ea00087306 */ /* 0x0003ec0000201400 */
[----:B------:R-:W-:Y:S01]  /*99b0*/  IMAD.IADD R9, R214, 0x1, -R231 ;  /* 0x00000001d6097824 */ /* 0x000fe200078e0ae7 */
[----:B------:R-:W-:Y:S04]  /*99c0*/  HMMA.16816.F32.BF16 R12, R32, R10, R12 ;  /* 0x0000000a200c723c */ /* 0x000fe8000004180c */
[----:B------:R-:W-:-:S03]  /*99d0*/  IABS R9, R9 ;  /* 0x0000000900097213 */ /* 0x000fc60000000000 */
[C---:B------:R-:W-:Y:S01]  /*99e0*/  IMAD.IADD R11, R211.reuse, 0x1, -R231 ;  /* 0x00000001d30b7824 */ /* 0x040fe200078e0ae7 */
[C---:B---3--:R-:W-:Y:S01]  /*99f0*/  HMMA.16816.F32.BF16 R160, R32.reuse, R4, R160 ;  /* 0x0000000420a0723c */ /* 0x048fe200000418a0 */
[----:B------:R-:W-:Y:S01]  /*9a00*/  IMAD.MOV.U32 R10, RZ, RZ, R9 ;  /* 0x000000ffff0a7224 */ /* 0x000fe200078e0009 */
[C---:B------:R-:W-:Y:S02]  /*9a10*/  IADD3 R9, R0.reuse, 0x31, RZ ;  /* 0x0000003100097810 */ /* 0x040fe40007ffe0ff */
[----:B-1----:R-:W-:Y:S02]  /*9a20*/  IADD3 R234, R0, 0x38, RZ ;  /* 0x0000003800ea7810 */ /* 0x002fe40007ffe0ff */
[----:B------:R-:W-:Y:S01]  /*9a30*/  IABS R11, R11 ;  /* 0x0000000b000b7213 */ /* 0x000fe20000000000 */
[--C-:B------:R-:W-:Y:S01]  /*9a40*/  IMAD.IADD R4, R214, 0x1, -R9.reuse ;  /* 0x00000001d6047824 */ /* 0x100fe200078e0a09 */
[----:B------:R-:W-:Y:S01]  /*9a50*/  HMMA.16816.F32.BF16 R172, R32, R136, R172 ;  /* 0x0000008820ac723c */ /* 0x000fe200000418ac */
[----:B------:R-:W-:Y:S01]  /*9a60*/  IMAD.IADD R5, R211, 0x1, -R9 ;  /* 0x00000001d3057824 */ /* 0x000fe200078e0a09 */
[----:B------:R-:W-:Y:S02]  /*9a70*/  I2F R10, R10 ;  /* 0x0000000a000a7306 */ /* 0x000fe40000201400 */
[----:B------:R-:W-:-:S03]  /*9a80*/  IABS R4, R4 ;  /* 0x0000000400047213 */ /* 0x000fc60000000000 */
[----:B------:R-:W-:Y:S01]  /*9a90*/  IMAD.IADD R137, R211, 0x1, -R234 ;  /* 0x00000001d3897824 */ /* 0x000fe200078e0aea */
[----:B------:R-:W-:Y:S01]  /*9aa0*/  HMMA.16816.F32.BF16 R156, R32, R6, R156 ;  /* 0x00000006209c723c */ /* 0x000fe2000004189c */
[----:B------:R-:W-:Y:S01]  /*9ab0*/  IMAD.MOV.U32 R235, RZ, RZ, R4 ;  /* 0x000000ffffeb7224 */ /* 0x000fe200078e0004 */
[----:B------:R-:W-:Y:S01]  /*9ac0*/  IABS R4, R5 ;  /* 0x0000000500047213 */ /* 0x000fe20000000000 */
[----:B------:R-:W-:Y:S01]  /*9ad0*/  IMAD.IADD R5, R214, 0x1, -R234 ;  /* 0x00000001d6057824 */ /* 0x000fe200078e0aea */
[----:B------:R-:W-:Y:S01]  /*9ae0*/  IABS R137, R137 ;  /* 0x0000008900897213 */ /* 0x000fe20000000000 */
[----:B------:R-:W-:Y:S02]  /*9af0*/  I2F R11, R11 ;  /* 0x0000000b000b7306 */ /* 0x000fe40000201400 */
[----:B------:R-:W-:Y:S01]  /*9b00*/  IMAD.MOV.U32 R136, RZ, RZ, R4 ;  /* 0x000000ffff887224 */ /* 0x000fe200078e0004 */
[----:B------:R-:W-:Y:S01]  /*9b10*/  IABS R4, R5 ;  /* 0x0000000500047213 */ /* 0x000fe20000000000 */
[C---:B--2---:R-:W-:Y:S04]  /*9b20*/  HMMA.16816.F32.BF16 R24, R140.reuse, R28, R24 ;  /* 0x0000001c8c18723c */ /* 0x044fe80000041818 */
[----:B------:R1:W-:Y:S03]  /*9b30*/  I2F R29, R4 ;  /* 0x00000004001d7306 */ /* 0x0003e60000201400 */
[----:B------:R-:W-:Y:S01]  /*9b40*/  IADD3 R28, R0, 0x39, RZ ;  /* 0x00000039001c7810 */ /* 0x000fe20007ffe0ff */
[----:B------:R-:W-:Y:S04]  /*9b50*/  HMMA.16816.F32.BF16 R20, R140, R30, R20 ;  /* 0x0000001e8c14723c */ /* 0x000fe80000041814 */
[----:B------:R-:W-:Y:S01]  /*9b60*/  I2F R31, R137 ;  /* 0x00000089001f7306 */ /* 0x000fe20000201400 */
[----:B------:R-:W-:-:S02]  /*9b70*/  IMAD.IADD R236, R214, 0x1, -R28 ;  /* 0x00000001d6ec7824 */ /* 0x000fc400078e0a1c */
[----:B------:R-:W-:Y:S01]  /*9b80*/  IMAD.IADD R30, R211, 0x1, -R28 ;  /* 0x00000001d31e7824 */ /* 0x000fe200078e0a1c */
[----:B------:R-:W-:Y:S02]  /*9b90*/  HMMA.16816.F32.BF16 R148, R32, R138, R148 ;  /* 0x0000008a2094723c */ /* 0x000fe40000041894 */
[----:B------:R-:W-:Y:S01]  /*9ba0*/  IABS R236, R236 ;  /* 0x000000ec00ec7213 */ /* 0x000fe20000000000 */
[----:B-1----:R-:W1:Y:S01]  /*9bb0*/  LDSM.16.M88.4 R4, [R188+0x4800] ;  /* 0x00480000bc04783b */ /* 0x002e620000000200 */
[----:B------:R-:W-:Y:S01]  /*9bc0*/  I2F R235, R235 ;  /* 0x000000eb00eb7306 */ /* 0x000fe20000201400 */
[----:B------:R-:W-:-:S03]  /*9bd0*/  IABS R30, R30 ;  /* 0x0000001e001e7213 */ /* 0x000fc60000000000 */
[----:B------:R-:W-:Y:S02]  /*9be0*/  FMUL.FTZ R238, R24, c[0x0][0x2ec] ;  /* 0x0000bb0018ee7a20 */ /* 0x000fe40000410000 */
[----:B------:R-:W-:Y:S02]  /*9bf0*/  FMUL.FTZ R24, R25, c[0x0][0x2ec] ;  /* 0x0000bb0019187a20 */ /* 0x000fe40000410000 */
[----:B------:R-:W-:Y:S01]  /*9c00*/  FMUL.FTZ R26, R26, c[0x0][0x2ec] ;  /* 0x0000bb001a1a7a20 */ /* 0x000fe20000410000 */
[----:B------:R-:W-:Y:S01]  /*9c10*/  I2F R136, R136 ;  /* 0x0000008800887306 */ /* 0x000fe20000201400 */
[----:B------:R-:W-:Y:S02]  /*9c20*/  FMUL.FTZ R25, R27, c[0x0][0x2ec] ;  /* 0x0000bb001b197a20 */ /* 0x000fe40000410000 */
[----:B------:R-:W-:Y:S02]  /*9c30*/  FMUL.FTZ R20, R20, c[0x0][0x2ec] ;  /* 0x0000bb0014147a20 */ /* 0x000fe40000410000 */
[----:B------:R-:W-:-:S02]  /*9c40*/  FMUL.FTZ R21, R21, c[0x0][0x2ec] ;  /* 0x0000bb0015157a20 */ /* 0x000fc40000410000 */
[----:B------:R-:W-:Y:S01]  /*9c50*/  FMUL.FTZ R242, R22, c[0x0][0x2ec] ;  /* 0x0000bb0016f27a20 */ /* 0x000fe20000410000 */
[----:B------:R-:W-:Y:S01]  /*9c60*/  MUFU.TANH R238, R238 ;  /* 0x000000ee00ee7308 */ /* 0x000fe20000002400 */
[----:B------:R-:W-:-:S07]  /*9c70*/  FMUL.FTZ R22, R23, c[0x0][0x2ec] ;  /* 0x0000bb0017167a20 */ /* 0x000fce0000410000 */
[----:B------:R-:W2:Y:S08]  /*9c80*/  MUFU.TANH R24, R24 ;  /* 0x0000001800187308 */ /* 0x000eb00000002400 */
[----:B------:R-:W3:Y:S01]  /*9c90*/  MUFU.TANH R240, R20 ;  /* 0x0000001400f07308 */ /* 0x000ee20000002400 */
[C---:B-1----:R-:W-:Y:S07]  /*9ca0*/  HMMA.16816.F32.BF16 R16, R140.reuse, R4, R16 ;  /* 0x000000048c10723c */ /* 0x042fee0000041810 */
[----:B------:R-:W1:Y:S01]  /*9cb0*/  MUFU.TANH R137, R26 ;  /* 0x0000001a00897308 */ /* 0x000e620000002400 */
[----:B--2---:R-:W-:Y:S01]  /*9cc0*/  FFMA.FTZ R24, R145, -UR24, R24 ;  /* 0x8000001891187c23 */ /* 0x004fe20008010018 */
[----:B------:R-:W-:Y:S01]  /*9cd0*/  HMMA.16816.F32.BF16 R12, R140, R6, R12 ;  /* 0x000000068c0c723c */ /* 0x000fe2000004180c */
[----:B------:R-:W2:Y:S05]  /*9ce0*/  LDSM.16.M88.4 R4, [R188+0x5000] ;  /* 0x00500000bc04783b */ /* 0x000eaa0000000200 */
[----:B------:R-:W4:Y:S01]  /*9cf0*/  MUFU.TANH R21, R21 ;  /* 0x0000001500157308 */ /* 0x000f220000002400 */
[----:B---3--:R-:W-:-:S02]  /*9d00*/  FFMA.FTZ R2, R155, -UR24, R240 ;  /* 0x800000189b027c23 */ /* 0x008fc400080100f0 */
[----:B-1----:R-:W-:-:S05]  /*9d10*/  FFMA.FTZ R0, R144, -UR24, R137 ;  /* 0x8000001890007c23 */ /* 0x002fca0008010089 */
[----:B------:R-:W1:Y:S01]  /*9d20*/  MUFU.TANH R25, R25 ;  /* 0x0000001900197308 */ /* 0x000e620000002400 */
[----:B------:R-:W-:Y:S01]  /*9d30*/  FSEL R0, R0, -INF , !P5 ;  /* 0xff80000000007808 */ /* 0x000fe20006800000 */
[----:B------:R-:W-:Y:S01]  /*9d40*/  FMUL.FTZ R26, R16, c[0x0][0x2ec] ;  /* 0x0000bb00101a7a20 */ /* 0x000fe20000410000 */
[----:B------:R-:W-:Y:S01]  /*9d50*/  ISETP.GE.AND P5, PT, R147, R207, PT ;  /* 0x000000cf9300720c */ /* 0x000fe20003fa6270 */
[----:B------:R-:W-:-:S04]  /*9d60*/  FMUL.FTZ R16, R17, c[0x0][0x2ec] ;  /* 0x0000bb0011107a20 */ /* 0x000fc80000410000 */
[----:B------:R-:W-:Y:S01]  /*9d70*/  MUFU.TANH R242, R242 ;  /* 0x000000f200f27308 */ /* 0x000fe20000002400 */
[----:B------:R-:W-:Y:S01]  /*9d80*/  FMUL.FTZ R23, R18, c[0x0][0x2ec] ;  /* 0x0000bb0012177a20 */ /* 0x000fe20000410000 */
[----:B------:R-:W-:Y:S01]  /*9d90*/  ISETP.LT.OR P5, PT, R147, R210, P5 ;  /* 0x000000d29300720c */ /* 0x000fe20002fa1670 */
[----:B------:R-:W-:Y:S02]  /*9da0*/  FMUL.FTZ R18, R19, c[0x0][0x2ec] ;  /* 0x0000bb0013127a20 */ /* 0x000fe40000410000 */
[----:B------:R-:W-:Y:S02]  /*9db0*/  FMUL.FTZ R20, R12, c[0x0][0x2ec] ;  /* 0x0000bb000c147a20 */ /* 0x000fe40000410000 */
[----:B------:R-:W-:Y:S01]  /*9dc0*/  FFMA.FTZ R12, R135, -UR24, R238 ;  /* 0x80000018870c7c23 */ /* 0x000fe200080100ee */
[----:B------:R-:W3:Y:S01]  /*9dd0*/  MUFU.TANH R26, R26 ;  /* 0x0000001a001a7308 */ /* 0x000ee20000002400 */
[----:B------:R-:W-:Y:S02]  /*9de0*/  FMUL.FTZ R14, R14, c[0x0][0x2ec] ;  /* 0x0000bb000e0e7a20 */ /* 0x000fe40000410000 */
[----:B------:R-:W-:Y:S01]  /*9df0*/  FMUL.FTZ R13, R13, c[0x0][0x2ec] ;  /* 0x0000bb000d0d7a20 */ /* 0x000fe20000410000 */
[----:B------:R-:W-:Y:S01]  /*9e00*/  FSEL R12, R12, -INF , !P4 ;  /* 0xff8000000c0c7808 */ /* 0x000fe20006000000 */
[----:B----4-:R-:W-:Y:S01]  /*9e10*/  FFMA.FTZ R21, R154, -UR24, R21 ;  /* 0x800000189a157c23 */ /* 0x010fe20008010015 */
[----:B------:R-:W-:Y:S01]  /*9e20*/  ISETP.GE.AND P4, PT, R147, R212, PT ;  /* 0x000000d49300720c */ /* 0x000fe20003f86270 */
[----:B------:R-:W-:Y:S01]  /*9e30*/  FMUL.FTZ R144, R15, c[0x0][0x2ec] ;  /* 0x0000bb000f907a20 */ /* 0x000fe20000410000 */
[----:B------:R-:W4:Y:S01]  /*9e40*/  MUFU.TANH R16, R16 ;  /* 0x0000001000107308 */ /* 0x000f220000002400 */
[----:B-1----:R-:W-:Y:S01]  /*9e50*/  FFMA.FTZ R15, R152, -UR24, R25 ;  /* 0x80000018980f7c23 */ /* 0x002fe20008010019 */
[----:B------:R-:W-:Y:S01]  /*9e60*/  ISETP.LT.OR P4, PT, R147, R213, P4 ;  /* 0x000000d59300720c */ /* 0x000fe20002781670 */
[----:B--2---:R-:W-:Y:S03]  /*9e70*/  HMMA.16816.F32.BF16 R160, R140, R4, R160 ;  /* 0x000000048ca0723c */ /* 0x004fe600000418a0 */
[----:B------:R-:W-:-:S02]  /*9e80*/  FSEL R2, R2, -INF , !P4 ;  /* 0xff80000002027808 */ /* 0x000fc40006000000 */
[----:B------:R-:W1:Y:S01]  /*9e90*/  MUFU.TANH R22, R22 ;  /* 0x0000001600167308 */ /* 0x000e620000002400 */
[C---:B------:R-:W-:Y:S01]  /*9ea0*/  ISETP.GE.AND P4, PT, R164.reuse, R212, PT ;  /* 0x000000d4a400720c */ /* 0x040fe20003f86270 */
[----:B---3--:R-:W-:Y:S01]  /*9eb0*/  FFMA.FTZ R26, R167, -UR24, R26 ;  /* 0x80000018a71a7c23 */ /* 0x008fe2000801001a */
[----:B------:R-:W-:Y:S02]  /*9ec0*/  FSEL R15, R15, -INF , !P0 ;  /* 0xff8000000f0f7808 */ /* 0x000fe40004000000 */
[----:B------:R-:W-:Y:S01]  /*9ed0*/  ISETP.LT.OR P4, PT, R164, R213, P4 ;  /* 0x000000d5a400720c */ /* 0x000fe20002781670 */
[----:B------:R-:W-:Y:S01]  /*9ee0*/  HMMA.16816.F32.BF16 R156, R140, R6, R156 ;  /* 0x000000068c9c723c */ /* 0x000fe2000004189c */
[----:B------:R-:W2:Y:S01]  /*9ef0*/  LDSM.16.M88.4 R4, [R188+0x5800] ;  /* 0x00580000bc04783b */ /* 0x000ea20000000200 */
[----:B------:R3:W-:Y:S01]  /*9f00*/  MUFU.TANH R19, R14 ;  /* 0x0000000e00137308 */ /* 0x0007e20000002400 */
[----:B------:R-:W-:Y:S01]  /*9f10*/  ISETP.GE.AND P0, PT, R146, R207, PT ;  /* 0x000000cf9200720c */ /* 0x000fe20003f06270 */
[----:B----4-:R-:W-:Y:S01]  /*9f20*/  FFMA.FTZ R16, R169, -UR24, R16 ;  /* 0x80000018a9107c23 */ /* 0x010fe20008010010 */
[----:B------:R-:W-:Y:S01]  /*9f30*/  FSEL R26, R26, -INF , !P4 ;  /* 0xff8000001a1a7808 */ /* 0x000fe20006000000 */
[----:B------:R-:W-:-:S04]  /*9f40*/  DEPBAR.LE SB0, 0x0 ;  /* 0x000080000000791a */ /* 0x000fc80000000000 */
[----:B------:R-:W4:Y:S01]  /*9f50*/  MUFU.TANH R20, R20 ;  /* 0x0000001400147308 */ /* 0x000f220000002400 */
[----:B------:R-:W-:Y:S01]  /*9f60*/  ISETP.GE.AND P4, PT, R170, R212, PT ;  /* 0x000000d4aa00720c */ /* 0x000fe20003f86270 */
[----:B-1----:R-:W-:Y:S01]  /*9f70*/  FFMA.FTZ R22, R165, -UR24, R22 ;  /* 0x80000018a5167c23 */ /* 0x002fe20008010016 */
[----:B------:R-:W-:Y:S02]  /*9f80*/  ISETP.LT.OR P0, PT, R146, R210, P0 ;  /* 0x000000d29200720c */ /* 0x000fe40000701670 */
[----:B------:R-:W-:Y:S01]  /*9f90*/  ISETP.LT.OR P4, PT, R170, R213, P4 ;  /* 0x000000d5aa00720c */ /* 0x000fe20002781670 */
[----:B------:R-:W-:Y:S01]  /*9fa0*/  FMUL.FTZ R135, R160, c[0x0][0x2ec] ;  /* 0x0000bb00a0877a20 */ /* 0x000fe20000410000 */
[----:B------:R-:W-:Y:S01]  /*9fb0*/  FSEL R33, R22, -INF , !P0 ;  /* 0xff80000016217808 */ /* 0x000fe20004000000 */
[----:B------:R1:W5:Y:S01]  /*9fc0*/  MUFU.TANH R17, R13 ;  /* 0x0000000d00117308 */ /* 0x0003620000002400 */
[----:B---3--:R-:W-:Y:S01]  /*9fd0*/  FSEL R14, R24, -INF , !P6 ;  /* 0xff800000180e7808 */ /* 0x008fe20007000000 */
[----:B------:R-:W-:Y:S01]  /*9fe0*/  FMUL.FTZ R138, R162, c[0x0][0x2ec] ;  /* 0x0000bb00a28a7a20 */ /* 0x000fe20000410000 */
[----:B------:R-:W-:Y:S01]  /*9ff0*/  ISETP.GE.AND P6, PT, R146, R212, PT ;  /* 0x000000d49200720c */ /* 0x000fe20003fc6270 */
[----:B------:R-:W-:Y:S01]  /*a000*/  FMUL.FTZ R34, R163, c[0x0][0x2ec] ;  /* 0x0000bb00a3227a20 */ /* 0x000fe20000410000 */
[----:B------:R-:W-:Y:S01]  /*a010*/  ISETP.GE.AND P0, PT, R166, R207, PT ;  /* 0x000000cfa600720c */ /* 0x000fe20003f06270 */
[----:B------:R-:W-:Y:S01]  /*a020*/  FMUL.FTZ R35, R156, c[0x0][0x2ec] ;  /* 0x0000bb009c237a20 */ /* 0x000fe20000410000 */
[-C--:B------:R-:W-:Y:S01]  /*a030*/  ISETP.LT.OR P6, PT, R146, R213.reuse, P6 ;  /* 0x000000d59200720c */ /* 0x080fe200037c1670 */
[----:B------:R-:W3:Y:S01]  /*a040*/  MUFU.TANH R23, R23 ;  /* 0x0000001700177308 */ /* 0x000ee20000002400 */
[----:B----4-:R-:W-:Y:S01]  /*a050*/  FFMA.FTZ R20, R179, -UR24, R20 ;  /* 0x80000018b3147c23 */ /* 0x010fe20008010014 */
[C---:B------:R-:W-:Y:S01]  /*a060*/  ISETP.LT.OR P0, PT, R166.reuse, R210, P0 ;  /* 0x000000d2a600720c */ /* 0x040fe20000701670 */
[----:B------:R-:W-:Y:S01]  /*a070*/  FMUL.FTZ R161, R161, c[0x0][0x2ec] ;  /* 0x0000bb00a1a17a20 */ /* 0x000fe20000410000 */
[----:B------:R-:W-:Y:S01]  /*a080*/  FSEL R32, R21, -INF , !P6 ;  /* 0xff80000015207808 */ /* 0x000fe20007000000 */
[----:B------:R-:W-:Y:S01]  /*a090*/  FMUL.FTZ R159, R159, c[0x0][0x2ec] ;  /* 0x0000bb009f9f7a20 */ /* 0x000fe20000410000 */
[CC--:B------:R-:W-:Y:S01]  /*a0a0*/  ISETP.GE.AND P6, PT, R166.reuse, R212.reuse, PT ;  /* 0x000000d4a600720c */ /* 0x0c0fe20003fc6270 */
[----:B------:R-:W-:Y:S01]  /*a0b0*/  FMUL.FTZ R157, R157, c[0x0][0x2ec] ;  /* 0x0000bb009d9d7a20 */ /* 0x000fe20000410000 */
[----:B------:R-:W4:Y:S01]  /*a0c0*/  MUFU.TANH R18, R18 ;  /* 0x0000001200127308 */ /* 0x000f220000002400 */
[----:B-1----:R-:W-:Y:S01]  /*a0d0*/  FFMA.FTZ R13, R153, -UR24, R242 ;  /* 0x80000018990d7c23 */ /* 0x002fe200080100f2 */
[----:B------:R-:W-:Y:S01]  /*a0e0*/  ISETP.LT.OR P6, PT, R166, R213, P6 ;  /* 0x000000d5a600720c */ /* 0x000fe200037c1670 */
[----:B-----5:R-:W-:Y:S01]  /*a0f0*/  FFMA.FTZ R17, R216, -UR24, R17 ;  /* 0x80000018d8117c23 */ /* 0x020fe20008010011 */
[----:B------:R-:W-:Y:S01]  /*a100*/  FSEL R22, R20, -INF , !P4 ;  /* 0xff80000014167808 */ /* 0x000fe20006000000 */
[----:B------:R-:W-:Y:S01]  /*a110*/  FFMA.FTZ R21, R220, -UR24, R19 ;  /* 0x80000018dc157c23 */ /* 0x000fe20008010013 */
[----:B------:R-:W-:Y:S01]  /*a120*/  FSEL R24, R16, -INF , !P6 ;  /* 0xff80000010187808 */ /* 0x000fe20007000000 */
[----:B--2---:R-:W-:Y:S01]  /*a130*/  HMMA.16816.F32.BF16 R172, R140, R4, R172 ;  /* 0x000000048cac723c */ /* 0x004fe200000418ac */
[----:B------:R-:W1:Y:S01]  /*a140*/  MUFU.TANH R135, R135 ;  /* 0x0000008700877308 */ /* 0x000e620000002400 */
[----:B------:R-:W-:Y:S01]  /*a150*/  ISETP.GE.AND P6, PT, R178, R212, PT ;  /* 0x000000d4b200720c */ /* 0x000fe20003fc6270 */
[----:B---3--:R-:W-:Y:S01]  /*a160*/  FFMA.FTZ R23, R168, -UR24, R23 ;  /* 0x80000018a8177c23 */ /* 0x008fe20008010017 */
[----:B------:R-:W-:Y:S01]  /*a170*/  FSEL R13, R13, -INF , !P5 ;  /* 0xff8000000d0d7808 */ /* 0x000fe20006800000 */
[----:B------:R-:W-:Y:S01]  /*a180*/  FMUL.FTZ R16, R158, c[0x0][0x2ec] ;  /* 0x0000bb009e107a20 */ /* 0x000fe20000410000 */
[----:B------:R-:W-:-:S02]  /*a190*/  ISETP.GE.AND P5, PT, R164, R207, PT ;  /* 0x000000cfa400720c */ /* 0x000fc40003fa6270 */
[----:B------:R-:W-:Y:S01]  /*a1a0*/  HMMA.16816.F32.BF16 R4, R140, R6, R148 ;  /* 0x000000068c04723c */ /* 0x000fe20000041894 */
[----:B------:R-:W2:Y:S01]  /*a1b0*/  MUFU.TANH R144, R144 ;  /* 0x0000009000907308 */ /* 0x000ea20000002400 */
[----:B------:R-:W-:Y:S01]  /*a1c0*/  ISETP.GE.AND P4, PT, R223, R212, PT ;  /* 0x000000d4df00720c */ /* 0x000fe20003f86270 */
[----:B----4-:R-:W-:Y:S01]  /*a1d0*/  FFMA.FTZ R18, R171, -UR24, R18 ;  /* 0x80000018ab127c23 */ /* 0x010fe20008010012 */
[-C--:B------:R-:W-:Y:S02]  /*a1e0*/  ISETP.LT.OR P6, PT, R178, R213.reuse, P6 ;  /* 0x000000d5b200720c */ /* 0x080fe400037c1670 */
[----:B------:R-:W-:Y:S02]  /*a1f0*/  ISETP.LT.OR P5, PT, R164, R210, P5 ;  /* 0x000000d2a400720c */ /* 0x000fe40002fa1670 */
[----:B------:R-:W-:Y:S01]  /*a200*/  ISETP.LT.OR P4, PT, R223, R213, P4 ;  /* 0x000000d5df00720c */ /* 0x000fe20002781670 */
[----:B------:R-:W3:Y:S01]  /*a210*/  MUFU.TANH R35, R35 ;  /* 0x0000002300237308 */ /* 0x000ee20000002400 */
[----:B-1----:R-:W-:Y:S01]  /*a220*/  FFMA.FTZ R135, R224, -UR24, R135 ;  /* 0x80000018e0877c23 */ /* 0x002fe20008010087 */
[----:B------:R-:W-:-:S02]  /*a230*/  FSEL R20, R17, -INF , !P6 ;  /* 0xff80000011147808 */ /* 0x000fc40007000000 */
[----:B------:R-:W-:Y:S02]  /*a240*/  FSEL R25, R23, -INF , !P5 ;  /* 0xff80000017197808 */ /* 0x000fe40006800000 */
[----:B------:R-:W-:Y:S01]  /*a250*/  FSEL R27, R18, -INF , !P0 ;  /* 0xff800000121b7808 */ /* 0x000fe20004000000 */
[----:B------:R-:W-:Y:S01]  /*a260*/  FMUL.FTZ R172, R172, c[0x0][0x2ec] ;  /* 0x0000bb00acac7a20 */ /* 0x000fe20000410000 */
[----:B------:R-:W1:Y:S01]  /*a270*/  MUFU.TANH R146, R161 ;  /* 0x000000a100927308 */ /* 0x000e620000002400 */
[-C--:B------:R-:W-:Y:S01]  /*a280*/  ISETP.GE.AND P5, PT, R170, R207.reuse, PT ;  /* 0x000000cfaa00720c */ /* 0x080fe20003fa6270 */
[----:B--2---:R-:W-:Y:S01]  /*a290*/  FFMA.FTZ R23, R215, -UR24, R144 ;  /* 0x80000018d7177c23 */ /* 0x004fe20008010090 */
[----:B------:R-:W-:Y:S01]  /*a2a0*/  ISETP.GE.AND P0, PT, R178, R207, PT ;  /* 0x000000cfb200720c */ /* 0x000fe20003f06270 */
[----:B------:R-:W-:Y:S01]  /*a2b0*/  FMUL.FTZ R18, R173, c[0x0][0x2ec] ;  /* 0x0000bb00ad127a20 */ /* 0x000fe20000410000 */
[----:B------:R-:W-:Y:S01]  /*a2c0*/  FSEL R168, R135, -INF , !P4 ;  /* 0xff80000087a87808 */ /* 0x000fe20006000000 */
[----:B------:R-:W-:Y:S01]  /*a2d0*/  FMUL.FTZ R174, R174, c[0x0][0x2ec] ;  /* 0x0000bb00aeae7a20 */ /* 0x000fe20000410000 */
[----:B------:R-:W-:Y:S01]  /*a2e0*/  ISETP.GE.AND P4, PT, R226, R212, PT ;  /* 0x000000d4e200720c */ /* 0x000fe20003f86270 */
[----:B------:R-:W2:Y:S01]  /*a2f0*/  MUFU.TANH R138, R138 ;  /* 0x0000008a008a7308 */ /* 0x000ea20000002400 */
[----:B------:R-:W-:Y:S01]  /*a300*/  FMUL.FTZ R4, R4, c[0x0][0x2ec] ;  /* 0x0000bb0004047a20 */ /* 0x000fe20000410000 */
[-C--:B------:R-:W-:Y:S01]  /*a310*/  ISETP.LT.OR P5, PT, R170, R210.reuse, P5 ;  /* 0x000000d2aa00720c */ /* 0x080fe20002fa1670 */
[----:B---3--:R-:W-:Y:S01]  /*a320*/  FFMA.FTZ R35, R230, -UR24, R35 ;  /* 0x80000018e6237c23 */ /* 0x008fe20008010023 */
[----:B------:R-:W-:Y:S01]  /*a330*/  ISETP.LT.OR P0, PT, R178, R210, P0 ;  /* 0x000000d2b200720c */ /* 0x000fe20000701670 */
[----:B------:R-:W-:Y:S01]  /*a340*/  FMUL.FTZ R175, R175, c[0x0][0x2ec] ;  /* 0x0000bb00afaf7a20 */ /* 0x000fe20000410000 */
[----:B------:R-:W-:Y:S01]  /*a350*/  ISETP.LT.OR P4, PT, R226, R213, P4 ;  /* 0x000000d5e200720c */ /* 0x000fe20002781670 */
[----:B------:R-:W-:Y:S01]  /*a360*/  FMUL.FTZ R5, R5, c[0x0][0x2ec] ;  /* 0x0000bb0005057a20 */ /* 0x000fe20000410000 */
[----:B------:R-:W3:Y:S01]  /*a370*/  MUFU.TANH R34, R34 ;  /* 0x0000002200227308 */ /* 0x000ee20000002400 */
[----:B------:R-:W-:Y:S01]  /*a380*/  FSEL R21, R21, -INF , !P5 ;  /* 0xff80000015157808 */ /* 0x000fe20006800000 */
[----:B-1----:R-:W-:Y:S01]  /*a390*/  FFMA.FTZ R146, R227, -UR24, R146 ;  /* 0x80000018e3927c23 */ /* 0x002fe20008010092 */
[----:B------:R-:W-:Y:S01]  /*a3a0*/  FSEL R23, R23, -INF , !P0 ;  /* 0xff80000017177808 */ /* 0x000fe20004000000 */
[----:B------:R-:W-:Y:S01]  /*a3b0*/  FMUL.FTZ R6, R6, c[0x0][0x2ec] ;  /* 0x0000bb0006067a20 */ /* 0x000fe20000410000 */
[-C--:B------:R-:W-:Y:S01]  /*a3c0*/  ISETP.GE.AND P5, PT, R223, R207.reuse, PT ;  /* 0x000000cfdf00720c */ /* 0x080fe20003fa6270 */
[----:B------:R-:W-:Y:S01]  /*a3d0*/  FMUL.FTZ R7, R7, c[0x0][0x2ec] ;  /* 0x0000bb0007077a20 */ /* 0x000fe20000410000 */
[C---:B------:R-:W-:Y:S01]  /*a3e0*/  ISETP.GE.AND P6, PT, R222.reuse, R212, PT ;  /* 0x000000d4de00720c */ /* 0x040fe20003fc6270 */
[----:B------:R-:W1:Y:S01]  /*a3f0*/  MUFU.TANH R17, R172 ;  /* 0x000000ac00117308 */ /* 0x000e620000002400 */
[----:B------:R-:W-:Y:S01]  /*a400*/  ISETP.GE.AND P0, PT, R222, R207, PT ;  /* 0x000000cfde00720c */ /* 0x000fe20003f06270 */
[----:B--2---:R-:W-:Y:S01]  /*a410*/  FFMA.FTZ R138, R225, -UR24, R138 ;  /* 0x80000018e18a7c23 */ /* 0x004fe2000801008a */
[----:B------:R-:W-:-:S02]  /*a420*/  FSEL R166, R35, -INF , !P4 ;  /* 0xff80000023a67808 */ /* 0x000fc40006000000 */
[----:B------:R-:W-:Y:S02]  /*a430*/  ISETP.GE.AND P4, PT, R231, R212, PT ;  /* 0x000000d4e700720c */ /* 0x000fe40003f86270 */
[-C--:B------:R-:W-:Y:S01]  /*a440*/  ISETP.LT.OR P5, PT, R223, R210.reuse, P5 ;  /* 0x000000d2df00720c */ /* 0x080fe20002fa1670 */
[----:B------:R-:W2:Y:S01]  /*a450*/  MUFU.TANH R19, R157 ;  /* 0x0000009d00137308 */ /* 0x000ea20000002400 */
[----:B---3--:R-:W-:Y:S01]  /*a460*/  FFMA.FTZ R34, R229, -UR24, R34 ;  /* 0x80000018e5227c23 */ /* 0x008fe20008010022 */
[CC--:B------:R-:W-:Y:S01]  /*a470*/  ISETP.LT.OR P6, PT, R222.reuse, R213.reuse, P6 ;  /* 0x000000d5de00720c */ /* 0x0c0fe200037c1670 */
[----:B------:R-:W-:Y:S01]  /*a480*/  IMAD.MOV.U32 R223, RZ, RZ, R177 ;  /* 0x000000ffffdf7224 */ /* 0x000fe200078e00b1 */
[----:B------:R-:W-:Y:S01]  /*a490*/  ISETP.LT.OR P0, PT, R222, R210, P0 ;  /* 0x000000d2de00720c */ /* 0x000fe20000701670 */
[----:B------:R-:W-:Y:S01]  /*a4a0*/  IMAD.MOV.U32 R222, RZ, RZ, R176 ;  /* 0x000000ffffde7224 */ /* 0x000fe200078e00b0 */
[----:B------:R-:W-:Y:S02]  /*a4b0*/  ISETP.LT.OR P4, PT, R231, R213, P4 ;  /* 0x000000d5e700720c */ /* 0x000fe40002781670 */
[----:B------:R-:W3:Y:S01]  /*a4c0*/  MUFU.TANH R16, R16 ;  /* 0x0000001000107308 */ /* 0x000ee20000002400 */
[----:B-1----:R-:W-:Y:S01]  /*a4d0*/  FFMA.FTZ R10, R10, -UR24, R17 ;  /* 0x800000180a0a7c23 */ /* 0x002fe20008010011 */
[----:B------:R-:W-:-:S02]  /*a4e0*/  FSEL R169, R138, -INF , !P5 ;  /* 0xff8000008aa97808 */ /* 0x000fc40006800000 */
[----:B------:R-:W-:Y:S02]  /*a4f0*/  FSEL R170, R146, -INF , !P6 ;  /* 0xff80000092aa7808 */ /* 0x000fe40007000000 */
[----:B------:R-:W-:Y:S02]  /*a500*/  FSEL R167, R34, -INF , !P0 ;  /* 0xff80000022a77808 */ /* 0x000fe40004000000 */
[----:B------:R-:W1:Y:S01]  /*a510*/  MUFU.TANH R159, R159 ;  /* 0x0000009f009f7308 */ /* 0x000e620000002400 */
[-C--:B------:R-:W-:Y:S01]  /*a520*/  ISETP.GE.AND P5, PT, R226, R207.reuse, PT ;  /* 0x000000cfe200720c */ /* 0x080fe20003fa6270 */
[----:B--2---:R-:W-:Y:S01]  /*a530*/  FFMA.FTZ R19, R232, -UR24, R19 ;  /* 0x80000018e8137c23 */ /* 0x004fe20008010013 */
[CC--:B------:R-:W-:Y:S02]  /*a540*/  ISETP.GE.AND P6, PT, R228.reuse, R212.reuse, PT ;  /* 0x000000d4e400720c */ /* 0x0c0fe40003fc6270 */
[----:B------:R-:W-:Y:S02]  /*a550*/  ISETP.GE.AND P0, PT, R228, R207, PT ;  /* 0x000000cfe400720c */ /* 0x000fe40003f06270 */
[----:B------:R-:W-:Y:S01]  /*a560*/  FSEL R154, R10, -INF , !P4 ;  /* 0xff8000000a9a7808 */ /* 0x000fe20006000000 */
[----:B------:R-:W2:Y:S01]  /*a570*/  MUFU.TANH R4, R4 ;  /* 0x0000000400047308 */ /* 0x000ea20000002400 */
[----:B------:R-:W-:Y:S01]  /*a580*/  ISETP.GE.AND P4, PT, R234, R212, PT ;  /* 0x000000d4ea00720c */ /* 0x000fe20003f86270 */
[----:B---3--:R-:W-:Y:S01]  /*a590*/  FFMA.FTZ R16, R233, -UR24, R16 ;  /* 0x80000018e9107c23 */ /* 0x008fe20008010010 */
[----:B------:R-:W-:-:S02]  /*a5a0*/  ISETP.LT.OR P5, PT, R226, R210, P5 ;  /* 0x000000d2e200720c */ /* 0x000fc40002fa1670 */
[CC--:B------:R-:W-:Y:S02]  /*a5b0*/  ISETP.LT.OR P6, PT, R228.reuse, R213.reuse, P6 ;  /* 0x000000d5e400720c */ /* 0x0c0fe400037c1670 */
[----:B------:R-:W-:Y:S01]  /*a5c0*/  ISETP.LT.OR P0, PT, R228, R210, P0 ;  /* 0x000000d2e400720c */ /* 0x000fe20000701670 */
[----:B------:R-:W3:Y:S01]  /*a5d0*/  MUFU.TANH R18, R18 ;  /* 0x0000001200127308 */ /* 0x000ee20000002400 */
[----:B-1----:R-:W-:Y:S01]  /*a5e0*/  FFMA.FTZ R8, R8, -UR24, R159 ;  /* 0x8000001808087c23 */ /* 0x002fe2000801009f */
[----:B------:R-:W-:Y:S02]  /*a5f0*/  ISETP.LT.OR P4, PT, R234, R213, P4 ;  /* 0x000000d5ea00720c */ /* 0x000fe40002781670 */
[----:B------:R-:W-:Y:S02]  /*a600*/  FSEL R165, R16, -INF , !P5 ;  /* 0xff80000010a57808 */ /* 0x000fe40006800000 */
[----:B------:R-:W-:Y:S02]  /*a610*/  FSEL R164, R19, -INF , !P6 ;  /* 0xff80000013a47808 */ /* 0x000fe40007000000 */
[----:B------:R-:W1:Y:S01]  /*a620*/  MUFU.TANH R174, R174 ;  /* 0x000000ae00ae7308 */ /* 0x000e620000002400 */
[----:B--2---:R-:W-:Y:S01]  /*a630*/  FFMA.FTZ R4, R29, -UR24, R4 ;  /* 0x800000181d047c23 */ /* 0x004fe20008010004 */
[----:B------:R-:W-:-:S02]  /*a640*/  FSEL R163, R8, -INF , !P0 ;  /* 0xff80000008a37808 */ /* 0x000fc40004000000 */
[-C--:B------:R-:W-:Y:S02]  /*a650*/  ISETP.GE.AND P5, PT, R231, R207.reuse, PT ;  /* 0x000000cfe700720c */ /* 0x080fe40003fa6270 */
[C---:B------:R-:W-:Y:S02]  /*a660*/  ISETP.GE.AND P6, PT, R9.reuse, R212, PT ;  /* 0x000000d40900720c */ /* 0x040fe40003fc6270 */
[----:B------:R-:W2:Y:S01]  /*a670*/  MUFU.TANH R175, R175 ;  /* 0x000000af00af7308 */ /* 0x000ea20000002400 */
[----:B------:R-:W-:Y:S01]  /*a680*/  ISETP.GE.AND P0, PT, R9, R207, PT ;  /* 0x000000cf0900720c */ /* 0x000fe20003f06270 */
[----:B---3--:R-:W-:Y:S01]  /*a690*/  FFMA.FTZ R18, R235, -UR24, R18 ;  /* 0x80000018eb127c23 */ /* 0x008fe20008010012 */
[----:B------:R-:W-:Y:S02]  /*a6a0*/  FSEL R138, R4, -INF , !P4 ;  /* 0xff800000048a7808 */ /* 0x000fe40006000000 */
[----:B------:R-:W-:Y:S02]  /*a6b0*/  PLOP3.LUT P4, PT, PT, PT, UP0, 0x80, 0x0 ;  /* 0x000000000000781c */ /* 0x000fe40003f8f008 */
[----:B------:R-:W-:Y:S01]  /*a6c0*/  ISETP.LT.OR P5, PT, R231, R210, P5 ;  /* 0x000000d2e700720c */ /* 0x000fe20002fa1670 */
[----:B------:R-:W-:Y:S01]  /*a6d0*/  I2F R236, R236 ;  /* 0x000000ec00ec7306 */ /* 0x000fe20000201400 */
[----:B-1----:R-:W-:Y:S01]  /*a6e0*/  FFMA.FTZ R11, R11, -UR24, R174 ;  /* 0x800000180b0b7c23 */ /* 0x002fe200080100ae */
[----:B------:R-:W-:-:S02]  /*a6f0*/  ISETP.LT.OR P6, PT, R9, R213, P6 ;  /* 0x000000d50900720c */ /* 0x000fc400037c1670 */
[----:B------:R-:W-:Y:S02]  /*a700*/  ISETP.LT.OR P0, PT, R9, R210, P0 ;  /* 0x000000d20900720c */ /* 0x000fe40000701670 */
[----:B------:R-:W-:Y:S02]  /*a710*/  FSEL R151, R11, -INF , !P5 ;  /* 0xff8000000b977808 */ /* 0x000fe40006800000 */
[----:B------:R-:W-:Y:S01]  /*a720*/  I2F R30, R30 ;  /* 0x0000001e001e7306 */ /* 0x000fe20000201400 */
[----:B--2---:R-:W-:Y:S01]  /*a730*/  FFMA.FTZ R136, R136, -UR24, R175 ;  /* 0x8000001888887c23 */ /* 0x004fe200080100af */
[----:B------:R-:W-:Y:S01]  /*a740*/  FSEL R152, R18, -INF , !P6 ;  /* 0xff80000012987808 */ /* 0x000fe20007000000 */
[----:B------:R-:W-:Y:S01]  /*a750*/  BAR.SYNC.DEFER_BLOCKING 0x0 ;  /* 0x0000000000007b1d */ /* 0x000fe20000010000 */
[----:B------:R-:W-:Y:S02]  /*a760*/  ISETP.GE.AND P5, PT, R234, R207, PT ;  /* 0x000000cfea00720c */ /* 0x000fe40003fa6270 */
[----:B------:R-:W-:-:S02]  /*a770*/  FSEL R137, R136, -INF , !P0 ;  /* 0xff80000088897808 */ /* 0x000fc40004000000 */
[C---:B------:R-:W-:Y:S01]  /*a780*/  ISETP.GE.AND P6, PT, R28.reuse, R212, PT ;  /* 0x000000d41c00720c */ /* 0x040fe20003fc6270 */
[----:B------:R-:W1:Y:S01]  /*a790*/  MUFU.TANH R5, R5 ;  /* 0x0000000500057308 */ /* 0x000e620000002400 */
[----:B------:R-:W-:Y:S02]  /*a7a0*/  ISETP.GE.AND P0, PT, R28, R207, PT ;  /* 0x000000cf1c00720c */ /* 0x000fe40003f06270 */
[-C--:B------:R-:W-:Y:S02]  /*a7b0*/  ISETP.LT.OR P5, PT, R234, R210.reuse, P5 ;  /* 0x000000d2ea00720c */ /* 0x080fe40002fa1670 */
[C---:B------:R-:W-:Y:S02]  /*a7c0*/  ISETP.LT.OR P6, PT, R28.reuse, R213, P6 ;  /* 0x000000d51c00720c */ /* 0x040fe400037c1670 */
[----:B------:R-:W-:Y:S01]  /*a7d0*/  ISETP.LT.OR P0, PT, R28, R210, P0 ;  /* 0x000000d21c00720c */ /* 0x000fe20000701670 */
[----:B------:R-:W2:Y:S08]  /*a7e0*/  MUFU.TANH R6, R6 ;  /* 0x0000000600067308 */ /* 0x000eb00000002400 */
[----:B------:R-:W3:Y:S01]  /*a7f0*/  MUFU.TANH R7, R7 ;  /* 0x0000000700077308 */ /* 0x000ee20000002400 */
[----:B-1----:R-:W-:-:S05]  /*a800*/  FFMA.FTZ R5, R236, -UR24, R5 ;  /* 0x80000018ec057c23 */ /* 0x002fca0008010005 */
[----:B------:R-:W-:Y:S01]  /*a810*/  FSEL R136, R5, -INF , !P6 ;  /* 0xff80000005887808 */ /* 0x000fe20007000000 */
[----:B--2---:R-:W-:-:S05]  /*a820*/  FFMA.FTZ R6, R31, -UR24, R6 ;  /* 0x800000181f067c23 */ /* 0x004fca0008010006 */
[----:B------:R-:W-:Y:S01]  /*a830*/  FSEL R139, R6, -INF , !P5 ;  /* 0xff800000068b7808 */ /* 0x000fe20006800000 */
[----:B---3--:R-:W-:-:S05]  /*a840*/  FFMA.FTZ R7, R30, -UR24, R7 ;  /* 0x800000181e077c23 */ /* 0x008fca0008010007 */
        /* <DEDUP_REMOVED lines=74> */
.L_x_5712:
[----:B------:R-:W-:Y:S02]  /*acf0*/  ULDC UR10, c[0x0][0x198] ;  /* 0x00006600000a7ab9 */ /* 0x000fe40000000800 */
[----:B------:R-:W-:-:S04]  /*ad00*/  ULEA UR10, -UR10, URZ, 0x6 ;  /* 0x0000003f0a0a7291 */ /* 0x000fc8000f8e313f */
[----:B------:R-:W-:Y:S02]  /*ad10*/  USHF.R.S32.HI UR8, URZ, 0x1f, UR10 ;  /* 0x0000001f3f087899 */ /* 0x000fe4000801140a */
.L_x_5713:
        /* <DEDUP_REMOVED lines=123> */
.L_x_5715:
[----:B------:R-:W-:Y:S05]  /*b4d0*/  BSYNC B0 ;  /* 0x0000000000007941 */ /* 0x000fea0003800000 */
.L_x_5714:
[----:B------:R-:W0:Y:S01]  /*b4e0*/  LDGDEPBAR ;  /* 0x00000000000079af */ /* 0x000e220000000000 */
[----:B--2---:R-:W-:Y:S02]  /*b4f0*/  IMAD.U32 R5, RZ, RZ, UR10 ;  /* 0x0000000aff057e24 */ /* 0x004fe4000f8e00ff */
[----:B------:R-:W-:-:S03]  /*b500*/  IMAD.U32 R4, RZ, RZ, UR8 ;  /* 0x00000008ff047e24 */ /* 0x000fc6000f8e00ff */
[----:B------:R-:W-:-:S04]  /*b510*/  LEA R218, P0, R5, R218, 0x1 ;  /* 0x000000da05da7211 */ /* 0x000fc800078008ff */
[----:B------:R-:W-:Y:S02]  /*b520*/  LEA.HI.X R217, R5, R217, R4, 0x1, P0 ;  /* 0x000000d905d97211 */ /* 0x000fe400000f0c04 */
.L_x_5711:
        /* <DEDUP_REMOVED lines=53> */
[--C-:B------:R-:W-:Y:S02]  /*b880*/  FFMA.FTZ R140, R0, c[0x0][0x23c], -R150.reuse ;  /* 0x00008f00008c7a23 */ /* 0x100fe40000010896 */
[----:B------:R-:W-:Y:S01]  /*b890*/  FFMA.FTZ R143, R14, c[0x0][0x23c], -R153 ;  /* 0x00008f000e8f7a23 */ /* 0x000fe20000010899 */
[----:B------:R-:W-:Y:S01]  /*b8a0*/  MUFU.EX2 R142, R142 ;  /* 0x0000008e008e7308 */ /* 0x000fe20000000800 */
[--C-:B------:R-:W-:Y:S02]  /*b8b0*/  FFMA.FTZ R2, R15, c[0x0][0x23c], -R150.reuse ;  /* 0x00008f000f027a23 */ /* 0x100fe40000010896 */
[----:B------:R-:W-:Y:S02]  /*b8c0*/  FFMA.FTZ R0, R13, c[0x0][0x23c], -R150 ;  /* 0x00008f000d007a23 */ /* 0x000fe40000010896 */
[----:B------:R-:W1:Y:S01]  /*b8d0*/  LDSM.16.MT88.4 R12, [R194+0xc000] ;  /* 0x00c00000c20c783b */ /* 0x000e620000004200 */
[----:B------:R-:W-:Y:S02]  /*b8e0*/  FADD.FTZ R4, R132, -R5 ;  /* 0x8000000584047221 */ /* 0x000fe40000010000 */
[----:B------:R-:W-:Y:S01]  /*b8f0*/  FADD.FTZ R6, R3, -R6 ;  /* 0x8000000603067221 */ /* 0x000fe20000010000 */
[----:B------:R-:W-:Y:S01]  /*b900*/  MUFU.EX2 R144, R144 ;  /* 0x0000009000907308 */ /* 0x000fe20000000800 */
[----:B------:R-:W-:Y:S01]  /*b910*/  FFMA.FTZ R141, R32, c[0x0][0x23c], -R153 ;  /* 0x00008f00208d7a23 */ /* 0x000fe20000010899 */
[----:B------:R-:W-:Y:S01]  /*b920*/  LDSM.16.MT88.4 R132, [R194+0xc800] ;  /* 0x00c80000c284783b */ /* 0x000fe20000004200 */
[----:B------:R-:W-:-:S02]  /*b930*/  FFMA.FTZ R147, R33, c[0x0][0x23c], -R150 ;  /* 0x00008f0021937a23 */ /* 0x000fc40000010896 */
[----:B------:R-:W-:Y:S01]  /*b940*/  FMUL.FTZ R148, R4, c[0x0][0x23c] ;  /* 0x00008f0004947a20 */ /* 0x000fe20000410000 */
[----:B------:R-:W-:Y:S01]  /*b950*/  LDSM.16.MT88.4 R32, [R193+0xc800] ;  /* 0x00c80000c120783b */ /* 0x000fe20000004200 */
[----:B------:R-:W-:Y:S01]  /*b960*/  FMUL.FTZ R3, R6, c[0x0][0x23c] ;  /* 0x00008f0006037a20 */ /* 0x000fe20000410000 */
[----:B------:R-:W2:Y:S01]  /*b970*/  MUFU.EX2 R143, R143 ;  /* 0x0000008f008f7308 */ /* 0x000ea20000000800 */
[--C-:B------:R-:W-:Y:S02]  /*b980*/  FFMA.FTZ R155, R26, c[0x0][0x23c], -R153.reuse ;  /* 0x00008f001a9b7a23 */ /* 0x100fe40000010899 */
[--C-:B------:R-:W-:Y:S02]  /*b990*/  FFMA.FTZ R156, R24, c[0x0][0x23c], -R153.reuse ;  /* 0x00008f00189c7a23 */ /* 0x100fe40000010899 */
[--C-:B------:R-:W-:Y:S02]  /*b9a0*/  FFMA.FTZ R157, R22, c[0x0][0x23c], -R153.reuse ;  /* 0x00008f00169d7a23 */ /* 0x100fe40000010899 */
[----:B------:R-:W-:Y:S01]  /*b9b0*/  FFMA.FTZ R158, R20, c[0x0][0x23c], -R153 ;  /* 0x00008f00149e7a23 */ /* 0x000fe20000010899 */
[----:B------:R-:W3:Y:S01]  /*b9c0*/  MUFU.EX2 R141, R141 ;  /* 0x0000008d008d7308 */ /* 0x000ee20000000800 */
[----:B------:R-:W-:-:S02]  /*b9d0*/  FFMA.FTZ R159, R25, c[0x0][0x23c], -R150 ;  /* 0x00008f00199f7a23 */ /* 0x000fc40000010896 */
[--C-:B------:R-:W-:Y:S02]  /*b9e0*/  FFMA.FTZ R162, R27, c[0x0][0x23c], -R150.reuse ;  /* 0x00008f001ba27a23 */ /* 0x100fe40000010896 */
[--C-:B------:R-:W-:Y:S01]  /*b9f0*/  FFMA.FTZ R160, R21, c[0x0][0x23c], -R150.reuse ;  /* 0x00008f0015a07a23 */ /* 0x100fe20000010896 */
[----:B------:R-:W-:Y:S01]  /*ba00*/  LDSM.16.MT88.4 R24, [R196+0xe800] ;  /* 0x00e80000c418783b */ /* 0x000fe20000004200 */
[----:B------:R-:W-:Y:S01]  /*ba10*/  FFMA.FTZ R161, R23, c[0x0][0x23c], -R150 ;  /* 0x00008f0017a17a23 */ /* 0x000fe20000010896 */
[----:B------:R-:W-:Y:S01]  /*ba20*/  MUFU.EX2 R140, R140 ;  /* 0x0000008c008c7308 */ /* 0x000fe20000000800 */
[----:B--2---:R-:W-:Y:S01]  /*ba30*/  F2FP.BF16.PACK_AB R4, R143, R144 ;  /* 0x000000908f04723e */ /* 0x004fe200000010ff */
[----:B------:R-:W-:Y:S01]  /*ba40*/  LDSM.16.MT88.4 R20, [R194+0xe800] ;  /* 0x00e80000c214783b */ /* 0x000fe20000004200 */
[--C-:B------:R-:W-:Y:S02]  /*ba50*/  FFMA.FTZ R171, R170, c[0x0][0x23c], -R153.reuse ;  /* 0x00008f00aaab7a23 */ /* 0x100fe40000010899 */
[----:B------:R-:W-:-:S02]  /*ba60*/  FFMA.FTZ R173, R164, c[0x0][0x23c], -R153 ;  /* 0x00008f00a4ad7a23 */ /* 0x000fc40000010899 */
        /* <DEDUP_REMOVED lines=325> */
.L_x_5708:
        /* <DEDUP_REMOVED lines=45> */
.L_x_5720:
        /* <DEDUP_REMOVED lines=77> */
.L_x_5717:
        /* <DEDUP_REMOVED lines=268> */
[----:B------:R-:W4:Y:S01]  /*e720*/  MUFU.TANH R228, R228 ;  /* 0x000000e400e47308 */ /* 0x000f220000002400 */
[----:B------:R-:W-:Y:S02]  /*e730*/  FMUL.FTZ R237, R18, c[0x0][0x2ec] ;  /* 0x0000bb0012ed7a20 */ /* 0x000fe40000410000 */
[----:B------:R-:W-:Y:S02]  /*e740*/  FMUL.FTZ R238, R19, c[0x0][0x2ec] ;  /* 0x0000bb0013ee7a20 */ /* 0x000fe40000410000 */
[----:B-----5:R-:W-:Y:S03]  /*e750*/  FMUL.FTZ R240, R20, c[0x0][0x2ec] ;  /* 0x0000bb0014f07a20 */ /* 0x020fe60000410000 */
        /* <DEDUP_REMOVED lines=18> */
[----:B------:R-:W2:Y:S01]  /*e880*/  MUFU.TANH R230, R230 ;  /* 0x000000e600e67308 */ /* 0x000ea20000002400 */
[----:B-----5:R-:W-:Y:S09]  /*e890*/  MOV R223, R225 ;  /* 0x000000e100df7202 */ /* 0x020ff20000000f00 */
        /* <DEDUP_REMOVED lines=37> */
[----:B--2---:R-:W-:Y:S07]  /*eaf0*/  UIMAD.WIDE.U32 UR40, UR11, UR34, URZ ;  /* 0x000000220b2872a5 */ /* 0x004fee000f8e003f */
[----:B------:R-:W-:Y:S02]  /*eb00*/  UMOV UR37, UR41 ;  /* 0x0000002900257c82 */ /* 0x000fe40008000000 */
[----:B---3--:R-:W-:Y:S02]  /*eb10*/  UIMAD.WIDE.U32 UR38, UR11, UR32, URZ ;  /* 0x000000200b2672a5 */ /* 0x008fe4000f8e003f */
        /* <DEDUP_REMOVED lines=38> */
[----:B-----5:R-:W-:Y:S01]  /*ed80*/  IMAD.U32 R13, RZ, RZ, UR33 ;  /* 0x00000021ff0d7e24 */ /* 0x020fe2000f8e00ff */
[----:B------:R-:W-:Y:S04]  /*ed90*/  UIADD3 UR33, UR37, -UR35, URZ ;  /* 0x8000002325217290 */ /* 0x000fe8000fffe03f */
[----:B------:R-:W-:Y:S01]  /*eda0*/  UIMAD UR33, UR33, UR6, -UR9 ;  /* 0x00000006212172a4 */ /* 0x000fe2000f8e0a09 */
[----:B------:R-:W2:Y:S03]  /*edb0*/  LDG.E R6, [R12.64] ;  /* 0x0000001c0c067981 */ /* 0x000ea6000c1e1900 */
[----:B------:R-:W-:Y:S02]  /*edc0*/  USHF.R.S32.HI UR32, URZ, 0x1f, UR33 ;  /* 0x0000001f3f207899 */ /* 0x000fe40008011421 */
[----:B------:R-:W-:Y:S02]  /*edd0*/  UIMAD.WIDE.U32 UR34, UR33, UR4, URZ ;  /* 0x00000004212272a5 */ /* 0x000fe4000f8e003f */
        /* <DEDUP_REMOVED lines=12> */
.L_x_5719:
        /* <DEDUP_REMOVED lines=89> */
.L_x_5718:
[----:B--234-:R-:W-:Y:S01]  /*f430*/  IMAD.U32 R4, RZ, RZ, UR25 ;  /* 0x00000019ff047e24 */ /* 0x01cfe2000f8e00ff */
[----:B------:R-:W-:Y:S03]  /*f440*/  UISETP.GT.AND UP2, UPT, UR25, UR19, UPT ;  /* 0x000000131900728c */ /* 0x000fe6000bf44270 */
[----:B------:R-:W-:Y:S05]  /*f450*/  IMAD R15, R4, 0x40, R205 ;  /* 0x00000040040f7824 */ /* 0x000fea00078e02cd */
[C---:B------:R-:W-:Y:S02]  /*f460*/  IADD3 R4, R214.reuse, -R15, RZ ;  /* 0x8000000fd6047210 */ /* 0x040fe40007ffe0ff */
[----:B------:R-:W-:Y:S02]  /*f470*/  IADD3 R13, R15, 0x1, RZ ;  /* 0x000000010f0d7810 */ /* 0x000fe40007ffe0ff */
[----:B------:R-:W-:Y:S01]  /*f480*/  IABS R8, R4 ;  /* 0x0000000400087213 */ /* 0x000fe20000000000 */
[----:B------:R-:W-:Y:S01]  /*f490*/  IMAD.IADD R4, R211, 0x1, -R15 ;  /* 0x00000001d3047824 */ /* 0x000fe200078e0a0f */
[----:B------:R-:W-:Y:S01]  /*f4a0*/  IADD3 R11, R15, 0x8, RZ ;  /* 0x000000080f0b7810 */ /* 0x000fe20007ffe0ff */
[--C-:B------:R-:W-:Y:S01]  /*f4b0*/  IMAD.IADD R5, R211, 0x1, -R13.reuse ;  /* 0x00000001d3057824 */ /* 0x100fe200078e0a0d */
        /* <DEDUP_REMOVED lines=13> */
[----:B------:R-:W-:Y:S02]  /*f590*/  IABS R14, R5 ;  /* 0x00000005000e7213 */ /* 0x000fe40000000000 */
[----:B------:R-:W-:Y:S02]  /*f5a0*/  IABS R10, R4 ;  /* 0x00000004000a7213 */ /* 0x000fe40000000000 */
[C---:B------:R-:W-:Y:S02]  /*f5b0*/  IADD3 R4, R214.reuse, -R6, RZ ;  /* 0x80000006d6047210 */ /* 0x040fe40007ffe0ff */
[C---:B------:R-:W-:Y:S02]  /*f5c0*/  IADD3 R5, R214.reuse, -R27, RZ ;  /* 0x8000001bd6057210 */ /* 0x040fe40007ffe0ff */
[----:B------:R-:W-:Y:S01]  /*f5d0*/  IABS R31, R4 ;  /* 0x00000004001f7213 */ /* 0x000fe20000000000 */
[C---:B------:R-:W-:Y:S01]  /*f5e0*/  IMAD.IADD R4, R214.reuse, 0x1, -R24 ;  /* 0x00000001d6047824 */ /* 0x040fe200078e0a18 */
[C---:B------:R-:W-:Y:S01]  /*f5f0*/  IADD3 R22, R15.reuse, 0x20, RZ ;  /* 0x000000200f167810 */ /* 0x040fe20007ffe0ff */
[----:B------:R-:W-:Y:S01]  /*f600*/  I2F R9, R9 ;  /* 0x0000000900097306 */ /* 0x000fe20000201400 */
[----:B------:R-:W-:Y:S02]  /*f610*/  IADD3 R12, R15, 0x21, RZ ;  /* 0x000000210f0c7810 */ /* 0x000fe40007ffe0ff */
[----:B------:R-:W-:Y:S02]  /*f620*/  IABS R30, R4 ;  /* 0x00000004001e7213 */ /* 0x000fe40000000000 */
[C---:B------:R-:W-:Y:S02]  /*f630*/  IADD3 R4, R214.reuse, -R28, RZ ;  /* 0x8000001cd6047210 */ /* 0x040fe40007ffe0ff */
[----:B------:R-:W-:Y:S02]  /*f640*/  ISETP.GE.AND P4, PT, R13, R213, PT ;  /* 0x000000d50d00720c */ /* 0x000fe40003f86270 */
[----:B------:R-:W-:Y:S01]  /*f650*/  IABS R29, R4 ;  /* 0x00000004001d7213 */ /* 0x000fe20000000000 */
[----:B------:R-:W-:Y:S01]  /*f660*/  I2F R31, R31 ;  /* 0x0000001f001f7306 */ /* 0x000fe20000201400 */
[----:B------:R-:W-:Y:S01]  /*f670*/  IABS R4, R5 ;  /* 0x0000000500047213 */ /* 0x000fe20000000000 */
[----:B------:R-:W-:Y:S01]  /*f680*/  IMAD.IADD R5, R211, 0x1, -R11 ;  /* 0x00000001d3057824 */ /* 0x000fe200078e0a0b */
[C---:B------:R-:W-:Y:S02]  /*f690*/  ISETP.GE.AND P0, PT, R13.reuse, R210, PT ;  /* 0x000000d20d00720c */ /* 0x040fe40003f06270 */
[C---:B------:R-:W-:Y:S02]  /*f6a0*/  ISETP.GE.OR P4, PT, R13.reuse, R212, !P4 ;  /* 0x000000d40d00720c */ /* 0x040fe40006786670 */
[----:B------:R-:W-:Y:S02]  /*f6b0*/  IABS R7, R5 ;  /* 0x0000000500077213 */ /* 0x000fe40000000000 */
[----:B------:R-:W-:Y:S01]  /*f6c0*/  IADD3 R5, R214, -R22, RZ ;  /* 0x80000016d6057210 */ /* 0x000fe20007ffe0ff */
[----:B------:R-:W-:Y:S01]  /*f6d0*/  I2F R14, R14 ;  /* 0x0000000e000e7306 */ /* 0x000fe20000201400 */
[----:B------:R-:W-:Y:S02]  /*f6e0*/  ISETP.GE.OR P0, PT, R13, R207, !P0 ;  /* 0x000000cf0d00720c */ /* 0x000fe40004706670 */
[----:B------:R-:W-:Y:S01]  /*f6f0*/  IABS R25, R5 ;  /* 0x0000000500197213 */ /* 0x000fe20000000000 */
[----:B------:R-:W-:Y:S01]  /*f700*/  IMAD.IADD R5, R211, 0x1, -R26 ;  /* 0x00000001d3057824 */ /* 0x000fe200078e0a1a */
[CC--:B------:R-:W-:Y:S02]  /*f710*/  ISETP.GE.AND P5, PT, R15.reuse, R213.reuse, PT ;  /* 0x000000d50f00720c */ /* 0x0c0fe40003fa6270 */
[----:B------:R-:W-:Y:S02]  /*f720*/  ISETP.GE.AND P3, PT, R26, R213, PT ;  /* 0x000000d51a00720c */ /* 0x000fe40003f66270 */
[----:B------:R-:W-:Y:S01]  /*f730*/  IABS R20, R5 ;  /* 0x0000000500147213 */ /* 0x000fe20000000000 */
[----:B------:R-:W-:Y:S01]  /*f740*/  I2F R29, R29 ;  /* 0x0000001d001d7306 */ /* 0x000fe20000201400 */
[----:B------:R-:W-:Y:S02]  /*f750*/  IADD3 R5, R214, -R12, RZ ;  /* 0x8000000cd6057210 */ /* 0x000fe40007ffe0ff */
[CC--:B------:R-:W-:Y:S02]  /*f760*/  ISETP.GE.OR P5, PT, R15.reuse, R212.reuse, !P5 ;  /* 0x000000d40f00720c */ /* 0x0c0fe40006fa6670 */
[----:B------:R-:W-:Y:S02]  /*f770*/  IABS R5, R5 ;  /* 0x0000000500057213 */ /* 0x000fe40000000000 */
[----:B------:R-:W-:Y:S02]  /*f780*/  ISETP.GE.OR P3, PT, R26, R212, !P3 ;  /* 0x000000d41a00720c */ /* 0x000fe40005f66670 */
[----:B------:R-:W-:Y:S01]  /*f790*/  ISETP.GE.AND P1, PT, R15, R210, PT ;  /* 0x000000d20f00720c */ /* 0x000fe20003f26270 */
[----:B------:R-:W-:Y:S01]  /*f7a0*/  IMAD.MOV.U32 R13, RZ, RZ, R5 ;  /* 0x000000ffff0d7224 */ /* 0x000fe200078e0005 */
[----:B------:R-:W-:Y:S01]  /*f7b0*/  IADD3 R5, R211, -R6, RZ ;  /* 0x80000006d3057210 */ /* 0x000fe20007ffe0ff */
[----:B------:R-:W-:Y:S01]  /*f7c0*/  I2F R4, R4 ;  /* 0x0000000400047306 */ /* 0x000fe20000201400 */
[----:B------:R-:W-:Y:S02]  /*f7d0*/  ISETP.GE.OR P1, PT, R15, R207, !P1 ;  /* 0x000000cf0f00720c */ /* 0x000fe40004f26670 */
[----:B------:R-:W-:Y:S02]  /*f7e0*/  IABS R5, R5 ;  /* 0x0000000500057213 */ /* 0x000fe40000000000 */
[C---:B------:R-:W-:Y:S02]  /*f7f0*/  ISETP.GE.AND P2, PT, R11.reuse, R213, PT ;  /* 0x000000d50b00720c */ /* 0x040fe40003f46270 */
[C---:B------:R-:W-:Y:S02]  /*f800*/  ISETP.GE.AND P6, PT, R11.reuse, R210, PT ;  /* 0x000000d20b00720c */ /* 0x040fe40003fc6270 */
[C---:B------:R-:W-:Y:S01]  /*f810*/  ISETP.GE.OR P2, PT, R11.reuse, R212, !P2 ;  /* 0x000000d40b00720c */ /* 0x040fe20005746670 */
[----:B------:R-:W-:Y:S01]  /*f820*/  I2F R25, R25 ;  /* 0x0000001900197306 */ /* 0x000fe20000201400 */
[----:B------:R-:W-:Y:S02]  /*f830*/  ISETP.GE.OR P6, PT, R11, R207, !P6 ;  /* 0x000000cf0b00720c */ /* 0x000fe400077c6670 */
[----:B------:R-:W-:Y:S02]  /*f840*/  IADD3 R11, R15, 0x28, RZ ;  /* 0x000000280f0b7810 */ /* 0x000fe40007ffe0ff */
[C---:B------:R-:W-:Y:S02]  /*f850*/  IADD3 R16, R211.reuse, -R24, RZ ;  /* 0x80000018d3107210 */ /* 0x040fe40007ffe0ff */
[----:B------:R-:W-:Y:S01]  /*f860*/  IADD3 R32, R211, -R28, RZ ;  /* 0x8000001cd3207210 */ /* 0x000fe20007ffe0ff */
[----:B------:R-:W-:Y:S01]  /*f870*/  IMAD.IADD R23, R214, 0x1, -R11 ;  /* 0x00000001d6177824 */ /* 0x000fe200078e0a0b */
[----:B------:R-:W-:Y:S01]  /*f880*/  IABS R16, R16 ;  /* 0x0000001000107213 */ /* 0x000fe20000000000 */
[----:B------:R-:W-:Y:S01]  /*f890*/  I2F R33, R33 ;  /* 0x0000002100217306 */ /* 0x000fe20000201400 */
[----:B------:R-:W-:Y:S02]  /*f8a0*/  IABS R32, R32 ;  /* 0x0000002000207213 */ /* 0x000fe40000000000 */
[----:B------:R-:W-:Y:S07]  /*f8b0*/  IABS R23, R23 ;  /* 0x0000001700177213 */ /* 0x000fee0000000000 */
        /* <DEDUP_REMOVED lines=9> */
[----:B------:R-:W-:Y:S01]  /*f950*/  FFMA.FTZ R3, R8, -UR24, R3 ;  /* 0x8000001808037c23 */ /* 0x000fe20008010003 */
[----:B------:R-:W-:Y:S03]  /*f960*/  IADD3 R8, R15, 0x29, RZ ;  /* 0x000000290f087810 */ /* 0x000fe60007ffe0ff */
[----:B------:R1:W2:Y:S01]  /*f970*/  I2F R21, R5 ;  /* 0x0000000500157306 */ /* 0x0002a20000201400 */
[----:B------:R-:W-:Y:S01]  /*f980*/  FFMA.FTZ R220, R9, -UR24, R220 ;  /* 0x8000001809dc7c23 */ /* 0x000fe200080100dc */
[----:B------:R-:W-:Y:S01]  /*f990*/  FSEL R9, R3, -INF , !P5 ;  /* 0xff80000003097808 */ /* 0x000fe20006800000 */
[----:B------:R-:W-:Y:S01]  /*f9a0*/  IMAD.IADD R3, R214, 0x1, -R8 ;  /* 0x00000001d6037824 */ /* 0x000fe200078e0a08 */
[-C--:B------:R-:W-:Y:S01]  /*f9b0*/  ISETP.GE.AND P5, PT, R26, R210.reuse, PT ;  /* 0x000000d21a00720c */ /* 0x080fe20003fa6270 */
[----:B------:R-:W-:Y:S01]  /*f9c0*/  FFMA.FTZ R234, R31, -UR24, R234 ;  /* 0x800000181fea7c23 */ /* 0x000fe200080100ea */
[----:B------:R-:W-:Y:S01]  /*f9d0*/  FSEL R220, R220, -INF , !P4 ;  /* 0xff800000dcdc7808 */ /* 0x000fe20006000000 */
[----:B------:R-:W-:Y:S01]  /*f9e0*/  FFMA.FTZ R227, R14, -UR24, R227 ;  /* 0x800000180ee37c23 */ /* 0x000fe200080100e3 */
[----:B------:R-:W-:Y:S01]  /*f9f0*/  IABS R3, R3 ;  /* 0x0000000300037213 */ /* 0x000fe20000000000 */
[----:B------:R-:W-:Y:S01]  /*fa00*/  FFMA.FTZ R236, R29, -UR24, R236 ;  /* 0x800000181dec7c23 */ /* 0x000fe200080100ec */
[----:B------:R-:W-:Y:S01]  /*fa10*/  ISETP.GE.OR P5, PT, R26, R207, !P5 ;  /* 0x000000cf1a00720c */ /* 0x000fe20006fa6670 */
[----:B------:R-:W-:Y:S01]  /*fa20*/  FFMA.FTZ R239, R4, -UR24, R239 ;  /* 0x8000001804ef7c23 */ /* 0x000fe200080100ef */
[----:B------:R3:W4:Y:S01]  /*fa30*/  I2F R26, R3 ;  /* 0x00000003001a7306 */ /* 0x0007220000201400 */
[----:B------:R-:W-:Y:S01]  /*fa40*/  IADD3 R14, R15, 0x31, RZ ;  /* 0x000000310f0e7810 */ /* 0x000fe20007ffe0ff */
[----:B------:R-:W-:Y:S01]  /*fa50*/  FFMA.FTZ R240, R25, -UR24, R240 ;  /* 0x8000001819f07c23 */ /* 0x000fe200080100f0 */
[----:B------:R-:W-:Y:S01]  /*fa60*/  FSEL R227, R227, -INF , !P0 ;  /* 0xff800000e3e37808 */ /* 0x000fe20004000000 */
[----:B------:R-:W-:Y:S01]  /*fa70*/  FFMA.FTZ R228, R33, -UR24, R228 ;  /* 0x8000001821e47c23 */ /* 0x000fe200080100e4 */
[-C--:B------:R-:W-:Y:S01]  /*fa80*/  ISETP.GE.AND P0, PT, R27, R210.reuse, PT ;  /* 0x000000d21b00720c */ /* 0x080fe20003f06270 */
[----:B------:R-:W-:Y:S01]  /*fa90*/  FFMA.FTZ R244, R13, -UR24, R244 ;  /* 0x800000180df47c23 */ /* 0x000fe200080100f4 */
[----:B------:R-:W-:Y:S01]  /*faa0*/  IADD3 R29, R211, -R27, RZ ;  /* 0x8000001bd31d7210 */ /* 0x000fe20007ffe0ff */
[----:B------:R-:W-:Y:S01]  /*fab0*/  FFMA.FTZ R231, R10, -UR24, R231 ;  /* 0x800000180ae77c23 */ /* 0x000fe200080100e7 */
[----:B------:R-:W-:Y:S01]  /*fac0*/  ISETP.GE.OR P0, PT, R27, R207, !P0 ;  /* 0x000000cf1b00720c */ /* 0x000fe20004706670 */
[----:B------:R-:W-:Y:S01]  /*fad0*/  FFMA.FTZ R235, R30, -UR24, R235 ;  /* 0x800000181eeb7c23 */ /* 0x000fe200080100eb */
[----:B-1----:R-:W-:Y:S01]  /*fae0*/  FSEL R5, R226, -INF , !P1 ;  /* 0xff800000e2057808 */ /* 0x002fe20004800000 */
[----:B--2---:R-:W-:Y:S01]  /*faf0*/  FFMA.FTZ R232, R21, -UR24, R232 ;  /* 0x8000001815e87c23 */ /* 0x004fe200080100e8 */
[C---:B------:R-:W-:Y:S01]  /*fb00*/  ISETP.GE.AND P1, PT, R6.reuse, R213, PT ;  /* 0x000000d50600720c */ /* 0x040fe20003f26270 */
[----:B------:R-:W-:Y:S01]  /*fb10*/  FFMA.FTZ R230, R7, -UR24, R230 ;  /* 0x8000001807e67c23 */ /* 0x000fe200080100e6 */
[----:B------:R-:W-:Y:S01]  /*fb20*/  ISETP.GE.AND P4, PT, R6, R210, PT ;  /* 0x000000d20600720c */ /* 0x000fe20003f86270 */
[----:B------:R-:W-:Y:S01]  /*fb30*/  FFMA.FTZ R229, R20, -UR24, R229 ;  /* 0x8000001814e57c23 */ /* 0x000fe200080100e5 */
[CC--:B------:R-:W-:Y:S01]  /*fb40*/  ISETP.GE.OR P1, PT, R6.reuse, R212.reuse, !P1 ;  /* 0x000000d40600720c */ /* 0x0c0fe20004f26670 */
[----:B------:R-:W-:Y:S01]  /*fb50*/  FFMA.FTZ R246, R23, -UR24, R246 ;  /* 0x8000001817f67c23 */ /* 0x000fe200080100f6 */
[----:B------:R-:W-:Y:S02]  /*fb60*/  ISETP.GE.OR P4, PT, R6, R207, !P4 ;  /* 0x000000cf0600720c */ /* 0x000fe40006786670 */
[----:B------:R-:W-:Y:S02]  /*fb70*/  FSEL R164, R234, -INF , !P1 ;  /* 0xff800000eaa47808 */ /* 0x000fe40004800000 */
[----:B------:R-:W-:Y:S01]  /*fb80*/  ISETP.GE.AND P1, PT, R28, R213, PT ;  /* 0x000000d51c00720c */ /* 0x000fe20003f26270 */
[----:B---3--:R-:W-:Y:S01]  /*fb90*/  IMAD.IADD R3, R214, 0x1, -R14 ;  /* 0x00000001d6037824 */ /* 0x008fe200078e0a0e */
[----:B------:R-:W-:Y:S01]  /*fba0*/  FSEL R228, R228, -INF , !P2 ;  /* 0xff800000e4e47808 */ /* 0x000fe20005000000 */
[----:B----4-:R-:W-:Y:S01]  /*fbb0*/  FFMA.FTZ R247, R26, -UR24, R247 ;  /* 0x800000181af77c23 */ /* 0x010fe200080100f7 */
[-C--:B------:R-:W-:Y:S02]  /*fbc0*/  ISETP.GE.OR P1, PT, R28, R212.reuse, !P1 ;  /* 0x000000d41c00720c */ /* 0x080fe40004f26670 */
[----:B------:R-:W-:Y:S02]  /*fbd0*/  IABS R3, R3 ;  /* 0x0000000300037213 */ /* 0x000fe40000000000 */
[----:B------:R-:W-:Y:S02]  /*fbe0*/  FSEL R142, R236, -INF , !P1 ;  /* 0xff800000ec8e7808 */ /* 0x000fe40004800000 */
[CC--:B------:R-:W-:Y:S02]  /*fbf0*/  ISETP.GE.AND P1, PT, R27.reuse, R213.reuse, PT ;  /* 0x000000d51b00720c */ /* 0x0c0fe40003f26270 */
[-C--:B------:R-:W-:Y:S02]  /*fc00*/  ISETP.GE.AND P2, PT, R24, R213.reuse, PT ;  /* 0x000000d51800720c */ /* 0x080fe40003f46270 */
[----:B------:R-:W-:Y:S02]  /*fc10*/  ISETP.GE.OR P1, PT, R27, R212, !P1 ;  /* 0x000000d41b00720c */ /* 0x000fe40004f26670 */
[----:B------:R-:W1:Y:S01]  /*fc20*/  I2F R27, R3 ;  /* 0x00000003001b7306 */ /* 0x000e620000201400 */
[----:B------:R-:W-:Y:S02]  /*fc30*/  FSEL R163, R232, -INF , !P4 ;  /* 0xff800000e8a37808 */ /* 0x000fe40006000000 */
[----:B------:R-:W-:Y:S02]  /*fc40*/  FSEL R140, R239, -INF , !P1 ;  /* 0xff800000ef8c7808 */ /* 0x000fe40004800000 */
[CC--:B------:R-:W-:Y:S02]  /*fc50*/  ISETP.GE.AND P1, PT, R22.reuse, R213.reuse, PT ;  /* 0x000000d51600720c */ /* 0x0c0fe40003f26270 */
[----:B------:R-:W-:Y:S02]  /*fc60*/  ISETP.GE.AND P4, PT, R11, R210, PT ;  /* 0x000000d20b00720c */ /* 0x000fe40003f86270 */
[-C--:B------:R-:W-:Y:S02]  /*fc70*/  ISETP.GE.OR P1, PT, R22, R212.reuse, !P1 ;  /* 0x000000d41600720c */ /* 0x080fe40004f26670 */
[-C--:B------:R-:W-:Y:S02]  /*fc80*/  ISETP.GE.OR P2, PT, R24, R212.reuse, !P2 ;  /* 0x000000d41800720c */ /* 0x080fe40005746670 */
[----:B------:R-:W-:Y:S02]  /*fc90*/  FSEL R160, R240, -INF , !P1 ;  /* 0xff800000f0a07808 */ /* 0x000fe40004800000 */
[CC--:B------:R-:W-:Y:S02]  /*fca0*/  ISETP.GE.AND P1, PT, R12.reuse, R213.reuse, PT ;  /* 0x000000d50c00720c */ /* 0x0c0fe40003f26270 */
[----:B------:R-:W-:Y:S02]  /*fcb0*/  FSEL R10, R231, -INF , !P3 ;  /* 0xff800000e70a7808 */ /* 0x000fe40005800000 */
[----:B------:R-:W-:Y:S02]  /*fcc0*/  ISETP.GE.OR P1, PT, R12, R212, !P1 ;  /* 0x000000d40c00720c */ /* 0x000fe40004f26670 */
[----:B------:R-:W-:Y:S02]  /*fcd0*/  ISETP.GE.AND P3, PT, R24, R210, PT ;  /* 0x000000d21800720c */ /* 0x000fe40003f66270 */
[----:B------:R-:W-:Y:S01]  /*fce0*/  FSEL R158, R244, -INF , !P1 ;  /* 0xff800000f49e7808 */ /* 0x000fe20004800000 */
[----:B-1----:R-:W-:Y:S01]  /*fcf0*/  FFMA.FTZ R18, R27, -UR24, R18 ;  /* 0x800000181b127c23 */ /* 0x002fe20008010012 */
[C---:B------:R-:W-:Y:S02]  /*fd00*/  ISETP.GE.AND P1, PT, R11.reuse, R213, PT ;  /* 0x000000d50b00720c */ /* 0x040fe40003f26270 */
[C---:B------:R-:W-:Y:S02]  /*fd10*/  ISETP.GE.OR P4, PT, R11.reuse, R207, !P4 ;  /* 0x000000cf0b00720c */ /* 0x040fe40006786670 */
[----:B------:R-:W-:Y:S02]  /*fd20*/  ISETP.GE.OR P1, PT, R11, R212, !P1 ;  /* 0x000000d40b00720c */ /* 0x000fe40004f26670 */
[----:B------:R-:W-:Y:S02]  /*fd30*/  IADD3 R3, R15, 0x39, RZ ;  /* 0x000000390f037810 */ /* 0x000fe40007ffe0ff */
[----:B------:R-:W-:Y:S02]  /*fd40*/  IADD3 R11, R211, -R11, RZ ;  /* 0x8000000bd30b7210 */ /* 0x000fe40007ffe0ff */
[----:B------:R-:W-:Y:S02]  /*fd50*/  FSEL R162, R235, -INF , !P2 ;  /* 0xff800000eba27808 */ /* 0x000fe40005000000 */
[----:B------:R-:W-:Y:S02]  /*fd60*/  FSEL R7, R230, -INF , !P6 ;  /* 0xff800000e6077808 */ /* 0x000fe40007000000 */
[----:B------:R-:W-:Y:S02]  /*fd70*/  FSEL R229, R229, -INF , !P5 ;  /* 0xff800000e5e57808 */ /* 0x000fe40006800000 */
[-C--:B------:R-:W-:Y:S02]  /*fd80*/  ISETP.GE.AND P2, PT, R28, R210.reuse, PT ;  /* 0x000000d21c00720c */ /* 0x080fe40003f46270 */
[-C--:B------:R-:W-:Y:S02]  /*fd90*/  ISETP.GE.AND P6, PT, R22, R210.reuse, PT ;  /* 0x000000d21600720c */ /* 0x080fe40003fc6270 */
[----:B------:R-:W-:Y:S02]  /*fda0*/  ISETP.GE.AND P5, PT, R12, R210, PT ;  /* 0x000000d20c00720c */ /* 0x000fe40003fa6270 */
[----:B------:R-:W-:Y:S02]  /*fdb0*/  ISETP.GE.OR P3, PT, R24, R207, !P3 ;  /* 0x000000cf1800720c */ /* 0x000fe40005f66670 */
[----:B------:R-:W-:Y:S01]  /*fdc0*/  IABS R11, R11 ;  /* 0x0000000b000b7213 */ /* 0x000fe20000000000 */
[----:B------:R-:W1:Y:S01]  /*fdd0*/  I2F R24, R32 ;  /* 0x0000002000187306 */ /* 0x000e620000201400 */
[-C--:B------:R-:W-:Y:S02]  /*fde0*/  ISETP.GE.OR P2, PT, R28, R207.reuse, !P2 ;  /* 0x000000cf1c00720c */ /* 0x080fe40005746670 */
[-C--:B------:R-:W-:Y:S01]  /*fdf0*/  ISETP.GE.OR P6, PT, R22, R207.reuse, !P6 ;  /* 0x000000cf1600720c */ /* 0x080fe200077c6670 */
[----:B------:R-:W-:Y:S01]  /*fe00*/  IMAD.MOV.U32 R13, RZ, RZ, R11 ;  /* 0x000000ffff0d7224 */ /* 0x000fe200078e000b */
[----:B------:R-:W-:Y:S02]  /*fe10*/  ISETP.GE.OR P5, PT, R12, R207, !P5 ;  /* 0x000000cf0c00720c */ /* 0x000fe40006fa6670 */
[C---:B------:R-:W-:Y:S02]  /*fe20*/  IADD3 R28, R211.reuse, -R22, RZ ;  /* 0x80000016d31c7210 */ /* 0x040fe40007ffe0ff */
[----:B------:R-:W-:Y:S01]  /*fe30*/  IADD3 R22, R211, -R12, RZ ;  /* 0x8000000cd3167210 */ /* 0x000fe20007ffe0ff */
[----:B------:R-:W-:Y:S01]  /*fe40*/  IMAD.IADD R12, R214, 0x1, -R3 ;  /* 0x00000001d60c7824 */ /* 0x000fe200078e0a03 */
[----:B------:R-:W-:Y:S02]  /*fe50*/  FSEL R156, R246, -INF , !P1 ;  /* 0xff800000f69c7808 */ /* 0x000fe40004800000 */
[----:B------:R-:W-:Y:S02]  /*fe60*/  FSEL R161, R233, -INF , !P3 ;  /* 0xff800000e9a17808 */ /* 0x000fe40005800000 */
[C---:B------:R-:W-:Y:S02]  /*fe70*/  ISETP.GE.AND P1, PT, R8.reuse, R213, PT ;  /* 0x000000d50800720c */ /* 0x040fe40003f26270 */
[C---:B------:R-:W-:Y:S02]  /*fe80*/  ISETP.GE.AND P3, PT, R8.reuse, R210, PT ;  /* 0x000000d20800720c */ /* 0x040fe40003f66270 */
[----:B------:R-:W-:Y:S02]  /*fe90*/  IABS R12, R12 ;  /* 0x0000000c000c7213 */ /* 0x000fe40000000000 */
[C---:B------:R-:W-:Y:S02]  /*fea0*/  ISETP.GE.OR P1, PT, R8.reuse, R212, !P1 ;  /* 0x000000d40800720c */ /* 0x040fe40004f26670 */
[----:B------:R-:W-:Y:S01]  /*feb0*/  ISETP.GE.OR P3, PT, R8, R207, !P3 ;  /* 0x000000cf0800720c */ /* 0x000fe20005f66670 */
[----:B-1----:R-:W-:Y:S01]  /*fec0*/  FFMA.FTZ R237, R24, -UR24, R237 ;  /* 0x8000001818ed7c23 */ /* 0x002fe200080100ed */
[----:B------:R-:W-:Y:S01]  /*fed0*/  IADD3 R11, R211, -R8, RZ ;  /* 0x80000008d30b7210 */ /* 0x000fe20007ffe0ff */
[----:B------:R-:W1:Y:S01]  /*fee0*/  I2F R12, R12 ;  /* 0x0000000c000c7306 */ /* 0x000e620000201400 */
[C---:B------:R-:W-:Y:S02]  /*fef0*/  IADD3 R6, R15.reuse, 0x30, RZ ;  /* 0x000000300f067810 */ /* 0x040fe40007ffe0ff */
[----:B------:R-:W-:Y:S02]  /*ff00*/  IABS R29, R29 ;  /* 0x0000001d001d7213 */ /* 0x000fe40000000000 */
[----:B------:R-:W-:Y:S01]  /*ff10*/  IABS R28, R28 ;  /* 0x0000001c001c7213 */ /* 0x000fe20000000000 */
[C---:B------:R-:W-:Y:S01]  /*ff20*/  IMAD.IADD R33, R214.reuse, 0x1, -R6 ;  /* 0x00000001d6217824 */ /* 0x040fe200078e0a06 */
[----:B------:R-:W-:Y:S02]  /*ff30*/  IADD3 R4, R15, 0x38, RZ ;  /* 0x000000380f047810 */ /* 0x000fe40007ffe0ff */
[----:B------:R-:W-:Y:S01]  /*ff40*/  FMNMX.FTZ R15, R9, R2, !PT ;  /* 0x00000002090f7209 */ /* 0x000fe20007810000 */
[----:B------:R-:W2:Y:S01]  /*ff50*/  I2F R8, R13 ;  /* 0x0000000d00087306 */ /* 0x000ea20000201400 */
[----:B------:R-:W-:Y:S01]  /*ff60*/  IABS R33, R33 ;  /* 0x0000002100217213 */ /* 0x000fe20000000000 */
[----:B------:R-:W-:Y:S01]  /*ff70*/  IMAD.IADD R30, R214, 0x1, -R4 ;  /* 0x00000001d61e7824 */ /* 0x000fe200078e0a04 */
[----:B------:R-:W-:Y:S02]  /*ff80*/  IABS R22, R22 ;  /* 0x0000001600167213 */ /* 0x000fe40000000000 */
[----:B------:R-:W-:Y:S02]  /*ff90*/  FSEL R154, R247, -INF , !P1 ;  /* 0xff800000f79a7808 */ /* 0x000fe40004800000 */
[----:B------:R-:W-:Y:S02]  /*ffa0*/  FSEL R143, R237, -INF , !P2 ;  /* 0xff800000ed8f7808 */ /* 0x000fe40005000000 */
[C---:B------:R-:W-:Y:S01]  /*ffb0*/  ISETP.GE.AND P1, PT, R6.reuse, R213, PT ;  /* 0x000000d50600720c */ /* 0x040fe20003f26270 */
[----:B------:R-:W3:Y:S01]  /*ffc0*/  I2F R29, R29 ;  /* 0x0000001d001d7306 */ /* 0x000ee20000201400 */
[C---:B------:R-:W-:Y:S02]  /*ffd0*/  ISETP.GE.AND P2, PT, R6.reuse, R210, PT ;  /* 0x000000d20600720c */ /* 0x040fe40003f46270 */
[----:B------:R-:W-:Y:S01]  /*ffe0*/  ISETP.GE.OR P1, PT, R6, R212, !P1 ;  /* 0x000000d40600720c */ /* 0x000fe20004f26670 */
[----:B-1----:R-:W-:Y:S01]  /*fff0*/  FFMA.FTZ R17, R12, -UR24, R17 ;  /* 0x800000180c117c23 */ /* 0x002fe20008010011 */
[----:B------:R-:W-:Y:S02]  /*10000*/  FMNMX.FTZ R12, R5, R0, !PT ;  /* 0x00000000050c7209 */ /* 0x000fe40007810000 */
[----:B------:R-:W-:Y:S01]  /*10010*/  ISETP.GE.OR P2, PT, R6, R207, !P2 ;  /* 0x000000cf0600720c */ /* 0x000fe20005746670 */
[----:B------:R-:W-:Y:S01]  /*10020*/  IMAD.IADD R6, R211, 0x1, -R6 ;  /* 0x00000001d3067824 */ /* 0x000fe200078e0a06 */
[----:B------:R-:W-:Y:S01]  /*10030*/  FMNMX.FTZ R12, R227, R12, !PT ;  /* 0x0000000ce30c7209 */ /* 0x000fe20007810000 */
[----:B------:R-:W1:Y:S01]  /*10040*/  I2F R31, R33 ;  /* 0x00000021001f7306 */ /* 0x000e620000201400 */
[----:B------:R-:W-:Y:S02]  /*10050*/  IABS R11, R11 ;  /* 0x0000000b000b7213 */ /* 0x000fe40000000000 */
[----:B------:R-:W-:Y:S01]  /*10060*/  FMNMX.FTZ R12, R7, R12, !PT ;  /* 0x0000000c070c7209 */ /* 0x000fe20007810000 */
[----:B--2---:R-:W-:Y:S01]  /*10070*/  FFMA.FTZ R245, R8, -UR24, R245 ;  /* 0x8000001808f57c23 */ /* 0x004fe200080100f5 */
[----:B------:R-:W-:Y:S01]  /*10080*/  FMNMX.FTZ R13, R220, R15, !PT ;  /* 0x0000000fdc0d7209 */ /* 0x000fe20007810000 */
[C---:B------:R-:W-:Y:S01]  /*10090*/  IMAD.IADD R8, R211.reuse, 0x1, -R4 ;  /* 0x00000001d3087824 */ /* 0x040fe200078e0a04 */
[----:B------:R-:W-:Y:S02]  /*100a0*/  IADD3 R15, R211, -R14, RZ ;  /* 0x8000000ed30f7210 */ /* 0x000fe40007ffe0ff */
[----:B------:R-:W-:Y:S01]  /*100b0*/  FMNMX.FTZ R13, R228, R13, !PT ;  /* 0x0000000de40d7209 */ /* 0x000fe20007810000 */
[----:B------:R-:W2:Y:S01]  /*100c0*/  I2F R28, R28 ;  /* 0x0000001c001c7306 */ /* 0x000ea20000201400 */
[----:B------:R-:W-:Y:S02]  /*100d0*/  IABS R6, R6 ;  /* 0x0000000600067213 */ /* 0x000fe40000000000 */
[----:B------:R-:W-:Y:S01]  /*100e0*/  FMNMX.FTZ R13, R10, R13, !PT ;  /* 0x0000000d0a0d7209 */ /* 0x000fe20007810000 */
[----:B---3--:R-:W-:Y:S01]  /*100f0*/  FFMA.FTZ R238, R29, -UR24, R238 ;  /* 0x800000181dee7c23 */ /* 0x008fe200080100ee */
[----:B------:R-:W-:Y:S02]  /*10100*/  IABS R30, R30 ;  /* 0x0000001e001e7213 */ /* 0x000fe40000000000 */
[----:B------:R-:W-:Y:S02]  /*10110*/  FMNMX.FTZ R13, R164, R13, !PT ;  /* 0x0000000da40d7209 */ /* 0x000fe40007810000 */
[----:B------:R-:W-:Y:S01]  /*10120*/  FMNMX.FTZ R12, R229, R12, !PT ;  /* 0x0000000ce50c7209 */ /* 0x000fe20007810000 */
[----:B------:R-:W3:Y:S01]  /*10130*/  I2F R22, R22 ;  /* 0x0000001600167306 */ /* 0x000ee20000201400 */
[----:B------:R-:W-:Y:S02]  /*10140*/  FMNMX.FTZ R13, R162, R13, !PT ;  /* 0x0000000da20d7209 */ /* 0x000fe40007810000 */
[----:B------:R-:W-:Y:S01]  /*10150*/  IABS R15, R15 ;  /* 0x0000000f000f7213 */ /* 0x000fe20000000000 */
[----:B-1----:R-:W-:Y:S01]  /*10160*/  FFMA.FTZ R252, R31, -UR24, R252 ;  /* 0x800000181ffc7c23 */ /* 0x002fe200080100fc */
[----:B------:R-:W-:Y:S02]  /*10170*/  FMNMX.FTZ R12, R163, R12, !PT ;  /* 0x0000000ca30c7209 */ /* 0x000fe40007810000 */
[----:B------:R-:W-:Y:S02]  /*10180*/  FMNMX.FTZ R21, R142, R13, !PT ;  /* 0x0000000d8e157209 */ /* 0x000fe40007810000 */
[----:B------:R-:W-:Y:S01]  /*10190*/  IABS R8, R8 ;  /* 0x0000000800087213 */ /* 0x000fe20000000000 */
[----:B------:R-:W1:Y:S01]  /*101a0*/  I2F R11, R11 ;  /* 0x0000000b000b7306 */ /* 0x000e620000201400 */
[----:B------:R-:W-:Y:S02]  /*101b0*/  IADD3 R13, R211, -R3, RZ ;  /* 0x80000003d30d7210 */ /* 0x000fe40007ffe0ff */
[----:B------:R-:W-:Y:S01]  /*101c0*/  FMNMX.FTZ R12, R161, R12, !PT ;  /* 0x0000000ca10c7209 */ /* 0x000fe20007810000 */
[----:B--2---:R-:W-:Y:S01]  /*101d0*/  FFMA.FTZ R243, R28, -UR24, R243 ;  /* 0x800000181cf37c23 */ /* 0x004fe200080100f3 */
[----:B------:R-:W-:Y:S02]  /*101e0*/  IABS R13, R13 ;  /* 0x0000000d000d7213 */ /* 0x000fe40000000000 */
[----:B------:R-:W-:Y:S02]  /*101f0*/  FSEL R141, R238, -INF , !P0 ;  /* 0xff800000ee8d7808 */ /* 0x000fe40004000000 */
[----:B------:R-:W-:Y:S01]  /*10200*/  FMNMX.FTZ R12, R143, R12, !PT ;  /* 0x0000000c8f0c7209 */ /* 0x000fe20007810000 */
[----:B------:R-:W2:Y:S01]  /*10210*/  I2F R20, R30 ;  /* 0x0000001e00147306 */ /* 0x000ea20000201400 */
[----:B------:R-:W-:Y:S02]  /*10220*/  FSEL R152, R252, -INF , !P1 ;  /* 0xff800000fc987808 */ /* 0x000fe40004800000 */
[----:B------:R-:W-:Y:S01]  /*10230*/  ISETP.GE.AND P1, PT, R14, R213, PT ;  /* 0x000000d50e00720c */ /* 0x000fe20003f26270 */
[----:B---3--:R-:W-:Y:S01]  /*10240*/  FFMA.FTZ R241, R22, -UR24, R241 ;  /* 0x8000001816f17c23 */ /* 0x008fe200080100f1 */
[----:B------:R-:W-:Y:S02]  /*10250*/  FSEL R159, R243, -INF , !P6 ;  /* 0xff800000f39f7808 */ /* 0x000fe40007000000 */
[----:B------:R-:W-:Y:S02]  /*10260*/  FMNMX.FTZ R12, R141, R12, !PT ;  /* 0x0000000c8d0c7209 */ /* 0x000fe40007810000 */
[----:B------:R-:W-:Y:S01]  /*10270*/  ISETP.GE.OR P1, PT, R14, R212, !P1 ;  /* 0x000000d40e00720c */ /* 0x000fe20004f26670 */
[----:B------:R-:W3:Y:S01]  /*10280*/  I2F R6, R6 ;  /* 0x0000000600067306 */ /* 0x000ee20000201400 */
[----:B------:R-:W-:Y:S02]  /*10290*/  FSEL R157, R241, -INF , !P5 ;  /* 0xff800000f19d7808 */ /* 0x000fe40006800000 */
[----:B------:R-:W-:Y:S01]  /*102a0*/  FMNMX.FTZ R12, R159, R12, !PT ;  /* 0x0000000c9f0c7209 */ /* 0x000fe20007810000 */
[----:B-1----:R-:W-:Y:S01]  /*102b0*/  FFMA.FTZ R242, R11, -UR24, R242 ;  /* 0x800000180bf27c23 */ /* 0x002fe200080100f2 */
[----:B------:R-:W-:Y:S02]  /*102c0*/  FMNMX.FTZ R21, R140, R21, !PT ;  /* 0x000000158c157209 */ /* 0x000fe40007810000 */
[----:B------:R-:W-:Y:S02]  /*102d0*/  FSEL R150, R18, -INF , !P1 ;  /* 0xff80000012967808 */ /* 0x000fe40004800000 */
[----:B------:R-:W-:Y:S01]  /*102e0*/  FSEL R155, R245, -INF , !P4 ;  /* 0xff800000f59b7808 */ /* 0x000fe20006000000 */
[----:B------:R-:W1:Y:S01]  /*102f0*/  I2F R15, R15 ;  /* 0x0000000f000f7306 */ /* 0x000e620000201400 */
[----:B------:R-:W-:Y:S02]  /*10300*/  FMNMX.FTZ R12, R157, R12, !PT ;  /* 0x0000000c9d0c7209 */ /* 0x000fe40007810000 */
[----:B------:R-:W-:Y:S01]  /*10310*/  ISETP.GE.AND P1, PT, R4, R213, PT ;  /* 0x000000d50400720c */ /* 0x000fe20003f26270 */
[----:B--2---:R-:W-:Y:S01]  /*10320*/  FFMA.FTZ R19, R20, -UR24, R19 ;  /* 0x8000001814137c23 */ /* 0x004fe20008010013 */
[----:B------:R-:W-:Y:S01]  /*10330*/  FMNMX.FTZ R21, R160, R21, !PT ;  /* 0x00000015a0157209 */ /* 0x000fe20007810000 */
[----:B------:R-:W-:Y:S01]  /*10340*/  LDSM.16.MT88.4 R28, [R193+0xc000] ;  /* 0x00c00000c11c783b */ /* 0x000fe20000004200 */
[----:B------:R-:W-:Y:S02]  /*10350*/  ISETP.GE.AND P0, PT, R14, R210, PT ;  /* 0x000000d20e00720c */ /* 0x000fe40003f06270 */
[----:B------:R-:W-:Y:S01]  /*10360*/  FSEL R153, R242, -INF , !P3 ;  /* 0xff800000f2997808 */ /* 0x000fe20005800000 */
[----:B------:R-:W2:Y:S01]  /*10370*/  I2F R8, R8 ;  /* 0x0000000800087306 */ /* 0x000ea20000201400 */
[----:B------:R-:W-:Y:S02]  /*10380*/  ISETP.GE.OR P1, PT, R4, R212, !P1 ;  /* 0x000000d40400720c */ /* 0x000fe40004f26670 */
[----:B------:R-:W-:Y:S01]  /*10390*/  FMNMX.FTZ R21, R158, R21, !PT ;  /* 0x000000159e157209 */ /* 0x000fe20007810000 */
[----:B---3--:R-:W-:Y:S01]  /*103a0*/  FFMA.FTZ R249, R6, -UR24, R249 ;  /* 0x8000001806f97c23 */ /* 0x008fe200080100f9 */
[----:B------:R-:W-:Y:S02]  /*103b0*/  FMNMX.FTZ R6, R155, R12, !PT ;  /* 0x0000000c9b067209 */ /* 0x000fe40007810000 */
[----:B------:R-:W-:Y:S02]  /*103c0*/  ISETP.GE.OR P0, PT, R14, R207, !P0 ;  /* 0x000000cf0e00720c */ /* 0x000fe40004706670 */
[----:B------:R-:W-:Y:S01]  /*103d0*/  FSEL R148, R19, -INF , !P1 ;  /* 0xff80000013947808 */ /* 0x000fe20004800000 */
[----:B------:R-:W3:Y:S01]  /*103e0*/  I2F R13, R13 ;  /* 0x0000000d000d7306 */ /* 0x000ee20000201400 */
[----:B------:R-:W-:Y:S02]  /*103f0*/  FSEL R149, R249, -INF , !P2 ;  /* 0xff800000f9957808 */ /* 0x000fe40005000000 */
[----:B------:R-:W-:Y:S01]  /*10400*/  FMNMX.FTZ R6, R153, R6, !PT ;  /* 0x0000000699067209 */ /* 0x000fe20007810000 */
[----:B-1----:R-:W-:Y:S01]  /*10410*/  FFMA.FTZ R248, R15, -UR24, R248 ;  /* 0x800000180ff87c23 */ /* 0x002fe200080100f8 */
[----:B------:R-:W-:Y:S02]  /*10420*/  ISETP.GE.AND P1, PT, R4, R210, PT ;  /* 0x000000d20400720c */ /* 0x000fe40003f26270 */
[----:B------:R-:W-:Y:S02]  /*10430*/  FMNMX.FTZ R21, R156, R21, !PT ;  /* 0x000000159c157209 */ /* 0x000fe40007810000 */
[----:B------:R-:W-:Y:S02]  /*10440*/  FSEL R147, R248, -INF , !P0 ;  /* 0xff800000f8937808 */ /* 0x000fe40004000000 */
[----:B------:R-:W-:Y:S02]  /*10450*/  ISETP.GE.OR P1, PT, R4, R207, !P1 ;  /* 0x000000cf0400720c */ /* 0x000fe40004f26670 */
[----:B------:R-:W-:Y:S01]  /*10460*/  FMNMX.FTZ R4, R149, R6, !PT ;  /* 0x0000000695047209 */ /* 0x000fe20007810000 */
[----:B--2---:R-:W-:Y:S01]  /*10470*/  FFMA.FTZ R251, R8, -UR24, R251 ;  /* 0x8000001808fb7c23 */ /* 0x004fe200080100fb */
[----:B------:R-:W-:Y:S02]  /*10480*/  ISETP.GE.AND P2, PT, R3, R210, PT ;  /* 0x000000d20300720c */ /* 0x000fe40003f46270 */
[----:B------:R-:W-:Y:S02]  /*10490*/  FMNMX.FTZ R21, R154, R21, !PT ;  /* 0x000000159a157209 */ /* 0x000fe40007810000 */
[----:B------:R-:W-:Y:S02]  /*104a0*/  FSEL R145, R251, -INF , !P1 ;  /* 0xff800000fb917808 */ /* 0x000fe40004800000 */
[----:B------:R-:W-:Y:S02]  /*104b0*/  FMNMX.FTZ R8, R147, R4, !PT ;  /* 0x0000000493087209 */ /* 0x000fe40007810000 */
[----:B------:R-:W-:Y:S01]  /*104c0*/  ISETP.GE.OR P2, PT, R3, R207, !P2 ;  /* 0x000000cf0300720c */ /* 0x000fe20005746670 */
[----:B---3--:R-:W-:Y:S01]  /*104d0*/  FFMA.FTZ R250, R13, -UR24, R250 ;  /* 0x800000180dfa7c23 */ /* 0x008fe200080100fa */
[----:B------:R-:W-:Y:S02]  /*104e0*/  FMNMX.FTZ R21, R152, R21, !PT ;  /* 0x0000001598157209 */ /* 0x000fe40007810000 */
[----:B------:R-:W-:Y:S02]  /*104f0*/  ISETP.GE.AND P6, PT, R3, R213, PT ;  /* 0x000000d50300720c */ /* 0x000fe40003fc6270 */
[----:B------:R-:W-:Y:S02]  /*10500*/  FMNMX.FTZ R8, R145, R8, !PT ;  /* 0x0000000891087209 */ /* 0x000fe40007810000 */
[----:B------:R-:W-:Y:S02]  /*10510*/  FSEL R133, R250, -INF , !P2 ;  /* 0xff800000fa857808 */ /* 0x000fe40005000000 */
[----:B------:R-:W-:Y:S02]  /*10520*/  FMNMX.FTZ R19, R150, R21, !PT ;  /* 0x0000001596137209 */ /* 0x000fe40007810000 */
[----:B------:R-:W-:Y:S01]  /*10530*/  ISETP.GE.OR P6, PT, R3, R212, !P6 ;  /* 0x000000d40300720c */ /* 0x000fe200077c6670 */
[----:B------:R-:W-:Y:S01]  /*10540*/  LDSM.16.MT88.4 R20, [R194+0xc000] ;  /* 0x00c00000c214783b */ /* 0x000fe20000004200 */
[----:B------:R-:W-:Y:S02]  /*10550*/  FMNMX.FTZ R6, R133, R8, !PT ;  /* 0x0000000885067209 */ /* 0x000fe40007810000 */
[----:B------:R-:W-:Y:S02]  /*10560*/  FSEL R146, R17, -INF , !P6 ;  /* 0xff80000011927808 */ /* 0x000fe40007000000 */
[----:B------:R-:W-:Y:S03]  /*10570*/  FMNMX.FTZ R19, R148, R19, !PT ;  /* 0x0000001394137209 */ /* 0x000fe60007810000 */
[----:B------:R-:W1:Y:S01]  /*10580*/  SHFL.BFLY PT, R3, R6, 0x2, 0x1f ;  /* 0x0c401f0006037f89 */ /* 0x000e6200000e0000 */
[----:B------:R-:W-:Y:S07]  /*10590*/  FMNMX.FTZ R11, R146, R19, !PT ;  /* 0x00000013920b7209 */ /* 0x000fee0007810000 */
        /* <DEDUP_REMOVED lines=375> */
.L_x_5716:
        /* <DEDUP_REMOVED lines=259> */
.L_x_5721:
[----:B------:R-:W2:Y:S01]  /*12d40*/  S2UR UR7, SR_CTAID.Z ;  /* 0x00000000000779c3 */ /* 0x000ea20000002700 */
[----:B------:R-:W-:Y:S02]  /*12d50*/  ULDC UR4, c[0x0][0x1c0] ;  /* 0x0000700000047ab9 */ /* 0x000fe40000000800 */
[----:B------:R-:W-:-:S05]  /*12d60*/  ULDC UR8, c[0x0][0x214] ;  /* 0x0000850000087ab9 */ /* 0x000fca0000000800 */
[----:B------:R-:W2:Y:S02]  /*12d70*/  S2UR UR6, SR_CTAID.Y ;  /* 0x00000000000679c3 */ /* 0x000ea40000002600 */
[----:B--2---:R-:W-:-:S04]  /*12d80*/  UIMAD UR4, UR6, UR4, UR7 ;  /* 0x00000004060472a4 */ /* 0x004fc8000f8e0207 */
[----:B------:R-:W-:Y:S02]  /*12d90*/  UIMAD UR8, UR4, UR8, URZ ;  /* 0x00000008040872a4 */ /* 0x000fe4000f8e023f */
.L_x_5722:
        /* <DEDUP_REMOVED lines=55> */
.L_x_5724:
[----:B----4-:R-:W-:Y:S05]  /*13110*/  BSYNC B0 ;  /* 0x0000000000007941 */ /* 0x010fea0003800000 */
.L_x_5723:
        /* <DEDUP_REMOVED lines=38> */
.L_x_5726:
[----:B------:R-:W-:Y:S05]  /*13380*/  BSYNC B0 ;  /* 0x0000000000007941 */ /* 0x000fea0003800000 */
.L_x_5725:
        /* <DEDUP_REMOVED lines=20> */
.L_x_5728:
[----:B------:R-:W-:Y:S05]  /*134d0*/  BSYNC B0 ;  /* 0x0000000000007941 */ /* 0x000fea0003800000 */
.L_x_5727:
        /* <DEDUP_REMOVED lines=20> */
.L_x_5730:
[----:B------:R-:W-:Y:S05]  /*13620*/  BSYNC B0 ;  /* 0x0000000000007941 */ /* 0x000fea0003800000 */
.L_x_5729:
        /* <DEDUP_REMOVED lines=20> */
.L_x_5731:
        /* <DEDUP_REMOVED lines=9> */
.L_x_7871:


//--------------------- .text._ZN5flash24flash_fwd_splitkv_kernelI23Flash_fwd_kernel_traitsILi192ELi64ELi64ELi4ELb0ELb0EN7cutlass10bfloat16_tE19Flash_kernel_traitsILi192ELi64ELi64ELi4ES3_EELb0ELb1ELb0ELb0ELb1ELb0ELb0ELb1EEEvNS_16Flash_fwd_paramsE --------------------------
	.section	.text._ZN5flash24flash_fwd_splitkv_kernelI23Flash_fwd_kernel_traitsILi192ELi64ELi64ELi4ELb0ELb0EN7cutlass10bfloat16_tE19Flash_kernel_traitsILi192ELi64ELi64ELi4ES3_EELb0ELb1ELb0ELb0ELb1ELb0ELb0ELb1EEEvNS_16Flash_fwd_paramsE,"ax",@progbits
	.sectioninfo	@"SHI_REGISTERS=244"
	.align	128
        .global         _ZN5flash24flash_fwd_splitkv_kernelI23Flash_fwd_kernel_traitsILi192ELi64ELi64ELi4ELb0ELb0EN7cutlass10bfloat16_tE19Flash_kernel_traitsILi192ELi64ELi64ELi4ES3_EELb0ELb1ELb0ELb0ELb1ELb0ELb0ELb1EEEvNS_16Flash_fwd_paramsE
        .type           _ZN5flash24flash_fwd_splitkv_kernelI23Flash_fwd_kernel_traitsILi192ELi64ELi64ELi4ELb0ELb0EN7cutlass10bfloat16_tE19Flash_kernel_traitsILi192ELi64ELi64ELi4ES3_EELb0ELb1ELb0ELb0ELb1ELb0ELb0ELb1EEEvNS_16Flash_fwd_paramsE,@function
        .size           _ZN5flash24flash_fwd_splitkv_kernelI23Flash_fwd_kernel_traitsILi192ELi64ELi64ELi4ELb0ELb0EN7cutlass10bfloat16_tE19Flash_kernel_traitsILi192ELi64ELi64ELi4ES3_EELb0ELb1ELb0ELb0ELb1ELb0ELb0ELb1EEEvNS_16Flash_fwd_paramsE,(.L_x_7807 - _ZN5flash24flash_fwd_splitkv_kernelI23Flash_fwd_kernel_traitsILi192ELi64ELi64ELi4ELb0ELb0EN7cutlass10bfloat16_tE19Flash_kernel_traitsILi192ELi64ELi64ELi4ES3_EELb0ELb1ELb0ELb0ELb1ELb0ELb0ELb1EEEvNS_16Flash_fwd_paramsE)
        .other          _ZN5flash24flash_fwd_splitkv_kernelI23Flash_fwd_kernel_traitsILi192ELi64ELi64ELi4ELb0ELb0EN7cutlass10bfloat16_tE19Flash_kernel_traitsILi192ELi64ELi64ELi4ES3_EELb0ELb1ELb0ELb0ELb1ELb0ELb0ELb1EEEvNS_16Flash_fwd_paramsE,@"STO_CUDA_ENTRY STV_DEFAULT"
_ZN5flash24flash_fwd_splitkv_kernelI23Flash_fwd_kernel_traitsILi192ELi64ELi64ELi4ELb0ELb0EN7cutlass10bfloat16_tE19Flash_kernel_traitsILi192ELi64ELi64ELi4ES3_EELb0ELb1ELb0ELb0ELb1ELb0ELb0ELb1EEEvNS_16Flash_fwd_paramsE:
.text._ZN5flash24flash_fwd_splitkv_kernelI23Flash_fwd_kernel_traitsILi192ELi64ELi64ELi4ELb0ELb0EN7cutlass10bfloat16_tE19Flash_kernel_traitsILi192ELi64ELi64ELi4ES3_EELb0ELb1ELb0ELb0ELb1ELb0ELb0ELb1EEEvNS_16Flash_fwd_paramsE:
        /* <DEDUP_REMOVED lines=9> */
[----:B-123--:R-:W-:Y:S05]  /*0090*/  CALL.REL.NOINC `($_ZN5flash24flash_fwd_splitkv_kernelI23Flash_fwd_kernel_traitsILi192ELi64ELi64ELi4ELb0ELb0EN7cutlass10bfloat16_tE19Flash_kernel_traitsILi192ELi64ELi64ELi4ES3_EELb0ELb1ELb0ELb0ELb1ELb0ELb0ELb1EEEvNS_16Flash_fwd_paramsE$_ZN5flash30compute_attn_1rowblock_splitkvI23Flash_fwd_kernel_traitsILi192ELi64ELi64ELi4ELb0ELb0EN7cutlass10bfloat16_tE19Flash_kernel_traitsILi192ELi64ELi64ELi4ES3_EELb0ELb1ELb0ELb0ELb1ELb0ELb0ELb1ENS_16Flash_fwd_paramsEEEvRKT8_iiiii) ;  /* 0x0000002000007944 */ /* 0x00efea0003c00000 */
[----:B------:R-:W-:Y:S05]  /*00a0*/  BSYNC B3 ;  /* 0x0000000000037941 */ /* 0x000fea0003800000 */
.L_x_5732:
[----:B------:R-:W-:Y:S05]  /*00b0*/  EXIT ;  /* 0x000000000000794d */ /* 0x000fea0003800000 */
        .type           $_ZN5flash24flash_fwd_splitkv_kernelI23Flash_fwd_kernel_traitsILi192ELi64ELi64ELi4ELb0ELb0EN7cutlass10bfloat16_tE19Flash_kernel_traitsILi192ELi64ELi64ELi4ES3_EELb0ELb1ELb0ELb0ELb1ELb0ELb0ELb1EEEvNS_16Flash_fwd_paramsE$_ZN5flash30compute_attn_1rowblock_splitkvI23Flash_fwd_kernel_traitsILi192ELi64ELi64ELi4ELb0ELb0EN7cutlass10bfloat16_tE19Flash_kernel_traitsILi192ELi64ELi64ELi4ES3_EELb0ELb1ELb0ELb0ELb1ELb0ELb0ELb1ENS_16Flash_fwd_paramsEEEvRKT8_iiiii,@function
        .size           $_ZN5flash24flash_fwd_splitkv_kernelI23Flash_fwd_kernel_traitsILi192ELi64ELi64ELi4ELb0ELb0EN7cutlass10bfloat16_tE19Flash_kernel_traitsILi192ELi64ELi64ELi4ES3_EELb0ELb1ELb0ELb0ELb1ELb0ELb0ELb1EEEvNS_16Flash_fwd_paramsE$_ZN5flash30compute_attn_1rowblock_splitkvI23Flash_fwd_kernel_traitsILi192ELi64ELi64ELi4ELb0ELb0EN7cutlass10bfloat16_tE19Flash_kernel_traitsILi192ELi64ELi64ELi4ES3_EELb0ELb1ELb0ELb0ELb1ELb0ELb0ELb1ENS_16Flash_fwd_paramsEEEvRKT8_iiiii,($__internal_26_$__cuda_sm70_shflsync_bfly_p - $_ZN5flash24flash_fwd_splitkv_kernelI23Flash_fwd_kernel_traitsILi192ELi64ELi64ELi4ELb0ELb0EN7cutlass10bfloat16_tE19Flash_kernel_traitsILi192ELi64ELi64ELi4ES3_EELb0ELb1ELb0ELb0ELb1ELb0ELb0ELb1EEEvNS_16Flash_fwd_paramsE$_ZN5flash30compute_attn_1rowblock_splitkvI23Flash_fwd_kernel_traitsILi192ELi64ELi64ELi4ELb0ELb0EN7cutlass10bfloat16_tE19Flash_kernel_traitsILi192ELi64ELi64ELi4ES3_EELb0ELb1ELb0ELb0ELb1ELb0ELb0ELb1ENS_16Flash_fwd_paramsEEEvRKT8_iiiii)
$_ZN5flash24flash_fwd_splitkv_kernelI23Flash_fwd_kernel_traitsILi192ELi64ELi64ELi4ELb0ELb0EN7cutlass10bfloat16_tE19Flash_kernel_traitsILi192ELi64ELi64ELi4ES3_EELb0ELb1ELb0ELb0ELb1ELb0ELb0ELb1EEEvNS_16Flash_fwd_paramsE$_ZN5flash30compute_attn_1rowblock_splitkvI23Flash_fwd_kernel_traitsILi192ELi64ELi64ELi4ELb0ELb0EN7cutlass10bfloat16_tE19Flash_kernel_traitsILi192ELi64ELi64ELi4ES3_EELb0ELb1ELb0ELb0ELb1ELb0ELb0ELb1ENS_16Flash_fwd_paramsEEEvRKT8_iiiii:
        /* <DEDUP_REMOVED lines=21> */
.L_x_5734:
[----:B------:R-:W-:Y:S05]  /*0210*/  BSYNC B0 ;  /* 0x0000000000007941 */ /* 0x000fea0003800000 */
.L_x_5733:
[----:B------:R-:W4:Y:S04]  /*0220*/  LD.E.64 R30, [R22.64+0xf0] ;  /* 0x0000f006161e7980 */ /* 0x000f28000c101b00 */
[----:B-1-3--:R-:W3:Y:S01]  /*0230*/  @P2 LD.E R3, [R2.64+0x4] ;  /* 0x0000040602032980 */ /* 0x00aee2000c101900 */
        /* <DEDUP_REMOVED lines=9> */
[----:B------:R-:W3:Y:S02]  /*02d0*/  LD.E.U8 R0, [R22.64+0x1b2] ;  /* 0x0001b20616007980 */ /* 0x000ee4000c101100 */
[----:B---3--:R-:W-:-:S13]  /*02e0*/  ISETP.NE.AND P1, PT, R0, RZ, PT ;  /* 0x000000ff0000720c */ /* 0x008fda0003f25270 */
[----:B------:R-:W3:Y:S02]  /*02f0*/  @P1 LD.E R3, [R4.64+0x4] ;  /* 0x0000040604031980 */ /* 0x000ee4000c101900 */
[----:B---3--:R-:W-:-:S06]  /*0300*/  @P1 IADD3 R76, R3, -R12, RZ ;  /* 0x8000000c034c1210 */ /* 0x008fcc0007ffe0ff */
[----:B------:R3:W5:Y:S01]  /*0310*/  @!P1 LD.E R76, [R4.64] ;  /* 0x00000006044c9980 */ /* 0x000762000c101900 */
[----:B------:R-:W-:Y:S05]  /*0320*/  BRA `(.L_x_5737) ;  /* 0x0000001000007947 */ /* 0x000fea0003800000 */
.L_x_5736:
[----:B------:R3:W5:Y:S02]  /*0330*/  LD.E R76, [R22.64+0xb8] ;  /* 0x0000b806164c7980 */ /* 0x000764000c101900 */
.L_x_5737:
[----:B------:R-:W-:Y:S05]  /*0340*/  BSYNC B0 ;  /* 0x0000000000007941 */ /* 0x000fea0003800000 */
.L_x_5735:
[----:B------:R-:W4:Y:S01]  /*0350*/  LD.E.64 R2, [R22.64+0xf8] ;  /* 0x0000f80616027980 */ /* 0x000f22000c101b00 */
        /* <DEDUP_REMOVED lines=9> */
.L_x_5739:
[----:B------:R-:W4:Y:S01]  /*03f0*/  LD.E.64 R2, [R22.64+0x108] ;  /* 0x0001080616027980 */ /* 0x000f22000c101b00 */
[----:B------:R-:W-:Y:S01]  /*0400*/  BSSY B0, `(.L_x_5741) ;  /* 0x0000006000007945 */ /* 0x000fe20003800000 */
[----:B------:R-:W-:Y:S01]  /*0410*/  IMAD.MOV.U32 R57, RZ, RZ, RZ ;  /* 0x000000ffff397224 */ /* 0x000fe200078e00ff */
[----:B----4-:R-:W-:-:S04]  /*0420*/  ISETP.NE.U32.AND P1, PT, R2, RZ, PT ;  /* 0x000000ff0200720c */ /* 0x010fc80003f25070 */
[----:B------:R-:W-:-:S13]  /*0430*/  ISETP.NE.AND.EX P1, PT, R3, RZ, PT, P1 ;  /* 0x000000ff0300720c */ /* 0x000fda0003f25310 */
[----:B------:R-:W-:Y:S05]  /*0440*/  @!P1 BRA `(.L_x_5742) ;  /* 0x0000001000009947 */ /* 0x000fea0003800000 */
[----:B------:R4:W5:Y:S02]  /*0450*/  LD.E R57, [R22.64+0xbc] ;  /* 0x0000bc0616397980 */ /* 0x000964000c101900 */
.L_x_5742:
[----:B------:R-:W-:Y:S05]  /*0460*/  BSYNC B0 ;  /* 0x0000000000007941 */ /* 0x000fea0003800000 */
.L_x_5741:
[----:B-----5:R-:W-:Y:S02]  /*0470*/  IADD3 R57, R76, R57, RZ ;  /* 0x000000394c397210 */ /* 0x020fe40007ffe0ff */
.L_x_5740:
[----:B------:R-:W-:Y:S05]  /*0480*/  BSYNC B1 ;  /* 0x0000000000017941 */ /* 0x000fea0003800000 */
.L_x_5738:
[----:B------:R-:W-:Y:S01]  /*0490*/  IMAD.SHL.U32 R63, R207, 0x40, RZ ;  /* 0x00000040cf3f7824 */ /* 0x000fe200078e00ff */
[----:B------:R-:W-:Y:S01]  /*04a0*/  MOV R2, R204 ;  /* 0x000000cc00027202 */ /* 0x000fe20000000f00 */
[----:B------:R-:W-:-:S03]  /*04b0*/  IMAD.MOV.U32 R3, RZ, RZ, 0x0 ;  /* 0x00000000ff037424 */ /* 0x000fc600078e00ff */
[----:B------:R-:W-:-:S13]  /*04c0*/  ISETP.GT.AND P1, PT, R208, R63, PT ;  /* 0x0000003fd000720c */ /* 0x000fda0003f24270 */
[----:B------:R-:W-:Y:S05]  /*04d0*/  @!P1 RET.REL.NODEC R2 `(_ZN5flash24flash_fwd_splitkv_kernelI23Flash_fwd_kernel_traitsILi192ELi64ELi64ELi4ELb0ELb0EN7cutlass10bfloat16_tE19Flash_kernel_traitsILi192ELi64ELi64ELi4ES3_EELb0ELb1ELb0ELb0ELb1ELb0ELb0ELb1EEEvNS_16Flash_fwd_paramsE) ;  /* 0xfffffb2002009950 */ /* 0x000fea0003c3ffff */
[----:B------:R-:W5:Y:S04]  /*04e0*/  LD.E R9, [R22.64+0xb8] ;  /* 0x0000b80616097980 */ /* 0x000f68000c101900 */
[----:B---3--:R-:W3:Y:S04]  /*04f0*/  LD.E R2, [R22.64+0x188] ;  /* 0x0001880616027980 */ /* 0x008ee8000c101900 */
[----:B----4-:R-:W4:Y:S01]  /*0500*/  LD.E R7, [R22.64+0x184] ;  /* 0x0001840616077980 */ /* 0x010f22000c101900 */
[----:B------:R-:W-:Y:S02]  /*0510*/  IADD3 R0, R57, R63, -R208 ;  /* 0x0000003f39007210 */ /* 0x000fe40007ffe8d0 */
[----:B------:R-:W-:-:S02]  /*0520*/  IADD3 R3, -R208, 0x7f, R63 ;  /* 0x0000007fd0037810 */ /* 0x000fc40007ffe13f */
[----:B------:R-:W-:Y:S02]  /*0530*/  IADD3 R5, R57, 0x3f, RZ ;  /* 0x0000003f39057810 */ /* 0x000fe40007ffe0ff */
[----:B-----5:R-:W-:Y:S02]  /*0540*/  IADD3 R9, R9, 0x3f, RZ ;  /* 0x0000003f09097810 */ /* 0x020fe40007ffe0ff */
[----:B---3--:R-:W-:Y:S02]  /*0550*/  IADD3 R3, R2, R3, R57 ;  /* 0x0000000302037210 */ /* 0x008fe40007ffe039 */
[----:B------:R-:W-:Y:S01]  /*0560*/  SHF.R.S32.HI R2, RZ, 0x1f, R5 ;  /* 0x0000001fff027819 */ /* 0x000fe20000011405 */
[----:B----4-:R-:W-:Y:S01]  /*0570*/  IMAD.IADD R7, R0, 0x1, -R7 ;  /* 0x0000000100077824 */ /* 0x010fe200078e0a07 */
[----:B------:R-:W-:Y:S02]  /*0580*/  SHF.R.S32.HI R6, RZ, 0x1f, R9 ;  /* 0x0000001fff067819 */ /* 0x000fe40000011409 */
[----:B------:R-:W-:-:S02]  /*0590*/  SHF.R.S32.HI R0, RZ, 0x1f, R3 ;  /* 0x0000001fff007819 */ /* 0x000fc40000011403 */
[----:B------:R-:W-:Y:S02]  /*05a0*/  SHF.R.S32.HI R4, RZ, 0x1f, R7 ;  /* 0x0000001fff047819 */ /* 0x000fe40000011407 */
[----:B------:R-:W-:Y:S02]  /*05b0*/  LEA.HI R2, R2, R5, RZ, 0x6 ;  /* 0x0000000502027211 */ /* 0x000fe400078f30ff */
[----:B------:R-:W-:Y:S02]  /*05c0*/  LEA.HI R6, R6, R9, RZ, 0x6 ;  /* 0x0000000906067211 */ /* 0x000fe400078f30ff */
[----:B------:R-:W-:Y:S02]  /*05d0*/  LEA.HI R0, R0, R3, RZ, 0x6 ;  /* 0x0000000300007211 */ /* 0x000fe400078f30ff */
[----:B------:R-:W-:Y:S02]  /*05e0*/  LEA.HI R4, R4, R7, RZ, 0x6 ;  /* 0x0000000704047211 */ /* 0x000fe400078f30ff */
[----:B------:R-:W-:-:S02]  /*05f0*/  SHF.R.S32.HI R2, RZ, 0x6, R2 ;  /* 0x00000006ff027819 */ /* 0x000fc40000011402 */
[----:B------:R-:W-:Y:S02]  /*0600*/  SHF.R.S32.HI R3, RZ, 0x6, R6 ;  /* 0x00000006ff037819 */ /* 0x000fe40000011406 */
[----:B------:R-:W-:Y:S02]  /*0610*/  SHF.R.S32.HI R0, RZ, 0x6, R0 ;  /* 0x00000006ff007819 */ /* 0x000fe40000011400 */
[----:B------:R-:W-:Y:S02]  /*0620*/  SHF.R.S32.HI R4, RZ, 0x6, R4 ;  /* 0x00000006ff047819 */ /* 0x000fe40000011404 */
[----:B------:R-:W-:Y:S02]  /*0630*/  IMNMX R3, R3, R2, PT ;  /* 0x0000000203037217 */ /* 0x000fe40003800200 */
[----:B------:R-:W-:Y:S02]  /*0640*/  IMNMX R198, RZ, R4, !PT ;  /* 0x00000004ffc67217 */ /* 0x000fe40007800200 */
[----:B------:R-:W-:-:S04]  /*0650*/  IMNMX R133, R3, R0, PT ;  /* 0x0000000003857217 */ /* 0x000fc80003800200 */
[----:B------:R-:W-:-:S13]  /*0660*/  ISETP.GE.AND P1, PT, R198, R133, PT ;  /* 0x00000085c600720c */ /* 0x000fda0003f26270 */
[----:B------:R-:W-:Y:S05]  /*0670*/  @!P1 BRA `(.L_x_5743) ;  /* 0x000007f000009947 */ /* 0x000fea0003800000 */
[----:B------:R-:W-:Y:S01]  /*0680*/  ISETP.NE.AND P0, PT, R210, -0x1, PT ;  /* 0xffffffffd200780c */ /* 0x000fe20003f05270 */
[----:B------:R-:W3:Y:S04]  /*0690*/  LD.E.64 R14, [R22.64+0x88] ;  /* 0x00008806160e7980 */ /* 0x000ee8000c101b00 */
[----:B------:R-:W4:Y:S04]  /*06a0*/  LD.E.64 R6, [R22.64+0x90] ;  /* 0x0000900616067980 */ /* 0x000f28000c101b00 */
[----:B--2---:R-:W2:Y:S04]  /*06b0*/  LD.E R2, [R22.64+0x60] ;  /* 0x0000600616027980 */ /* 0x004ea8000c101900 */
[----:B------:R-:W2:Y:S04]  /*06c0*/  @!P0 LD.E.64 R12, [R22.64+0x80] ;  /* 0x00008006160c8980 */ /* 0x000ea8000c101b00 */
[----:B------:R-:W4:Y:S04]  /*06d0*/  LD.E R0, [R22.64+0xb4] ;  /* 0x0000b40616007980 */ /* 0x000f28000c101900 */
[----:B------:R1:W5:Y:S04]  /*06e0*/  LD.E.64 R10, [R22.64+0x70] ;  /* 0x00007006160a7980 */ /* 0x000368000c101b00 */
[----:B------:R1:W5:Y:S01]  /*06f0*/  LD.E.64 R18, [R22.64+0xa0] ;  /* 0x0000a00616127980 */ /* 0x000362000c101b00 */
[----:B------:R-:W-:-:S04]  /*0700*/  SHF.R.S32.HI R8, RZ, 0x1f, R59 ;  /* 0x0000001fff087819 */ /* 0x000fc8000001143b */
[----:B------:R-:W-:-:S04]  /*0710*/  LEA.HI R8, R8, R59, RZ, 0x3 ;  /* 0x0000003b08087211 */ /* 0x000fc800078f18ff */
[----:B------:R-:W-:-:S04]  /*0720*/  LOP3.LUT R16, R8, 0x1ffffff8, RZ, 0xc0, !PT ;  /* 0x1ffffff808107812 */ /* 0x000fc800078ec0ff */
[----:B------:R-:W-:Y:S02]  /*0730*/  IADD3 R5, -R16, R59, RZ ;  /* 0x0000003b10057210 */ /* 0x000fe40007ffe1ff */
[----:B------:R-:W-:Y:S02]  /*0740*/  @!P0 SHF.R.S32.HI R4, RZ, 0x1f, R206 ;  /* 0x0000001fff048819 */ /* 0x000fe400000114ce */
[----:B------:R-:W-:-:S04]  /*0750*/  SHF.L.U32 R20, R5, 0x3, RZ ;  /* 0x0000000305147819 */ /* 0x000fc800000006ff */
[----:B------:R-:W-:Y:S02]  /*0760*/  SHF.R.S32.HI R21, RZ, 0x1f, R20 ;  /* 0x0000001fff157819 */ /* 0x000fe40000011414 */
[----:B------:R-:W-:Y:S01]  /*0770*/  IADD3 R208, -R63, R208, RZ ;  /* 0x000000d03fd07210 */ /* 0x000fe20007ffe1ff */
[----:B------:R-:W-:Y:S01]  /*0780*/  BSSY B0, `(.L_x_5744) ;  /* 0x0000024000007945 */ /* 0x000fe20003800000 */
[-C--:B---3--:R-:W-:Y:S02]  /*0790*/  @P0 IMAD R3, R15, R210.reuse, RZ ;  /* 0x000000d20f030224 */ /* 0x088fe400078e02ff */
[----:B------:R-:W-:-:S04]  /*07a0*/  @P0 IMAD.WIDE.U32 R16, R14, R210, RZ ;  /* 0x000000d20e100225 */ /* 0x000fc800078e00ff */
[----:B--2---:R-:W-:-:S04]  /*07b0*/  @!P0 IMAD R9, R13, R206, RZ ;  /* 0x000000ce0d098224 */ /* 0x004fc800078e02ff */
[C---:B------:R-:W-:Y:S02]  /*07c0*/  @!P0 IMAD R4, R12.reuse, R4, R9 ;  /* 0x000000040c048224 */ /* 0x040fe400078e0209 */
[----:B------:R-:W-:Y:S01]  /*07d0*/  @!P0 IMAD.WIDE.U32 R12, R12, R206, RZ ;  /* 0x000000ce0c0c8225 */ /* 0x000fe200078e00ff */
[----:B------:R-:W-:-:S03]  /*07e0*/  SHF.R.S32.HI R9, RZ, 0x1f, R63 ;  /* 0x0000001fff097819 */ /* 0x000fc6000001143f */
[----:B------:R-:W-:Y:S01]  /*07f0*/  IMAD R5, R15, R63, RZ ;  /* 0x0000003f0f057224 */ /* 0x000fe200078e02ff */
[----:B------:R-:W-:Y:S01]  /*0800*/  @!P0 MOV R16, R12 ;  /* 0x0000000c00108202 */ /* 0x000fe20000000f00 */
[----:B------:R-:W-:-:S04]  /*0810*/  IMAD.WIDE.U32 R20, R63, R14, R20 ;  /* 0x0000000e3f147225 */ /* 0x000fc800078e0014 */
[----:B------:R-:W-:Y:S02]  /*0820*/  @P0 IMAD.IADD R3, R17, 0x1, R3 ;  /* 0x0000000111030824 */ /* 0x000fe400078e0203 */
[----:B------:R-:W-:Y:S02]  /*0830*/  IMAD R12, R14, R9, R5 ;  /* 0x000000090e0c7224 */ /* 0x000fe400078e0205 */
[----:B------:R-:W-:Y:S01]  /*0840*/  @!P0 IMAD.IADD R3, R13, 0x1, R4 ;  /* 0x000000010d038824 */ /* 0x000fe200078e0204 */
[----:B------:R-:W-:Y:S02]  /*0850*/  IADD3 R16, P0, R16, R20, RZ ;  /* 0x0000001410107210 */ /* 0x000fe40007f1e0ff */
[----:B------:R-:W-:Y:S02]  /*0860*/  SHF.R.S32.HI R5, RZ, 0x3, R8 ;  /* 0x00000003ff057819 */ /* 0x000fe40000011408 */
[----:B------:R-:W-:Y:S02]  /*0870*/  IADD3.X R17, R3, R21, R12, P0, !PT ;  /* 0x0000001503117210 */ /* 0x000fe400007fe40c */
[----:B------:R-:W-:Y:S01]  /*0880*/  ISETP.GE.AND P0, PT, R5, R208, PT ;  /* 0x000000d00500720c */ /* 0x000fe20003f06270 */
[----:B----4-:R-:W-:Y:S01]  /*0890*/  IMAD R3, R7, R205, RZ ;  /* 0x000000cd07037224 */ /* 0x010fe200078e02ff */
[--C-:B------:R-:W-:Y:S01]  /*08a0*/  SHF.R.S32.HI R4, RZ, 0x1f, R205.reuse ;  /* 0x0000001fff047819 */ /* 0x100fe200000114cd */
[----:B------:R-:W-:-:S02]  /*08b0*/  IMAD R2, R206, R2, R205 ;  /* 0x00000002ce027224 */ /* 0x000fc400078e02cd */
[----:B------:R-:W-:-:S04]  /*08c0*/  IMAD.WIDE.U32 R16, R205, R6, R16 ;  /* 0x00000006cd107225 */ /* 0x000fc800078e0010 */
[----:B------:R-:W-:Y:S01]  /*08d0*/  IMAD R3, R6, R4, R3 ;  /* 0x0000000406037224 */ /* 0x000fe200078e0203 */
[----:B------:R-:W-:Y:S01]  /*08e0*/  SHF.R.S32.HI R7, RZ, 0x1f, R5 ;  /* 0x0000001fff077819 */ /* 0x000fe20000011405 */
[----:B------:R-:W-:Y:S02]  /*08f0*/  IMAD R0, R0, R2, R63 ;  /* 0x0000000200007224 */ /* 0x000fe400078e023f */
[----:B------:R-:W-:Y:S01]  /*0900*/  IMAD.IADD R25, R17, 0x1, R3 ;  /* 0x0000000111197824 */ /* 0x000fe200078e0203 */
[----:B------:R-:W-:Y:S05]  /*0910*/  @P0 BRA `(.L_x_5745) ;  /* 0x000000a000000947 */ /* 0x000fea0003800000 */
[----:B-1----:R-:W-:Y:S01]  /*0920*/  MOV R24, R16 ;  /* 0x0000001000187202 */ /* 0x002fe20000000f00 */
[----:B------:R-:W-:-:S04]  /*0930*/  IMAD R2, R15, R5, RZ ;  /* 0x000000050f027224 */ /* 0x000fc800078e02ff */
[----:B------:R-:W-:-:S04]  /*0940*/  IMAD.WIDE.U32 R8, R14, R5, R24 ;  /* 0x000000050e087225 */ /* 0x000fc800078e0018 */
[----:B------:R-:W-:-:S05]  /*0950*/  IMAD R2, R14, R7, R2 ;  /* 0x000000070e027224 */ /* 0x000fca00078e0202 */
[----:B------:R-:W-:Y:S02]  /*0960*/  IADD3 R3, R9, R2, RZ ;  /* 0x0000000209037210 */ /* 0x000fe40007ffe0ff */
[----:B-----5:R-:W-:-:S04]  /*0970*/  LEA R2, P0, R8, R10, 0x1 ;  /* 0x0000000a08027211 */ /* 0x020fc800078008ff */
[----:B------:R-:W-:-:S05]  /*0980*/  LEA.HI.X R3, R8, R11, R3, 0x1, P0 ;  /* 0x0000000b08037211 */ /* 0x000fca00000f0c03 */
[----:B------:R1:W-:Y:S04]  /*0990*/  ST.E.128 [R2.64], RZ ;  /* 0x000000ff02007985 */ /* 0x0003e8000c101d06 */
[----:B------:R1:W-:Y:S04]  /*09a0*/  ST.E.128 [R2.64+0x80], RZ ;  /* 0x000080ff02007985 */ /* 0x0003e8000c101d06 */
[----:B------:R1:W-:Y:S02]  /*09b0*/  ST.E.128 [R2.64+0x100], RZ ;  /* 0x000100ff02007985 */ /* 0x0003e4000c101d06 */
.L_x_5745:
[----:B-1----:R-:W-:Y:S05]  /*09c0*/  BSYNC B0 ;  /* 0x0000000000007941 */ /* 0x002fea0003800000 */
.L_x_5744:
        /* <DEDUP_REMOVED lines=8> */
[----:B------:R-:W-:-:S04]  /*0a50*/  IMAD.WIDE.U32 R12, R14, R9, R12 ;  /* 0x000000090e0c7225 */ /* 0x000fc800078e000c */
[----:B------:R-:W-:Y:S01]  /*0a60*/  IMAD R3, R3, R14, RZ ;  /* 0x0000000e03037224 */ /* 0x000fe200078e02ff */
[----:B-----5:R-:W-:-:S03]  /*0a70*/  LEA R2, P0, R12, R10, 0x1 ;  /* 0x0000000a0c027211 */ /* 0x020fc600078008ff */
[----:B------:R-:W-:-:S05]  /*0a80*/  IMAD R3, R15, R9, R3 ;  /* 0x000000090f037224 */ /* 0x000fca00078e0203 */
[----:B------:R-:W-:-:S04]  /*0a90*/  IADD3 R3, R13, R3, RZ ;  /* 0x000000030d037210 */ /* 0x000fc80007ffe0ff */
[----:B------:R-:W-:-:S05]  /*0aa0*/  LEA.HI.X R3, R12, R11, R3, 0x1, P0 ;  /* 0x0000000b0c037211 */ /* 0x000fca00000f0c03 */
[----:B------:R1:W-:Y:S04]  /*0ab0*/  ST.E.128 [R2.64], RZ ;  /* 0x000000ff02007985 */ /* 0x0003e8000c101d06 */
[----:B------:R1:W-:Y:S04]  /*0ac0*/  ST.E.128 [R2.64+0x80], RZ ;  /* 0x000080ff02007985 */ /* 0x0003e8000c101d06 */
[----:B------:R1:W-:Y:S02]  /*0ad0*/  ST.E.128 [R2.64+0x100], RZ ;  /* 0x000100ff02007985 */ /* 0x0003e4000c101d06 */
.L_x_5747:
[----:B------:R-:W-:Y:S05]  /*0ae0*/  BSYNC B0 ;  /* 0x0000000000007941 */ /* 0x000fea0003800000 */
.L_x_5746:
[----:B------:R-:W-:Y:S01]  /*0af0*/  IADD3 R21, R5, 0x20, RZ ;  /* 0x0000002005157810 */ /* 0x000fe20007ffe0ff */
[----:B------:R-:W-:Y:S03]  /*0b00*/  BSSY B0, `(.L_x_5748) ;  /* 0x0000010000007945 */ /* 0x000fe60003800000 */
[----:B------:R-:W-:-:S13]  /*0b10*/  ISETP.GE.AND P0, PT, R21, R208, PT ;  /* 0x000000d01500720c */ /* 0x000fda0003f06270 */
[----:B------:R-:W-:Y:S05]  /*0b20*/  @P0 BRA `(.L_x_5749) ;  /* 0x000000d000000947 */ /* 0x000fea0003800000 */
[----:B------:R-:W-:Y:S01]  /*0b30*/  IADD3 R9, P0, R5, 0x20, RZ ;  /* 0x0000002005097810 */ /* 0x000fe20007f1e0ff */
[----:B------:R-:W-:Y:S01]  /*0b40*/  IMAD.MOV.U32 R12, RZ, RZ, R16 ;  /* 0x000000ffff0c7224 */ /* 0x000fe200078e0010 */
[----:B------:R-:W-:-:S03]  /*0b50*/  MOV R13, R25 ;  /* 0x00000019000d7202 */ /* 0x000fc60000000f00 */
[----:B-1----:R-:W-:Y:S02]  /*0b60*/  IMAD.X R3, RZ, RZ, R7, P0 ;  /* 0x000000ffff037224 */ /* 0x002fe400000e0607 */
        /* <DEDUP_REMOVED lines=9> */
.L_x_5749:
[----:B------:R-:W-:Y:S05]  /*0c00*/  BSYNC B0 ;  /* 0x0000000000007941 */ /* 0x000fea0003800000 */
.L_x_5748:
[----:B------:R-:W-:Y:S01]  /*0c10*/  IADD3 R13, R5, 0x30, RZ ;  /* 0x00000030050d7810 */ /* 0x000fe20007ffe0ff */
[----:B------:R-:W-:Y:S03]  /*0c20*/  BSSY B0, `(.L_x_5750) ;  /* 0x000000f000007945 */ /* 0x000fe60003800000 */
[----:B------:R-:W-:-:S13]  /*0c30*/  ISETP.GE.AND P0, PT, R13, R208, PT ;  /* 0x000000d00d00720c */ /* 0x000fda0003f06270 */
[----:B------:R-:W-:Y:S05]  /*0c40*/  @P0 BRA `(.L_x_5751) ;  /* 0x000000c000000947 */ /* 0x000fea0003800000 */
[----:B------:R-:W-:Y:S02]  /*0c50*/  IADD3 R9, P0, R5, 0x30, RZ ;  /* 0x0000003005097810 */ /* 0x000fe40007f1e0ff */
[----:B------:R-:W-:Y:S02]  /*0c60*/  MOV R17, R25 ;  /* 0x0000001900117202 */ /* 0x000fe40000000f00 */
[----:B-1----:R-:W-:-:S03]  /*0c70*/  IADD3.X R3, RZ, R7, RZ, P0, !PT ;  /* 0x00000007ff037210 */ /* 0x002fc600007fe4ff */
        /* <DEDUP_REMOVED lines=9> */
.L_x_5751:
[----:B------:R-:W-:Y:S05]  /*0d10*/  BSYNC B0 ;  /* 0x0000000000007941 */ /* 0x000fea0003800000 */
.L_x_5750:
[----:B------:R-:W-:Y:S01]  /*0d20*/  LOP3.LUT P4, RZ, R59, 0x7, RZ, 0xc0, !PT ;  /* 0x000000073bff7812 */ /* 0x000fe2000788c0ff */
        /* <DEDUP_REMOVED lines=15> */
[----:B------:R-:W-:Y:S05]  /*0e20*/  @P4 RET.REL.NODEC R204 `(_ZN5flash24flash_fwd_splitkv_kernelI23Flash_fwd_kernel_traitsILi192ELi64ELi64ELi4ELb0ELb0EN7cutlass10bfloat16_tE19Flash_kernel_traitsILi192ELi64ELi64ELi4ES3_EELb0ELb1ELb0ELb0ELb1ELb0ELb0ELb1EEEvNS_16Flash_fwd_paramsE) ;  /* 0xfffff1d0cc004950 */ /* 0x000fea0003c3ffff */
[----:B-1----:R-:W-:Y:S02]  /*0e30*/  MOV R5, 0x7f800000 ;  /* 0x7f80000000057802 */ /* 0x002fe40000000f00 */
[----:B------:R-:W-:-:S03]  /*0e40*/  MOV R205, 0x0 ;  /* 0x0000000000cd7802 */ /* 0x000fc60000000f00 */
[----:B------:R1:W-:Y:S01]  /*0e50*/  ST.E [R2.64+0xc0], R5 ;  /* 0x0000c00502007985 */ /* 0x0003e2000c101906 */
[----:B------:R-:W-:Y:S05]  /*0e60*/  RET.REL.NODEC R204 `(_ZN5flash24flash_fwd_splitkv_kernelI23Flash_fwd_kernel_traitsILi192ELi64ELi64ELi4ELb0ELb0EN7cutlass10bfloat16_tE19Flash_kernel_traitsILi192ELi64ELi64ELi4ES3_EELb0ELb1ELb0ELb0ELb1ELb0ELb0ELb1EEEvNS_16Flash_fwd_paramsE) ;  /* 0xfffff190cc007950 */ /* 0x000fea0003c3ffff */
.L_x_5743:
[----:B------:R-:W3:Y:S04]  /*0e70*/  LD.E.64 R6, [R22.64+0x160] ;  /* 0x0001600616067980 */ /* 0x000ee8000c101b00 */
[----:B------:R-:W4:Y:S01]  /*0e80*/  LD.E.64 R8, [R22.64+0x158] ;  /* 0x0001580616087980 */ /* 0x000f22000c101b00 */
        /* <DEDUP_REMOVED lines=33> */
[----:B------:R-:W3:Y:S02]  /*10a0*/  F2I.FTZ.U32.TRUNC.NTZ R11, R10 ;  /* 0x0000000a000b7305 */ /* 0x000ee4000021f000 */
        /* <DEDUP_REMOVED lines=35> */
[----:B------:R-:W-:Y:S02]  /*12e0*/  ISETP.GT.U32.AND P2, PT, R7, R0, PT ;  /* 0x000000000700720c */ /* 0x000fe40003f44070 */
[----:B------:R-:W-:Y:S01]  /*12f0*/  LOP3.LUT R3, R205, R6, RZ, 0x3c, !PT ;  /* 0x00000006cd037212 */ /* 0x000fe200078e3cff */
[----:B------:R-:W-:-:S10]  /*1300*/  IMAD.MOV R9, RZ, RZ, -R9 ;  /* 0x000000ffff097224 */ /* 0x000fd400078e0a09 */
[----:B------:R-:W-:-:S04]  /*1310*/  @!P2 IADD3 R0, R0, -R7, RZ ;  /* 0x800000070000a210 */ /* 0x000fc80007ffe0ff */
[----:B------:R-:W-:Y:S02]  /*1320*/  ISETP.GE.U32.AND P3, PT, R0, R7, PT ;  /* 0x000000070000720c */ /* 0x000fe40003f66070 */
[----:B------:R-:W-:Y:S02]  /*1330*/  ISETP.GE.AND P1, PT, R3, RZ, PT ;  /* 0x000000ff0300720c */ /* 0x000fe40003f26270 */
[----:B------:R-:W-:Y:S01]  /*1340*/  @!P2 IADD3 R4, R4, 0x1, RZ ;  /* 0x000000010404a810 */ /* 0x000fe20007ffe0ff */
[----:B------:R-:W-:Y:S01]  /*1350*/  IMAD R3, R8, R9, R5 ;  /* 0x0000000908037224 */ /* 0x000fe200078e0205 */
[----:B------:R-:W-:-:S03]  /*1360*/  ISETP.NE.AND P2, PT, R6, RZ, PT ;  /* 0x000000ff0600720c */ /* 0x000fc60003f45270 */
[----:B--2---:R-:W-:Y:S01]  /*1370*/  IMAD R8, R137, R3, RZ ;  /* 0x0000000389087224 */ /* 0x004fe200078e02ff */
[----:B------:R-:W-:-:S03]  /*1380*/  SHF.R.S32.HI R13, RZ, 0x1f, R3 ;  /* 0x0000001fff0d7819 */ /* 0x000fc60000011403 */
[----:B------:R-:W-:Y:S02]  /*1390*/  @P3 IADD3 R4, R4, 0x1, RZ ;  /* 0x0000000104043810 */ /* 0x000fe40007ffe0ff */
[----:B------:R-:W-:-:S03]  /*13a0*/  IMAD R8, R136, R13, R8 ;  /* 0x0000000d88087224 */ /* 0x000fc600078e0208 */
[----:B------:R-:W-:Y:S01]  /*13b0*/  @!P1 IMAD.MOV R4, RZ, RZ, -R4 ;  /* 0x000000ffff049224 */ /* 0x000fe200078e0a04 */
[----:B------:R-:W-:-:S05]  /*13c0*/  @!P2 LOP3.LUT R4, RZ, R6, RZ, 0x33, !PT ;  /* 0x00000006ff04a212 */ /* 0x000fca00078e33ff */
[----:B------:R-:W-:Y:S01]  /*13d0*/  IMAD R6, R15, R4, RZ ;  /* 0x000000040f067224 */ /* 0x000fe200078e02ff */
[----:B---3--:R-:W-:Y:S01]  /*13e0*/  SHF.R.S32.HI R0, RZ, 0x1f, R2 ;  /* 0x0000001fff007819 */ /* 0x008fe20000011402 */
[----:B------:R-:W-:-:S04]  /*13f0*/  IMAD R7, R17, R2, RZ ;  /* 0x0000000211077224 */ /* 0x000fc800078e02ff */
[C---:B------:R-:W-:Y:S02]  /*1400*/  IMAD R7, R16.reuse, R0, R7 ;  /* 0x0000000010077224 */ /* 0x040fe400078e0207 */
[----:B------:R-:W-:-:S05]  /*1410*/  IMAD.WIDE.U32 R16, R16, R2, RZ ;  /* 0x0000000210107225 */ /* 0x000fca00078e00ff */
[----:B------:R-:W-:-:S05]  /*1420*/  IADD3 R17, R17, R7, RZ ;  /* 0x0000000711117210 */ /* 0x000fca0007ffe0ff */
[----:B------:R-:W-:-:S04]  /*1430*/  IMAD.WIDE.U32 R16, R3, R136, R16 ;  /* 0x0000008803107225 */ /* 0x000fc800078e0010 */
[----:B------:R-:W-:Y:S01]  /*1440*/  IMAD R7, R11, R2, RZ ;  /* 0x000000020b077224 */ /* 0x000fe200078e02ff */
[----:B------:R-:W-:Y:S02]  /*1450*/  IADD3 R17, R17, R8, RZ ;  /* 0x0000000811117210 */ /* 0x000fe40007ffe0ff */
[----:B------:R-:W-:Y:S01]  /*1460*/  SHF.R.S32.HI R11, RZ, 0x1f, R4 ;  /* 0x0000001fff0b7819 */ /* 0x000fe20000011404 */
        /* <DEDUP_REMOVED lines=9> */
.L_x_5753:
        /* <DEDUP_REMOVED lines=28> */
[----:B------:R-:W-:Y:S01]  /*16c0*/  @!P1 IADD3 R0, R0, -R3, RZ ;  /* 0x8000000300009210 */ /* 0x000fe20007ffe0ff */
[----:B------:R-:W-:Y:S01]  /*16d0*/  @P4 IMAD.IADD R7, R11, 0x1, R12 ;  /* 0x000000010b074824 */ /* 0x000fe200078e020c */
[----:B------:R-:W-:Y:S01]  /*16e0*/  @!P4 IADD3 R21, R21, R5, RZ ;  /* 0x000000051515c210 */ /* 0x000fe20007ffe0ff */
[----:B--2---:R-:W-:Y:S01]  /*16f0*/  @!P4 IMAD R5, R19, R10, RZ ;  /* 0x0000000a1305c224 */ /* 0x004fe200078e02ff */
        /* <DEDUP_REMOVED lines=9> */
[----:B------:R-:W-:Y:S01]  /*1790*/  ISETP.NE.AND P1, PT, R4, RZ, PT ;  /* 0x000000ff0400720c */ /* 0x000fe20003f25270 */
[----:B------:R-:W-:Y:S01]  /*17a0*/  @!P4 IMAD.IADD R9, R19, 0x1, R5 ;  /* 0x000000011309c824 */ /* 0x000fe200078e0205 */
[----:B------:R-:W-:Y:S02]  /*17b0*/  LEA R5, R133, 0xffffffc0, 0x6 ;  /* 0xffffffc085057811 */ /* 0x000fe400078e30ff */
[----:B------:R-:W-:-:S02]  /*17c0*/  @P3 IADD3 R2, R2, 0x1, RZ ;  /* 0x0000000102023810 */ /* 0x000fc40007ffe0ff */
[----:B------:R-:W-:Y:S01]  /*17d0*/  @P4 MOV R8, R24 ;  /* 0x0000001800084202 */ /* 0x000fe20000000f00 */
[----:B------:R-:W-:Y:S01]  /*17e0*/  IMAD R7, R137, R5, RZ ;  /* 0x0000000589077224 */ /* 0x000fe200078e02ff */
[----:B------:R-:W-:Y:S02]  /*17f0*/  @!P4 MOV R8, R18 ;  /* 0x000000120008c202 */ /* 0x000fe40000000f00 */
[----:B------:R-:W-:Y:S01]  /*1800*/  SHF.R.S32.HI R13, RZ, 0x1f, R5 ;  /* 0x0000001fff0d7819 */ /* 0x000fe20000011405 */
[----:B------:R-:W-:Y:S01]  /*1810*/  @!P4 IMAD R6, R139, R11, RZ ;  /* 0x0000000b8b06c224 */ /* 0x000fe200078e02ff */
[----:B------:R-:W-:Y:S02]  /*1820*/  @!P4 SHF.R.S32.HI R3, RZ, 0x1f, R11 ;  /* 0x0000001fff03c819 */ /* 0x000fe4000001140b */
[----:B------:R-:W-:Y:S01]  /*1830*/  MOV R0, R2 ;  /* 0x0000000200007202 */ /* 0x000fe20000000f00 */
[----:B------:R-:W-:Y:S02]  /*1840*/  IMAD R7, R13, R136, R7 ;  /* 0x000000880d077224 */ /* 0x000fe400078e0207 */
[----:B------:R-:W-:-:S04]  /*1850*/  IMAD.WIDE.U32 R8, R136, R5, R8 ;  /* 0x0000000588087225 */ /* 0x000fc800078e0008 */
[----:B------:R-:W-:Y:S01]  /*1860*/  @!P4 IMAD.WIDE.U32 R18, R138, R11, RZ ;  /* 0x0000000b8a12c225 */ /* 0x000fe200078e00ff */
[----:B------:R-:W-:-:S03]  /*1870*/  @P4 IADD3 R11, R11, R12, RZ ;  /* 0x0000000c0b0b4210 */ /* 0x000fc60007ffe0ff */
[----:B------:R-:W-:Y:S02]  /*1880*/  @!P4 IMAD R3, R3, R138, R6 ;  /* 0x0000008a0303c224 */ /* 0x000fe400078e0206 */
[----:B------:R-:W-:Y:S01]  /*1890*/  @!P2 IMAD.MOV R0, RZ, RZ, -R0 ;  /* 0x000000ffff00a224 */ /* 0x000fe200078e0a00 */
[----:B------:R-:W-:Y:S01]  /*18a0*/  @!P1 LOP3.LUT R0, RZ, R4, RZ, 0x33, !PT ;  /* 0x00000004ff009212 */ /* 0x000fe200078e33ff */
[----:B------:R-:W-:Y:S01]  /*18b0*/  @!P4 IMAD.IADD R19, R19, 0x1, R3 ;  /* 0x000000011313c824 */ /* 0x000fe200078e0203 */
[----:B------:R-:W-:Y:S01]  /*18c0*/  IADD3 R9, R9, R7, RZ ;  /* 0x0000000709097210 */ /* 0x000fe20007ffe0ff */
[-C--:B------:R-:W-:Y:S01]  /*18d0*/  @P4 IMAD R3, R139, R11.reuse, RZ ;  /* 0x0000000b8b034224 */ /* 0x080fe200078e02ff */
[----:B------:R-:W-:Y:S01]  /*18e0*/  @!P4 SHF.R.S32.HI R7, RZ, 0x1f, R10 ;  /* 0x0000001fff07c819 */ /* 0x000fe2000001140a */
[----:B------:R-:W-:Y:S01]  /*18f0*/  @P4 IMAD.WIDE.U32 R20, R138, R11, RZ ;  /* 0x0000000b8a144225 */ /* 0x000fe200078e00ff */
[----:B------:R-:W-:-:S03]  /*1900*/  SHF.R.S32.HI R11, RZ, 0x1f, R0 ;  /* 0x0000001fff0b7819 */ /* 0x000fc60000011400 */
[----:B------:R-:W-:Y:S02]  /*1910*/  @!P4 IMAD R2, R17, R10, RZ ;  /* 0x0000000a1102c224 */ /* 0x000fe400078e02ff */
[----:B------:R-:W-:Y:S02]  /*1920*/  IMAD R4, R15, R0, RZ ;  /* 0x000000000f047224 */ /* 0x000fe400078e02ff */
[C---:B------:R-:W-:Y:S02]  /*1930*/  @!P4 IMAD R2, R16.reuse, R7, R2 ;  /* 0x000000071002c224 */ /* 0x040fe400078e0202 */
        /* <DEDUP_REMOVED lines=11> */
.L_x_5754:
[----:B-1----:R-:W-:Y:S05]  /*19f0*/  BSYNC B0 ;  /* 0x0000000000007941 */ /* 0x002fea0003800000 */
.L_x_5752:
[----:B------:R-:W-:Y:S01]  /*1a00*/  ISETP.NE.AND P1, PT, R210, -0x1, PT ;  /* 0xffffffffd200780c */ /* 0x000fe20003f25270 */
[----:B------:R-:W2:Y:S04]  /*1a10*/  LD.E.64 R164, [R22.64+0x30] ;  /* 0x0000300616a47980 */ /* 0x000ea8000c101b00 */
[----:B------:R-:W3:Y:S04]  /*1a20*/  LD.E.64 R20, [R22.64+0x48] ;  /* 0x0000480616147980 */ /* 0x000ee8000c101b00 */
[----:B------:R-:W4:Y:S04]  /*1a30*/  LD.E.64 R16, [R22.64+0x8] ;  /* 0x0000080616107980 */ /* 0x000f28000c101b00 */
[----:B------:R-:W3:Y:S04]  /*1a40*/  @!P1 LD.E.64 R28, [R22.64+0x18] ;  /* 0x00001806161c9980 */ /* 0x000ee8000c101b00 */
[----:B------:R-:W4:Y:S04]  /*1a50*/  LD.E.64 R8, [R22.64+0x10] ;  /* 0x0000100616087980 */ /* 0x000f28000c101b00 */
[----:B------:R2:W5:Y:S04]  /*1a60*/  @P0 LD.E R12, [R30.64] ;  /* 0x000000061e0c0980 */ /* 0x000568000c101900 */
[----:B------:R1:W5:Y:S01]  /*1a70*/  LD.E.64 R166, [R22.64] ;  /* 0x0000000616a67980 */ /* 0x000362000c101b00 */
[----:B------:R-:W-:-:S04]  /*1a80*/  SHF.R.S32.HI R0, RZ, 0x1f, R59 ;  /* 0x0000001fff007819 */ /* 0x000fc8000001143b */
[----:B------:R-:W-:-:S04]  /*1a90*/  LEA.HI R158, R0, R59, RZ, 0x3 ;  /* 0x0000003b009e7211 */ /* 0x000fc800078f18ff */
[----:B------:R-:W-:-:S05]  /*1aa0*/  LOP3.LUT R68, R158, 0xfffffff8, RZ, 0xc0, !PT ;  /* 0xfffffff89e447812 */ /* 0x000fca00078ec0ff */
[----:B------:R-:W-:Y:S01]  /*1ab0*/  IMAD.IADD R68, R59, 0x1, -R68 ;  /* 0x000000013b447824 */ /* 0x000fe200078e0a44 */
[----:B------:R-:W-:-:S03]  /*1ac0*/  SHF.R.S32.HI R158, RZ, 0x3, R158 ;  /* 0x00000003ff9e7819 */ /* 0x000fc6000001149e */
[----:B------:R-:W-:Y:S02]  /*1ad0*/  IMAD.SHL.U32 R18, R68, 0x8, RZ ;  /* 0x0000000844127824 */ /* 0x000fe400078e00ff */
[----:B------:R-:W-:-:S03]  /*1ae0*/  IMAD R24, R13, R138, RZ ;  /* 0x0000008a0d187224 */ /* 0x000fc600078e02ff */
[----:B------:R-:W-:Y:S02]  /*1af0*/  IADD3 R14, P2, R18, R6, RZ ;  /* 0x00000006120e7210 */ /* 0x000fe40007f5e0ff */
[----:B------:R-:W-:Y:S01]  /*1b00*/  SHF.R.S32.HI R19, RZ, 0x1f, R18 ;  /* 0x0000001fff137819 */ /* 0x000fe20000011412 */
[----:B------:R-:W-:-:S03]  /*1b10*/  IMAD.SHL.U32 R13, R158, 0x40, RZ ;  /* 0x000000409e0d7824 */ /* 0x000fc600078e00ff */
[----:B------:R-:W-:Y:S02]  /*1b20*/  IADD3.X R15, R19, R15, RZ, P2, !PT ;  /* 0x0000000f130f7210 */ /* 0x000fe400017fe4ff */
[----:B------:R-:W-:Y:S01]  /*1b30*/  LOP3.LUT R13, R13, 0x1c0, RZ, 0xc0, !PT ;  /* 0x000001c00d0d7812 */ /* 0x000fe200078ec0ff */
[C---:B------:R-:W-:Y:S02]  /*1b40*/  IMAD R24, R3.reuse, R139, R24 ;  /* 0x0000008b03187224 */ /* 0x040fe400078e0218 */
[----:B------:R-:W-:Y:S01]  /*1b50*/  IMAD.WIDE.U32 R14, R3, R138, R14 ;  /* 0x0000008a030e7225 */ /* 0x000fe200078e000e */
[----:B------:R-:W-:Y:S02]  /*1b60*/  LEA.HI R3, R0, R59, RZ, 0x6 ;  /* 0x0000003b00037211 */ /* 0x000fe400078f30ff */
[----:B------:R-:W-:Y:S02]  /*1b70*/  LOP3.LUT R156, R13, 0x38, R18, 0xf8, !PT ;  /* 0x000000380d9c7812 */ /* 0x000fe400078ef812 */
[----:B------:R-:W-:Y:S01]  /*1b80*/  SHF.R.U32.HI R13, RZ, 0x3, R13 ;  /* 0x00000003ff0d7819 */ /* 0x000fe2000001160d */
[----:B------:R-:W-:Y:S01]  /*1b90*/  IMAD.SHL.U32 R3, R3, 0x8, RZ ;  /* 0x0000000803037824 */ /* 0x000fe200078e00ff */
[----:B------:R-:W-:-:S02]  /*1ba0*/  SHF.R.S32.HI R77, RZ, 0x1f, R206 ;  /* 0x0000001fff4d7819 */ /* 0x000fc400000114ce */
[----:B------:R-:W-:-:S04]  /*1bb0*/  LOP3.LUT R156, R156, R13, RZ, 0x3c, !PT ;  /* 0x0000000d9c9c7212 */ /* 0x000fc800078e3cff */
[----:B------:R-:W-:Y:S01]  /*1bc0*/  LOP3.LUT R156, R156, 0xfffffe00, R3, 0xf8, !PT ;  /* 0xfffffe009c9c7812 */ /* 0x000fe200078ef803 */
[----:B------:R-:W-:Y:S01]  /*1bd0*/  IMAD.IADD R25, R15, 0x1, R24 ;  /* 0x000000010f197824 */ /* 0x000fe200078e0218 */
[----:B------:R-:W-:Y:S01]  /*1be0*/  LEA.HI R75, R0, R59, RZ, 0x4 ;  /* 0x0000003b004b7211 */ /* 0x000fe200078f20ff */
[----:B------:R-:W-:Y:S02]  /*1bf0*/  IMAD.MOV.U32 R24, RZ, RZ, R14 ;  /* 0x000000ffff187224 */ /* 0x000fe400078e000e */
[----:B------:R-:W-:Y:S01]  /*1c00*/  IMAD R6, R27, R4, RZ ;  /* 0x000000041b067224 */ /* 0x000fe200078e02ff */
[----:B------:R-:W-:Y:S01]  /*1c10*/  LOP3.LUT R14, R75, 0xfffffff0, RZ, 0xc0, !PT ;  /* 0xfffffff04b0e7812 */ /* 0x000fe200078ec0ff */
[----:B------:R-:W-:-:S04]  /*1c20*/  IMAD.WIDE.U32 R24, R4, R26, R24 ;  /* 0x0000001a04187225 */ /* 0x000fc800078e0018 */
[----:B------:R-:W-:Y:S01]  /*1c30*/  IMAD R6, R11, R26, R6 ;  /* 0x0000001a0b067224 */ /* 0x000fe200078e0206 */
[----:B------:R-:W-:-:S04]  /*1c40*/  IADD3 R15, -R14, R59, RZ ;  /* 0x0000003b0e0f7210 */ /* 0x000fc80007ffe1ff */
[----:B------:R-:W-:Y:S02]  /*1c50*/  SHF.R.S32.HI R14, RZ, 0x1f, R15 ;  /* 0x0000001fff0e7819 */ /* 0x000fe4000001140f */
[----:B------:R-:W-:Y:S02]  /*1c60*/  SHF.R.S32.HI R159, RZ, 0x1f, R158 ;  /* 0x0000001fff9f7819 */ /* 0x000fe4000001149e */
[----:B------:R-:W-:-:S04]  /*1c70*/  LEA.HI R71, R14, R15, RZ, 0x3 ;  /* 0x0000000f0e477211 */ /* 0x000fc800078f18ff */
[----:B------:R-:W-:Y:S01]  /*1c80*/  LOP3.LUT R74, R71, 0xfffffff8, RZ, 0xc0, !PT ;  /* 0xfffffff8474a7812 */ /* 0x000fe200078ec0ff */
[-C--:B------:R-:W-:Y:S02]  /*1c90*/  IMAD R199, R137, R158.reuse, RZ ;  /* 0x0000009e89c77224 */ /* 0x080fe400078e02ff */
[----:B------:R-:W-:Y:S02]  /*1ca0*/  IMAD R203, R139, R158, RZ ;  /* 0x0000009e8bcb7224 */ /* 0x000fe400078e02ff */
[----:B------:R-:W-:Y:S02]  /*1cb0*/  IMAD.IADD R74, R15, 0x1, -R74 ;  /* 0x000000010f4a7824 */ /* 0x000fe400078e0a4a */
[C---:B------:R-:W-:Y:S02]  /*1cc0*/  IMAD R199, R159.reuse, R136, R199 ;  /* 0x000000889fc77224 */ /* 0x040fe400078e02c7 */
[----:B------:R-:W-:Y:S01]  /*1cd0*/  IMAD R203, R159, R138, R203 ;  /* 0x0000008a9fcb7224 */ /* 0x000fe200078e02cb */
[----:B------:R-:W-:Y:S01]  /*1ce0*/  LEA.HI R62, R0, R59, RZ, 0x5 ;  /* 0x0000003b003e7211 */ /* 0x000fe200078f28ff */
[----:B------:R-:W-:-:S02]  /*1cf0*/  IMAD.MOV.U32 R58, RZ, RZ, 0x10 ;  /* 0x00000010ff3a7424 */ /* 0x000fc400078e00ff */
[----:B------:R-:W-:Y:S01]  /*1d00*/  IMAD.MOV.U32 R56, RZ, RZ, 0x20 ;  /* 0x00000020ff387424 */ /* 0x000fe200078e00ff */
[----:B------:R-:W-:Y:S01]  /*1d10*/  SHF.L.U64.HI R73, R136, 0x4, R137 ;  /* 0x0000000488497819 */ /* 0x000fe20000010289 */
[----:B------:R-:W-:Y:S01]  /*1d20*/  IMAD.SHL.U32 R69, R138, 0x10, RZ ;  /* 0x000000108a457824 */ /* 0x000fe200078e00ff */
[----:B------:R-:W-:Y:S02]  /*1d30*/  SHF.L.U32 R72, R136, 0x4, RZ ;  /* 0x0000000488487819 */ /* 0x000fe400000006ff */
[----:B------:R-:W-:Y:S02]  /*1d40*/  SHF.L.U64.HI R70, R138, 0x4, R139 ;  /* 0x000000048a467819 */ /* 0x000fe4000001028b */
[----:B------:R-:W-:Y:S02]  /*1d50*/  SHF.R.S32.HI R62, RZ, 0x5, R62 ;  /* 0x00000005ff3e7819 */ /* 0x000fe4000001143e */
[----:B------:R-:W-:Y:S01]  /*1d60*/  SHF.L.U32 R78, R68, 0x2, RZ ;  /* 0x00000002444e7819 */ /* 0x000fe200000006ff */
[----:B--2---:R-:W-:-:S04]  /*1d70*/  @P1 IMAD.WIDE.U32 R30, R164, R210, RZ ;  /* 0x000000d2a41e1225 */ /* 0x004fc800078e00ff */
[----:B---3--:R-:W-:-:S04]  /*1d80*/  @!P1 IMAD R10, R29, R206, RZ ;  /* 0x000000ce1d0a9224 */ /* 0x008fc800078e02ff */
[C---:B------:R-:W-:Y:S02]  /*1d90*/  @!P1 IMAD R3, R28.reuse, R77, R10 ;  /* 0x0000004d1c039224 */ /* 0x040fe400078e020a */
[----:B------:R-:W-:-:S04]  /*1da0*/  @!P1 IMAD.WIDE.U32 R28, R28, R206, RZ ;  /* 0x000000ce1c1c9225 */ /* 0x000fc800078e00ff */
[----:B------:R-:W-:Y:S02]  /*1db0*/  @P1 IMAD.MOV.U32 R10, RZ, RZ, R30 ;  /* 0x000000ffff0a1224 */ /* 0x000fe400078e001e */
[----:B------:R-:W-:Y:S02]  /*1dc0*/  @P1 IMAD R13, R165, R210, RZ ;  /* 0x000000d2a50d1224 */ /* 0x000fe400078e02ff */
[----:B------:R-:W-:Y:S02]  /*1dd0*/  @!P1 IMAD.MOV.U32 R10, RZ, RZ, R28 ;  /* 0x000000ffff0a9224 */ /* 0x000fe400078e001c */
[----:B------:R-:W-:Y:S01]  /*1de0*/  @P1 IMAD.IADD R13, R31, 0x1, R13 ;  /* 0x000000011f0d1824 */ /* 0x000fe200078e020d */
[----:B------:R-:W-:Y:S02]  /*1df0*/  @!P1 IADD3 R13, R29, R3, RZ ;  /* 0x000000031d0d9210 */ /* 0x000fe40007ffe0ff */
[----:B------:R-:W-:Y:S01]  /*1e00*/  IADD3 R26, P2, R18, R10, RZ ;  /* 0x0000000a121a7210 */ /* 0x000fe20007f5e0ff */
[----:B------:R-:W-:Y:S01]  /*1e10*/  IMAD R10, R21, R205, RZ ;  /* 0x000000cd150a7224 */ /* 0x000fe200078e02ff */
[----:B------:R-:W-:-:S03]  /*1e20*/  SHF.R.S32.HI R3, RZ, 0x1f, R205 ;  /* 0x0000001fff037819 */ /* 0x000fc600000114cd */
[----:B------:R-:W-:Y:S02]  /*1e30*/  IMAD.X R27, R19, 0x1, R13, P2 ;  /* 0x00000001131b7824 */ /* 0x000fe400010e060d */
[----:B------:R-:W-:Y:S02]  /*1e40*/  IMAD R3, R20, R3, R10 ;  /* 0x0000000314037224 */ /* 0x000fe400078e020a */
[----:B------:R-:W-:Y:S01]  /*1e50*/  IMAD.WIDE.U32 R160, R205, R20, R26 ;  /* 0x00000014cda07225 */ /* 0x000fe200078e001a */
[----:B------:R-:W-:-:S03]  /*1e60*/  IADD3 R14, P1, R18, R2, RZ ;  /* 0x00000002120e7210 */ /* 0x000fc60007f3e0ff */
[----:B------:R-:W-:Y:S02]  /*1e70*/  IMAD.IADD R161, R161, 0x1, R3 ;  /* 0x00000001a1a17824 */ /* 0x000fe400078e0203 */
[----:B------:R-:W-:Y:S01]  /*1e80*/  IMAD.WIDE R2, R207, 0x40, R158 ;  /* 0x00000040cf027825 */ /* 0x000fe200078e029e */
[----:B------:R-:W-:-:S03]  /*1e90*/  MOV R20, R24 ;  /* 0x0000001800147202 */ /* 0x000fc60000000f00 */
[----:B------:R-:W-:Y:S01]  /*1ea0*/  IMAD R163, R3, R164, RZ ;  /* 0x000000a403a37224 */ /* 0x000fe200078e02ff */
[----:B------:R-:W-:Y:S01]  /*1eb0*/  SHF.R.S32.HI R3, RZ, 0x1f, R76 ;  /* 0x0000001fff037819 */ /* 0x000fe2000001144c */
[----:B------:R-:W-:Y:S02]  /*1ec0*/  IMAD.IADD R21, R25, 0x1, R6 ;  /* 0x0000000119157824 */ /* 0x000fe400078e0206 */
[----:B------:R-:W-:Y:S01]  /*1ed0*/  IMAD.X R15, R19, 0x1, R7, P1 ;  /* 0x00000001130f7824 */ /* 0x000fe200008e0607 */
[----:B------:R-:W-:Y:S01]  /*1ee0*/  LEA.HI R3, R3, R76, RZ, 0x6 ;  /* 0x0000004c03037211 */ /* 0x000fe200078f30ff */
[----:B------:R-:W-:-:S04]  /*1ef0*/  IMAD.WIDE.U32 R6, R158, R138, R20 ;  /* 0x0000008a9e067225 */ /* 0x000fc800078e0014 */
[----:B------:R-:W-:Y:S01]  /*1f00*/  IMAD.WIDE.U32 R14, R158, R136, R14 ;  /* 0x000000889e0e7225 */ /* 0x000fe200078e000e */
[----:B------:R-:W-:Y:S02]  /*1f10*/  SHF.R.S32.HI R3, RZ, 0x6, R3 ;  /* 0x00000006ff037819 */ /* 0x000fe40000011403 */
[----:B------:R-:W-:Y:S01]  /*1f20*/  IADD3 R203, R7, R203, RZ ;  /* 0x000000cb07cb7210 */ /* 0x000fe20007ffe0ff */
[----:B------:R-:W-:Y:S01]  /*1f30*/  IMAD.IADD R199, R15, 0x1, R199 ;  /* 0x000000010fc77824 */ /* 0x000fe200078e02c7 */
[----:B----4-:R-:W-:Y:S02]  /*1f40*/  LEA R200, P2, R14, R16, 0x1 ;  /* 0x000000100ec87211 */ /* 0x010fe400078408ff */
[----:B------:R-:W-:Y:S02]  /*1f50*/  LEA R202, P1, R6, R8, 0x1 ;  /* 0x0000000806ca7211 */ /* 0x000fe400078208ff */
[----:B------:R-:W-:Y:S02]  /*1f60*/  IMNMX R100, R198, R3, !PT ;  /* 0x00000003c6647217 */ /* 0x000fe40007800200 */
[----:B------:R-:W-:-:S02]  /*1f70*/  LEA.HI.X R199, R14, R17, R199, 0x1, P2 ;  /* 0x000000110ec77211 */ /* 0x000fc400010f0cc7 */
[----:B------:R-:W-:Y:S02]  /*1f80*/  LEA.HI.X R203, R6, R9, R203, 0x1, P1 ;  /* 0x0000000906cb7211 */ /* 0x000fe400008f0ccb */
[----:B------:R-:W-:Y:S02]  /*1f90*/  R2P PR, R74, 0x6 ;  /* 0x000000064a007804 */ /* 0x000fe40000000000 */
[----:B------:R-:W-:Y:S01]  /*1fa0*/  ISETP.GT.AND P3, PT, R133, R100, PT ;  /* 0x000000648500720c */ /* 0x000fe20003f64270 */
[C---:B------:R-:W-:Y:S02]  /*1fb0*/  IMAD R163, R2.reuse, R165, R163 ;  /* 0x000000a502a37224 */ /* 0x040fe400078e02a3 */
[----:B------:R-:W-:Y:S01]  /*1fc0*/  IMAD.WIDE.U32 R160, R2, R164, R160 ;  /* 0x000000a402a07225 */ /* 0x000fe200078e00a0 */
[----:B------:R-:W-:Y:S02]  /*1fd0*/  SEL R58, R58, 0xfffffff0, !P1 ;  /* 0xfffffff03a3a7807 */ /* 0x000fe40004800000 */
[----:B------:R-:W-:Y:S01]  /*1fe0*/  SEL R56, R56, 0xffffffe0, !P2 ;  /* 0xffffffe038387807 */ /* 0x000fe20005000000 */
[----:B------:R-:W-:-:S02]  /*1ff0*/  @!P0 IMAD.MOV.U32 R12, RZ, RZ, RZ ;  /* 0x000000ffff0c8224 */ /* 0x000fc400078e00ff */
[----:B------:R-:W-:-:S04]  /*2000*/  IMAD.IADD R163, R161, 0x1, R163 ;  /* 0x00000001a1a37824 */ /* 0x000fc800078e02a3 */
        /* <DEDUP_REMOVED lines=14> */
[----:B------:R-:W-:-:S02]  /*20f0*/  SHF.R.S32.HI R13, RZ, 0x1f, R76 ;  /* 0x0000001fff0d7819 */ /* 0x000fc4000001144c */
[----:B------:R-:W-:Y:S01]  /*2100*/  SHF.L.U32 R97, R136, 0x5, RZ ;  /* 0x0000000588617819 */ /* 0x000fe200000006ff */
[----:B------:R-:W-:Y:S01]  /*2110*/  IMAD.SHL.U32 R83, R138, 0x20, RZ ;  /* 0x000000208a537824 */ /* 0x000fe200078e00ff */
[----:B------:R-:W-:Y:S01]  /*2120*/  SHF.L.U64.HI R98, R136, 0x5, R137 ;  /* 0x0000000588627819 */ /* 0x000fe20000010289 */
[----:B------:R-:W-:Y:S01]  /*2130*/  IMAD.MOV.U32 R130, RZ, RZ, R200 ;  /* 0x000000ffff827224 */ /* 0x000fe200078e00c8 */
[----:B------:R-:W-:Y:S01]  /*2140*/  SHF.L.U64.HI R84, R138, 0x5, R139 ;  /* 0x000000058a547819 */ /* 0x000fe2000001028b */
[----:B------:R-:W-:Y:S01]  /*2150*/  IMAD.MOV.U32 R131, RZ, RZ, R199 ;  /* 0x000000ffff837224 */ /* 0x000fe200078e00c7 */
[C---:B------:R-:W-:Y:S01]  /*2160*/  IADD3 R81, R158.reuse, 0x10, RZ ;  /* 0x000000109e517810 */ /* 0x040fe20007ffe0ff */
[----:B------:R-:W-:Y:S01]  /*2170*/  IMAD.MOV.U32 R134, RZ, RZ, R202 ;  /* 0x000000ffff867224 */ /* 0x000fe200078e00ca */
[C---:B------:R-:W-:Y:S01]  /*2180*/  SHF.L.U64.HI R84, R83.reuse, 0x1, R84 ;  /* 0x0000000153547819 */ /* 0x040fe20000010254 */
[----:B------:R-:W-:Y:S01]  /*2190*/  IMAD.SHL.U32 R83, R83, 0x2, RZ ;  /* 0x0000000253537824 */ /* 0x000fe200078e00ff */
[----:B------:R-:W-:-:S02]  /*21a0*/  IADD3 R80, R158, 0x20, RZ ;  /* 0x000000209e507810 */ /* 0x000fc40007ffe0ff */
[----:B------:R-:W-:Y:S02]  /*21b0*/  IADD3 R79, R158, 0x30, RZ ;  /* 0x000000309e4f7810 */ /* 0x000fe40007ffe0ff */
[----:B------:R-:W-:Y:S01]  /*21c0*/  MOV R135, R203 ;  /* 0x000000cb00877202 */ /* 0x000fe20000000f00 */
[-C--:B--2---:R-:W-:Y:S02]  /*21d0*/  IMAD R2, R29, R206.reuse, RZ ;  /* 0x000000ce1d027224 */ /* 0x084fe400078e02ff */
[----:B---3--:R-:W-:Y:S02]  /*21e0*/  IMAD R0, R31, R206, RZ ;  /* 0x000000ce1f007224 */ /* 0x008fe400078e02ff */
[----:B------:R-:W-:Y:S02]  /*21f0*/  IMAD R2, R28, R77, R2 ;  /* 0x0000004d1c027224 */ /* 0x000fe400078e0202 */
[----:B------:R-:W-:Y:S01]  /*2200*/  IMAD.WIDE.U32 R28, R206, R28, R18 ;  /* 0x0000001cce1c7225 */ /* 0x000fe200078e0012 */
[----:B----4-:R-:W-:-:S03]  /*2210*/  SHF.L.U64.HI R118, R170, 0x5, R171 ;  /* 0x00000005aa767819 */ /* 0x010fc600000102ab */
[----:B------:R-:W-:Y:S01]  /*2220*/  IMAD.WIDE.U32 R26, R206, R30, R18 ;  /* 0x0000001ece1a7225 */ /* 0x000fe200078e0012 */
[C---:B------:R-:W-:Y:S02]  /*2230*/  SHF.L.U32 R102, R172.reuse, 0x4, RZ ;  /* 0x00000004ac667819 */ /* 0x040fe400000006ff */
[--C-:B------:R-:W-:Y:S01]  /*2240*/  SHF.L.U64.HI R99, R172, 0x4, R173.reuse ;  /* 0x00000004ac637819 */ /* 0x100fe200000102ad */
[----:B------:R-:W-:Y:S01]  /*2250*/  IMAD R0, R30, R77, R0 ;  /* 0x0000004d1e007224 */ /* 0x000fe200078e0200 */
[----:B------:R-:W-:Y:S01]  /*2260*/  SHF.L.U64.HI R101, R172, 0x5, R173 ;  /* 0x00000005ac657819 */ /* 0x000fe200000102ad */
[----:B------:R-:W-:Y:S02]  /*2270*/  IMAD.IADD R29, R29, 0x1, R2 ;  /* 0x000000011d1d7824 */ /* 0x000fe400078e0202 */
[----:B------:R-:W-:Y:S02]  /*2280*/  IMAD R2, R171, R5, RZ ;  /* 0x00000005ab027224 */ /* 0x000fe400078e02ff */
[----:B------:R-:W-:-:S02]  /*2290*/  IMAD.IADD R27, R27, 0x1, R0 ;  /* 0x000000011b1b7824 */ /* 0x000fc400078e0200 */
[----:B------:R-:W-:Y:S01]  /*22a0*/  IMAD R0, R173, R5, RZ ;  /* 0x00000005ad007224 */ /* 0x000fe200078e02ff */
[----:B------:R-:W-:Y:S01]  /*22b0*/  LEA.HI R153, R10, R10, RZ, 0x1 ;  /* 0x0000000a0a997211 */ /* 0x000fe200078f08ff */
[C---:B------:R-:W-:Y:S02]  /*22c0*/  IMAD R2, R170.reuse, R3, R2 ;  /* 0x00000003aa027224 */ /* 0x040fe400078e0202 */
[----:B------:R-:W-:Y:S01]  /*22d0*/  IMAD.WIDE.U32 R28, R170, R5, R28 ;  /* 0x00000005aa1c7225 */ /* 0x000fe200078e001c */
[----:B------:R-:W-:-:S03]  /*22e0*/  SHF.R.S32.HI R153, RZ, 0x1, R153 ;  /* 0x00000001ff997819 */ /* 0x000fc60000011499 */
[----:B------:R-:W-:Y:S01]  /*22f0*/  IMAD R0, R172, R3, R0 ;  /* 0x00000003ac007224 */ /* 0x000fe200078e0200 */
[----:B------:R-:W-:Y:S01]  /*2300*/  IADD3 R3, P0, -R76, R158, RZ ;  /* 0x0000009e4c037210 */ /* 0x000fe20007f1e1ff */
[----:B------:R-:W-:-:S04]  /*2310*/  IMAD.WIDE.U32 R26, R172, R5, R26 ;  /* 0x00000005ac1a7225 */ /* 0x000fc800078e001a */
[----:B------:R-:W-:Y:S02]  /*2320*/  IMAD.IADD R29, R29, 0x1, R2 ;  /* 0x000000011d1d7824 */ /* 0x000fe400078e0202 */
[-C--:B------:R-:W-:Y:S02]  /*2330*/  IMAD R2, R25, R4.reuse, RZ ;  /* 0x0000000419027224 */ /* 0x080fe400078e02ff */
[----:B------:R-:W-:Y:S02]  /*2340*/  IMAD.IADD R27, R27, 0x1, R0 ;  /* 0x000000011b1b7824 */ /* 0x000fe400078e0200 */
[-C--:B------:R-:W-:Y:S02]  /*2350*/  IMAD R0, R21, R4.reuse, RZ ;  /* 0x0000000415007224 */ /* 0x080fe400078e02ff */
[C---:B------:R-:W-:Y:S02]  /*2360*/  IMAD R2, R24.reuse, R11, R2 ;  /* 0x0000000b18027224 */ /* 0x040fe400078e0202 */
[----:B------:R-:W-:-:S04]  /*2370*/  IMAD.WIDE.U32 R24, R24, R4, R28 ;  /* 0x0000000418187225 */ /* 0x000fc800078e001c */
[C---:B------:R-:W-:Y:S01]  /*2380*/  IMAD R0, R20.reuse, R11, R0 ;  /* 0x0000000b14007224 */ /* 0x040fe200078e0200 */
[----:B------:R-:W-:Y:S01]  /*2390*/  IADD3 R25, R25, R2, RZ ;  /* 0x0000000219197210 */ /* 0x000fe20007ffe0ff */
[----:B------:R-:W-:-:S04]  /*23a0*/  IMAD.WIDE.U32 R20, R20, R4, R26 ;  /* 0x0000000414147225 */ /* 0x000fc800078e001a */
[----:B------:R-:W-:Y:S02]  /*23b0*/  IMAD.X R13, R159, 0x1, ~R13, P0 ;  /* 0x000000019f0d7824 */ /* 0x000fe400000e0e0d */
[----:B-----5:R-:W-:Y:S02]  /*23c0*/  IMAD.IADD R4, R12, 0x1, R5 ;  /* 0x000000010c047824 */ /* 0x020fe400078e0205 */
[----:B------:R-:W-:Y:S02]  /*23d0*/  IMAD.IADD R21, R21, 0x1, R0 ;  /* 0x0000000115157824 */ /* 0x000fe400078e0200 */
[C---:B------:R-:W-:Y:S02]  /*23e0*/  IMAD R121, R13.reuse, R170, RZ ;  /* 0x000000aa0d797224 */ /* 0x040fe400078e02ff */
[----:B------:R-:W-:Y:S02]  /*23f0*/  IMAD R125, R13, R172, RZ ;  /* 0x000000ac0d7d7224 */ /* 0x000fe400078e02ff */
[----:B------:R-:W-:-:S02]  /*2400*/  IMAD R4, R153, R4, RZ ;  /* 0x0000000499047224 */ /* 0x000fc400078e02ff */
[----:B------:R-:W-:Y:S02]  /*2410*/  IMAD R5, R158, R153, R78 ;  /* 0x000000999e057224 */ /* 0x000fe400078e024e */
[-C--:B------:R-:W-:Y:S01]  /*2420*/  IMAD R121, R171, R3.reuse, R121 ;  /* 0x00000003ab797224 */ /* 0x080fe200078e0279 */
[----:B------:R-:W-:Y:S01]  /*2430*/  SHF.R.S32.HI R2, RZ, 0x1f, R4 ;  /* 0x0000001fff027819 */ /* 0x000fe20000011404 */
[----:B------:R-:W-:Y:S01]  /*2440*/  IMAD.WIDE.U32 R10, R170, R3, R24 ;  /* 0x00000003aa0a7225 */ /* 0x000fe200078e0018 */
[----:B------:R-:W-:-:S03]  /*2450*/  IADD3 R0, P3, R4, R5, RZ ;  /* 0x0000000504007210 */ /* 0x000fc60007f7e0ff */
[-C--:B------:R-:W-:Y:S01]  /*2460*/  IMAD R125, R173, R3.reuse, R125 ;  /* 0x00000003ad7d7224 */ /* 0x080fe200078e027d */
[----:B------:R-:W-:Y:S01]  /*2470*/  LEA R122, P1, R10, R16, 0x1 ;  /* 0x000000100a7a7211 */ /* 0x000fe200078208ff */
[----:B------:R-:W-:Y:S01]  /*2480*/  IMAD.WIDE.U32 R12, R172, R3, R20 ;  /* 0x00000003ac0c7225 */ /* 0x000fe200078e0014 */
[----:B------:R-:W-:-:S03]  /*2490*/  SHF.L.U32 R20, R0, 0x1, RZ ;  /* 0x0000000100147819 */ /* 0x000fc600000006ff */
[----:B------:R-:W-:Y:S01]  /*24a0*/  IMAD.IADD R3, R78, 0x1, R5 ;  /* 0x000000014e037824 */ /* 0x000fe200078e0205 */
[----:B------:R-:W-:Y:S01]  /*24b0*/  LEA R124, P0, R12, R14, 0x1 ;  /* 0x0000000e0c7c7211 */ /* 0x000fe200078008ff */
[----:B------:R-:W-:Y:S01]  /*24c0*/  IMAD.IADD R121, R11, 0x1, R121 ;  /* 0x000000010b797824 */ /* 0x000fe200078e0279 */
[----:B------:R-:W-:Y:S01]  /*24d0*/  LEA.HI.X.SX32 R5, R5, R2, 0x1, P3 ;  /* 0x0000000205057211 */ /* 0x000fe200018f0eff */
[----:B------:R-:W-:Y:S01]  /*24e0*/  IMAD.IADD R125, R13, 0x1, R125 ;  /* 0x000000010d7d7824 */ /* 0x000fe200078e027d */
[----:B------:R-:W-:Y:S01]  /*24f0*/  IADD3 R129, P2, R4, R3, RZ ;  /* 0x0000000304817210 */ /* 0x000fe20007f5e0ff */
[----:B------:R-:W-:Y:S01]  /*2500*/  IMAD.SHL.U32 R104, R172, 0x20, RZ ;  /* 0x00000020ac687824 */ /* 0x000fe200078e00ff */
[----:B------:R-:W-:Y:S01]  /*2510*/  LEA.HI.X R121, R10, R17, R121, 0x1, P1 ;  /* 0x000000110a797211 */ /* 0x000fe200008f0c79 */
[----:B------:R-:W-:Y:S01]  /*2520*/  IMAD.SHL.U32 R157, R153, 0x10, RZ ;  /* 0x00000010999d7824 */ /* 0x000fe200078e00ff */
[----:B------:R-:W-:Y:S01]  /*2530*/  LEA.HI.X R125, R12, R15, R125, 0x1, P0 ;  /* 0x0000000f0c7d7211 */ /* 0x000fe200000f0c7d */
[----:B------:R-:W-:Y:S01]  /*2540*/  IMAD.SHL.U32 R128, R129, 0x2, RZ ;  /* 0x0000000281807824 */ /* 0x000fe200078e00ff */
[-C--:B------:R-:W-:Y:S01]  /*2550*/  IADD3 R60, P1, R8, R20.reuse, RZ ;  /* 0x00000014083c7210 */ /* 0x080fe20007f3e0ff */
[----:B------:R-:W-:Y:S01]  /*2560*/  IMAD.SHL.U32 R117, R170, 0x10, RZ ;  /* 0x00000010aa757824 */ /* 0x000fe200078e00ff */
[----:B------:R-:W-:Y:S01]  /*2570*/  SHF.L.U64.HI R0, R0, 0x1, R5 ;  /* 0x0000000100007819 */ /* 0x000fe20000010205 */
[----:B------:R-:W-:Y:S01]  /*2580*/  IMAD.SHL.U32 R119, R170, 0x20, RZ ;  /* 0x00000020aa777824 */ /* 0x000fe200078e00ff */
[----:B------:R-:W-:Y:S01]  /*2590*/  IADD3 R20, P0, R6, R20, RZ ;  /* 0x0000001406147210 */ /* 0x000fe20007f1e0ff */
[----:B------:R-:W-:Y:S01]  /*25a0*/  IMAD.SHL.U32 R155, R153, 0x20, RZ ;  /* 0x00000020999b7824 */ /* 0x000fe200078e00ff */
[----:B------:R-:W-:Y:S01]  /*25b0*/  LEA.HI.X.SX32 R2, R3, R2, 0x1, P2 ;  /* 0x0000000203027211 */ /* 0x000fe200010f0eff */
[--C-:B------:R-:W-:Y:S01]  /*25c0*/  IMAD.X R61, R9, 0x1, R0.reuse, P1 ;  /* 0x00000001093d7824 */ /* 0x100fe200008e0600 */
[-C--:B------:R-:W-:Y:S01]  /*25d0*/  IADD3 R126, P3, R8, R128.reuse, RZ ;  /* 0x00000080087e7210 */ /* 0x080fe20007f7e0ff */
[----:B------:R-:W-:Y:S01]  /*25e0*/  IMAD.X R21, R7, 0x1, R0, P0 ;  /* 0x0000000107157824 */ /* 0x000fe200000e0600 */
[----:B------:R-:W-:Y:S01]  /*25f0*/  SHF.L.U64.HI R129, R129, 0x1, R2 ;  /* 0x0000000181817819 */ /* 0x000fe20000010202 */
[----:B------:R-:W-:Y:S01]  /*2600*/  IMAD R3, R139, 0x60, RZ ;  /* 0x000000608b037824 */ /* 0x000fe200078e02ff */
[----:B------:R-:W-:Y:S01]  /*2610*/  IADD3 R128, P2, R6, R128, RZ ;  /* 0x0000008006807210 */ /* 0x000fe20007f5e0ff */
[----:B------:R-:W-:Y:S01]  /*2620*/  IMAD R153, R153, 0x30, RZ ;  /* 0x0000003099997824 */ /* 0x000fe200078e02ff */
[----:B------:R-:W-:Y:S01]  /*2630*/  IADD3 R0, P5, P4, R72, R72, R72 ;  /* 0x0000004848007210 */ /* 0x000fe20007cbe048 */
[--C-:B------:R-:W-:Y:S01]  /*2640*/  IMAD.X R127, R9, 0x1, R129.reuse, P3 ;  /* 0x00000001097f7824 */ /* 0x100fe200018e0681 */
[----:B------:R-:W-:Y:S01]  /*2650*/  IADD3 R154, R157, 0x40, RZ ;  /* 0x000000409d9a7810 */ /* 0x000fe20007ffe0ff */
[----:B------:R-:W-:Y:S01]  /*2660*/  IMAD.X R129, R7, 0x1, R129, P2 ;  /* 0x0000000107817824 */ /* 0x000fe200010e0681 */
[----:B------:R-:W-:Y:S01]  /*2670*/  IADD3 R93, P1, P0, -R97, 0x80, R0 ;  /* 0x00000080615d7810 */ /* 0x000fe2000783e100 */
[----:B------:R-:W-:Y:S01]  /*2680*/  IMAD.IADD R82, R169, 0x1, R3 ;  /* 0x00000001a9527824 */ /* 0x000fe200078e0203 */
[----:B------:R-:W-:Y:S01]  /*2690*/  IADD3.X R5, R73, R73, R73, P5, P4 ;  /* 0x0000004949057210 */ /* 0x000fe20002fe8449 */
[----:B------:R-:W-:Y:S01]  /*26a0*/  IMAD.IADD R151, R157, 0x1, R154 ;  /* 0x000000019d977824 */ /* 0x000fe200078e029a */
[----:B------:R-:W-:Y:S01]  /*26b0*/  IADD3 R95, P3, P2, -R97, 0x40, R0 ;  /* 0x00000040615f7810 */ /* 0x000fe20007a7e100 */
[----:B------:R-:W-:Y:S01]  /*26c0*/  IMAD R3, R171, 0x60, RZ ;  /* 0x00000060ab037824 */ /* 0x000fe200078e02ff */
[----:B------:R-:W-:Y:S01]  /*26d0*/  IADD3.X R94, ~R98, RZ, R5, P1, P0 ;  /* 0x000000ff625e7210 */ /* 0x000fe20000fe0505 */
[----:B------:R-:W-:Y:S01]  /*26e0*/  IMAD.IADD R149, R157, 0x1, R151 ;  /* 0x000000019d957824 */ /* 0x000fe200078e0297 */
[----:B------:R-:W-:Y:S01]  /*26f0*/  IADD3 R89, P0, R72, R93, RZ ;  /* 0x0000005d48597210 */ /* 0x000fe20007f1e0ff */
[----:B------:R-:W-:Y:S01]  /*2700*/  IMAD.MOV.U32 R13, RZ, RZ, R133 ;  /* 0x000000ffff0d7224 */ /* 0x000fe200078e0085 */
[----:B------:R-:W-:-:S02]  /*2710*/  IADD3.X R96, ~R98, RZ, R5, P3, P2 ;  /* 0x000000ff62607210 */ /* 0x000fc40001fe4505 */
[----:B------:R-:W-:Y:S01]  /*2720*/  IADD3 R91, P1, R72, R95, RZ ;  /* 0x0000005f485b7210 */ /* 0x000fe20007f3e0ff */
[C---:B------:R-:W-:Y:S01]  /*2730*/  IMAD.X R90, R73.reuse, 0x1, R94, P0 ;  /* 0x00000001495a7824 */ /* 0x040fe200000e065e */
[----:B------:R-:W-:Y:S02]  /*2740*/  IADD3 R105, P3, P2, R102, R102, R102 ;  /* 0x0000006666697210 */ /* 0x000fe40007a7e066 */
[----:B------:R-:W-:Y:S02]  /*2750*/  IADD3.X R92, R73, R96, RZ, P1, !PT ;  /* 0x00000060495c7210 */ /* 0x000fe40000ffe4ff */
[C---:B------:R-:W-:Y:S02]  /*2760*/  IADD3 R88, P1, R72.reuse, R91, RZ ;  /* 0x0000005b48587210 */ /* 0x040fe40007f3e0ff */
[----:B------:R-:W-:Y:S02]  /*2770*/  IADD3 R86, P0, R72, R89, RZ ;  /* 0x0000005948567210 */ /* 0x000fe40007f1e0ff */
[----:B------:R-:W-:Y:S01]  /*2780*/  IADD3.X R108, R99, R99, R99, P3, P2 ;  /* 0x00000063636c7210 */ /* 0x000fe20001fe4463 */
[----:B------:R-:W-:Y:S01]  /*2790*/  IMAD.X R87, R73, 0x1, R92, P1 ;  /* 0x0000000149577824 */ /* 0x000fe200008e065c */
[----:B------:R-:W-:-:S02]  /*27a0*/  IADD3 R103, P5, P4, -R104, 0x40, R105 ;  /* 0x0000004068677810 */ /* 0x000fc40007cbe169 */
[----:B------:R-:W-:Y:S02]  /*27b0*/  IADD3 R105, P3, P2, -R104, 0x80, R105 ;  /* 0x0000008068697810 */ /* 0x000fe40007a7e169 */
[----:B------:R-:W-:Y:S02]  /*27c0*/  IADD3 R152, R157, 0x80, RZ ;  /* 0x000000809d987810 */ /* 0x000fe40007ffe0ff */
[----:B------:R-:W-:Y:S02]  /*27d0*/  IADD3.X R85, R73, R90, RZ, P0, !PT ;  /* 0x0000005a49557210 */ /* 0x000fe400007fe4ff */
[----:B------:R-:W-:Y:S01]  /*27e0*/  IADD3.X R106, ~R101, RZ, R108, P5, P4 ;  /* 0x000000ff656a7210 */ /* 0x000fe20002fe856c */
[----:B------:R-:W-:Y:S01]  /*27f0*/  IMAD.IADD R150, R157, 0x1, R152 ;  /* 0x000000019d967824 */ /* 0x000fe200078e0298 */
[----:B------:R-:W-:Y:S02]  /*2800*/  IADD3.X R108, ~R101, RZ, R108, P3, P2 ;  /* 0x000000ff656c7210 */ /* 0x000fe40001fe456c */
[-C--:B------:R-:W-:Y:S01]  /*2810*/  IADD3 R109, P0, R105, R102.reuse, RZ ;  /* 0x00000066696d7210 */ /* 0x080fe20007f1e0ff */
[----:B------:R-:W-:Y:S01]  /*2820*/  IMAD.IADD R148, R157, 0x1, R150 ;  /* 0x000000019d947824 */ /* 0x000fe200078e0296 */
[----:B------:R-:W-:-:S02]  /*2830*/  IADD3 R107, P1, R103, R102, RZ ;  /* 0x00000066676b7210 */ /* 0x000fc40007f3e0ff */
[----:B------:R-:W-:Y:S01]  /*2840*/  SHF.L.U64.HI R0, R170, 0x4, R171 ;  /* 0x00000004aa007819 */ /* 0x000fe200000102ab */
[--C-:B------:R-:W-:Y:S01]  /*2850*/  IMAD.X R112, R108, 0x1, R99.reuse, P0 ;  /* 0x000000016c707824 */ /* 0x100fe200000e0663 */
[-C--:B------:R-:W-:Y:S01]  /*2860*/  IADD3 R116, P0, R109, R102.reuse, RZ ;  /* 0x000000666d747210 */ /* 0x080fe20007f1e0ff */
[----:B------:R-:W-:Y:S01]  /*2870*/  IMAD.X R110, R106, 0x1, R99, P1 ;  /* 0x000000016a6e7824 */ /* 0x000fe200008e0663 */
[----:B------:R-:W-:Y:S01]  /*2880*/  IADD3 R114, P1, R107, R102, RZ ;  /* 0x000000666b727210 */ /* 0x000fe20007f3e0ff */
[----:B------:R-:W-:Y:S01]  /*2890*/  IMAD.WIDE.U32 R170, R170, 0x60, RZ ;  /* 0x00000060aaaa7825 */ /* 0x000fe200078e00ff */
[----:B------:R-:W-:Y:S02]  /*28a0*/  SHF.L.U64.HI R115, R117, 0x1, R0 ;  /* 0x0000000175737819 */ /* 0x000fe40000010200 */
[----:B------:R-:W-:Y:S01]  /*28b0*/  SHF.L.U64.HI R118, R119, 0x1, R118 ;  /* 0x0000000177767819 */ /* 0x000fe20000010276 */
[----:B------:R-:W-:Y:S01]  /*28c0*/  IMAD.SHL.U32 R117, R117, 0x2, RZ ;  /* 0x0000000275757824 */ /* 0x000fe200078e00ff */
[C---:B------:R-:W-:Y:S01]  /*28d0*/  IADD3 R15, R18.reuse, 0x40, RZ ;  /* 0x00000040120f7810 */ /* 0x040fe20007ffe0ff */
[----:B------:R-:W-:Y:S01]  /*28e0*/  IMAD.SHL.U32 R119, R119, 0x2, RZ ;  /* 0x0000000277777824 */ /* 0x000fe200078e00ff */
[----:B------:R-:W-:Y:S01]  /*28f0*/  IADD3 R14, R18, 0x80, RZ ;  /* 0x00000080120e7810 */ /* 0x000fe20007ffe0ff */
[----:B------:R-:W-:Y:S01]  /*2900*/  IMAD.IADD R120, R171, 0x1, R3 ;  /* 0x00000001ab787824 */ /* 0x000fe200078e0203 */
[----:B------:R-:W-:Y:S01]  /*2910*/  SHF.R.S32.HI R147, RZ, 0x1f, R157 ;  /* 0x0000001fff937819 */ /* 0x000fe2000001149d */
[----:B------:R-:W-:Y:S01]  /*2920*/  IMAD.X R113, R112, 0x1, R99, P0 ;  /* 0x0000000170717824 */ /* 0x000fe200000e0663 */
[----:B------:R-:W-:-:S02]  /*2930*/  SHF.R.S32.HI R146, RZ, 0x1f, R155 ;  /* 0x0000001fff927819 */ /* 0x000fc4000001149b */
[----:B------:R-:W-:Y:S02]  /*2940*/  SHF.R.S32.HI R144, RZ, 0x1f, R153 ;  /* 0x0000001fff907819 */ /* 0x000fe40000011499 */
[----:B------:R-:W-:Y:S02]  /*2950*/  SHF.R.S32.HI R145, RZ, 0x1f, R154 ;  /* 0x0000001fff917819 */ /* 0x000fe4000001149a */
[----:B------:R-:W-:Y:S02]  /*2960*/  SHF.R.S32.HI R143, RZ, 0x1f, R152 ;  /* 0x0000001fff8f7819 */ /* 0x000fe40000011498 */
[----:B------:R-:W-:Y:S02]  /*2970*/  IADD3.X R111, R110, R99, RZ, P1, !PT ;  /* 0x000000636e6f7210 */ /* 0x000fe40000ffe4ff */
[----:B------:R-:W-:Y:S02]  /*2980*/  SHF.R.S32.HI R142, RZ, 0x1f, R151 ;  /* 0x0000001fff8e7819 */ /* 0x000fe40000011497 */
[----:B------:R-:W-:-:S02]  /*2990*/  SHF.R.S32.HI R141, RZ, 0x1f, R150 ;  /* 0x0000001fff8d7819 */ /* 0x000fc40000011496 */
[----:B------:R-:W-:Y:S02]  /*29a0*/  SHF.R.S32.HI R140, RZ, 0x1f, R149 ;  /* 0x0000001fff8c7819 */ /* 0x000fe40000011495 */
[----:B------:R-:W-:Y:S02]  /*29b0*/  SHF.R.S32.HI R132, RZ, 0x1f, R148 ;  /* 0x0000001fff847819 */ /* 0x000fe40000011494 */
.L_x_5803:
[----:B------:R-:W-:Y:S01]  /*29c0*/  IMAD.SHL.U32 R17, R13, 0x40, RZ ;  /* 0x000000400d117824 */ /* 0x000fe200078e00ff */
[----:B------:R-:W-:Y:S01]  /*29d0*/  BSSY B2, `(.L_x_5756) ;  /* 0x0000737000027945 */ /* 0x000fe20003800000 */
[----:B------:R-:W-:Y:S03]  /*29e0*/  IMAD.MOV.U32 R123, RZ, RZ, R121 ;  /* 0x000000ffff7b7224 */ /* 0x000fe600078e0079 */
[----:B------:R-:W-:Y:S05]  /*29f0*/  IADD3 R16, R17, -0x40, RZ ;  /* 0xffffffc011107810 */ /* 0x000fea0007ffe0ff */
[--C-:B------:R-:W-:Y:S02]  /*2a00*/  IMAD.IADD R176, R57, 0x1, -R16.reuse ;  /* 0x0000000139b07824 */ /* 0x100fe400078e0a10 */
[----:B------:R-:W-:Y:S03]  /*2a10*/  IMAD.IADD R174, R76, 0x1, -R16 ;  /* 0x000000014cae7824 */ /* 0x000fe600078e0a10 */
[CC--:B------:R-:W-:Y:S02]  /*2a20*/  ISETP.GE.AND P2, PT, R158.reuse, R176.reuse, PT ;  /* 0x000000b09e00720c */ /* 0x0c0fe40003f46270 */
[C---:B------:R-:W-:Y:S02]  /*2a30*/  ISETP.GE.AND P0, PT, R81.reuse, R176, PT ;  /* 0x000000b05100720c */ /* 0x040fe40003f06270 */
[-C--:B------:R-:W-:Y:S02]  /*2a40*/  ISETP.GE.AND P2, PT, R158, R174.reuse, !P2 ;  /* 0x000000ae9e00720c */ /* 0x080fe40005746270 */
[----:B------:R-:W-:Y:S11]  /*2a50*/  ISETP.GE.AND P0, PT, R81, R174, !P0 ;  /* 0x000000ae5100720c */ /* 0x000ff60004706270 */
[----:B-1----:R-:W2:Y:S02]  /*2a60*/  @P2 LD.E.128 R28, [R122.64] ;  /* 0x000000067a1c2980 */ /* 0x002ea4000c101d00 */
[----:B------:R-:W-:Y:S05]  /*2a70*/  @P0 IADD3 R2, P1, R122, R117, RZ ;  /* 0x000000757a020210 */ /* 0x000fea0007f3e0ff */
[----:B------:R-:W-:Y:S01]  /*2a80*/  @P0 IMAD.X R3, R123, 0x1, R115, P1 ;  /* 0x000000017b030824 */ /* 0x000fe200008e0673 */
[C---:B------:R-:W-:Y:S04]  /*2a90*/  @P0 LEA R26, P1, R69.reuse, R134, 0x1 ;  /* 0x00000086451a0211 */ /* 0x040fe800078208ff */
[----:B------:R-:W-:Y:S02]  /*2aa0*/  @P0 LEA.HI.X R27, R69, R135, R70, 0x1, P1 ;  /* 0x00000087451b0211 */ /* 0x000fe400008f0c46 */
[C---:B------:R-:W-:Y:S04]  /*2ab0*/  ISETP.GE.AND P1, PT, R80.reuse, R176, PT ;  /* 0x000000b05000720c */ /* 0x040fe80003f26270 */
[----:B------:R-:W-:Y:S11]  /*2ac0*/  ISETP.GE.AND P1, PT, R80, R174, !P1 ;  /* 0x000000ae5000720c */ /* 0x000ff60004f26270 */
[----:B------:R-:W-:Y:S02]  /*2ad0*/  @!UPT UIADD3 URZ, URZ, URZ, URZ ;  /* 0x0000003f3f3ff290 */ /* 0x000fe4000fffe03f */
[----:B------:R-:W-:Y:S05]  /*2ae0*/  @P1 IADD3 R36, P3, R122, R119, RZ ;  /* 0x000000777a241210 */ /* 0x000fea0007f7e0ff */
[----:B------:R-:W-:Y:S01]  /*2af0*/  @P1 IMAD.X R37, R123, 0x1, R118, P3 ;  /* 0x000000017b251824 */ /* 0x000fe200018e0676 */
[----:B--2---:R-:W-:Y:S04]  /*2b00*/  @P2 ST.E.128 [R134.64], R28 ;  /* 0x0000001c86002985 */ /* 0x004fe8000c101d06 */
[----:B------:R-:W2:Y:S04]  /*2b10*/  @P2 LD.E.128 R4, [R122.64+0x80] ;  /* 0x000080067a042980 */ /* 0x000ea8000c101d00 */
[----:B--2---:R1:W-:Y:S04]  /*2b20*/  @P2 ST.E.128 [R134.64+0x80], R4 ;  /* 0x0000800486002985 */ /* 0x0043e8000c101d06 */
[----:B------:R-:W2:Y:S04]  /*2b30*/  @P2 LD.E.128 R8, [R122.64+0x100] ;  /* 0x000100067a082980 */ /* 0x000ea8000c101d00 */
[----:B--2---:R2:W-:Y:S04]  /*2b40*/  @P2 ST.E.128 [R134.64+0x100], R8 ;  /* 0x0001000886002985 */ /* 0x0045e8000c101d06 */
[----:B------:R-:W3:Y:S04]  /*2b50*/  @P0 LD.E.128 R32, [R2.64] ;  /* 0x0000000602200980 */ /* 0x000ee8000c101d00 */
[----:B---3--:R-:W-:Y:S04]  /*2b60*/  @P0 ST.E.128 [R26.64], R32 ;  /* 0x000000201a000985 */ /* 0x008fe8000c101d06 */
[----:B-1----:R-:W3:Y:S04]  /*2b70*/  @P0 LD.E.128 R4, [R2.64+0x80] ;  /* 0x0000800602040980 */ /* 0x002ee8000c101d00 */
[----:B---3--:R1:W-:Y:S04]  /*2b80*/  @P0 ST.E.128 [R26.64+0x80], R4 ;  /* 0x000080041a000985 */ /* 0x0083e8000c101d06 */
[----:B------:R-:W3:Y:S04]  /*2b90*/  @P0 LD.E.128 R28, [R2.64+0x100] ;  /* 0x00010006021c0980 */ /* 0x000ee8000c101d00 */
[----:B---3--:R3:W-:Y:S01]  /*2ba0*/  @P0 ST.E.128 [R26.64+0x100], R28 ;  /* 0x0001001c1a000985 */ /* 0x0087e2000c101d06 */
[----:B------:R-:W-:Y:S03]  /*2bb0*/  @P1 IADD3 R38, P0, R134, R83, RZ ;  /* 0x0000005386261210 */ /* 0x000fe60007f1e0ff */
[----:B--2---:R-:W2:Y:S02]  /*2bc0*/  @P1 LD.E.128 R8, [R36.64] ;  /* 0x0000000624081980 */ /* 0x004ea4000c101d00 */
[----:B------:R-:W-:Y:S01]  /*2bd0*/  @P1 IMAD.X R39, R135, 0x1, R84, P0 ;  /* 0x0000000187271824 */ /* 0x000fe200000e0654 */
[C---:B------:R-:W-:Y:S04]  /*2be0*/  ISETP.GE.AND P0, PT, R79.reuse, R176, PT ;  /* 0x000000b04f00720c */ /* 0x040fe80003f06270 */
[----:B------:R-:W-:Y:S11]  /*2bf0*/  ISETP.GE.AND P0, PT, R79, R174, !P0 ;  /* 0x000000ae4f00720c */ /* 0x000ff60004706270 */
[----:B------:R-:W-:Y:S02]  /*2c00*/  @!UPT UIADD3 URZ, URZ, URZ, URZ ;  /* 0x0000003f3f3ff290 */ /* 0x000fe4000fffe03f */
[----:B------:R-:W-:Y:S05]  /*2c10*/  @P0 IADD3 R2, P3, R122, R170, RZ ;  /* 0x000000aa7a020210 */ /* 0x000fea0007f7e0ff */
[----:B------:R-:W-:Y:S01]  /*2c20*/  @P0 IMAD.X R3, R123, 0x1, R120, P3 ;  /* 0x000000017b030824 */ /* 0x000fe200018e0678 */
[----:B--2---:R2:W-:Y:S04]  /*2c30*/  @P1 ST.E.128 [R38.64], R8 ;  /* 0x0000000826001985 */ /* 0x0045e8000c101d06 */
[----:B-1--4-:R-:W4:Y:S04]  /*2c40*/  @P1 LD.E.128 R4, [R36.64+0x80] ;  /* 0x0000800624041980 */ /* 0x012f28000c101d00 */
[----:B----4-:R1:W-:Y:S04]  /*2c50*/  @P1 ST.E.128 [R38.64+0x80], R4 ;  /* 0x0000800426001985 */ /* 0x0103e8000c101d06 */
[----:B------:R-:W4:Y:S04]  /*2c60*/  @P1 LD.E.128 R32, [R36.64+0x100] ;  /* 0x0001000624201980 */ /* 0x000f28000c101d00 */
[----:B----4-:R4:W-:Y:S01]  /*2c70*/  @P1 ST.E.128 [R38.64+0x100], R32 ;  /* 0x0001002026001985 */ /* 0x0109e2000c101d06 */
[----:B---3--:R-:W-:Y:S03]  /*2c80*/  @P0 IADD3 R26, P1, R134, R168, RZ ;  /* 0x000000a8861a0210 */ /* 0x008fe60007f3e0ff */
[----:B------:R-:W3:Y:S02]  /*2c90*/  @P0 LD.E.128 R28, [R2.64] ;  /* 0x00000006021c0980 */ /* 0x000ee4000c101d00 */
[----:B------:R-:W-:Y:S05]  /*2ca0*/  @P0 IMAD.X R27, R135, 0x1, R82, P1 ;  /* 0x00000001871b0824 */ /* 0x000fea00008e0652 */
[----:B---3--:R4:W-:Y:S04]  /*2cb0*/  @P0 ST.E.128 [R26.64], R28 ;  /* 0x0000001c1a000985 */ /* 0x0089e8000c101d06 */
[----:B--2---:R-:W2:Y:S04]  /*2cc0*/  @P0 LD.E.128 R8, [R2.64+0x80] ;  /* 0x0000800602080980 */ /* 0x004ea8000c101d00 */
[----:B--2---:R4:W-:Y:S04]  /*2cd0*/  @P0 ST.E.128 [R26.64+0x80], R8 ;  /* 0x000080081a000985 */ /* 0x0049e8000c101d06 */
[----:B-1----:R-:W2:Y:S04]  /*2ce0*/  @P0 LD.E.128 R4, [R2.64+0x100] ;  /* 0x0001000602040980 */ /* 0x002ea8000c101d00 */
[----:B--2---:R4:W-:Y:S04]  /*2cf0*/  @P0 ST.E.128 [R26.64+0x100], R4 ;  /* 0x000100041a000985 */ /* 0x0049e8000c101d06 */
[----:B------:R-:W2:Y:S04]  /*2d00*/  LD.E R25, [R22.64+0xd0] ;  /* 0x0000d00616197980 */ /* 0x000ea8000c101900 */
[----:B------:R-:W3:Y:S01]  /*2d10*/  LD.E R121, [R22.64+0x130] ;  /* 0x0001300616797980 */ /* 0x000ee2000c101900 */
[----:B--2---:R-:W-:Y:S01]  /*2d20*/  ISETP.NE.AND P1, PT, R25, RZ, PT ;  /* 0x000000ff1900720c */ /* 0x004fe20003f25270 */
[----:B---3--:R-:W-:Y:S05]  /*2d30*/  IMAD.U32 R121, R121, -0x40, RZ ;  /* 0xffffffc079797824 */ /* 0x008fea00078e00ff */
[C---:B------:R-:W-:Y:S04]  /*2d40*/  LEA R122, P0, R121.reuse, R122, 0x1 ;  /* 0x0000007a797a7211 */ /* 0x040fe800078008ff */
[----:B------:R-:W-:Y:S03]  /*2d50*/  LEA.HI.X.SX32 R121, R121, R123, 0x1, P0 ;  /* 0x0000007b79797211 */ /* 0x000fe600000f0eff */
[----:B------:R-:W-:-:S05]  /*2d60*/  @!P1 BRA `(.L_x_5757) ;  /* 0x00006cf000009947 */ /* 0x000fca0003800000 */
[----:B----4-:R-:W2:Y:S02]  /*2d70*/  LD.E.U8 R0, [R22.64+0x1b3] ;  /* 0x0001b30616007980 */ /* 0x010ea4000c101100 */
[----:B--2---:R-:W-:Y:S11]  /*2d80*/  ISETP.NE.AND P0, PT, R0, RZ, PT ;  /* 0x000000ff0000720c */ /* 0x004ff60003f05270 */
[----:B------:R-:W-:Y:S02]  /*2d90*/  @!UPT UIADD3 URZ, URZ, URZ, URZ ;  /* 0x0000003f3f3ff290 */ /* 0x000fe4000fffe03f */
[----:B------:R-:W-:-:S05]  /*2da0*/  @!P0 BRA `(.L_x_5758) ;  /* 0x0000271000008947 */ /* 0x000fca0003800000 */
[----:B------:R-:W-:Y:S01]  /*2db0*/  BSSY B0, `(.L_x_5759) ;  /* 0x0000089000007945 */ /* 0x000fe20003800000 */
[----:B------:R-:W-:-:S05]  /*2dc0*/  @!P2 BRA `(.L_x_5760) ;  /* 0x000008700000a947 */ /* 0x000fca0003800000 */
[-C--:B------:R-:W-:Y:S01]  /*2dd0*/  ISETP.GE.AND P0, PT, R18, R25.reuse, PT ;  /* 0x000000191200720c */ /* 0x080fe20003f06270 */
[----:B------:R-:W2:Y:S01]  /*2de0*/  LD.E.128 R28, [R124.64] ;  /* 0x000000067c1c7980 */ /* 0x000ea2000c101d00 */
[----:B------:R-:W-:Y:S11]  /*2df0*/  ISETP.GE.AND P1, PT, R15, R25, PT ;  /* 0x000000190f00720c */ /* 0x000ff60003f26270 */
[----:B------:R-:W3:Y:S06]  /*2e00*/  @!P0 LD.E.64 R26, [R20.64] ;  /* 0x00000006141a8980 */ /* 0x000eec000c101b00 */
[----:B------:R-:W4:Y:S01]  /*2e10*/  @!P0 LD.E.64 R40, [R60.64] ;  /* 0x000000063c288980 */ /* 0x000f22000c101b00 */
[----:B---3--:R-:W-:Y:S01]  /*2e20*/  @!P0 IMAD.U32 R24, R27, 0x10000, RZ ;  /* 0x000100001b188824 */ /* 0x008fe200078e00ff */
[----:B------:R-:W-:Y:S02]  /*2e30*/  @!P0 SHF.L.U32 R32, R26, 0x10, RZ ;  /* 0x000000101a208819 */ /* 0x000fe400000006ff */
[C---:B--2---:R-:W-:Y:S02]  /*2e40*/  @!P0 LOP3.LUT R33, R28.reuse, 0xffff0000, RZ, 0xc0, !PT ;  /* 0xffff00001c218812 */ /* 0x044fe400078ec0ff */
[----:B------:R-:W-:Y:S01]  /*2e50*/  @!P0 SHF.L.U32 R39, R28, 0x10, RZ ;  /* 0x000000101c278819 */ /* 0x000fe200000006ff */
[----:B----4-:R-:W-:Y:S01]  /*2e60*/  @!P0 IMAD.U32 R42, R41, 0x10000, RZ ;  /* 0x00010000292a8824 */ /* 0x010fe200078e00ff */
[----:B------:R-:W-:Y:S01]  /*2e70*/  @!P0 SHF.L.U32 R38, R40, 0x10, RZ ;  /* 0x0000001028268819 */ /* 0x000fe200000006ff */
[C---:B------:R-:W-:Y:S01]  /*2e80*/  @!P0 FMUL.FTZ R0, R33.reuse, R32 ;  /* 0x0000002021008220 */ /* 0x040fe20000410000 */
[----:B------:R-:W-:Y:S02]  /*2e90*/  @!P0 LOP3.LUT R26, R26, 0xffff0000, RZ, 0xc0, !PT ;  /* 0xffff00001a1a8812 */ /* 0x000fe400078ec0ff */
[----:B------:R-:W-:Y:S01]  /*2ea0*/  @!P0 LOP3.LUT R35, R30, 0xffff0000, RZ, 0xc0, !PT ;  /* 0xffff00001e238812 */ /* 0x000fe200078ec0ff */
[----:B------:R-:W-:Y:S01]  /*2eb0*/  @!P0 FMUL.FTZ R45, R33, R38 ;  /* 0x00000026212d8220 */ /* 0x000fe20000410000 */
[----:B------:R-:W-:Y:S01]  /*2ec0*/  @!P0 LOP3.LUT R33, R29, 0xffff0000, RZ, 0xc0, !PT ;  /* 0xffff00001d218812 */ /* 0x000fe200078ec0ff */
[----:B------:R-:W-:Y:S01]  /*2ed0*/  @!P0 FFMA.FTZ R0, R38, R39, R0 ;  /* 0x0000002726008223 */ /* 0x000fe20000010000 */
[----:B------:R-:W-:Y:S01]  /*2ee0*/  @!P0 LOP3.LUT R40, R40, 0xffff0000, RZ, 0xc0, !PT ;  /* 0xffff000028288812 */ /* 0x000fe200078ec0ff */
[----:B------:R-:W-:Y:S01]  /*2ef0*/  @!P0 FFMA.FTZ R45, R39, R32, -R45 ;  /* 0x00000020272d8223 */ /* 0x000fe2000001082d */
[----:B------:R-:W-:Y:S01]  /*2f00*/  @!P0 LOP3.LUT R27, R27, 0xffff0000, RZ, 0xc0, !PT ;  /* 0xffff00001b1b8812 */ /* 0x000fe200078ec0ff */
[----:B------:R-:W-:Y:S01]  /*2f10*/  @!P0 IMAD.U32 R39, R29, 0x10000, RZ ;  /* 0x000100001d278824 */ /* 0x000fe200078e00ff */
[----:B------:R-:W-:Y:S01]  /*2f20*/  @!P0 LOP3.LUT R32, R31, 0xffff0000, RZ, 0xc0, !PT ;  /* 0xffff00001f208812 */ /* 0x000fe200078ec0ff */
[----:B------:R-:W-:Y:S01]  /*2f30*/  @!P0 FMUL.FTZ R2, R33, R26 ;  /* 0x0000001a21028220 */ /* 0x000fe20000410000 */
[----:B------:R-:W-:Y:S01]  /*2f40*/  @!P0 LOP3.LUT R43, R41, 0xffff0000, RZ, 0xc0, !PT ;  /* 0xffff0000292b8812 */ /* 0x000fe200078ec0ff */
[----:B------:R-:W-:Y:S01]  /*2f50*/  @!P0 FMUL.FTZ R3, R35, R24 ;  /* 0x0000001823038220 */ /* 0x000fe20000410000 */
[----:B------:R-:W-:Y:S01]  /*2f60*/  @!P0 SHF.L.U32 R41, R30, 0x10, RZ ;  /* 0x000000101e298819 */ /* 0x000fe200000006ff */
[----:B------:R-:W-:Y:S01]  /*2f70*/  @!P0 FMUL.FTZ R47, R33, R40 ;  /* 0x00000028212f8220 */ /* 0x000fe20000410000 */
[----:B------:R-:W-:Y:S01]  /*2f80*/  @!P0 F2FP.BF16.PACK_AB R45, R0, R45 ;  /* 0x0000002d002d823e */ /* 0x000fe200000010ff */
[----:B------:R-:W-:Y:S02]  /*2f90*/  @!P0 FMUL.FTZ R44, R35, R42 ;  /* 0x0000002a232c8220 */ /* 0x000fe40000410000 */
[----:B------:R-:W-:Y:S01]  /*2fa0*/  @!P0 IMAD.U32 R38, R31, 0x10000, RZ ;  /* 0x000100001f268824 */ /* 0x000fe200078e00ff */
        /* <DEDUP_REMOVED lines=14> */
[----:B------:R-:W-:Y:S02]  /*3090*/  @!P0 MOV R31, R47 ;  /* 0x0000002f001f8202 */ /* 0x000fe40000000f00 */
[----:B------:R-:W-:Y:S03]  /*30a0*/  ISETP.GE.AND P0, PT, R14, R25, PT ;  /* 0x000000190e00720c */ /* 0x000fe60003f06270 */
[----:B------:R1:W-:Y:S08]  /*30b0*/  ST.E.128 [R130.64], R28 ;  /* 0x0000001c82007985 */ /* 0x0003f0000c101d06 */
[----:B------:R-:W2:Y:S06]  /*30c0*/  @!P1 LD.E.64 R40, [R60.64+0x40] ;  /* 0x000040063c289980 */ /* 0x000eac000c101b00 */
[----:B------:R-:W3:Y:S08]  /*30d0*/  LD.E.128 R32, [R124.64+0x80] ;  /* 0x000080067c207980 */ /* 0x000ef0000c101d00 */
[----:B------:R-:W4:Y:S01]  /*30e0*/  @!P1 LD.E.64 R26, [R20.64+0x40] ;  /* 0x00004006141a9980 */ /* 0x000f22000c101b00 */
[C---:B--2---:R-:W-:Y:S01]  /*30f0*/  @!P1 SHF.L.U32 R38, R40.reuse, 0x10, RZ ;  /* 0x0000001028269819 */ /* 0x044fe200000006ff */
[C---:B------:R-:W-:Y:S01]  /*3100*/  @!P1 IMAD.U32 R42, R41.reuse, 0x10000, RZ ;  /* 0x00010000292a9824 */ /* 0x040fe200078e00ff */
[----:B------:R-:W-:Y:S02]  /*3110*/  @!P1 LOP3.LUT R40, R40, 0xffff0000, RZ, 0xc0, !PT ;  /* 0xffff000028289812 */ /* 0x000fe400078ec0ff */
[----:B------:R-:W-:Y:S01]  /*3120*/  @!P1 LOP3.LUT R43, R41, 0xffff0000, RZ, 0xc0, !PT ;  /* 0xffff0000292b9812 */ /* 0x000fe200078ec0ff */
[----:B---3--:R-:W-:Y:S01]  /*3130*/  @!P1 IMAD.U32 R41, R34, 0x10000, RZ ;  /* 0x0001000022299824 */ /* 0x008fe200078e00ff */
[----:B------:R-:W-:Y:S02]  /*3140*/  @!P1 LOP3.LUT R37, R32, 0xffff0000, RZ, 0xc0, !PT ;  /* 0xffff000020259812 */ /* 0x000fe400078ec0ff */
[----:B-1----:R-:W-:Y:S02]  /*3150*/  @!P1 LOP3.LUT R29, R33, 0xffff0000, RZ, 0xc0, !PT ;  /* 0xffff0000211d9812 */ /* 0x002fe400078ec0ff */
[----:B------:R-:W-:Y:S01]  /*3160*/  @!P1 LOP3.LUT R31, R34, 0xffff0000, RZ, 0xc0, !PT ;  /* 0xffff0000221f9812 */ /* 0x000fe200078ec0ff */
[----:B------:R-:W-:Y:S01]  /*3170*/  @!P1 FMUL.FTZ R44, R37, R38 ;  /* 0x00000026252c9220 */ /* 0x000fe20000410000 */
[----:B------:R-:W-:Y:S01]  /*3180*/  @!P1 LOP3.LUT R28, R35, 0xffff0000, RZ, 0xc0, !PT ;  /* 0xffff0000231c9812 */ /* 0x000fe200078ec0ff */
[----:B----4-:R-:W-:Y:S01]  /*3190*/  @!P1 IMAD.U32 R36, R26, 0x10000, RZ ;  /* 0x000100001a249824 */ /* 0x010fe200078e00ff */
[----:B------:R-:W-:Y:S01]  /*31a0*/  @!P1 SHF.L.U32 R39, R32, 0x10, RZ ;  /* 0x0000001020279819 */ /* 0x000fe200000006ff */
[----:B------:R-:W-:Y:S01]  /*31b0*/  @!P1 FMUL.FTZ R45, R29, R40 ;  /* 0x000000281d2d9220 */ /* 0x000fe20000410000 */
[----:B------:R-:W-:Y:S01]  /*31c0*/  @!P1 LOP3.LUT R26, R26, 0xffff0000, RZ, 0xc0, !PT ;  /* 0xffff00001a1a9812 */ /* 0x000fe200078ec0ff */
[-C--:B------:R-:W-:Y:S01]  /*31d0*/  @!P1 FMUL.FTZ R5, R37, R36.reuse ;  /* 0x0000002425059220 */ /* 0x080fe20000410000 */
[----:B------:R-:W-:Y:S01]  /*31e0*/  @!P1 SHF.L.U32 R24, R27, 0x10, RZ ;  /* 0x000000101b189819 */ /* 0x000fe200000006ff */
[----:B------:R-:W-:Y:S01]  /*31f0*/  @!P1 FFMA.FTZ R44, R39, R36, -R44 ;  /* 0x00000024272c9223 */ /* 0x000fe2000001082c */
[----:B------:R-:W-:Y:S01]  /*3200*/  @!P1 LOP3.LUT R27, R27, 0xffff0000, RZ, 0xc0, !PT ;  /* 0xffff00001b1b9812 */ /* 0x000fe200078ec0ff */
[----:B------:R-:W-:Y:S01]  /*3210*/  @!P1 FFMA.FTZ R5, R38, R39, R5 ;  /* 0x0000002726059223 */ /* 0x000fe20000010005 */
[----:B------:R-:W-:Y:S01]  /*3220*/  @!P1 SHF.L.U32 R39, R33, 0x10, RZ ;  /* 0x0000001021279819 */ /* 0x000fe200000006ff */
[----:B------:R-:W-:Y:S01]  /*3230*/  @!P1 FMUL.FTZ R6, R29, R26 ;  /* 0x0000001a1d069220 */ /* 0x000fe20000410000 */
[----:B------:R-:W-:Y:S01]  /*3240*/  @!P1 SHF.L.U32 R38, R35, 0x10, RZ ;  /* 0x0000001023269819 */ /* 0x000fe200000006ff */
[----:B------:R-:W-:Y:S01]  /*3250*/  @!P1 FMUL.FTZ R7, R31, R24 ;  /* 0x000000181f079220 */ /* 0x000fe20000410000 */
[----:B------:R-:W-:Y:S01]  /*3260*/  @!P1 F2FP.BF16.PACK_AB R44, R5, R44 ;  /* 0x0000002c052c923e */ /* 0x000fe200000010ff */
[----:B------:R-:W-:Y:S02]  /*3270*/  @!P1 FMUL.FTZ R46, R31, R42 ;  /* 0x0000002a1f2e9220 */ /* 0x000fe40000410000 */
[C---:B------:R-:W-:Y:S01]  /*3280*/  @!P1 FMUL.FTZ R47, R28.reuse, R43 ;  /* 0x0000002b1c2f9220 */ /* 0x040fe20000410000 */
[----:B------:R-:W-:Y:S01]  /*3290*/  @!P1 MOV R32, R44 ;  /* 0x0000002c00209202 */ /* 0x000fe20000000f00 */
        /* <DEDUP_REMOVED lines=13> */
[----:B------:R1:W-:Y:S08]  /*3370*/  ST.E.128 [R130.64+0x80], R32 ;  /* 0x0000802082007985 */ /* 0x0003f0000c101d06 */
        /* <DEDUP_REMOVED lines=8> */
[C---:B------:R-:W-:Y:S02]  /*3400*/  @!P0 LOP3.LUT R37, R28.reuse, 0xffff0000, RZ, 0xc0, !PT ;  /* 0xffff00001c258812 */ /* 0x040fe400078ec0ff */
[----:B------:R-:W-:Y:S02]  /*3410*/  @!P0 SHF.L.U32 R39, R28, 0x10, RZ ;  /* 0x000000101c278819 */ /* 0x000fe400000006ff */
[----:B-1----:R-:W-:Y:S01]  /*3420*/  @!P0 LOP3.LUT R33, R29, 0xffff0000, RZ, 0xc0, !PT ;  /* 0xffff00001d218812 */ /* 0x002fe200078ec0ff */
[----:B------:R-:W-:Y:S01]  /*3430*/  @!P0 FMUL.FTZ R44, R37, R38 ;  /* 0x00000026252c8220 */ /* 0x000fe20000410000 */
[----:B------:R-:W-:Y:S01]  /*3440*/  @!P0 LOP3.LUT R35, R30, 0xffff0000, RZ, 0xc0, !PT ;  /* 0xffff00001e238812 */ /* 0x000fe200078ec0ff */
[C---:B----4-:R-:W-:Y:S01]  /*3450*/  @!P0 IMAD.U32 R36, R26.reuse, 0x10000, RZ ;  /* 0x000100001a248824 */ /* 0x050fe200078e00ff */
[----:B------:R-:W-:Y:S01]  /*3460*/  @!P0 LOP3.LUT R32, R31, 0xffff0000, RZ, 0xc0, !PT ;  /* 0xffff00001f208812 */ /* 0x000fe200078ec0ff */
        /* <DEDUP_REMOVED lines=29> */
.L_x_5760:
[----:B------:R-:W-:Y:S05]  /*3640*/  BSYNC B0 ;  /* 0x0000000000007941 */ /* 0x000fea0003800000 */
.L_x_5759:
[C---:B------:R-:W-:Y:S01]  /*3650*/  ISETP.GE.AND P0, PT, R81.reuse, R176, PT ;  /* 0x000000b05100720c */ /* 0x040fe20003f06270 */
[----:B------:R-:W-:Y:S03]  /*3660*/  BSSY B0, `(.L_x_5761) ;  /* 0x000009d000007945 */ /* 0x000fe60003800000 */
[----:B------:R-:W-:Y:S11]  /*3670*/  ISETP.GE.AND P0, PT, R81, R174, !P0 ;  /* 0x000000ae5100720c */ /* 0x000ff60004706270 */
[----:B------:R-:W-:Y:S02]  /*3680*/  @!UPT UIADD3 URZ, URZ, URZ, URZ ;  /* 0x0000003f3f3ff290 */ /* 0x000fe4000fffe03f */
[----:B------:R-:W-:-:S05]  /*3690*/  @!P0 BRA `(.L_x_5762) ;  /* 0x0000099000008947 */ /* 0x000fca0003800000 */
[----:B------:R-:W-:Y:S01]  /*36a0*/  ISETP.GE.AND P0, PT, R18, R25, PT ;  /* 0x000000191200720c */ /* 0x000fe20003f06270 */
[C---:B------:R-:W-:Y:S01]  /*36b0*/  IMAD.SHL.U32 R51, R157.reuse, 0x2, RZ ;  /* 0x000000029d337824 */ /* 0x040fe200078e00ff */
[----:B------:R-:W-:Y:S02]  /*36c0*/  LEA R52, P1, R102, R124, 0x1 ;  /* 0x0000007c66347211 */ /* 0x000fe400078208ff */
[----:B------:R-:W-:Y:S02]  /*36d0*/  SHF.L.U64.HI R49, R157, 0x1, R147 ;  /* 0x000000019d317819 */ /* 0x000fe40000010293 */
[----:B------:R-:W-:Y:S02]  /*36e0*/  IADD3 R36, P2, R20, R51, RZ ;  /* 0x0000003314247210 */ /* 0x000fe40007f5e0ff */
[----:B------:R-:W-:Y:S02]  /*36f0*/  LEA.HI.X R53, R102, R125, R99, 0x1, P1 ;  /* 0x0000007d66357211 */ /* 0x000fe400008f0c63 */
[----:B------:R-:W-:Y:S01]  /*3700*/  IADD3 R46, P1, R60, R51, RZ ;  /* 0x000000333c2e7210 */ /* 0x000fe20007f3e0ff */
[----:B------:R-:W-:Y:S01]  /*3710*/  IMAD.X R37, R21, 0x1, R49, P2 ;  /* 0x0000000115257824 */ /* 0x000fe200010e0631 */
[C---:B------:R-:W-:Y:S01]  /*3720*/  LEA R64, P3, R72.reuse, R130, 0x1 ;  /* 0x0000008248407211 */ /* 0x040fe200078608ff */
[----:B-1----:R-:W2:Y:S01]  /*3730*/  LD.E.128 R28, [R52.64] ;  /* 0x00000006341c7980 */ /* 0x002ea2000c101d00 */
[----:B------:R-:W-:Y:S02]  /*3740*/  IADD3.X R47, R61, R49, RZ, P1, !PT ;  /* 0x000000313d2f7210 */ /* 0x000fe40000ffe4ff */
[----:B------:R-:W-:Y:S02]  /*3750*/  ISETP.GE.AND P1, PT, R15, R25, PT ;  /* 0x000000190f00720c */ /* 0x000fe40003f26270 */
[C---:B------:R-:W-:Y:S02]  /*3760*/  LEA R54, P2, R103.reuse, R124, 0x1 ;  /* 0x0000007c67367211 */ /* 0x040fe400078408ff */
[----:B------:R-:W-:Y:S01]  /*3770*/  LEA.HI.X R65, R72, R131, R73, 0x1, P3 ;  /* 0x0000008348417211 */ /* 0x000fe200018f0c49 */
[----:B------:R-:W3:Y:S01]  /*3780*/  @!P0 LD.E.64 R42, [R46.64] ;  /* 0x000000062e2a8980 */ /* 0x000ee2000c101b00 */
[----:B------:R-:W-:Y:S05]  /*3790*/  LEA.HI.X R55, R103, R125, R106, 0x1, P2 ;  /* 0x0000007d67377211 */ /* 0x000fea00010f0c6a */
[----:B------:R-:W4:Y:S01]  /*37a0*/  @!P0 LD.E.64 R26, [R36.64] ;  /* 0x00000006241a8980 */ /* 0x000f22000c101b00 */
[C---:B--2---:R-:W-:Y:S01]  /*37b0*/  @!P0 IMAD.U32 R41, R28.reuse, 0x10000, RZ ;  /* 0x000100001c298824 */ /* 0x044fe200078e00ff */
[----:B------:R-:W-:Y:S02]  /*37c0*/  @!P0 LOP3.LUT R33, R28, 0xffff0000, RZ, 0xc0, !PT ;  /* 0xffff00001c218812 */ /* 0x000fe400078ec0ff */
[----:B------:R-:W-:Y:S01]  /*37d0*/  @!P0 LOP3.LUT R35, R29, 0xffff0000, RZ, 0xc0, !PT ;  /* 0xffff00001d238812 */ /* 0x000fe200078ec0ff */
[C---:B---3--:R-:W-:Y:S01]  /*37e0*/  @!P0 IMAD.U32 R44, R43.reuse, 0x10000, RZ ;  /* 0x000100002b2c8824 */ /* 0x048fe200078e00ff */
[C---:B------:R-:W-:Y:S02]  /*37f0*/  @!P0 SHF.L.U32 R40, R42.reuse, 0x10, RZ ;  /* 0x000000102a288819 */ /* 0x040fe400000006ff */
[----:B------:R-:W-:Y:S02]  /*3800*/  @!P0 LOP3.LUT R42, R42, 0xffff0000, RZ, 0xc0, !PT ;  /* 0xffff00002a2a8812 */ /* 0x000fe400078ec0ff */
        /* <DEDUP_REMOVED lines=12> */
[----:B------:R-:W-:Y:S01]  /*38d0*/  @!P0 FMUL.FTZ R2, R35, R26 ;  /* 0x0000001a23028220 */ /* 0x000fe20000410000 */
[----:B------:R-:W-:Y:S01]  /*38e0*/  @!P0 SHF.L.U32 R40, R31, 0x10, RZ ;  /* 0x000000101f288819 */ /* 0x000fe200000006ff */
[----:B------:R-:W-:Y:S01]  /*38f0*/  @!P0 IMAD.U32 R43, R30, 0x10000, RZ ;  /* 0x000100001e2b8824 */ /* 0x000fe200078e00ff */
[----:B------:R-:W-:Y:S01]  /*3900*/  @!P0 F2FP.BF16.PACK_AB R49, R0, R49 ;  /* 0x000000310031823e */ /* 0x000fe200000010ff */
[C---:B------:R-:W-:Y:S02]  /*3910*/  @!P0 FMUL.FTZ R3, R33.reuse, R24 ;  /* 0x0000001821038220 */ /* 0x040fe40000410000 */
        /* <DEDUP_REMOVED lines=17> */
[----:B------:R-:W-:Y:S02]  /*3a30*/  ISETP.GE.AND P0, PT, R14, R25, PT ;  /* 0x000000190e00720c */ /* 0x000fe40003f06270 */
[C---:B------:R-:W-:Y:S01]  /*3a40*/  LEA R52, P2, R105.reuse, R124, 0x1 ;  /* 0x0000007c69347211 */ /* 0x040fe200078408ff */
[----:B------:R1:W-:Y:S03]  /*3a50*/  ST.E.128 [R64.64], R28 ;  /* 0x0000001c40007985 */ /* 0x0003e6000c101d06 */
[----:B------:R-:W-:Y:S05]  /*3a60*/  LEA.HI.X R53, R105, R125, R108, 0x1, P2 ;  /* 0x0000007d69357211 */ /* 0x000fea00010f0c6c */
[----:B------:R2:W3:Y:S08]  /*3a70*/  LD.E.128 R32, [R54.64] ;  /* 0x0000000636207980 */ /* 0x0004f0000c101d00 */
[----:B------:R-:W4:Y:S06]  /*3a80*/  @!P1 LD.E.64 R26, [R36.64+0x40] ;  /* 0x00004006241a9980 */ /* 0x000f2c000c101b00 */
[----:B------:R-:W5:Y:S01]  /*3a90*/  @!P1 LD.E.64 R42, [R46.64+0x40] ;  /* 0x000040062e2a9980 */ /* 0x000f62000c101b00 */
[C---:B--2---:R-:W-:Y:S04]  /*3aa0*/  LEA R54, P3, R95.reuse, R130, 0x1 ;  /* 0x000000825f367211 */ /* 0x044fe800078608ff */
[----:B------:R-:W-:Y:S01]  /*3ab0*/  LEA.HI.X R55, R95, R131, R96, 0x1, P3 ;  /* 0x000000835f377211 */ /* 0x000fe200018f0c60 */
[C---:B---3--:R-:W-:Y:S01]  /*3ac0*/  @!P1 IMAD.U32 R41, R32.reuse, 0x10000, RZ ;  /* 0x0001000020299824 */ /* 0x048fe200078e00ff */
[----:B------:R-:W-:Y:S02]  /*3ad0*/  @!P1 LOP3.LUT R39, R32, 0xffff0000, RZ, 0xc0, !PT ;  /* 0xffff000020279812 */ /* 0x000fe400078ec0ff */
[----:B-1----:R-:W-:Y:S02]  /*3ae0*/  @!P1 LOP3.LUT R29, R33, 0xffff0000, RZ, 0xc0, !PT ;  /* 0xffff0000211d9812 */ /* 0x002fe400078ec0ff */
[----:B------:R-:W-:Y:S02]  /*3af0*/  @!P1 LOP3.LUT R31, R34, 0xffff0000, RZ, 0xc0, !PT ;  /* 0xffff0000221f9812 */ /* 0x000fe400078ec0ff */
[----:B------:R-:W-:Y:S01]  /*3b00*/  @!P1 LOP3.LUT R28, R35, 0xffff0000, RZ, 0xc0, !PT ;  /* 0xffff0000231c9812 */ /* 0x000fe200078ec0ff */
[C---:B----4-:R-:W-:Y:S01]  /*3b10*/  @!P1 IMAD.U32 R38, R26.reuse, 0x10000, RZ ;  /* 0x000100001a269824 */ /* 0x050fe200078e00ff */
[----:B------:R-:W-:Y:S02]  /*3b20*/  @!P1 LOP3.LUT R26, R26, 0xffff0000, RZ, 0xc0, !PT ;  /* 0xffff00001a1a9812 */ /* 0x000fe400078ec0ff */
[----:B------:R-:W-:Y:S01]  /*3b30*/  @!P1 SHF.L.U32 R24, R27, 0x10, RZ ;  /* 0x000000101b189819 */ /* 0x000fe200000006ff */
[----:B------:R-:W-:Y:S01]  /*3b40*/  @!P1 FMUL.FTZ R5, R39, R38 ;  /* 0x0000002627059220 */ /* 0x000fe20000410000 */
[----:B------:R-:W-:Y:S01]  /*3b50*/  @!P1 LOP3.LUT R27, R27, 0xffff0000, RZ, 0xc0, !PT ;  /* 0xffff00001b1b9812 */ /* 0x000fe200078ec0ff */
[C---:B-----5:R-:W-:Y:S01]  /*3b60*/  @!P1 IMAD.U32 R40, R42.reuse, 0x10000, RZ ;  /* 0x000100002a289824 */ /* 0x060fe200078e00ff */
[----:B------:R-:W-:Y:S01]  /*3b70*/  @!P1 SHF.L.U32 R44, R43, 0x10, RZ ;  /* 0x000000102b2c9819 */ /* 0x000fe200000006ff */
[----:B------:R-:W-:Y:S01]  /*3b80*/  @!P1 FMUL.FTZ R6, R29, R26 ;  /* 0x0000001a1d069220 */ /* 0x000fe20000410000 */
[----:B------:R-:W-:Y:S01]  /*3b90*/  @!P1 LOP3.LUT R42, R42, 0xffff0000, RZ, 0xc0, !PT ;  /* 0xffff00002a2a9812 */ /* 0x000fe200078ec0ff */
[----:B------:R-:W-:Y:S01]  /*3ba0*/  @!P1 FMUL.FTZ R48, R39, R40 ;  /* 0x0000002827309220 */ /* 0x000fe20000410000 */
[----:B------:R-:W-:Y:S01]  /*3bb0*/  @!P1 LOP3.LUT R45, R43, 0xffff0000, RZ, 0xc0, !PT ;  /* 0xffff00002b2d9812 */ /* 0x000fe200078ec0ff */
[----:B------:R-:W-:Y:S01]  /*3bc0*/  @!P1 FFMA.FTZ R5, R40, R41, R5 ;  /* 0x0000002928059223 */ /* 0x000fe20000010005 */
[----:B------:R-:W-:Y:S01]  /*3bd0*/  @!P1 SHF.L.U32 R40, R35, 0x10, RZ ;  /* 0x0000001023289819 */ /* 0x000fe200000006ff */
[----:B------:R-:W-:Y:S01]  /*3be0*/  @!P1 FFMA.FTZ R48, R41, R38, -R48 ;  /* 0x0000002629309223 */ /* 0x000fe20000010830 */
[----:B------:R-:W-:Y:S01]  /*3bf0*/  @!P1 SHF.L.U32 R41, R33, 0x10, RZ ;  /* 0x0000001021299819 */ /* 0x000fe200000006ff */
[C---:B------:R-:W-:Y:S02]  /*3c00*/  @!P1 FMUL.FTZ R7, R31.reuse, R24 ;  /* 0x000000181f079220 */ /* 0x040fe40000410000 */
[----:B------:R-:W-:Y:S01]  /*3c10*/  @!P1 FMUL.FTZ R50, R31, R44 ;  /* 0x0000002c1f329220 */ /* 0x000fe20000410000 */
[----:B------:R-:W-:Y:S01]  /*3c20*/  @!P1 F2FP.BF16.PACK_AB R48, R5, R48 ;  /* 0x000000300530923e */ /* 0x000fe200000010ff */
[----:B------:R-:W-:Y:S02]  /*3c30*/  @!P1 FMUL.FTZ R49, R29, R42 ;  /* 0x0000002a1d319220 */ /* 0x000fe40000410000 */
[C---:B------:R-:W-:Y:S02]  /*3c40*/  @!P1 FMUL.FTZ R51, R28.reuse, R45 ;  /* 0x0000002d1c339220 */ /* 0x040fe40000410000 */
[-C--:B------:R-:W-:Y:S02]  /*3c50*/  @!P1 FMUL.FTZ R8, R28, R27.reuse ;  /* 0x0000001b1c089220 */ /* 0x080fe40000410000 */
[----:B------:R-:W-:Y:S02]  /*3c60*/  @!P1 FFMA.FTZ R49, R41, R26, -R49 ;  /* 0x0000001a29319223 */ /* 0x000fe40000010831 */
[----:B------:R-:W-:Y:S02]  /*3c70*/  @!P1 FFMA.FTZ R51, R40, R27, -R51 ;  /* 0x0000001b28339223 */ /* 0x000fe40000010833 */
[----:B------:R-:W-:Y:S02]  /*3c80*/  @!P1 IMAD.U32 R43, R34, 0x10000, RZ ;  /* 0x00010000222b9824 */ /* 0x000fe400078e00ff */
[----:B------:R-:W-:Y:S02]  /*3c90*/  @!P1 FFMA.FTZ R6, R42, R41, R6 ;  /* 0x000000292a069223 */ /* 0x000fe40000010006 */
[----:B------:R-:W-:Y:S02]  /*3ca0*/  @!P1 FFMA.FTZ R7, R44, R43, R7 ;  /* 0x0000002b2c079223 */ /* 0x000fe40000010007 */
[----:B------:R-:W-:Y:S01]  /*3cb0*/  @!P1 FFMA.FTZ R50, R43, R24, -R50 ;  /* 0x000000182b329223 */ /* 0x000fe20000010832 */
[----:B------:R-:W-:Y:S01]  /*3cc0*/  @!P1 F2FP.BF16.PACK_AB R49, R6, R49 ;  /* 0x000000310631923e */ /* 0x000fe200000010ff */
[----:B------:R-:W-:Y:S02]  /*3cd0*/  @!P1 FFMA.FTZ R8, R45, R40, R8 ;  /* 0x000000282d089223 */ /* 0x000fe40000010008 */
[----:B------:R-:W-:Y:S01]  /*3ce0*/  @!P1 IMAD.MOV.U32 R32, RZ, RZ, R48 ;  /* 0x000000ffff209224 */ /* 0x000fe200078e0030 */
[----:B------:R-:W-:Y:S02]  /*3cf0*/  @!P1 F2FP.BF16.PACK_AB R50, R7, R50 ;  /* 0x000000320732923e */ /* 0x000fe400000010ff */
[----:B------:R-:W-:Y:S02]  /*3d00*/  @!P1 F2FP.BF16.PACK_AB R51, R8, R51 ;  /* 0x000000330833923e */ /* 0x000fe400000010ff */
[----:B------:R-:W-:Y:S01]  /*3d10*/  @!P1 MOV R33, R49 ;  /* 0x0000003100219202 */ /* 0x000fe20000000f00 */
[----:B------:R-:W-:Y:S01]  /*3d20*/  @!P1 IMAD.MOV.U32 R34, RZ, RZ, R50 ;  /* 0x000000ffff229224 */ /* 0x000fe200078e0032 */
[----:B------:R-:W-:Y:S05]  /*3d30*/  @!P1 MOV R35, R51 ;  /* 0x0000003300239202 */ /* 0x000fea0000000f00 */
[----:B------:R1:W-:Y:S08]  /*3d40*/  ST.E.128 [R54.64], R32 ;  /* 0x0000002036007985 */ /* 0x0003f0000c101d06 */
[----:B------:R2:W3:Y:S08]  /*3d50*/  LD.E.128 R28, [R52.64] ;  /* 0x00000006341c7980 */ /* 0x0004f0000c101d00 */
[----:B------:R-:W4:Y:S06]  /*3d60*/  @!P0 LD.E.64 R26, [R36.64+0x80] ;  /* 0x00008006241a8980 */ /* 0x000f2c000c101b00 */
[----:B------:R-:W5:Y:S01]  /*3d70*/  @!P0 LD.E.64 R46, [R46.64+0x80] ;  /* 0x000080062e2e8980 */ /* 0x000f62000c101b00 */
[C---:B--2---:R-:W-:Y:S04]  /*3d80*/  LEA R52, P1, R93.reuse, R130, 0x1 ;  /* 0x000000825d347211 */ /* 0x044fe800078208ff */
[----:B------:R-:W-:Y:S01]  /*3d90*/  LEA.HI.X R53, R93, R131, R94, 0x1, P1 ;  /* 0x000000835d357211 */ /* 0x000fe200008f0c5e */
[C---:B---3--:R-:W-:Y:S01]  /*3da0*/  @!P0 IMAD.U32 R41, R28.reuse, 0x10000, RZ ;  /* 0x000100001c298824 */ /* 0x048fe200078e00ff */
[----:B------:R-:W-:Y:S01]  /*3db0*/  @!P0 LOP3.LUT R39, R28, 0xffff0000, RZ, 0xc0, !PT ;  /* 0xffff00001c278812 */ /* 0x000fe200078ec0ff */
[C---:B------:R-:W-:Y:S01]  /*3dc0*/  @!P0 IMAD.U32 R43, R30.reuse, 0x10000, RZ ;  /* 0x000100001e2b8824 */ /* 0x040fe200078e00ff */
        /* <DEDUP_REMOVED lines=37> */
[----:B------:R1:W-:Y:S02]  /*4020*/  ST.E.128 [R52.64], R28 ;  /* 0x0000001c34007985 */ /* 0x0003e4000c101d06 */
.L_x_5762:
[----:B------:R-:W-:Y:S05]  /*4030*/  BSYNC B0 ;  /* 0x0000000000007941 */ /* 0x000fea0003800000 */
.L_x_5761:
[C---:B------:R-:W-:Y:S01]  /*4040*/  ISETP.GE.AND P0, PT, R80.reuse, R176, PT ;  /* 0x000000b05000720c */ /* 0x040fe20003f06270 */
[----:B------:R-:W-:Y:S03]  /*4050*/  BSSY B0, `(.L_x_5763) ;  /* 0x000009d000007945 */ /* 0x000fe60003800000 */
[----:B------:R-:W-:Y:S11]  /*4060*/  ISETP.GE.AND P0, PT, R80, R174, !P0 ;  /* 0x000000ae5000720c */ /* 0x000ff60004706270 */
[----:B------:R-:W-:Y:S02]  /*4070*/  @!UPT UIADD3 URZ, URZ, URZ, URZ ;  /* 0x0000003f3f3ff290 */ /* 0x000fe4000fffe03f */
[----:B------:R-:W-:-:S05]  /*4080*/  @!P0 BRA `(.L_x_5764) ;  /* 0x0000099000008947 */ /* 0x000fca0003800000 */
[----:B------:R-:W-:Y:S01]  /*4090*/  ISETP.GE.AND P0, PT, R18, R25, PT ;  /* 0x000000191200720c */ /* 0x000fe20003f06270 */
[C---:B------:R-:W-:Y:S01]  /*40a0*/  IMAD.SHL.U32 R51, R155.reuse, 0x2, RZ ;  /* 0x000000029b337824 */ /* 0x040fe200078e00ff */
[----:B-1----:R-:W-:Y:S02]  /*40b0*/  LEA R52, P1, R104, R124, 0x1 ;  /* 0x0000007c68347211 */ /* 0x002fe400078208ff */
[----:B------:R-:W-:Y:S02]  /*40c0*/  SHF.L.U64.HI R49, R155, 0x1, R146 ;  /* 0x000000019b317819 */ /* 0x000fe40000010292 */
[----:B------:R-:W-:Y:S02]  /*40d0*/  IADD3 R36, P2, R20, R51, RZ ;  /* 0x0000003314247210 */ /* 0x000fe40007f5e0ff */
[----:B------:R-:W-:Y:S02]  /*40e0*/  LEA.HI.X R53, R104, R125, R101, 0x1, P1 ;  /* 0x0000007d68357211 */ /* 0x000fe400008f0c65 */
[----:B------:R-:W-:Y:S01]  /*40f0*/  IADD3 R46, P1, R60, R51, RZ ;  /* 0x000000333c2e7210 */ /* 0x000fe20007f3e0ff */
[----:B------:R-:W-:Y:S01]  /*4100*/  IMAD.X R37, R21, 0x1, R49, P2 ;  /* 0x0000000115257824 */ /* 0x000fe200010e0631 */
[----:B------:R-:W-:Y:S01]  /*4110*/  LEA R64, P3, R97, R130, 0x1 ;  /* 0x0000008261407211 */ /* 0x000fe200078608ff */
[----:B------:R-:W2:Y:S01]  /*4120*/  LD.E.128 R28, [R52.64] ;  /* 0x00000006341c7980 */ /* 0x000ea2000c101d00 */
[----:B------:R-:W-:Y:S02]  /*4130*/  IADD3.X R47, R61, R49, RZ, P1, !PT ;  /* 0x000000313d2f7210 */ /* 0x000fe40000ffe4ff */
[----:B------:R-:W-:Y:S02]  /*4140*/  ISETP.GE.AND P1, PT, R15, R25, PT ;  /* 0x000000190f00720c */ /* 0x000fe40003f26270 */
[----:B------:R-:W-:Y:S02]  /*4150*/  LEA R54, P2, R107, R124, 0x1 ;  /* 0x0000007c6b367211 */ /* 0x000fe400078408ff */
        /* <DEDUP_REMOVED lines=140> */
.L_x_5764:
[----:B------:R-:W-:Y:S05]  /*4a20*/  BSYNC B0 ;  /* 0x0000000000007941 */ /* 0x000fea0003800000 */
.L_x_5763:
[C---:B------:R-:W-:Y:S01]  /*4a30*/  ISETP.GE.AND P0, PT, R79.reuse, R176, PT ;  /* 0x000000b04f00720c */ /* 0x040fe20003f06270 */
[----:B------:R-:W-:Y:S03]  /*4a40*/  BSSY B0, `(.L_x_5765) ;  /* 0x00000a0000007945 */ /* 0x000fe60003800000 */
[----:B------:R-:W-:Y:S11]  /*4a50*/  ISETP.GE.AND P0, PT, R79, R174, !P0 ;  /* 0x000000ae4f00720c */ /* 0x000ff60004706270 */
[----:B------:R-:W-:Y:S02]  /*4a60*/  @!UPT UIADD3 URZ, URZ, URZ, URZ ;  /* 0x0000003f3f3ff290 */ /* 0x000fe4000fffe03f */
[----:B------:R-:W-:-:S05]  /*4a70*/  @!P0 BRA `(.L_x_5766) ;  /* 0x000009c000008947 */ /* 0x000fca0003800000 */
[----:B------:R-:W-:Y:S01]  /*4a80*/  IMAD R48, R173, 0x60, RZ ;  /* 0x00000060ad307824 */ /* 0x000fe200078e02ff */
[C---:B------:R-:W-:Y:S01]  /*4a90*/  SHF.L.U32 R51, R153.reuse, 0x1, RZ ;  /* 0x0000000199337819 */ /* 0x040fe200000006ff */
[----:B-1----:R-:W-:Y:S01]  /*4aa0*/  IMAD.WIDE.U32 R52, R172, 0x60, R124 ;  /* 0x00000060ac347825 */ /* 0x002fe200078e007c */
[----:B------:R-:W-:Y:S02]  /*4ab0*/  ISETP.GE.AND P0, PT, R18, R25, PT ;  /* 0x000000191200720c */ /* 0x000fe40003f06270 */
[-C--:B------:R-:W-:Y:S01]  /*4ac0*/  IADD3 R36, P2, R20, R51.reuse, RZ ;  /* 0x0000003314247210 */ /* 0x080fe20007f5e0ff */
[----:B------:R-:W-:Y:S01]  /*4ad0*/  IMAD.WIDE.U32 R64, R136, 0x60, R130 ;  /* 0x0000006088407825 */ /* 0x000fe200078e0082 */
[----:B------:R-:W-:Y:S02]  /*4ae0*/  SHF.L.U64.HI R49, R153, 0x1, R144 ;  /* 0x0000000199317819 */ /* 0x000fe40000010290 */
[----:B------:R-:W-:Y:S02]  /*4af0*/  IADD3 R46, P1, R60, R51, RZ ;  /* 0x000000333c2e7210 */ /* 0x000fe40007f3e0ff */
[----:B------:R-:W-:Y:S01]  /*4b00*/  IADD3 R51, R53, R48, RZ ;  /* 0x0000003035337210 */ /* 0x000fe20007ffe0ff */
[--C-:B------:R-:W-:Y:S01]  /*4b10*/  IMAD.X R37, R21, 0x1, R49.reuse, P2 ;  /* 0x0000000115257824 */ /* 0x100fe200010e0631 */
[----:B------:R-:W-:Y:S01]  /*4b20*/  MOV R50, R52 ;  /* 0x0000003400327202 */ /* 0x000fe20000000f00 */
[----:B------:R-:W-:Y:S01]  /*4b30*/  IMAD.X R47, R61, 0x1, R49, P1 ;  /* 0x000000013d2f7824 */ /* 0x000fe200008e0631 */
[----:B------:R-:W-:Y:S01]  /*4b40*/  ISETP.GE.AND P1, PT, R15, R25, PT ;  /* 0x000000190f00720c */ /* 0x000fe20003f26270 */
[----:B------:R-:W-:Y:S01]  /*4b50*/  IMAD R52, R137, 0x60, RZ ;  /* 0x0000006089347824 */ /* 0x000fe200078e02ff */
[----:B------:R-:W2:Y:S03]  /*4b60*/  @!P0 LD.E.64 R26, [R36.64] ;  /* 0x00000006241a8980 */ /* 0x000ea6000c101b00 */
[----:B------:R-:W-:Y:S01]  /*4b70*/  IMAD.IADD R65, R65, 0x1, R52 ;  /* 0x0000000141417824 */ /* 0x000fe200078e0234 */
[C---:B------:R-:W-:Y:S02]  /*4b80*/  LEA R52, P2, R114.reuse, R124, 0x1 ;  /* 0x0000007c72347211 */ /* 0x040fe400078408ff */
[----:B------:R-:W3:Y:S02]  /*4b90*/  LD.E.128 R32, [R50.64] ;  /* 0x0000000632207980 */ /* 0x000ee4000c101d00 */
[----:B------:R-:W-:Y:S06]  /*4ba0*/  LEA.HI.X R53, R114, R125, R111, 0x1, P2 ;  /* 0x0000007d72357211 */ /* 0x000fec00010f0c6f */
[----:B------:R-:W4:Y:S01]  /*4bb0*/  @!P0 LD.E.64 R42, [R46.64] ;  /* 0x000000062e2a8980 */ /* 0x000f22000c101b00 */
[C---:B--2---:R-:W-:Y:S01]  /*4bc0*/  @!P0 IMAD.U32 R28, R26.reuse, 0x10000, RZ ;  /* 0x000100001a1c8824 */ /* 0x044fe200078e00ff */
[----:B------:R-:W-:Y:S02]  /*4bd0*/  @!P0 LOP3.LUT R26, R26, 0xffff0000, RZ, 0xc0, !PT ;  /* 0xffff00001a1a8812 */ /* 0x000fe400078ec0ff */
[C---:B------:R-:W-:Y:S02]  /*4be0*/  @!P0 SHF.L.U32 R24, R27.reuse, 0x10, RZ ;  /* 0x000000101b188819 */ /* 0x040fe400000006ff */
[----:B------:R-:W-:Y:S01]  /*4bf0*/  @!P0 LOP3.LUT R27, R27, 0xffff0000, RZ, 0xc0, !PT ;  /* 0xffff00001b1b8812 */ /* 0x000fe200078ec0ff */
[C---:B---3--:R-:W-:Y:S01]  /*4c00*/  @!P0 IMAD.U32 R41, R32.reuse, 0x10000, RZ ;  /* 0x0001000020298824 */ /* 0x048fe200078e00ff */
[----:B------:R-:W-:Y:S02]  /*4c10*/  @!P0 LOP3.LUT R29, R32, 0xffff0000, RZ, 0xc0, !PT ;  /* 0xffff0000201d8812 */ /* 0x000fe400078ec0ff */
[----:B------:R-:W-:Y:S02]  /*4c20*/  @!P0 LOP3.LUT R31, R34, 0xffff0000, RZ, 0xc0, !PT ;  /* 0xffff0000221f8812 */ /* 0x000fe400078ec0ff */
[----:B------:R-:W-:Y:S01]  /*4c30*/  @!P0 SHF.L.U32 R44, R35, 0x10, RZ ;  /* 0x00000010232c8819 */ /* 0x000fe200000006ff */
[----:B------:R-:W-:Y:S02]  /*4c40*/  @!P0 FMUL.FTZ R0, R29, R28 ;  /* 0x0000001c1d008220 */ /* 0x000fe40000410000 */
[C---:B----4-:R-:W-:Y:S01]  /*4c50*/  @!P0 IMAD.U32 R39, R42.reuse, 0x10000, RZ ;  /* 0x000100002a278824 */ /* 0x050fe200078e00ff */
        /* <DEDUP_REMOVED lines=8> */
[----:B------:R-:W-:Y:S01]  /*4ce0*/  @!P0 LOP3.LUT R28, R35, 0xffff0000, RZ, 0xc0, !PT ;  /* 0xffff0000231c8812 */ /* 0x000fe200078ec0ff */
[----:B------:R-:W-:Y:S01]  /*4cf0*/  @!P0 FMUL.FTZ R2, R29, R26 ;  /* 0x0000001a1d028220 */ /* 0x000fe20000410000 */
[----:B------:R-:W-:Y:S01]  /*4d00*/  @!P0 SHF.L.U32 R39, R33, 0x10, RZ ;  /* 0x0000001021278819 */ /* 0x000fe200000006ff */
[----:B------:R-:W-:Y:S01]  /*4d10*/  @!P0 IMAD.U32 R41, R34, 0x10000, RZ ;  /* 0x0001000022298824 */ /* 0x000fe200078e00ff */
[----:B------:R-:W-:Y:S01]  /*4d20*/  @!P0 F2FP.BF16.PACK_AB R49, R0, R49 ;  /* 0x000000310031823e */ /* 0x000fe200000010ff */
[----:B------:R-:W-:Y:S02]  /*4d30*/  @!P0 FMUL.FTZ R51, R29, R40 ;  /* 0x000000281d338220 */ /* 0x000fe40000410000 */
[C---:B------:R-:W-:Y:S01]  /*4d40*/  @!P0 FMUL.FTZ R50, R28.reuse, R43 ;  /* 0x0000002b1c328220 */ /* 0x040fe20000410000 */
[----:B------:R-:W-:Y:S01]  /*4d50*/  @!P0 MOV R32, R49 ;  /* 0x0000003100208202 */ /* 0x000fe20000000f00 */
[----:B------:R-:W-:Y:S02]  /*4d60*/  @!P0 FMUL.FTZ R4, R28, R27 ;  /* 0x0000001b1c048220 */ /* 0x000fe40000410000 */
[----:B------:R-:W-:Y:S02]  /*4d70*/  @!P0 FFMA.FTZ R2, R40, R39, R2 ;  /* 0x0000002728028223 */ /* 0x000fe40000010002 */
[----:B------:R-:W-:Y:S02]  /*4d80*/  @!P0 FMUL.FTZ R48, R31, R42 ;  /* 0x0000002a1f308220 */ /* 0x000fe40000410000 */
[----:B------:R-:W-:Y:S02]  /*4d90*/  @!P0 FFMA.FTZ R3, R42, R41, R3 ;  /* 0x000000292a038223 */ /* 0x000fe40000010003 */
[----:B------:R-:W-:Y:S02]  /*4da0*/  @!P0 FFMA.FTZ R51, R39, R26, -R51 ;  /* 0x0000001a27338223 */ /* 0x000fe40000010833 */
[----:B------:R-:W-:Y:S02]  /*4db0*/  @!P0 FFMA.FTZ R50, R44, R27, -R50 ;  /* 0x0000001b2c328223 */ /* 0x000fe40000010832 */
        /* <DEDUP_REMOVED lines=9> */
[----:B------:R-:W-:Y:S02]  /*4e50*/  ISETP.GE.AND P0, PT, R14, R25, PT ;  /* 0x000000190e00720c */ /* 0x000fe40003f06270 */
[----:B------:R-:W-:Y:S01]  /*4e60*/  LEA.HI.X R55, R88, R131, R87, 0x1, P3 ;  /* 0x0000008358377211 */ /* 0x000fe200018f0c57 */
[----:B------:R1:W-:Y:S08]  /*4e70*/  ST.E.128 [R64.64], R32 ;  /* 0x0000002040007985 */ /* 0x0003f0000c101d06 */
[----:B------:R-:W2:Y:S06]  /*4e80*/  @!P1 LD.E.64 R44, [R46.64+0x40] ;  /* 0x000040062e2c9980 */ /* 0x000eac000c101b00 */
[----:B------:R3:W4:Y:S08]  /*4e90*/  LD.E.128 R28, [R52.64] ;  /* 0x00000006341c7980 */ /* 0x000730000c101d00 */
[----:B------:R-:W5:Y:S01]  /*4ea0*/  @!P1 LD.E.64 R26, [R36.64+0x40] ;  /* 0x00004006241a9980 */ /* 0x000f62000c101b00 */
[C---:B---3--:R-:W-:Y:S04]  /*4eb0*/  LEA R52, P2, R116.reuse, R124, 0x1 ;  /* 0x0000007c74347211 */ /* 0x048fe800078408ff */
[----:B------:R-:W-:Y:S01]  /*4ec0*/  LEA.HI.X R53, R116, R125, R113, 0x1, P2 ;  /* 0x0000007d74357211 */ /* 0x000fe200010f0c71 */
[C---:B--2---:R-:W-:Y:S01]  /*4ed0*/  @!P1 IMAD.U32 R42, R45.reuse, 0x10000, RZ ;  /* 0x000100002d2a9824 */ /* 0x044fe200078e00ff */
[C---:B------:R-:W-:Y:S02]  /*4ee0*/  @!P1 SHF.L.U32 R39, R44.reuse, 0x10, RZ ;  /* 0x000000102c279819 */ /* 0x040fe400000006ff */
[----:B------:R-:W-:Y:S02]  /*4ef0*/  @!P1 LOP3.LUT R41, R44, 0xffff0000, RZ, 0xc0, !PT ;  /* 0xffff00002c299812 */ /* 0x000fe400078ec0ff */
[----:B------:R-:W-:Y:S01]  /*4f00*/  @!P1 LOP3.LUT R45, R45, 0xffff0000, RZ, 0xc0, !PT ;  /* 0xffff00002d2d9812 */ /* 0x000fe200078ec0ff */
[C---:B----4-:R-:W-:Y:S01]  /*4f10*/  @!P1 IMAD.U32 R43, R29.reuse, 0x10000, RZ ;  /* 0x000100001d2b9824 */ /* 0x050fe200078e00ff */
[C---:B------:R-:W-:Y:S02]  /*4f20*/  @!P1 LOP3.LUT R38, R28.reuse, 0xffff0000, RZ, 0xc0, !PT ;  /* 0xffff00001c269812 */ /* 0x040fe400078ec0ff */
[----:B-1----:R-:W-:Y:S02]  /*4f30*/  @!P1 LOP3.LUT R33, R29, 0xffff0000, RZ, 0xc0, !PT ;  /* 0xffff00001d219812 */ /* 0x002fe400078ec0ff */
[----:B------:R-:W-:Y:S01]  /*4f40*/  @!P1 SHF.L.U32 R40, R28, 0x10, RZ ;  /* 0x000000101c289819 */ /* 0x000fe200000006ff */
[----:B------:R-:W-:Y:S02]  /*4f50*/  @!P1 FMUL.FTZ R48, R38, R39 ;  /* 0x0000002726309220 */ /* 0x000fe40000410000 */
[----:B------:R-:W-:Y:S01]  /*4f60*/  @!P1 FMUL.FTZ R49, R33, R41 ;  /* 0x0000002921319220 */ /* 0x000fe20000410000 */
[C---:B-----5:R-:W-:Y:S01]  /*4f70*/  @!P1 SHF.L.U32 R25, R26.reuse, 0x10, RZ ;  /* 0x000000101a199819 */ /* 0x060fe200000006ff */
[C---:B------:R-:W-:Y:S01]  /*4f80*/  @!P1 IMAD.U32 R24, R27.reuse, 0x10000, RZ ;  /* 0x000100001b189824 */ /* 0x040fe200078e00ff */
[----:B------:R-:W-:Y:S02]  /*4f90*/  @!P1 LOP3.LUT R26, R26, 0xffff0000, RZ, 0xc0, !PT ;  /* 0xffff00001a1a9812 */ /* 0x000fe400078ec0ff */
[----:B------:R-:W-:Y:S01]  /*4fa0*/  @!P1 LOP3.LUT R27, R27, 0xffff0000, RZ, 0xc0, !PT ;  /* 0xffff00001b1b9812 */ /* 0x000fe200078ec0ff */
[-C--:B------:R-:W-:Y:S02]  /*4fb0*/  @!P1 FMUL.FTZ R5, R38, R25.reuse ;  /* 0x0000001926059220 */ /* 0x080fe40000410000 */
[----:B------:R-:W-:Y:S01]  /*4fc0*/  @!P1 FFMA.FTZ R48, R40, R25, -R48 ;  /* 0x0000001928309223 */ /* 0x000fe20000010830 */
[C---:B------:R-:W-:Y:S01]  /*4fd0*/  @!P1 LOP3.LUT R25, R30.reuse, 0xffff0000, RZ, 0xc0, !PT ;  /* 0xffff00001e199812 */ /* 0x040fe200078ec0ff */
[----:B------:R-:W-:Y:S02]  /*4fe0*/  @!P1 FMUL.FTZ R6, R33, R26 ;  /* 0x0000001a21069220 */ /* 0x000fe40000410000 */
[----:B------:R-:W-:Y:S01]  /*4ff0*/  @!P1 FFMA.FTZ R5, R39, R40, R5 ;  /* 0x0000002827059223 */ /* 0x000fe20000010005 */
[----:B------:R-:W-:Y:S01]  /*5000*/  @!P1 SHF.L.U32 R39, R30, 0x10, RZ ;  /* 0x000000101e279819 */ /* 0x000fe200000006ff */
[C---:B------:R-:W-:Y:S02]  /*5010*/  @!P1 FMUL.FTZ R7, R25.reuse, R24 ;  /* 0x0000001819079220 */ /* 0x040fe40000410000 */
[----:B------:R-:W-:Y:S01]  /*5020*/  @!P1 FMUL.FTZ R50, R25, R42 ;  /* 0x0000002a19329220 */ /* 0x000fe20000410000 */
[----:B------:R-:W-:Y:S01]  /*5030*/  @!P1 F2FP.BF16.PACK_AB R48, R5, R48 ;  /* 0x000000300530923e */ /* 0x000fe200000010ff */
[----:B------:R-:W-:Y:S01]  /*5040*/  @!P1 FFMA.FTZ R49, R43, R26, -R49 ;  /* 0x0000001a2b319223 */ /* 0x000fe20000010831 */
[----:B------:R-:W-:Y:S01]  /*5050*/  @!P1 LOP3.LUT R26, R31, 0xffff0000, RZ, 0xc0, !PT ;  /* 0xffff00001f1a9812 */ /* 0x000fe200078ec0ff */
[----:B------:R-:W-:Y:S01]  /*5060*/  @!P1 FFMA.FTZ R50, R39, R24, -R50 ;  /* 0x0000001827329223 */ /* 0x000fe20000010832 */
[----:B------:R-:W-:Y:S01]  /*5070*/  @!P1 MOV R28, R48 ;  /* 0x00000030001c9202 */ /* 0x000fe20000000f00 */
[----:B------:R-:W-:Y:S02]  /*5080*/  @!P1 IMAD.U32 R40, R31, 0x10000, RZ ;  /* 0x000100001f289824 */ /* 0x000fe400078e00ff */
[C---:B------:R-:W-:Y:S02]  /*5090*/  @!P1 FMUL.FTZ R51, R26.reuse, R45 ;  /* 0x0000002d1a339220 */ /* 0x040fe40000410000 */
[----:B------:R-:W-:Y:S02]  /*50a0*/  @!P1 FMUL.FTZ R8, R26, R27 ;  /* 0x0000001b1a089220 */ /* 0x000fe40000410000 */
[----:B------:R-:W-:Y:S02]  /*50b0*/  @!P1 FFMA.FTZ R6, R41, R43, R6 ;  /* 0x0000002b29069223 */ /* 0x000fe40000010006 */
[----:B------:R-:W-:Y:S02]  /*50c0*/  @!P1 FFMA.FTZ R7, R42, R39, R7 ;  /* 0x000000272a079223 */ /* 0x000fe40000010007 */
[----:B------:R-:W-:Y:S01]  /*50d0*/  @!P1 FFMA.FTZ R51, R40, R27, -R51 ;  /* 0x0000001b28339223 */ /* 0x000fe20000010833 */
[----:B------:R-:W-:Y:S01]  /*50e0*/  @!P1 F2FP.BF16.PACK_AB R49, R6, R49 ;  /* 0x000000310631923e */ /* 0x000fe200000010ff */
[----:B------:R-:W-:Y:S01]  /*50f0*/  @!P1 FFMA.FTZ R8, R45, R40, R8 ;  /* 0x000000282d089223 */ /* 0x000fe20000010008 */
[----:B------:R-:W-:Y:S03]  /*5100*/  @!P1 F2FP.BF16.PACK_AB R50, R7, R50 ;  /* 0x000000320732923e */ /* 0x000fe600000010ff */
[----:B------:R-:W-:Y:S01]  /*5110*/  @!P1 IMAD.MOV.U32 R29, RZ, RZ, R49 ;  /* 0x000000ffff1d9224 */ /* 0x000fe200078e0031 */
[----:B------:R-:W-:Y:S02]  /*5120*/  @!P1 F2FP.BF16.PACK_AB R51, R8, R51 ;  /* 0x000000330833923e */ /* 0x000fe400000010ff */
[----:B------:R-:W-:Y:S03]  /*5130*/  @!P1 MOV R30, R50 ;  /* 0x00000032001e9202 */ /* 0x000fe60000000f00 */
[----:B------:R-:W-:Y:S05]  /*5140*/  @!P1 IMAD.MOV.U32 R31, RZ, RZ, R51 ;  /* 0x000000ffff1f9224 */ /* 0x000fea00078e0033 */
        /* <DEDUP_REMOVED lines=9> */
[----:B------:R-:W-:Y:S02]  /*51e0*/  @!P0 LOP3.LUT R45, R47, 0xffff0000, RZ, 0xc0, !PT ;  /* 0xffff00002f2d8812 */ /* 0x000fe400078ec0ff */
[C---:B----4-:R-:W-:Y:S02]  /*51f0*/  @!P0 LOP3.LUT R38, R32.reuse, 0xffff0000, RZ, 0xc0, !PT ;  /* 0xffff000020268812 */ /* 0x050fe400078ec0ff */
[----:B------:R-:W-:Y:S02]  /*5200*/  @!P0 SHF.L.U32 R40, R32, 0x10, RZ ;  /* 0x0000001020288819 */ /* 0x000fe400000006ff */
[----:B-1----:R-:W-:Y:S01]  /*5210*/  @!P0 LOP3.LUT R29, R33, 0xffff0000, RZ, 0xc0, !PT ;  /* 0xffff0000211d8812 */ /* 0x002fe200078ec0ff */
[----:B------:R-:W-:Y:S01]  /*5220*/  @!P0 FMUL.FTZ R48, R38, R39 ;  /* 0x0000002726308220 */ /* 0x000fe20000410000 */
[----:B------:R-:W-:Y:S02]  /*5230*/  @!P0 LOP3.LUT R28, R35, 0xffff0000, RZ, 0xc0, !PT ;  /* 0xffff0000231c8812 */ /* 0x000fe400078ec0ff */
[C---:B-----5:R-:W-:Y:S01]  /*5240*/  @!P0 SHF.L.U32 R27, R24.reuse, 0x10, RZ ;  /* 0x00000010181b8819 */ /* 0x060fe200000006ff */
[----:B------:R-:W-:Y:S01]  /*5250*/  @!P0 FMUL.FTZ R49, R29, R41 ;  /* 0x000000291d318220 */ /* 0x000fe20000410000 */
[----:B------:R-:W-:Y:S01]  /*5260*/  @!P0 LOP3.LUT R26, R24, 0xffff0000, RZ, 0xc0, !PT ;  /* 0xffff0000181a8812 */ /* 0x000fe200078ec0ff */
[C---:B------:R-:W-:Y:S01]  /*5270*/  @!P0 IMAD.U32 R24, R25.reuse, 0x10000, RZ ;  /* 0x0001000019188824 */ /* 0x040fe200078e00ff */
[----:B------:R-:W-:Y:S01]  /*5280*/  @!P0 SHF.L.U32 R43, R34, 0x10, RZ ;  /* 0x00000010222b8819 */ /* 0x000fe200000006ff */
[-C--:B------:R-:W-:Y:S01]  /*5290*/  @!P0 FMUL.FTZ R9, R38, R27.reuse ;  /* 0x0000001b26098220 */ /* 0x080fe20000410000 */
[----:B------:R-:W-:Y:S01]  /*52a0*/  @!P0 LOP3.LUT R25, R25, 0xffff0000, RZ, 0xc0, !PT ;  /* 0xffff000019198812 */ /* 0x000fe200078ec0ff */
[----:B------:R-:W-:Y:S01]  /*52b0*/  @!P0 FFMA.FTZ R48, R40, R27, -R48 ;  /* 0x0000001b28308223 */ /* 0x000fe20000010830 */
[----:B------:R-:W-:Y:S01]  /*52c0*/  @!P0 LOP3.LUT R27, R34, 0xffff0000, RZ, 0xc0, !PT ;  /* 0xffff0000221b8812 */ /* 0x000fe200078ec0ff */
[----:B------:R-:W-:Y:S02]  /*52d0*/  @!P0 FFMA.FTZ R9, R39, R40, R9 ;  /* 0x0000002827098223 */ /* 0x000fe40000010009 */
[----:B------:R-:W-:Y:S02]  /*52e0*/  @!P0 IMAD.U32 R39, R33, 0x10000, RZ ;  /* 0x0001000021278824 */ /* 0x000fe400078e00ff */
[----:B------:R-:W-:Y:S01]  /*52f0*/  @!P0 FMUL.FTZ R10, R29, R26 ;  /* 0x0000001a1d0a8220 */ /* 0x000fe20000410000 */
[----:B------:R-:W-:Y:S01]  /*5300*/  @!P0 F2FP.BF16.PACK_AB R48, R9, R48 ;  /* 0x000000300930823e */ /* 0x000fe200000010ff */
[C---:B------:R-:W-:Y:S02]  /*5310*/  @!P0 FMUL.FTZ R11, R27.reuse, R24 ;  /* 0x000000181b0b8220 */ /* 0x040fe40000410000 */
[----:B------:R-:W-:Y:S01]  /*5320*/  @!P0 FMUL.FTZ R50, R27, R42 ;  /* 0x0000002a1b328220 */ /* 0x000fe20000410000 */
[----:B------:R-:W-:Y:S01]  /*5330*/  @!P0 MOV R32, R48 ;  /* 0x0000003000208202 */ /* 0x000fe20000000f00 */
[----:B------:R-:W-:Y:S02]  /*5340*/  @!P0 IMAD.U32 R40, R35, 0x10000, RZ ;  /* 0x0001000023288824 */ /* 0x000fe400078e00ff */
        /* <DEDUP_REMOVED lines=15> */
.L_x_5766:
[----:B------:R-:W-:Y:S05]  /*5440*/  BSYNC B0 ;  /* 0x0000000000007941 */ /* 0x000fea0003800000 */
.L_x_5765:
[----:B------:R-:W2:Y:S02]  /*5450*/  LD.E R3, [R22.64+0xd0] ;  /* 0x0000d00616037980 */ /* 0x000ea4000c101900 */
[----:B--2---:R-:W-:Y:S05]  /*5460*/  IMAD.U32 R3, R3, -0x20, RZ ;  /* 0xffffffe003037824 */ /* 0x004fea00078e00ff */
[C---:B------:R-:W-:Y:S02]  /*5470*/  LEA R20, P1, R3.reuse, R20, 0x1 ;  /* 0x0000001403147211 */ /* 0x040fe400078208ff */
[C---:B------:R-:W-:Y:S02]  /*5480*/  LEA R60, P0, R3.reuse, R60, 0x1 ;  /* 0x0000003c033c7211 */ /* 0x040fe400078008ff */
[C---:B------:R-:W-:Y:S02]  /*5490*/  LEA.HI.X.SX32 R21, R3.reuse, R21, 0x1, P1 ;  /* 0x0000001503157211 */ /* 0x040fe400008f0eff */
[----:B------:R-:W-:Y:S01]  /*54a0*/  LEA.HI.X.SX32 R61, R3, R61, 0x1, P0 ;  /* 0x0000003d033d7211 */ /* 0x000fe200000f0eff */
[----:B------:R-:W-:-:S05]  /*54b0*/  BRA `(.L_x_5767) ;  /* 0x0000488000007947 */ /* 0x000fca0003800000 */
.L_x_5758:
[----:B------:R-:W-:Y:S01]  /*54c0*/  BSSY B1, `(.L_x_5768) ;  /* 0x00000ff000017945 */ /* 0x000fe20003800000 */
[----:B------:R-:W-:-:S05]  /*54d0*/  @!P2 BRA `(.L_x_5769) ;  /* 0x00000fd00000a947 */ /* 0x000fca0003800000 */
[----:B------:R1:W5:Y:S01]  /*54e0*/  LD.E.128 R64, [R124.64] ;  /* 0x000000067c407980 */ /* 0x000362000c101d00 */
[----:B------:R-:W-:Y:S01]  /*54f0*/  ISETP.GE.AND P0, PT, R18, R25, PT ;  /* 0x000000191200720c */ /* 0x000fe20003f06270 */
[----:B------:R-:W-:Y:S01]  /*5500*/  @!UPT UIADD3 URZ, URZ, URZ, URZ ;  /* 0x0000003f3f3ff290 */ /* 0x000fe2000fffe03f */
[----:B------:R-:W-:Y:S11]  /*5510*/  BSSY B0, `(.L_x_5770) ;  /* 0x0000050000007945 */ /* 0x000ff60003800000 */
[----:B------:R-:W-:-:S05]  /*5520*/  @P0 BRA `(.L_x_5771) ;  /* 0x000004e000000947 */ /* 0x000fca0003800000 */
[----:B------:R-:W-:Y:S01]  /*5530*/  LEA.HI R175, R25, R25, RZ, 0x1 ;  /* 0x0000001919af7211 */ /* 0x000fe200078f08ff */
[----:B-----5:R-:W-:Y:S01]  /*5540*/  IMAD.U32 R39, R64, 0x10000, RZ ;  /* 0x0001000040277824 */ /* 0x020fe200078e00ff */
[----:B------:R-:W-:Y:S01]  /*5550*/  MOV R123, RZ ;  /* 0x000000ff007b7202 */ /* 0x000fe20000000f00 */
[----:B------:R-:W-:Y:S01]  /*5560*/  IMAD.U32 R46, R66, 0x10000, RZ ;  /* 0x00010000422e7824 */ /* 0x000fe200078e00ff */
[----:B------:R-:W-:Y:S02]  /*5570*/  SHF.R.S32.HI R175, RZ, 0x1, R175 ;  /* 0x00000001ffaf7819 */ /* 0x000fe400000114af */
[----:B------:R-:W-:Y:S02]  /*5580*/  LOP3.LUT R41, R64, 0xffff0000, RZ, 0xc0, !PT ;  /* 0xffff000040297812 */ /* 0x000fe400078ec0ff */
[----:B------:R-:W-:Y:S01]  /*5590*/  ISETP.GE.AND P1, PT, R18, R175, PT ;  /* 0x000000af1200720c */ /* 0x000fe20003f26270 */
[--C-:B------:R-:W-:Y:S01]  /*55a0*/  IMAD.MOV.U32 R177, RZ, RZ, R175.reuse ;  /* 0x000000ffffb17224 */ /* 0x100fe200078e00af */
[C---:B------:R-:W-:Y:S02]  /*55b0*/  SHF.L.U32 R40, R65.reuse, 0x10, RZ ;  /* 0x0000001041287819 */ /* 0x040fe400000006ff */
        /* <DEDUP_REMOVED lines=8> */
[C---:B------:R-:W-:Y:S03]  /*5640*/  LEA R180, P0, R123.reuse, R126, 0x1 ;  /* 0x0000007e7bb47211 */ /* 0x040fe600078008ff */
[----:B------:R-:W2:Y:S01]  /*5650*/  LD.E.128 R28, [R10.64] ;  /* 0x000000060a1c7980 */ /* 0x000ea2000c101d00 */
[----:B------:R-:W-:Y:S01]  /*5660*/  LEA.HI.X.SX32 R181, R123, R127, 0x1, P0 ;  /* 0x0000007f7bb57211 */ /* 0x000fe200000f0eff */
[----:B------:R-:W-:Y:S01]  /*5670*/  IMAD.MOV.U32 R123, RZ, RZ, RZ ;  /* 0x000000ffff7b7224 */ /* 0x000fe200078e00ff */
[----:B------:R-:W-:Y:S04]  /*5680*/  @P1 IADD3 R123, -R175, RZ, RZ ;  /* 0x000000ffaf7b1210 */ /* 0x000fe80007ffe1ff */
[C---:B------:R-:W-:Y:S01]  /*5690*/  LEA R44, P0, R123.reuse, R128, 0x1 ;  /* 0x000000807b2c7211 */ /* 0x040fe200078008ff */
[----:B------:R-:W3:Y:S03]  /*56a0*/  LD.E.128 R180, [R180.64] ;  /* 0x00000006b4b47980 */ /* 0x000ee6000c101d00 */
[----:B------:R-:W-:Y:S05]  /*56b0*/  LEA.HI.X.SX32 R45, R123, R129, 0x1, P0 ;  /* 0x000000817b2d7211 */ /* 0x000fea00000f0eff */
[----:B------:R-:W4:Y:S01]  /*56c0*/  LD.E.128 R52, [R44.64] ;  /* 0x000000062c347980 */ /* 0x000f22000c101d00 */
[C---:B--2---:R-:W-:Y:S01]  /*56d0*/  IMAD.U32 R26, R30.reuse, 0x10000, RZ ;  /* 0x000100001e1a7824 */ /* 0x044fe200078e00ff */
[----:B------:R-:W-:Y:S01]  /*56e0*/  LOP3.LUT R12, R30, 0xffff0000, RZ, 0xc0, !PT ;  /* 0xffff00001e0c7812 */ /* 0x000fe200078ec0ff */
[C---:B------:R-:W-:Y:S01]  /*56f0*/  IMAD.U32 R33, R28.reuse, 0x10000, RZ ;  /* 0x000100001c217824 */ /* 0x040fe200078e00ff */
[----:B------:R-:W-:Y:S02]  /*5700*/  LOP3.LUT R32, R28, 0xffff0000, RZ, 0xc0, !PT ;  /* 0xffff00001c207812 */ /* 0x000fe400078ec0ff */
[----:B------:R-:W-:Y:S02]  /*5710*/  SHF.L.U32 R27, R29, 0x10, RZ ;  /* 0x000000101d1b7819 */ /* 0x000fe400000006ff */
[----:B------:R-:W-:Y:S01]  /*5720*/  SHF.L.U32 R9, R31, 0x10, RZ ;  /* 0x000000101f097819 */ /* 0x000fe200000006ff */
[C---:B---3--:R-:W-:Y:S01]  /*5730*/  IMAD.U32 R34, R180.reuse, 0x10000, RZ ;  /* 0x00010000b4227824 */ /* 0x048fe200078e00ff */
[----:B------:R-:W-:Y:S02]  /*5740*/  LOP3.LUT R37, R180, 0xffff0000, RZ, 0xc0, !PT ;  /* 0xffff0000b4257812 */ /* 0x000fe400078ec0ff */
[C---:B------:R-:W-:Y:S01]  /*5750*/  SHF.L.U32 R30, R181.reuse, 0x10, RZ ;  /* 0x00000010b51e7819 */ /* 0x040fe200000006ff */
[----:B------:R-:W-:Y:S01]  /*5760*/  @!P1 FADD.FTZ R34, -R34, -RZ ;  /* 0x800000ff22229221 */ /* 0x000fe20000010100 */
[----:B------:R-:W-:Y:S01]  /*5770*/  LOP3.LUT R35, R181, 0xffff0000, RZ, 0xc0, !PT ;  /* 0xffff0000b5237812 */ /* 0x000fe200078ec0ff */
[----:B------:R-:W-:Y:S01]  /*5780*/  @!P1 FADD.FTZ R37, -R37, -RZ ;  /* 0x800000ff25259221 */ /* 0x000fe20000010100 */
[----:B------:R-:W-:Y:S01]  /*5790*/  LOP3.LUT R11, R31, 0xffff0000, RZ, 0xc0, !PT ;  /* 0xffff00001f0b7812 */ /* 0x000fe200078ec0ff */
[----:B------:R-:W-:Y:S01]  /*57a0*/  IMAD.U32 R31, R182, 0x10000, RZ ;  /* 0x00010000b61f7824 */ /* 0x000fe200078e00ff */
        /* <DEDUP_REMOVED lines=22> */
[----:B------:R-:W-:Y:S01]  /*5910*/  FMUL.FTZ R5, R26, R31 ;  /* 0x0000001f1a057220 */ /* 0x000fe20000410000 */
[----:B------:R-:W-:Y:S01]  /*5920*/  F2FP.BF16.PACK_AB R64, R2, R0 ;  /* 0x000000000240723e */ /* 0x000fe200000010ff */
        /* <DEDUP_REMOVED lines=14> */
.L_x_5771:
[----:B------:R-:W-:Y:S05]  /*5a10*/  BSYNC B0 ;  /* 0x0000000000007941 */ /* 0x000fea0003800000 */
.L_x_5770:
[----:B-----5:R2:W-:Y:S01]  /*5a20*/  ST.E.128 [R130.64], R64 ;  /* 0x0000004082007985 */ /* 0x0205e2000c101d06 */
[----:B------:R-:W-:Y:S01]  /*5a30*/  ISETP.GE.AND P0, PT, R15, R25, PT ;  /* 0x000000190f00720c */ /* 0x000fe20003f06270 */
[----:B------:R-:W-:Y:S02]  /*5a40*/  BSSY B0, `(.L_x_5772) ;  /* 0x0000051000007945 */ /* 0x000fe40003800000 */
[----:B------:R2:W5:Y:S10]  /*5a50*/  LD.E.128 R48, [R124.64+0x80] ;  /* 0x000080067c307980 */ /* 0x000574000c101d00 */
[----:B------:R-:W-:-:S05]  /*5a60*/  @P0 BRA `(.L_x_5773) ;  /* 0x000004e000000947 */ /* 0x000fca0003800000 */
[----:B------:R-:W-:Y:S01]  /*5a70*/  LEA.HI R178, R25, R25, RZ, 0x1 ;  /* 0x0000001919b27211 */ /* 0x000fe200078f08ff */
[----:B------:R-:W-:Y:S01]  /*5a80*/  IMAD.MOV.U32 R123, RZ, RZ, RZ ;  /* 0x000000ffff7b7224 */ /* 0x000fe200078e00ff */
[----:B--2---:R-:W-:Y:S01]  /*5a90*/  MOV R65, RZ ;  /* 0x000000ff00417202 */ /* 0x004fe20000000f00 */
[----:B-----5:R-:W-:Y:S01]  /*5aa0*/  IMAD.U32 R39, R48, 0x10000, RZ ;  /* 0x0001000030277824 */ /* 0x020fe200078e00ff */
[----:B------:R-:W-:Y:S01]  /*5ab0*/  SHF.R.S32.HI R178, RZ, 0x1, R178 ;  /* 0x00000001ffb27819 */ /* 0x000fe200000114b2 */
[----:B------:R-:W-:Y:S01]  /*5ac0*/  IMAD.U32 R46, R50, 0x10000, RZ ;  /* 0x00010000322e7824 */ /* 0x000fe200078e00ff */
        /* <DEDUP_REMOVED lines=8> */
[--C-:B------:R-:W-:Y:S01]  /*5b50*/  @P1 IMAD.MOV R67, RZ, RZ, -R178.reuse ;  /* 0x000000ffff431224 */ /* 0x100fe200078e0ab2 */
[----:B------:R-:W-:Y:S01]  /*5b60*/  @P1 IADD3 R123, -R178, RZ, RZ ;  /* 0x000000ffb27b1210 */ /* 0x000fe20007ffe1ff */
[----:B------:R-:W-:Y:S03]  /*5b70*/  @P1 IMAD.MOV R65, RZ, RZ, -R178 ;  /* 0x000000ffff411224 */ /* 0x000fe600078e0ab2 */
[C---:B------:R-:W-:Y:S04]  /*5b80*/  LEA R10, P0, R67.reuse, R124, 0x1 ;  /* 0x0000007c430a7211 */ /* 0x040fe800078008ff */
[----:B------:R-:W-:Y:S02]  /*5b90*/  LEA.HI.X.SX32 R11, R67, R125, 0x1, P0 ;  /* 0x0000007d430b7211 */ /* 0x000fe400000f0eff */
[C---:B------:R-:W-:Y:S03]  /*5ba0*/  LEA R180, P0, R65.reuse, R126, 0x1 ;  /* 0x0000007e41b47211 */ /* 0x040fe600078008ff */
[----:B------:R-:W2:Y:S01]  /*5bb0*/  LD.E.128 R28, [R10.64+0x80] ;  /* 0x000080060a1c7980 */ /* 0x000ea2000c101d00 */
[----:B------:R-:W-:Y:S02]  /*5bc0*/  LEA.HI.X.SX32 R181, R65, R127, 0x1, P0 ;  /* 0x0000007f41b57211 */ /* 0x000fe400000f0eff */
[C---:B------:R-:W-:Y:S04]  /*5bd0*/  LEA R44, P0, R123.reuse, R128, 0x1 ;  /* 0x000000807b2c7211 */ /* 0x040fe800078008ff */
[----:B------:R-:W-:Y:S01]  /*5be0*/  LEA.HI.X.SX32 R45, R123, R129, 0x1, P0 ;  /* 0x000000817b2d7211 */ /* 0x000fe200000f0eff */
[----:B------:R-:W3:Y:S08]  /*5bf0*/  LD.E.128 R64, [R180.64+0x80] ;  /* 0x00008006b4407980 */ /* 0x000ef0000c101d00 */
[----:B------:R-:W4:Y:S01]  /*5c00*/  LD.E.128 R52, [R44.64+0x80] ;  /* 0x000080062c347980 */ /* 0x000f22000c101d00 */
        /* <DEDUP_REMOVED lines=52> */
.L_x_5773:
[----:B------:R-:W-:Y:S05]  /*5f50*/  BSYNC B0 ;  /* 0x0000000000007941 */ /* 0x000fea0003800000 */
.L_x_5772:
[----:B-----5:R3:W-:Y:S01]  /*5f60*/  ST.E.128 [R130.64+0x80], R48 ;  /* 0x0000803082007985 */ /* 0x0207e2000c101d06 */
[----:B------:R-:W-:Y:S01]  /*5f70*/  ISETP.GE.AND P0, PT, R14, R25, PT ;  /* 0x000000190e00720c */ /* 0x000fe20003f06270 */
[----:B------:R-:W-:Y:S02]  /*5f80*/  BSSY B0, `(.L_x_5774) ;  /* 0x0000051000007945 */ /* 0x000fe40003800000 */
[----:B------:R3:W5:Y:S10]  /*5f90*/  LD.E.128 R44, [R124.64+0x100] ;  /* 0x000100067c2c7980 */ /* 0x000774000c101d00 */
[----:B------:R-:W-:-:S05]  /*5fa0*/  @P0 BRA `(.L_x_5775) ;  /* 0x000004e000000947 */ /* 0x000fca0003800000 */
[----:B------:R-:W-:Y:S01]  /*5fb0*/  LEA.HI R55, R25, R25, RZ, 0x1 ;  /* 0x0000001919377211 */ /* 0x000fe200078f08ff */
[----:B------:R-:W-:Y:S01]  /*5fc0*/  IMAD.MOV.U32 R175, RZ, RZ, RZ ;  /* 0x000000ffffaf7224 */ /* 0x000fe200078e00ff */
[C---:B-----5:R-:W-:Y:S01]  /*5fd0*/  LOP3.LUT R43, R44.reuse, 0xffff0000, RZ, 0xc0, !PT ;  /* 0xffff00002c2b7812 */ /* 0x060fe200078ec0ff */
[----:B------:R-:W-:Y:S01]  /*5fe0*/  IMAD.U32 R41, R44, 0x10000, RZ ;  /* 0x000100002c297824 */ /* 0x000fe200078e00ff */
[----:B------:R-:W-:Y:S01]  /*5ff0*/  SHF.R.S32.HI R55, RZ, 0x1, R55 ;  /* 0x00000001ff377819 */ /* 0x000fe20000011437 */
[----:B---3--:R-:W-:Y:S01]  /*6000*/  IMAD.U32 R48, R46, 0x10000, RZ ;  /* 0x000100002e307824 */ /* 0x008fe200078e00ff */
        /* <DEDUP_REMOVED lines=72> */
.L_x_5775:
[----:B------:R-:W-:Y:S05]  /*6490*/  BSYNC B0 ;  /* 0x0000000000007941 */ /* 0x000fea0003800000 */
.L_x_5774:
[----:B-----5:R4:W-:Y:S02]  /*64a0*/  ST.E.128 [R130.64+0x100], R44 ;  /* 0x0001002c82007985 */ /* 0x0209e4000c101d06 */
.L_x_5769:
[----:B------:R-:W-:Y:S05]  /*64b0*/  BSYNC B1 ;  /* 0x0000000000017941 */ /* 0x000fea0003800000 */
.L_x_5768:
[C---:B------:R-:W-:Y:S01]  /*64c0*/  ISETP.GE.AND P0, PT, R81.reuse, R176, PT ;  /* 0x000000b05100720c */ /* 0x040fe20003f06270 */
[----:B------:R-:W-:Y:S03]  /*64d0*/  BSSY B1, `(.L_x_5776) ;  /* 0x0000118000017945 */ /* 0x000fe60003800000 */
[----:B------:R-:W-:Y:S11]  /*64e0*/  ISETP.GE.AND P0, PT, R81, R174, !P0 ;  /* 0x000000ae5100720c */ /* 0x000ff60004706270 */
[----:B------:R-:W-:Y:S02]  /*64f0*/  @!UPT UIADD3 URZ, URZ, URZ, URZ ;  /* 0x0000003f3f3ff290 */ /* 0x000fe4000fffe03f */
[----:B------:R-:W-:-:S05]  /*6500*/  @!P0 BRA `(.L_x_5777) ;  /* 0x0000114000008947 */ /* 0x000fca0003800000 */
[C---:B------:R-:W-:Y:S01]  /*6510*/  LEA R178, P0, R102.reuse, R124, 0x1 ;  /* 0x0000007c66b27211 */ /* 0x040fe200078008ff */
[----:B------:R-:W-:Y:S03]  /*6520*/  BSSY B0, `(.L_x_5778) ;  /* 0x0000057000007945 */ /* 0x000fe60003800000 */
[----:B------:R-:W-:Y:S02]  /*6530*/  LEA.HI.X R179, R102, R125, R99, 0x1, P0 ;  /* 0x0000007d66b37211 */ /* 0x000fe400000f0c63 */
[----:B------:R-:W-:Y:S03]  /*6540*/  ISETP.GE.AND P0, PT, R18, R25, PT ;  /* 0x000000191200720c */ /* 0x000fe60003f06270 */
[----:B---3--:R3:W5:Y:S10]  /*6550*/  LD.E.128 R48, [R178.64] ;  /* 0x00000006b2307980 */ /* 0x008774000c101d00 */
[----:B------:R-:W-:-:S05]  /*6560*/  @P0 BRA `(.L_x_5779) ;  /* 0x0000052000000947 */ /* 0x000fca0003800000 */
[----:B------:R-:W-:Y:S01]  /*6570*/  LEA.HI R123, R25, R25, RZ, 0x1 ;  /* 0x00000019197b7211 */ /* 0x000fe200078f08ff */
[----:B--2---:R-:W-:Y:S01]  /*6580*/  IMAD.MOV.U32 R64, RZ, RZ, RZ ;  /* 0x000000ffff407224 */ /* 0x004fe200078e00ff */
[C---:B-----5:R-:W-:Y:S01]  /*6590*/  LOP3.LUT R41, R48.reuse, 0xffff0000, RZ, 0xc0, !PT ;  /* 0xffff000030297812 */ /* 0x060fe200078ec0ff */
[----:B------:R-:W-:Y:S01]  /*65a0*/  IMAD.U32 R39, R48, 0x10000, RZ ;  /* 0x0001000030277824 */ /* 0x000fe200078e00ff */
[----:B------:R-:W-:Y:S01]  /*65b0*/  SHF.R.S32.HI R123, RZ, 0x1, R123 ;  /* 0x00000001ff7b7819 */ /* 0x000fe2000001147b */
[C---:B------:R-:W-:Y:S01]  /*65c0*/  IMAD.U32 R40, R49.reuse, 0x10000, RZ ;  /* 0x0001000031287824 */ /* 0x040fe200078e00ff */
[----:B------:R-:W-:Y:S02]  /*65d0*/  LOP3.LUT R43, R49, 0xffff0000, RZ, 0xc0, !PT ;  /* 0xffff0000312b7812 */ /* 0x000fe400078ec0ff */
[----:B------:R-:W-:Y:S01]  /*65e0*/  ISETP.GE.AND P1, PT, R18, R123, PT ;  /* 0x0000007b1200720c */ /* 0x000fe20003f26270 */
[--C-:B------:R-:W-:Y:S01]  /*65f0*/  IMAD.MOV.U32 R66, RZ, RZ, R123.reuse ;  /* 0x000000ffff427224 */ /* 0x100fe200078e007b */
[C---:B----4-:R-:W-:Y:S02]  /*6600*/  SHF.L.U32 R46, R50.reuse, 0x10, RZ ;  /* 0x00000010322e7819 */ /* 0x050fe400000006ff */
[----:B------:R-:W-:Y:S01]  /*6610*/  LOP3.LUT R47, R50, 0xffff0000, RZ, 0xc0, !PT ;  /* 0xffff0000322f7812 */ /* 0x000fe200078ec0ff */
[C---:B------:R-:W-:Y:S01]  /*6620*/  IMAD.U32 R50, R51.reuse, 0x10000, RZ ;  /* 0x0001000033327824 */ /* 0x040fe200078e00ff */
[----:B------:R-:W-:Y:S07]  /*6630*/  LOP3.LUT R51, R51, 0xffff0000, RZ, 0xc0, !PT ;  /* 0xffff000033337812 */ /* 0x000fee00078ec0ff */
[----:B------:R-:W-:Y:S01]  /*6640*/  @P1 IADD3 R66, -R123, RZ, RZ ;  /* 0x000000ff7b421210 */ /* 0x000fe20007ffe1ff */
[----:B------:R-:W-:Y:S03]  /*6650*/  @P1 IMAD.MOV R64, RZ, RZ, -R123 ;  /* 0x000000ffff401224 */ /* 0x000fe600078e0a7b */
[C---:B------:R-:W-:Y:S01]  /*6660*/  LEA R10, P0, R66.reuse, R178, 0x1 ;  /* 0x000000b2420a7211 */ /* 0x040fe200078008ff */
[----:B---3--:R-:W-:Y:S01]  /*6670*/  IMAD.MOV.U32 R178, RZ, RZ, RZ ;  /* 0x000000ffffb27224 */ /* 0x008fe200078e00ff */
        /* <DEDUP_REMOVED lines=13> */
[----:B--2---:R-:W-:Y:S01]  /*6750*/  IMAD.U32 R33, R28, 0x10000, RZ ;  /* 0x000100001c217824 */ /* 0x004fe200078e00ff */
[C---:B------:R-:W-:Y:S01]  /*6760*/  LOP3.LUT R12, R30.reuse, 0xffff0000, RZ, 0xc0, !PT ;  /* 0xffff00001e0c7812 */ /* 0x040fe200078ec0ff */
[----:B------:R-:W-:Y:S01]  /*6770*/  IMAD.U32 R26, R30, 0x10000, RZ ;  /* 0x000100001e1a7824 */ /* 0x000fe200078e00ff */
[----:B------:R-:W-:Y:S01]  /*6780*/  LOP3.LUT R32, R28, 0xffff0000, RZ, 0xc0, !PT ;  /* 0xffff00001c207812 */ /* 0x000fe200078ec0ff */
[----:B------:R-:W-:Y:S01]  /*6790*/  IMAD.U32 R9, R31, 0x10000, RZ ;  /* 0x000100001f097824 */ /* 0x000fe200078e00ff */
[----:B------:R-:W-:Y:S02]  /*67a0*/  SHF.L.U32 R27, R29, 0x10, RZ ;  /* 0x000000101d1b7819 */ /* 0x000fe400000006ff */
        /* <DEDUP_REMOVED lines=46> */
.L_x_5779:
[----:B------:R-:W-:Y:S05]  /*6a90*/  BSYNC B0 ;  /* 0x0000000000007941 */ /* 0x000fea0003800000 */
.L_x_5778:
[C---:B------:R-:W-:Y:S01]  /*6aa0*/  LEA R2, P1, R72.reuse, R130, 0x1 ;  /* 0x0000008248027211 */ /* 0x040fe200078208ff */
[----:B------:R-:W-:Y:S01]  /*6ab0*/  BSSY B0, `(.L_x_5780) ;  /* 0x000005a000007945 */ /* 0x000fe20003800000 */
[C---:B------:R-:W-:Y:S02]  /*6ac0*/  LEA R182, P0, R103.reuse, R124, 0x1 ;  /* 0x0000007c67b67211 */ /* 0x040fe400078008ff */
[----:B------:R-:W-:Y:S02]  /*6ad0*/  LEA.HI.X R3, R72, R131, R73, 0x1, P1 ;  /* 0x0000008348037211 */ /* 0x000fe400008f0c49 */
[----:B------:R-:W-:Y:S02]  /*6ae0*/  LEA.HI.X R183, R103, R125, R106, 0x1, P0 ;  /* 0x0000007d67b77211 */ /* 0x000fe400000f0c6a */
[----:B------:R-:W-:Y:S01]  /*6af0*/  ISETP.GE.AND P0, PT, R15, R25, PT ;  /* 0x000000190f00720c */ /* 0x000fe20003f06270 */
[----:B-----5:R1:W-:Y:S04]  /*6b00*/  ST.E.128 [R2.64], R48 ;  /* 0x0000003002007985 */ /* 0x0203e8000c101d06 */
[----:B--2---:R1:W5:Y:S08]  /*6b10*/  LD.E.128 R64, [R182.64] ;  /* 0x00000006b6407980 */ /* 0x004370000c101d00 */
[----:B------:R-:W-:-:S05]  /*6b20*/  @P0 BRA `(.L_x_5781) ;  /* 0x0000052000000947 */ /* 0x000fca0003800000 */
[----:B---3--:R-:W-:Y:S01]  /*6b30*/  LEA.HI R178, R25, R25, RZ, 0x1 ;  /* 0x0000001919b27211 */ /* 0x008fe200078f08ff */
[----:B------:R-:W-:Y:S01]  /*6b40*/  IMAD.MOV.U32 R180, RZ, RZ, RZ ;  /* 0x000000ffffb47224 */ /* 0x000fe200078e00ff */
[C---:B-----5:R-:W-:Y:S01]  /*6b50*/  LOP3.LUT R41, R64.reuse, 0xffff0000, RZ, 0xc0, !PT ;  /* 0xffff000040297812 */ /* 0x060fe200078ec0ff */
[----:B------:R-:W-:Y:S01]  /*6b60*/  IMAD.U32 R39, R64, 0x10000, RZ ;  /* 0x0001000040277824 */ /* 0x000fe200078e00ff */
[----:B------:R-:W-:Y:S01]  /*6b70*/  SHF.R.S32.HI R178, RZ, 0x1, R178 ;  /* 0x00000001ffb27819 */ /* 0x000fe200000114b2 */
[C---:B------:R-:W-:Y:S01]  /*6b80*/  IMAD.U32 R40, R65.reuse, 0x10000, RZ ;  /* 0x0001000041287824 */ /* 0x040fe200078e00ff */
[----:B------:R-:W-:Y:S01]  /*6b90*/  LOP3.LUT R43, R65, 0xffff0000, RZ, 0xc0, !PT ;  /* 0xffff0000412b7812 */ /* 0x000fe200078ec0ff */
[----:B-1----:R-:W-:Y:S01]  /*6ba0*/  IMAD.U32 R50, R67, 0x10000, RZ ;  /* 0x0001000043327824 */ /* 0x002fe200078e00ff */
[----:B------:R-:W-:Y:S01]  /*6bb0*/  ISETP.GE.AND P1, PT, R15, R178, PT ;  /* 0x000000b20f00720c */ /* 0x000fe20003f26270 */
[--C-:B------:R-:W-:Y:S01]  /*6bc0*/  IMAD.MOV.U32 R175, RZ, RZ, R178.reuse ;  /* 0x000000ffffaf7224 */ /* 0x100fe200078e00b2 */
[C---:B----4-:R-:W-:Y:S02]  /*6bd0*/  SHF.L.U32 R46, R66.reuse, 0x10, RZ ;  /* 0x00000010422e7819 */ /* 0x050fe400000006ff */
[----:B------:R-:W-:Y:S02]  /*6be0*/  LOP3.LUT R47, R66, 0xffff0000, RZ, 0xc0, !PT ;  /* 0xffff0000422f7812 */ /* 0x000fe400078ec0ff */
        /* <DEDUP_REMOVED lines=70> */
.L_x_5781:
[----:B------:R-:W-:Y:S05]  /*7050*/  BSYNC B0 ;  /* 0x0000000000007941 */ /* 0x000fea0003800000 */
.L_x_5780:
[----:B-1----:R-:W-:Y:S01]  /*7060*/  LEA R2, P1, R95, R130, 0x1 ;  /* 0x000000825f027211 */ /* 0x002fe200078208ff */
[----:B------:R-:W-:Y:S01]  /*7070*/  BSSY B0, `(.L_x_5782) ;  /* 0x000005a000007945 */ /* 0x000fe20003800000 */
[----:B---3--:R-:W-:Y:S02]  /*7080*/  LEA R178, P0, R105, R124, 0x1 ;  /* 0x0000007c69b27211 */ /* 0x008fe400078008ff */
[----:B------:R-:W-:Y:S02]  /*7090*/  LEA.HI.X R3, R95, R131, R96, 0x1, P1 ;  /* 0x000000835f037211 */ /* 0x000fe400008f0c60 */
[----:B------:R-:W-:Y:S02]  /*70a0*/  LEA.HI.X R179, R105, R125, R108, 0x1, P0 ;  /* 0x0000007d69b37211 */ /* 0x000fe400000f0c6c */
[----:B------:R-:W-:Y:S01]  /*70b0*/  ISETP.GE.AND P0, PT, R14, R25, PT ;  /* 0x000000190e00720c */ /* 0x000fe20003f06270 */
[----:B-----5:R1:W-:Y:S04]  /*70c0*/  ST.E.128 [R2.64], R64 ;  /* 0x0000004002007985 */ /* 0x0203e8000c101d06 */
[----:B------:R1:W5:Y:S08]  /*70d0*/  LD.E.128 R48, [R178.64] ;  /* 0x00000006b2307980 */ /* 0x000370000c101d00 */
[----:B------:R-:W-:-:S05]  /*70e0*/  @P0 BRA `(.L_x_5783) ;  /* 0x0000052000000947 */ /* 0x000fca0003800000 */
[----:B------:R-:W-:Y:S01]  /*70f0*/  LEA.HI R123, R25, R25, RZ, 0x1 ;  /* 0x00000019197b7211 */ /* 0x000fe200078f08ff */
[----:B-1----:R-:W-:Y:S01]  /*7100*/  IMAD.MOV.U32 R64, RZ, RZ, RZ ;  /* 0x000000ffff407224 */ /* 0x002fe200078e00ff */
        /* <DEDUP_REMOVED lines=13> */
[----:B------:R-:W-:Y:S01]  /*71e0*/  LEA R10, P0, R66, R178, 0x1 ;  /* 0x000000b2420a7211 */ /* 0x000fe200078008ff */
[----:B------:R-:W-:Y:S01]  /*71f0*/  IMAD.MOV.U32 R178, RZ, RZ, RZ ;  /* 0x000000ffffb27224 */ /* 0x000fe200078e00ff */
        /* <DEDUP_REMOVED lines=65> */
.L_x_5783:
[----:B------:R-:W-:Y:S05]  /*7610*/  BSYNC B0 ;  /* 0x0000000000007941 */ /* 0x000fea0003800000 */
.L_x_5782:
[C---:B-1----:R-:W-:Y:S04]  /*7620*/  LEA R2, P0, R93.reuse, R130, 0x1 ;  /* 0x000000825d027211 */ /* 0x042fe800078008ff */
[----:B------:R-:W-:Y:S05]  /*7630*/  LEA.HI.X R3, R93, R131, R94, 0x1, P0 ;  /* 0x000000835d037211 */ /* 0x000fea00000f0c5e */
[----:B-----5:R1:W-:Y:S04]  /*7640*/  ST.E.128 [R2.64], R48 ;  /* 0x0000003002007985 */ /* 0x0203e8000c101d06 */
.L_x_5777:
[----:B------:R-:W-:Y:S05]  /*7650*/  BSYNC B1 ;  /* 0x0000000000017941 */ /* 0x000fea0003800000 */
.L_x_5776:
        /* <DEDUP_REMOVED lines=9> */
[----:B-1-3--:R1:W5:Y:S10]  /*76f0*/  LD.E.128 R48, [R178.64] ;  /* 0x00000006b2307980 */ /* 0x00a374000c101d00 */
        /* <DEDUP_REMOVED lines=17> */
[----:B-1----:R-:W-:Y:S01]  /*7810*/  IMAD.MOV.U32 R178, RZ, RZ, RZ ;  /* 0x000000ffffb27224 */ /* 0x002fe200078e00ff */
        /* <DEDUP_REMOVED lines=65> */
.L_x_5787:
[----:B------:R-:W-:Y:S05]  /*7c30*/  BSYNC B0 ;  /* 0x0000000000007941 */ /* 0x000fea0003800000 */
.L_x_5786:
[----:B------:R-:W-:Y:S01]  /*7c40*/  LEA R2, P1, R97, R130, 0x1 ;  /* 0x0000008261027211 */ /* 0x000fe200078208ff */
[----:B------:R-:W-:Y:S01]  /*7c50*/  BSSY B0, `(.L_x_5788) ;  /* 0x000005a000007945 */ /* 0x000fe20003800000 */
[----:B------:R-:W-:Y:S02]  /*7c60*/  LEA R6, P0, R107, R124, 0x1 ;  /* 0x0000007c6b067211 */ /* 0x000fe400078008ff */
[----:B------:R-:W-:Y:S02]  /*7c70*/  LEA.HI.X R3, R97, R131, R98, 0x1, P1 ;  /* 0x0000008361037211 */ /* 0x000fe400008f0c62 */
[----:B------:R-:W-:Y:S02]  /*7c80*/  LEA.HI.X R7, R107, R125, R110, 0x1, P0 ;  /* 0x0000007d6b077211 */ /* 0x000fe400000f0c6e */
[----:B------:R-:W-:Y:S01]  /*7c90*/  ISETP.GE.AND P0, PT, R15, R25, PT ;  /* 0x000000190f00720c */ /* 0x000fe20003f06270 */
[----:B-----5:R3:W-:Y:S04]  /*7ca0*/  ST.E.128 [R2.64], R48 ;  /* 0x0000003002007985 */ /* 0x0207e8000c101d06 */
[----:B----4-:R3:W5:Y:S08]  /*7cb0*/  LD.E.128 R44, [R6.64] ;  /* 0x00000006062c7980 */ /* 0x010770000c101d00 */
[----:B------:R-:W-:-:S05]  /*7cc0*/  @P0 BRA `(.L_x_5789) ;  /* 0x0000052000000947 */ /* 0x000fca0003800000 */
[----:B------:R-:W-:Y:S01]  /*7cd0*/  LEA.HI R0, R25, R25, RZ, 0x1 ;  /* 0x0000001919007211 */ /* 0x000fe200078f08ff */
[----:B---3--:R-:W-:Y:S01]  /*7ce0*/  IMAD.MOV.U32 R2, RZ, RZ, RZ ;  /* 0x000000ffff027224 */ /* 0x008fe200078e00ff */
[C---:B-----5:R-:W-:Y:S01]  /*7cf0*/  LOP3.LUT R35, R44.reuse, 0xffff0000, RZ, 0xc0, !PT ;  /* 0xffff00002c237812 */ /* 0x060fe200078ec0ff */
[----:B------:R-:W-:Y:S01]  /*7d00*/  IMAD.U32 R33, R44, 0x10000, RZ ;  /* 0x000100002c217824 */ /* 0x000fe200078e00ff */
[----:B------:R-:W-:Y:S01]  /*7d10*/  SHF.R.S32.HI R0, RZ, 0x1, R0 ;  /* 0x00000001ff007819 */ /* 0x000fe20000011400 */
[C---:B------:R-:W-:Y:S01]  /*7d20*/  IMAD.U32 R36, R45.reuse, 0x10000, RZ ;  /* 0x000100002d247824 */ /* 0x040fe200078e00ff */
[----:B------:R-:W-:Y:S01]  /*7d30*/  LOP3.LUT R39, R45, 0xffff0000, RZ, 0xc0, !PT ;  /* 0xffff00002d277812 */ /* 0x000fe200078ec0ff */
[----:B------:R-:W-:Y:S01]  /*7d40*/  IMAD.U32 R44, R47, 0x10000, RZ ;  /* 0x000100002f2c7824 */ /* 0x000fe200078e00ff */
[----:B------:R-:W-:Y:S01]  /*7d50*/  ISETP.GE.AND P1, PT, R15, R0, PT ;  /* 0x000000000f00720c */ /* 0x000fe20003f26270 */
[--C-:B------:R-:W-:Y:S01]  /*7d60*/  IMAD.MOV.U32 R4, RZ, RZ, R0.reuse ;  /* 0x000000ffff047224 */ /* 0x100fe200078e0000 */
[C---:B------:R-:W-:Y:S02]  /*7d70*/  SHF.L.U32 R40, R46.reuse, 0x10, RZ ;  /* 0x000000102e287819 */ /* 0x040fe400000006ff */
[----:B------:R-:W-:Y:S02]  /*7d80*/  LOP3.LUT R43, R46, 0xffff0000, RZ, 0xc0, !PT ;  /* 0xffff00002e2b7812 */ /* 0x000fe400078ec0ff */
        /* <DEDUP_REMOVED lines=16> */
[----:B------:R-:W-:Y:S06]  /*7e90*/  LEA.HI.X R49, R3, R129, R0, 0x1, P0 ;  /* 0x0000008103317211 */ /* 0x000fec00000f0c00 */
[----:B--2---:R-:W2:Y:S01]  /*7ea0*/  LD.E.128 R48, [R48.64] ;  /* 0x0000000630307980 */ /* 0x004ea2000c101d00 */
[C---:B---3--:R-:W-:Y:S01]  /*7eb0*/  IMAD.U32 R9, R31.reuse, 0x10000, RZ ;  /* 0x000100001f097824 */ /* 0x048fe200078e00ff */
[----:B------:R-:W-:Y:S01]  /*7ec0*/  LOP3.LUT R11, R31, 0xffff0000, RZ, 0xc0, !PT ;  /* 0xffff00001f0b7812 */ /* 0x000fe200078ec0ff */
[----:B------:R-:W-:Y:S01]  /*7ed0*/  IMAD.U32 R32, R28, 0x10000, RZ ;  /* 0x000100001c207824 */ /* 0x000fe200078e00ff */
[C---:B------:R-:W-:Y:S01]  /*7ee0*/  SHF.L.U32 R26, R29.reuse, 0x10, RZ ;  /* 0x000000101d1a7819 */ /* 0x040fe200000006ff */
[C---:B------:R-:W-:Y:S01]  /*7ef0*/  IMAD.U32 R24, R30.reuse, 0x10000, RZ ;  /* 0x000100001e187824 */ /* 0x040fe200078e00ff */
[----:B------:R-:W-:Y:S02]  /*7f00*/  LOP3.LUT R27, R29, 0xffff0000, RZ, 0xc0, !PT ;  /* 0xffff00001d1b7812 */ /* 0x000fe400078ec0ff */
[----:B------:R-:W-:Y:S02]  /*7f10*/  LOP3.LUT R10, R30, 0xffff0000, RZ, 0xc0, !PT ;  /* 0xffff00001e0a7812 */ /* 0x000fe400078ec0ff */
[----:B------:R-:W-:Y:S01]  /*7f20*/  LOP3.LUT R28, R28, 0xffff0000, RZ, 0xc0, !PT ;  /* 0xffff00001c1c7812 */ /* 0x000fe200078ec0ff */
[----:B----4-:R-:W-:Y:S01]  /*7f30*/  IMAD.U32 R3, R53, 0x10000, RZ ;  /* 0x0001000035037824 */ /* 0x010fe200078e00ff */
[----:B------:R-:W-:Y:S01]  /*7f40*/  SHF.L.U32 R31, R52, 0x10, RZ ;  /* 0x00000010341f7819 */ /* 0x000fe200000006ff */
        /* <DEDUP_REMOVED lines=10> */
[----:B------:R-:W-:Y:S02]  /*7ff0*/  @!P1 FADD.FTZ R29, -R29, -RZ ;  /* 0x800000ff1d1d9221 */ /* 0x000fe40000010100 */
[----:B------:R-:W-:Y:S01]  /*8000*/  FMUL.FTZ R0, R32, R31 ;  /* 0x0000001f20007220 */ /* 0x000fe20000410000 */
[----:B--2---:R-:W-:Y:S01]  /*8010*/  LOP3.LUT R34, R48, 0xffff0000, RZ, 0xc0, !PT ;  /* 0xffff000030227812 */ /* 0x004fe200078ec0ff */
[----:B------:R-:W-:Y:S01]  /*8020*/  FMUL.FTZ R6, R10, R7 ;  /* 0x000000070a067220 */ /* 0x000fe20000410000 */
[----:B------:R-:W-:Y:S01]  /*8030*/  SHF.L.U32 R37, R49, 0x10, RZ ;  /* 0x0000001031257819 */ /* 0x000fe200000006ff */
[----:B------:R-:W-:Y:S01]  /*8040*/  FMUL.FTZ R7, R9, R12 ;  /* 0x0000000c09077220 */ /* 0x000fe20000410000 */
[----:B------:R-:W-:Y:S01]  /*8050*/  LOP3.LUT R38, R49, 0xffff0000, RZ, 0xc0, !PT ;  /* 0xffff000031267812 */ /* 0x000fe200078ec0ff */
[----:B------:R-:W-:Y:S01]  /*8060*/  IMAD.U32 R12, R48, 0x10000, RZ ;  /* 0x00010000300c7824 */ /* 0x000fe200078e00ff */
[----:B------:R-:W-:Y:S01]  /*8070*/  LOP3.LUT R42, R50, 0xffff0000, RZ, 0xc0, !PT ;  /* 0xffff0000322a7812 */ /* 0x000fe200078ec0ff */
[----:B------:R-:W-:Y:S01]  /*8080*/  @!P1 FADD.FTZ R4, -R4, -RZ ;  /* 0x800000ff04049221 */ /* 0x000fe20000010100 */
[C---:B------:R-:W-:Y:S01]  /*8090*/  SHF.L.U32 R45, R51.reuse, 0x10, RZ ;  /* 0x00000010332d7819 */ /* 0x040fe200000006ff */
[----:B------:R-:W-:Y:S01]  /*80a0*/  FMUL.FTZ R2, R28, R29 ;  /* 0x0000001d1c027220 */ /* 0x000fe20000410000 */
[----:B------:R-:W-:Y:S01]  /*80b0*/  LOP3.LUT R46, R51, 0xffff0000, RZ, 0xc0, !PT ;  /* 0xffff0000332e7812 */ /* 0x000fe200078ec0ff */
[----:B------:R-:W-:Y:S02]  /*80c0*/  FMUL.FTZ R3, R26, R3 ;  /* 0x000000031a037220 */ /* 0x000fe40000410000 */
[----:B------:R-:W-:Y:S02]  /*80d0*/  @!P1 FADD.FTZ R5, -R5, -RZ ;  /* 0x800000ff05059221 */ /* 0x000fe40000010100 */
[----:B------:R-:W-:Y:S02]  /*80e0*/  FFMA.FTZ R0, R33, R12, R0 ;  /* 0x0000000c21007223 */ /* 0x000fe40000010000 */
[----:B------:R-:W-:Y:S02]  /*80f0*/  FMUL.FTZ R4, R27, R4 ;  /* 0x000000041b047220 */ /* 0x000fe40000410000 */
[----:B------:R-:W-:Y:S02]  /*8100*/  FFMA.FTZ R2, R35, R34, R2 ;  /* 0x0000002223027223 */ /* 0x000fe40000010002 */
[----:B------:R-:W-:Y:S02]  /*8110*/  FMUL.FTZ R5, R24, R5 ;  /* 0x0000000518057220 */ /* 0x000fe40000410000 */
[----:B------:R-:W-:Y:S02]  /*8120*/  IMAD.U32 R41, R50, 0x10000, RZ ;  /* 0x0001000032297824 */ /* 0x000fe400078e00ff */
[----:B------:R-:W-:Y:S02]  /*8130*/  FFMA.FTZ R3, R36, R37, R3 ;  /* 0x0000002524037223 */ /* 0x000fe40000010003 */
[----:B------:R-:W-:Y:S02]  /*8140*/  @!P1 FADD.FTZ R8, -R8, -RZ ;  /* 0x800000ff08089221 */ /* 0x000fe40000010100 */
[----:B------:R-:W-:Y:S02]  /*8150*/  FFMA.FTZ R4, R39, R38, R4 ;  /* 0x0000002627047223 */ /* 0x000fe40000010004 */
        /* <DEDUP_REMOVED lines=9> */
.L_x_5789:
[----:B------:R-:W-:Y:S05]  /*81f0*/  BSYNC B0 ;  /* 0x0000000000007941 */ /* 0x000fea0003800000 */
.L_x_5788:
[----:B------:R-:W-:Y:S01]  /*8200*/  LEA R4, P1, R91, R130, 0x1 ;  /* 0x000000825b047211 */ /* 0x000fe200078208ff */
        /* <DEDUP_REMOVED lines=17> */
[--C-:B---3--:R-:W-:Y:S01]  /*8320*/  IMAD.MOV.U32 R4, RZ, RZ, R27.reuse ;  /* 0x000000ffff047224 */ /* 0x108fe200078e001b */
[C---:B------:R-:W-:Y:S02]  /*8330*/  SHF.L.U32 R28, R10.reuse, 0x10, RZ ;  /* 0x000000100a1c7819 */ /* 0x040fe400000006ff */
[----:B------:R-:W-:Y:S02]  /*8340*/  LOP3.LUT R39, R10, 0xffff0000, RZ, 0xc0, !PT ;  /* 0xffff00000a277812 */ /* 0x000fe400078ec0ff */
[----:B------:R-:W-:Y:S07]  /*8350*/  LOP3.LUT R41, R11, 0xffff0000, RZ, 0xc0, !PT ;  /* 0xffff00000b297812 */ /* 0x000fee00078ec0ff */
[----:B------:R-:W-:Y:S01]  /*8360*/  @P1 IMAD.MOV R0, RZ, RZ, -R27 ;  /* 0x000000ffff001224 */ /* 0x000fe200078e0a1b */
[----:B------:R-:W-:Y:S04]  /*8370*/  @P1 IADD3 R4, -R27, RZ, RZ ;  /* 0x000000ff1b041210 */ /* 0x000fe80007ffe1ff */
        /* <DEDUP_REMOVED lines=18> */
[----:B------:R-:W-:Y:S02]  /*84a0*/  LOP3.LUT R2, R4, 0xffff0000, RZ, 0xc0, !PT ;  /* 0xffff000004027812 */ /* 0x000fe400078ec0ff */
[C---:B------:R-:W-:Y:S02]  /*84b0*/  SHF.L.U32 R3, R5.reuse, 0x10, RZ ;  /* 0x0000001005037819 */ /* 0x040fe400000006ff */
[----:B------:R-:W-:Y:S01]  /*84c0*/  LOP3.LUT R4, R5, 0xffff0000, RZ, 0xc0, !PT ;  /* 0xffff000005047812 */ /* 0x000fe200078ec0ff */
[C---:B------:R-:W-:Y:S01]  /*84d0*/  IMAD.U32 R5, R6.reuse, 0x10000, RZ ;  /* 0x0001000006057824 */ /* 0x040fe200078e00ff */
[----:B------:R-:W-:Y:S01]  /*84e0*/  LOP3.LUT R6, R6, 0xffff0000, RZ, 0xc0, !PT ;  /* 0xffff000006067812 */ /* 0x000fe200078ec0ff */
[----:B----4-:R-:W-:Y:S01]  /*84f0*/  IMAD.U32 R24, R49, 0x10000, RZ ;  /* 0x0001000031187824 */ /* 0x010fe200078e00ff */
[----:B------:R-:W-:Y:S01]  /*8500*/  SHF.L.U32 R31, R48, 0x10, RZ ;  /* 0x00000010301f7819 */ /* 0x000fe200000006ff */
        /* <DEDUP_REMOVED lines=13> */
[----:B------:R-:W-:Y:S02]  /*85e0*/  @!P1 FADD.FTZ R11, -R11, -RZ ;  /* 0x800000ff0b0b9221 */ /* 0x000fe40000010100 */
[----:B------:R-:W-:Y:S02]  /*85f0*/  FMUL.FTZ R7, R8, R7 ;  /* 0x0000000708077220 */ /* 0x000fe40000410000 */
[----:B------:R-:W-:Y:S01]  /*8600*/  FMUL.FTZ R8, R10, R9 ;  /* 0x000000090a087220 */ /* 0x000fe20000410000 */
[C---:B------:R-:W-:Y:S01]  /*8610*/  LOP3.LUT R10, R44.reuse, 0xffff0000, RZ, 0xc0, !PT ;  /* 0xffff00002c0a7812 */ /* 0x040fe200078ec0ff */
[----:B------:R-:W-:Y:S02]  /*8620*/  IMAD.U32 R9, R44, 0x10000, RZ ;  /* 0x000100002c097824 */ /* 0x000fe400078e00ff */
[----:B------:R-:W-:Y:S02]  /*8630*/  @!P1 FADD.FTZ R12, -R12, -RZ ;  /* 0x800000ff0c0c9221 */ /* 0x000fe40000010100 */
[----:B------:R-:W-:Y:S02]  /*8640*/  @!P1 FADD.FTZ R27, -R27, -RZ ;  /* 0x800000ff1b1b9221 */ /* 0x000fe40000010100 */
[----:B------:R-:W-:Y:S02]  /*8650*/  FMUL.FTZ R2, R2, R29 ;  /* 0x0000001d02027220 */ /* 0x000fe40000410000 */
[----:B------:R-:W-:Y:S01]  /*8660*/  FMUL.FTZ R3, R3, R24 ;  /* 0x0000001803037220 */ /* 0x000fe20000410000 */
[----:B------:R-:W-:Y:S01]  /*8670*/  SHF.L.U32 R24, R46, 0x10, RZ ;  /* 0x000000102e187819 */ /* 0x000fe200000006ff */
[----:B------:R-:W-:Y:S02]  /*8680*/  FMUL.FTZ R6, R6, R11 ;  /* 0x0000000b06067220 */ /* 0x000fe40000410000 */
[----:B------:R-:W-:Y:S02]  /*8690*/  IMAD.U32 R11, R45, 0x10000, RZ ;  /* 0x000100002d0b7824 */ /* 0x000fe400078e00ff */
[----:B------:R-:W-:Y:S02]  /*86a0*/  FFMA.FTZ R0, R33, R9, R0 ;  /* 0x0000000921007223 */ /* 0x000fe40000010000 */
[----:B------:R-:W-:Y:S01]  /*86b0*/  FMUL.FTZ R5, R5, R12 ;  /* 0x0000000c05057220 */ /* 0x000fe20000410000 */
[----:B------:R-:W-:Y:S01]  /*86c0*/  LOP3.LUT R12, R45, 0xffff0000, RZ, 0xc0, !PT ;  /* 0xffff00002d0c7812 */ /* 0x000fe200078ec0ff */
[----:B------:R-:W-:Y:S01]  /*86d0*/  FMUL.FTZ R4, R4, R27 ;  /* 0x0000001b04047220 */ /* 0x000fe20000410000 */
[----:B------:R-:W-:Y:S01]  /*86e0*/  LOP3.LUT R27, R46, 0xffff0000, RZ, 0xc0, !PT ;  /* 0xffff00002e1b7812 */ /* 0x000fe200078ec0ff */
[----:B------:R-:W-:Y:S02]  /*86f0*/  FFMA.FTZ R2, R35, R10, R2 ;  /* 0x0000000a23027223 */ /* 0x000fe40000010002 */
[----:B------:R-:W-:Y:S02]  /*8700*/  FFMA.FTZ R3, R26, R11, R3 ;  /* 0x0000000b1a037223 */ /* 0x000fe40000010003 */
        /* <DEDUP_REMOVED lines=11> */
.L_x_5791:
[----:B------:R-:W-:Y:S05]  /*87c0*/  BSYNC B0 ;  /* 0x0000000000007941 */ /* 0x000fea0003800000 */
.L_x_5790:
[C---:B---3--:R-:W-:Y:S04]  /*87d0*/  LEA R2, P0, R89.reuse, R130, 0x1 ;  /* 0x0000008259027211 */ /* 0x048fe800078008ff */
[----:B------:R-:W-:Y:S05]  /*87e0*/  LEA.HI.X R3, R89, R131, R90, 0x1, P0 ;  /* 0x0000008359037211 */ /* 0x000fea00000f0c5a */
[----:B-----5:R3:W-:Y:S04]  /*87f0*/  ST.E.128 [R2.64], R8 ;  /* 0x0000000802007985 */ /* 0x0207e8000c101d06 */
.L_x_5785:
[----:B------:R-:W-:Y:S05]  /*8800*/  BSYNC B1 ;  /* 0x0000000000017941 */ /* 0x000fea0003800000 */
.L_x_5784:
[C---:B------:R-:W-:Y:S01]  /*8810*/  ISETP.GE.AND P0, PT, R79.reuse, R176, PT ;  /* 0x000000b04f00720c */ /* 0x040fe20003f06270 */
[----:B------:R-:W-:Y:S03]  /*8820*/  BSSY B1, `(.L_x_5792) ;  /* 0x000011c000017945 */ /* 0x000fe60003800000 */
[----:B------:R-:W-:Y:S11]  /*8830*/  ISETP.GE.AND P0, PT, R79, R174, !P0 ;  /* 0x000000ae4f00720c */ /* 0x000ff60004706270 */
[----:B------:R-:W-:Y:S02]  /*8840*/  @!UPT UIADD3 URZ, URZ, URZ, URZ ;  /* 0x0000003f3f3ff290 */ /* 0x000fe4000fffe03f */
[----:B------:R-:W-:-:S05]  /*8850*/  @!P0 BRA `(.L_x_5793) ;  /* 0x0000118000008947 */ /* 0x000fca0003800000 */
[----:B-1-3--:R-:W-:Y:S01]  /*8860*/  IMAD.WIDE.U32 R2, R172, 0x60, R124 ;  /* 0x00000060ac027825 */ /* 0x00afe200078e007c */
[----:B------:R-:W-:Y:S01]  /*8870*/  ISETP.GE.AND P0, PT, R18, R25, PT ;  /* 0x000000191200720c */ /* 0x000fe20003f06270 */
[----:B------:R-:W-:Y:S02]  /*8880*/  BSSY B0, `(.L_x_5794) ;  /* 0x0000058000007945 */ /* 0x000fe40003800000 */
[----:B------:R-:W-:Y:S05]  /*8890*/  IMAD R0, R173, 0x60, RZ ;  /* 0x00000060ad007824 */ /* 0x000fea00078e02ff */
[----:B------:R-:W-:Y:S05]  /*88a0*/  IADD3 R3, R3, R0, RZ ;  /* 0x0000000003037210 */ /* 0x000fea0007ffe0ff */
[----:B------:R1:W5:Y:S01]  /*88b0*/  LD.E.128 R8, [R2.64] ;  /* 0x0000000602087980 */ /* 0x000362000c101d00 */
        /* <DEDUP_REMOVED lines=14> */
[----:B------:R-:W-:Y:S01]  /*89a0*/  @P1 IMAD.MOV R0, RZ, RZ, -R27 ;  /* 0x000000ffff001224 */ /* 0x000fe200078e0a1b */
[----:B------:R-:W-:Y:S04]  /*89b0*/  @P1 IADD3 R4, -R27, RZ, RZ ;  /* 0x000000ff1b041210 */ /* 0x000fe80007ffe1ff */
[C---:B-1----:R-:W-:Y:S02]  /*89c0*/  LEA R2, P0, R4.reuse, R2, 0x1 ;  /* 0x0000000204027211 */ /* 0x042fe400078008ff */
        /* <DEDUP_REMOVED lines=9> */
[----:B--2---:R-:W2:Y:S03]  /*8a60*/  LD.E.128 R48, [R48.64] ;  /* 0x0000000630307980 */ /* 0x004ea6000c101d00 */
[----:B------:R-:W-:Y:S02]  /*8a70*/  LEA.HI.X.SX32 R0, R0, R144, 0x1, P0 ;  /* 0x0000009000007211 */ /* 0x000fe400000f0eff */
[C---:B------:R-:W-:Y:S04]  /*8a80*/  LEA R42, P0, R27.reuse, R128, 0x1 ;  /* 0x000000801b2a7211 */ /* 0x040fe800078008ff */
[----:B------:R-:W-:Y:S05]  /*8a90*/  LEA.HI.X R43, R27, R129, R0, 0x1, P0 ;  /* 0x000000811b2b7211 */ /* 0x000fea00000f0c00 */
[----:B----4-:R-:W4:Y:S01]  /*8aa0*/  LD.E.128 R44, [R42.64] ;  /* 0x000000062a2c7980 */ /* 0x010f22000c101d00 */
        /* <DEDUP_REMOVED lines=8> */
[----:B--2---:R-:W-:Y:S01]  /*8b30*/  IMAD.U32 R24, R49, 0x10000, RZ ;  /* 0x0001000031187824 */ /* 0x004fe200078e00ff */
        /* <DEDUP_REMOVED lines=13> */
[----:B----4-:R-:W-:Y:S01]  /*8c10*/  LOP3.LUT R31, R47, 0xffff0000, RZ, 0xc0, !PT ;  /* 0xffff00002f1f7812 */ /* 0x010fe200078ec0ff */
        /* <DEDUP_REMOVED lines=30> */
.L_x_5795:
[----:B------:R-:W-:Y:S05]  /*8e00*/  BSYNC B0 ;  /* 0x0000000000007941 */ /* 0x000fea0003800000 */
.L_x_5794:
[----:B------:R-:W-:Y:S01]  /*8e10*/  IMAD.WIDE.U32 R4, R136, 0x60, R130 ;  /* 0x0000006088047825 */ /* 0x000fe200078e0082 */
[C---:B-1----:R-:W-:Y:S01]  /*8e20*/  LEA R2, P0, R114.reuse, R124, 0x1 ;  /* 0x0000007c72027211 */ /* 0x042fe200078008ff */
[----:B------:R-:W-:Y:S02]  /*8e30*/  BSSY B0, `(.L_x_5796) ;  /* 0x000005a000007945 */ /* 0x000fe40003800000 */
[----:B------:R-:W-:Y:S01]  /*8e40*/  IMAD R0, R137, 0x60, RZ ;  /* 0x0000006089007824 */ /* 0x000fe200078e02ff */
[----:B------:R-:W-:Y:S02]  /*8e50*/  LEA.HI.X R3, R114, R125, R111, 0x1, P0 ;  /* 0x0000007d72037211 */ /* 0x000fe400000f0c6f */
[----:B------:R-:W-:Y:S02]  /*8e60*/  ISETP.GE.AND P0, PT, R15, R25, PT ;  /* 0x000000190f00720c */ /* 0x000fe40003f06270 */
[----:B------:R-:W-:Y:S05]  /*8e70*/  IADD3 R5, R5, R0, RZ ;  /* 0x0000000005057210 */ /* 0x000fea0007ffe0ff */
[----:B-----5:R1:W-:Y:S04]  /*8e80*/  ST.E.128 [R4.64], R8 ;  /* 0x0000000804007985 */ /* 0x0203e8000c101d06 */
[----:B------:R1:W5:Y:S02]  /*8e90*/  LD.E.128 R28, [R2.64] ;  /* 0x00000006021c7980 */ /* 0x000364000c101d00 */
[----:B------:R-:W-:-:S05]  /*8ea0*/  @P0 BRA `(.L_x_5797) ;  /* 0x0000052000000947 */ /* 0x000fca0003800000 */
[----:B------:R-:W-:Y:S01]  /*8eb0*/  LEA.HI R0, R25, R25, RZ, 0x1 ;  /* 0x0000001919007211 */ /* 0x000fe200078f08ff */
[----:B-1----:R-:W-:Y:S01]  /*8ec0*/  IMAD.MOV.U32 R8, RZ, RZ, RZ ;  /* 0x000000ffff087224 */ /* 0x002fe200078e00ff */
[C---:B-----5:R-:W-:Y:S01]  /*8ed0*/  LOP3.LUT R35, R28.reuse, 0xffff0000, RZ, 0xc0, !PT ;  /* 0xffff00001c237812 */ /* 0x060fe200078ec0ff */
[----:B------:R-:W-:Y:S01]  /*8ee0*/  IMAD.MOV.U32 R10, RZ, RZ, RZ ;  /* 0x000000ffff0a7224 */ /* 0x000fe200078e00ff */
[----:B------:R-:W-:Y:S01]  /*8ef0*/  SHF.R.S32.HI R0, RZ, 0x1, R0 ;  /* 0x00000001ff007819 */ /* 0x000fe20000011400 */
[----:B------:R-:W-:Y:S01]  /*8f00*/  IMAD.U32 R33, R28, 0x10000, RZ ;  /* 0x000100001c217824 */ /* 0x000fe200078e00ff */
[C---:B------:R-:W-:Y:S01]  /*8f10*/  SHF.L.U32 R28, R30.reuse, 0x10, RZ ;  /* 0x000000101e1c7819 */ /* 0x040fe200000006ff */
[----:B------:R-:W-:Y:S01]  /*8f20*/  IMAD.U32 R26, R29, 0x10000, RZ ;  /* 0x000100001d1a7824 */ /* 0x000fe200078e00ff */
[----:B------:R-:W-:Y:S01]  /*8f30*/  ISETP.GE.AND P1, PT, R15, R0, PT ;  /* 0x000000000f00720c */ /* 0x000fe20003f26270 */
[--C-:B------:R-:W-:Y:S01]  /*8f40*/  IMAD.MOV.U32 R4, RZ, RZ, R0.reuse ;  /* 0x000000ffff047224 */ /* 0x100fe200078e0000 */
[----:B------:R-:W-:Y:S01]  /*8f50*/  LOP3.LUT R39, R30, 0xffff0000, RZ, 0xc0, !PT ;  /* 0xffff00001e277812 */ /* 0x000fe200078ec0ff */
[C---:B------:R-:W-:Y:S01]  /*8f60*/  IMAD.U32 R30, R31.reuse, 0x10000, RZ ;  /* 0x000100001f1e7824 */ /* 0x040fe200078e00ff */
[----:B------:R-:W-:Y:S02]  /*8f70*/  LOP3.LUT R41, R31, 0xffff0000, RZ, 0xc0, !PT ;  /* 0xffff00001f297812 */ /* 0x000fe400078ec0ff */
[----:B------:R-:W-:Y:S07]  /*8f80*/  LOP3.LUT R37, R29, 0xffff0000, RZ, 0xc0, !PT ;  /* 0xffff00001d257812 */ /* 0x000fee00078ec0ff */
[C---:B------:R-:W-:Y:S01]  /*8f90*/  @P1 IADD3 R4, -R0.reuse, RZ, RZ ;  /* 0x000000ff00041210 */ /* 0x040fe20007ffe1ff */
[----:B------:R-:W-:Y:S01]  /*8fa0*/  @P1 IMAD.MOV R8, RZ, RZ, -R0 ;  /* 0x000000ffff081224 */ /* 0x000fe200078e0a00 */
[----:B------:R-:W-:Y:S02]  /*8fb0*/  @P1 IADD3 R10, -R0, RZ, RZ ;  /* 0x000000ff000a1210 */ /* 0x000fe40007ffe1ff */
[C---:B------:R-:W-:Y:S02]  /*8fc0*/  LEA R2, P0, R4.reuse, R2, 0x1 ;  /* 0x0000000204027211 */ /* 0x040fe400078008ff */
[----:B------:R-:W-:Y:S02]  /*8fd0*/  IADD3 R9, P2, R149, R8, RZ ;  /* 0x0000000895097210 */ /* 0x000fe40007f5e0ff */
[----:B------:R-:W-:Y:S02]  /*8fe0*/  LEA.HI.X.SX32 R3, R4, R3, 0x1, P0 ;  /* 0x0000000304037211 */ /* 0x000fe400000f0eff */
[C---:B------:R-:W-:Y:S02]  /*8ff0*/  LEA R48, P0, R9.reuse, R126, 0x1 ;  /* 0x0000007e09307211 */ /* 0x040fe400078008ff */
[----:B------:R-:W-:Y:S01]  /*9000*/  LEA.HI.X.SX32 R8, R8, R140, 0x1, P2 ;  /* 0x0000008c08087211 */ /* 0x000fe200010f0eff */
[----:B------:R-:W3:Y:S03]  /*9010*/  LD.E.128 R4, [R2.64] ;  /* 0x0000000602047980 */ /* 0x000ee6000c101d00 */
[----:B------:R-:W-:Y:S02]  /*9020*/  LEA.HI.X R49, R9, R127, R8, 0x1, P0 ;  /* 0x0000007f09317211 */ /* 0x000fe400000f0c08 */
[----:B------:R-:W-:Y:S04]  /*9030*/  IADD3 R11, P0, R149, R10, RZ ;  /* 0x0000000a950b7210 */ /* 0x000fe80007f1e0ff */
[----:B--2---:R-:W2:Y:S01]  /*9040*/  LD.E.128 R48, [R48.64] ;  /* 0x0000000630307980 */ /* 0x004ea2000c101d00 */
[----:B------:R-:W-:Y:S02]  /*9050*/  LEA.HI.X.SX32 R0, R10, R140, 0x1, P0 ;  /* 0x0000008c0a007211 */ /* 0x000fe400000f0eff */
[C---:B------:R-:W-:Y:S04]  /*9060*/  LEA R8, P0, R11.reuse, R128, 0x1 ;  /* 0x000000800b087211 */ /* 0x040fe800078008ff */
[----:B------:R-:W-:Y:S05]  /*9070*/  LEA.HI.X R9, R11, R129, R0, 0x1, P0 ;  /* 0x000000810b097211 */ /* 0x000fea00000f0c00 */
[----:B----4-:R3:W4:Y:S02]  /*9080*/  LD.E.128 R44, [R8.64] ;  /* 0x00000006082c7980 */ /* 0x010724000c101d00 */
[C---:B---3--:R-:W-:Y:S01]  /*9090*/  IMAD.U32 R8, R7.reuse, 0x10000, RZ ;  /* 0x0001000007087824 */ /* 0x048fe200078e00ff */
[----:B------:R-:W-:Y:S01]  /*90a0*/  LOP3.LUT R10, R7, 0xffff0000, RZ, 0xc0, !PT ;  /* 0xffff0000070a7812 */ /* 0x000fe200078ec0ff */
[C---:B------:R-:W-:Y:S01]  /*90b0*/  IMAD.U32 R0, R4.reuse, 0x10000, RZ ;  /* 0x0001000004007824 */ /* 0x040fe200078e00ff */
[----:B------:R-:W-:Y:S02]  /*90c0*/  LOP3.LUT R2, R4, 0xffff0000, RZ, 0xc0, !PT ;  /* 0xffff000004027812 */ /* 0x000fe400078ec0ff */
[C---:B------:R-:W-:Y:S02]  /*90d0*/  SHF.L.U32 R3, R5.reuse, 0x10, RZ ;  /* 0x0000001005037819 */ /* 0x040fe400000006ff */
[----:B------:R-:W-:Y:S01]  /*90e0*/  LOP3.LUT R4, R5, 0xffff0000, RZ, 0xc0, !PT ;  /* 0xffff000005047812 */ /* 0x000fe200078ec0ff */
[----:B------:R-:W-:Y:S01]  /*90f0*/  IMAD.U32 R5, R6, 0x10000, RZ ;  /* 0x0001000006057824 */ /* 0x000fe200078e00ff */
[----:B--2---:R-:W-:Y:S01]  /*9100*/  SHF.L.U32 R31, R48, 0x10, RZ ;  /* 0x00000010301f7819 */ /* 0x004fe200000006ff */
[----:B------:R-:W-:Y:S01]  /*9110*/  IMAD.U32 R24, R49, 0x10000, RZ ;  /* 0x0001000031187824 */ /* 0x000fe200078e00ff */
        /* <DEDUP_REMOVED lines=12> */
[----:B------:R-:W-:Y:S02]  /*91e0*/  @!P1 FADD.FTZ R24, -R24, -RZ ;  /* 0x800000ff18189221 */ /* 0x000fe40000010100 */
[----:B------:R-:W-:Y:S01]  /*91f0*/  FMUL.FTZ R0, R0, R31 ;  /* 0x0000001f00007220 */ /* 0x000fe20000410000 */
[----:B----4-:R-:W-:Y:S01]  /*9200*/  LOP3.LUT R31, R47, 0xffff0000, RZ, 0xc0, !PT ;  /* 0xffff00002f1f7812 */ /* 0x010fe200078ec0ff */
[----:B------:R-:W-:Y:S02]  /*9210*/  FMUL.FTZ R7, R8, R7 ;  /* 0x0000000708077220 */ /* 0x000fe40000410000 */
[----:B------:R-:W-:Y:S01]  /*9220*/  FMUL.FTZ R8, R10, R9 ;  /* 0x000000090a087220 */ /* 0x000fe20000410000 */
[C---:B------:R-:W-:Y:S01]  /*9230*/  LOP3.LUT R10, R44.reuse, 0xffff0000, RZ, 0xc0, !PT ;  /* 0xffff00002c0a7812 */ /* 0x040fe200078ec0ff */
[----:B------:R-:W-:Y:S02]  /*9240*/  IMAD.U32 R9, R44, 0x10000, RZ ;  /* 0x000100002c097824 */ /* 0x000fe400078e00ff */
[----:B------:R-:W-:Y:S02]  /*9250*/  @!P1 FADD.FTZ R12, -R12, -RZ ;  /* 0x800000ff0c0c9221 */ /* 0x000fe40000010100 */
[----:B------:R-:W-:Y:S02]  /*9260*/  @!P1 FADD.FTZ R27, -R27, -RZ ;  /* 0x800000ff1b1b9221 */ /* 0x000fe40000010100 */
[----:B------:R-:W-:Y:S01]  /*9270*/  FMUL.FTZ R2, R2, R29 ;  /* 0x0000001d02027220 */ /* 0x000fe20000410000 */
[----:B------:R-:W-:Y:S01]  /*9280*/  SHF.L.U32 R29, R47, 0x10, RZ ;  /* 0x000000102f1d7819 */ /* 0x000fe200000006ff */
[----:B------:R-:W-:Y:S01]  /*9290*/  FMUL.FTZ R6, R6, R11 ;  /* 0x0000000b06067220 */ /* 0x000fe20000410000 */
[----:B------:R-:W-:Y:S01]  /*92a0*/  SHF.L.U32 R11, R45, 0x10, RZ ;  /* 0x000000102d0b7819 */ /* 0x000fe200000006ff */
[----:B------:R-:W-:Y:S02]  /*92b0*/  FMUL.FTZ R3, R3, R24 ;  /* 0x0000001803037220 */ /* 0x000fe40000410000 */
[----:B------:R-:W-:Y:S02]  /*92c0*/  FFMA.FTZ R0, R33, R9, R0 ;  /* 0x0000000921007223 */ /* 0x000fe40000010000 */
[----:B------:R-:W-:Y:S01]  /*92d0*/  FMUL.FTZ R5, R5, R12 ;  /* 0x0000000c05057220 */ /* 0x000fe20000410000 */
[----:B------:R-:W-:Y:S01]  /*92e0*/  LOP3.LUT R12, R45, 0xffff0000, RZ, 0xc0, !PT ;  /* 0xffff00002d0c7812 */ /* 0x000fe200078ec0ff */
[----:B------:R-:W-:Y:S01]  /*92f0*/  FMUL.FTZ R4, R4, R27 ;  /* 0x0000001b04047220 */ /* 0x000fe20000410000 */
[C---:B------:R-:W-:Y:S01]  /*9300*/  LOP3.LUT R27, R46.reuse, 0xffff0000, RZ, 0xc0, !PT ;  /* 0xffff00002e1b7812 */ /* 0x040fe200078ec0ff */
[----:B------:R-:W-:Y:S02]  /*9310*/  FFMA.FTZ R2, R35, R10, R2 ;  /* 0x0000000a23027223 */ /* 0x000fe40000010002 */
[----:B------:R-:W-:Y:S02]  /*9320*/  IMAD.U32 R24, R46, 0x10000, RZ ;  /* 0x000100002e187824 */ /* 0x000fe400078e00ff */
        /* <DEDUP_REMOVED lines=8> */
[----:B------:R-:W-:Y:S04]  /*93b0*/  F2FP.BF16.PACK_AB R30, R6, R5 ;  /* 0x00000005061e723e */ /* 0x000fe800000010ff */
[----:B------:R-:W-:Y:S02]  /*93c0*/  F2FP.BF16.PACK_AB R31, R8, R7 ;  /* 0x00000007081f723e */ /* 0x000fe400000010ff */
.L_x_5797:
[----:B------:R-:W-:Y:S05]  /*93d0*/  BSYNC B0 ;  /* 0x0000000000007941 */ /* 0x000fea0003800000 */
.L_x_5796:
[----:B-1----:R-:W-:Y:S01]  /*93e0*/  LEA R4, P1, R88, R130, 0x1 ;  /* 0x0000008258047211 */ /* 0x002fe200078208ff */
[----:B------:R-:W-:Y:S01]  /*93f0*/  BSSY B0, `(.L_x_5798) ;  /* 0x000005b000007945 */ /* 0x000fe20003800000 */
[----:B------:R-:W-:Y:S02]  /*9400*/  LEA R2, P0, R116, R124, 0x1 ;  /* 0x0000007c74027211 */ /* 0x000fe400078008ff */
        /* <DEDUP_REMOVED lines=24> */
[----:B------:R-:W-:Y:S02]  /*9590*/  LEA.HI.X.SX32 R0, R5, R132, 0x1, P2 ;  /* 0x0000008405007211 */ /* 0x000fe400010f0eff */
[C---:B----4-:R-:W-:Y:S01]  /*95a0*/  LEA R44, P0, R29.reuse, R126, 0x1 ;  /* 0x0000007e1d2c7211 */ /* 0x050fe200078008ff */
        /* <DEDUP_REMOVED lines=40> */
[----:B------:R-:W-:Y:S01]  /*9830*/  FMUL.FTZ R2, R2, R27 ;  /* 0x0000001b02027220 */ /* 0x000fe20000410000 */
[C---:B------:R-:W-:Y:S01]  /*9840*/  LOP3.LUT R27, R42.reuse, 0xffff0000, RZ, 0xc0, !PT ;  /* 0xffff00002a1b7812 */ /* 0x040fe200078ec0ff */
[----:B------:R-:W-:Y:S01]  /*9850*/  FMUL.FTZ R3, R3, R24 ;  /* 0x0000001803037220 */ /* 0x000fe20000410000 */
[----:B------:R-:W-:Y:S01]  /*9860*/  SHF.L.U32 R24, R42, 0x10, RZ ;  /* 0x000000102a187819 */ /* 0x000fe200000006ff */
[----:B------:R-:W-:Y:S02]  /*9870*/  FMUL.FTZ R6, R6, R11 ;  /* 0x0000000b06067220 */ /* 0x000fe40000410000 */
[----:B------:R-:W-:Y:S02]  /*9880*/  IMAD.U32 R11, R41, 0x10000, RZ ;  /* 0x00010000290b7824 */ /* 0x000fe400078e00ff */
[----:B------:R-:W-:Y:S02]  /*9890*/  FFMA.FTZ R0, R31, R9, R0 ;  /* 0x000000091f007223 */ /* 0x000fe40000010000 */
[----:B------:R-:W-:Y:S01]  /*98a0*/  FMUL.FTZ R5, R5, R12 ;  /* 0x0000000c05057220 */ /* 0x000fe20000410000 */
[----:B------:R-:W-:Y:S01]  /*98b0*/  LOP3.LUT R12, R41, 0xffff0000, RZ, 0xc0, !PT ;  /* 0xffff0000290c7812 */ /* 0x000fe200078ec0ff */
[----:B------:R-:W-:Y:S02]  /*98c0*/  FMUL.FTZ R4, R4, R25 ;  /* 0x0000001904047220 */ /* 0x000fe40000410000 */
        /* <DEDUP_REMOVED lines=13> */
.L_x_5799:
[----:B------:R-:W-:Y:S05]  /*99a0*/  BSYNC B0 ;  /* 0x0000000000007941 */ /* 0x000fea0003800000 */
.L_x_5798:
[C---:B-1----:R-:W-:Y:S04]  /*99b0*/  LEA R2, P0, R86.reuse, R130, 0x1 ;  /* 0x0000008256027211 */ /* 0x042fe800078008ff */
[----:B------:R-:W-:Y:S05]  /*99c0*/  LEA.HI.X R3, R86, R131, R85, 0x1, P0 ;  /* 0x0000008356037211 */ /* 0x000fea00000f0c55 */
[----:B-----5:R1:W-:Y:S04]  /*99d0*/  ST.E.128 [R2.64], R8 ;  /* 0x0000000802007985 */ /* 0x0203e8000c101d06 */
.L_x_5793:
[----:B------:R-:W-:Y:S05]  /*99e0*/  BSYNC B1 ;  /* 0x0000000000017941 */ /* 0x000fea0003800000 */
.L_x_5792:
[----:B-1-3--:R-:W3:Y:S02]  /*99f0*/  LD.E R3, [R22.64+0xd0] ;  /* 0x0000d00616037980 */ /* 0x00aee4000c101900 */
[----:B---3--:R-:W-:Y:S05]  /*9a00*/  IMAD.U32 R3, R3, -0x20, RZ ;  /* 0xffffffe003037824 */ /* 0x008fea00078e00ff */
[C---:B------:R-:W-:Y:S02]  /*9a10*/  LEA R128, P1, R3.reuse, R128, 0x1 ;  /* 0x0000008003807211 */ /* 0x040fe400078208ff */
[C---:B------:R-:W-:Y:S02]  /*9a20*/  LEA R126, P0, R3.reuse, R126, 0x1 ;  /* 0x0000007e037e7211 */ /* 0x040fe400078008ff */
[C---:B------:R-:W-:Y:S02]  /*9a30*/  LEA.HI.X.SX32 R129, R3.reuse, R129, 0x1, P1 ;  /* 0x0000008103817211 */ /* 0x040fe400008f0eff */
[----:B------:R-:W-:Y:S01]  /*9a40*/  LEA.HI.X.SX32 R127, R3, R127, 0x1, P0 ;  /* 0x0000007f037f7211 */ /* 0x000fe200000f0eff */
[----:B------:R-:W-:-:S05]  /*9a50*/  BRA `(.L_x_5767) ;  /* 0x000002e000007947 */ /* 0x000fca0003800000 */
.L_x_5757:
[----:B----4-:R-:W2:Y:S01]  /*9a60*/  @P2 LD.E.128 R28, [R124.64] ;  /* 0x000000067c1c2980 */ /* 0x010ea2000c101d00 */
[C---:B------:R-:W-:Y:S04]  /*9a70*/  ISETP.GE.AND P0, PT, R81.reuse, R176, PT ;  /* 0x000000b05100720c */ /* 0x040fe80003f06270 */
[----:B------:R-:W-:Y:S11]  /*9a80*/  ISETP.GE.AND P0, PT, R81, R174, !P0 ;  /* 0x000000ae5100720c */ /* 0x000ff60004706270 */
[----:B------:R-:W-:Y:S02]  /*9a90*/  @!UPT UIADD3 URZ, URZ, URZ, URZ ;  /* 0x0000003f3f3ff290 */ /* 0x000fe4000fffe03f */
[C---:B------:R-:W-:Y:S04]  /*9aa0*/  @P0 LEA R36, P1, R102.reuse, R124, 0x1 ;  /* 0x0000007c66240211 */ /* 0x040fe800078208ff */
[----:B------:R-:W-:Y:S02]  /*9ab0*/  @P0 LEA.HI.X R37, R102, R125, R99, 0x1, P1 ;  /* 0x0000007d66250211 */ /* 0x000fe400008f0c63 */
[C---:B------:R-:W-:Y:S04]  /*9ac0*/  @P0 LEA R34, P1, R72.reuse, R130, 0x1 ;  /* 0x0000008248220211 */ /* 0x040fe800078208ff */
[----:B------:R-:W-:Y:S02]  /*9ad0*/  @P0 LEA.HI.X R35, R72, R131, R73, 0x1, P1 ;  /* 0x0000008348230211 */ /* 0x000fe400008f0c49 */
[C---:B------:R-:W-:Y:S04]  /*9ae0*/  ISETP.GE.AND P1, PT, R80.reuse, R176, PT ;  /* 0x000000b05000720c */ /* 0x040fe80003f26270 */
[----:B------:R-:W-:Y:S01]  /*9af0*/  ISETP.GE.AND P1, PT, R80, R174, !P1 ;  /* 0x000000ae5000720c */ /* 0x000fe20004f26270 */
[----:B--2---:R-:W-:Y:S04]  /*9b00*/  @P2 ST.E.128 [R130.64], R28 ;  /* 0x0000001c82002985 */ /* 0x004fe8000c101d06 */
[----:B------:R-:W2:Y:S04]  /*9b10*/  @P2 LD.E.128 R4, [R124.64+0x80] ;  /* 0x000080067c042980 */ /* 0x000ea8000c101d00 */
[----:B--2---:R1:W-:Y:S04]  /*9b20*/  @P2 ST.E.128 [R130.64+0x80], R4 ;  /* 0x0000800482002985 */ /* 0x0043e8000c101d06 */
[----:B------:R-:W2:Y:S04]  /*9b30*/  @P2 LD.E.128 R24, [R124.64+0x100] ;  /* 0x000100067c182980 */ /* 0x000ea8000c101d00 */
[----:B--2---:R2:W-:Y:S01]  /*9b40*/  @P2 ST.E.128 [R130.64+0x100], R24 ;  /* 0x0001001882002985 */ /* 0x0045e2000c101d06 */
[C---:B------:R-:W-:Y:S03]  /*9b50*/  @P1 LEA R32, P2, R104.reuse, R124, 0x1 ;  /* 0x0000007c68201211 */ /* 0x040fe600078408ff */
[----:B------:R-:W3:Y:S01]  /*9b60*/  @P0 LD.E.128 R8, [R36.64] ;  /* 0x0000000624080980 */ /* 0x000ee2000c101d00 */
[----:B------:R-:W-:Y:S03]  /*9b70*/  @P1 LEA.HI.X R33, R104, R125, R101, 0x1, P2 ;  /* 0x0000007d68211211 */ /* 0x000fe600010f0c65 */
[----:B---3--:R-:W-:Y:S04]  /*9b80*/  @P0 ST.E.128 [R34.64], R8 ;  /* 0x0000000822000985 */ /* 0x008fe8000c101d06 */
[----:B-1----:R-:W3:Y:S04]  /*9b90*/  @P0 LD.E.128 R4, [R36.64+0x80] ;  /* 0x0000800624040980 */ /* 0x002ee8000c101d00 */
[----:B---3--:R-:W-:Y:S04]  /*9ba0*/  @P0 ST.E.128 [R34.64+0x80], R4 ;  /* 0x0000800422000985 */ /* 0x008fe8000c101d06 */
[----:B------:R-:W3:Y:S04]  /*9bb0*/  @P0 LD.E.128 R28, [R36.64+0x100] ;  /* 0x00010006241c0980 */ /* 0x000ee8000c101d00 */
[----:B---3--:R1:W-:Y:S01]  /*9bc0*/  @P0 ST.E.128 [R34.64+0x100], R28 ;  /* 0x0001001c22000985 */ /* 0x0083e2000c101d06 */
[C---:B------:R-:W-:Y:S03]  /*9bd0*/  @P1 LEA R2, P0, R97.reuse, R130, 0x1 ;  /* 0x0000008261021211 */ /* 0x040fe600078008ff */
[----:B--2---:R-:W2:Y:S01]  /*9be0*/  @P1 LD.E.128 R24, [R32.64] ;  /* 0x0000000620181980 */ /* 0x004ea2000c101d00 */
[----:B------:R-:W-:Y:S02]  /*9bf0*/  @P1 LEA.HI.X R3, R97, R131, R98, 0x1, P0 ;  /* 0x0000008361031211 */ /* 0x000fe400000f0c62 */
[C---:B------:R-:W-:Y:S04]  /*9c00*/  ISETP.GE.AND P0, PT, R79.reuse, R176, PT ;  /* 0x000000b04f00720c */ /* 0x040fe80003f06270 */
[----:B------:R-:W-:Y:S11]  /*9c10*/  ISETP.GE.AND P0, PT, R79, R174, !P0 ;  /* 0x000000ae4f00720c */ /* 0x000ff60004706270 */
[----:B------:R-:W-:Y:S02]  /*9c20*/  @!UPT UIADD3 URZ, URZ, URZ, URZ ;  /* 0x0000003f3f3ff290 */ /* 0x000fe4000fffe03f */
[----:B------:R-:W-:Y:S02]  /*9c30*/  @P0 IMAD R0, R173, 0x60, RZ ;  /* 0x00000060ad000824 */ /* 0x000fe400078e02ff */
[----:B-1----:R-:W-:Y:S04]  /*9c40*/  @P0 IMAD.WIDE.U32 R34, R172, 0x60, R124 ;  /* 0x00000060ac220825 */ /* 0x002fe800078e007c */
[----:B------:R-:W-:Y:S02]  /*9c50*/  @P0 IMAD.IADD R35, R35, 0x1, R0 ;  /* 0x0000000123230824 */ /* 0x000fe400078e0200 */
[----:B------:R-:W-:Y:S01]  /*9c60*/  @P0 IMAD R0, R137, 0x60, RZ ;  /* 0x0000006089000824 */ /* 0x000fe200078e02ff */
[----:B--2---:R1:W-:Y:S04]  /*9c70*/  @P1 ST.E.128 [R2.64], R24 ;  /* 0x0000001802001985 */ /* 0x0043e8000c101d06 */
[----:B------:R-:W2:Y:S04]  /*9c80*/  @P1 LD.E.128 R8, [R32.64+0x80] ;  /* 0x0000800620081980 */ /* 0x000ea8000c101d00 */
[----:B--2---:R2:W-:Y:S04]  /*9c90*/  @P1 ST.E.128 [R2.64+0x80], R8 ;  /* 0x0000800802001985 */ /* 0x0045e8000c101d06 */
[----:B------:R3:W4:Y:S02]  /*9ca0*/  @P1 LD.E.128 R4, [R32.64+0x100] ;  /* 0x0001000620041980 */ /* 0x000724000c101d00 */
[----:B---3--:R-:W-:Y:S04]  /*9cb0*/  @P0 IMAD.WIDE.U32 R32, R136, 0x60, R130 ;  /* 0x0000006088200825 */ /* 0x008fe800078e0082 */
[----:B------:R-:W-:Y:S01]  /*9cc0*/  @P0 IMAD.IADD R33, R33, 0x1, R0 ;  /* 0x0000000121210824 */ /* 0x000fe200078e0200 */
[----:B----4-:R3:W-:Y:S04]  /*9cd0*/  @P1 ST.E.128 [R2.64+0x100], R4 ;  /* 0x0001000402001985 */ /* 0x0107e8000c101d06 */
[----:B------:R-:W4:Y:S04]  /*9ce0*/  @P0 LD.E.128 R28, [R34.64] ;  /* 0x00000006221c0980 */ /* 0x000f28000c101d00 */
[----:B----4-:R3:W-:Y:S04]  /*9cf0*/  @P0 ST.E.128 [R32.64], R28 ;  /* 0x0000001c20000985 */ /* 0x0107e8000c101d06 */
[----:B-1----:R-:W4:Y:S04]  /*9d00*/  @P0 LD.E.128 R24, [R34.64+0x80] ;  /* 0x0000800622180980 */ /* 0x002f28000c101d00 */
[----:B----4-:R3:W-:Y:S04]  /*9d10*/  @P0 ST.E.128 [R32.64+0x80], R24 ;  /* 0x0000801820000985 */ /* 0x0107e8000c101d06 */
[----:B--2---:R-:W2:Y:S04]  /*9d20*/  @P0 LD.E.128 R8, [R34.64+0x100] ;  /* 0x0001000622080980 */ /* 0x004ea8000c101d00 */
[----:B--2---:R3:W-:Y:S02]  /*9d30*/  @P0 ST.E.128 [R32.64+0x100], R8 ;  /* 0x0001000820000985 */ /* 0x0047e4000c101d06 */
.L_x_5767:
[----:B------:R-:W-:Y:S05]  /*9d40*/  BSYNC B2 ;  /* 0x0000000000027941 */ /* 0x000fea0003800000 */
.L_x_5756:
[----:B------:R-:W-:Y:S01]  /*9d50*/  ISETP.NE.U32.AND P1, PT, R212, RZ, PT ;  /* 0x000000ffd400720c */ /* 0x000fe20003f25070 */
[----:B---3--:R-:W3:Y:S01]  /*9d60*/  LD.E R3, [R22.64+0x128] ;  /* 0x0001280616037980 */ /* 0x008ee2000c101900 */
[----:B------:R-:W-:Y:S02]  /*9d70*/  BSSY B0, `(.L_x_5800) ;  /* 0x000005e000007945 */ /* 0x000fe40003800000 */
[----:B------:R-:W-:Y:S01]  /*9d80*/  ISETP.NE.AND.EX P1, PT, R213, RZ, PT, P1 ;  /* 0x000000ffd500720c */ /* 0x000fe20003f25310 */
[----:B---3--:R-:W-:Y:S05]  /*9d90*/  IMAD.U32 R3, R3, -0x40, RZ ;  /* 0xffffffc003037824 */ /* 0x008fea00078e00ff */
[C---:B--2---:R-:W-:Y:S04]  /*9da0*/  LEA R124, P0, R3.reuse, R124, 0x1 ;  /* 0x0000007c037c7211 */ /* 0x044fe800078008ff */
        /* <DEDUP_REMOVED lines=11> */
[----:B------:R-:W-:Y:S05]  /*9e60*/  IABS R5, R17 ;  /* 0x0000001100057213 */ /* 0x000fea0000000000 */
[----:B------:R-:W5:Y:S01]  /*9e70*/  LD.E.64 R24, [R22.64+0x20] ;  /* 0x0000200616187980 */ /* 0x000f62000c101b00 */
[-C--:B--2---:R-:W-:Y:S02]  /*9e80*/  IABS R3, R2.reuse ;  /* 0x0000000200037213 */ /* 0x084fe40000000000 */
[----:B------:R-:W-:Y:S02]  /*9e90*/  IABS R7, R2 ;  /* 0x0000000200077213 */ /* 0x000fe40000000000 */
[----:B------:R-:W2:Y:S03]  /*9ea0*/  I2F.RP R8, R3 ;  /* 0x0000000300087306 */ /* 0x000ea60000209400 */
[----:B------:R-:W-:Y:S07]  /*9eb0*/  IMAD.MOV R7, RZ, RZ, -R7 ;  /* 0x000000ffff077224 */ /* 0x000fee00078e0a07 */
[----:B--2---:R-:W2:Y:S02]  /*9ec0*/  MUFU.RCP R0, R8 ;  /* 0x0000000800007308 */ /* 0x004ea40000001000 */
[----:B--2---:R-:W-:Y:S01]  /*9ed0*/  IADD3 R4, R0, 0xffffffe, RZ ;  /* 0x0ffffffe00047810 */ /* 0x004fe20007ffe0ff */
[----:B------:R-:W2:Y:S07]  /*9ee0*/  LD.E.64 R8, [R22.64+0x38] ;  /* 0x0000380616087980 */ /* 0x000eae000c101b00 */
[----:B------:R-:W1:Y:S02]  /*9ef0*/  F2I.FTZ.U32.TRUNC.NTZ R11, R4 ;  /* 0x00000004000b7305 */ /* 0x000e64000021f000 */
[--C-:B-1----:R-:W-:Y:S04]  /*9f00*/  IMAD.MOV R0, RZ, RZ, -R11.reuse ;  /* 0x000000ffff007224 */ /* 0x102fe800078e0a0b */
[----:B------:R-:W-:Y:S04]  /*9f10*/  IMAD R0, R0, R3, RZ ;  /* 0x0000000300007224 */ /* 0x000fe800078e02ff */
[----:B------:R-:W-:Y:S02]  /*9f20*/  IMAD.HI.U32 R0, R11, R0, R10 ;  /* 0x000000000b007227 */ /* 0x000fe400078e000a */
[----:B----4-:R-:W4:Y:S04]  /*9f30*/  LD.E.64 R10, [R22.64+0x28] ;  /* 0x00002806160a7980 */ /* 0x010f28000c101b00 */
        /* <DEDUP_REMOVED lines=8> */
[----:B------:R-:W-:Y:S01]  /*9fc0*/  @!P0 IADD3 R4, R4, 0x1, RZ ;  /* 0x0000000104048810 */ /* 0x000fe20007ffe0ff */
[----:B------:R-:W-:Y:S01]  /*9fd0*/  @!P0 IMAD.IADD R5, R5, 0x1, -R3 ;  /* 0x0000000105058824 */ /* 0x000fe200078e0a03 */
[----:B------:R-:W-:Y:S02]  /*9fe0*/  ISETP.NE.AND P0, PT, R2, RZ, PT ;  /* 0x000000ff0200720c */ /* 0x000fe40003f05270 */
[-C--:B------:R-:W-:Y:S02]  /*9ff0*/  ISETP.GE.U32.AND P5, PT, R6, R3.reuse, PT ;  /* 0x000000030600720c */ /* 0x080fe40003fa6070 */
[----:B------:R-:W-:Y:S02]  /*a000*/  ISETP.GE.U32.AND P4, PT, R5, R3, PT ;  /* 0x000000030500720c */ /* 0x000fe40003f86070 */
[-C--:B------:R-:W-:Y:S02]  /*a010*/  LOP3.LUT R5, R16, R2.reuse, RZ, 0x3c, !PT ;  /* 0x0000000210057212 */ /* 0x080fe400078e3cff */
[-C--:B------:R-:W-:Y:S02]  /*a020*/  LOP3.LUT R3, R17, R2.reuse, RZ, 0x3c, !PT ;  /* 0x0000000211037212 */ /* 0x080fe400078e3cff */
[----:B------:R-:W-:Y:S02]  /*a030*/  ISETP.GE.AND P2, PT, R5, RZ, PT ;  /* 0x000000ff0500720c */ /* 0x000fe40003f46270 */
[----:B------:R-:W-:Y:S02]  /*a040*/  ISETP.GE.AND P1, PT, R3, RZ, PT ;  /* 0x000000ff0300720c */ /* 0x000fe40003f26270 */
[----:B------:R-:W-:Y:S02]  /*a050*/  LOP3.LUT R3, RZ, R2, RZ, 0x33, !PT ;  /* 0x00000002ff037212 */ /* 0x000fe400078e33ff */
[----:B------:R-:W-:Y:S02]  /*a060*/  @P5 IADD3 R0, R0, 0x1, RZ ;  /* 0x0000000100005810 */ /* 0x000fe40007ffe0ff */
[----:B------:R-:W-:Y:S05]  /*a070*/  @P4 IADD3 R4, R4, 0x1, RZ ;  /* 0x0000000104044810 */ /* 0x000fea0007ffe0ff */
[----:B------:R-:W-:Y:S02]  /*a080*/  @!P2 IMAD.MOV R0, RZ, RZ, -R0 ;  /* 0x000000ffff00a224 */ /* 0x000fe400078e0a00 */
[----:B------:R-:W-:Y:S05]  /*a090*/  @!P1 IMAD.MOV R4, RZ, RZ, -R4 ;  /* 0x000000ffff049224 */ /* 0x000fea00078e0a04 */
[C---:B------:R-:W-:Y:S02]  /*a0a0*/  SEL R4, R3.reuse, R4, !P0 ;  /* 0x0000000403047207 */ /* 0x040fe40004000000 */
[----:B------:R-:W-:Y:S02]  /*a0b0*/  SEL R3, R3, R0, !P0 ;  /* 0x0000000003037207 */ /* 0x000fe40004000000 */
[CC--:B------:R-:W-:Y:S02]  /*a0c0*/  LEA R30, P1, R4.reuse, R212.reuse, 0x2 ;  /* 0x000000d4041e7211 */ /* 0x0c0fe400078210ff */
[C---:B------:R-:W-:Y:S02]  /*a0d0*/  LEA R28, P0, R3.reuse, R212, 0x2 ;  /* 0x000000d4031c7211 */ /* 0x040fe400078010ff */
[-C--:B------:R-:W-:Y:S02]  /*a0e0*/  LEA.HI.X.SX32 R31, R4, R213.reuse, 0x2, P1 ;  /* 0x000000d5041f7211 */ /* 0x080fe400008f16ff */
[C---:B------:R-:W-:Y:S01]  /*a0f0*/  LEA.HI.X.SX32 R29, R3.reuse, R213, 0x2, P0 ;  /* 0x000000d5031d7211 */ /* 0x040fe200000f16ff */
[----:B------:R-:W-:Y:S01]  /*a100*/  IMAD.IADD R3, R3, 0x1, -R4 ;  /* 0x0000000103037824 */ /* 0x000fe200078e0a04 */
[----:B------:R-:W-:Y:S01]  /*a110*/  IADD3 R0, -R16, R17, RZ ;  /* 0x0000001110007210 */ /* 0x000fe20007ffe1ff */
[----:B------:R-:W2:Y:S04]  /*a120*/  LD.E R5, [R30.64] ;  /* 0x000000061e057980 */ /* 0x000ea8000c101900 */
[----:B------:R-:W-:Y:S01]  /*a130*/  IMAD R0, R3, R2, R0 ;  /* 0x0000000203007224 */ /* 0x000fe200078e0200 */
[----:B------:R-:W2:Y:S03]  /*a140*/  LD.E R6, [R28.64] ;  /* 0x000000061c067980 */ /* 0x000ea6000c101900 */
[-C--:B---3--:R-:W-:Y:S01]  /*a150*/  IMAD R4, R27, R0.reuse, RZ ;  /* 0x000000001b047224 */ /* 0x088fe200078e02ff */
[----:B------:R-:W-:Y:S01]  /*a160*/  SHF.R.S32.HI R3, RZ, 0x1f, R0 ;  /* 0x0000001fff037819 */ /* 0x000fe20000011400 */
[C---:B------:R-:W-:Y:S04]  /*a170*/  IMAD.WIDE.U32 R16, R26.reuse, R0, RZ ;  /* 0x000000001a107225 */ /* 0x040fe800078e00ff */
[----:B--2---:R-:W-:Y:S02]  /*a180*/  IMAD.IADD R6, R5, 0x1, -R6 ;  /* 0x0000000105067824 */ /* 0x004fe400078e0a06 */
[----:B------:R-:W-:Y:S02]  /*a190*/  IMAD R5, R26, R3, R4 ;  /* 0x000000031a057224 */ /* 0x000fe400078e0204 */
[-C--:B-----5:R-:W-:Y:S01]  /*a1a0*/  IMAD R4, R25, R6.reuse, RZ ;  /* 0x0000000619047224 */ /* 0x0a0fe200078e02ff */
[----:B------:R-:W-:Y:S01]  /*a1b0*/  SHF.R.S32.HI R7, RZ, 0x1f, R6 ;  /* 0x0000001fff077819 */ /* 0x000fe20000011406 */
[----:B------:R-:W-:Y:S04]  /*a1c0*/  IMAD.IADD R17, R17, 0x1, R5 ;  /* 0x0000000111117824 */ /* 0x000fe800078e0205 */
[CC--:B------:R-:W-:Y:S02]  /*a1d0*/  IMAD R4, R24.reuse, R7.reuse, R4 ;  /* 0x0000000718047224 */ /* 0x0c0fe400078e0204 */
[----:B------:R-:W-:Y:S04]  /*a1e0*/  IMAD.WIDE.U32 R24, R24, R6, RZ ;  /* 0x0000000618187225 */ /* 0x000fe800078e00ff */
[----:B----4-:R-:W-:Y:S01]  /*a1f0*/  IMAD.WIDE.U32 R16, R6, R10, R16 ;  /* 0x0000000a06107225 */ /* 0x010fe200078e0010 */
[----:B------:R-:W-:Y:S03]  /*a200*/  IADD3 R25, R25, R4, RZ ;  /* 0x0000000419197210 */ /* 0x000fe60007ffe0ff */
        /* <DEDUP_REMOVED lines=12> */
.L_x_5801:
[----:B------:R-:W2:Y:S04]  /*a2d0*/  LD.E R5, [R22.64+0x40] ;  /* 0x0000400616057980 */ /* 0x000ea8000c101900 */
[----:B------:R-:W3:Y:S02]  /*a2e0*/  LD.E R3, [R22.64+0x38] ;  /* 0x0000380616037980 */ /* 0x000ee4000c101900 */
[----:B---3--:R-:W-:Y:S02]  /*a2f0*/  IMAD.U32 R3, R3, -0x40, RZ ;  /* 0xffffffc003037824 */ /* 0x008fe400078e00ff */
[----:B--2---:R-:W-:Y:S03]  /*a300*/  IMAD.U32 R5, R5, -0x40, RZ ;  /* 0xffffffc005057824 */ /* 0x004fe600078e00ff */
[----:B-1--4-:R-:W-:Y:S02]  /*a310*/  LEA R130, P0, R3, R130, 0x1 ;  /* 0x0000008203827211 */ /* 0x012fe400078008ff */
[----:B------:R-:W-:Y:S02]  /*a320*/  LEA R134, P1, R5, R134, 0x1 ;  /* 0x0000008605867211 */ /* 0x000fe400078208ff */
[----:B------:R-:W-:Y:S02]  /*a330*/  LEA.HI.X.SX32 R131, R3, R131, 0x1, P0 ;  /* 0x0000008303837211 */ /* 0x000fe400000f0eff */
[----:B------:R-:W-:Y:S04]  /*a340*/  LEA.HI.X.SX32 R135, R5, R135, 0x1, P1 ;  /* 0x0000008705877211 */ /* 0x000fe800008f0eff */
.L_x_5802:
[----:B------:R-:W-:Y:S05]  /*a350*/  BSYNC B0 ;  /* 0x0000000000007941 */ /* 0x000fea0003800000 */
.L_x_5800:
[----:B------:R-:W-:Y:S04]  /*a360*/  IADD3 R13, R13, -0x1, RZ ;  /* 0xffffffff0d0d7810 */ /* 0x000fe80007ffe0ff */
[----:B------:R-:W-:Y:S11]  /*a370*/  ISETP.GT.AND P0, PT, R13, R100, PT ;  /* 0x000000640d00720c */ /* 0x000ff60003f04270 */
[----:B------:R-:W-:Y:S02]  /*a380*/  @!UPT UIADD3 URZ, URZ, URZ, URZ ;  /* 0x0000003f3f3ff290 */ /* 0x000fe4000fffe03f */
[----:B------:R-:W-:-:S05]  /*a390*/  @P0 BRA `(.L_x_5803) ;  /* 0xffff862000000947 */ /* 0x000fca000383ffff */
.L_x_5755:
        /* <DEDUP_REMOVED lines=12> */
[----:B------:R1:W5:Y:S04]  /*a460*/  LD.E.64 R36, [R22.64+0x148] ;  /* 0x0001480616247980 */ /* 0x000368000c101b00 */
[----:B------:R1:W5:Y:S01]  /*a470*/  LD.E.64 R34, [R22.64+0x150] ;  /* 0x0001500616227980 */ /* 0x000362000c101b00 */
[----:B--2---:R-:W-:-:S04]  /*a480*/  ISETP.NE.U32.AND P1, PT, R4, RZ, PT ;  /* 0x000000ff0400720c */ /* 0x004fc80003f25070 */
[----:B------:R-:W-:-:S13]  /*a490*/  ISETP.NE.AND.EX P1, PT, R5, RZ, PT, P1 ;  /* 0x000000ff0500720c */ /* 0x000fda0003f25310 */
[----:B------:R-:W-:-:S04]  /*a4a0*/  @P1 LEA R8, P0, R206, R4, 0x2 ;  /* 0x00000004ce081211 */ /* 0x000fc800078010ff */
[----:B------:R-:W-:-:S05]  /*a4b0*/  @P1 LEA.HI.X R9, R206, R5, R77, 0x2, P0 ;  /* 0x00000005ce091211 */ /* 0x000fca00000f144d */
[----:B----4-:R2:W4:Y:S01]  /*a4c0*/  @P1 LD.E R2, [R8.64] ;  /* 0x0000000608021980 */ /* 0x010522000c101900 */
[C---:B------:R-:W-:Y:S02]  /*a4d0*/  LEA R5, P0, R164.reuse, R160, 0x5 ;  /* 0x000000a0a4057211 */ /* 0x040fe400078028ff */
[----:B------:R-:W-:Y:S02]  /*a4e0*/  LEA.HI R21, R17, R17, RZ, 0x1 ;  /* 0x0000001111157211 */ /* 0x000fe400078f08ff */
[----:B------:R-:W-:Y:S02]  /*a4f0*/  LEA.HI.X R6, R164, R163, R165, 0x5, P0 ;  /* 0x000000a3a4067211 */ /* 0x000fe400000f2ca5 */
[----:B-----5:R-:W-:Y:S02]  /*a500*/  LEA R38, P0, R5, R166, 0x1 ;  /* 0x000000a605267211 */ /* 0x020fe400078008ff */
[----:B------:R-:W-:Y:S02]  /*a510*/  SHF.R.S32.HI R21, RZ, 0x1, R21 ;  /* 0x00000001ff157819 */ /* 0x000fe40000011415 */
[----:B------:R-:W-:-:S02]  /*a520*/  IADD3 R3, P1, R3, R160, RZ ;  /* 0x000000a003037210 */ /* 0x000fc40007f3e0ff */
[----:B---3--:R-:W-:Y:S01]  /*a530*/  ISETP.NE.AND P4, PT, R0, RZ, PT ;  /* 0x000000ff0000720c */ /* 0x008fe20003f85270 */
[----:B------:R-:W-:Y:S01]  /*a540*/  IMAD.MOV.U32 R162, RZ, RZ, R160 ;  /* 0x000000ffffa27224 */ /* 0x000fe200078e00a0 */
[-C--:B------:R-:W-:Y:S02]  /*a550*/  LEA R46, P2, R160, R166.reuse, 0x1 ;  /* 0x000000a6a02e7211 */ /* 0x080fe400078408ff */
[----:B------:R-:W-:Y:S01]  /*a560*/  LEA.HI.X R39, R5, R167, R6, 0x1, P0 ;  /* 0x000000a705277211 */ /* 0x000fe200000f0c06 */
[----:B------:R-:W-:Y:S01]  /*a570*/  IMAD R5, R158, R21, R78 ;  /* 0x000000159e057224 */ /* 0x000fe200078e024e */
[--C-:B------:R-:W-:Y:S01]  /*a580*/  LEA.HI.X R47, R160, R167, R163.reuse, 0x1, P2 ;  /* 0x000000a7a02f7211 */ /* 0x100fe200010f0ca3 */
[--C-:B------:R-:W-:Y:S01]  /*a590*/  IMAD.X R7, R7, 0x1, R163.reuse, P1 ;  /* 0x0000000107077824 */ /* 0x100fe200008e06a3 */
[----:B------:R-:W-:Y:S01]  /*a5a0*/  LEA R44, P1, R3, R166, 0x1 ;  /* 0x000000a6032c7211 */ /* 0x000fe200078208ff */
[----:B------:R-:W-:Y:S02]  /*a5b0*/  IMAD R4, R165, 0x30, RZ ;  /* 0x00000030a5047824 */ /* 0x000fe400078e02ff */
[----:B------:R-:W-:-:S04]  /*a5c0*/  IMAD.WIDE.U32 R162, R164, 0x30, R162 ;  /* 0x00000030a4a27825 */ /* 0x000fc800078e00a2 */
[----:B------:R-:W-:Y:S02]  /*a5d0*/  IMAD.IADD R33, R208, 0x1, -R63 ;  /* 0x00000001d0217824 */ /* 0x000fe400078e0a3f */
[----:B------:R-:W-:Y:S01]  /*a5e0*/  IMAD.IADD R43, R78, 0x1, R5 ;  /* 0x000000014e2b7824 */ /* 0x000fe200078e0205 */
[----:B------:R-:W-:Y:S01]  /*a5f0*/  LEA.HI.X R45, R3, R167, R7, 0x1, P1 ;  /* 0x000000a7032d7211 */ /* 0x000fe200008f0c07 */
[----:B--2---:R-:W-:Y:S01]  /*a600*/  IMAD.IADD R9, R163, 0x1, R4 ;  /* 0x00000001a3097824 */ /* 0x004fe200078e0204 */
[----:B------:R-:W-:Y:S02]  /*a610*/  ISETP.GE.AND P0, PT, R158, R33, PT ;  /* 0x000000219e00720c */ /* 0x000fe40003f06270 */
[C---:B------:R-:W-:Y:S01]  /*a620*/  LEA R40, P1, R162.reuse, R166, 0x1 ;  /* 0x000000a6a2287211 */ /* 0x040fe200078208ff */
[----:B------:R-:W-:Y:S01]  /*a630*/  IMAD.SHL.U32 R16, R21, 0x10, RZ ;  /* 0x0000001015107824 */ /* 0x000fe200078e00ff */
[----:B------:R-:W-:Y:S02]  /*a640*/  ISETP.GT.AND P0, PT, R59, -0x8, !P0 ;  /* 0xfffffff83b00780c */ /* 0x000fe40004704270 */
[----:B------:R-:W-:-:S02]  /*a650*/  LEA.HI.X R41, R162, R167, R9, 0x1, P1 ;  /* 0x000000a7a2297211 */ /* 0x000fc400008f0c09 */
[----:B----4-:R-:W-:-:S05]  /*a660*/  IADD3 R2, R2, R76, R63 ;  /* 0x0000004c02027210 */ /* 0x010fca0007ffe03f */
[----:B------:R-:W-:-:S05]  /*a670*/  IMAD R2, R2, R21, RZ ;  /* 0x0000001502027224 */ /* 0x000fca00078e02ff */
        /* <DEDUP_REMOVED lines=8> */
[----:B------:R1:W5:Y:S01]  /*a700*/  LD.E.128 R8, [R46.64] ;  /* 0x000000062e087980 */ /* 0x000362000c101d00 */
[----:B------:R-:W-:Y:S01]  /*a710*/  ISETP.GE.AND P2, PT, R18, R17, PT ;  /* 0x000000111200720c */ /* 0x000fe20003f46270 */
[C---:B------:R-:W-:Y:S01]  /*a720*/  IMAD.SHL.U32 R31, R7.reuse, 0x2, RZ ;  /* 0x00000002071f7824 */ /* 0x040fe200078e00ff */
[----:B------:R-:W-:Y:S01]  /*a730*/  SHF.L.U64.HI R3, R7, 0x1, R6 ;  /* 0x0000000107037819 */ /* 0x000fe20000010206 */
[----:B------:R-:W-:Y:S03]  /*a740*/  BSSY B0, `(.L_x_5809) ;  /* 0x000002d000007945 */ /* 0x000fe60003800000 */
[----:B------:R-:W-:-:S02]  /*a750*/  IADD3 R28, P1, R36, R31, RZ ;  /* 0x0000001f241c7210 */ /* 0x000fc40007f3e0ff */
[----:B------:R-:W-:-:S03]  /*a760*/  IADD3 R30, P0, R34, R31, RZ ;  /* 0x0000001f221e7210 */ /* 0x000fc60007f1e0ff */
[--C-:B------:R-:W-:Y:S02]  /*a770*/  IMAD.X R29, R37, 0x1, R3.reuse, P1 ;  /* 0x00000001251d7824 */ /* 0x100fe400008e0603 */
[----:B------:R-:W-:Y:S01]  /*a780*/  IMAD.X R31, R35, 0x1, R3, P0 ;  /* 0x00000001231f7824 */ /* 0x000fe200000e0603 */
[----:B------:R-:W-:Y:S05]  /*a790*/  @P2 BRA `(.L_x_5810) ;  /* 0x0000027000002947 */ /* 0x000fea0003800000 */
[----:B------:R-:W2:Y:S04]  /*a7a0*/  LD.E.64 R2, [R30.64] ;  /* 0x000000061e027980 */ /* 0x000ea8000c101b00 */
[----:B------:R-:W3:Y:S01]  /*a7b0*/  LD.E.64 R4, [R28.64] ;  /* 0x000000061c047980 */ /* 0x000ee2000c101b00 */
[C---:B-----5:R-:W-:Y:S01]  /*a7c0*/  SHF.L.U32 R12, R9.reuse, 0x10, RZ ;  /* 0x00000010090c7819 */ /* 0x060fe200000006ff */
[----:B------:R-:W-:Y:S01]  /*a7d0*/  IMAD.U32 R20, R10, 0x10000, RZ ;  /* 0x000100000a147824 */ /* 0x000fe200078e00ff */
[----:B------:R-:W-:-:S02]  /*a7e0*/  LOP3.LUT R0, R9, 0xffff0000, RZ, 0xc0, !PT ;  /* 0xffff000009007812 */ /* 0x000fc400078ec0ff */
[C---:B------:R-:W-:Y:S02]  /*a7f0*/  SHF.L.U32 R9, R8.reuse, 0x10, RZ ;  /* 0x0000001008097819 */ /* 0x040fe400000006ff */
[----:B------:R-:W-:Y:S02]  /*a800*/  LOP3.LUT R24, R8, 0xffff0000, RZ, 0xc0, !PT ;  /* 0xffff000008187812 */ /* 0x000fe400078ec0ff */
[C---:B------:R-:W-:Y:S02]  /*a810*/  LOP3.LUT R25, R11.reuse, 0xffff0000, RZ, 0xc0, !PT ;  /* 0xffff00000b197812 */ /* 0x040fe400078ec0ff */
[----:B------:R-:W-:Y:S02]  /*a820*/  LOP3.LUT R26, R10, 0xffff0000, RZ, 0xc0, !PT ;  /* 0xffff00000a1a7812 */ /* 0x000fe400078ec0ff */
[----:B------:R-:W-:Y:S02]  /*a830*/  SHF.L.U32 R27, R11, 0x10, RZ ;  /* 0x000000100b1b7819 */ /* 0x000fe400000006ff */
[C---:B--2---:R-:W-:Y:S01]  /*a840*/  LOP3.LUT R8, R3.reuse, 0xffff0000, RZ, 0xc0, !PT ;  /* 0xffff000003087812 */ /* 0x044fe200078ec0ff */
[----:B------:R-:W-:Y:S01]  /*a850*/  IMAD.U32 R3, R3, 0x10000, RZ ;  /* 0x0001000003037824 */ /* 0x000fe200078e00ff */
[----:B------:R-:W-:-:S02]  /*a860*/  LOP3.LUT R13, R2, 0xffff0000, RZ, 0xc0, !PT ;  /* 0xffff0000020d7812 */ /* 0x000fc400078ec0ff */
[----:B---3--:R-:W-:Y:S01]  /*a870*/  LOP3.LUT R14, R5, 0xffff0000, RZ, 0xc0, !PT ;  /* 0xffff0000050e7812 */ /* 0x008fe200078ec0ff */
[C---:B------:R-:W-:Y:S01]  /*a880*/  FMUL.FTZ R10, R25.reuse, R8 ;  /* 0x00000008190a7220 */ /* 0x040fe20000410000 */
[----:B------:R-:W-:Y:S01]  /*a890*/  LOP3.LUT R15, R4, 0xffff0000, RZ, 0xc0, !PT ;  /* 0xffff0000040f7812 */ /* 0x000fe200078ec0ff */
[----:B------:R-:W-:Y:S01]  /*a8a0*/  FMUL.FTZ R11, R0, R13 ;  /* 0x0000000d000b7220 */ /* 0x000fe20000410000 */
[----:B------:R-:W-:Y:S01]  /*a8b0*/  SHF.L.U32 R2, R2, 0x10, RZ ;  /* 0x0000001002027819 */ /* 0x000fe200000006ff */
[----:B------:R-:W-:Y:S01]  /*a8c0*/  FMUL.FTZ R25, R25, R14 ;  /* 0x0000000e19197220 */ /* 0x000fe20000410000 */
[----:B------:R-:W-:Y:S01]  /*a8d0*/  SHF.L.U32 R4, R4, 0x10, RZ ;  /* 0x0000001004047819 */ /* 0x000fe200000006ff */
[-C--:B------:R-:W-:Y:S01]  /*a8e0*/  FMUL.FTZ R0, R0, R15.reuse ;  /* 0x0000000f00007220 */ /* 0x080fe20000410000 */
[----:B------:R-:W-:Y:S01]  /*a8f0*/  SHF.L.U32 R5, R5, 0x10, RZ ;  /* 0x0000001005057819 */ /* 0x000fe200000006ff */
[----:B------:R-:W-:Y:S02]  /*a900*/  FFMA.FTZ R25, R27, R8, R25 ;  /* 0x000000081b197223 */ /* 0x000fe40000010019 */
[----:B------:R-:W-:-:S02]  /*a910*/  FFMA.FTZ R11, R12, R15, -R11 ;  /* 0x0000000f0c0b7223 */ /* 0x000fc4000001080b */
[----:B------:R-:W-:Y:S02]  /*a920*/  FFMA.FTZ R0, R12, R13, R0 ;  /* 0x0000000d0c007223 */ /* 0x000fe40000010000 */
[C---:B------:R-:W-:Y:S02]  /*a930*/  FMUL.FTZ R8, R24.reuse, R2 ;  /* 0x0000000218087220 */ /* 0x040fe40000410000 */
[-C--:B------:R-:W-:Y:S01]  /*a940*/  FMUL.FTZ R24, R24, R4.reuse ;  /* 0x0000000418187220 */ /* 0x080fe20000410000 */
[----:B------:R-:W-:Y:S01]  /*a950*/  F2FP.BF16.PACK_AB R0, R0, R11 ;  /* 0x0000000b0000723e */ /* 0x000fe200000010ff */
[C---:B------:R-:W-:Y:S02]  /*a960*/  FMUL.FTZ R12, R26.reuse, R3 ;  /* 0x000000031a0c7220 */ /* 0x040fe40000410000 */
[----:B------:R-:W-:Y:S02]  /*a970*/  FMUL.FTZ R26, R26, R5 ;  /* 0x000000051a1a7220 */ /* 0x000fe40000410000 */
[----:B------:R-:W-:-:S02]  /*a980*/  FFMA.FTZ R8, R9, R4, -R8 ;  /* 0x0000000409087223 */ /* 0x000fc40000010808 */
[----:B------:R-:W-:Y:S02]  /*a990*/  FFMA.FTZ R10, R27, R14, -R10 ;  /* 0x0000000e1b0a7223 */ /* 0x000fe4000001080a */
[----:B------:R-:W-:Y:S02]  /*a9a0*/  FFMA.FTZ R9, R9, R2, R24 ;  /* 0x0000000209097223 */ /* 0x000fe40000010018 */
[C---:B------:R-:W-:Y:S01]  /*a9b0*/  FFMA.FTZ R12, R20.reuse, R5, -R12 ;  /* 0x00000005140c7223 */ /* 0x040fe2000001080c */
[----:B------:R-:W-:Y:S01]  /*a9c0*/  F2FP.BF16.PACK_AB R11, R25, R10 ;  /* 0x0000000a190b723e */ /* 0x000fe200000010ff */
[----:B------:R-:W-:Y:S01]  /*a9d0*/  FFMA.FTZ R3, R20, R3, R26 ;  /* 0x0000000314037223 */ /* 0x000fe2000001001a */
[----:B------:R-:W-:Y:S02]  /*a9e0*/  F2FP.BF16.PACK_AB R8, R9, R8 ;  /* 0x000000080908723e */ /* 0x000fe400000010ff */
[----:B------:R-:W-:Y:S02]  /*a9f0*/  MOV R9, R0 ;  /* 0x0000000000097202 */ /* 0x000fe40000000f00 */
[----:B------:R-:W-:-:S02]  /*aa00*/  F2FP.BF16.PACK_AB R10, R3, R12 ;  /* 0x0000000c030a723e */ /* 0x000fc400000010ff */
.L_x_5810:
[----:B------:R-:W-:Y:S05]  /*aa10*/  BSYNC B0 ;  /* 0x0000000000007941 */ /* 0x000fea0003800000 */
.L_x_5809:
[----:B-----5:R2:W-:Y:S04]  /*aa20*/  STS.128 [R209], R8 ;  /* 0x00000008d1007388 */ /* 0x0205e80000000c00 */
[----:B------:R2:W5:Y:S01]  /*aa30*/  LD.E.128 R12, [R46.64+0x80] ;  /* 0x000080062e0c7980 */ /* 0x000562000c101d00 */
[----:B------:R-:W-:Y:S01]  /*aa40*/  IADD3 R0, R18, 0x40, RZ ;  /* 0x0000004012007810 */ /* 0x000fe20007ffe0ff */
[----:B------:R-:W-:Y:S03]  /*aa50*/  BSSY B0, `(.L_x_5811) ;  /* 0x0000029000007945 */ /* 0x000fe60003800000 */
[----:B------:R-:W-:-:S13]  /*aa60*/  ISETP.GE.AND P0, PT, R0, R17, PT ;  /* 0x000000110000720c */ /* 0x000fda0003f06270 */
[----:B------:R-:W-:Y:S05]  /*aa70*/  @P0 BRA `(.L_x_5812) ;  /* 0x0000026000000947 */ /* 0x000fea0003800000 */
[----:B------:R-:W3:Y:S04]  /*aa80*/  LD.E.64 R2, [R30.64+0x40] ;  /* 0x000040061e027980 */ /* 0x000ee8000c101b00 */
[----:B------:R-:W4:Y:S01]  /*aa90*/  LD.E.64 R4, [R28.64+0x40] ;  /* 0x000040061c047980 */ /* 0x000f22000c101b00 */
[C---:B--2--5:R-:W-:Y:S01]  /*aaa0*/  SHF.L.U32 R8, R13.reuse, 0x10, RZ ;  /* 0x000000100d087819 */ /* 0x064fe200000006ff */
        /* <DEDUP_REMOVED lines=35> */
.L_x_5812:
[----:B------:R-:W-:Y:S05]  /*ace0*/  BSYNC B0 ;  /* 0x0000000000007941 */ /* 0x000fea0003800000 */
.L_x_5811:
[----:B-----5:R3:W-:Y:S04]  /*acf0*/  STS.128 [R209+0x2000], R12 ;  /* 0x0020000cd1007388 */ /* 0x0207e80000000c00 */
[----:B--2---:R3:W5:Y:S01]  /*ad00*/  LD.E.128 R8, [R46.64+0x100] ;  /* 0x000100062e087980 */ /* 0x004762000c101d00 */
[----:B------:R-:W-:Y:S01]  /*ad10*/  IADD3 R0, R18, 0x80, RZ ;  /* 0x0000008012007810 */ /* 0x000fe20007ffe0ff */
[----:B------:R-:W-:Y:S03]  /*ad20*/  BSSY B0, `(.L_x_5813) ;  /* 0x000002a000007945 */ /* 0x000fe60003800000 */
[----:B------:R-:W-:-:S13]  /*ad30*/  ISETP.GE.AND P0, PT, R0, R17, PT ;  /* 0x000000110000720c */ /* 0x000fda0003f06270 */
[----:B------:R-:W-:Y:S05]  /*ad40*/  @P0 BRA `(.L_x_5814) ;  /* 0x0000027000000947 */ /* 0x000fea0003800000 */
[----:B------:R-:W2:Y:S04]  /*ad50*/  LD.E.64 R2, [R30.64+0x80] ;  /* 0x000080061e027980 */ /* 0x000ea8000c101b00 */
[----:B------:R-:W4:Y:S01]  /*ad60*/  LD.E.64 R4, [R28.64+0x80] ;  /* 0x000080061c047980 */ /* 0x000f22000c101b00 */
[C---:B---3-5:R-:W-:Y:S01]  /*ad70*/  SHF.L.U32 R12, R9.reuse, 0x10, RZ ;  /* 0x00000010090c7819 */ /* 0x068fe200000006ff */
        /* <DEDUP_REMOVED lines=10> */
[----:B----4-:R-:W-:Y:S01]  /*ae20*/  LOP3.LUT R14, R5, 0xffff0000, RZ, 0xc0, !PT ;  /* 0xffff0000050e7812 */ /* 0x010fe200078ec0ff */
        /* <DEDUP_REMOVED lines=25> */
.L_x_5814:
[----:B------:R-:W-:Y:S05]  /*afc0*/  BSYNC B0 ;  /* 0x0000000000007941 */ /* 0x000fea0003800000 */
.L_x_5813:
[----:B-----5:R2:W-:Y:S02]  /*afd0*/  STS.128 [R209+0x4000], R8 ;  /* 0x00400008d1007388 */ /* 0x0205e40000000c00 */
.L_x_5808:
[----:B------:R-:W-:Y:S05]  /*afe0*/  BSYNC B1 ;  /* 0x0000000000017941 */ /* 0x000fea0003800000 */
.L_x_5807:
[----:B------:R-:W-:Y:S01]  /*aff0*/  IADD3 R0, R158, 0x10, RZ ;  /* 0x000000109e007810 */ /* 0x000fe20007ffe0ff */
[----:B------:R-:W-:Y:S03]  /*b000*/  BSSY B1, `(.L_x_5815) ;  /* 0x0000094000017945 */ /* 0x000fe60003800000 */
[----:B------:R-:W-:-:S04]  /*b010*/  ISETP.GE.AND P0, PT, R0, R33, PT ;  /* 0x000000210000720c */ /* 0x000fc80003f06270 */
[----:B------:R-:W-:-:S13]  /*b020*/  ISETP.LT.OR P0, PT, R59, -0x87, P0 ;  /* 0xffffff793b00780c */ /* 0x000fda0000701670 */
[----:B------:R-:W-:Y:S05]  /*b030*/  @P0 BRA `(.L_x_5816) ;  /* 0x0000090000000947 */ /* 0x000fea0003800000 */
[----:B--2---:R2:W5:Y:S01]  /*b040*/  LD.E.128 R8, [R44.64] ;  /* 0x000000062c087980 */ /* 0x004562000c101d00 */
[C---:B------:R-:W-:Y:S01]  /*b050*/  IADD3 R3, P0, R16.reuse, R7, RZ ;  /* 0x0000000710037210 */ /* 0x040fe20007f1e0ff */
[----:B------:R-:W-:Y:S03]  /*b060*/  BSSY B0, `(.L_x_5817) ;  /* 0x0000031000007945 */ /* 0x000fe60003800000 */
[----:B------:R-:W-:Y:S01]  /*b070*/  LEA.HI.X.SX32 R16, R16, R6, 0x1, P0 ;  /* 0x0000000610107211 */ /* 0x000fe200000f0eff */
[C---:B------:R-:W-:Y:S01]  /*b080*/  IMAD.SHL.U32 R31, R3.reuse, 0x2, RZ ;  /* 0x00000002031f7824 */ /* 0x040fe200078e00ff */
[----:B------:R-:W-:Y:S02]  /*b090*/  ISETP.GE.AND P0, PT, R18, R17, PT ;  /* 0x000000111200720c */ /* 0x000fe40003f06270 */
[----:B------:R-:W-:Y:S02]  /*b0a0*/  SHF.L.U64.HI R3, R3, 0x1, R16 ;  /* 0x0000000103037819 */ /* 0x000fe40000010210 */
[----:B------:R-:W-:-:S02]  /*b0b0*/  IADD3 R24, P2, R36, R31, RZ ;  /* 0x0000001f24187210 */ /* 0x000fc40007f5e0ff */
[----:B------:R-:W-:-:S03]  /*b0c0*/  IADD3 R30, P1, R34, R31, RZ ;  /* 0x0000001f221e7210 */ /* 0x000fc60007f3e0ff */
[--C-:B------:R-:W-:Y:S02]  /*b0d0*/  IMAD.X R25, R37, 0x1, R3.reuse, P2 ;  /* 0x0000000125197824 */ /* 0x100fe400010e0603 */
[----:B------:R-:W-:Y:S02]  /*b0e0*/  IMAD.X R31, R35, 0x1, R3, P1 ;  /* 0x00000001231f7824 */ /* 0x000fe400008e0603 */
[----:B------:R-:W-:Y:S05]  /*b0f0*/  @P0 BRA `(.L_x_5818) ;  /* 0x0000027000000947 */ /* 0x000fea0003800000 */
[----:B------:R-:W4:Y:S04]  /*b100*/  LD.E.64 R2, [R30.64] ;  /* 0x000000061e027980 */ /* 0x000f28000c101b00 */
[----:B--2---:R-:W2:Y:S01]  /*b110*/  LD.E.64 R4, [R24.64] ;  /* 0x0000000618047980 */ /* 0x004ea2000c101b00 */
[C---:B---3-5:R-:W-:Y:S01]  /*b120*/  SHF.L.U32 R12, R9.reuse, 0x10, RZ ;  /* 0x00000010090c7819 */ /* 0x068fe200000006ff */
[----:B------:R-:W-:Y:S01]  /*b130*/  IMAD.U32 R27, R10, 0x10000, RZ ;  /* 0x000100000a1b7824 */ /* 0x000fe200078e00ff */
[----:B------:R-:W-:-:S02]  /*b140*/  LOP3.LUT R9, R9, 0xffff0000, RZ, 0xc0, !PT ;  /* 0xffff000009097812 */ /* 0x000fc400078ec0ff */
[C---:B------:R-:W-:Y:S02]  /*b150*/  SHF.L.U32 R26, R11.reuse, 0x10, RZ ;  /* 0x000000100b1a7819 */ /* 0x040fe400000006ff */
[----:B------:R-:W-:Y:S02]  /*b160*/  LOP3.LUT R20, R11, 0xffff0000, RZ, 0xc0, !PT ;  /* 0xffff00000b147812 */ /* 0x000fe400078ec0ff */
[C---:B------:R-:W-:Y:S02]  /*b170*/  SHF.L.U32 R13, R8.reuse, 0x10, RZ ;  /* 0x00000010080d7819 */ /* 0x040fe400000006ff */
[----:B------:R-:W-:Y:S02]  /*b180*/  LOP3.LUT R28, R8, 0xffff0000, RZ, 0xc0, !PT ;  /* 0xffff0000081c7812 */ /* 0x000fe400078ec0ff */
[----:B------:R-:W-:Y:S02]  /*b190*/  LOP3.LUT R29, R10, 0xffff0000, RZ, 0xc0, !PT ;  /* 0xffff00000a1d7812 */ /* 0x000fe400078ec0ff */
[----:B----4-:R-:W-:-:S02]  /*b1a0*/  LOP3.LUT R14, R2, 0xffff0000, RZ, 0xc0, !PT ;  /* 0xffff0000020e7812 */ /* 0x010fc400078ec0ff */
        /* <DEDUP_REMOVED lines=8> */
[C---:B------:R-:W-:Y:S01]  /*b230*/  FFMA.FTZ R11, R12.reuse, R16, -R11 ;  /* 0x000000100c0b7223 */ /* 0x040fe2000001080b */
[----:B------:R-:W-:Y:S01]  /*b240*/  SHF.L.U32 R16, R5, 0x10, RZ ;  /* 0x0000001005107819 */ /* 0x000fe200000006ff */
[----:B------:R-:W-:-:S02]  /*b250*/  FFMA.FTZ R12, R12, R14, R9 ;  /* 0x0000000e0c0c7223 */ /* 0x000fc40000010009 */
[----:B------:R-:W-:Y:S02]  /*b260*/  IMAD.U32 R14, R3, 0x10000, RZ ;  /* 0x00010000030e7824 */ /* 0x000fe400078e00ff */
[----:B------:R-:W-:Y:S01]  /*b270*/  FMUL.FTZ R9, R20, R15 ;  /* 0x0000000f14097220 */ /* 0x000fe20000410000 */
[----:B------:R-:W-:Y:S01]  /*b280*/  F2FP.BF16.PACK_AB R12, R12, R11 ;  /* 0x0000000b0c0c723e */ /* 0x000fe200000010ff */
[C---:B------:R-:W-:Y:S02]  /*b290*/  FMUL.FTZ R3, R28.reuse, R2 ;  /* 0x000000021c037220 */ /* 0x040fe40000410000 */
[C---:B------:R-:W-:Y:S02]  /*b2a0*/  FMUL.FTZ R5, R29.reuse, R14 ;  /* 0x0000000e1d057220 */ /* 0x040fe40000410000 */
[----:B------:R-:W-:Y:S02]  /*b2b0*/  FMUL.FTZ R28, R28, R4 ;  /* 0x000000041c1c7220 */ /* 0x000fe40000410000 */
[----:B------:R-:W-:-:S02]  /*b2c0*/  FMUL.FTZ R29, R29, R16 ;  /* 0x000000101d1d7220 */ /* 0x000fc40000410000 */
[C---:B------:R-:W-:Y:S02]  /*b2d0*/  FFMA.FTZ R10, R26.reuse, R15, -R10 ;  /* 0x0000000f1a0a7223 */ /* 0x040fe4000001080a */
[----:B------:R-:W-:Y:S02]  /*b2e0*/  FFMA.FTZ R9, R26, R8, R9 ;  /* 0x000000081a097223 */ /* 0x000fe40000010009 */
[C---:B------:R-:W-:Y:S02]  /*b2f0*/  FFMA.FTZ R3, R13.reuse, R4, -R3 ;  /* 0x000000040d037223 */ /* 0x040fe40000010803 */
[----:B------:R-:W-:Y:S01]  /*b300*/  FFMA.FTZ R28, R13, R2, R28 ;  /* 0x000000020d1c7223 */ /* 0x000fe2000001001c */
[----:B------:R-:W-:Y:S01]  /*b310*/  F2FP.BF16.PACK_AB R11, R9, R10 ;  /* 0x0000000a090b723e */ /* 0x000fe200000010ff */
[C---:B------:R-:W-:Y:S01]  /*b320*/  FFMA.FTZ R5, R27.reuse, R16, -R5 ;  /* 0x000000101b057223 */ /* 0x040fe20000010805 */
[----:B------:R-:W-:Y:S01]  /*b330*/  MOV R9, R12 ;  /* 0x0000000c00097202 */ /* 0x000fe20000000f00 */
[----:B------:R-:W-:Y:S01]  /*b340*/  FFMA.FTZ R14, R27, R14, R29 ;  /* 0x0000000e1b0e7223 */ /* 0x000fe2000001001d */
[----:B------:R-:W-:-:S04]  /*b350*/  F2FP.BF16.PACK_AB R8, R28, R3 ;  /* 0x000000031c08723e */ /* 0x000fc800000010ff */
[----:B------:R-:W-:Y:S02]  /*b360*/  F2FP.BF16.PACK_AB R10, R14, R5 ;  /* 0x000000050e0a723e */ /* 0x000fe400000010ff */
.L_x_5818:
[----:B------:R-:W-:Y:S05]  /*b370*/  BSYNC B0 ;  /* 0x0000000000007941 */ /* 0x000fea0003800000 */
.L_x_5817:
[----:B-----5:R4:W-:Y:S04]  /*b380*/  STS.128 [R209+0x800], R8 ;  /* 0x00080008d1007388 */ /* 0x0209e80000000c00 */
[----:B---3--:R4:W5:Y:S01]  /*b390*/  LD.E.128 R12, [R44.64+0x80] ;  /* 0x000080062c0c7980 */ /* 0x008962000c101d00 */
[----:B------:R-:W-:Y:S01]  /*b3a0*/  IADD3 R2, R18, 0x40, RZ ;  /* 0x0000004012027810 */ /* 0x000fe20007ffe0ff */
[----:B------:R-:W-:Y:S03]  /*b3b0*/  BSSY B0, `(.L_x_5819) ;  /* 0x000002a000007945 */ /* 0x000fe60003800000 */
[----:B------:R-:W-:-:S13]  /*b3c0*/  ISETP.GE.AND P0, PT, R2, R17, PT ;  /* 0x000000110200720c */ /* 0x000fda0003f06270 */
[----:B------:R-:W-:Y:S05]  /*b3d0*/  @P0 BRA `(.L_x_5820) ;  /* 0x0000027000000947 */ /* 0x000fea0003800000 */
[----:B------:R-:W3:Y:S04]  /*b3e0*/  LD.E.64 R2, [R30.64+0x40] ;  /* 0x000040061e027980 */ /* 0x000ee8000c101b00 */
[----:B--2---:R-:W2:Y:S01]  /*b3f0*/  LD.E.64 R4, [R24.64+0x40] ;  /* 0x0000400618047980 */ /* 0x004ea2000c101b00 */
[C---:B----45:R-:W-:Y:S01]  /*b400*/  SHF.L.U32 R9, R13.reuse, 0x10, RZ ;  /* 0x000000100d097819 */ /* 0x070fe200000006ff */
        /* <DEDUP_REMOVED lines=12> */
[C---:B------:R-:W-:Y:S01]  /*b4d0*/  LOP3.LUT R15, R5.reuse, 0xffff0000, RZ, 0xc0, !PT ;  /* 0xffff0000050f7812 */ /* 0x040fe200078ec0ff */
[----:B------:R-:W-:Y:S01]  /*b4e0*/  FMUL.FTZ R14, R16, R11 ;  /* 0x0000000b100e7220 */ /* 0x000fe20000410000 */
[----:B------:R-:W-:Y:S01]  /*b4f0*/  SHF.L.U32 R5, R5, 0x10, RZ ;  /* 0x0000001005057819 */ /* 0x000fe200000006ff */
[----:B------:R-:W-:-:S02]  /*b500*/  FMUL.FTZ R8, R8, R27 ;  /* 0x0000001b08087220 */ /* 0x000fc40000410000 */
[C---:B------:R-:W-:Y:S02]  /*b510*/  FFMA.FTZ R12, R9.reuse, R27, -R12 ;  /* 0x0000001b090c7223 */ /* 0x040fe4000001080c */
[----:B------:R-:W-:Y:S01]  /*b520*/  FFMA.FTZ R9, R9, R13, R8 ;  /* 0x0000000d09097223 */ /* 0x000fe20000010008 */
[----:B------:R-:W-:Y:S01]  /*b530*/  SHF.L.U32 R13, R2, 0x10, RZ ;  /* 0x00000010020d7819 */ /* 0x000fe200000006ff */
[-C--:B------:R-:W-:Y:S02]  /*b540*/  FMUL.FTZ R16, R16, R15.reuse ;  /* 0x0000000f10107220 */ /* 0x080fe40000410000 */
[----:B------:R-:W-:Y:S01]  /*b550*/  FFMA.FTZ R14, R20, R15, -R14 ;  /* 0x0000000f140e7223 */ /* 0x000fe2000001080e */
[----:B------:R-:W-:Y:S01]  /*b560*/  SHF.L.U32 R15, R4, 0x10, RZ ;  /* 0x00000010040f7819 */ /* 0x000fe200000006ff */
[----:B------:R-:W-:Y:S01]  /*b570*/  FMUL.FTZ R2, R28, R13 ;  /* 0x0000000d1c027220 */ /* 0x000fe20000410000 */
[----:B------:R-:W-:Y:S01]  /*b580*/  F2FP.BF16.PACK_AB R9, R9, R12 ;  /* 0x0000000c0909723e */ /* 0x000fe200000010ff */
[----:B------:R-:W-:-:S02]  /*b590*/  FMUL.FTZ R4, R29, R3 ;  /* 0x000000031d047220 */ /* 0x000fc40000410000 */
[----:B------:R-:W-:Y:S02]  /*b5a0*/  FMUL.FTZ R28, R28, R15 ;  /* 0x0000000f1c1c7220 */ /* 0x000fe40000410000 */
[----:B------:R-:W-:Y:S02]  /*b5b0*/  FMUL.FTZ R29, R29, R5 ;  /* 0x000000051d1d7220 */ /* 0x000fe40000410000 */
[----:B------:R-:W-:Y:S02]  /*b5c0*/  FFMA.FTZ R11, R20, R11, R16 ;  /* 0x0000000b140b7223 */ /* 0x000fe40000010010 */
[C---:B------:R-:W-:Y:S02]  /*b5d0*/  FFMA.FTZ R2, R10.reuse, R15, -R2 ;  /* 0x0000000f0a027223 */ /* 0x040fe40000010802 */
[----:B------:R-:W-:Y:S01]  /*b5e0*/  FFMA.FTZ R13, R10, R13, R28 ;  /* 0x0000000d0a0d7223 */ /* 0x000fe2000001001c */
[----:B------:R-:W-:Y:S01]  /*b5f0*/  F2FP.BF16.PACK_AB R15, R11, R14 ;  /* 0x0000000e0b0f723e */ /* 0x000fe200000010ff */
[----:B------:R-:W-:-:S02]  /*b600*/  FFMA.FTZ R4, R26, R5, -R4 ;  /* 0x000000051a047223 */ /* 0x000fc40000010804 */
[----:B------:R-:W-:Y:S01]  /*b610*/  FFMA.FTZ R29, R26, R3, R29 ;  /* 0x000000031a1d7223 */ /* 0x000fe2000001001d */
[----:B------:R-:W-:Y:S02]  /*b620*/  F2FP.BF16.PACK_AB R12, R13, R2 ;  /* 0x000000020d0c723e */ /* 0x000fe400000010ff */
[----:B------:R-:W-:Y:S02]  /*b630*/  MOV R13, R9 ;  /* 0x00000009000d7202 */ /* 0x000fe40000000f00 */
[----:B------:R-:W-:Y:S02]  /*b640*/  F2FP.BF16.PACK_AB R14, R29, R4 ;  /* 0x000000041d0e723e */ /* 0x000fe400000010ff */
.L_x_5820:
[----:B------:R-:W-:Y:S05]  /*b650*/  BSYNC B0 ;  /* 0x0000000000007941 */ /* 0x000fea0003800000 */
.L_x_5819:
[----:B-----5:R3:W-:Y:S04]  /*b660*/  STS.128 [R209+0x2800], R12 ;  /* 0x0028000cd1007388 */ /* 0x0207e80000000c00 */
[----:B-12-4-:R-:W5:Y:S01]  /*b670*/  LD.E.128 R44, [R44.64+0x100] ;  /* 0x000100062c2c7980 */ /* 0x016f62000c101d00 */
[----:B------:R-:W-:Y:S01]  /*b680*/  IADD3 R2, R18, 0x80, RZ ;  /* 0x0000008012027810 */ /* 0x000fe20007ffe0ff */
[----:B------:R-:W-:Y:S03]  /*b690*/  BSSY B0, `(.L_x_5821) ;  /* 0x0000029000007945 */ /* 0x000fe60003800000 */
[----:B------:R-:W-:-:S13]  /*b6a0*/  ISETP.GE.AND P0, PT, R2, R17, PT ;  /* 0x000000110200720c */ /* 0x000fda0003f06270 */
[----:B------:R-:W-:Y:S05]  /*b6b0*/  @P0 BRA `(.L_x_5822) ;  /* 0x0000026000000947 */ /* 0x000fea0003800000 */
[----:B------:R-:W2:Y:S04]  /*b6c0*/  LD.E.64 R2, [R30.64+0x80] ;  /* 0x000080061e027980 */ /* 0x000ea8000c101b00 */
[----:B------:R-:W4:Y:S01]  /*b6d0*/  LD.E.64 R4, [R24.64+0x80] ;  /* 0x0000800618047980 */ /* 0x000f22000c101b00 */
        /* <DEDUP_REMOVED lines=8> */
[----:B--23--:R-:W-:Y:S02]  /*b760*/  LOP3.LUT R13, R2, 0xffff0000, RZ, 0xc0, !PT ;  /* 0xffff0000020d7812 */ /* 0x00cfe400078ec0ff */
[----:B------:R-:W-:Y:S02]  /*b770*/  LOP3.LUT R11, R3, 0xffff0000, RZ, 0xc0, !PT ;  /* 0xffff0000030b7812 */ /* 0x000fe400078ec0ff */
[----:B----4-:R-:W-:Y:S01]  /*b780*/  LOP3.LUT R15, R4, 0xffff0000, RZ, 0xc0, !PT ;  /* 0xffff0000040f7812 */ /* 0x010fe200078ec0ff */
[----:B------:R-:W-:Y:S01]  /*b790*/  FMUL.FTZ R12, R8, R13 ;  /* 0x0000000d080c7220 */ /* 0x000fe20000410000 */
        /* <DEDUP_REMOVED lines=11> */
[----:B------:R-:W-:Y:S02]  /*b850*/  FMUL.FTZ R2, R44, R13 ;  /* 0x0000000d2c027220 */ /* 0x000fe40000410000 */
        /* <DEDUP_REMOVED lines=12> */
.L_x_5822:
[----:B------:R-:W-:Y:S05]  /*b920*/  BSYNC B0 ;  /* 0x0000000000007941 */ /* 0x000fea0003800000 */
.L_x_5821:
[----:B-----5:R1:W-:Y:S02]  /*b930*/  STS.128 [R209+0x4800], R44 ;  /* 0x0048002cd1007388 */ /* 0x0203e40000000c00 */
.L_x_5816:
[----:B------:R-:W-:Y:S05]  /*b940*/  BSYNC B1 ;  /* 0x0000000000017941 */ /* 0x000fea0003800000 */
.L_x_5815:
[----:B------:R-:W-:Y:S01]  /*b950*/  IADD3 R16, R158, 0x20, RZ ;  /* 0x000000209e107810 */ /* 0x000fe20007ffe0ff */
[----:B------:R-:W-:Y:S03]  /*b960*/  BSSY B1, `(.L_x_5823) ;  /* 0x0000096000017945 */ /* 0x000fe60003800000 */
[----:B------:R-:W-:-:S04]  /*b970*/  ISETP.GE.AND P0, PT, R16, R33, PT ;  /* 0x000000211000720c */ /* 0x000fc80003f06270 */
[----:B------:R-:W-:-:S13]  /*b980*/  ISETP.LT.OR P0, PT, R59, -0x107, P0 ;  /* 0xfffffef93b00780c */ /* 0x000fda0000701670 */
[----:B------:R-:W-:Y:S05]  /*b990*/  @P0 BRA `(.L_x_5824) ;  /* 0x0000092000000947 */ /* 0x000fea0003800000 */
[----:B---3--:R3:W5:Y:S01]  /*b9a0*/  LD.E.128 R12, [R38.64] ;  /* 0x00000006260c7980 */ /* 0x008762000c101d00 */
[----:B------:R-:W-:Y:S01]  /*b9b0*/  IMAD.SHL.U32 R3, R21, 0x20, RZ ;  /* 0x0000002015037824 */ /* 0x000fe200078e00ff */
[----:B------:R-:W-:Y:S04]  /*b9c0*/  BSSY B0, `(.L_x_5825) ;  /* 0x0000032000007945 */ /* 0x000fe80003800000 */
[----:B------:R-:W-:-:S04]  /*b9d0*/  IADD3 R2, P0, R3, R7, RZ ;  /* 0x0000000703027210 */ /* 0x000fc80007f1e0ff */
[----:B------:R-:W-:Y:S01]  /*b9e0*/  LEA.HI.X.SX32 R3, R3, R6, 0x1, P0 ;  /* 0x0000000603037211 */ /* 0x000fe200000f0eff */
[----:B------:R-:W-:Y:S01]  /*b9f0*/  IMAD.SHL.U32 R31, R2, 0x2, RZ ;  /* 0x00000002021f7824 */ /* 0x000fe200078e00ff */
[----:B------:R-:W-:Y:S02]  /*ba00*/  ISETP.GE.AND P0, PT, R18, R17, PT ;  /* 0x000000111200720c */ /* 0x000fe40003f06270 */
[----:B------:R-:W-:Y:S02]  /*ba10*/  SHF.L.U64.HI R3, R2, 0x1, R3 ;  /* 0x0000000102037819 */ /* 0x000fe40000010203 */
[-C--:B------:R-:W-:Y:S02]  /*ba20*/  IADD3 R24, P2, R36, R31.reuse, RZ ;  /* 0x0000001f24187210 */ /* 0x080fe40007f5e0ff */
[----:B------:R-:W-:-:S03]  /*ba30*/  IADD3 R30, P1, R34, R31, RZ ;  /* 0x0000001f221e7210 */ /* 0x000fc60007f3e0ff */
[--C-:B------:R-:W-:Y:S02]  /*ba40*/  IMAD.X R25, R37, 0x1, R3.reuse, P2 ;  /* 0x0000000125197824 */ /* 0x100fe400010e0603 */
[----:B------:R-:W-:Y:S02]  /*ba50*/  IMAD.X R31, R35, 0x1, R3, P1 ;  /* 0x00000001231f7824 */ /* 0x000fe400008e0603 */
[----:B------:R-:W-:Y:S05]  /*ba60*/  @P0 BRA `(.L_x_5826) ;  /* 0x0000027000000947 */ /* 0x000fea0003800000 */
[----:B---3--:R-:W3:Y:S04]  /*ba70*/  LD.E.64 R2, [R30.64] ;  /* 0x000000061e027980 */ /* 0x008ee8000c101b00 */
[----:B------:R-:W4:Y:S01]  /*ba80*/  LD.E.64 R4, [R24.64] ;  /* 0x0000000618047980 */ /* 0x000f22000c101b00 */
[C---:B--2--5:R-:W-:Y:S01]  /*ba90*/  SHF.L.U32 R9, R13.reuse, 0x10, RZ ;  /* 0x000000100d097819 */ /* 0x064fe200000006ff */
[----:B------:R-:W-:Y:S01]  /*baa0*/  IMAD.U32 R28, R14, 0x10000, RZ ;  /* 0x000100000e1c7824 */ /* 0x000fe200078e00ff */
[----:B------:R-:W-:-:S02]  /*bab0*/  LOP3.LUT R8, R13, 0xffff0000, RZ, 0xc0, !PT ;  /* 0xffff00000d087812 */ /* 0x000fc400078ec0ff */
[C---:B------:R-:W-:Y:S02]  /*bac0*/  SHF.L.U32 R10, R12.reuse, 0x10, RZ ;  /* 0x000000100c0a7819 */ /* 0x040fe400000006ff */
[----:B------:R-:W-:Y:S02]  /*bad0*/  LOP3.LUT R29, R12, 0xffff0000, RZ, 0xc0, !PT ;  /* 0xffff00000c1d7812 */ /* 0x000fe400078ec0ff */
[C---:B------:R-:W-:Y:S02]  /*bae0*/  SHF.L.U32 R26, R15.reuse, 0x10, RZ ;  /* 0x000000100f1a7819 */ /* 0x040fe400000006ff */
[----:B------:R-:W-:Y:S02]  /*baf0*/  LOP3.LUT R20, R15, 0xffff0000, RZ, 0xc0, !PT ;  /* 0xffff00000f147812 */ /* 0x000fe400078ec0ff */
[----:B------:R-:W-:Y:S02]  /*bb00*/  LOP3.LUT R32, R14, 0xffff0000, RZ, 0xc0, !PT ;  /* 0xffff00000e207812 */ /* 0x000fe400078ec0ff */
[----:B---3--:R-:W-:-:S02]  /*bb10*/  LOP3.LUT R13, R2, 0xffff0000, RZ, 0xc0, !PT ;  /* 0xffff0000020d7812 */ /* 0x008fc400078ec0ff */
[C---:B------:R-:W-:Y:S01]  /*bb20*/  LOP3.LUT R11, R3.reuse, 0xffff0000, RZ, 0xc0, !PT ;  /* 0xffff0000030b7812 */ /* 0x040fe200078ec0ff */
[----:B------:R-:W-:Y:S01]  /*bb30*/  IMAD.U32 R3, R3, 0x10000, RZ ;  /* 0x0001000003037824 */ /* 0x000fe200078e00ff */
[----:B----4-:R-:W-:Y:S01]  /*bb40*/  LOP3.LUT R27, R4, 0xffff0000, RZ, 0xc0, !PT ;  /* 0xffff0000041b7812 */ /* 0x010fe200078ec0ff */
[----:B------:R-:W-:Y:S01]  /*bb50*/  FMUL.FTZ R12, R8, R13 ;  /* 0x0000000d080c7220 */ /* 0x000fe20000410000 */
[----:B------:R-:W-:Y:S01]  /*bb60*/  SHF.L.U32 R2, R2, 0x10, RZ ;  /* 0x0000001002027819 */ /* 0x000fe200000006ff */
[----:B------:R-:W-:Y:S01]  /*bb70*/  FMUL.FTZ R14, R20, R11 ;  /* 0x0000000b140e7220 */ /* 0x000fe20000410000 */
[----:B------:R-:W-:Y:S01]  /*bb80*/  LOP3.LUT R15, R5, 0xffff0000, RZ, 0xc0, !PT ;  /* 0xffff0000050f7812 */ /* 0x000fe200078ec0ff */
        /* <DEDUP_REMOVED lines=9> */
[C---:B------:R-:W-:Y:S02]  /*bc20*/  FMUL.FTZ R8, R32.reuse, R3 ;  /* 0x0000000320087220 */ /* 0x040fe40000410000 */
        /* <DEDUP_REMOVED lines=11> */
.L_x_5826:
[----:B---3--:R-:W-:Y:S05]  /*bce0*/  BSYNC B0 ;  /* 0x0000000000007941 */ /* 0x008fea0003800000 */
.L_x_5825:
        /* <DEDUP_REMOVED lines=19> */
[----:B----4-:R-:W-:Y:S01]  /*be20*/  LOP3.LUT R20, R4, 0xffff0000, RZ, 0xc0, !PT ;  /* 0xffff000004147812 */ /* 0x010fe200078ec0ff */
[----:B------:R-:W-:Y:S01]  /*be30*/  FMUL.FTZ R11, R9, R14 ;  /* 0x0000000e090b7220 */ /* 0x000fe20000410000 */
[----:B------:R-:W-:Y:S01]  /*be40*/  LOP3.LUT R15, R5, 0xffff0000, RZ, 0xc0, !PT ;  /* 0xffff0000050f7812 */ /* 0x000fe200078ec0ff */
        /* <DEDUP_REMOVED lines=11> */
[C---:B------:R-:W-:Y:S02]  /*bf00*/  FMUL.FTZ R9, R32.reuse, R3 ;  /* 0x0000000320097220 */ /* 0x040fe40000410000 */
[----:B------:R-:W-:Y:S01]  /*bf10*/  FMUL.FTZ R8, R29, R2 ;  /* 0x000000021d087220 */ /* 0x000fe20000410000 */
[----:B------:R-:W-:Y:S01]  /*bf20*/  F2FP.BF16.PACK_AB R11, R27, R10 ;  /* 0x0000000a1b0b723e */ /* 0x000fe200000010ff */
[----:B------:R-:W-:-:S02]  /*bf30*/  FMUL.FTZ R32, R32, R5 ;  /* 0x0000000520207220 */ /* 0x000fc40000410000 */
[-C--:B------:R-:W-:Y:S02]  /*bf40*/  FMUL.FTZ R29, R29, R4.reuse ;  /* 0x000000041d1d7220 */ /* 0x080fe40000410000 */
[C---:B------:R-:W-:Y:S02]  /*bf50*/  FFMA.FTZ R9, R28.reuse, R5, -R9 ;  /* 0x000000051c097223 */ /* 0x040fe40000010809 */
[----:B------:R-:W-:Y:S02]  /*bf60*/  FFMA.FTZ R32, R28, R3, R32 ;  /* 0x000000031c207223 */ /* 0x000fe40000010020 */
[C---:B------:R-:W-:Y:S02]  /*bf70*/  FFMA.FTZ R8, R13.reuse, R4, -R8 ;  /* 0x000000040d087223 */ /* 0x040fe40000010808 */
[----:B------:R-:W-:Y:S01]  /*bf80*/  FFMA.FTZ R29, R13, R2, R29 ;  /* 0x000000020d1d7223 */ /* 0x000fe2000001001d */
[----:B------:R-:W-:Y:S02]  /*bf90*/  F2FP.BF16.PACK_AB R10, R32, R9 ;  /* 0x00000009200a723e */ /* 0x000fe400000010ff */
[----:B------:R-:W-:-:S02]  /*bfa0*/  MOV R9, R12 ;  /* 0x0000000c00097202 */ /* 0x000fc40000000f00 */
[----:B------:R-:W-:Y:S02]  /*bfb0*/  F2FP.BF16.PACK_AB R8, R29, R8 ;  /* 0x000000081d08723e */ /* 0x000fe400000010ff */
.L_x_5828:
[----:B------:R-:W-:Y:S05]  /*bfc0*/  BSYNC B0 ;  /* 0x0000000000007941 */ /* 0x000fea0003800000 */
.L_x_5827:
[----:B-----5:R2:W-:Y:S04]  /*bfd0*/  STS.128 [R209+0x3000], R8 ;  /* 0x00300008d1007388 */ /* 0x0205e80000000c00 */
[----:B---3--:R2:W5:Y:S01]  /*bfe0*/  LD.E.128 R12, [R38.64+0x100] ;  /* 0x00010006260c7980 */ /* 0x008562000c101d00 */
[----:B------:R-:W-:Y:S01]  /*bff0*/  IADD3 R2, R18, 0x80, RZ ;  /* 0x0000008012027810 */ /* 0x000fe20007ffe0ff */
[----:B------:R-:W-:Y:S03]  /*c000*/  BSSY B0, `(.L_x_5829) ;  /* 0x000002a000007945 */ /* 0x000fe60003800000 */
[----:B------:R-:W-:-:S13]  /*c010*/  ISETP.GE.AND P0, PT, R2, R17, PT ;  /* 0x000000110200720c */ /* 0x000fda0003f06270 */
        /* <DEDUP_REMOVED lines=8> */
[C---:B------:R-:W-:Y:S02]  /*c0a0*/  SHF.L.U32 R26, R15.reuse, 0x10, RZ ;  /* 0x000000100f1a7819 */ /* 0x040fe400000006ff */
[----:B------:R-:W-:Y:S02]  /*c0b0*/  LOP3.LUT R20, R15, 0xffff0000, RZ, 0xc0, !PT ;  /* 0xffff00000f147812 */ /* 0x000fe400078ec0ff */
[----:B----4-:R-:W-:Y:S02]  /*c0c0*/  LOP3.LUT R24, R14, 0xffff0000, RZ, 0xc0, !PT ;  /* 0xffff00000e187812 */ /* 0x010fe400078ec0ff */
[----:B---3--:R-:W-:Y:S02]  /*c0d0*/  LOP3.LUT R13, R2, 0xffff0000, RZ, 0xc0, !PT ;  /* 0xffff0000020d7812 */ /* 0x008fe400078ec0ff */
[C---:B------:R-:W-:Y:S01]  /*c0e0*/  LOP3.LUT R11, R3.reuse, 0xffff0000, RZ, 0xc0, !PT ;  /* 0xffff0000030b7812 */ /* 0x040fe200078ec0ff */
[----:B------:R-:W-:Y:S01]  /*c0f0*/  IMAD.U32 R3, R3, 0x10000, RZ ;  /* 0x0001000003037824 */ /* 0x000fe200078e00ff */
[----:B--2---:R-:W-:Y:S01]  /*c100*/  LOP3.LUT R27, R4, 0xffff0000, RZ, 0xc0, !PT ;  /* 0xffff0000041b7812 */ /* 0x004fe200078ec0ff */
        /* <DEDUP_REMOVED lines=25> */
.L_x_5830:
[----:B------:R-:W-:Y:S05]  /*c2a0*/  BSYNC B0 ;  /* 0x0000000000007941 */ /* 0x000fea0003800000 */
.L_x_5829:
[----:B-----5:R3:W-:Y:S02]  /*c2b0*/  STS.128 [R209+0x5000], R12 ;  /* 0x0050000cd1007388 */ /* 0x0207e40000000c00 */
.L_x_5824:
[----:B------:R-:W-:Y:S05]  /*c2c0*/  BSYNC B1 ;  /* 0x0000000000017941 */ /* 0x000fea0003800000 */
.L_x_5823:
[----:B------:R-:W-:-:S04]  /*c2d0*/  IADD3 R2, R158, 0x30, RZ ;  /* 0x000000309e027810 */ /* 0x000fc80007ffe0ff */
[----:B------:R-:W-:-:S04]  /*c2e0*/  ISETP.GE.AND P0, PT, R2, R33, PT ;  /* 0x000000210200720c */ /* 0x000fc80003f06270 */
[----:B------:R-:W-:-:S13]  /*c2f0*/  ISETP.LT.OR P0, PT, R59, -0x187, P0 ;  /* 0xfffffe793b00780c */ /* 0x000fda0000701670 */
[----:B------:R-:W-:Y:S05]  /*c300*/  @P0 BRA `(.L_x_5831) ;  /* 0x00004f1000000947 */ /* 0x000fea0003800000 */
[----:B--2---:R2:W5:Y:S01]  /*c310*/  LD.E.128 R8, [R40.64] ;  /* 0x0000000628087980 */ /* 0x004562000c101d00 */
[----:B------:R-:W-:Y:S01]  /*c320*/  IMAD R21, R21, 0x30, RZ ;  /* 0x0000003015157824 */ /* 0x000fe200078e02ff */
[----:B------:R-:W-:Y:S04]  /*c330*/  BSSY B0, `(.L_x_5832) ;  /* 0x0000032000007945 */ /* 0x000fe80003800000 */
[----:B------:R-:W-:-:S04]  /*c340*/  IADD3 R3, P0, R21, R7, RZ ;  /* 0x0000000715037210 */ /* 0x000fc80007f1e0ff */
[----:B------:R-:W-:Y:S01]  /*c350*/  LEA.HI.X.SX32 R6, R21, R6, 0x1, P0 ;  /* 0x0000000615067211 */ /* 0x000fe200000f0eff */
[C---:B------:R-:W-:Y:S01]  /*c360*/  IMAD.SHL.U32 R25, R3.reuse, 0x2, RZ ;  /* 0x0000000203197824 */ /* 0x040fe200078e00ff */
[----:B------:R-:W-:Y:S02]  /*c370*/  ISETP.GE.AND P0, PT, R18, R17, PT ;  /* 0x000000111200720c */ /* 0x000fe40003f06270 */
[----:B------:R-:W-:Y:S02]  /*c380*/  SHF.L.U64.HI R3, R3, 0x1, R6 ;  /* 0x0000000103037819 */ /* 0x000fe40000010206 */
[-C--:B------:R-:W-:Y:S02]  /*c390*/  IADD3 R20, P2, R36, R25.reuse, RZ ;  /* 0x0000001924147210 */ /* 0x080fe40007f5e0ff */
[----:B------:R-:W-:-:S03]  /*c3a0*/  IADD3 R24, P1, R34, R25, RZ ;  /* 0x0000001922187210 */ /* 0x000fc60007f3e0ff */
[--C-:B------:R-:W-:Y:S02]  /*c3b0*/  IMAD.X R21, R37, 0x1, R3.reuse, P2 ;  /* 0x0000000125157824 */ /* 0x100fe400010e0603 */
[----:B------:R-:W-:Y:S02]  /*c3c0*/  IMAD.X R25, R35, 0x1, R3, P1 ;  /* 0x0000000123197824 */ /* 0x000fe400008e0603 */
[----:B------:R-:W-:Y:S05]  /*c3d0*/  @P0 BRA `(.L_x_5833) ;  /* 0x0000027000000947 */ /* 0x000fea0003800000 */
[----:B--2---:R-:W2:Y:S04]  /*c3e0*/  LD.E.64 R4, [R24.64] ;  /* 0x0000000618047980 */ /* 0x004ea8000c101b00 */
[----:B------:R-:W4:Y:S01]  /*c3f0*/  LD.E.64 R6, [R20.64] ;  /* 0x0000000614067980 */ /* 0x000f22000c101b00 */
[C---:B-----5:R-:W-:Y:S01]  /*c400*/  LOP3.LUT R3, R9.reuse, 0xffff0000, RZ, 0xc0, !PT ;  /* 0xffff000009037812 */ /* 0x060fe200078ec0ff */
[----:B------:R-:W-:Y:S01]  /*c410*/  IMAD.U32 R28, R10, 0x10000, RZ ;  /* 0x000100000a1c7824 */ /* 0x000fe200078e00ff */
[----:B---3--:R-:W-:-:S02]  /*c420*/  SHF.L.U32 R12, R9, 0x10, RZ ;  /* 0x00000010090c7819 */ /* 0x008fc400000006ff */
[C---:B------:R-:W-:Y:S02]  /*c430*/  SHF.L.U32 R9, R8.reuse, 0x10, RZ ;  /* 0x0000001008097819 */ /* 0x040fe400000006ff */
[----:B------:R-:W-:Y:S02]  /*c440*/  LOP3.LUT R29, R8, 0xffff0000, RZ, 0xc0, !PT ;  /* 0xffff0000081d7812 */ /* 0x000fe400078ec0ff */
[C---:B------:R-:W-:Y:S02]  /*c450*/  LOP3.LUT R15, R11.reuse, 0xffff0000, RZ, 0xc0, !PT ;  /* 0xffff00000b0f7812 */ /* 0x040fe400078ec0ff */
[----:B------:R-:W-:Y:S02]  /*c460*/  SHF.L.U32 R27, R11, 0x10, RZ ;  /* 0x000000100b1b7819 */ /* 0x000fe400000006ff */
[----:B------:R-:W-:Y:S02]  /*c470*/  LOP3.LUT R30, R10, 0xffff0000, RZ, 0xc0, !PT ;  /* 0xffff00000a1e7812 */ /* 0x000fe400078ec0ff */
[----:B--2---:R-:W-:-:S02]  /*c480*/  LOP3.LUT R13, R4, 0xffff0000, RZ, 0xc0, !PT ;  /* 0xffff0000040d7812 */ /* 0x004fc400078ec0ff */
        /* <DEDUP_REMOVED lines=28> */
.L_x_5833:
[----:B--2---:R-:W-:Y:S05]  /*c650*/  BSYNC B0 ;  /* 0x0000000000007941 */ /* 0x004fea0003800000 */
.L_x_5832:
[----:B-----5:R2:W-:Y:S04]  /*c660*/  STS.128 [R209+0x1800], R8 ;  /* 0x00180008d1007388 */ /* 0x0205e80000000c00 */
[----:B---3--:R2:W5:Y:S01]  /*c670*/  LD.E.128 R12, [R40.64+0x80] ;  /* 0x00008006280c7980 */ /* 0x008562000c101d00 */
[----:B------:R-:W-:Y:S01]  /*c680*/  IADD3 R4, R18, 0x40, RZ ;  /* 0x0000004012047810 */ /* 0x000fe20007ffe0ff */
[----:B------:R-:W-:Y:S03]  /*c690*/  BSSY B0, `(.L_x_5834) ;  /* 0x0000029000007945 */ /* 0x000fe60003800000 */
[----:B------:R-:W-:-:S13]  /*c6a0*/  ISETP.GE.AND P0, PT, R4, R17, PT ;  /* 0x000000110400720c */ /* 0x000fda0003f06270 */
[----:B------:R-:W-:Y:S05]  /*c6b0*/  @P0 BRA `(.L_x_5835) ;  /* 0x0000026000000947 */ /* 0x000fea0003800000 */
[----:B------:R-:W3:Y:S04]  /*c6c0*/  LD.E.64 R4, [R24.64+0x40] ;  /* 0x0000400618047980 */ /* 0x000ee8000c101b00 */
[----:B------:R-:W4:Y:S01]  /*c6d0*/  LD.E.64 R6, [R20.64+0x40] ;  /* 0x0000400614067980 */ /* 0x000f22000c101b00 */
[----:B--2--5:R-:W-:Y:S01]  /*c6e0*/  SHF.L.U32 R9, R12, 0x10, RZ ;  /* 0x000000100c097819 */ /* 0x024fe200000006ff */
        /* <DEDUP_REMOVED lines=22> */
[C---:B------:R-:W-:Y:S02]  /*c850*/  FMUL.FTZ R3, R29.reuse, R4 ;  /* 0x000000041d037220 */ /* 0x040fe40000410000 */
[----:B------:R-:W-:Y:S02]  /*c860*/  FMUL.FTZ R10, R30, R5 ;  /* 0x000000051e0a7220 */ /* 0x000fe40000410000 */
[----:B------:R-:W-:-:S02]  /*c870*/  FMUL.FTZ R29, R29, R6 ;  /* 0x000000061d1d7220 */ /* 0x000fc40000410000 */
[----:B------:R-:W-:Y:S02]  /*c880*/  FMUL.FTZ R30, R30, R7 ;  /* 0x000000071e1e7220 */ /* 0x000fe40000410000 */
[----:B------:R-:W-:Y:S01]  /*c890*/  FFMA.FTZ R14, R27, R13, -R14 ;  /* 0x0000000d1b0e7223 */ /* 0x000fe2000001080e */
[----:B------:R-:W-:Y:S01]  /*c8a0*/  F2FP.BF16.PACK_AB R13, R8, R11 ;  /* 0x0000000b080d723e */ /* 0x000fe200000010ff */
[C---:B------:R-:W-:Y:S02]  /*c8b0*/  FFMA.FTZ R3, R9.reuse, R6, -R3 ;  /* 0x0000000609037223 */ /* 0x040fe40000010803 */
[----:B------:R-:W-:Y:S01]  /*c8c0*/  FFMA.FTZ R4, R9, R4, R29 ;  /* 0x0000000409047223 */ /* 0x000fe2000001001d */
[----:B------:R-:W-:Y:S01]  /*c8d0*/  F2FP.BF16.PACK_AB R15, R15, R14 ;  /* 0x0000000e0f0f723e */ /* 0x000fe200000010ff */
[C---:B------:R-:W-:Y:S02]  /*c8e0*/  FFMA.FTZ R10, R28.reuse, R7, -R10 ;  /* 0x000000071c0a7223 */ /* 0x040fe4000001080a */
[----:B------:R-:W-:Y:S01]  /*c8f0*/  FFMA.FTZ R5, R28, R5, R30 ;  /* 0x000000051c057223 */ /* 0x000fe2000001001e */
[----:B------:R-:W-:-:S04]  /*c900*/  F2FP.BF16.PACK_AB R12, R4, R3 ;  /* 0x00000003040c723e */ /* 0x000fc800000010ff */
[----:B------:R-:W-:Y:S02]  /*c910*/  F2FP.BF16.PACK_AB R14, R5, R10 ;  /* 0x0000000a050e723e */ /* 0x000fe400000010ff */
.L_x_5835:
[----:B------:R-:W-:Y:S05]  /*c920*/  BSYNC B0 ;  /* 0x0000000000007941 */ /* 0x000fea0003800000 */
.L_x_5834:
[----:B-----5:R3:W-:Y:S04]  /*c930*/  STS.128 [R209+0x3800], R12 ;  /* 0x0038000cd1007388 */ /* 0x0207e80000000c00 */
[----:B--2---:R-:W5:Y:S01]  /*c940*/  LD.E.128 R40, [R40.64+0x100] ;  /* 0x0001000628287980 */ /* 0x004f62000c101d00 */
[----:B------:R-:W-:Y:S01]  /*c950*/  IADD3 R18, R18, 0x80, RZ ;  /* 0x0000008012127810 */ /* 0x000fe20007ffe0ff */
[----:B------:R-:W-:Y:S03]  /*c960*/  BSSY B0, `(.L_x_5836) ;  /* 0x0000029000007945 */ /* 0x000fe60003800000 */
[----:B------:R-:W-:-:S13]  /*c970*/  ISETP.GE.AND P0, PT, R18, R17, PT ;  /* 0x000000111200720c */ /* 0x000fda0003f06270 */
[----:B------:R-:W-:Y:S05]  /*c980*/  @P0 BRA `(.L_x_5837) ;  /* 0x0000026000000947 */ /* 0x000fea0003800000 */
[----:B------:R-:W2:Y:S04]  /*c990*/  LD.E.64 R4, [R24.64+0x80] ;  /* 0x0000800618047980 */ /* 0x000ea8000c101b00 */
[----:B------:R-:W4:Y:S01]  /*c9a0*/  LD.E.64 R6, [R20.64+0x80] ;  /* 0x0000800614067980 */ /* 0x000f22000c101b00 */
[----:B-----5:R-:W-:Y:S01]  /*c9b0*/  LOP3.LUT R3, R41, 0xffff0000, RZ, 0xc0, !PT ;  /* 0xffff000029037812 */ /* 0x020fe200078ec0ff */
[----:B------:R-:W-:Y:S01]  /*c9c0*/  IMAD.U32 R18, R42, 0x10000, RZ ;  /* 0x000100002a127824 */ /* 0x000fe200078e00ff */
[----:B---3--:R-:W-:Y:S02]  /*c9d0*/  LOP3.LUT R15, R43, 0xffff0000, RZ, 0xc0, !PT ;  /* 0xffff00002b0f7812 */ /* 0x008fe400078ec0ff */
[----:B------:R-:W-:Y:S02]  /*c9e0*/  SHF.L.U32 R8, R41, 0x10, RZ ;  /* 0x0000001029087819 */ /* 0x000fe400000006ff */
[----:B------:R-:W-:-:S02]  /*c9f0*/  SHF.L.U32 R9, R40, 0x10, RZ ;  /* 0x0000001028097819 */ /* 0x000fc400000006ff */
[----:B------:R-:W-:Y:S02]  /*ca00*/  SHF.L.U32 R17, R43, 0x10, RZ ;  /* 0x000000102b117819 */ /* 0x000fe400000006ff */
[----:B------:R-:W-:Y:S02]  /*ca10*/  LOP3.LUT R40, R40, 0xffff0000, RZ, 0xc0, !PT ;  /* 0xffff000028287812 */ /* 0x000fe400078ec0ff */
[----:B------:R-:W-:Y:S02]  /*ca20*/  LOP3.LUT R42, R42, 0xffff0000, RZ, 0xc0, !PT ;  /* 0xffff00002a2a7812 */ /* 0x000fe400078ec0ff */
[----:B--2---:R-:W-:Y:S02]  /*ca30*/  LOP3.LUT R12, R4, 0xffff0000, RZ, 0xc0, !PT ;  /* 0xffff0000040c7812 */ /* 0x004fe400078ec0ff */
        /* <DEDUP_REMOVED lines=18> */
[----:B------:R-:W-:Y:S02]  /*cb60*/  FMUL.FTZ R42, R42, R7 ;  /* 0x000000072a2a7220 */ /* 0x000fe40000410000 */
        /* <DEDUP_REMOVED lines=8> */
.L_x_5837:
[----:B------:R-:W-:Y:S05]  /*cbf0*/  BSYNC B0 ;  /* 0x0000000000007941 */ /* 0x000fea0003800000 */
.L_x_5836:
[----:B-----5:R2:W-:Y:S01]  /*cc00*/  STS.128 [R209+0x5800], R40 ;  /* 0x00580028d1007388 */ /* 0x0205e20000000c00 */
[----:B------:R-:W-:Y:S05]  /*cc10*/  BRA `(.L_x_5831) ;  /* 0x0000460000007947 */ /* 0x000fea0003800000 */
.L_x_5806:
[----:B-1----:R-:W-:Y:S01]  /*cc20*/  BSSY B1, `(.L_x_5838) ;  /* 0x0000103000017945 */ /* 0x002fe20003800000 */
[----:B------:R-:W-:Y:S05]  /*cc30*/  @!P0 BRA `(.L_x_5839) ;  /* 0x0000101000008947 */ /* 0x000fea0003800000 */
        /* <DEDUP_REMOVED lines=13> */
[----:B------:R-:W-:Y:S01]  /*cd10*/  LEA R8, P0, R11, R34, 0x1 ;  /* 0x000000220b087211 */ /* 0x000fe200078008ff */
[----:B------:R-:W2:Y:S01]  /*cd20*/  LD.E.128 R4, [R4.64] ;  /* 0x0000000604047980 */ /* 0x000ea2000c101d00 */
[----:B------:R-:W-:Y:S02]  /*cd30*/  @P1 IADD3 R0, -R21, RZ, RZ ;  /* 0x000000ff15001210 */ /* 0x000fe40007ffe1ff */
[----:B------:R-:W-:Y:S02]  /*cd40*/  LEA.HI.X R9, R11, R35, R9, 0x1, P0 ;  /* 0x000000230b097211 */ /* 0x000fe400000f0c09 */
[----:B------:R-:W-:-:S04]  /*cd50*/  IADD3 R15, P0, R0, R3, RZ ;  /* 0x00000003000f7210 */ /* 0x000fc80007f1e0ff */
[----:B------:R-:W3:Y:S01]  /*cd60*/  LD.E.128 R8, [R8.64] ;  /* 0x0000000608087980 */ /* 0x000ee2000c101d00 */
[----:B------:R-:W-:Y:S02]  /*cd70*/  LEA.HI.X.SX32 R13, R0, R43, 0x1, P0 ;  /* 0x0000002b000d7211 */ /* 0x000fe400000f0eff */
[----:B------:R-:W-:-:S04]  /*cd80*/  LEA R12, P0, R15, R36, 0x1 ;  /* 0x000000240f0c7211 */ /* 0x000fc800078008ff */
[----:B------:R-:W-:-:S06]  /*cd90*/  LEA.HI.X R13, R15, R37, R13, 0x1, P0 ;  /* 0x000000250f0d7211 */ /* 0x000fcc00000f0c0d */
[----:B------:R-:W4:Y:S01]  /*cda0*/  LD.E.128 R12, [R12.64] ;  /* 0x000000060c0c7980 */ /* 0x000f22000c101d00 */
        /* <DEDUP_REMOVED lines=60> */
.L_x_5841:
[----:B------:R-:W-:Y:S05]  /*d170*/  BSYNC B0 ;  /* 0x0000000000007941 */ /* 0x000fea0003800000 */
.L_x_5840:
[----:B-----5:R2:W-:Y:S04]  /*d180*/  STS.128 [R209], R24 ;  /* 0x00000018d1007388 */ /* 0x0205e80000000c00 */
[----:B------:R2:W5:Y:S01]  /*d190*/  LD.E.128 R28, [R46.64+0x80] ;  /* 0x000080062e1c7980 */ /* 0x000562000c101d00 */
[----:B------:R-:W-:Y:S01]  /*d1a0*/  IADD3 R0, R18, 0x40, RZ ;  /* 0x0000004012007810 */ /* 0x000fe20007ffe0ff */
[----:B------:R-:W-:Y:S03]  /*d1b0*/  BSSY B0, `(.L_x_5842) ;  /* 0x0000052000007945 */ /* 0x000fe60003800000 */
[----:B------:R-:W-:-:S13]  /*d1c0*/  ISETP.GE.AND P0, PT, R0, R17, PT ;  /* 0x000000110000720c */ /* 0x000fda0003f06270 */
        /* <DEDUP_REMOVED lines=11> */
[----:B------:R-:W3:Y:S01]  /*d280*/  LD.E.128 R4, [R4.64+0x80] ;  /* 0x0000800604047980 */ /* 0x000ee2000c101d00 */
[----:B------:R-:W-:Y:S02]  /*d290*/  @P1 IADD3 R0, -R21, RZ, RZ ;  /* 0x000000ff15001210 */ /* 0x000fe40007ffe1ff */
[----:B------:R-:W-:Y:S02]  /*d2a0*/  LEA.HI.X R9, R11, R35, R9, 0x1, P0 ;  /* 0x000000230b097211 */ /* 0x000fe400000f0c09 */
[----:B------:R-:W-:-:S04]  /*d2b0*/  IADD3 R15, P0, R0, R3, RZ ;  /* 0x00000003000f7210 */ /* 0x000fc80007f1e0ff */
[----:B------:R-:W4:Y:S01]  /*d2c0*/  LD.E.128 R8, [R8.64+0x80] ;  /* 0x0000800608087980 */ /* 0x000f22000c101d00 */
[----:B------:R-:W-:Y:S02]  /*d2d0*/  LEA.HI.X.SX32 R13, R0, R43, 0x1, P0 ;  /* 0x0000002b000d7211 */ /* 0x000fe400000f0eff */
[----:B------:R-:W-:-:S04]  /*d2e0*/  LEA R12, P0, R15, R36, 0x1 ;  /* 0x000000240f0c7211 */ /* 0x000fc800078008ff */
[----:B------:R-:W-:-:S06]  /*d2f0*/  LEA.HI.X R13, R15, R37, R13, 0x1, P0 ;  /* 0x000000250f0d7211 */ /* 0x000fcc00000f0c0d */
[----:B--2---:R-:W2:Y:S01]  /*d300*/  LD.E.128 R12, [R12.64+0x80] ;  /* 0x000080060c0c7980 */ /* 0x004ea2000c101d00 */
        /* <DEDUP_REMOVED lines=15> */
[----:B----4-:R-:W-:Y:S01]  /*d400*/  IMAD.U32 R42, R8, 0x10000, RZ ;  /* 0x00010000082a7824 */ /* 0x010fe200078e00ff */
        /* <DEDUP_REMOVED lines=15> */
[----:B--2---:R-:W-:Y:S01]  /*d500*/  LOP3.LUT R8, R12, 0xffff0000, RZ, 0xc0, !PT ;  /* 0xffff00000c087812 */ /* 0x004fe200078ec0ff */
[----:B------:R-:W-:Y:S01]  /*d510*/  FMUL.FTZ R7, R4, R7 ;  /* 0x0000000704077220 */ /* 0x000fe20000410000 */
[C---:B------:R-:W-:Y:S01]  /*d520*/  SHF.L.U32 R4, R13.reuse, 0x10, RZ ;  /* 0x000000100d047819 */ /* 0x040fe200000006ff */
[----:B------:R-:W-:Y:S01]  /*d530*/  FMUL.FTZ R49, R32, R49 ;  /* 0x0000003120317220 */ /* 0x000fe20000410000 */
[----:B------:R-:W-:Y:S01]  /*d540*/  LOP3.LUT R32, R13, 0xffff0000, RZ, 0xc0, !PT ;  /* 0xffff00000d207812 */ /* 0x000fe200078ec0ff */
[----:B------:R-:W-:Y:S02]  /*d550*/  @!P1 FADD.FTZ R50, -R50, -RZ ;  /* 0x800000ff32329221 */ /* 0x000fe40000010100 */
[----:B------:R-:W-:Y:S02]  /*d560*/  @!P1 FADD.FTZ R11, -R11, -RZ ;  /* 0x800000ff0b0b9221 */ /* 0x000fe40000010100 */
[----:B------:R-:W-:-:S02]  /*d570*/  FMUL.FTZ R6, R6, R9 ;  /* 0x0000000906067220 */ /* 0x000fc40000410000 */
[----:B------:R-:W-:Y:S01]  /*d580*/  IMAD.U32 R9, R12, 0x10000, RZ ;  /* 0x000100000c097824 */ /* 0x000fe200078e00ff */
[C---:B------:R-:W-:Y:S01]  /*d590*/  LOP3.LUT R12, R14.reuse, 0xffff0000, RZ, 0xc0, !PT ;  /* 0xffff00000e0c7812 */ /* 0x040fe200078ec0ff */
[----:B------:R-:W-:Y:S01]  /*d5a0*/  FMUL.FTZ R5, R5, R10 ;  /* 0x0000000a05057220 */ /* 0x000fe20000410000 */
[C---:B------:R-:W-:Y:S01]  /*d5b0*/  SHF.L.U32 R10, R15.reuse, 0x10, RZ ;  /* 0x000000100f0a7819 */ /* 0x040fe200000006ff */
[----:B------:R-:W-:Y:S01]  /*d5c0*/  IMAD.U32 R13, R14, 0x10000, RZ ;  /* 0x000100000e0d7824 */ /* 0x000fe200078e00ff */
[----:B------:R-:W-:Y:S01]  /*d5d0*/  LOP3.LUT R14, R15, 0xffff0000, RZ, 0xc0, !PT ;  /* 0xffff00000f0e7812 */ /* 0x000fe200078ec0ff */
[----:B------:R-:W-:Y:S02]  /*d5e0*/  FMUL.FTZ R29, R29, R42 ;  /* 0x0000002a1d1d7220 */ /* 0x000fe40000410000 */
        /* <DEDUP_REMOVED lines=11> */
[----:B------:R-:W-:-:S03]  /*d6a0*/  FFMA.FTZ R6, R25, R12, R6 ;  /* 0x0000000c19067223 */ /* 0x000fc60000010006 */
[----:B------:R-:W-:Y:S02]  /*d6b0*/  F2FP.BF16.PACK_AB R31, R14, R5 ;  /* 0x000000050e1f723e */ /* 0x000fe400000010ff */
[----:B------:R-:W-:Y:S02]  /*d6c0*/  F2FP.BF16.PACK_AB R30, R6, R13 ;  /* 0x0000000d061e723e */ /* 0x000fe400000010ff */
.L_x_5843:
[----:B------:R-:W-:Y:S05]  /*d6d0*/  BSYNC B0 ;  /* 0x0000000000007941 */ /* 0x000fea0003800000 */
.L_x_5842:
[----:B-----5:R3:W-:Y:S04]  /*d6e0*/  STS.128 [R209+0x2000], R28 ;  /* 0x0020001cd1007388 */ /* 0x0207e80000000c00 */
[----:B--2---:R3:W5:Y:S01]  /*d6f0*/  LD.E.128 R24, [R46.64+0x100] ;  /* 0x000100062e187980 */ /* 0x004762000c101d00 */
        /* <DEDUP_REMOVED lines=13> */
[----:B------:R-:W2:Y:S03]  /*d7d0*/  LD.E.128 R4, [R4.64+0x100] ;  /* 0x0001000604047980 */ /* 0x000ea6000c101d00 */
[----:B------:R-:W-:Y:S01]  /*d7e0*/  LEA.HI.X R9, R9, R35, R0, 0x1, P0 ;  /* 0x0000002309097211 */ /* 0x000fe200000f0c00 */
[----:B------:R-:W-:Y:S01]  /*d7f0*/  IMAD.MOV.U32 R0, RZ, RZ, RZ ;  /* 0x000000ffff007224 */ /* 0x000fe200078e00ff */
[----:B------:R-:W-:-:S04]  /*d800*/  @P1 IADD3 R0, -R21, RZ, RZ ;  /* 0x000000ff15001210 */ /* 0x000fc80007ffe1ff */
[C---:B------:R-:W-:Y:S01]  /*d810*/  IADD3 R15, P0, R0.reuse, R3, RZ ;  /* 0x00000003000f7210 */ /* 0x040fe20007f1e0ff */
[----:B------:R-:W4:Y:S03]  /*d820*/  LD.E.128 R8, [R8.64+0x100] ;  /* 0x0001000608087980 */ /* 0x000f26000c101d00 */
[----:B------:R-:W-:Y:S02]  /*d830*/  LEA.HI.X.SX32 R13, R0, R43, 0x1, P0 ;  /* 0x0000002b000d7211 */ /* 0x000fe400000f0eff */
[----:B------:R-:W-:-:S04]  /*d840*/  LEA R12, P0, R15, R36, 0x1 ;  /* 0x000000240f0c7211 */ /* 0x000fc800078008ff */
[----:B------:R-:W-:-:S06]  /*d850*/  LEA.HI.X R13, R15, R37, R13, 0x1, P0 ;  /* 0x000000250f0d7211 */ /* 0x000fcc00000f0c0d */
[----:B---3--:R-:W3:Y:S01]  /*d860*/  LD.E.128 R12, [R12.64+0x100] ;  /* 0x000100060c0c7980 */ /* 0x008ee2000c101d00 */
        /* <DEDUP_REMOVED lines=14> */
[----:B-1----:R-:W-:Y:S01]  /*d950*/  LOP3.LUT R46, R7, 0xffff0000, RZ, 0xc0, !PT ;  /* 0xffff0000072e7812 */ /* 0x002fe200078ec0ff */
        /* <DEDUP_REMOVED lines=15> */
[----:B---3--:R-:W-:Y:S01]  /*da50*/  SHF.L.U32 R10, R15, 0x10, RZ ;  /* 0x000000100f0a7819 */ /* 0x008fe200000006ff */
        /* <DEDUP_REMOVED lines=29> */
.L_x_5845:
[----:B------:R-:W-:Y:S05]  /*dc30*/  BSYNC B0 ;  /* 0x0000000000007941 */ /* 0x000fea0003800000 */
.L_x_5844:
[----:B-----5:R2:W-:Y:S02]  /*dc40*/  STS.128 [R209+0x4000], R24 ;  /* 0x00400018d1007388 */ /* 0x0205e40000000c00 */
.L_x_5839:
[----:B------:R-:W-:Y:S05]  /*dc50*/  BSYNC B1 ;  /* 0x0000000000017941 */ /* 0x000fea0003800000 */
.L_x_5838:
[----:B------:R-:W-:Y:S01]  /*dc60*/  IADD3 R0, R158, 0x10, RZ ;  /* 0x000000109e007810 */ /* 0x000fe20007ffe0ff */
[----:B------:R-:W-:Y:S03]  /*dc70*/  BSSY B1, `(.L_x_5846) ;  /* 0x000010d000017945 */ /* 0x000fe60003800000 */
[----:B------:R-:W-:-:S04]  /*dc80*/  ISETP.GE.AND P0, PT, R0, R33, PT ;  /* 0x000000210000720c */ /* 0x000fc80003f06270 */
[----:B------:R-:W-:-:S13]  /*dc90*/  ISETP.LT.OR P0, PT, R59, -0x87, P0 ;  /* 0xffffff793b00780c */ /* 0x000fda0000701670 */
[----:B------:R-:W-:Y:S05]  /*dca0*/  @P0 BRA `(.L_x_5847) ;  /* 0x0000109000000947 */ /* 0x000fea0003800000 */
[----:B---3--:R3:W5:Y:S01]  /*dcb0*/  LD.E.128 R28, [R44.64] ;  /* 0x000000062c1c7980 */ /* 0x008762000c101d00 */
[----:B------:R-:W-:Y:S01]  /*dcc0*/  ISETP.GE.AND P0, PT, R18, R17, PT ;  /* 0x000000111200720c */ /* 0x000fe20003f06270 */
[----:B------:R-:W-:-:S12]  /*dcd0*/  BSSY B0, `(.L_x_5848) ;  /* 0x0000053000007945 */ /* 0x000fd80003800000 */
[----:B------:R-:W-:Y:S05]  /*dce0*/  @P0 BRA `(.L_x_5849) ;  /* 0x0000051000000947 */ /* 0x000fea0003800000 */
[----:B------:R-:W-:Y:S01]  /*dcf0*/  ISETP.GE.AND P0, PT, R18, R21, PT ;  /* 0x000000151200720c */ /* 0x000fe20003f06270 */
[----:B------:R-:W-:Y:S01]  /*dd00*/  IMAD.MOV.U32 R7, RZ, RZ, RZ ;  /* 0x000000ffff077224 */ /* 0x000fe200078e00ff */
[C---:B------:R-:W-:Y:S02]  /*dd10*/  IADD3 R12, P1, R16.reuse, R3, RZ ;  /* 0x00000003100c7210 */ /* 0x040fe40007f3e0ff */
[----:B------:R-:W-:Y:S02]  /*dd20*/  MOV R5, R21 ;  /* 0x0000001500057202 */ /* 0x000fe40000000f00 */
[----:B------:R-:W-:-:S07]  /*dd30*/  LEA.HI.X.SX32 R2, R16, R43, 0x1, P1 ;  /* 0x0000002b10027211 */ /* 0x000fce00008f0eff */
[--C-:B------:R-:W-:Y:S02]  /*dd40*/  @P0 IMAD.MOV R7, RZ, RZ, -R21.reuse ;  /* 0x000000ffff070224 */ /* 0x100fe400078e0a15 */
[----:B------:R-:W-:Y:S02]  /*dd50*/  IMAD.MOV.U32 R13, RZ, RZ, RZ ;  /* 0x000000ffff0d7224 */ /* 0x000fe400078e00ff */
[----:B------:R-:W-:Y:S01]  /*dd60*/  @P0 IMAD.MOV R5, RZ, RZ, -R21 ;  /* 0x000000ffff050224 */ /* 0x000fe200078e0a15 */
[----:B------:R-:W-:-:S04]  /*dd70*/  IADD3 R9, P1, R7, R12, RZ ;  /* 0x0000000c07097210 */ /* 0x000fc80007f3e0ff */
[----:B------:R-:W-:Y:S02]  /*dd80*/  LEA.HI.X.SX32 R7, R7, R2, 0x1, P1 ;  /* 0x0000000207077211 */ /* 0x000fe400008f0eff */
[----:B------:R-:W-:Y:S02]  /*dd90*/  LEA R8, P1, R9, R34, 0x1 ;  /* 0x0000002209087211 */ /* 0x000fe400078208ff */
[----:B------:R-:W-:Y:S02]  /*dda0*/  @P0 IADD3 R13, -R21, RZ, RZ ;  /* 0x000000ff150d0210 */ /* 0x000fe40007ffe1ff */
[----:B------:R-:W-:Y:S02]  /*ddb0*/  LEA.HI.X R9, R9, R35, R7, 0x1, P1 ;  /* 0x0000002309097211 */ /* 0x000fe400008f0c07 */
[----:B------:R-:W-:Y:S01]  /*ddc0*/  IADD3 R15, P1, R13, R12, RZ ;  /* 0x0000000c0d0f7210 */ /* 0x000fe20007f3e0ff */
[----:B------:R-:W-:-:S03]  /*ddd0*/  IMAD.WIDE R4, R5, 0x2, R44 ;  /* 0x0000000205047825 */ /* 0x000fc600078e022c */
[----:B------:R-:W4:Y:S01]  /*dde0*/  LD.E.128 R8, [R8.64] ;  /* 0x0000000608087980 */ /* 0x000f22000c101d00 */
[----:B------:R-:W-:Y:S02]  /*ddf0*/  LEA.HI.X.SX32 R2, R13, R2, 0x1, P1 ;  /* 0x000000020d027211 */ /* 0x000fe400008f0eff */
[C---:B------:R-:W-:Y:S01]  /*de00*/  LEA R12, P1, R15.reuse, R36, 0x1 ;  /* 0x000000240f0c7211 */ /* 0x040fe200078208ff */
[----:B--2---:R-:W2:Y:S03]  /*de10*/  LD.E.128 R4, [R4.64] ;  /* 0x0000000604047980 */ /* 0x004ea6000c101d00 */
[----:B------:R-:W-:-:S06]  /*de20*/  LEA.HI.X R13, R15, R37, R2, 0x1, P1 ;  /* 0x000000250f0d7211 */ /* 0x000fcc00008f0c02 */
[----:B---3--:R-:W3:Y:S01]  /*de30*/  LD.E.128 R12, [R12.64] ;  /* 0x000000060c0c7980 */ /* 0x008ee2000c101d00 */
        /* <DEDUP_REMOVED lines=8> */
[C---:B----4-:R-:W-:Y:S01]  /*dec0*/  IMAD.U32 R30, R8.reuse, 0x10000, RZ ;  /* 0x00010000081e7824 */ /* 0x050fe200078e00ff */
[----:B------:R-:W-:Y:S01]  /*ded0*/  LOP3.LUT R29, R8, 0xffff0000, RZ, 0xc0, !PT ;  /* 0xffff0000081d7812 */ /* 0x000fe200078ec0ff */
[----:B------:R-:W-:Y:S01]  /*dee0*/  IMAD.U32 R32, R10, 0x10000, RZ ;  /* 0x000100000a207824 */ /* 0x000fe200078e00ff */
[C---:B------:R-:W-:Y:S01]  /*def0*/  SHF.L.U32 R8, R9.reuse, 0x10, RZ ;  /* 0x0000001009087819 */ /* 0x040fe200000006ff */
[----:B--2---:R-:W-:Y:S01]  /*df00*/  IMAD.U32 R49, R4, 0x10000, RZ ;  /* 0x0001000004317824 */ /* 0x004fe200078e00ff */
        /* <DEDUP_REMOVED lines=8> */
[C---:B-1----:R-:W-:Y:S01]  /*df90*/  SHF.L.U32 R47, R5.reuse, 0x10, RZ ;  /* 0x00000010052f7819 */ /* 0x042fe200000006ff */
[----:B------:R-:W-:Y:S01]  /*dfa0*/  @!P0 FADD.FTZ R10, -R10, -RZ ;  /* 0x800000ff0a0a8221 */ /* 0x000fe20000010100 */
[----:B------:R-:W-:Y:S01]  /*dfb0*/  LOP3.LUT R53, R5, 0xffff0000, RZ, 0xc0, !PT ;  /* 0xffff000005357812 */ /* 0x000fe200078ec0ff */
[----:B------:R-:W-:Y:S01]  /*dfc0*/  @!P0 FADD.FTZ R11, -R11, -RZ ;  /* 0x800000ff0b0b8221 */ /* 0x000fe20000010100 */
[----:B------:R-:W-:Y:S01]  /*dfd0*/  LOP3.LUT R5, R6, 0xffff0000, RZ, 0xc0, !PT ;  /* 0xffff000006057812 */ /* 0x000fe200078ec0ff */
[----:B------:R-:W-:Y:S01]  /*dfe0*/  @!P0 FADD.FTZ R30, -R30, -RZ ;  /* 0x800000ff1e1e8221 */ /* 0x000fe20000010100 */
[C---:B------:R-:W-:Y:S01]  /*dff0*/  LOP3.LUT R46, R7.reuse, 0xffff0000, RZ, 0xc0, !PT ;  /* 0xffff0000072e7812 */ /* 0x040fe200078ec0ff */
[----:B------:R-:W-:Y:S01]  /*e000*/  @!P0 FADD.FTZ R42, -R42, -RZ ;  /* 0x800000ff2a2a8221 */ /* 0x000fe20000010100 */
[----:B------:R-:W-:Y:S01]  /*e010*/  LOP3.LUT R4, R4, 0xffff0000, RZ, 0xc0, !PT ;  /* 0xffff000004047812 */ /* 0x000fe200078ec0ff */
[----:B------:R-:W-:Y:S01]  /*e020*/  @!P0 FADD.FTZ R32, -R32, -RZ ;  /* 0x800000ff20208221 */ /* 0x000fe20000010100 */
[----:B------:R-:W-:Y:S01]  /*e030*/  SHF.L.U32 R6, R7, 0x10, RZ ;  /* 0x0000001007067819 */ /* 0x000fe200000006ff */
[----:B------:R-:W-:Y:S01]  /*e040*/  FMUL.FTZ R47, R47, R8 ;  /* 0x000000082f2f7220 */ /* 0x000fe20000410000 */
[----:B---3--:R-:W-:Y:S01]  /*e050*/  LOP3.LUT R7, R12, 0xffff0000, RZ, 0xc0, !PT ;  /* 0xffff00000c077812 */ /* 0x008fe200078ec0ff */
[----:B------:R-:W-:Y:S01]  /*e060*/  FMUL.FTZ R5, R5, R10 ;  /* 0x0000000a05057220 */ /* 0x000fe20000410000 */
[----:B------:R-:W-:Y:S01]  /*e070*/  LOP3.LUT R10, R14, 0xffff0000, RZ, 0xc0, !PT ;  /* 0xffff00000e0a7812 */ /* 0x000fe200078ec0ff */
[----:B------:R-:W-:-:S02]  /*e080*/  FMUL.FTZ R46, R46, R11 ;  /* 0x0000000b2e2e7220 */ /* 0x000fc40000410000 */
        /* <DEDUP_REMOVED lines=23> */
.L_x_5849:
[----:B------:R-:W-:Y:S05]  /*e200*/  BSYNC B0 ;  /* 0x0000000000007941 */ /* 0x000fea0003800000 */
.L_x_5848:
[----:B-----5:R4:W-:Y:S04]  /*e210*/  STS.128 [R209+0x800], R28 ;  /* 0x0008001cd1007388 */ /* 0x0209e80000000c00 */
[----:B--2---:R4:W5:Y:S01]  /*e220*/  LD.E.128 R24, [R44.64+0x80] ;  /* 0x000080062c187980 */ /* 0x004962000c101d00 */
[----:B------:R-:W-:Y:S01]  /*e230*/  IADD3 R2, R18, 0x40, RZ ;  /* 0x0000004012027810 */ /* 0x000fe20007ffe0ff */
[----:B------:R-:W-:Y:S03]  /*e240*/  BSSY B0, `(.L_x_5850) ;  /* 0x0000055000007945 */ /* 0x000fe60003800000 */
[----:B------:R-:W-:-:S13]  /*e250*/  ISETP.GE.AND P0, PT, R2, R17, PT ;  /* 0x000000110200720c */ /* 0x000fda0003f06270 */
        /* <DEDUP_REMOVED lines=8> */
[----:B------:R-:W-:Y:S02]  /*e2e0*/  IMAD.MOV.U32 R13, RZ, RZ, RZ ;  /* 0x000000ffff0d7224 */ /* 0x000fe400078e00ff */
[----:B------:R-:W-:Y:S01]  /*e2f0*/  @P0 IMAD.MOV R5, RZ, RZ, -R21 ;  /* 0x000000ffff050224 */ /* 0x000fe200078e0a15 */
[----:B------:R-:W-:-:S04]  /*e300*/  IADD3 R9, P1, R7, R12, RZ ;  /* 0x0000000c07097210 */ /* 0x000fc80007f3e0ff */
[----:B------:R-:W-:Y:S02]  /*e310*/  LEA.HI.X.SX32 R7, R7, R2, 0x1, P1 ;  /* 0x0000000207077211 */ /* 0x000fe400008f0eff */
[----:B------:R-:W-:Y:S02]  /*e320*/  LEA R8, P1, R9, R34, 0x1 ;  /* 0x0000002209087211 */ /* 0x000fe400078208ff */
[----:B------:R-:W-:Y:S02]  /*e330*/  @P0 IADD3 R13, -R21, RZ, RZ ;  /* 0x000000ff150d0210 */ /* 0x000fe40007ffe1ff */
[----:B------:R-:W-:Y:S01]  /*e340*/  LEA.HI.X R9, R9, R35, R7, 0x1, P1 ;  /* 0x0000002309097211 */ /* 0x000fe200008f0c07 */
[----:B------:R-:W-:Y:S01]  /*e350*/  IMAD.WIDE R4, R5, 0x2, R44 ;  /* 0x0000000205047825 */ /* 0x000fe200078e022c */
[----:B------:R-:W-:-:S04]  /*e360*/  IADD3 R15, P1, R13, R12, RZ ;  /* 0x0000000c0d0f7210 */ /* 0x000fc80007f3e0ff */
[----:B------:R-:W2:Y:S01]  /*e370*/  LD.E.128 R8, [R8.64] ;  /* 0x0000000608087980 */ /* 0x000ea2000c101d00 */
[----:B------:R-:W-:Y:S02]  /*e380*/  LEA.HI.X.SX32 R2, R13, R2, 0x1, P1 ;  /* 0x000000020d027211 */ /* 0x000fe400008f0eff */
[C---:B------:R-:W-:Y:S01]  /*e390*/  LEA R12, P1, R15.reuse, R36, 0x1 ;  /* 0x000000240f0c7211 */ /* 0x040fe200078208ff */
[----:B---3--:R-:W3:Y:S03]  /*e3a0*/  LD.E.128 R4, [R4.64+0x80] ;  /* 0x0000800604047980 */ /* 0x008ee6000c101d00 */
        /* <DEDUP_REMOVED lines=10> */
[C---:B--2---:R-:W-:Y:S01]  /*e450*/  IMAD.U32 R27, R8.reuse, 0x10000, RZ ;  /* 0x00010000081b7824 */ /* 0x044fe200078e00ff */
[----:B------:R-:W-:Y:S01]  /*e460*/  LOP3.LUT R26, R8, 0xffff0000, RZ, 0xc0, !PT ;  /* 0xffff0000081a7812 */ /* 0x000fe200078ec0ff */
[----:B------:R-:W-:Y:S01]  /*e470*/  IMAD.U32 R32, R10, 0x10000, RZ ;  /* 0x000100000a207824 */ /* 0x000fe200078e00ff */
[C---:B------:R-:W-:Y:S01]  /*e480*/  SHF.L.U32 R8, R9.reuse, 0x10, RZ ;  /* 0x0000001009087819 */ /* 0x040fe200000006ff */
[----:B---3--:R-:W-:Y:S01]  /*e490*/  IMAD.U32 R51, R6, 0x10000, RZ ;  /* 0x0001000006337824 */ /* 0x008fe200078e00ff */
[----:B------:R-:W-:Y:S01]  /*e4a0*/  LOP3.LUT R42, R9, 0xffff0000, RZ, 0xc0, !PT ;  /* 0xffff0000092a7812 */ /* 0x000fe200078ec0ff */
[----:B-1----:R-:W-:Y:S01]  /*e4b0*/  IMAD.U32 R46, R4, 0x10000, RZ ;  /* 0x00010000042e7824 */ /* 0x002fe200078e00ff */
        /* <DEDUP_REMOVED lines=14> */
[C---:B------:R-:W-:Y:S01]  /*e5a0*/  LOP3.LUT R6, R7.reuse, 0xffff0000, RZ, 0xc0, !PT ;  /* 0xffff000007067812 */ /* 0x040fe200078ec0ff */
[----:B------:R-:W-:Y:S01]  /*e5b0*/  @!P0 FADD.FTZ R32, -R32, -RZ ;  /* 0x800000ff20208221 */ /* 0x000fe20000010100 */
[----:B------:R-:W-:Y:S01]  /*e5c0*/  SHF.L.U32 R4, R7, 0x10, RZ ;  /* 0x0000001007047819 */ /* 0x000fe200000006ff */
[----:B------:R-:W-:Y:S01]  /*e5d0*/  FMUL.FTZ R10, R5, R10 ;  /* 0x0000000a050a7220 */ /* 0x000fe20000410000 */
[C---:B----4-:R-:W-:Y:S01]  /*e5e0*/  SHF.L.U32 R5, R13.reuse, 0x10, RZ ;  /* 0x000000100d057819 */ /* 0x050fe200000006ff */
[----:B------:R-:W-:Y:S01]  /*e5f0*/  FMUL.FTZ R11, R6, R11 ;  /* 0x0000000b060b7220 */ /* 0x000fe20000410000 */
[----:B------:R-:W-:Y:S01]  /*e600*/  LOP3.LUT R6, R12, 0xffff0000, RZ, 0xc0, !PT ;  /* 0xffff00000c067812 */ /* 0x000fe200078ec0ff */
        /* <DEDUP_REMOVED lines=24> */
.L_x_5851:
[----:B------:R-:W-:Y:S05]  /*e790*/  BSYNC B0 ;  /* 0x0000000000007941 */ /* 0x000fea0003800000 */
.L_x_5850:
[----:B-----5:R2:W-:Y:S04]  /*e7a0*/  STS.128 [R209+0x2800], R24 ;  /* 0x00280018d1007388 */ /* 0x0205e80000000c00 */
[----:B------:R2:W5:Y:S01]  /*e7b0*/  LD.E.128 R4, [R44.64+0x100] ;  /* 0x000100062c047980 */ /* 0x000562000c101d00 */
[----:B------:R-:W-:Y:S01]  /*e7c0*/  IADD3 R2, R18, 0x80, RZ ;  /* 0x0000008012027810 */ /* 0x000fe20007ffe0ff */
[----:B------:R-:W-:Y:S03]  /*e7d0*/  BSSY B0, `(.L_x_5852) ;  /* 0x0000055000007945 */ /* 0x000fe60003800000 */
[----:B------:R-:W-:-:S13]  /*e7e0*/  ISETP.GE.AND P0, PT, R2, R17, PT ;  /* 0x000000110200720c */ /* 0x000fda0003f06270 */
[----:B------:R-:W-:Y:S05]  /*e7f0*/  @P0 BRA `(.L_x_5853) ;  /* 0x0000052000000947 */ /* 0x000fea0003800000 */
[----:B------:R-:W-:Y:S01]  /*e800*/  ISETP.GE.AND P0, PT, R2, R21, PT ;  /* 0x000000150200720c */ /* 0x000fe20003f06270 */
[----:B------:R-:W-:Y:S01]  /*e810*/  IMAD.MOV.U32 R9, RZ, RZ, RZ ;  /* 0x000000ffff097224 */ /* 0x000fe200078e00ff */
[----:B------:R-:W-:Y:S01]  /*e820*/  IADD3 R2, R16, 0x80, RZ ;  /* 0x0000008010027810 */ /* 0x000fe20007ffe0ff */
[----:B------:R-:W-:-:S03]  /*e830*/  IMAD.MOV.U32 R11, RZ, RZ, R21 ;  /* 0x000000ffff0b7224 */ /* 0x000fc600078e0015 */
[----:B------:R-:W-:-:S04]  /*e840*/  IADD3 R16, P1, R2, R3, RZ ;  /* 0x0000000302107210 */ /* 0x000fc80007f3e0ff */
[----:B------:R-:W-:-:S03]  /*e850*/  LEA.HI.X.SX32 R2, R2, R43, 0x1, P1 ;  /* 0x0000002b02027211 */ /* 0x000fc600008f0eff */
[----:B------:R-:W-:Y:S01]  /*e860*/  @P0 IADD3 R9, -R21, RZ, RZ ;  /* 0x000000ff15090210 */ /* 0x000fe20007ffe1ff */
[----:B------:R-:W-:-:S03]  /*e870*/  @P0 IMAD.MOV R11, RZ, RZ, -R21 ;  /* 0x000000ffff0b0224 */ /* 0x000fc600078e0a15 */
[----:B------:R-:W-:Y:S01]  /*e880*/  IADD3 R13, P1, R9, R16, RZ ;  /* 0x00000010090d7210 */ /* 0x000fe20007f3e0ff */
[----:B------:R-:W-:-:S03]  /*e890*/  IMAD.WIDE R10, R11, 0x2, R44 ;  /* 0x000000020b0a7825 */ /* 0x000fc600078e022c */
[----:B------:R-:W-:Y:S02]  /*e8a0*/  LEA.HI.X.SX32 R12, R9, R2, 0x1, P1 ;  /* 0x00000002090c7211 */ /* 0x000fe400008f0eff */
[----:B------:R-:W-:Y:S01]  /*e8b0*/  LEA R14, P1, R13, R34, 0x1 ;  /* 0x000000220d0e7211 */ /* 0x000fe200078208ff */
[----:B--2---:R-:W-:Y:S01]  /*e8c0*/  IMAD.MOV.U32 R25, RZ, RZ, RZ ;  /* 0x000000ffff197224 */ /* 0x004fe200078e00ff */
[----:B------:R-:W-:Y:S01]  /*e8d0*/  @P0 IADD3 R25, -R21, RZ, RZ ;  /* 0x000000ff15190210 */ /* 0x000fe20007ffe1ff */
[----:B------:R-:W2:Y:S01]  /*e8e0*/  LD.E.128 R8, [R10.64+0x100] ;  /* 0x000100060a087980 */ /* 0x000ea2000c101d00 */
[----:B------:R-:W-:Y:S02]  /*e8f0*/  LEA.HI.X R15, R13, R35, R12, 0x1, P1 ;  /* 0x000000230d0f7211 */ /* 0x000fe400008f0c0c */
[----:B------:R-:W-:-:S04]  /*e900*/  IADD3 R27, P1, R25, R16, RZ ;  /* 0x00000010191b7210 */ /* 0x000fc80007f3e0ff */
[----:B---3--:R-:W3:Y:S01]  /*e910*/  LD.E.128 R12, [R14.64] ;  /* 0x000000060e0c7980 */ /* 0x008ee2000c101d00 */
[----:B------:R-:W-:Y:S02]  /*e920*/  LEA.HI.X.SX32 R2, R25, R2, 0x1, P1 ;  /* 0x0000000219027211 */ /* 0x000fe400008f0eff */
[----:B------:R-:W-:-:S04]  /*e930*/  LEA R24, P1, R27, R36, 0x1 ;  /* 0x000000241b187211 */ /* 0x000fc800078208ff */
[----:B------:R-:W-:-:S06]  /*e940*/  LEA.HI.X R25, R27, R37, R2, 0x1, P1 ;  /* 0x000000251b197211 */ /* 0x000fcc00008f0c02 */
[----:B----4-:R-:W4:Y:S01]  /*e950*/  LD.E.128 R24, [R24.64] ;  /* 0x0000000618187980 */ /* 0x010f22000c101d00 */
        /* <DEDUP_REMOVED lines=8> */
[C---:B--2---:R-:W-:Y:S01]  /*e9e0*/  SHF.L.U32 R7, R9.reuse, 0x10, RZ ;  /* 0x0000001009077819 */ /* 0x044fe200000006ff */
[----:B------:R-:W-:Y:S01]  /*e9f0*/  IMAD.U32 R29, R8, 0x10000, RZ ;  /* 0x00010000081d7824 */ /* 0x000fe200078e00ff */
[----:B------:R-:W-:Y:S01]  /*ea00*/  LOP3.LUT R32, R9, 0xffff0000, RZ, 0xc0, !PT ;  /* 0xffff000009207812 */ /* 0x000fe200078ec0ff */
[----:B------:R-:W-:Y:S01]  /*ea10*/  IMAD.U32 R31, R10, 0x10000, RZ ;  /* 0x000100000a1f7824 */ /* 0x000fe200078e00ff */
[----:B------:R-:W-:-:S02]  /*ea20*/  SHF.L.U32 R9, R11, 0x10, RZ ;  /* 0x000000100b097819 */ /* 0x000fc400000006ff */
[----:B------:R-:W-:Y:S01]  /*ea30*/  LOP3.LUT R44, R11, 0xffff0000, RZ, 0xc0, !PT ;  /* 0xffff00000b2c7812 */ /* 0x000fe200078ec0ff */
[C---:B---3--:R-:W-:Y:S01]  /*ea40*/  IMAD.U32 R42, R12.reuse, 0x10000, RZ ;  /* 0x000100000c2a7824 */ /* 0x048fe200078e00ff */
        /* <DEDUP_REMOVED lines=17> */
[----:B----4-:R-:W-:Y:S01]  /*eb60*/  SHF.L.U32 R8, R25, 0x10, RZ ;  /* 0x0000001019087819 */ /* 0x010fe200000006ff */
[----:B------:R-:W-:Y:S01]  /*eb70*/  FMUL.FTZ R7, R7, R12 ;  /* 0x0000000c07077220 */ /* 0x000fe20000410000 */
[----:B------:R-:W-:Y:S01]  /*eb80*/  LOP3.LUT R25, R25, 0xffff0000, RZ, 0xc0, !PT ;  /* 0xffff000019197812 */ /* 0x000fe200078ec0ff */
[----:B------:R-:W-:Y:S02]  /*eb90*/  @!P0 FADD.FTZ R46, -R46, -RZ ;  /* 0x800000ff2e2e8221 */ /* 0x000fe40000010100 */
[----:B------:R-:W-:Y:S01]  /*eba0*/  FMUL.FTZ R13, R10, R13 ;  /* 0x0000000d0a0d7220 */ /* 0x000fe20000410000 */
[----:B------:R-:W-:Y:S01]  /*ebb0*/  LOP3.LUT R10, R24, 0xffff0000, RZ, 0xc0, !PT ;  /* 0xffff0000180a7812 */ /* 0x000fe200078ec0ff */
[----:B------:R-:W-:Y:S01]  /*ebc0*/  FMUL.FTZ R44, R44, R15 ;  /* 0x0000000f2c2c7220 */ /* 0x000fe20000410000 */
[----:B------:R-:W-:Y:S01]  /*ebd0*/  LOP3.LUT R15, R26, 0xffff0000, RZ, 0xc0, !PT ;  /* 0xffff00001a0f7812 */ /* 0x000fe200078ec0ff */
[----:B------:R-:W-:-:S02]  /*ebe0*/  IMAD.U32 R12, R24, 0x10000, RZ ;  /* 0x00010000180c7824 */ /* 0x000fc400078e00ff */
[----:B------:R-:W-:Y:S01]  /*ebf0*/  FMUL.FTZ R9, R9, R14 ;  /* 0x0000000e09097220 */ /* 0x000fe20000410000 */
[C---:B------:R-:W-:Y:S01]  /*ec00*/  SHF.L.U32 R14, R27.reuse, 0x10, RZ ;  /* 0x000000101b0e7819 */ /* 0x040fe200000006ff */
[----:B------:R-:W-:Y:S01]  /*ec10*/  IMAD.U32 R24, R26, 0x10000, RZ ;  /* 0x000100001a187824 */ /* 0x000fe200078e00ff */
[----:B------:R-:W-:Y:S01]  /*ec20*/  LOP3.LUT R26, R27, 0xffff0000, RZ, 0xc0, !PT ;  /* 0xffff00001b1a7812 */ /* 0x000fe200078ec0ff */
[----:B------:R-:W-:Y:S02]  /*ec30*/  FMUL.FTZ R45, R32, R45 ;  /* 0x0000002d202d7220 */ /* 0x000fe40000410000 */
[----:B------:R-:W-:Y:S02]  /*ec40*/  FMUL.FTZ R29, R29, R42 ;  /* 0x0000002a1d1d7220 */ /* 0x000fe40000410000 */
[----:B------:R-:W-:Y:S02]  /*ec50*/  FMUL.FTZ R31, R31, R46 ;  /* 0x0000002e1f1f7220 */ /* 0x000fe40000410000 */
[----:B------:R-:W-:-:S02]  /*ec60*/  FFMA.FTZ R7, R28, R8, R7 ;  /* 0x000000081c077223 */ /* 0x000fc40000010007 */
[----:B------:R-:W-:Y:S02]  /*ec70*/  FFMA.FTZ R2, R2, R25, R45 ;  /* 0x0000001902027223 */ /* 0x000fe4000001002d */
[----:B------:R-:W-:Y:S02]  /*ec80*/  FFMA.FTZ R12, R16, R12, R29 ;  /* 0x0000000c100c7223 */ /* 0x000fe4000001001d */
        /* <DEDUP_REMOVED lines=9> */
.L_x_5853:
[----:B------:R-:W-:Y:S05]  /*ed20*/  BSYNC B0 ;  /* 0x0000000000007941 */ /* 0x000fea0003800000 */
.L_x_5852:
[----:B-----5:R1:W-:Y:S02]  /*ed30*/  STS.128 [R209+0x4800], R4 ;  /* 0x00480004d1007388 */ /* 0x0203e40000000c00 */
.L_x_5847:
[----:B------:R-:W-:Y:S05]  /*ed40*/  BSYNC B1 ;  /* 0x0000000000017941 */ /* 0x000fea0003800000 */
.L_x_5846:
[----:B------:R-:W-:Y:S01]  /*ed50*/  IADD3 R16, R158, 0x20, RZ ;  /* 0x000000209e107810 */ /* 0x000fe20007ffe0ff */
[----:B------:R-:W-:Y:S03]  /*ed60*/  BSSY B1, `(.L_x_5854) ;  /* 0x000010f000017945 */ /* 0x000fe60003800000 */
[----:B------:R-:W-:-:S04]  /*ed70*/  ISETP.GE.AND P0, PT, R16, R33, PT ;  /* 0x000000211000720c */ /* 0x000fc80003f06270 */
[----:B------:R-:W-:-:S13]  /*ed80*/  ISETP.LT.OR P0, PT, R59, -0x107, P0 ;  /* 0xfffffef93b00780c */ /* 0x000fda0000701670 */
[----:B------:R-:W-:Y:S05]  /*ed90*/  @P0 BRA `(.L_x_5855) ;  /* 0x000010b000000947 */ /* 0x000fea0003800000 */
[----:B---34-:R3:W5:Y:S01]  /*eda0*/  LD.E.128 R28, [R38.64] ;  /* 0x00000006261c7980 */ /* 0x018762000c101d00 */
[----:B------:R-:W-:Y:S01]  /*edb0*/  ISETP.GE.AND P0, PT, R18, R17, PT ;  /* 0x000000111200720c */ /* 0x000fe20003f06270 */
[----:B------:R-:W-:-:S12]  /*edc0*/  BSSY B0, `(.L_x_5856) ;  /* 0x0000054000007945 */ /* 0x000fd80003800000 */
[----:B------:R-:W-:Y:S05]  /*edd0*/  @P0 BRA `(.L_x_5857) ;  /* 0x0000052000000947 */ /* 0x000fea0003800000 */
[----:B------:R-:W-:Y:S01]  /*ede0*/  ISETP.GE.AND P0, PT, R18, R21, PT ;  /* 0x000000151200720c */ /* 0x000fe20003f06270 */
[----:B------:R-:W-:Y:S02]  /*edf0*/  IMAD.SHL.U32 R2, R21, 0x20, RZ ;  /* 0x0000002015027824 */ /* 0x000fe400078e00ff */
[----:B-1----:R-:W-:Y:S02]  /*ee00*/  IMAD.MOV.U32 R7, RZ, RZ, RZ ;  /* 0x000000ffff077224 */ /* 0x002fe400078e00ff */
[----:B------:R-:W-:Y:S01]  /*ee10*/  IMAD.MOV.U32 R5, RZ, RZ, R21 ;  /* 0x000000ffff057224 */ /* 0x000fe200078e0015 */
[----:B------:R-:W-:-:S04]  /*ee20*/  IADD3 R12, P1, R2, R3, RZ ;  /* 0x00000003020c7210 */ /* 0x000fc80007f3e0ff */
[----:B------:R-:W-:-:S03]  /*ee30*/  LEA.HI.X.SX32 R2, R2, R43, 0x1, P1 ;  /* 0x0000002b02027211 */ /* 0x000fc600008f0eff */
[----:B------:R-:W-:Y:S01]  /*ee40*/  @P0 IADD3 R7, -R21, RZ, RZ ;  /* 0x000000ff15070210 */ /* 0x000fe20007ffe1ff */
[----:B------:R-:W-:-:S03]  /*ee50*/  @P0 IMAD.MOV R5, RZ, RZ, -R21 ;  /* 0x000000ffff050224 */ /* 0x000fc600078e0a15 */
        /* <DEDUP_REMOVED lines=8> */
[----:B------:R-:W4:Y:S02]  /*eee0*/  LD.E.128 R8, [R8.64] ;  /* 0x0000000608087980 */ /* 0x000f24000c101d00 */
        /* <DEDUP_REMOVED lines=13> */
[C---:B----4-:R-:W-:Y:S01]  /*efc0*/  IMAD.U32 R30, R8.reuse, 0x10000, RZ ;  /* 0x00010000081e7824 */ /* 0x050fe200078e00ff */
[----:B------:R-:W-:Y:S01]  /*efd0*/  LOP3.LUT R29, R8, 0xffff0000, RZ, 0xc0, !PT ;  /* 0xffff0000081d7812 */ /* 0x000fe200078ec0ff */
[----:B------:R-:W-:Y:S01]  /*efe0*/  IMAD.U32 R32, R10, 0x10000, RZ ;  /* 0x000100000a207824 */ /* 0x000fe200078e00ff */
[C---:B------:R-:W-:Y:S01]  /*eff0*/  SHF.L.U32 R8, R9.reuse, 0x10, RZ ;  /* 0x0000001009087819 */ /* 0x040fe200000006ff */
        /* <DEDUP_REMOVED lines=48> */
.L_x_5857:
[----:B------:R-:W-:Y:S05]  /*f300*/  BSYNC B0 ;  /* 0x0000000000007941 */ /* 0x000fea0003800000 */
.L_x_5856:
[----:B-----5:R4:W-:Y:S04]  /*f310*/  STS.128 [R209+0x1000], R28 ;  /* 0x0010001cd1007388 */ /* 0x0209e80000000c00 */
[----:B--2---:R4:W5:Y:S01]  /*f320*/  LD.E.128 R24, [R38.64+0x80] ;  /* 0x0000800626187980 */ /* 0x004962000c101d00 */
[----:B------:R-:W-:Y:S01]  /*f330*/  IADD3 R2, R18, 0x40, RZ ;  /* 0x0000004012027810 */ /* 0x000fe20007ffe0ff */
[----:B------:R-:W-:Y:S03]  /*f340*/  BSSY B0, `(.L_x_5858) ;  /* 0x0000055000007945 */ /* 0x000fe60003800000 */
[----:B------:R-:W-:-:S13]  /*f350*/  ISETP.GE.AND P0, PT, R2, R17, PT ;  /* 0x000000110200720c */ /* 0x000fda0003f06270 */
        /* <DEDUP_REMOVED lines=83> */
.L_x_5859:
[----:B------:R-:W-:Y:S05]  /*f890*/  BSYNC B0 ;  /* 0x0000000000007941 */ /* 0x000fea0003800000 */
.L_x_5858:
[----:B-----5:R2:W-:Y:S04]  /*f8a0*/  STS.128 [R209+0x3000], R24 ;  /* 0x00300018d1007388 */ /* 0x0205e80000000c00 */
[----:B------:R2:W5:Y:S01]  /*f8b0*/  LD.E.128 R8, [R38.64+0x100] ;  /* 0x0001000626087980 */ /* 0x000562000c101d00 */
        /* <DEDUP_REMOVED lines=11> */
[----:B--2---:R-:W-:Y:S02]  /*f970*/  IMAD.MOV.U32 R25, RZ, RZ, RZ ;  /* 0x000000ffff197224 */ /* 0x004fe400078e00ff */
        /* <DEDUP_REMOVED lines=8> */
[----:B------:R-:W2:Y:S01]  /*fa00*/  LD.E.128 R4, [R4.64] ;  /* 0x0000000604047980 */ /* 0x000ea2000c101d00 */
[----:B------:R-:W-:Y:S02]  /*fa10*/  LEA.HI.X.SX32 R2, R25, R2, 0x1, P1 ;  /* 0x0000000219027211 */ /* 0x000fe400008f0eff */
[C---:B------:R-:W-:Y:S01]  /*fa20*/  LEA R24, P1, R27.reuse, R36, 0x1 ;  /* 0x000000241b187211 */ /* 0x040fe200078208ff */
[----:B---3--:R-:W3:Y:S03]  /*fa30*/  LD.E.128 R12, [R12.64+0x100] ;  /* 0x000100060c0c7980 */ /* 0x008ee6000c101d00 */
        /* <DEDUP_REMOVED lines=10> */
[C---:B--2---:R-:W-:Y:S01]  /*fae0*/  IMAD.U32 R30, R4.reuse, 0x10000, RZ ;  /* 0x00010000041e7824 */ /* 0x044fe200078e00ff */
[----:B------:R-:W-:Y:S01]  /*faf0*/  LOP3.LUT R11, R4, 0xffff0000, RZ, 0xc0, !PT ;  /* 0xffff0000040b7812 */ /* 0x000fe200078ec0ff */
[C---:B------:R-:W-:Y:S01]  /*fb00*/  IMAD.U32 R32, R6.reuse, 0x10000, RZ ;  /* 0x0001000006207824 */ /* 0x040fe200078e00ff */
[----:B------:R-:W-:Y:S01]  /*fb10*/  SHF.L.U32 R4, R5, 0x10, RZ ;  /* 0x0000001005047819 */ /* 0x000fe200000006ff */
[----:B---3--:R-:W-:Y:S01]  /*fb20*/  IMAD.U32 R39, R13, 0x10000, RZ ;  /* 0x000100000d277824 */ /* 0x008fe200078e00ff */
[----:B------:R-:W-:Y:S01]  /*fb30*/  LOP3.LUT R38, R5, 0xffff0000, RZ, 0xc0, !PT ;  /* 0xffff000005267812 */ /* 0x000fe200078ec0ff */
[C---:B------:R-:W-:Y:S01]  /*fb40*/  IMAD.U32 R5, R7.reuse, 0x10000, RZ ;  /* 0x0001000007057824 */ /* 0x040fe200078e00ff */
        /* <DEDUP_REMOVED lines=9> */
[C---:B------:R-:W-:Y:S01]  /*fbe0*/  IMAD.U32 R14, R15.reuse, 0x10000, RZ ;  /* 0x000100000f0e7824 */ /* 0x040fe200078e00ff */
[----:B------:R-:W-:Y:S01]  /*fbf0*/  LOP3.LUT R42, R15, 0xffff0000, RZ, 0xc0, !PT ;  /* 0xffff00000f2a7812 */ /* 0x000fe200078ec0ff */
[----:B------:R-:W-:Y:S01]  /*fc00*/  @!P0 FADD.FTZ R38, -R38, -RZ ;  /* 0x800000ff26268221 */ /* 0x000fe20000010100 */
[----:B------:R-:W-:Y:S01]  /*fc10*/  SHF.L.U32 R45, R12, 0x10, RZ ;  /* 0x000000100c2d7819 */ /* 0x000fe200000006ff */
[----:B------:R-:W-:Y:S01]  /*fc20*/  FMUL.FTZ R14, R14, R5 ;  /* 0x000000050e0e7220 */ /* 0x000fe20000410000 */
[----:B------:R-:W-:Y:S01]  /*fc30*/  LOP3.LUT R12, R12, 0xffff0000, RZ, 0xc0, !PT ;  /* 0xffff00000c0c7812 */ /* 0x000fe200078ec0ff */
[----:B------:R-:W-:Y:S01]  /*fc40*/  @!P0 FADD.FTZ R11, -R11, -RZ ;  /* 0x800000ff0b0b8221 */ /* 0x000fe20000010100 */
[----:B----4-:R-:W-:Y:S01]  /*fc50*/  LOP3.LUT R15, R26, 0xffff0000, RZ, 0xc0, !PT ;  /* 0xffff00001a0f7812 */ /* 0x010fe200078ec0ff */
[C---:B------:R-:W-:Y:S01]  /*fc60*/  IMAD.U32 R5, R25.reuse, 0x10000, RZ ;  /* 0x0001000019057824 */ /* 0x040fe200078e00ff */
[----:B------:R-:W-:Y:S01]  /*fc70*/  LOP3.LUT R25, R25, 0xffff0000, RZ, 0xc0, !PT ;  /* 0xffff000019197812 */ /* 0x000fe200078ec0ff */
[----:B------:R-:W-:Y:S01]  /*fc80*/  FMUL.FTZ R13, R13, R6 ;  /* 0x000000060d0d7220 */ /* 0x000fe20000410000 */
[----:B------:R-:W-:Y:S01]  /*fc90*/  LOP3.LUT R6, R24, 0xffff0000, RZ, 0xc0, !PT ;  /* 0xffff000018067812 */ /* 0x000fe200078ec0ff */
[----:B------:R-:W-:Y:S01]  /*fca0*/  FMUL.FTZ R42, R42, R7 ;  /* 0x000000072a2a7220 */ /* 0x000fe20000410000 */
[----:B------:R-:W-:Y:S01]  /*fcb0*/  SHF.L.U32 R7, R24, 0x10, RZ ;  /* 0x0000001018077819 */ /* 0x000fe200000006ff */
[----:B------:R-:W-:Y:S01]  /*fcc0*/  @!P0 FADD.FTZ R30, -R30, -RZ ;  /* 0x800000ff1e1e8221 */ /* 0x000fe20000010100 */
[----:B------:R-:W-:Y:S01]  /*fcd0*/  SHF.L.U32 R24, R26, 0x10, RZ ;  /* 0x000000101a187819 */ /* 0x000fe200000006ff */
[----:B------:R-:W-:Y:S01]  /*fce0*/  FMUL.FTZ R4, R39, R4 ;  /* 0x0000000427047220 */ /* 0x000fe20000410000 */
[----:B------:R-:W-:Y:S01]  /*fcf0*/  LOP3.LUT R26, R27, 0xffff0000, RZ, 0xc0, !PT ;  /* 0xffff00001b1a7812 */ /* 0x000fe200078ec0ff */
[----:B------:R-:W-:-:S02]  /*fd00*/  FMUL.FTZ R49, R49, R38 ;  /* 0x0000002631317220 */ /* 0x000fc40000410000 */
[----:B------:R-:W-:Y:S02]  /*fd10*/  @!P0 FADD.FTZ R32, -R32, -RZ ;  /* 0x800000ff20208221 */ /* 0x000fe40000010100 */
[----:B------:R-:W-:Y:S02]  /*fd20*/  FMUL.FTZ R11, R12, R11 ;  /* 0x0000000b0c0b7220 */ /* 0x000fe40000410000 */
        /* <DEDUP_REMOVED lines=16> */
.L_x_5861:
[----:B------:R-:W-:Y:S05]  /*fe30*/  BSYNC B0 ;  /* 0x0000000000007941 */ /* 0x000fea0003800000 */
.L_x_5860:
[----:B-----5:R1:W-:Y:S02]  /*fe40*/  STS.128 [R209+0x5000], R8 ;  /* 0x00500008d1007388 */ /* 0x0203e40000000c00 */
.L_x_5855:
[----:B------:R-:W-:Y:S05]  /*fe50*/  BSYNC B1 ;  /* 0x0000000000017941 */ /* 0x000fea0003800000 */
.L_x_5854:
[----:B------:R-:W-:-:S04]  /*fe60*/  IADD3 R2, R158, 0x30, RZ ;  /* 0x000000309e027810 */ /* 0x000fc80007ffe0ff */
[----:B------:R-:W-:-:S04]  /*fe70*/  ISETP.GE.AND P0, PT, R2, R33, PT ;  /* 0x000000210200720c */ /* 0x000fc80003f06270 */
[----:B------:R-:W-:-:S13]  /*fe80*/  ISETP.LT.OR P0, PT, R59, -0x187, P0 ;  /* 0xfffffe793b00780c */ /* 0x000fda0000701670 */
[----:B------:R-:W-:Y:S05]  /*fe90*/  @P0 BRA `(.L_x_5831) ;  /* 0x0000138000000947 */ /* 0x000fea0003800000 */
[----:B---34-:R3:W5:Y:S01]  /*fea0*/  LD.E.128 R28, [R40.64] ;  /* 0x00000006281c7980 */ /* 0x018762000c101d00 */
[----:B------:R-:W-:Y:S01]  /*feb0*/  ISETP.GE.AND P0, PT, R18, R17, PT ;  /* 0x000000111200720c */ /* 0x000fe20003f06270 */
[----:B------:R-:W-:-:S12]  /*fec0*/  BSSY B0, `(.L_x_5862) ;  /* 0x0000054000007945 */ /* 0x000fd80003800000 */
[----:B------:R-:W-:Y:S05]  /*fed0*/  @P0 BRA `(.L_x_5863) ;  /* 0x0000052000000947 */ /* 0x000fea0003800000 */
[-C--:B------:R-:W-:Y:S01]  /*fee0*/  ISETP.GE.AND P0, PT, R18, R21.reuse, PT ;  /* 0x000000151200720c */ /* 0x080fe20003f06270 */
[----:B------:R-:W-:Y:S01]  /*fef0*/  IMAD R12, R21, 0x30, RZ ;  /* 0x00000030150c7824 */ /* 0x000fe200078e02ff */
[----:B-1----:R-:W-:Y:S01]  /*ff00*/  MOV R5, R21 ;  /* 0x0000001500057202 */ /* 0x002fe20000000f00 */
[----:B------:R-:W-:-:S03]  /*ff10*/  IMAD.MOV.U32 R7, RZ, RZ, RZ ;  /* 0x000000ffff077224 */ /* 0x000fc600078e00ff */
        /* <DEDUP_REMOVED lines=51> */
[----:B---3--:R-:W-:Y:S01]  /*10250*/  LOP3.LUT R30, R13, 0xffff0000, RZ, 0xc0, !PT ;  /* 0xffff00000d1e7812 */ /* 0x008fe200078ec0ff */
[----:B------:R-:W-:Y:S01]  /*10260*/  FMUL.FTZ R10, R5, R10 ;  /* 0x0000000a050a7220 */ /* 0x000fe20000410000 */
[----:B------:R-:W-:Y:S01]  /*10270*/  LOP3.LUT R5, R12, 0xffff0000, RZ, 0xc0, !PT ;  /* 0xffff00000c057812 */ /* 0x000fe200078ec0ff */
[----:B------:R-:W-:Y:S01]  /*10280*/  FMUL.FTZ R9, R4, R9 ;  /* 0x0000000904097220 */ /* 0x000fe20000410000 */
[----:B------:R-:W-:Y:S01]  /*10290*/  SHF.L.U32 R4, R13, 0x10, RZ ;  /* 0x000000100d047819 */ /* 0x000fe200000006ff */
[----:B------:R-:W-:Y:S01]  /*102a0*/  FMUL.FTZ R11, R6, R11 ;  /* 0x0000000b060b7220 */ /* 0x000fe20000410000 */
[C---:B------:R-:W-:Y:S01]  /*102b0*/  SHF.L.U32 R7, R15.reuse, 0x10, RZ ;  /* 0x000000100f077819 */ /* 0x040fe200000006ff */
        /* <DEDUP_REMOVED lines=20> */
.L_x_5863:
[----:B------:R-:W-:Y:S05]  /*10400*/  BSYNC B0 ;  /* 0x0000000000007941 */ /* 0x000fea0003800000 */
.L_x_5862:
[----:B-----5:R4:W-:Y:S04]  /*10410*/  STS.128 [R209+0x1800], R28 ;  /* 0x0018001cd1007388 */ /* 0x0209e80000000c00 */
[----:B--2---:R4:W5:Y:S01]  /*10420*/  LD.E.128 R24, [R40.64+0x80] ;  /* 0x0000800628187980 */ /* 0x004962000c101d00 */
[----:B-1----:R-:W-:Y:S01]  /*10430*/  IADD3 R4, R18, 0x40, RZ ;  /* 0x0000004012047810 */ /* 0x002fe20007ffe0ff */
[----:B------:R-:W-:Y:S03]  /*10440*/  BSSY B0, `(.L_x_5864) ;  /* 0x0000057000007945 */ /* 0x000fe60003800000 */
[----:B------:R-:W-:-:S13]  /*10450*/  ISETP.GE.AND P0, PT, R4, R17, PT ;  /* 0x000000110400720c */ /* 0x000fda0003f06270 */
[----:B------:R-:W-:Y:S05]  /*10460*/  @P0 BRA `(.L_x_5865) ;  /* 0x0000054000000947 */ /* 0x000fea0003800000 */
[----:B------:R-:W-:Y:S01]  /*10470*/  ISETP.GE.AND P0, PT, R4, R21, PT ;  /* 0x000000150400720c */ /* 0x000fe20003f06270 */
[----:B------:R-:W-:Y:S02]  /*10480*/  IMAD.MOV.U32 R12, RZ, RZ, 0x30 ;  /* 0x00000030ff0c7424 */ /* 0x000fe400078e00ff */
[----:B------:R-:W-:Y:S02]  /*10490*/  IMAD.MOV.U32 R7, RZ, RZ, RZ ;  /* 0x000000ffff077224 */ /* 0x000fe400078e00ff */
[----:B------:R-:W-:Y:S02]  /*104a0*/  IMAD R12, R21, R12, 0x40 ;  /* 0x00000040150c7424 */ /* 0x000fe400078e020c */
[----:B------:R-:W-:-:S03]  /*104b0*/  IMAD.MOV.U32 R5, RZ, RZ, R21 ;  /* 0x000000ffff057224 */ /* 0x000fc600078e0015 */
[----:B------:R-:W-:-:S03]  /*104c0*/  IADD3 R13, P1, R12, R3, RZ ;  /* 0x000000030c0d7210 */ /* 0x000fc60007f3e0ff */
[----:B------:R-:W-:Y:S01]  /*104d0*/  @P0 IADD3 R7, -R21, RZ, RZ ;  /* 0x000000ff15070210 */ /* 0x000fe20007ffe1ff */
[--C-:B------:R-:W-:Y:S01]  /*104e0*/  @P0 IMAD.MOV R5, RZ, RZ, -R21.reuse ;  /* 0x000000ffff050224 */ /* 0x100fe200078e0a15 */
[----:B------:R-:W-:Y:S02]  /*104f0*/  LEA.HI.X.SX32 R12, R12, R43, 0x1, P1 ;  /* 0x0000002b0c0c7211 */ /* 0x000fe400008f0eff */
[C---:B------:R-:W-:Y:S02]  /*10500*/  IADD3 R9, P1, R7.reuse, R13, RZ ;  /* 0x0000000d07097210 */ /* 0x040fe40007f3e0ff */
[----:B------:R-:W-:Y:S02]  /*10510*/  MOV R14, RZ ;  /* 0x000000ff000e7202 */ /* 0x000fe40000000f00 */
[----:B------:R-:W-:Y:S01]  /*10520*/  LEA.HI.X.SX32 R7, R7, R12, 0x1, P1 ;  /* 0x0000000c07077211 */ /* 0x000fe200008f0eff */
[----:B------:R-:W-:Y:S01]  /*10530*/  @P0 IMAD.MOV R14, RZ, RZ, -R21 ;  /* 0x000000ffff0e0224 */ /* 0x000fe200078e0a15 */
[----:B------:R-:W-:-:S04]  /*10540*/  LEA R8, P1, R9, R34, 0x1 ;  /* 0x0000002209087211 */ /* 0x000fc800078208ff */
        /* <DEDUP_REMOVED lines=13> */
[----:B------:R-:W-:Y:S02]  /*10620*/  SHF.L.U32 R28, R24, 0x10, RZ ;  /* 0x00000010181c7819 */ /* 0x000fe400000006ff */
[----:B------:R-:W-:Y:S02]  /*10630*/  SHF.L.U32 R29, R26, 0x10, RZ ;  /* 0x000000101a1d7819 */ /* 0x000fe400000006ff */
[----:B------:R-:W-:Y:S02]  /*10640*/  LOP3.LUT R24, R24, 0xffff0000, RZ, 0xc0, !PT ;  /* 0xffff000018187812 */ /* 0x000fe400078ec0ff */
[----:B------:R-:W-:-:S02]  /*10650*/  LOP3.LUT R26, R26, 0xffff0000, RZ, 0xc0, !PT ;  /* 0xffff00001a1a7812 */ /* 0x000fc400078ec0ff */
[C---:B--2---:R-:W-:Y:S02]  /*10660*/  SHF.L.U32 R31, R8.reuse, 0x10, RZ ;  /* 0x00000010081f7819 */ /* 0x044fe400000006ff */
[----:B------:R-:W-:Y:S01]  /*10670*/  LOP3.LUT R27, R8, 0xffff0000, RZ, 0xc0, !PT ;  /* 0xffff0000081b7812 */ /* 0x000fe200078ec0ff */
[C---:B------:R-:W-:Y:S01]  /*10680*/  IMAD.U32 R8, R9.reuse, 0x10000, RZ ;  /* 0x0001000009087824 */ /* 0x040fe200078e00ff */
[----:B------:R-:W-:Y:S01]  /*10690*/  LOP3.LUT R38, R9, 0xffff0000, RZ, 0xc0, !PT ;  /* 0xffff000009267812 */ /* 0x000fe200078ec0ff */
[----:B------:R-:W-:Y:S01]  /*106a0*/  IMAD.U32 R9, R11, 0x10000, RZ ;  /* 0x000100000b097824 */ /* 0x000fe200078e00ff */
[C---:B------:R-:W-:Y:S01]  /*106b0*/  SHF.L.U32 R33, R10.reuse, 0x10, RZ ;  /* 0x000000100a217819 */ /* 0x040fe200000006ff */
[----:B---3--:R-:W-:Y:S01]  /*106c0*/  IMAD.U32 R39, R5, 0x10000, RZ ;  /* 0x0001000005277824 */ /* 0x008fe200078e00ff */
        /* <DEDUP_REMOVED lines=21> */
[----:B------:R-:W-:-:S02]  /*10820*/  FMUL.FTZ R39, R39, R8 ;  /* 0x0000000827277220 */ /* 0x000fc40000410000 */
[----:B------:R-:W-:Y:S02]  /*10830*/  FMUL.FTZ R45, R45, R38 ;  /* 0x000000262d2d7220 */ /* 0x000fe40000410000 */
[----:B------:R-:W-:Y:S02]  /*10840*/  @!P0 FADD.FTZ R33, -R33, -RZ ;  /* 0x800000ff21218221 */ /* 0x000fe40000010100 */
[----:B------:R-:W-:Y:S01]  /*10850*/  FMUL.FTZ R5, R5, R10 ;  /* 0x0000000a05057220 */ /* 0x000fe20000410000 */
[----:B------:R-:W-:Y:S01]  /*10860*/  LOP3.LUT R10, R14, 0xffff0000, RZ, 0xc0, !PT ;  /* 0xffff00000e0a7812 */ /* 0x000fe200078ec0ff */
[----:B------:R-:W-:Y:S01]  /*10870*/  FMUL.FTZ R46, R46, R11 ;  /* 0x0000000b2e2e7220 */ /* 0x000fe20000410000 */
[----:B------:R-:W-:Y:S01]  /*10880*/  SHF.L.U32 R11, R14, 0x10, RZ ;  /* 0x000000100e0b7819 */ /* 0x000fe200000006ff */
[----:B------:R-:W-:Y:S01]  /*10890*/  IMAD.U32 R4, R13, 0x10000, RZ ;  /* 0x000100000d047824 */ /* 0x000fe200078e00ff */
[C---:B------:R-:W-:Y:S01]  /*108a0*/  LOP3.LUT R14, R15.reuse, 0xffff0000, RZ, 0xc0, !PT ;  /* 0xffff00000f0e7812 */ /* 0x040fe200078ec0ff */
[----:B------:R-:W-:-:S02]  /*108b0*/  IMAD.U32 R8, R15, 0x10000, RZ ;  /* 0x000100000f087824 */ /* 0x000fc400078e00ff */
[----:B------:R-:W-:Y:S02]  /*108c0*/  FMUL.FTZ R31, R42, R31 ;  /* 0x0000001f2a1f7220 */ /* 0x000fe40000410000 */
        /* <DEDUP_REMOVED lines=9> */
[----:B------:R-:W-:Y:S01]  /*10960*/  FFMA.FTZ R11, R29, R11, R44 ;  /* 0x0000000b1d0b7223 */ /* 0x000fe2000001002c */
[----:B------:R-:W-:Y:S01]  /*10970*/  MOV R25, R45 ;  /* 0x0000002d00197202 */ /* 0x000fe20000000f00 */
[----:B------:R-:W-:Y:S01]  /*10980*/  FFMA.FTZ R10, R26, R10, R5 ;  /* 0x0000000a1a0a7223 */ /* 0x000fe20000010005 */
[----:B------:R-:W-:-:S04]  /*10990*/  F2FP.BF16.PACK_AB R24, R6, R7 ;  /* 0x000000070618723e */ /* 0x000fc800000010ff */
[----:B------:R-:W-:Y:S02]  /*109a0*/  F2FP.BF16.PACK_AB R26, R10, R11 ;  /* 0x0000000b0a1a723e */ /* 0x000fe400000010ff */
.L_x_5865:
[----:B------:R-:W-:Y:S05]  /*109b0*/  BSYNC B0 ;  /* 0x0000000000007941 */ /* 0x000fea0003800000 */
.L_x_5864:
[----:B-----5:R1:W-:Y:S04]  /*109c0*/  STS.128 [R209+0x3800], R24 ;  /* 0x00380018d1007388 */ /* 0x0203e80000000c00 */
[----:B------:R1:W5:Y:S01]  /*109d0*/  LD.E.128 R4, [R40.64+0x100] ;  /* 0x0001000628047980 */ /* 0x000362000c101d00 */
[----:B------:R-:W-:Y:S01]  /*109e0*/  IADD3 R18, R18, 0x80, RZ ;  /* 0x0000008012127810 */ /* 0x000fe20007ffe0ff */
[----:B------:R-:W-:Y:S03]  /*109f0*/  BSSY B0, `(.L_x_5866) ;  /* 0x0000058000007945 */ /* 0x000fe60003800000 */
[----:B------:R-:W-:-:S13]  /*10a00*/  ISETP.GE.AND P0, PT, R18, R17, PT ;  /* 0x000000111200720c */ /* 0x000fda0003f06270 */
        /* <DEDUP_REMOVED lines=10> */
[C---:B------:R-:W-:Y:S01]  /*10ab0*/  IADD3 R13, P1, R8.reuse, R3, RZ ;  /* 0x00000003080d7210 */ /* 0x040fe20007f3e0ff */
[----:B------:R-:W-:Y:S01]  /*10ac0*/  IMAD.WIDE R10, R9, 0x2, R40 ;  /* 0x00000002090a7825 */ /* 0x000fe200078e0228 */
[----:B------:R-:W-:Y:S02]  /*10ad0*/  MOV R18, RZ ;  /* 0x000000ff00127202 */ /* 0x000fe40000000f00 */
[----:B------:R-:W-:Y:S02]  /*10ae0*/  LEA.HI.X.SX32 R12, R8, R43, 0x1, P1 ;  /* 0x0000002b080c7211 */ /* 0x000fe400008f0eff */
[C---:B------:R-:W-:Y:S01]  /*10af0*/  LEA R14, P1, R13.reuse, R34, 0x1 ;  /* 0x000000220d0e7211 */ /* 0x040fe200078208ff */
[----:B------:R-:W-:Y:S01]  /*10b00*/  @P0 IMAD.MOV R18, RZ, RZ, -R21 ;  /* 0x000000ffff120224 */ /* 0x000fe200078e0a15 */
[----:B------:R-:W2:Y:S02]  /*10b10*/  LD.E.128 R8, [R10.64+0x100] ;  /* 0x000100060a087980 */ /* 0x000ea4000c101d00 */
[----:B------:R-:W-:-:S02]  /*10b20*/  LEA.HI.X R15, R13, R35, R12, 0x1, P1 ;  /* 0x000000230d0f7211 */ /* 0x000fc400008f0c0c */
[----:B------:R-:W-:-:S04]  /*10b30*/  IADD3 R3, P1, R18, R3, RZ ;  /* 0x0000000312037210 */ /* 0x000fc80007f3e0ff */
[----:B---3--:R-:W3:Y:S01]  /*10b40*/  LD.E.128 R12, [R14.64] ;  /* 0x000000060e0c7980 */ /* 0x008ee2000c101d00 */
[----:B------:R-:W-:Y:S02]  /*10b50*/  LEA.HI.X.SX32 R18, R18, R43, 0x1, P1 ;  /* 0x0000002b12127211 */ /* 0x000fe400008f0eff */
[----:B-1----:R-:W-:-:S04]  /*10b60*/  LEA R24, P1, R3, R36, 0x1 ;  /* 0x0000002403187211 */ /* 0x002fc800078208ff */
[----:B------:R-:W-:-:S06]  /*10b70*/  LEA.HI.X R25, R3, R37, R18, 0x1, P1 ;  /* 0x0000002503197211 */ /* 0x000fcc00008f0c12 */
[----:B----4-:R-:W4:Y:S01]  /*10b80*/  LD.E.128 R24, [R24.64] ;  /* 0x0000000618187980 */ /* 0x010f22000c101d00 */
        /* <DEDUP_REMOVED lines=62> */
.L_x_5867:
[----:B------:R-:W-:Y:S05]  /*10f70*/  BSYNC B0 ;  /* 0x0000000000007941 */ /* 0x000fea0003800000 */
.L_x_5866:
[----:B-----5:R2:W-:Y:S01]  /*10f80*/  STS.128 [R209+0x5800], R4 ;  /* 0x00580004d1007388 */ /* 0x0205e20000000c00 */
[----:B------:R-:W-:Y:S05]  /*10f90*/  BRA `(.L_x_5831) ;  /* 0x0000028000007947 */ /* 0x000fea0003800000 */
.L_x_5805:
[----:B------:R-:W-:Y:S01]  /*10fa0*/  IMAD.IADD R5, R208, 0x1, -R63 ;  /* 0x00000001d0057824 */ /* 0x000fe200078e0a3f */
[C---:B------:R-:W-:Y:S02]  /*10fb0*/  IADD3 R0, R158.reuse, 0x10, RZ ;  /* 0x000000109e007810 */ /* 0x040fe40007ffe0ff */
[----:B------:R-:W-:Y:S02]  /*10fc0*/  IADD3 R2, R158, 0x30, RZ ;  /* 0x000000309e027810 */ /* 0x000fe40007ffe0ff */
[----:B------:R-:W-:-:S02]  /*10fd0*/  ISETP.GE.AND P5, PT, R0, R5, PT ;  /* 0x000000050000720c */ /* 0x000fc40003fa6270 */
[C---:B------:R-:W-:Y:S02]  /*10fe0*/  IADD3 R16, R158.reuse, 0x20, RZ ;  /* 0x000000209e107810 */ /* 0x040fe40007ffe0ff */
[-C--:B------:R-:W-:Y:S02]  /*10ff0*/  ISETP.GE.AND P6, PT, R158, R5.reuse, PT ;  /* 0x000000059e00720c */ /* 0x080fe40003fc6270 */
[-C--:B------:R-:W-:Y:S02]  /*11000*/  ISETP.GE.AND P3, PT, R2, R5.reuse, PT ;  /* 0x000000050200720c */ /* 0x080fe40003f66270 */
[----:B------:R-:W-:-:S05]  /*11010*/  ISETP.GE.AND P4, PT, R16, R5, PT ;  /* 0x000000051000720c */ /* 0x000fca0003f86270 */
[----:B------:R-:W-:-:S04]  /*11020*/  @!P5 IADD3 R5, P1, R3, R160, RZ ;  /* 0x000000a00305d210 */ /* 0x000fc80007f3e0ff */
[-C--:B-----5:R-:W-:Y:S01]  /*11030*/  @!P6 LEA R8, P2, R160, R166.reuse, 0x1 ;  /* 0x000000a6a008e211 */ /* 0x0a0fe200078408ff */
[--C-:B------:R-:W-:Y:S01]  /*11040*/  @!P5 IMAD.X R7, R7, 0x1, R163.reuse, P1 ;  /* 0x000000010707d824 */ /* 0x100fe200008e06a3 */
[----:B------:R-:W-:Y:S01]  /*11050*/  @!P5 LEA R6, P1, R5, R166, 0x1 ;  /* 0x000000a60506d211 */ /* 0x000fe200078208ff */
[----:B------:R-:W-:Y:S01]  /*11060*/  @!P3 IMAD.MOV.U32 R10, RZ, RZ, R160 ;  /* 0x000000ffff0ab224 */ /* 0x000fe200078e00a0 */
[----:B------:R-:W-:Y:S01]  /*11070*/  @!P4 LEA R3, P0, R164, R160, 0x5 ;  /* 0x000000a0a403c211 */ /* 0x000fe200078028ff */
[--C-:B------:R-:W-:Y:S01]  /*11080*/  @!P3 IMAD.MOV.U32 R11, RZ, RZ, R163.reuse ;  /* 0x000000ffff0bb224 */ /* 0x100fe200078e00a3 */
[-C--:B------:R-:W-:Y:S01]  /*11090*/  @!P6 LEA.HI.X R9, R160, R167.reuse, R163, 0x1, P2 ;  /* 0x000000a7a009e211 */ /* 0x080fe200010f0ca3 */
[----:B------:R-:W-:Y:S01]  /*110a0*/  @!P3 IMAD R4, R165, 0x30, RZ ;  /* 0x00000030a504b824 */ /* 0x000fe200078e02ff */
[----:B------:R-:W-:Y:S01]  /*110b0*/  @!P5 LEA.HI.X R7, R5, R167, R7, 0x1, P1 ;  /* 0x000000a70507d211 */ /* 0x000fe200008f0c07 */
[C---:B------:R-:W-:Y:S01]  /*110c0*/  @!P3 IMAD.WIDE.U32 R10, R164.reuse, 0x30, R10 ;  /* 0x00000030a40ab825 */ /* 0x040fe200078e000a */
[----:B------:R-:W-:Y:S01]  /*110d0*/  @!P4 LEA.HI.X R162, R164, R163, R165, 0x5, P0 ;  /* 0x000000a3a4a2c211 */ /* 0x000fe200000f2ca5 */
[----:B------:R-:W-:Y:S01]  /*110e0*/  @!PT LDS RZ, [RZ] ;  /* 0x00000000fffff984 */ /* 0x000fe20000000800 */
[----:B------:R-:W-:Y:S01]  /*110f0*/  @!PT LDS RZ, [RZ] ;  /* 0x00000000fffff984 */ /* 0x000fe20000000800 */
[----:B------:R-:W-:Y:S01]  /*11100*/  @!PT LDS RZ, [RZ] ;  /* 0x00000000fffff984 */ /* 0x000fe20000000800 */
[----:B------:R1:W-:Y:S01]  /*11110*/  @!P6 LDGSTS.E.BYPASS.LTC128B.128 [R209], [R8.64] ;  /* 0x0000000008d1efae */ /* 0x0003e2000b901d46 */
[-C--:B------:R-:W-:Y:S01]  /*11120*/  @!P4 LEA R12, P1, R3, R166.reuse, 0x1 ;  /* 0x000000a6030cc211 */ /* 0x080fe200078208ff */
[----:B------:R-:W-:Y:S01]  /*11130*/  @!P3 IMAD.IADD R5, R11, 0x1, R4 ;  /* 0x000000010b05b824 */ /* 0x000fe200078e0204 */
[----:B------:R-:W-:Y:S01]  /*11140*/  @!P3 LEA R4, P0, R10, R166, 0x1 ;  /* 0x000000a60a04b211 */ /* 0x000fe200078008ff */
[----:B------:R1:W-:Y:S01]  /*11150*/  @!P6 LDGSTS.E.BYPASS.LTC128B.128 [R209+0x2000], [R8.64+0x80] ;  /* 0x0200008008d1efae */ /* 0x0003e2000b901d46 */
[----:B------:R-:W-:-:S02]  /*11160*/  @!P4 LEA.HI.X R13, R3, R167, R162, 0x1, P1 ;  /* 0x000000a7030dc211 */ /* 0x000fc400008f0ca2 */
[----:B------:R-:W-:Y:S01]  /*11170*/  @!P3 LEA.HI.X R5, R10, R167, R5, 0x1, P0 ;  /* 0x000000a70a05b211 */ /* 0x000fe200000f0c05 */
[----:B------:R1:W-:Y:S04]  /*11180*/  @!P6 LDGSTS.E.BYPASS.LTC128B.128 [R209+0x4000], [R8.64+0x100] ;  /* 0x0400010008d1efae */ /* 0x0003e8000b901d46 */
        /* <DEDUP_REMOVED lines=9> */
.L_x_5831:
[----:B------:R-:W-:Y:S05]  /*11220*/  BSYNC B2 ;  /* 0x0000000000027941 */ /* 0x000fea0003800000 */
.L_x_5804:
[----:B------:R-:W-:Y:S01]  /*11230*/  IADD3 R211, R133, -0x1, RZ ;  /* 0xffffffff85d37810 */ /* 0x000fe20007ffe0ff */
[----:B------:R-:W-:-:S02]  /*11240*/  IMAD.SHL.U32 R192, R158, 0x8, RZ ;  /* 0x000000089ec07824 */ /* 0x000fc400078e00ff */
[----:B------:R-:W-:Y:S02]  /*11250*/  IMAD.SHL.U32 R21, R71, 0x40, RZ ;  /* 0x0000004047157824 */ /* 0x000fe400078e00ff */
[----:B------:R-:W-:-:S03]  /*11260*/  IMAD.SHL.U32 R20, R211, 0x40, RZ ;  /* 0x00000040d3147824 */ /* 0x000fc600078e00ff */
[----:B------:R-:W-:Y:S01]  /*11270*/  LOP3.LUT R21, R21, 0xfffffe00, RZ, 0xc0, !PT ;  /* 0xfffffe0015157812 */ /* 0x000fe200078ec0ff */
[----:B------:R-:W-:-:S05]  /*11280*/  IMAD.IADD R3, R57, 0x1, -R20 ;  /* 0x0000000139037824 */ /* 0x000fca00078e0a14 */
[-C--:B------:R-:W-:Y:S02]  /*11290*/  ISETP.GE.AND P1, PT, R158, R3.reuse, PT ;  /* 0x000000039e00720c */ /* 0x080fe40003f26270 */
[-C--:B------:R-:W-:Y:S02]  /*112a0*/  ISETP.GE.AND P6, PT, R0, R3.reuse, PT ;  /* 0x000000030000720c */ /* 0x080fe40003fc6270 */
[-C--:B------:R-:W-:Y:S02]  /*112b0*/  ISETP.GE.AND P4, PT, R2, R3.reuse, PT ;  /* 0x000000030200720c */ /* 0x080fe40003f86270 */
[-C--:B------:R-:W-:Y:S02]  /*112c0*/  ISETP.GE.AND P5, PT, R16, R3.reuse, PT ;  /* 0x000000031000720c */ /* 0x080fe40003fa6270 */
[----:B------:R-:W-:Y:S02]  /*112d0*/  ISETP.GE.AND P3, PT, R0, R3, PT ;  /* 0x000000030000720c */ /* 0x000fe40003f66270 */
[----:B------:R-:W-:-:S02]  /*112e0*/  SHF.R.S32.HI R0, RZ, 0x4, R75 ;  /* 0x00000004ff007819 */ /* 0x000fc4000001144b */
[----:B------:R-:W-:Y:S01]  /*112f0*/  ISETP.GE.AND P2, PT, R16, R3, PT ;  /* 0x000000031000720c */ /* 0x000fe20003f46270 */
[----:B------:R-:W-:Y:S01]  /*11300*/  @!P1 IMAD.MOV.U32 R201, RZ, RZ, R199 ;  /* 0x000000ffffc99224 */ /* 0x000fe200078e00c7 */
[----:B------:R-:W-:Y:S02]  /*11310*/  LEA.HI R75, R75, R0, RZ, 0x1 ;  /* 0x000000004b4b7211 */ /* 0x000fe400078f08ff */
[CC--:B-12---:R-:W-:Y:S01]  /*11320*/  @!P6 LEA R4, P0, R72.reuse, R200.reuse, 0x1 ;  /* 0x000000c84804e211 */ /* 0x0c6fe200078008ff */
[----:B------:R-:W-:Y:S01]  /*11330*/  @!P4 IMAD R6, R137, 0x60, RZ ;  /* 0x000000608906c824 */ /* 0x000fe200078e02ff */
[----:B------:R-:W-:Y:S01]  /*11340*/  @!PT LDS RZ, [RZ] ;  /* 0x00000000fffff984 */ /* 0x000fe20000000800 */
[----:B------:R-:W-:Y:S01]  /*11350*/  @!PT LDS RZ, [RZ] ;  /* 0x00000000fffff984 */ /* 0x000fe20000000800 */
[----:B------:R-:W-:Y:S01]  /*11360*/  @!PT LDS RZ, [RZ] ;  /* 0x00000000fffff984 */ /* 0x000fe20000000800 */
[----:B------:R1:W-:Y:S01]  /*11370*/  @!P1 LDGSTS.E.BYPASS.LTC128B.128 [R209+0x6000], [R200.64] ;  /* 0x06000000c8d19fae */ /* 0x0003e2000b901d46 */
[----:B------:R-:W-:Y:S02]  /*11380*/  LOP3.LUT R75, R75, 0xfffffffe, RZ, 0xc0, !PT ;  /* 0xfffffffe4b4b7812 */ /* 0x000fe400078ec0ff */
[----:B------:R-:W-:Y:S01]  /*11390*/  @!P6 LEA.HI.X R5, R72, R199, R73, 0x1, P0 ;  /* 0x000000c74805e211 */ /* 0x000fe200000f0c49 */
[----:B------:R1:W-:Y:S01]  /*113a0*/  @!P1 LDGSTS.E.BYPASS.LTC128B.128 [R209+0x8000], [R200.64+0x80] ;  /* 0x08000080c8d19fae */ /* 0x0003e2000b901d46 */
[----:B------:R-:W-:Y:S01]  /*113b0*/  @!P5 LEA R10, P0, R136, R200, 0x6 ;  /* 0x000000c8880ad211 */ /* 0x000fe200078030ff */
[----:B------:R-:W-:-:S02]  /*113c0*/  IMAD.IADD R75, R0, 0x1, -R75 ;  /* 0x00000001004b7824 */ /* 0x000fc400078e0a4b */
[----:B------:R1:W-:Y:S01]  /*113d0*/  @!P1 LDGSTS.E.BYPASS.LTC128B.128 [R209+0xa000], [R200.64+0x100] ;  /* 0x0a000100c8d19fae */ /* 0x0003e2000b901d46 */
[----:B------:R-:W-:Y:S01]  /*113e0*/  @!P5 LEA.HI.X R11, R136, R199, R137, 0x6, P0 ;  /* 0x000000c7880bd211 */ /* 0x000fe200000f3489 */
[----:B------:R-:W-:Y:S01]  /*113f0*/  IMAD.SHL.U32 R0, R68, 0x40, RZ ;  /* 0x0000004044007824 */ /* 0x000fe200078e00ff */
[-C--:B------:R-:W-:Y:S01]  /*11400*/  ISETP.GE.AND P1, PT, R2, R3.reuse, PT ;  /* 0x000000030200720c */ /* 0x080fe20003f26270 */
[----:B------:R2:W-:Y:S01]  /*11410*/  @!P6 LDGSTS.E.BYPASS.LTC128B.128 [R209+0x6800], [R4.64] ;  /* 0x0680000004d1efae */ /* 0x0005e2000b901d46 */
[----:B------:R-:W-:Y:S01]  /*11420*/  ISETP.GE.AND P0, PT, R158, R3, PT ;  /* 0x000000039e00720c */ /* 0x000fe20003f06270 */
[----:B------:R-:W-:Y:S02]  /*11430*/  IMAD.SHL.U32 R3, R74, 0x40, RZ ;  /* 0x000000404a037824 */ /* 0x000fe400078e00ff */
[----:B------:R2:W-:Y:S03]  /*11440*/  @!P6 LDGSTS.E.BYPASS.LTC128B.128 [R209+0x8800], [R4.64+0x80] ;  /* 0x0880008004d1efae */ /* 0x0005e6000b901d46 */
[----:B------:R-:W-:Y:S01]  /*11450*/  LOP3.LUT R3, R3, 0x1c0, RZ, 0xc0, !PT ;  /* 0x000001c003037812 */ /* 0x000fe200078ec0ff */
[----:B------:R2:W-:Y:S04]  /*11460*/  @!P6 LDGSTS.E.BYPASS.LTC128B.128 [R209+0xa800], [R4.64+0x100] ;  /* 0x0a80010004d1efae */ /* 0x0005e8000b901d46 */
[----:B------:R5:W-:Y:S04]  /*11470*/  @!P5 LDGSTS.E.BYPASS.LTC128B.128 [R209+0x7000], [R10.64] ;  /* 0x070000000ad1dfae */ /* 0x000be8000b901d46 */
[----:B------:R5:W-:Y:S04]  /*11480*/  @!P5 LDGSTS.E.BYPASS.LTC128B.128 [R209+0x9000], [R10.64+0x80] ;  /* 0x090000800ad1dfae */ /* 0x000be8000b901d46 */
[----:B------:R5:W-:Y:S01]  /*11490*/  @!P5 LDGSTS.E.BYPASS.LTC128B.128 [R209+0xb000], [R10.64+0x100] ;  /* 0x0b0001000ad1dfae */ /* 0x000be2000b901d46 */
[----:B-1----:R-:W-:-:S04]  /*114a0*/  @!P4 IMAD.MOV.U32 R201, RZ, RZ, R199 ;  /* 0x000000ffffc9c224 */ /* 0x002fc800078e00c7 */
[----:B------:R-:W-:-:S04]  /*114b0*/  @!P4 IMAD.WIDE.U32 R8, R136, 0x60, R200 ;  /* 0x000000608808c825 */ /* 0x000fc800078e00c8 */
[----:B------:R-:W-:Y:S02]  /*114c0*/  @!P4 IMAD.IADD R7, R6, 0x1, R9 ;  /* 0x000000010607c824 */ /* 0x000fe400078e0209 */
[----:B------:R-:W-:Y:S01]  /*114d0*/  @!P4 IMAD.MOV.U32 R6, RZ, RZ, R8 ;  /* 0x000000ffff06c224 */ /* 0x000fe200078e0008 */
[----:B--2---:R-:W-:Y:S01]  /*114e0*/  LOP3.LUT R5, R0, 0x1c0, RZ, 0xc0, !PT ;  /* 0x000001c000057812 */ /* 0x004fe200078ec0ff */
[----:B------:R-:W-:-:S03]  /*114f0*/  IMAD.SHL.U32 R0, R75, 0x8, RZ ;  /* 0x000000084b007824 */ /* 0x000fc600078e00ff */
[----:B------:R1:W-:Y:S01]  /*11500*/  @!P4 LDGSTS.E.BYPASS.LTC128B.128 [R209+0x7800], [R6.64] ;  /* 0x0780000006d1cfae */ /* 0x0003e2000b901d46 */
[----:B------:R-:W-:Y:S01]  /*11510*/  LOP3.LUT R192, R5, 0x8, R192, 0xf8, !PT ;  /* 0x0000000805c07812 */ /* 0x000fe200078ef8c0 */
[----:B------:R-:W-:Y:S01]  /*11520*/  @!P1 IMAD R4, R139, 0x60, RZ ;  /* 0x000000608b049824 */ /* 0x000fe200078e02ff */
[----:B------:R-:W-:Y:S01]  /*11530*/  LOP3.LUT R0, R3, 0x8, R0, 0xf8, !PT ;  /* 0x0000000803007812 */ /* 0x000fe200078ef800 */
[----:B------:R1:W-:Y:S01]  /*11540*/  @!P4 LDGSTS.E.BYPASS.LTC128B.128 [R209+0x9800], [R6.64+0x80] ;  /* 0x0980008006d1cfae */ /* 0x0003e2000b901d46 */
[----:B------:R-:W-:Y:S01]  /*11550*/  SHF.R.U32.HI R5, RZ, 0x3, R5 ;  /* 0x00000003ff057819 */ /* 0x000fe20000011605 */
[----:B------:R-:W-:Y:S01]  /*11560*/  @!P1 IMAD.WIDE.U32 R8, R138, 0x60, R202 ;  /* 0x000000608a089825 */ /* 0x000fe200078e00ca */
[----:B------:R-:W-:Y:S01]  /*11570*/  SHF.R.U32.HI R3, RZ, 0x3, R3 ;  /* 0x00000003ff037819 */ /* 0x000fe20000011603 */
[----:B------:R1:W-:Y:S01]  /*11580*/  @!P4 LDGSTS.E.BYPASS.LTC128B.128 [R209+0xb800], [R6.64+0x100] ;  /* 0x0b80010006d1cfae */ /* 0x0003e2000b901d46 */
[----:B------:R-:W-:Y:S01]  /*11590*/  LOP3.LUT R192, R192, R5, RZ, 0x3c, !PT ;  /* 0x00000005c0c07212 */ /* 0x000fe200078e3cff */
[----:B------:R-:W-:Y:S01]  /*115a0*/  IMAD R193, R62, 0x400, R21 ;  /* 0x000004003ec17824 */ /* 0x000fe200078e0215 */
[----:B------:R-:W-:Y:S01]  /*115b0*/  LOP3.LUT R0, R0, R3, RZ, 0x3c, !PT ;  /* 0x0000000300007212 */ /* 0x000fe200078e3cff */
[----:B------:R-:W0:Y:S01]  /*115c0*/  LDGDEPBAR ;  /* 0x00000000000079af */ /* 0x000e220000000000 */
[----:B------:R-:W-:-:S02]  /*115d0*/  @!P1 IMAD.IADD R5, R4, 0x1, R9 ;  /* 0x0000000104059824 */ /* 0x000fc400078e0209 */
[----:B------:R-:W-:Y:S01]  /*115e0*/  IMAD R192, R75, 0x200, R192 ;  /* 0x000002004bc07824 */ /* 0x000fe200078e02c0 */
[----:B------:R-:W2:Y:S04]  /*115f0*/  LD.E R61, [R22.64+0x184] ;  /* 0x00018406163d7980 */ /* 0x000ea8000c101900 */
[----:B---3--:R-:W3:Y:S01]  /*11600*/  LD.E R60, [R22.64+0x188] ;  /* 0x00018806163c7980 */ /* 0x008ee2000c101900 */
[----:B------:R-:W-:Y:S02]  /*11610*/  IMAD.IADD R193, R0, 0x1, R193 ;  /* 0x0000000100c17824 */ /* 0x000fe400078e02c1 */
[----:B------:R-:W-:Y:S01]  /*11620*/  @!P1 IMAD.MOV.U32 R4, RZ, RZ, R8 ;  /* 0x000000ffff049224 */ /* 0x000fe200078e0008 */
[----:B-1----:R-:W-:Y:S01]  /*11630*/  @!P3 LEA R6, P4, R69, R202, 0x1 ;  /* 0x000000ca4506b211 */ /* 0x002fe200078808ff */
[----:B------:R-:W-:-:S04]  /*11640*/  DEPBAR.LE SB0, 0x0 ;  /* 0x000080000000791a */ /* 0x000fc80000000000 */
[----:B------:R-:W-:Y:S01]  /*11650*/  BAR.SYNC.DEFER_BLOCKING 0x0 ;  /* 0x0000000000007b1d */ /* 0x000fe20000010000 */
[----:B------:R-:W-:Y:S02]  /*11660*/  @!P3 LEA.HI.X R7, R69, R203, R70, 0x1, P4 ;  /* 0x000000cb4507b211 */ /* 0x000fe400020f0c46 */
[----:B------:R-:W-:-:S04]  /*11670*/  @!P2 LEA R2, P4, R138, R202, 0x6 ;  /* 0x000000ca8a02a211 */ /* 0x000fc800078830ff */
[----:B------:R-:W-:Y:S01]  /*11680*/  @!P2 LEA.HI.X R3, R138, R203, R139, 0x6, P4 ;  /* 0x000000cb8a03a211 */ /* 0x000fe200020f348b */
[----:B------:R-:W-:Y:S02]  /*11690*/  IMAD.SHL.U32 R192, R192, 0x2, RZ ;  /* 0x00000002c0c07824 */ /* 0x000fe400078e00ff */
        /* <DEDUP_REMOVED lines=38> */
[----:B------:R-:W4:Y:S04]  /*11900*/  LDSM.16.M88.4 R24, [R192+0x6000] ;  /* 0x00600000c018783b */ /* 0x000f280000000200 */
[----:B------:R-:W4:Y:S01]  /*11910*/  LDSM.16.M88.4 R12, [R192+0x6800] ;  /* 0x00680000c00c783b */ /* 0x000f220000000200 */
[----:B------:R-:W-:-:S03]  /*11920*/  R2P PR, R68, 0x6 ;  /* 0x0000000644007804 */ /* 0x000fc60000000000 */
[----:B----4-:R-:W4:Y:S01]  /*11930*/  LDSM.16.M88.4 R36, [R192+0x7000] ;  /* 0x00700000c024783b */ /* 0x010f220000000200 */
[----:B-1----:R-:W-:Y:S01]  /*11940*/  IADD3 R2, R192, 0x6000, RZ ;  /* 0x00006000c0027810 */ /* 0x002fe20007ffe0ff */
[--C-:B------:R-:W-:Y:S01]  /*11950*/  IMAD R191, R58, 0x2, R193.reuse ;  /* 0x000000023abf7824 */ /* 0x100fe200078e02c1 */
[----:B------:R-:W-:Y:S01]  /*11960*/  IADD3 R190, R192, 0x6020, RZ ;  /* 0x00006020c0be7810 */ /* 0x000fe20007ffe0ff */
[----:B------:R-:W1:Y:S04]  /*11970*/  LDSM.16.M88.4 R80, [R192+0x7800] ;  /* 0x00780000c050783b */ /* 0x000e680000000200 */
[----:B------:R-:W-:Y:S02]  /*11980*/  LDSM.16.M88.4 R44, [R191] ;  /* 0x00000000bf2c783b */ /* 0x000fe40000000200 */
[----:B------:R-:W-:Y:S01]  /*11990*/  @P1 IADD3 R190, R2, -0x20, RZ ;  /* 0xffffffe002be1810 */ /* 0x000fe20007ffe0ff */
[----:B------:R-:W-:Y:S01]  /*119a0*/  IMAD.MOV.U32 R3, RZ, RZ, 0x40 ;  /* 0x00000040ff037424 */ /* 0x000fe200078e00ff */
[----:B------:R-:W-:Y:S01]  /*119b0*/  LOP3.LUT R0, R0, R21, RZ, 0xfc, !PT ;  /* 0x0000001500007212 */ /* 0x000fe200078efcff */
[----:B------:R-:W-:Y:S01]  /*119c0*/  IMAD R189, R56, 0x2, R193 ;  /* 0x0000000238bd7824 */ /* 0x000fe200078e02c1 */
[----:B------:R-:W0:Y:S04]  /*119d0*/  LDGDEPBAR ;  /* 0x00000000000079af */ /* 0x000e280000000000 */
[----:B------:R-:W1:Y:S04]  /*119e0*/  LDSM.16.M88.4 R76, [R190] ;  /* 0x00000000be4c783b */ /* 0x000e680000000200 */
[----:B-----5:R-:W5:Y:S04]  /*119f0*/  LDSM.16.M88.4 R8, [R190+0x800] ;  /* 0x00080000be08783b */ /* 0x020f680000000200 */
[----:B------:R-:W1:Y:S01]  /*11a00*/  LDSM.16.M88.4 R40, [R190+0x1000] ;  /* 0x00100000be28783b */ /* 0x000e620000000200 */
[----:B------:R-:W-:-:S03]  /*11a10*/  SEL R3, R3, 0xffffffc0, !P2 ;  /* 0xffffffc003037807 */ /* 0x000fc60005000000 */
[----:B------:R-:W1:Y:S01]  /*11a20*/  LDSM.16.M88.4 R48, [R190+0x1800] ;  /* 0x00180000be30783b */ /* 0x000e620000000200 */
[C---:B------:R-:W-:Y:S01]  /*11a30*/  HMMA.16816.F32.BF16 R28, R52.reuse, R24, RZ ;  /* 0x00000018341c723c */ /* 0x040fe200000418ff */
[----:B------:R-:W-:Y:S02]  /*11a40*/  IMAD.IADD R187, R192, 0x1, R3 ;  /* 0x00000001c0bb7824 */ /* 0x000fe400078e0203 */
[----:B------:R-:W-:Y:S04]  /*11a50*/  LDSM.16.M88.4 R32, [R189] ;  /* 0x00000000bd20783b */ /* 0x000fe80000000200 */
[----:B------:R-:W1:Y:S01]  /*11a60*/  LDSM.16.M88.4 R4, [R187+0x6000] ;  /* 0x00600000bb04783b */ /* 0x000e620000000200 */
[C---:B------:R-:W-:Y:S08]  /*11a70*/  HMMA.16816.F32.BF16 R16, R52.reuse, R12, RZ ;  /* 0x0000000c3410723c */ /* 0x040ff000000418ff */
[C---:B----4-:R-:W-:Y:S08]  /*11a80*/  HMMA.16816.F32.BF16 R72, R52.reuse, R36, RZ ;  /* 0x000000243448723c */ /* 0x050ff000000418ff */
[----:B------:R-:W-:Y:S01]  /*11a90*/  HMMA.16816.F32.BF16 R68, R52, R38, RZ ;  /* 0x000000263444723c */ /* 0x000fe200000418ff */
[----:B------:R-:W4:Y:S01]  /*11aa0*/  LDSM.16.M88.4 R36, [R187+0x6800] ;  /* 0x00680000bb24783b */ /* 0x000f220000000200 */
[----:B------:R-:W-:-:S03]  /*11ab0*/  IMAD R188, R56, 0x2, R191 ;  /* 0x0000000238bc7824 */ /* 0x000fc600078e02bf */
[----:B------:R-:W-:Y:S03]  /*11ac0*/  LDSM.16.M88.4 R88, [R190+0x2800] ;  /* 0x00280000be58783b */ /* 0x000fe60000000200 */
[C---:B------:R-:W-:Y:S01]  /*11ad0*/  HMMA.16816.F32.BF16 R24, R52.reuse, R26, RZ ;  /* 0x0000001a3418723c */ /* 0x040fe200000418ff */
[----:B------:R-:W-:Y:S07]  /*11ae0*/  LDSM.16.M88.4 R84, [R190+0x3000] ;  /* 0x00300000be54783b */ /* 0x000fee0000000200 */
[C---:B------:R-:W-:Y:S08]  /*11af0*/  HMMA.16816.F32.BF16 R12, R52.reuse, R14, RZ ;  /* 0x0000000e340c723c */ /* 0x040ff000000418ff */
[C---:B-1----:R-:W-:Y:S08]  /*11b00*/  HMMA.16816.F32.BF16 R64, R52.reuse, R80, RZ ;  /* 0x000000503440723c */ /* 0x042ff000000418ff */
[----:B------:R-:W-:Y:S08]  /*11b10*/  HMMA.16816.F32.BF16 R52, R52, R82, RZ ;  /* 0x000000523434723c */ /* 0x000ff000000418ff */
[C---:B------:R-:W-:Y:S08]  /*11b20*/  HMMA.16816.F32.BF16 R28, R44.reuse, R76, R28 ;  /* 0x0000004c2c1c723c */ /* 0x040ff0000004181c */
[C---:B------:R-:W-:Y:S01]  /*11b30*/  HMMA.16816.F32.BF16 R24, R44.reuse, R78, R24 ;  /* 0x0000004e2c18723c */ /* 0x040fe20000041818 */
[----:B------:R-:W-:Y:S01]  /*11b40*/  IMAD.IADD R183, R3, 0x1, R190 ;  /* 0x0000000103b77824 */ /* 0x000fe200078e02be */
[----:B------:R-:W-:Y:S04]  /*11b50*/  LDSM.16.M88.4 R76, [R188] ;  /* 0x00000000bc4c783b */ /* 0x000fe80000000200 */
[----:B------:R-:W-:Y:S02]  /*11b60*/  LDSM.16.M88.4 R80, [R183+0x1800] ;  /* 0x00180000b750783b */ /* 0x000fe40000000200 */
[C---:B-----5:R-:W-:Y:S08]  /*11b70*/  HMMA.16816.F32.BF16 R16, R44.reuse, R8, R16 ;  /* 0x000000082c10723c */ /* 0x060ff00000041810 */
[C---:B------:R-:W-:Y:S01]  /*11b80*/  HMMA.16816.F32.BF16 R12, R44.reuse, R10, R12 ;  /* 0x0000000a2c0c723c */ /* 0x040fe2000004180c */
[----:B------:R-:W1:Y:S07]  /*11b90*/  LDSM.16.M88.4 R8, [R187+0x7000] ;  /* 0x00700000bb08783b */ /* 0x000e6e0000000200 */
[C---:B------:R-:W-:Y:S08]  /*11ba0*/  HMMA.16816.F32.BF16 R72, R44.reuse, R40, R72 ;  /* 0x000000282c48723c */ /* 0x040ff00000041848 */
[C---:B------:R-:W-:Y:S01]  /*11bb0*/  HMMA.16816.F32.BF16 R68, R44.reuse, R42, R68 ;  /* 0x0000002a2c44723c */ /* 0x040fe20000041844 */
[----:B------:R-:W5:Y:S07]  /*11bc0*/  LDSM.16.M88.4 R40, [R187+0x7800] ;  /* 0x00780000bb28783b */ /* 0x000f6e0000000200 */
[C---:B------:R-:W-:Y:S08]  /*11bd0*/  HMMA.16816.F32.BF16 R64, R44.reuse, R48, R64 ;  /* 0x000000302c40723c */ /* 0x040ff00000041840 */
[----:B------:R-:W-:Y:S01]  /*11be0*/  HMMA.16816.F32.BF16 R52, R44, R50, R52 ;  /* 0x000000322c34723c */ /* 0x000fe20000041834 */
[----:B------:R-:W-:Y:S04]  /*11bf0*/  LDSM.16.M88.4 R44, [R193+0x2000] ;  /* 0x00200000c12c783b */ /* 0x000fe80000000200 */
[----:B------:R-:W-:Y:S03]  /*11c00*/  LDSM.16.M88.4 R48, [R192+0x9800] ;  /* 0x00980000c030783b */ /* 0x000fe60000000200 */
[C---:B------:R-:W-:Y:S08]  /*11c10*/  HMMA.16816.F32.BF16 R28, R32.reuse, R4, R28 ;  /* 0x00000004201c723c */ /* 0x040ff0000004181c */
[C---:B------:R-:W-:Y:S01]  /*11c20*/  HMMA.16816.F32.BF16 R24, R32.reuse, R6, R24 ;  /* 0x000000062018723c */ /* 0x040fe20000041818 */
[----:B------:R-:W2:Y:S07]  /*11c30*/  LDSM.16.M88.4 R4, [R183] ;  /* 0x00000000b704783b */ /* 0x000eae0000000200 */
[C---:B----4-:R-:W-:Y:S08]  /*11c40*/  HMMA.16816.F32.BF16 R16, R32.reuse, R36, R16 ;  /* 0x000000242010723c */ /* 0x050ff00000041810 */
[C---:B------:R-:W-:Y:S01]  /*11c50*/  HMMA.16816.F32.BF16 R12, R32.reuse, R38, R12 ;  /* 0x00000026200c723c */ /* 0x040fe2000004180c */
[----:B------:R-:W4:Y:S07]  /*11c60*/  LDSM.16.M88.4 R36, [R183+0x800] ;  /* 0x00080000b724783b */ /* 0x000f2e0000000200 */
[C---:B-1----:R-:W-:Y:S08]  /*11c70*/  HMMA.16816.F32.BF16 R72, R32.reuse, R8, R72 ;  /* 0x000000082048723c */ /* 0x042ff00000041848 */
[C---:B------:R-:W-:Y:S01]  /*11c80*/  HMMA.16816.F32.BF16 R68, R32.reuse, R10, R68 ;  /* 0x0000000a2044723c */ /* 0x040fe20000041844 */
[----:B------:R-:W1:Y:S07]  /*11c90*/  LDSM.16.M88.4 R8, [R183+0x1000] ;  /* 0x00100000b708783b */ /* 0x000e6e0000000200 */
[C---:B-----5:R-:W-:Y:S08]  /*11ca0*/  HMMA.16816.F32.BF16 R64, R32.reuse, R40, R64 ;  /* 0x000000282040723c */ /* 0x060ff00000041840 */
[----:B------:R-:W-:Y:S01]  /*11cb0*/  HMMA.16816.F32.BF16 R52, R32, R42, R52 ;  /* 0x0000002a2034723c */ /* 0x000fe20000041834 */
[----:B------:R-:W5:Y:S04]  /*11cc0*/  LDSM.16.M88.4 R40, [R192+0x8000] ;  /* 0x00800000c028783b */ /* 0x000f680000000200 */
[----:B------:R-:W3:Y:S03]  /*11cd0*/  LDSM.16.M88.4 R32, [R192+0x8800] ;  /* 0x00880000c020783b */ /* 0x000ee60000000200 */
[C---:B--2---:R-:W-:Y:S08]  /*11ce0*/  HMMA.16816.F32.BF16 R28, R76.reuse, R4, R28 ;  /* 0x000000044c1c723c */ /* 0x044ff0000004181c */
[C---:B------:R-:W-:Y:S01]  /*11cf0*/  HMMA.16816.F32.BF16 R24, R76.reuse, R6, R24 ;  /* 0x000000064c18723c */ /* 0x040fe20000041818 */
[----:B------:R-:W2:Y:S07]  /*11d00*/  LDSM.16.M88.4 R4, [R192+0x9000] ;  /* 0x00900000c004783b */ /* 0x000eae0000000200 */
[C---:B----4-:R-:W-:Y:S08]  /*11d10*/  HMMA.16816.F32.BF16 R16, R76.reuse, R36, R16 ;  /* 0x000000244c10723c */ /* 0x050ff00000041810 */
[C---:B------:R-:W-:Y:S01]  /*11d20*/  HMMA.16816.F32.BF16 R12, R76.reuse, R38, R12 ;  /* 0x000000264c0c723c */ /* 0x040fe2000004180c */
[----:B------:R-:W-:Y:S07]  /*11d30*/  LDSM.16.M88.4 R36, [R191+0x2000] ;  /* 0x00200000bf24783b */ /* 0x000fee0000000200 */
[C---:B-1----:R-:W-:Y:S08]  /*11d40*/  HMMA.16816.F32.BF16 R72, R76.reuse, R8, R72 ;  /* 0x000000084c48723c */ /* 0x042ff00000041848 */
[C---:B------:R-:W-:Y:S01]  /*11d50*/  HMMA.16816.F32.BF16 R68, R76.reuse, R10, R68 ;  /* 0x0000000a4c44723c */ /* 0x040fe20000041844 */
[----:B------:R-:W1:Y:S07]  /*11d60*/  LDSM.16.M88.4 R8, [R190+0x2000] ;  /* 0x00200000be08783b */ /* 0x000e6e0000000200 */
[C---:B------:R-:W-:Y:S08]  /*11d70*/  HMMA.16816.F32.BF16 R64, R76.reuse, R80, R64 ;  /* 0x000000504c40723c */ /* 0x040ff00000041840 */
[----:B------:R-:W-:Y:S01]  /*11d80*/  HMMA.16816.F32.BF16 R52, R76, R82, R52 ;  /* 0x000000524c34723c */ /* 0x000fe20000041834 */
[----:B------:R-:W-:Y:S04]  /*11d90*/  LDSM.16.M88.4 R80, [R187+0x8800] ;  /* 0x00880000bb50783b */ /* 0x000fe80000000200 */
[----:B------:R-:W-:Y:S03]  /*11da0*/  LDSM.16.M88.4 R76, [R187+0x9000] ;  /* 0x00900000bb4c783b */ /* 0x000fe60000000200 */
[C---:B-----5:R-:W-:Y:S08]  /*11db0*/  HMMA.16816.F32.BF16 R28, R44.reuse, R40, R28 ;  /* 0x000000282c1c723c */ /* 0x060ff0000004181c */
[C---:B------:R-:W-:Y:S01]  /*11dc0*/  HMMA.16816.F32.BF16 R24, R44.reuse, R42, R24 ;  /* 0x0000002a2c18723c */ /* 0x040fe20000041818 */
[----:B------:R-:W4:Y:S07]  /*11dd0*/  LDSM.16.M88.4 R40, [R190+0x3800] ;  /* 0x00380000be28783b */ /* 0x000f2e0000000200 */
[C---:B---3--:R-:W-:Y:S08]  /*11de0*/  HMMA.16816.F32.BF16 R16, R44.reuse, R32, R16 ;  /* 0x000000202c10723c */ /* 0x048ff00000041810 */
[C---:B------:R-:W-:Y:S01]  /*11df0*/  HMMA.16816.F32.BF16 R12, R44.reuse, R34, R12 ;  /* 0x000000222c0c723c */ /* 0x040fe2000004180c */
[----:B------:R-:W-:Y:S07]  /*11e00*/  LDSM.16.M88.4 R32, [R187+0x8000] ;  /* 0x00800000bb20783b */ /* 0x000fee0000000200 */
[C---:B--2---:R-:W-:Y:S08]  /*11e10*/  HMMA.16816.F32.BF16 R72, R44.reuse, R4, R72 ;  /* 0x000000042c48723c */ /* 0x044ff00000041848 */
        /* <DEDUP_REMOVED lines=30> */
[----:B------:R-:W3:Y:S04]  /*12000*/  LDSM.16.M88.4 R4, [R192+0xa000] ;  /* 0x00a00000c004783b */ /* 0x000ee80000000200 */
[----:B------:R-:W-:Y:S03]  /*12010*/  LDSM.16.M88.4 R48, [R191+0x4000] ;  /* 0x00400000bf30783b */ /* 0x000fe60000000200 */
        /* <DEDUP_REMOVED lines=8> */
[----:B------:R-:W4:Y:S07]  /*120a0*/  LDSM.16.M88.4 R36, [R190+0x5000] ;  /* 0x00500000be24783b */ /* 0x000f2e0000000200 */
[C---:B---3--:R-:W-:Y:S08]  /*120b0*/  HMMA.16816.F32.BF16 R28, R84.reuse, R4, R28 ;  /* 0x00000004541c723c */ /* 0x048ff0000004181c */
[----:B------:R-:W-:Y:S01]  /*120c0*/  HMMA.16816.F32.BF16 R24, R84, R6, R24 ;  /* 0x000000065418723c */ /* 0x000fe20000041818 */
[----:B------:R-:W-:Y:S07]  /*120d0*/  LDSM.16.M88.4 R4, [R189+0x4000] ;  /* 0x00400000bd04783b */ /* 0x000fee0000000200 */
[C---:B------:R-:W-:Y:S08]  /*120e0*/  HMMA.16816.F32.BF16 R16, R8.reuse, R40, R16 ;  /* 0x000000280810723c */ /* 0x040ff00000041810 */
[----:B------:R-:W-:Y:S01]  /*120f0*/  HMMA.16816.F32.BF16 R12, R8, R42, R12 ;  /* 0x0000002a080c723c */ /* 0x000fe2000004180c */
[----:B------:R-:W3:Y:S04]  /*12100*/  LDSM.16.M88.4 R8, [R187+0xa000] ;  /* 0x00a00000bb08783b */ /* 0x000ee80000000200 */
[----:B------:R-:W5:Y:S03]  /*12110*/  LDSM.16.M88.4 R40, [R190+0x4800] ;  /* 0x00480000be28783b */ /* 0x000f660000000200 */
[C---:B------:R-:W-:Y:S08]  /*12120*/  HMMA.16816.F32.BF16 R64, R84.reuse, R76, R64 ;  /* 0x0000004c5440723c */ /* 0x040ff00000041840 */
[C---:B------:R-:W-:Y:S01]  /*12130*/  HMMA.16816.F32.BF16 R76, R84.reuse, R78, R52 ;  /* 0x0000004e544c723c */ /* 0x040fe20000041834 */
[----:B------:R-:W-:Y:S01]  /*12140*/  SHF.R.S32.HI R2, RZ, 0x1f, R59 ;  /* 0x0000001fff027819 */ /* 0x000fe2000001143b */
[----:B------:R-:W2:Y:S06]  /*12150*/  LDSM.16.M88.4 R52, [R187+0xa800] ;  /* 0x00a80000bb34783b */ /* 0x000eac0000000200 */
[C---:B------:R-:W-:Y:S08]  /*12160*/  HMMA.16816.F32.BF16 R72, R84.reuse, R80, R72 ;  /* 0x000000505448723c */ /* 0x040ff00000041848 */
[----:B------:R-:W-:Y:S08]  /*12170*/  HMMA.16816.F32.BF16 R68, R84, R82, R68 ;  /* 0x000000525444723c */ /* 0x000ff00000041844 */
[C---:B-1----:R-:W-:Y:S08]  /*12180*/  HMMA.16816.F32.BF16 R28, R48.reuse, R44, R28 ;  /* 0x0000002c301c723c */ /* 0x042ff0000004181c */
[----:B------:R-:W-:Y:S01]  /*12190*/  HMMA.16816.F32.BF16 R24, R48, R46, R24 ;  /* 0x0000002e3018723c */ /* 0x000fe20000041818 */
[----:B------:R-:W-:Y:S01]  /*121a0*/  LEA.HI R2, R2, R59, RZ, 0x5 ;  /* 0x0000003b02027211 */ /* 0x000fe200078f28ff */
[----:B------:R-:W-:Y:S06]  /*121b0*/  LDSM.16.M88.4 R44, [R187+0xb000] ;  /* 0x00b00000bb2c783b */ /* 0x000fec0000000200 */
[----:B------:R-:W-:Y:S01]  /*121c0*/  HMMA.16816.F32.BF16 R16, R84, R88, R16 ;  /* 0x000000585410723c */ /* 0x000fe20000041810 */
[----:B------:R-:W-:-:S07]  /*121d0*/  LOP3.LUT R2, R2, 0xffffffe0, RZ, 0xc0, !PT ;  /* 0xffffffe002027812 */ /* 0x000fce00078ec0ff */
[----:B------:R-:W-:Y:S08]  /*121e0*/  HMMA.16816.F32.BF16 R12, R84, R90, R12 ;  /* 0x0000005a540c723c */ /* 0x000ff0000004180c */
[C---:B--2---:R-:W-:Y:S08]  /*121f0*/  HMMA.16816.F32.BF16 R64, R48.reuse, R32, R64 ;  /* 0x000000203040723c */ /* 0x044ff00000041840 */
[C---:B------:R-:W-:Y:S08]  /*12200*/  HMMA.16816.F32.BF16 R76, R48.reuse, R34, R76 ;  /* 0x00000022304c723c */ /* 0x040ff0000004184c */
[C---:B----4-:R-:W-:Y:S08]  /*12210*/  HMMA.16816.F32.BF16 R72, R48.reuse, R36, R72 ;  /* 0x000000243048723c */ /* 0x050ff00000041848 */
[----:B------:R-:W-:Y:S01]  /*12220*/  HMMA.16816.F32.BF16 R68, R48, R38, R68 ;  /* 0x000000263044723c */ /* 0x000fe20000041844 */
[----:B------:R-:W-:Y:S07]  /*12230*/  LDSM.16.M88.4 R36, [R183+0x4000] ;  /* 0x00400000b724783b */ /* 0x000fee0000000200 */
[C---:B---3--:R-:W-:Y:S01]  /*12240*/  HMMA.16816.F32.BF16 R32, R4.reuse, R8, R28 ;  /* 0x000000080420723c */ /* 0x048fe2000004181c */
[----:B------:R-:W-:Y:S07]  /*12250*/  LDSM.16.M88.4 R28, [R187+0xb800] ;  /* 0x00b80000bb1c783b */ /* 0x000fee0000000200 */
[----:B------:R-:W-:Y:S01]  /*12260*/  HMMA.16816.F32.BF16 R24, R4, R10, R24 ;  /* 0x0000000a0418723c */ /* 0x000fe20000041818 */
[----:B------:R-:W1:Y:S01]  /*12270*/  LDSM.16.M88.4 R8, [R188+0x4000] ;  /* 0x00400000bc08783b */ /* 0x000e620000000200 */
[----:B------:R-:W-:-:S05]  /*12280*/  IMAD.IADD R2, R59, 0x1, -R2 ;  /* 0x000000013b027824 */ /* 0x000fca00078e0a02 */
[----:B------:R-:W-:Y:S01]  /*12290*/  SHF.R.S32.HI R3, RZ, 0x1f, R2 ;  /* 0x0000001fff037819 */ /* 0x000fe20000011402 */
[----:B-----5:R-:W-:Y:S03]  /*122a0*/  HMMA.16816.F32.BF16 R16, R48, R40, R16 ;  /* 0x000000283010723c */ /* 0x020fe60000041810 */
[----:B------:R-:W-:-:S04]  /*122b0*/  LEA.HI R3, R3, R2, RZ, 0x2 ;  /* 0x0000000203037211 */ /* 0x000fc800078f10ff */
[----:B------:R-:W-:Y:S01]  /*122c0*/  SHF.R.S32.HI R3, RZ, 0x2, R3 ;  /* 0x00000002ff037819 */ /* 0x000fe20000011403 */
[----:B------:R-:W-:Y:S01]  /*122d0*/  HMMA.16816.F32.BF16 R12, R48, R42, R12 ;  /* 0x0000002a300c723c */ /* 0x000fe2000004180c */
[----:B------:R-:W-:Y:S01]  /*122e0*/  IMAD.SHL.U32 R2, R59, 0x2, RZ ;  /* 0x000000023b027824 */ /* 0x000fe200078e00ff */
[----:B------:R-:W-:Y:S01]  /*122f0*/  IADD3 R61, -R61, R57, -R208 ;  /* 0x000000393d3d7210 */ /* 0x000fe20007ffe9d0 */
[----:B------:R-:W2:Y:S01]  /*12300*/  LDSM.16.M88.4 R40, [R183+0x4800] ;  /* 0x00480000b728783b */ /* 0x000ea20000000200 */
[----:B------:R-:W-:-:S04]  /*12310*/  IMAD R62, R62, 0x10, R3 ;  /* 0x000000103e3e7824 */ /* 0x000fc800078e0203 */
[----:B------:R-:W-:Y:S01]  /*12320*/  IMAD.IADD R63, R63, 0x1, R62 ;  /* 0x000000013f3f7824 */ /* 0x000fe200078e023e */
[----:B------:R-:W-:Y:S02]  /*12330*/  IADD3 R3, R57, 0x1, -R208 ;  /* 0x0000000139037810 */ /* 0x000fe40007ffe8d0 */
[----:B------:R-:W-:Y:S02]  /*12340*/  LOP3.LUT R2, R2, 0x6, RZ, 0xc0, !PT ;  /* 0x0000000602027812 */ /* 0x000fe400078ec0ff */
[C---:B------:R-:W-:Y:S01]  /*12350*/  IADD3 R214, R63.reuse, 0x8, RZ ;  /* 0x000000083fd67810 */ /* 0x040fe20007ffe0ff */
[----:B------:R-:W-:Y:S02]  /*12360*/  IMAD.IADD R60, R60, 0x1, R3 ;  /* 0x000000013c3c7824 */ /* 0x000fe400078e0203 */
[----:B------:R-:W-:Y:S02]  /*12370*/  IMAD.IADD R3, R20, 0x1, R2 ;  /* 0x0000000114037824 */ /* 0x000fe400078e0202 */
[----:B------:R-:W-:-:S02]  /*12380*/  IMAD.IADD R217, R63, 0x1, R61 ;  /* 0x000000013fd97824 */ /* 0x000fc400078e023d */
[----:B------:R-:W-:Y:S01]  /*12390*/  IMAD.IADD R215, R61, 0x1, R214 ;  /* 0x000000013dd77824 */ /* 0x000fe200078e02d6 */
[----:B------:R-:W-:Y:S01]  /*123a0*/  HMMA.16816.F32.BF16 R16, R4, R52, R16 ;  /* 0x000000340410723c */ /* 0x000fe20000041810 */
[----:B------:R-:W-:Y:S01]  /*123b0*/  IMAD.IADD R216, R63, 0x1, R60 ;  /* 0x000000013fd87824 */ /* 0x000fe200078e023c */
[----:B------:R-:W-:Y:S01]  /*123c0*/  IMNMX R217, RZ, R217, !PT ;  /* 0x000000d9ffd97217 */ /* 0x000fe20007800200 */
[----:B------:R-:W-:Y:S01]  /*123d0*/  IMAD.IADD R214, R60, 0x1, R214 ;  /* 0x000000013cd67824 */ /* 0x000fe200078e02d6 */
[----:B------:R-:W-:-:S04]  /*123e0*/  IMNMX R215, RZ, R215, !PT ;  /* 0x000000d7ffd77217 */ /* 0x000fc80007800200 */
[----:B-1----:R-:W-:Y:S01]  /*123f0*/  HMMA.16816.F32.BF16 R32, R8, R36, R32 ;  /* 0x000000240820723c */ /* 0x002fe20000041820 */
[-C--:B------:R-:W-:Y:S02]  /*12400*/  IMNMX R216, R216, R57.reuse, PT ;  /* 0x00000039d8d87217 */ /* 0x080fe40003800200 */
[----:B------:R-:W-:-:S05]  /*12410*/  IMNMX R214, R214, R57, PT ;  /* 0x00000039d6d67217 */ /* 0x000fca0003800200 */
[C---:B------:R-:W-:Y:S08]  /*12420*/  HMMA.16816.F32.BF16 R12, R4.reuse, R54, R12 ;  /* 0x00000036040c723c */ /* 0x040ff0000004180c */
[C---:B------:R-:W-:Y:S08]  /*12430*/  HMMA.16816.F32.BF16 R72, R4.reuse, R44, R72 ;  /* 0x0000002c0448723c */ /* 0x040ff00000041848 */
[C---:B------:R-:W-:Y:S08]  /*12440*/  HMMA.16816.F32.BF16 R68, R4.reuse, R46, R68 ;  /* 0x0000002e0444723c */ /* 0x040ff00000041844 */
[C---:B------:R-:W-:Y:S08]  /*12450*/  HMMA.16816.F32.BF16 R64, R4.reuse, R28, R64 ;  /* 0x0000001c0440723c */ /* 0x040ff00000041840 */
[----:B------:R-:W-:Y:S07]  /*12460*/  HMMA.16816.F32.BF16 R76, R4, R30, R76 ;  /* 0x0000001e044c723c */ /* 0x000fee000004184c */
[----:B------:R-:W-:Y:S01]  /*12470*/  IADD3 R4, R3, 0x1, RZ ;  /* 0x0000000103047810 */ /* 0x000fe20007ffe0ff */
[----:B------:R-:W-:Y:S03]  /*12480*/  HMMA.16816.F32.BF16 R24, R8, R38, R24 ;  /* 0x000000260818723c */ /* 0x000fe60000041818 */
[----:B------:R-:W-:-:S02]  /*12490*/  ISETP.GE.AND P6, PT, R4, R217, PT ;  /* 0x000000d90400720c */ /* 0x000fc40003fc6270 */
[C---:B------:R-:W-:Y:S02]  /*124a0*/  ISETP.GE.AND P5, PT, R4.reuse, R215, PT ;  /* 0x000000d70400720c */ /* 0x040fe40003fa6270 */
[C---:B------:R-:W-:Y:S02]  /*124b0*/  ISETP.GE.OR P6, PT, R4.reuse, R216, !P6 ;  /* 0x000000d80400720c */ /* 0x040fe400077c6670 */
[----:B------:R-:W-:Y:S02]  /*124c0*/  ISETP.GE.OR P5, PT, R4, R214, !P5 ;  /* 0x000000d60400720c */ /* 0x000fe40006fa6670 */
[----:B------:R-:W1:Y:S01]  /*124d0*/  LDSM.16.M88.4 R4, [R183+0x5000] ;  /* 0x00500000b704783b */ /* 0x000e620000000200 */
[C---:B------:R-:W-:Y:S02]  /*124e0*/  ISETP.GE.AND P0, PT, R3.reuse, R217, PT ;  /* 0x000000d90300720c */ /* 0x040fe40003f06270 */
[C---:B------:R-:W-:Y:S02]  /*124f0*/  IADD3 R28, R3.reuse, 0x8, RZ ;  /* 0x00000008031c7810 */ /* 0x040fe40007ffe0ff */
[----:B------:R-:W-:-:S02]  /*12500*/  ISETP.GE.OR P0, PT, R3, R216, !P0 ;  /* 0x000000d80300720c */ /* 0x000fc40004706670 */
[C---:B------:R-:W-:Y:S02]  /*12510*/  IADD3 R21, R3.reuse, 0x9, RZ ;  /* 0x0000000903157810 */ /* 0x040fe40007ffe0ff */
[----:B------:R-:W-:Y:S02]  /*12520*/  FSEL R32, R32, -INF , !P0 ;  /* 0xff80000020207808 */ /* 0x000fe40004000000 */
[----:B------:R-:W-:Y:S02]  /*12530*/  ISETP.GE.AND P2, PT, R3, R215, PT ;  /* 0x000000d70300720c */ /* 0x000fe40003f46270 */
[C---:B------:R-:W-:Y:S02]  /*12540*/  ISETP.GE.AND P1, PT, R28.reuse, R217, PT ;  /* 0x000000d91c00720c */ /* 0x040fe40003f26270 */
[----:B------:R-:W-:Y:S02]  /*12550*/  ISETP.GE.AND P3, PT, R28, R215, PT ;  /* 0x000000d71c00720c */ /* 0x000fe40003f66270 */
[----:B------:R-:W-:-:S02]  /*12560*/  ISETP.GE.AND P4, PT, R21, R217, PT ;  /* 0x000000d91500720c */ /* 0x000fc40003f86270 */
[C---:B------:R-:W-:Y:S02]  /*12570*/  ISETP.GE.AND P0, PT, R21.reuse, R215, PT ;  /* 0x000000d71500720c */ /* 0x040fe40003f06270 */
[C---:B------:R-:W-:Y:S02]  /*12580*/  ISETP.GE.OR P1, PT, R28.reuse, R216, !P1 ;  /* 0x000000d81c00720c */ /* 0x040fe40004f26670 */
[----:B------:R-:W-:Y:S02]  /*12590*/  ISETP.GE.OR P3, PT, R28, R214, !P3 ;  /* 0x000000d61c00720c */ /* 0x000fe40005f66670 */
[C---:B------:R-:W-:Y:S02]  /*125a0*/  ISETP.GE.OR P4, PT, R21.reuse, R216, !P4 ;  /* 0x000000d81500720c */ /* 0x040fe40006786670 */
[-C--:B------:R-:W-:Y:S02]  /*125b0*/  ISETP.GE.OR P0, PT, R21, R214.reuse, !P0 ;  /* 0x000000d61500720c */ /* 0x080fe40004706670 */
[----:B------:R-:W-:-:S02]  /*125c0*/  ISETP.GE.OR P2, PT, R3, R214, !P2 ;  /* 0x000000d60300720c */ /* 0x000fc40005746670 */
        /* <DEDUP_REMOVED lines=10> */
[C---:B------:R-:W-:Y:S02]  /*12670*/  ISETP.GE.OR P2, PT, R28.reuse, R216, !P2 ;  /* 0x000000d81c00720c */ /* 0x040fe40005746670 */
[----:B------:R-:W-:-:S02]  /*12680*/  ISETP.GE.OR P5, PT, R28, R214, !P5 ;  /* 0x000000d61c00720c */ /* 0x000fc40006fa6670 */
[C---:B------:R-:W-:Y:S02]  /*12690*/  ISETP.GE.OR P6, PT, R21.reuse, R216, !P6 ;  /* 0x000000d81500720c */ /* 0x040fe400077c6670 */
[----:B------:R-:W-:Y:S02]  /*126a0*/  ISETP.GE.OR P1, PT, R21, R214, !P1 ;  /* 0x000000d61500720c */ /* 0x000fe40004f26670 */
[----:B------:R-:W-:Y:S02]  /*126b0*/  FSEL R28, R26, -INF , !P3 ;  /* 0xff8000001a1c7808 */ /* 0x000fe40005800000 */
[----:B------:R-:W-:Y:S02]  /*126c0*/  FSEL R30, R25, -INF , !P4 ;  /* 0xff800000191e7808 */ /* 0x000fe40006000000 */
[----:B------:R-:W-:Y:S02]  /*126d0*/  FSEL R21, R27, -INF , !P0 ;  /* 0xff8000001b157808 */ /* 0x000fe40004000000 */
[----:B------:R-:W3:Y:S01]  /*126e0*/  LDSM.16.M88.4 R24, [R183+0x5800] ;  /* 0x00580000b718783b */ /* 0x000ee20000000200 */
[C---:B--2---:R-:W-:Y:S08]  /*126f0*/  HMMA.16816.F32.BF16 R16, R8.reuse, R40, R16 ;  /* 0x000000280810723c */ /* 0x044ff00000041810 */
[----:B------:R-:W-:Y:S01]  /*12700*/  HMMA.16816.F32.BF16 R12, R8, R42, R12 ;  /* 0x0000002a080c723c */ /* 0x000fe2000004180c */
[----:B------:R-:W-:Y:S01]  /*12710*/  IADD3 R31, R3, 0x18, RZ ;  /* 0x00000018031f7810 */ /* 0x000fe20007ffe0ff */
[----:B------:R-:W-:-:S06]  /*12720*/  DEPBAR.LE SB0, 0x0 ;  /* 0x000080000000791a */ /* 0x000fcc0000000000 */
[----:B-1----:R-:W-:Y:S01]  /*12730*/  HMMA.16816.F32.BF16 R72, R8, R4, R72 ;  /* 0x000000040848723c */ /* 0x002fe20000041848 */
[----:B------:R-:W-:Y:S02]  /*12740*/  ISETP.GE.AND P0, PT, R31, R217, PT ;  /* 0x000000d91f00720c */ /* 0x000fe40003f06270 */
[----:B------:R-:W-:Y:S02]  /*12750*/  IADD3 R36, R3, 0x19, RZ ;  /* 0x0000001903247810 */ /* 0x000fe40007ffe0ff */
[----:B------:R-:W-:-:S03]  /*12760*/  ISETP.GE.OR P0, PT, R31, R216, !P0 ;  /* 0x000000d81f00720c */ /* 0x000fc60004706670 */
[----:B------:R-:W-:Y:S01]  /*12770*/  HMMA.16816.F32.BF16 R68, R8, R6, R68 ;  /* 0x000000060844723c */ /* 0x000fe20000041844 */
[C---:B------:R-:W-:Y:S02]  /*12780*/  IADD3 R5, R3.reuse, 0x20, RZ ;  /* 0x0000002003057810 */ /* 0x040fe40007ffe0ff */
[----:B------:R-:W-:Y:S02]  /*12790*/  IADD3 R4, R3, 0x21, RZ ;  /* 0x0000002103047810 */ /* 0x000fe40007ffe0ff */
[----:B------:R-:W-:Y:S02]  /*127a0*/  FSEL R18, R18, -INF , !P5 ;  /* 0xff80000012127808 */ /* 0x000fe40006800000 */
[----:B------:R-:W-:Y:S02]  /*127b0*/  FSEL R17, R17, -INF , !P6 ;  /* 0xff80000011117808 */ /* 0x000fe40007000000 */
[----:B------:R-:W-:Y:S02]  /*127c0*/  FSEL R19, R19, -INF , !P1 ;  /* 0xff80000013137808 */ /* 0x000fe40004800000 */
[----:B------:R-:W-:-:S02]  /*127d0*/  FSEL R12, R12, -INF , !P0 ;  /* 0xff8000000c0c7808 */ /* 0x000fc40004000000 */
[----:B------:R-:W-:Y:S02]  /*127e0*/  ISETP.GE.AND P3, PT, R31, R215, PT ;  /* 0x000000d71f00720c */ /* 0x000fe40003f66270 */
[-C--:B------:R-:W-:Y:S02]  /*127f0*/  ISETP.GE.AND P4, PT, R36, R217.reuse, PT ;  /* 0x000000d92400720c */ /* 0x080fe40003f86270 */
[C---:B------:R-:W-:Y:S02]  /*12800*/  ISETP.GE.AND P1, PT, R5.reuse, R217, PT ;  /* 0x000000d90500720c */ /* 0x040fe40003f26270 */
[----:B------:R-:W-:Y:S02]  /*12810*/  ISETP.GE.AND P5, PT, R5, R215, PT ;  /* 0x000000d70500720c */ /* 0x000fe40003fa6270 */
[C---:B------:R-:W-:Y:S02]  /*12820*/  ISETP.GE.AND P6, PT, R4.reuse, R217, PT ;  /* 0x000000d90400720c */ /* 0x040fe40003fc6270 */
[----:B------:R-:W-:-:S02]  /*12830*/  ISETP.GE.AND P0, PT, R4, R215, PT ;  /* 0x000000d70400720c */ /* 0x000fc40003f06270 */
[----:B------:R-:W-:Y:S02]  /*12840*/  ISETP.GE.OR P3, PT, R31, R214, !P3 ;  /* 0x000000d61f00720c */ /* 0x000fe40005f66670 */
[-C--:B------:R-:W-:Y:S02]  /*12850*/  ISETP.GE.OR P4, PT, R36, R216.reuse, !P4 ;  /* 0x000000d82400720c */ /* 0x080fe40006786670 */
[C---:B------:R-:W-:Y:S02]  /*12860*/  ISETP.GE.OR P1, PT, R5.reuse, R216, !P1 ;  /* 0x000000d80500720c */ /* 0x040fe40004f26670 */
[----:B------:R-:W-:Y:S02]  /*12870*/  ISETP.GE.OR P5, PT, R5, R214, !P5 ;  /* 0x000000d60500720c */ /* 0x000fe40006fa6670 */
[C---:B------:R-:W-:Y:S02]  /*12880*/  ISETP.GE.OR P6, PT, R4.reuse, R216, !P6 ;  /* 0x000000d80400720c */ /* 0x040fe400077c6670 */
[----:B------:R-:W-:-:S02]  /*12890*/  ISETP.GE.OR P0, PT, R4, R214, !P0 ;  /* 0x000000d60400720c */ /* 0x000fc40004706670 */
[C---:B------:R-:W-:Y:S02]  /*128a0*/  IADD3 R5, R3.reuse, 0x28, RZ ;  /* 0x0000002803057810 */ /* 0x040fe40007ffe0ff */
[----:B------:R-:W-:Y:S02]  /*128b0*/  IADD3 R4, R3, 0x29, RZ ;  /* 0x0000002903047810 */ /* 0x000fe40007ffe0ff */
[----:B------:R-:W-:Y:S02]  /*128c0*/  FSEL R14, R14, -INF , !P3 ;  /* 0xff8000000e0e7808 */ /* 0x000fe40005800000 */
[----:B------:R-:W-:Y:S02]  /*128d0*/  FSEL R13, R13, -INF , !P4 ;  /* 0xff8000000d0d7808 */ /* 0x000fe40006000000 */
[----:B------:R-:W-:Y:S02]  /*128e0*/  FSEL R160, R72, -INF , !P1 ;  /* 0xff80000048a07808 */ /* 0x000fe40004800000 */
[----:B------:R-:W-:-:S02]  /*128f0*/  ISETP.GE.AND P4, PT, R5, R217, PT ;  /* 0x000000d90500720c */ /* 0x000fc40003f86270 */
[C---:B------:R-:W-:Y:S02]  /*12900*/  ISETP.GE.AND P3, PT, R4.reuse, R217, PT ;  /* 0x000000d90400720c */ /* 0x040fe40003f66270 */
[C---:B------:R-:W-:Y:S01]  /*12910*/  ISETP.GE.AND P1, PT, R4.reuse, R215, PT ;  /* 0x000000d70400720c */ /* 0x040fe20003f26270 */
[----:B---3--:R-:W-:Y:S01]  /*12920*/  HMMA.16816.F32.BF16 R76, R8, R26, R76 ;  /* 0x0000001a084c723c */ /* 0x008fe2000004184c */
[-C--:B------:R-:W-:Y:S02]  /*12930*/  ISETP.GE.OR P4, PT, R5, R216.reuse, !P4 ;  /* 0x000000d80500720c */ /* 0x080fe40006786670 */
[C---:B------:R-:W-:Y:S02]  /*12940*/  ISETP.GE.OR P3, PT, R4.reuse, R216, !P3 ;  /* 0x000000d80400720c */ /* 0x040fe40005f66670 */
[----:B------:R-:W-:Y:S02]  /*12950*/  ISETP.GE.OR P1, PT, R4, R214, !P1 ;  /* 0x000000d60400720c */ /* 0x000fe40004f26670 */
[----:B------:R-:W-:-:S02]  /*12960*/  FSEL R16, R16, -INF , !P2 ;  /* 0xff80000010107808 */ /* 0x000fc40005000000 */
[----:B------:R-:W-:Y:S02]  /*12970*/  IADD3 R4, R3, 0x31, RZ ;  /* 0x0000003103047810 */ /* 0x000fe40007ffe0ff */
[----:B------:R-:W-:Y:S01]  /*12980*/  ISETP.GE.AND P2, PT, R36, R215, PT ;  /* 0x000000d72400720c */ /* 0x000fe20003f46270 */
[----:B------:R-:W-:Y:S01]  /*12990*/  HMMA.16816.F32.BF16 R64, R8, R24, R64 ;  /* 0x000000180840723c */ /* 0x000fe20000041840 */
[----:B------:R-:W-:Y:S02]  /*129a0*/  FSEL R165, R73, -INF , !P6 ;  /* 0xff80000049a57808 */ /* 0x000fe40007000000 */
[----:B------:R-:W-:Y:S02]  /*129b0*/  FSEL R162, R68, -INF , !P4 ;  /* 0xff80000044a27808 */ /* 0x000fe40006000000 */
[C---:B------:R-:W-:Y:S02]  /*129c0*/  ISETP.GE.AND P6, PT, R4.reuse, R217, PT ;  /* 0x000000d90400720c */ /* 0x040fe40003fc6270 */
[----:B------:R-:W-:-:S02]  /*129d0*/  ISETP.GE.AND P4, PT, R4, R215, PT ;  /* 0x000000d70400720c */ /* 0x000fc40003f86270 */
[----:B------:R-:W-:Y:S02]  /*129e0*/  ISETP.GE.OR P2, PT, R36, R214, !P2 ;  /* 0x000000d62400720c */ /* 0x000fe40005746670 */
[C---:B------:R-:W-:Y:S02]  /*129f0*/  ISETP.GE.OR P6, PT, R4.reuse, R216, !P6 ;  /* 0x000000d80400720c */ /* 0x040fe400077c6670 */
[----:B------:R-:W-:Y:S02]  /*12a00*/  ISETP.GE.OR P4, PT, R4, R214, !P4 ;  /* 0x000000d60400720c */ /* 0x000fe40006786670 */
[----:B------:R-:W-:Y:S02]  /*12a10*/  FSEL R15, R15, -INF , !P2 ;  /* 0xff8000000f0f7808 */ /* 0x000fe40005000000 */
[----:B------:R-:W-:Y:S02]  /*12a20*/  IADD3 R4, R3, 0x38, RZ ;  /* 0x0000003803047810 */ /* 0x000fe40007ffe0ff */
[----:B------:R-:W-:-:S02]  /*12a30*/  ISETP.GE.AND P2, PT, R5, R215, PT ;  /* 0x000000d70500720c */ /* 0x000fc40003f46270 */
[----:B------:R-:W-:Y:S02]  /*12a40*/  FSEL R175, R71, -INF , !P1 ;  /* 0xff80000047af7808 */ /* 0x000fe40004800000 */
[C---:B------:R-:W-:Y:S02]  /*12a50*/  ISETP.GE.AND P1, PT, R4.reuse, R215, PT ;  /* 0x000000d70400720c */ /* 0x040fe40003f26270 */
[-C--:B------:R-:W-:Y:S02]  /*12a60*/  ISETP.GE.OR P2, PT, R5, R214.reuse, !P2 ;  /* 0x000000d60500720c */ /* 0x080fe40005746670 */
[----:B------:R-:W-:Y:S02]  /*12a70*/  IADD3 R5, R3, 0x30, RZ ;  /* 0x0000003003057810 */ /* 0x000fe40007ffe0ff */
[----:B------:R-:W-:Y:S02]  /*12a80*/  ISETP.GE.OR P1, PT, R4, R214, !P1 ;  /* 0x000000d60400720c */ /* 0x000fe40004f26670 */
[----:B------:R-:W-:-:S02]  /*12a90*/  FSEL R171, R75, -INF , !P0 ;  /* 0xff8000004bab7808 */ /* 0x000fc40004000000 */
[----:B------:R-:W-:Y:S02]  /*12aa0*/  ISETP.GE.AND P0, PT, R5, R217, PT ;  /* 0x000000d90500720c */ /* 0x000fe40003f06270 */
[----:B------:R-:W-:Y:S02]  /*12ab0*/  FSEL R144, R78, -INF , !P1 ;  /* 0xff8000004e907808 */ /* 0x000fe40004800000 */
[----:B------:R-:W-:Y:S02]  /*12ac0*/  ISETP.GT.AND P1, PT, R211, R198, PT ;  /* 0x000000c6d300720c */ /* 0x000fe40003f24270 */
[----:B------:R-:W-:Y:S02]  /*12ad0*/  ISETP.GE.OR P0, PT, R5, R216, !P0 ;  /* 0x000000d80500720c */ /* 0x000fe40004706670 */
[----:B------:R-:W-:Y:S02]  /*12ae0*/  IADD3 R3, R3, 0x39, RZ ;  /* 0x0000003903037810 */ /* 0x000fe40007ffe0ff */
[----:B------:R-:W-:-:S02]  /*12af0*/  FSEL R201, R64, -INF , !P0 ;  /* 0xff80000040c97808 */ /* 0x000fc40004000000 */
[----:B------:R-:W-:Y:S02]  /*12b00*/  FSEL R168, R74, -INF , !P5 ;  /* 0xff8000004aa87808 */ /* 0x000fe40006800000 */
[----:B------:R-:W-:Y:S02]  /*12b10*/  FSEL R170, R70, -INF , !P2 ;  /* 0xff80000046aa7808 */ /* 0x000fe40005000000 */
[----:B------:R-:W-:Y:S02]  /*12b20*/  FSEL R167, R69, -INF , !P3 ;  /* 0xff80000045a77808 */ /* 0x000fe40005800000 */
[-C--:B------:R-:W-:Y:S02]  /*12b30*/  ISETP.GE.AND P0, PT, R3, R215.reuse, PT ;  /* 0x000000d70300720c */ /* 0x080fe40003f06270 */
[----:B------:R-:W-:Y:S02]  /*12b40*/  ISETP.GE.AND P5, PT, R5, R215, PT ;  /* 0x000000d70500720c */ /* 0x000fe40003fa6270 */
[----:B------:R-:W-:-:S02]  /*12b50*/  ISETP.GE.AND P3, PT, R4, R217, PT ;  /* 0x000000d90400720c */ /* 0x000fc40003f66270 */
[C---:B------:R-:W-:Y:S02]  /*12b60*/  ISETP.GE.AND P2, PT, R3.reuse, R217, PT ;  /* 0x000000d90300720c */ /* 0x040fe40003f46270 */
[-C--:B------:R-:W-:Y:S02]  /*12b70*/  ISETP.GE.OR P0, PT, R3, R214.reuse, !P0 ;  /* 0x000000d60300720c */ /* 0x080fe40004706670 */
[----:B------:R-:W-:Y:S01]  /*12b80*/  FSEL R145, R67, -INF , !P4 ;  /* 0xff80000043917808 */ /* 0x000fe20006000000 */
[----:B------:R-:W-:Y:S01]  /*12b90*/  BSSY B1, `(.L_x_5868) ;  /* 0x0000076000017945 */ /* 0x000fe20003800000 */
[----:B------:R-:W-:Y:S02]  /*12ba0*/  ISETP.GE.OR P5, PT, R5, R214, !P5 ;  /* 0x000000d60500720c */ /* 0x000fe40006fa6670 */
[-C--:B------:R-:W-:Y:S02]  /*12bb0*/  ISETP.GE.OR P3, PT, R4, R216.reuse, !P3 ;  /* 0x000000d80400720c */ /* 0x080fe40005f66670 */
[----:B------:R-:W-:-:S02]  /*12bc0*/  ISETP.GE.OR P2, PT, R3, R216, !P2 ;  /* 0x000000d80300720c */ /* 0x000fc40005746670 */
[----:B------:R-:W-:Y:S02]  /*12bd0*/  ISETP.NE.U32.AND P4, PT, R212, RZ, PT ;  /* 0x000000ffd400720c */ /* 0x000fe40003f85070 */
[----:B------:R-:W-:Y:S02]  /*12be0*/  FSEL R164, R79, -INF , !P0 ;  /* 0xff8000004fa47808 */ /* 0x000fe40004000000 */
[----:B------:R-:W-:Y:S02]  /*12bf0*/  FSEL R146, R66, -INF , !P5 ;  /* 0xff80000042927808 */ /* 0x000fe40006800000 */
[----:B------:R-:W-:Y:S02]  /*12c00*/  FSEL R174, R65, -INF , !P6 ;  /* 0xff80000041ae7808 */ /* 0x000fe40007000000 */
[----:B------:R-:W-:Y:S02]  /*12c10*/  FSEL R172, R76, -INF , !P3 ;  /* 0xff8000004cac7808 */ /* 0x000fe40005800000 */
[----:B------:R-:W-:-:S02]  /*12c20*/  FSEL R147, R77, -INF , !P2 ;  /* 0xff8000004d937808 */ /* 0x000fc40005000000 */
[----:B------:R-:W-:Y:S02]  /*12c30*/  ISETP.NE.AND.EX P0, PT, R213, RZ, PT, P4 ;  /* 0x000000ffd500720c */ /* 0x000fe40003f05340 */
        /* <DEDUP_REMOVED lines=13> */
[----:B------:R-:W-:Y:S01]  /*12d10*/  BSSY B0, `(.L_x_5870) ;  /* 0x0000041000007945 */ /* 0x000fe20003800000 */
[----:B------:R-:W-:Y:S05]  /*12d20*/  @!P0 BRA `(.L_x_5871) ;  /* 0x000003c000008947 */ /* 0x000fea0003800000 */
[----:B------:R-:W2:Y:S01]  /*12d30*/  LD.E R11, [R22.64+0x170] ;  /* 0x00017006160b7980 */ /* 0x000ea2000c101900 */
[----:B------:R-:W-:-:S02]  /*12d40*/  IADD3 R8, R20, -0x40, RZ ;  /* 0xffffffc014087810 */ /* 0x000fc40007ffe0ff */
[----:B------:R-:W-:Y:S02]  /*12d50*/  IABS R5, R20 ;  /* 0x0000001400057213 */ /* 0x000fe40000000000 */
[-C--:B--2---:R-:W-:Y:S02]  /*12d60*/  IABS R6, R11.reuse ;  /* 0x0000000b00067213 */ /* 0x084fe40000000000 */
[-C--:B------:R-:W-:Y:S02]  /*12d70*/  IABS R4, R11.reuse ;  /* 0x0000000b00047213 */ /* 0x080fe40000000000 */
[----:B------:R-:W1:Y:S01]  /*12d80*/  I2F.RP R7, R6 ;  /* 0x0000000600077306 */ /* 0x000e620000209400 */
[----:B------:R-:W-:Y:S02]  /*12d90*/  LOP3.LUT R20, R20, R11, RZ, 0x3c, !PT ;  /* 0x0000000b14147212 */ /* 0x000fe400078e3cff */
        /* <DEDUP_REMOVED lines=25> */
[----:B------:R-:W-:Y:S02]  /*12f30*/  ISETP.NE.AND P3, PT, R11, RZ, PT ;  /* 0x000000ff0b00720c */ /* 0x000fe40003f65270 */
[----:B------:R-:W-:-:S03]  /*12f40*/  LOP3.LUT R6, RZ, R11, RZ, 0x33, !PT ;  /* 0x0000000bff067212 */ /* 0x000fc600078e33ff */
[----:B------:R-:W-:Y:S02]  /*12f50*/  @P6 IADD3 R9, R9, 0x1, RZ ;  /* 0x0000000109096810 */ /* 0x000fe40007ffe0ff */
[----:B------:R-:W-:-:S03]  /*12f60*/  @P5 IADD3 R7, R7, 0x1, RZ ;  /* 0x0000000107075810 */ /* 0x000fc60007ffe0ff */
[----:B------:R-:W-:Y:S02]  /*12f70*/  @!P4 IMAD.MOV R9, RZ, RZ, -R9 ;  /* 0x000000ffff09c224 */ /* 0x000fe400078e0a09 */
[----:B------:R-:W-:-:S03]  /*12f80*/  @!P2 IMAD.MOV R7, RZ, RZ, -R7 ;  /* 0x000000ffff07a224 */ /* 0x000fc600078e0a07 */
[C---:B------:R-:W-:Y:S02]  /*12f90*/  SEL R5, R6.reuse, R9, !P3 ;  /* 0x0000000906057207 */ /* 0x040fe40005800000 */
[----:B------:R-:W-:Y:S01]  /*12fa0*/  SEL R6, R6, R7, !P3 ;  /* 0x0000000706067207 */ /* 0x000fe20005800000 */
[----:B------:R-:W3:Y:S02]  /*12fb0*/  LD.E.64 R8, [R22.64+0x38] ;  /* 0x0000380616087980 */ /* 0x000ee4000c101b00 */
        /* <DEDUP_REMOVED lines=19> */
.L_x_5871:
[----:B------:R-:W2:Y:S02]  /*130f0*/  LD.E R5, [R22.64+0x38] ;  /* 0x0000380616057980 */ /* 0x000ea4000c101900 */
[----:B--2---:R-:W-:-:S04]  /*13100*/  LEA R5, -R5, RZ, 0x6 ;  /* 0x000000ff05057211 */ /* 0x004fc800078e31ff */
[----:B------:R-:W-:Y:S02]  /*13110*/  SHF.R.S32.HI R6, RZ, 0x1f, R5 ;  /* 0x0000001fff067819 */ /* 0x000fe40000011405 */
.L_x_5872:
[----:B------:R-:W-:Y:S05]  /*13120*/  BSYNC B0 ;  /* 0x0000000000007941 */ /* 0x000fea0003800000 */
.L_x_5870:
[C---:B------:R-:W-:Y:S01]  /*13130*/  LEA R200, P3, R5.reuse, R200, 0x1 ;  /* 0x000000c805c87211 */ /* 0x040fe200078608ff */
[C---:B------:R-:W-:Y:S01]  /*13140*/  IMAD.SHL.U32 R3, R136.reuse, 0x20, RZ ;  /* 0x0000002088037824 */ /* 0x040fe200078e00ff */
[----:B------:R-:W-:Y:S02]  /*13150*/  SHF.L.U64.HI R4, R136, 0x5, R137 ;  /* 0x0000000588047819 */ /* 0x000fe40000010289 */
[----:B------:R-:W-:Y:S01]  /*13160*/  LEA.HI.X R199, R5, R199, R6, 0x1, P3 ;  /* 0x000000c705c77211 */ /* 0x000fe200018f0c06 */
[----:B------:R-:W-:Y:S01]  /*13170*/  IMAD.MOV.U32 R24, RZ, RZ, R200 ;  /* 0x000000ffff187224 */ /* 0x000fe200078e00c8 */
[----:B------:R-:W-:-:S03]  /*13180*/  IADD3 R8, P2, R200, R3, RZ ;  /* 0x00000003c8087210 */ /* 0x000fc60007f5e0ff */
[----:B------:R-:W-:Y:S01]  /*13190*/  IMAD.MOV.U32 R25, RZ, RZ, R199 ;  /* 0x000000ffff197224 */ /* 0x000fe200078e00c7 */
[----:B------:R-:W-:Y:S01]  /*131a0*/  IADD3 R6, P3, R8, R3, RZ ;  /* 0x0000000308067210 */ /* 0x000fe20007f7e0ff */
[----:B------:R-:W-:-:S03]  /*131b0*/  IMAD.X R9, R199, 0x1, R4, P2 ;  /* 0x00000001c7097824 */ /* 0x000fc600010e0604 */
[----:B------:R-:W-:Y:S01]  /*131c0*/  IADD3 R10, P2, R6, R3, RZ ;  /* 0x00000003060a7210 */ /* 0x000fe20007f5e0ff */
[--C-:B------:R-:W-:Y:S01]  /*131d0*/  IMAD.X R7, R9, 0x1, R4.reuse, P3 ;  /* 0x0000000109077824 */ /* 0x100fe200018e0604 */
[----:B------:R-:W-:Y:S01]  /*131e0*/  @!PT LDS RZ, [RZ] ;  /* 0x00000000fffff984 */ /* 0x000fe20000000800 */
[----:B------:R-:W-:Y:S01]  /*131f0*/  @!PT LDS RZ, [RZ] ;  /* 0x00000000fffff984 */ /* 0x000fe20000000800 */
[----:B------:R-:W-:Y:S01]  /*13200*/  @!PT LDS RZ, [RZ] ;  /* 0x00000000fffff984 */ /* 0x000fe20000000800 */
[----:B------:R1:W-:Y:S03]  /*13210*/  LDGSTS.E.BYPASS.LTC128B.128 [R209+0x6000], [R24.64] ;  /* 0x0600000018d17fae */ /* 0x0003e6000b901d46 */
[----:B------:R-:W-:Y:S01]  /*13220*/  IMAD.X R11, R7, 0x1, R4, P2 ;  /* 0x00000001070b7824 */ /* 0x000fe200010e0604 */
        /* <DEDUP_REMOVED lines=12> */
.L_x_5869:
[----:B------:R-:W-:Y:S05]  /*132f0*/  BSYNC B1 ;  /* 0x0000000000017941 */ /* 0x000fea0003800000 */
.L_x_5868:
[----:B------:R-:W2:Y:S01]  /*13300*/  LD.E R166, [R22.64+0xdc] ;  /* 0x0000dc0616a67980 */ /* 0x000ea2000c101900 */
[----:B------:R-:W-:-:S02]  /*13310*/  FMNMX.FTZ R4, R32, R33, !PT ;  /* 0x0000002120047209 */ /* 0x000fc40007810000 */
[----:B------:R-:W-:Y:S02]  /*13320*/  SHF.L.U32 R197, R0, 0x1, RZ ;  /* 0x0000000100c57819 */ /* 0x000fe400000006ff */
[----:B------:R-:W-:Y:S02]  /*13330*/  FMNMX.FTZ R3, R29, R4, !PT ;  /* 0x000000041d037209 */ /* 0x000fe40007810000 */
[----:B------:R-:W-:Y:S01]  /*13340*/  LEA R196, R58, R197, 0x1 ;  /* 0x000000c53ac47211 */ /* 0x000fe200078e08ff */
        /* <DEDUP_REMOVED lines=10> */
[----:B-1----:R-:W-:Y:S02]  /*133f0*/  FMNMX.FTZ R6, R12, R5, !PT ;  /* 0x000000050c067209 */ /* 0x002fe40007810000 */
        /* <DEDUP_REMOVED lines=41> */
[----:B---3--:R-:W-:Y:S02]  /*13690*/  FMNMX.FTZ R3, R4, R3, !PT ;  /* 0x0000000304037209 */ /* 0x008fe40007810000 */
[----:B------:R-:W1:Y:S01]  /*136a0*/  LDSM.16.MT88.4 R4, [R194+0x10000] ;  /* 0x01000000c204783b */ /* 0x000e620000004200 */
[C---:B--2---:R-:W-:Y:S02]  /*136b0*/  FMUL.FTZ R173, R166.reuse, R132 ;  /* 0x00000084a6ad7220 */ /* 0x044fe40000410000 */
[----:B------:R-:W-:-:S03]  /*136c0*/  FMUL.FTZ R169, R166, R3 ;  /* 0x00000003a6a97220 */ /* 0x000fc60000410000 */
        /* <DEDUP_REMOVED lines=11> */
[----:B------:R-:W-:Y:S01]  /*13780*/  LDSM.16.MT88.4 R32, [R195+0xc800] ;  /* 0x00c80000c320783b */ /* 0x000fe20000004200 */
[-C--:B------:R-:W-:Y:S01]  /*13790*/  FFMA.FTZ R152, R21, R166.reuse, -R169 ;  /* 0x000000a615987223 */ /* 0x080fe200000108a9 */
[----:B------:R-:W2:Y:S01]  /*137a0*/  MUFU.EX2 R156, R156 ;  /* 0x0000009c009c7308 */ /* 0x000ea20000000800 */
[-CC-:B------:R-:W-:Y:S01]  /*137b0*/  FFMA.FTZ R157, R16, R166.reuse, -R173.reuse ;  /* 0x000000a6109d7223 */ /* 0x180fe200000108ad */
[----:B------:R-:W-:Y:S01]  /*137c0*/  LDSM.16.MT88.4 R20, [R197+0xc800] ;  /* 0x00c80000c514783b */ /* 0x000fe20000004200 */
[-C--:B------:R-:W-:Y:S02]  /*137d0*/  FFMA.FTZ R150, R17, R166.reuse, -R173 ;  /* 0x000000a611967223 */ /* 0x080fe400000108ad */
[-CC-:B------:R-:W-:Y:S01]  /*137e0*/  FFMA.FTZ R155, R18, R166.reuse, -R169.reuse ;  /* 0x000000a6129b7223 */ /* 0x180fe200000108a9 */
[----:B------:R-:W-:Y:S01]  /*137f0*/  LDSM.16.MT88.4 R28, [R194+0xc800] ;  /* 0x00c80000c21c783b */ /* 0x000fe20000004200 */
[-C--:B------:R-:W-:Y:S01]  /*13800*/  FFMA.FTZ R148, R19, R166.reuse, -R169 ;  /* 0x000000a613947223 */ /* 0x080fe200000108a9 */
[----:B------:R-:W-:Y:S01]  /*13810*/  MUFU.EX2 R154, R154 ;  /* 0x0000009a009a7308 */ /* 0x000fe20000000800 */
[-CC-:B------:R-:W-:Y:S01]  /*13820*/  FFMA.FTZ R149, R12, R166.reuse, -R173.reuse ;  /* 0x000000a60c957223 */ /* 0x180fe200000108ad */
[----:B------:R-:W3:Y:S01]  /*13830*/  LDSM.16.MT88.4 R16, [R195+0xe800] ;  /* 0x00e80000c310783b */ /* 0x000ee20000004200 */
[----:B------:R-:W-:-:S02]  /*13840*/  FFMA.FTZ R0, R13, R166, -R173 ;  /* 0x000000a60d007223 */ /* 0x000fc400000108ad */
[-CC-:B------:R-:W-:Y:S02]  /*13850*/  FFMA.FTZ R153, R14, R166.reuse, -R169.reuse ;  /* 0x000000a60e997223 */ /* 0x180fe400000108a9 */
[-C--:B------:R-:W-:Y:S01]  /*13860*/  FFMA.FTZ R134, R15, R166.reuse, -R169 ;  /* 0x000000a60f867223 */ /* 0x080fe200000108a9 */
[----:B------:R-:W4:Y:S01]  /*13870*/  MUFU.EX2 R151, R151 ;  /* 0x0000009700977308 */ /* 0x000f220000000800 */
[----:B--2---:R-:W-:Y:S01]  /*13880*/  F2FP.BF16.PACK_AB R96, R156, R159 ;  /* 0x0000009f9c60723e */ /* 0x004fe200000010ff */
[----:B------:R-:W2:Y:S01]  /*13890*/  LDSM.16.MT88.4 R12, [R194+0xe800] ;  /* 0x00e80000c20c783b */ /* 0x000ea20000004200 */
[-CC-:B------:R-:W-:Y:S02]  /*138a0*/  FFMA.FTZ R160, R160, R166.reuse, -R173.reuse ;  /* 0x000000a6a0a07223 */ /* 0x180fe400000108ad */
[-CC-:B------:R-:W-:Y:S02]  /*138b0*/  FFMA.FTZ R165, R165, R166.reuse, -R173.reuse ;  /* 0x000000a6a5a57223 */ /* 0x180fe400000108ad */
[-CC-:B------:R-:W-:Y:S01]  /*138c0*/  FFMA.FTZ R162, R162, R166.reuse, -R173.reuse ;  /* 0x000000a6a2a27223 */ /* 0x180fe200000108ad */
[----:B------:R-:W-:Y:S01]  /*138d0*/  MUFU.EX2 R158, R158 ;  /* 0x0000009e009e7308 */ /* 0x000fe20000000800 */
[----:B------:R-:W-:-:S02]  /*138e0*/  FFMA.FTZ R167, R167, R166, -R173 ;  /* 0x000000a6a7a77223 */ /* 0x000fc400000108ad */
[-CC-:B------:R-:W-:Y:S02]  /*138f0*/  FFMA.FTZ R168, R168, R166.reuse, -R169.reuse ;  /* 0x000000a6a8a87223 */ /* 0x180fe400000108a9 */
[-CC-:B------:R-:W-:Y:S02]  /*13900*/  FFMA.FTZ R171, R171, R166.reuse, -R169.reuse ;  /* 0x000000a6abab7223 */ /* 0x180fe400000108a9 */
[--C-:B------:R-:W-:Y:S01]  /*13910*/  FFMA.FTZ R170, R170, R166, -R169.reuse ;  /* 0x000000a6aaaa7223 */ /* 0x100fe200000108a9 */
[----:B------:R-:W5:Y:S01]  /*13920*/  MUFU.EX2 R161, R161 ;  /* 0x000000a100a17308 */ /* 0x000f620000000800 */
[----:B----4-:R-:W-:Y:S01]  /*13930*/  F2FP.BF16.PACK_AB R98, R151, R154 ;  /* 0x0000009a9762723e */ /* 0x010fe200000010ff */
[-C--:B------:R-:W-:Y:S02]  /*13940*/  FFMA.FTZ R175, R175, R166.reuse, -R169 ;  /* 0x000000a6afaf7223 */ /* 0x080fe400000108a9 */
[-CC-:B------:R-:W-:Y:S02]  /*13950*/  FFMA.FTZ R201, R201, R166.reuse, -R173.reuse ;  /* 0x000000a6c9c97223 */ /* 0x180fe400000108ad */
[----:B------:R-:W-:-:S02]  /*13960*/  FFMA.FTZ R174, R174, R166, -R173 ;  /* 0x000000a6aeae7223 */ /* 0x000fc400000108ad */
[----:B------:R-:W-:Y:S01]  /*13970*/  MUFU.EX2 R163, R163 ;  /* 0x000000a300a37308 */ /* 0x000fe20000000800 */
[-CC-:B------:R-:W-:Y:S02]  /*13980*/  FFMA.FTZ R172, R172, R166.reuse, -R173.reuse ;  /* 0x000000a6acac7223 */ /* 0x180fe400000108ad */
[-C--:B------:R-:W-:Y:S02]  /*13990*/  FFMA.FTZ R221, R147, R166.reuse, -R173 ;  /* 0x000000a693dd7223 */ /* 0x080fe400000108ad */
[-CC-:B------:R-:W-:Y:S02]  /*139a0*/  FFMA.FTZ R173, R146, R166.reuse, -R169.reuse ;  /* 0x000000a692ad7223 */ /* 0x180fe400000108a9 */
[--C-:B------:R-:W-:Y:S01]  /*139b0*/  FFMA.FTZ R218, R145, R166, -R169.reuse ;  /* 0x000000a691da7223 */ /* 0x100fe200000108a9 */
[----:B------:R-:W4:Y:S01]  /*139c0*/  MUFU.EX2 R152, R152 ;  /* 0x0000009800987308 */ /* 0x000f220000000800 */
[----:B-----5:R-:W-:Y:S01]  /*139d0*/  F2FP.BF16.PACK_AB R97, R161, R158 ;  /* 0x0000009ea161723e */ /* 0x020fe200000010ff */
        /* <DEDUP_REMOVED lines=8> */
[----:B----4-:R-:W-:Y:S01]  /*13a60*/  F2FP.BF16.PACK_AB R99, R152, R163 ;  /* 0x000000a39863723e */ /* 0x010fe200000010ff */
[----:B------:R-:W4:Y:S01]  /*13a70*/  MUFU.EX2 R150, R150 ;  /* 0x0000009600967308 */ /* 0x000f220000000800 */
        /* <DEDUP_REMOVED lines=234> */
[----:B------:R-:W-:Y:S01]  /*14920*/  @!P1 IMAD.MOV R8, RZ, RZ, -R8 ;  /* 0x000000ffff089224 */ /* 0x000fe200078e0a08 */
[----:B------:R-:W-:-:S04]  /*14930*/  @!P3 IADD3 R9, -R9, RZ, RZ ;  /* 0x000000ff0909b210 */ /* 0x000fc80007ffe1ff */
[C---:B------:R-:W-:Y:S02]  /*14940*/  SEL R4, R7.reuse, R8, !P2 ;  /* 0x0000000807047207 */ /* 0x040fe40005000000 */
[----:B------:R-:W-:Y:S02]  /*14950*/  SEL R7, R7, R9, !P2 ;  /* 0x0000000907077207 */ /* 0x000fe40005000000 */
[----:B------:R-:W3:Y:S01]  /*14960*/  LD.E.64 R8, [R222.64+0x40] ;  /* 0x00004004de087980 */ /* 0x000ee2000c101b00 */
[----:B------:R-:W-:-:S04]  /*14970*/  IMAD.WIDE R16, R4, 0x4, R212 ;  /* 0x0000000404107825 */ /* 0x000fc800078e02d4 */
[C---:B------:R-:W-:Y:S01]  /*14980*/  IMAD.WIDE R14, R7.reuse, 0x4, R212 ;  /* 0x00000004070e7825 */ /* 0x040fe200078e02d4 */
[----:B------:R-:W4:Y:S04]  /*14990*/  LD.E R0, [R16.64] ;  /* 0x0000000410007980 */ /* 0x000f28000c101900 */
[----:B------:R-:W4:Y:S01]  /*149a0*/  LD.E R5, [R14.64] ;  /* 0x000000040e057980 */ /* 0x000f22000c101900 */
[----:B------:R-:W-:-:S04]  /*149b0*/  IMAD.IADD R4, R7, 0x1, -R4 ;  /* 0x0000000107047824 */ /* 0x000fc800078e0a04 */
[----:B------:R-:W-:-:S05]  /*149c0*/  IMAD R11, R11, R4, -0x40 ;  /* 0xffffffc00b0b7424 */ /* 0x000fca00078e0204 */
[----:B------:R-:W-:Y:S01]  /*149d0*/  SHF.R.S32.HI R7, RZ, 0x1f, R11 ;  /* 0x0000001fff077819 */ /* 0x000fe2000001140b */
[-C--:B---3--:R-:W-:Y:S02]  /*149e0*/  IMAD R4, R9, R11.reuse, RZ ;  /* 0x0000000b09047224 */ /* 0x088fe400078e02ff */
[----:B------:R-:W-:-:S04]  /*149f0*/  IMAD.WIDE.U32 R10, R8, R11, RZ ;  /* 0x0000000b080a7225 */ /* 0x000fc800078e00ff */
[----:B------:R-:W-:Y:S02]  /*14a00*/  IMAD R4, R8, R7, R4 ;  /* 0x0000000708047224 */ /* 0x000fe400078e0204 */
[----:B----4-:R-:W-:-:S03]  /*14a10*/  IMAD.IADD R5, R0, 0x1, -R5 ;  /* 0x0000000100057824 */ /* 0x010fc600078e0a05 */
[----:B------:R-:W-:Y:S01]  /*14a20*/  IADD3 R11, R11, R4, RZ ;  /* 0x000000040b0b7210 */ /* 0x000fe20007ffe0ff */
[----:B--2---:R-:W-:Y:S01]  /*14a30*/  IMAD R7, R13, R5, RZ ;  /* 0x000000050d077224 */ /* 0x004fe200078e02ff */
[----:B------:R-:W-:-:S05]  /*14a40*/  SHF.R.S32.HI R0, RZ, 0x1f, R5 ;  /* 0x0000001fff007819 */ /* 0x000fca0000011405 */
[----:B------:R-:W-:Y:S02]  /*14a50*/  IMAD R0, R12, R0, R7 ;  /* 0x000000000c007224 */ /* 0x000fe400078e0207 */
[----:B------:R-:W-:-:S04]  /*14a60*/  IMAD.WIDE.U32 R6, R5, R12, R10 ;  /* 0x0000000c05067225 */ /* 0x000fc800078e000a */
[----:B------:R-:W-:Y:S01]  /*14a70*/  IMAD.IADD R4, R7, 0x1, R0 ;  /* 0x0000000107047824 */ /* 0x000fe200078e0200 */
[----:B------:R-:W-:Y:S05]  /*14a80*/  BRA `(.L_x_5876) ;  /* 0x0000004000007947 */ /* 0x000fea0003800000 */
.L_x_5875:
[----:B------:R-:W-:Y:S02]  /*14a90*/  ULDC.64 UR4, c[0x0][0x118] ;  /* 0x0000460000047ab9 */ /* 0x000fe40000000a00 */
[----:B------:R-:W2:Y:S02]  /*14aa0*/  LD.E R6, [R222.64+0x40] ;  /* 0x00004004de067980 */ /* 0x000ea4000c101900 */
[----:B--2---:R-:W-:-:S04]  /*14ab0*/  LEA R6, -R6, RZ, 0x6 ;  /* 0x000000ff06067211 */ /* 0x004fc800078e31ff */
[----:B------:R-:W-:Y:S02]  /*14ac0*/  SHF.R.S32.HI R4, RZ, 0x1f, R6 ;  /* 0x0000001fff047819 */ /* 0x000fe40000011406 */
.L_x_5876:
[----:B------:R-:W-:Y:S05]  /*14ad0*/  BSYNC B0 ;  /* 0x0000000000007941 */ /* 0x000fea0003800000 */
.L_x_5874:
[----:B------:R-:W-:Y:S01]  /*14ae0*/  IMAD.SHL.U32 R5, R138, 0x20, RZ ;  /* 0x000000208a057824 */ /* 0x000fe200078e00ff */
[----:B------:R-:W-:Y:S01]  /*14af0*/  LEA R202, P2, R6, R202, 0x1 ;  /* 0x000000ca06ca7211 */ /* 0x000fe200078408ff */
[----:B------:R-:W-:Y:S01]  /*14b00*/  ULDC.64 UR4, c[0x0][0x118] ;  /* 0x0000460000047ab9 */ /* 0x000fe20000000a00 */
[----:B------:R-:W-:Y:S01]  /*14b10*/  SHF.L.U64.HI R0, R138, 0x5, R139 ;  /* 0x000000058a007819 */ /* 0x000fe2000001028b */
[----:B------:R-:W-:Y:S01]  /*14b20*/  IMAD R2, R211, 0x40, R2 ;  /* 0x00000040d3027824 */ /* 0x000fe200078e0202 */
[C---:B------:R-:W-:Y:S01]  /*14b30*/  IADD3 R8, P1, R5.reuse, R202, RZ ;  /* 0x000000ca05087210 */ /* 0x040fe20007f3e0ff */
[----:B------:R-:W-:Y:S01]  /*14b40*/  BSSY B1, `(.L_x_5877) ;  /* 0x0000188000017945 */ /* 0x000fe20003800000 */
[----:B------:R-:W-:Y:S02]  /*14b50*/  LEA.HI.X R203, R6, R203, R4, 0x1, P2 ;  /* 0x000000cb06cb7211 */ /* 0x000fe400010f0c04 */
[C---:B------:R-:W-:Y:S02]  /*14b60*/  IADD3 R10, P2, R5.reuse, R8, RZ ;  /* 0x00000008050a7210 */ /* 0x040fe40007f5e0ff */
[----:B------:R-:W-:Y:S01]  /*14b70*/  ISETP.GE.AND P5, PT, R2, R215, PT ;  /* 0x000000d70200720c */ /* 0x000fe20003fa6270 */
[----:B------:R-:W-:Y:S01]  /*14b80*/  IMAD.X R9, R0, 0x1, R203, P1 ;  /* 0x0000000100097824 */ /* 0x000fe200008e06cb */
[----:B------:R-:W-:Y:S01]  /*14b90*/  IADD3 R28, P1, R5, R10, RZ ;  /* 0x0000000a051c7210 */ /* 0x000fe20007f3e0ff */
[----:B------:R-:W-:Y:S01]  /*14ba0*/  @!PT LDS RZ, [RZ] ;  /* 0x00000000fffff984 */ /* 0x000fe20000000800 */
[----:B------:R-:W-:Y:S01]  /*14bb0*/  @!PT LDS RZ, [RZ] ;  /* 0x00000000fffff984 */ /* 0x000fe20000000800 */
[----:B------:R-:W-:Y:S01]  /*14bc0*/  @!PT LDS RZ, [RZ] ;  /* 0x00000000fffff984 */ /* 0x000fe20000000800 */
[----:B------:R1:W-:Y:S01]  /*14bd0*/  LDGSTS.E.BYPASS.LTC128B.128 [R209+0xc000], [R202.64] ;  /* 0x0c000000cad17fae */ /* 0x0003e2000b901d44 */
[----:B------:R-:W-:Y:S01]  /*14be0*/  ISETP.GE.OR P5, PT, R2, R214, !P5 ;  /* 0x000000d60200720c */ /* 0x000fe20006fa6670 */
[----:B------:R-:W-:-:S02]  /*14bf0*/  IMAD.X R11, R0, 0x1, R9, P2 ;  /* 0x00000001000b7824 */ /* 0x000fc400010e0609 */
[----:B------:R1:W-:Y:S02]  /*14c00*/  LDGSTS.E.BYPASS.LTC128B.128 [R209+0xe000], [R202.64+0x80] ;  /* 0x0e000080cad17fae */ /* 0x0003e4000b901d44 */
[----:B------:R-:W-:Y:S01]  /*14c10*/  IMAD.X R29, R0, 0x1, R11, P1 ;  /* 0x00000001001d7824 */ /* 0x000fe200008e060b */
[C---:B------:R-:W-:Y:S01]  /*14c20*/  IADD3 R0, R2.reuse, 0x1, RZ ;  /* 0x0000000102007810 */ /* 0x040fe20007ffe0ff */
[----:B------:R1:W-:Y:S01]  /*14c30*/  LDGSTS.E.BYPASS.LTC128B.128 [R209+0x10000], [R202.64+0x100] ;  /* 0x10000100cad17fae */ /* 0x0003e2000b901d44 */
[-C--:B------:R-:W-:Y:S02]  /*14c40*/  ISETP.GE.AND P1, PT, R2, R217.reuse, PT ;  /* 0x000000d90200720c */ /* 0x080fe40003f26270 */
[C---:B------:R-:W-:Y:S01]  /*14c50*/  ISETP.GE.AND P4, PT, R0.reuse, R217, PT ;  /* 0x000000d90000720c */ /* 0x040fe20003f86270 */
[----:B------:R2:W-:Y:S01]  /*14c60*/  LDGSTS.E.BYPASS.LTC128B.128 [R209+0xc800], [R8.64] ;  /* 0x0c80000008d17fae */ /* 0x0005e2000b901d44 */
[C---:B------:R-:W-:Y:S02]  /*14c70*/  ISETP.GE.AND P3, PT, R0.reuse, R215, PT ;  /* 0x000000d70000720c */ /* 0x040fe40003f66270 */
[C---:B------:R-:W-:Y:S01]  /*14c80*/  ISETP.GE.OR P4, PT, R0.reuse, R216, !P4 ;  /* 0x000000d80000720c */ /* 0x040fe20006786670 */
[----:B------:R2:W-:Y:S01]  /*14c90*/  LDGSTS.E.BYPASS.LTC128B.128 [R209+0xe800], [R8.64+0x80] ;  /* 0x0e80008008d17fae */ /* 0x0005e2000b901d44 */
[----:B------:R-:W-:-:S02]  /*14ca0*/  ISETP.GE.OR P3, PT, R0, R214, !P3 ;  /* 0x000000d60000720c */ /* 0x000fc40005f66670 */
[C---:B------:R-:W-:Y:S01]  /*14cb0*/  ISETP.GE.OR P1, PT, R2.reuse, R216, !P1 ;  /* 0x000000d80200720c */ /* 0x040fe20004f26670 */
[----:B------:R2:W-:Y:S01]  /*14cc0*/  LDGSTS.E.BYPASS.LTC128B.128 [R209+0x10800], [R8.64+0x100] ;  /* 0x1080010008d17fae */ /* 0x0005e2000b901d44 */
[----:B------:R-:W-:-:S03]  /*14cd0*/  IADD3 R0, R2, 0x9, RZ ;  /* 0x0000000902007810 */ /* 0x000fc60007ffe0ff */
        /* <DEDUP_REMOVED lines=9> */
[----:B------:R-:W-:Y:S04]  /*14d70*/  LDSM.16.M88.4 R4, [R190] ;  /* 0x00000000be04783b */ /* 0x000fe80000000200 */
[----:B------:R-:W5:Y:S04]  /*14d80*/  LDSM.16.M88.4 R160, [R192+0x6800] ;  /* 0x00680000c0a0783b */ /* 0x000f680000000200 */
[----:B------:R-:W1:Y:S04]  /*14d90*/  LDSM.16.M88.4 R152, [R192+0x7000] ;  /* 0x00700000c098783b */ /* 0x000e680000000200 */
[----:B------:R-:W1:Y:S04]  /*14da0*/  LDSM.16.M88.4 R20, [R192+0x7800] ;  /* 0x00780000c014783b */ /* 0x000e680000000200 */
[----:B---3--:R-:W-:Y:S04]  /*14db0*/  LDSM.16.M88.4 R28, [R189] ;  /* 0x00000000bd1c783b */ /* 0x008fe80000000200 */
[----:B--2---:R-:W2:Y:S04]  /*14dc0*/  LDSM.16.M88.4 R8, [R187+0x6000] ;  /* 0x00600000bb08783b */ /* 0x004ea80000000200 */
[----:B------:R-:W3:Y:S04]  /*14dd0*/  LDSM.16.M88.4 R224, [R186] ;  /* 0x00000000bae0783b */ /* 0x000ee80000000200 */
[----:B------:R-:W2:Y:S01]  /*14de0*/  LDSM.16.M88.4 R172, [R185] ;  /* 0x00000000b9ac783b */ /* 0x000ea20000000200 */
[C---:B----4-:R-:W-:Y:S03]  /*14df0*/  HMMA.16816.F32.BF16 R16, R144.reuse, R12, RZ ;  /* 0x0000000c9010723c */ /* 0x050fe600000418ff */
[----:B------:R-:W4:Y:S04]  /*14e00*/  LDSM.16.M88.4 R168, [R184] ;  /* 0x00000000b8a8783b */ /* 0x000f280000000200 */
[----:B------:R-:W-:Y:S01]  /*14e10*/  LDSM.16.M88.4 R228, [R187+0x6800] ;  /* 0x00680000bbe4783b */ /* 0x000fe20000000200 */
[C---:B------:R-:W-:Y:S03]  /*14e20*/  HMMA.16816.F32.BF16 R12, R144.reuse, R14, RZ ;  /* 0x0000000e900c723c */ /* 0x040fe600000418ff */
[----:B------:R-:W-:Y:S04]  /*14e30*/  LDSM.16.M88.4 R140, [R187+0x7000] ;  /* 0x00700000bb8c783b */ /* 0x000fe80000000200 */
[----:B------:R-:W-:Y:S01]  /*14e40*/  LDSM.16.M88.4 R32, [R187+0x7800] ;  /* 0x00780000bb20783b */ /* 0x000fe20000000200 */
[----:B-----5:R-:W-:Y:S03]  /*14e50*/  HMMA.16816.F32.BF16 R164, R144, R160, RZ ;  /* 0x000000a090a4723c */ /* 0x020fe600000418ff */
[----:B------:R-:W0:Y:S05]  /*14e60*/  LDGDEPBAR ;  /* 0x00000000000079af */ /* 0x000e2a0000000000 */
[----:B------:R-:W-:Y:S08]  /*14e70*/  HMMA.16816.F32.BF16 R16, R24, R4, R16 ;  /* 0x000000041810723c */ /* 0x000ff00000041810 */
[C---:B-1----:R-:W-:Y:S08]  /*14e80*/  HMMA.16816.F32.BF16 R156, R144.reuse, R152, RZ ;  /* 0x00000098909c723c */ /* 0x042ff000000418ff */
[C---:B------:R-:W-:Y:S08]  /*14e90*/  HMMA.16816.F32.BF16 R160, R144.reuse, R162, RZ ;  /* 0x000000a290a0723c */ /* 0x040ff000000418ff */
[C---:B------:R-:W-:Y:S08]  /*14ea0*/  HMMA.16816.F32.BF16 R152, R144.reuse, R154, RZ ;  /* 0x0000009a9098723c */ /* 0x040ff000000418ff */
[C---:B------:R-:W-:Y:S08]  /*14eb0*/  HMMA.16816.F32.BF16 R148, R144.reuse, R20, RZ ;  /* 0x000000149094723c */ /* 0x040ff000000418ff */
[----:B------:R-:W-:Y:S01]  /*14ec0*/  HMMA.16816.F32.BF16 R144, R144, R22, RZ ;  /* 0x000000169090723c */ /* 0x000fe200000418ff */
[----:B------:R-:W-:Y:S07]  /*14ed0*/  LDSM.16.M88.4 R20, [R188] ;  /* 0x00000000bc14783b */ /* 0x000fee0000000200 */
[----:B------:R-:W-:Y:S01]  /*14ee0*/  HMMA.16816.F32.BF16 R12, R24, R6, R12 ;  /* 0x00000006180c723c */ /* 0x000fe2000004180c */
[----:B------:R-:W1:Y:S07]  /*14ef0*/  LDSM.16.M88.4 R4, [R183] ;  /* 0x00000000b704783b */ /* 0x000e6e0000000200 */
[----:B--2---:R-:W-:Y:S08]  /*14f00*/  HMMA.16816.F32.BF16 R16, R28, R8, R16 ;  /* 0x000000081c10723c */ /* 0x004ff00000041810 */
        /* <DEDUP_REMOVED lines=10> */
[----:B------:R-:W-:Y:S01]  /*14fb0*/  HMMA.16816.F32.BF16 R12, R28, R10, R12 ;  /* 0x0000000a1c0c723c */ /* 0x000fe2000004180c */
[----:B------:R-:W2:Y:S07]  /*14fc0*/  LDSM.16.M88.4 R8, [R192+0x8000] ;  /* 0x00800000c008783b */ /* 0x000eae0000000200 */
[----:B-1----:R-:W-:Y:S08]  /*14fd0*/  HMMA.16816.F32.BF16 R16, R20, R4, R16 ;  /* 0x000000041410723c */ /* 0x002ff00000041810 */
        /* <DEDUP_REMOVED lines=8> */
[----:B------:R-:W-:Y:S04]  /*15060*/  LDSM.16.M88.4 R32, [R191+0x2000] ;  /* 0x00200000bf20783b */ /* 0x000fe80000000200 */
[----:B------:R-:W-:Y:S03]  /*15070*/  LDSM.16.M88.4 R28, [R192+0x9800] ;  /* 0x00980000c01c783b */ /* 0x000fe60000000200 */
[----:B------:R-:W-:Y:S01]  /*15080*/  HMMA.16816.F32.BF16 R12, R20, R6, R12 ;  /* 0x00000006140c723c */ /* 0x000fe2000004180c */
[----:B------:R-:W1:Y:S07]  /*15090*/  LDSM.16.M88.4 R4, [R182] ;  /* 0x00000000b604783b */ /* 0x000e6e0000000200 */
[----:B--2---:R-:W-:Y:S08]  /*150a0*/  HMMA.16816.F32.BF16 R16, R24, R8, R16 ;  /* 0x000000081810723c */ /* 0x004ff00000041810 */
[C---:B------:R-:W-:Y:S08]  /*150b0*/  HMMA.16816.F32.BF16 R164, R20.reuse, R224, R164 ;  /* 0x000000e014a4723c */ /* 0x040ff000000418a4 */
        /* <DEDUP_REMOVED lines=23> */
[----:B------:R-:W1:Y:S07]  /*15230*/  LDSM.16.M88.4 R4, [R183+0x2000] ;  /* 0x00200000b704783b */ /* 0x000e6e0000000200 */
[----:B--2---:R-:W-:Y:S08]  /*15240*/  HMMA.16816.F32.BF16 R16, R20, R8, R16 ;  /* 0x000000081410723c */ /* 0x004ff00000041810 */
        /* <DEDUP_REMOVED lines=52> */
[----:B------:R-:W-:Y:S08]  /*15590*/  HMMA.16816.F32.BF16 R164, R228, R224, R164 ;  /* 0x000000e0e4a4723c */ /* 0x000ff000000418a4 */
[----:B------:R-:W-:Y:S08]  /*155a0*/  HMMA.16816.F32.BF16 R12, R140, R34, R12 ;  /* 0x000000228c0c723c */ /* 0x000ff0000004180c */
[C---:B------:R-:W-:Y:S08]  /*155b0*/  HMMA.16816.F32.BF16 R156, R228.reuse, R172, R156 ;  /* 0x000000ace49c723c */ /* 0x040ff0000004189c */
[C---:B------:R-:W-:Y:S08]  /*155c0*/  HMMA.16816.F32.BF16 R152, R228.reuse, R174, R152 ;  /* 0x000000aee498723c */ /* 0x040ff00000041898 */
[C---:B------:R-:W-:Y:S08]  /*155d0*/  HMMA.16816.F32.BF16 R148, R228.reuse, R168, R148 ;  /* 0x000000a8e494723c */ /* 0x040ff00000041894 */
[C---:B------:R-:W-:Y:S01]  /*155e0*/  HMMA.16816.F32.BF16 R144, R228.reuse, R170, R144 ;  /* 0x000000aae490723c */ /* 0x040fe20000041890 */
[----:B------:R-:W2:Y:S07]  /*155f0*/  LDSM.16.M88.4 R168, [R183+0x4800] ;  /* 0x00480000b7a8783b */ /* 0x000eae0000000200 */
[----:B------:R-:W-:Y:S08]  /*15600*/  HMMA.16816.F32.BF16 R160, R228, R226, R160 ;  /* 0x000000e2e4a0723c */ /* 0x000ff000000418a0 */
[C---:B-1----:R-:W-:Y:S07]  /*15610*/  HMMA.16816.F32.BF16 R16, R8.reuse, R4, R16 ;  /* 0x000000040810723c */ /* 0x042fee0000041810 */
[----:B------:R-:W-:Y:S01]  /*15620*/  IADD3 R4, R2, 0x8, RZ ;  /* 0x0000000802047810 */ /* 0x000fe20007ffe0ff */
[----:B------:R-:W-:Y:S03]  /*15630*/  HMMA.16816.F32.BF16 R12, R8, R6, R12 ;  /* 0x00000006080c723c */ /* 0x000fe6000004180c */
[----:B------:R-:W-:-:S02]  /*15640*/  ISETP.GE.AND P2, PT, R4, R217, PT ;  /* 0x000000d90400720c */ /* 0x000fc40003f46270 */
[C---:B------:R-:W-:Y:S02]  /*15650*/  ISETP.GE.AND P6, PT, R4.reuse, R215, PT ;  /* 0x000000d70400720c */ /* 0x040fe40003fc6270 */
[C---:B------:R-:W-:Y:S01]  /*15660*/  ISETP.GE.OR P2, PT, R4.reuse, R216, !P2 ;  /* 0x000000d80400720c */ /* 0x040fe20005746670 */
[----:B------:R-:W-:Y:S01]  /*15670*/  HMMA.16816.F32.BF16 R164, R140, R28, R164 ;  /* 0x0000001c8ca4723c */ /* 0x000fe200000418a4 */
[----:B------:R-:W-:Y:S02]  /*15680*/  ISETP.GE.OR P6, PT, R4, R214, !P6 ;  /* 0x000000d60400720c */ /* 0x000fe400077c6670 */
[----:B------:R-:W-:-:S05]  /*15690*/  IADD3 R4, R2, 0x11, RZ ;  /* 0x0000001102047810 */ /* 0x000fca0007ffe0ff */
[C---:B------:R-:W-:Y:S01]  /*156a0*/  HMMA.16816.F32.BF16 R156, R140.reuse, R24, R156 ;  /* 0x000000188c9c723c */ /* 0x040fe2000004189c */
[----:B------:R-:W-:Y:S02]  /*156b0*/  FSEL R29, R16, -INF , !P1 ;  /* 0xff800000101d7808 */ /* 0x000fe40004800000 */
[C---:B------:R-:W-:Y:S02]  /*156c0*/  ISETP.GE.AND P1, PT, R0.reuse, R217, PT ;  /* 0x000000d90000720c */ /* 0x040fe40003f26270 */
[----:B------:R-:W-:Y:S02]  /*156d0*/  FSEL R17, R17, -INF , !P4 ;  /* 0xff80000011117808 */ /* 0x000fe40006000000 */
[----:B------:R-:W-:Y:S01]  /*156e0*/  ISETP.GE.OR P1, PT, R0, R216, !P1 ;  /* 0x000000d80000720c */ /* 0x000fe20004f26670 */
[----:B------:R-:W-:Y:S01]  /*156f0*/  HMMA.16816.F32.BF16 R152, R140, R26, R152 ;  /* 0x0000001a8c98723c */ /* 0x000fe20000041898 */
[----:B------:R-:W1:Y:S01]  /*15700*/  LDSM.16.M88.4 R24, [R183+0x5000] ;  /* 0x00500000b718783b */ /* 0x000e620000000200 */
[----:B------:R-:W-:-:S02]  /*15710*/  FSEL R12, R12, -INF , !P2 ;  /* 0xff8000000c0c7808 */ /* 0x000fc40005000000 */
[----:B------:R-:W-:Y:S02]  /*15720*/  FSEL R13, R13, -INF , !P1 ;  /* 0xff8000000d0d7808 */ /* 0x000fe40004800000 */
[C---:B------:R-:W-:Y:S02]  /*15730*/  ISETP.GE.AND P1, PT, R4.reuse, R217, PT ;  /* 0x000000d90400720c */ /* 0x040fe40003f26270 */
[----:B------:R-:W-:Y:S01]  /*15740*/  HMMA.16816.F32.BF16 R160, R140, R30, R160 ;  /* 0x0000001e8ca0723c */ /* 0x000fe200000418a0 */
[CC--:B------:R-:W-:Y:S02]  /*15750*/  ISETP.GE.AND P2, PT, R4.reuse, R215.reuse, PT ;  /* 0x000000d70400720c */ /* 0x0c0fe40003f46270 */
[C---:B------:R-:W-:Y:S02]  /*15760*/  ISETP.GE.OR P1, PT, R4.reuse, R216, !P1 ;  /* 0x000000d80400720c */ /* 0x040fe40004f26670 */
[----:B------:R-:W-:Y:S02]  /*15770*/  ISETP.GE.OR P2, PT, R4, R214, !P2 ;  /* 0x000000d60400720c */ /* 0x000fe40005746670 */
[----:B------:R-:W3:Y:S01]  /*15780*/  LDSM.16.M88.4 R4, [R183+0x5800] ;  /* 0x00580000b704783b */ /* 0x000ee20000000200 */
[----:B--2---:R-:W-:Y:S01]  /*15790*/  HMMA.16816.F32.BF16 R164, R8, R168, R164 ;  /* 0x000000a808a4723c */ /* 0x004fe200000418a4 */
[----:B------:R-:W-:Y:S01]  /*157a0*/  ISETP.GE.AND P4, PT, R0, R215, PT ;  /* 0x000000d70000720c */ /* 0x000fe20003f86270 */
[----:B------:R-:W-:-:S04]  /*157b0*/  DEPBAR.LE SB0, 0x0 ;  /* 0x000080000000791a */ /* 0x000fc80000000000 */
[----:B------:R-:W-:Y:S02]  /*157c0*/  ISETP.GE.OR P4, PT, R0, R214, !P4 ;  /* 0x000000d60000720c */ /* 0x000fe40006786670 */
[----:B------:R-:W-:Y:S01]  /*157d0*/  IADD3 R0, R2, 0x10, RZ ;  /* 0x0000001002007810 */ /* 0x000fe20007ffe0ff */
[----:B------:R-:W-:Y:S01]  /*157e0*/  HMMA.16816.F32.BF16 R148, R140, R20, R148 ;  /* 0x000000148c94723c */ /* 0x000fe20000041894 */
[----:B------:R-:W-:Y:S02]  /*157f0*/  FSEL R18, R18, -INF , !P5 ;  /* 0xff80000012127808 */ /* 0x000fe40006800000 */
[----:B------:R-:W-:Y:S02]  /*15800*/  FSEL R19, R19, -INF , !P3 ;  /* 0xff80000013137808 */ /* 0x000fe40005800000 */
[C---:B------:R-:W-:Y:S02]  /*15810*/  ISETP.GE.AND P3, PT, R0.reuse, R217, PT ;  /* 0x000000d90000720c */ /* 0x040fe40003f66270 */
[C---:B------:R-:W-:Y:S01]  /*15820*/  ISETP.GE.AND P5, PT, R0.reuse, R215, PT ;  /* 0x000000d70000720c */ /* 0x040fe20003fa6270 */
[----:B------:R-:W-:Y:S01]  /*15830*/  HMMA.16816.F32.BF16 R160, R8, R170, R160 ;  /* 0x000000aa08a0723c */ /* 0x000fe200000418a0 */
[----:B------:R-:W-:-:S02]  /*15840*/  ISETP.GE.OR P3, PT, R0, R216, !P3 ;  /* 0x000000d80000720c */ /* 0x000fc40005f66670 */
[----:B------:R-:W-:Y:S02]  /*15850*/  ISETP.GE.OR P5, PT, R0, R214, !P5 ;  /* 0x000000d60000720c */ /* 0x000fe40006fa6670 */
[C---:B------:R-:W-:Y:S02]  /*15860*/  IADD3 R0, R2.reuse, 0x18, RZ ;  /* 0x0000001802007810 */ /* 0x040fe40007ffe0ff */
[----:B------:R-:W-:Y:S01]  /*15870*/  IADD3 R16, R2, 0x19, RZ ;  /* 0x0000001902107810 */ /* 0x000fe20007ffe0ff */
[----:B-1----:R-:W-:Y:S01]  /*15880*/  HMMA.16816.F32.BF16 R156, R8, R24, R156 ;  /* 0x00000018089c723c */ /* 0x002fe2000004189c */
[----:B------:R-:W-:Y:S02]  /*15890*/  FSEL R14, R14, -INF , !P6 ;  /* 0xff8000000e0e7808 */ /* 0x000fe40007000000 */
[----:B------:R-:W-:Y:S02]  /*158a0*/  FSEL R15, R15, -INF , !P4 ;  /* 0xff8000000f0f7808 */ /* 0x000fe40006000000 */
[----:B------:R-:W-:-:S02]  /*158b0*/  FSEL R164, R164, -INF , !P3 ;  /* 0xff800000a4a47808 */ /* 0x000fc40005800000 */
[----:B------:R-:W-:Y:S01]  /*158c0*/  FSEL R165, R165, -INF , !P1 ;  /* 0xff800000a5a57808 */ /* 0x000fe20004800000 */
[----:B------:R-:W-:Y:S01]  /*158d0*/  HMMA.16816.F32.BF16 R152, R8, R26, R152 ;  /* 0x0000001a0898723c */ /* 0x000fe20000041898 */
[C---:B------:R-:W-:Y:S02]  /*158e0*/  ISETP.GE.AND P4, PT, R0.reuse, R217, PT ;  /* 0x000000d90000720c */ /* 0x040fe40003f86270 */
[----:B------:R-:W-:Y:S02]  /*158f0*/  ISETP.GE.AND P6, PT, R0, R215, PT ;  /* 0x000000d70000720c */ /* 0x000fe40003fc6270 */
[C---:B------:R-:W-:Y:S02]  /*15900*/  ISETP.GE.AND P3, PT, R16.reuse, R217, PT ;  /* 0x000000d91000720c */ /* 0x040fe40003f66270 */
[----:B------:R-:W-:Y:S01]  /*15910*/  ISETP.GE.AND P1, PT, R16, R215, PT ;  /* 0x000000d71000720c */ /* 0x000fe20003f26270 */
[----:B------:R-:W-:Y:S01]  /*15920*/  HMMA.16816.F32.BF16 R144, R140, R22, R144 ;  /* 0x000000168c90723c */ /* 0x000fe20000041890 */
[----:B------:R-:W-:Y:S01]  /*15930*/  BAR.SYNC.DEFER_BLOCKING 0x0 ;  /* 0x0000000000007b1d */ /* 0x000fe20000010000 */
[----:B------:R-:W-:-:S02]  /*15940*/  ISETP.GE.OR P4, PT, R0, R216, !P4 ;  /* 0x000000d80000720c */ /* 0x000fc40006786670 */
[----:B------:R-:W-:Y:S02]  /*15950*/  ISETP.GE.OR P6, PT, R0, R214, !P6 ;  /* 0x000000d60000720c */ /* 0x000fe400077c6670 */
[C---:B------:R-:W-:Y:S02]  /*15960*/  ISETP.GE.OR P3, PT, R16.reuse, R216, !P3 ;  /* 0x000000d81000720c */ /* 0x040fe40005f66670 */
[----:B------:R-:W-:Y:S01]  /*15970*/  ISETP.GE.OR P1, PT, R16, R214, !P1 ;  /* 0x000000d61000720c */ /* 0x000fe20004f26670 */
[----:B---3--:R-:W-:Y:S01]  /*15980*/  HMMA.16816.F32.BF16 R148, R8, R4, R148 ;  /* 0x000000040894723c */ /* 0x008fe20000041894 */
        /* <DEDUP_REMOVED lines=8> */
[----:B------:R-:W-:-:S02]  /*15a10*/  FSEL R166, R166, -INF , !P5 ;  /* 0xff800000a6a67808 */ /* 0x000fc40006800000 */
[-C--:B------:R-:W-:Y:S02]  /*15a20*/  ISETP.GE.OR P2, PT, R0, R216.reuse, !P2 ;  /* 0x000000d80000720c */ /* 0x080fe40005746670 */
[C---:B------:R-:W-:Y:S02]  /*15a30*/  ISETP.GE.OR P3, PT, R16.reuse, R216, !P3 ;  /* 0x000000d81000720c */ /* 0x040fe40005f66670 */
[----:B------:R-:W-:Y:S02]  /*15a40*/  ISETP.GE.OR P4, PT, R16, R214, !P4 ;  /* 0x000000d61000720c */ /* 0x000fe40006786670 */
[----:B------:R-:W-:Y:S02]  /*15a50*/  ISETP.GE.AND P5, PT, R0, R215, PT ;  /* 0x000000d70000720c */ /* 0x000fe40003fa6270 */
[----:B------:R-:W-:Y:S02]  /*15a60*/  IADD3 R16, R2, 0x29, RZ ;  /* 0x0000002902107810 */ /* 0x000fe40007ffe0ff */
[----:B------:R-:W-:-:S02]  /*15a70*/  FSEL R174, R156, -INF , !P2 ;  /* 0xff8000009cae7808 */ /* 0x000fc40005000000 */
[----:B------:R-:W-:Y:S02]  /*15a80*/  ISETP.GE.OR P5, PT, R0, R214, !P5 ;  /* 0x000000d60000720c */ /* 0x000fe40006fa6670 */
[----:B------:R-:W-:Y:S02]  /*15a90*/  ISETP.GE.AND P2, PT, R16, R217, PT ;  /* 0x000000d91000720c */ /* 0x000fe40003f46270 */
[----:B------:R-:W-:Y:S02]  /*15aa0*/  IADD3 R0, R2, 0x28, RZ ;  /* 0x0000002802007810 */ /* 0x000fe40007ffe0ff */
[----:B------:R-:W-:Y:S02]  /*15ab0*/  FSEL R21, R162, -INF , !P6 ;  /* 0xff800000a2157808 */ /* 0x000fe40007000000 */
[----:B------:R-:W-:Y:S02]  /*15ac0*/  FSEL R20, R163, -INF , !P1 ;  /* 0xff800000a3147808 */ /* 0x000fe40004800000 */
[----:B------:R-:W-:-:S02]  /*15ad0*/  ISETP.GE.OR P2, PT, R16, R216, !P2 ;  /* 0x000000d81000720c */ /* 0x000fc40005746670 */
[C---:B------:R-:W-:Y:S02]  /*15ae0*/  ISETP.GE.AND P1, PT, R0.reuse, R217, PT ;  /* 0x000000d90000720c */ /* 0x040fe40003f26270 */
[----:B------:R-:W-:Y:S02]  /*15af0*/  ISETP.GE.AND P6, PT, R0, R215, PT ;  /* 0x000000d70000720c */ /* 0x000fe40003fc6270 */
[----:B------:R-:W-:Y:S02]  /*15b00*/  IADD3 R4, R2, 0x31, RZ ;  /* 0x0000003102047810 */ /* 0x000fe40007ffe0ff */
[----:B------:R-:W-:Y:S02]  /*15b10*/  FSEL R170, R159, -INF , !P4 ;  /* 0xff8000009faa7808 */ /* 0x000fe40006000000 */
[----:B------:R-:W-:Y:S02]  /*15b20*/  FSEL R173, R153, -INF , !P2 ;  /* 0xff80000099ad7808 */ /* 0x000fe40005000000 */
[----:B------:R-:W-:-:S02]  /*15b30*/  ISETP.GE.OR P1, PT, R0, R216, !P1 ;  /* 0x000000d80000720c */ /* 0x000fc40004f26670 */
[----:B------:R-:W-:Y:S02]  /*15b40*/  ISETP.GE.OR P6, PT, R0, R214, !P6 ;  /* 0x000000d60000720c */ /* 0x000fe400077c6670 */
[C---:B------:R-:W-:Y:S02]  /*15b50*/  ISETP.GE.AND P2, PT, R4.reuse, R217, PT ;  /* 0x000000d90400720c */ /* 0x040fe40003f46270 */
[----:B------:R-:W-:Y:S02]  /*15b60*/  ISETP.GE.AND P4, PT, R4, R215, PT ;  /* 0x000000d70400720c */ /* 0x000fe40003f86270 */
[----:B------:R-:W-:Y:S02]  /*15b70*/  IADD3 R0, R2, 0x30, RZ ;  /* 0x0000003002007810 */ /* 0x000fe40007ffe0ff */
[----:B------:R-:W-:Y:S02]  /*15b80*/  FSEL R201, R152, -INF , !P1 ;  /* 0xff80000098c97808 */ /* 0x000fe40004800000 */
[----:B------:R-:W-:-:S02]  /*15b90*/  ISETP.GE.OR P2, PT, R4, R216, !P2 ;  /* 0x000000d80400720c */ /* 0x000fc40005746670 */
[-C--:B------:R-:W-:Y:S02]  /*15ba0*/  ISETP.GE.OR P4, PT, R4, R214.reuse, !P4 ;  /* 0x000000d60400720c */ /* 0x080fe40006786670 */
[----:B------:R-:W-:Y:S01]  /*15bb0*/  ISETP.GE.AND P1, PT, R0, R215, PT ;  /* 0x000000d70000720c */ /* 0x000fe20003f26270 */
[----:B------:R-:W-:Y:S01]  /*15bc0*/  HMMA.16816.F32.BF16 R4, R8, R6, R144 ;  /* 0x000000060804723c */ /* 0x000fe20000041890 */
[----:B------:R-:W-:Y:S02]  /*15bd0*/  FSEL R171, R158, -INF , !P5 ;  /* 0xff8000009eab7808 */ /* 0x000fe40006800000 */
[C---:B------:R-:W-:Y:S02]  /*15be0*/  ISETP.GE.OR P1, PT, R0.reuse, R214, !P1 ;  /* 0x000000d60000720c */ /* 0x040fe40004f26670 */
[----:B------:R-:W-:Y:S02]  /*15bf0*/  FSEL R175, R157, -INF , !P3 ;  /* 0xff8000009daf7808 */ /* 0x000fe40005800000 */
[----:B------:R-:W-:-:S02]  /*15c00*/  ISETP.GE.AND P5, PT, R0, R217, PT ;  /* 0x000000d90000720c */ /* 0x000fc40003fa6270 */
[----:B------:R-:W-:Y:S02]  /*15c10*/  ISETP.GE.AND P3, PT, R16, R215, PT ;  /* 0x000000d71000720c */ /* 0x000fe40003f66270 */
[----:B------:R-:W-:Y:S02]  /*15c20*/  FSEL R146, R150, -INF , !P1 ;  /* 0xff80000096927808 */ /* 0x000fe40004800000 */
[----:B------:R-:W-:Y:S02]  /*15c30*/  ISETP.GT.AND P1, PT, R211, R198, PT ;  /* 0x000000c6d300720c */ /* 0x000fe40003f24270 */
[----:B------:R-:W-:Y:S02]  /*15c40*/  ISETP.GE.OR P5, PT, R0, R216, !P5 ;  /* 0x000000d80000720c */ /* 0x000fe40006fa6670 */
        /* <DEDUP_REMOVED lines=9> */
[C---:B------:R-:W-:Y:S02]  /*15ce0*/  ISETP.GE.AND P5, PT, R2.reuse, R217, PT ;  /* 0x000000d90200720c */ /* 0x040fe40003fa6270 */
[----:B------:R-:W-:Y:S02]  /*15cf0*/  ISETP.GE.AND P2, PT, R2, R215, PT ;  /* 0x000000d70200720c */ /* 0x000fe40003f46270 */
[C---:B------:R-:W-:Y:S02]  /*15d00*/  ISETP.GE.OR P6, PT, R0.reuse, R216, !P6 ;  /* 0x000000d80000720c */ /* 0x040fe400077c6670 */
[----:B------:R-:W-:Y:S02]  /*15d10*/  ISETP.GE.OR P3, PT, R0, R214, !P3 ;  /* 0x000000d60000720c */ /* 0x000fe40005f66670 */
[----:B------:R-:W-:-:S02]  /*15d20*/  ISETP.GE.OR P5, PT, R2, R216, !P5 ;  /* 0x000000d80200720c */ /* 0x000fc40006fa6670 */
[----:B------:R-:W-:Y:S02]  /*15d30*/  ISETP.GE.OR P2, PT, R2, R214, !P2 ;  /* 0x000000d60200720c */ /* 0x000fe40005746670 */
[----:B------:R-:W-:Y:S02]  /*15d40*/  FSEL R145, R151, -INF , !P4 ;  /* 0xff80000097917808 */ /* 0x000fe40006000000 */
[----:B------:R-:W-:Y:S02]  /*15d50*/  FSEL R158, R4, -INF , !P6 ;  /* 0xff800000049e7808 */ /* 0x000fe40007000000 */
[----:B------:R-:W-:Y:S02]  /*15d60*/  FSEL R144, R6, -INF , !P3 ;  /* 0xff80000006907808 */ /* 0x000fe40005800000 */
[----:B------:R-:W-:Y:S02]  /*15d70*/  FSEL R147, R5, -INF , !P5 ;  /* 0xff80000005937808 */ /* 0x000fe40006800000 */
[----:B------:R-:W-:Y:S01]  /*15d80*/  FSEL R154, R7, -INF , !P2 ;  /* 0xff800000079a7808 */ /* 0x000fe20005000000 */
[----:B------:R-:W-:Y:S05]  /*15d90*/  @!P1 BRA `(.L_x_5878) ;  /* 0x0000062000009947 */ /* 0x000fea0003800000 */
[----:B------:R-:W-:Y:S01]  /*15da0*/  BSSY B0, `(.L_x_5879) ;  /* 0x0000044000007945 */ /* 0x000fe20003800000 */
[----:B------:R-:W-:Y:S05]  /*15db0*/  @!P0 BRA `(.L_x_5880) ;  /* 0x000003e000008947 */ /* 0x000fea0003800000 */
[----:B------:R-:W-:Y:S02]  /*15dc0*/  ULDC.64 UR4, c[0x0][0x118] ;  /* 0x0000460000047ab9 */ /* 0x000fe40000000a00 */
[----:B------:R-:W2:Y:S01]  /*15dd0*/  LD.E R11, [R222.64+0x170] ;  /* 0x00017004de0b7980 */ /* 0x000ea2000c101900 */
[----:B------:R-:W-:-:S05]  /*15de0*/  IMAD.SHL.U32 R0, R211, 0x40, RZ ;  /* 0x00000040d3007824 */ /* 0x000fca00078e00ff */
        /* <DEDUP_REMOVED lines=28> */
[----:B------:R-:W-:Y:S01]  /*15fb0*/  ISETP.GE.U32.AND P5, PT, R5, R6, PT ;  /* 0x000000060500720c */ /* 0x000fe20003fa6070 */
[----:B------:R-:W2:Y:S01]  /*15fc0*/  LD.E.64 R22, [R222.64+0x20] ;  /* 0x00002004de167980 */ /* 0x000ea2000c101b00 */
[----:B------:R-:W-:Y:S02]  /*15fd0*/  @!P4 IADD3 R9, R9, 0x1, RZ ;  /* 0x000000010909c810 */ /* 0x000fe40007ffe0ff */
[----:B------:R-:W-:-:S02]  /*15fe0*/  ISETP.NE.AND P2, PT, R11, RZ, PT ;  /* 0x000000ff0b00720c */ /* 0x000fc40003f45270 */
[----:B------:R-:W-:-:S05]  /*15ff0*/  LOP3.LUT R5, RZ, R11, RZ, 0x33, !PT ;  /* 0x0000000bff057212 */ /* 0x000fca00078e33ff */
[----:B------:R-:W-:Y:S02]  /*16000*/  @P6 IADD3 R9, R9, 0x1, RZ ;  /* 0x0000000109096810 */ /* 0x000fe40007ffe0ff */
[----:B------:R-:W-:-:S03]  /*16010*/  @P5 IADD3 R7, R7, 0x1, RZ ;  /* 0x0000000107075810 */ /* 0x000fc60007ffe0ff */
[----:B------:R-:W-:Y:S02]  /*16020*/  @!P3 IMAD.MOV R9, RZ, RZ, -R9 ;  /* 0x000000ffff09b224 */ /* 0x000fe400078e0a09 */
[----:B------:R-:W-:-:S03]  /*16030*/  IMAD.MOV.U32 R2, RZ, RZ, R7 ;  /* 0x000000ffff027224 */ /* 0x000fc600078e0007 */
[----:B------:R-:W-:Y:S02]  /*16040*/  SEL R7, R5, R9, !P2 ;  /* 0x0000000905077207 */ /* 0x000fe40005000000 */
[----:B------:R-:W-:Y:S01]  /*16050*/  @!P0 IADD3 R2, -R2, RZ, RZ ;  /* 0x000000ff02028210 */ /* 0x000fe20007ffe1ff */
[----:B------:R-:W3:Y:S02]  /*16060*/  LD.E.64 R8, [R222.64+0x38] ;  /* 0x00003804de087980 */ /* 0x000ee4000c101b00 */
[----:B------:R-:W-:Y:S01]  /*16070*/  IMAD.WIDE R30, R7, 0x4, R212 ;  /* 0x00000004071e7825 */ /* 0x000fe200078e02d4 */
[----:B------:R-:W-:-:S04]  /*16080*/  SEL R2, R5, R2, !P2 ;  /* 0x0000000205027207 */ /* 0x000fc80005000000 */
[----:B------:R-:W4:Y:S01]  /*16090*/  LD.E R5, [R30.64] ;  /* 0x000000041e057980 */ /* 0x000f22000c101900 */
[----:B------:R-:W-:-:S05]  /*160a0*/  IMAD.WIDE R26, R2, 0x4, R212 ;  /* 0x00000004021a7825 */ /* 0x000fca00078e02d4 */
        /* <DEDUP_REMOVED lines=10> */
[----:B------:R-:W-:-:S03]  /*16150*/  SHF.R.S32.HI R0, RZ, 0x1f, R5 ;  /* 0x0000001fff007819 */ /* 0x000fc60000011405 */
[----:B------:R-:W-:-:S04]  /*16160*/  IMAD.WIDE.U32 R4, R5, R22, R10 ;  /* 0x0000001605047225 */ /* 0x000fc800078e000a */
[----:B------:R-:W-:-:S04]  /*16170*/  IMAD R0, R22, R0, R7 ;  /* 0x0000000016007224 */ /* 0x000fc800078e0207 */
[----:B------:R-:W-:Y:S01]  /*16180*/  IMAD.IADD R2, R5, 0x1, R0 ;  /* 0x0000000105027824 */ /* 0x000fe200078e0200 */
[----:B------:R-:W-:Y:S05]  /*16190*/  BRA `(.L_x_5881) ;  /* 0x0000004000007947 */ /* 0x000fea0003800000 */
.L_x_5880:
[----:B------:R-:W-:Y:S02]  /*161a0*/  ULDC.64 UR4, c[0x0][0x118] ;  /* 0x0000460000047ab9 */ /* 0x000fe40000000a00 */
[----:B------:R-:W2:Y:S02]  /*161b0*/  LD.E R4, [R222.64+0x38] ;  /* 0x00003804de047980 */ /* 0x000ea4000c101900 */
[----:B--2---:R-:W-:-:S04]  /*161c0*/  LEA R4, -R4, RZ, 0x6 ;  /* 0x000000ff04047211 */ /* 0x004fc800078e31ff */
[----:B------:R-:W-:Y:S02]  /*161d0*/  SHF.R.S32.HI R2, RZ, 0x1f, R4 ;  /* 0x0000001fff027819 */ /* 0x000fe40000011404 */
.L_x_5881:
[----:B------:R-:W-:Y:S05]  /*161e0*/  BSYNC B0 ;  /* 0x0000000000007941 */ /* 0x000fea0003800000 */
.L_x_5879:
[----:B------:R-:W-:Y:S01]  /*161f0*/  LEA R200, P2, R4, R200, 0x1 ;  /* 0x000000c804c87211 */ /* 0x000fe200078408ff */
[C---:B------:R-:W-:Y:S01]  /*16200*/  IMAD.SHL.U32 R5, R136.reuse, 0x20, RZ ;  /* 0x0000002088057824 */ /* 0x040fe200078e00ff */
[----:B------:R-:W-:Y:S01]  /*16210*/  SHF.L.U64.HI R0, R136, 0x5, R137 ;  /* 0x0000000588007819 */ /* 0x000fe20000010289 */
[----:B------:R-:W-:Y:S01]  /*16220*/  ULDC.64 UR4, c[0x0][0x118] ;  /* 0x0000460000047ab9 */ /* 0x000fe20000000a00 */
        /* <DEDUP_REMOVED lines=25> */
.L_x_5878:
[----:B------:R-:W-:Y:S05]  /*163c0*/  BSYNC B1 ;  /* 0x0000000000017941 */ /* 0x000fea0003800000 */
.L_x_5877:
[----:B------:R-:W-:Y:S01]  /*163d0*/  ULDC.64 UR4, c[0x0][0x118] ;  /* 0x0000460000047ab9 */ /* 0x000fe20000000a00 */
[----:B------:R-:W-:Y:S01]  /*163e0*/  FMNMX.FTZ R0, R132, R29, !PT ;  /* 0x0000001d84007209 */ /* 0x000fe20007810000 */
[----:B------:R-:W2:Y:S01]  /*163f0*/  LD.E R156, [R222.64+0xdc] ;  /* 0x0000dc04de9c7980 */ /* 0x000ea2000c101900 */
[----:B------:R-:W-:-:S02]  /*16400*/  FMNMX.FTZ R2, R3, R18, !PT ;  /* 0x0000001203027209 */ /* 0x000fc40007810000 */
[----:B-1----:R-:W-:Y:S01]  /*16410*/  FMNMX.FTZ R5, R17, R0, !PT ;  /* 0x0000000011057209 */ /* 0x002fe20007810000 */
[----:B------:R-:W-:Y:S03]  /*16420*/  LDSM.16.MT88.4 R140, [R196+0xc800] ;  /* 0x00c80000c48c783b */ /* 0x000fe60000004200 */
[----:B------:R-:W-:Y:S01]  /*16430*/  FMNMX.FTZ R0, R12, R5, !PT ;  /* 0x000000050c007209 */ /* 0x000fe20007810000 */
[----:B------:R-:W-:Y:S03]  /*16440*/  LDSM.16.MT88.4 R32, [R195+0xc800] ;  /* 0x00c80000c320783b */ /* 0x000fe60000004200 */
        /* <DEDUP_REMOVED lines=220> */
[----:B------:R-:W1:Y:S01]  /*17210*/  MUFU.EX2 R167, R167 ;  /* 0x000000a700a77308 */ /* 0x000e620000000800 */
[-C--:B------:R-:W-:Y:S01]  /*17220*/  FFMA.FTZ R218, R173, R156.reuse, -R157 ;  /* 0x0000009cadda7223 */ /* 0x080fe2000001089d */
[C---:B---3--:R-:W-:Y:S01]  /*17230*/  HMMA.16816.F32.BF16 R76, R4.reuse, R16, R76 ;  /* 0x00000010044c723c */ /* 0x048fe2000004184c */
[-CC-:B------:R-:W-:Y:S02]  /*17240*/  FFMA.FTZ R171, R171, R156.reuse, -R155.reuse ;  /* 0x0000009cabab7223 */ /* 0x180fe4000001089b */
[-CC-:B------:R-:W-:Y:S02]  /*17250*/  FFMA.FTZ R170, R170, R156.reuse, -R155.reuse ;  /* 0x0000009caaaa7223 */ /* 0x180fe4000001089b */
[-CC-:B------:R-:W-:Y:S01]  /*17260*/  FFMA.FTZ R172, R172, R156.reuse, -R155.reuse ;  /* 0x0000009cacac7223 */ /* 0x180fe2000001089b */
[----:B------:R-:W-:Y:S01]  /*17270*/  MUFU.EX2 R174, R174 ;  /* 0x000000ae00ae7308 */ /* 0x000fe20000000800 */
[-C--:B------:R-:W-:Y:S01]  /*17280*/  FFMA.FTZ R169, R169, R156.reuse, -R155 ;  /* 0x0000009ca9a97223 */ /* 0x080fe2000001089b */
[----:B------:R-:W-:Y:S01]  /*17290*/  HMMA.16816.F32.BF16 R80, R4, R18, R80 ;  /* 0x000000120450723c */ /* 0x000fe20000041850 */
[----:B------:R-:W3:Y:S01]  /*172a0*/  LDSM.16.MT88.4 R16, [R195+0xe800] ;  /* 0x00e80000c310783b */ /* 0x000ee20000004200 */
[----:B------:R-:W-:-:S02]  /*172b0*/  FFMA.FTZ R160, R160, R156, -R157 ;  /* 0x0000009ca0a07223 */ /* 0x000fc4000001089d */
[-CC-:B------:R-:W-:Y:S02]  /*172c0*/  FFMA.FTZ R159, R159, R156.reuse, -R157.reuse ;  /* 0x0000009c9f9f7223 */ /* 0x180fe4000001089d */
[----:B------:R-:W2:Y:S01]  /*172d0*/  MUFU.EX2 R223, R223 ;  /* 0x000000df00df7308 */ /* 0x000ea20000000800 */
        /* <DEDUP_REMOVED lines=20> */
[----:B------:R-:W-:Y:S01]  /*17420*/  MUFU.EX2 R171, R171 ;  /* 0x000000ab00ab7308 */ /* 0x000fe20000000800 */
[----:B------:R-:W-:Y:S01]  /*17430*/  FADD.FTZ R149, R149, R148 ;  /* 0x0000009495957221 */ /* 0x000fe20000010000 */
[----:B------:R-:W-:Y:S01]  /*17440*/  MOV R132, R152 ;  /* 0x0000009800847202 */ /* 0x000fe20000000f00 */
[----:B------:R-:W-:-:S02]  /*17450*/  FADD.FTZ R0, R0, R3 ;  /* 0x0000000300007221 */ /* 0x000fc40000010000 */
[----:B------:R-:W-:Y:S01]  /*17460*/  FADD.FTZ R134, R134, R149 ;  /* 0x0000009586867221 */ /* 0x000fe20000010000 */
[C---:B--2---:R-:W-:Y:S01]  /*17470*/  HMMA.16816.F32.BF16 R128, R4.reuse, R12, R128 ;  /* 0x0000000c0480723c */ /* 0x044fe20000041880 */
[----:B------:R-:W-:Y:S01]  /*17480*/  FADD.FTZ R0, R153, R0 ;  /* 0x0000000099007221 */ /* 0x000fe20000010000 */
[----:B------:R-:W1:Y:S01]  /*17490*/  MUFU.EX2 R170, R170 ;  /* 0x000000aa00aa7308 */ /* 0x000e620000000800 */
[----:B------:R-:W-:Y:S02]  /*174a0*/  FADD.FTZ R161, R161, R134 ;  /* 0x00000086a1a17221 */ /* 0x000fe40000010000 */
[----:B------:R-:W-:Y:S02]  /*174b0*/  FADD.FTZ R3, R165, R0 ;  /* 0x00000000a5037221 */ /* 0x000fe40000010000 */
[----:B------:R-:W-:Y:S01]  /*174c0*/  FADD.FTZ R162, R162, R161 ;  /* 0x000000a1a2a27221 */ /* 0x000fe20000010000 */
[----:B------:R-:W-:Y:S01]  /*174d0*/  HMMA.16816.F32.BF16 R124, R4, R14, R124 ;  /* 0x0000000e047c723c */ /* 0x000fe2000004187c */
[----:B------:R-:W2:Y:S01]  /*174e0*/  LDSM.16.MT88.4 R12, [R197+0x10800] ;  /* 0x01080000c50c783b */ /* 0x000ea20000004200 */
        /* <DEDUP_REMOVED lines=12> */
[----:B------:R-:W1:Y:S06]  /*175b0*/  MUFU.EX2 R159, R159 ;  /* 0x0000009f009f7308 */ /* 0x000e6c0000000800 */
[C---:B------:R-:W-:Y:S01]  /*175c0*/  HMMA.16816.F32.BF16 R48, R4.reuse, R22, R48 ;  /* 0x000000160430723c */ /* 0x040fe20000041830 */
[----:B------:R-:W1:Y:S01]  /*175d0*/  LDSM.16.MT88.4 R20, [R195+0x10800] ;  /* 0x01080000c314783b */ /* 0x000e620000004200 */
[----:B------:R-:W-:Y:S06]  /*175e0*/  MUFU.EX2 R158, R158 ;  /* 0x0000009e009e7308 */ /* 0x000fec0000000800 */
[C---:B---3--:R-:W-:Y:S02]  /*175f0*/  HMMA.16816.F32.BF16 R52, R4.reuse, R16, R52 ;  /* 0x000000100434723c */ /* 0x048fe40000041834 */
[----:B------:R-:W-:Y:S06]  /*17600*/  MUFU.EX2 R157, R157 ;  /* 0x0000009d009d7308 */ /* 0x000fec0000000800 */
[C---:B------:R-:W-:Y:S01]  /*17610*/  HMMA.16816.F32.BF16 R56, R4.reuse, R18, R56 ;  /* 0x000000120438723c */ /* 0x040fe20000041838 */
[----:B------:R-:W3:Y:S01]  /*17620*/  LDSM.16.MT88.4 R16, [R194+0x10800] ;  /* 0x01080000c210783b */ /* 0x000ee20000004200 */
[----:B------:R-:W-:Y:S06]  /*17630*/  MUFU.EX2 R173, R173 ;  /* 0x000000ad00ad7308 */ /* 0x000fec0000000800 */
[C---:B--2---:R-:W-:Y:S02]  /*17640*/  HMMA.16816.F32.BF16 R68, R4.reuse, R12, R68 ;  /* 0x0000000c0444723c */ /* 0x044fe40000041844 */
[----:B------:R-:W2:Y:S06]  /*17650*/  MUFU.EX2 R220, R220 ;  /* 0x000000dc00dc7308 */ /* 0x000eac0000000800 */
        /* <DEDUP_REMOVED lines=16> */
[C---:B-----5:R-:W-:Y:S08]  /*17760*/  HMMA.16816.F32.BF16 R76, R4.reuse, R24, R76 ;  /* 0x00000018044c723c */ /* 0x060ff0000004184c */
[C---:B------:R-:W-:Y:S01]  /*17770*/  HMMA.16816.F32.BF16 R80, R4.reuse, R26, R80 ;  /* 0x0000001a0450723c */ /* 0x040fe20000041850 */
[----:B------:R-:W5:Y:S07]  /*17780*/  LDSM.16.MT88.4 R24, [R197+0xf000] ;  /* 0x00f00000c518783b */ /* 0x000f6e0000004200 */
[C---:B-1----:R-:W-:Y:S08]  /*17790*/  HMMA.16816.F32.BF16 R84, R4.reuse, R20, R84 ;  /* 0x000000140454723c */ /* 0x042ff00000041854 */
[C---:B------:R-:W-:Y:S01]  /*177a0*/  HMMA.16816.F32.BF16 R88, R4.reuse, R22, R88 ;  /* 0x000000160458723c */ /* 0x040fe20000041858 */
[----:B------:R-:W-:Y:S07]  /*177b0*/  LDSM.16.MT88.4 R20, [R196+0xf000] ;  /* 0x00f00000c414783b */ /* 0x000fee0000004200 */
[C---:B---3--:R-:W-:Y:S08]  /*177c0*/  HMMA.16816.F32.BF16 R92, R4.reuse, R16, R92 ;  /* 0x00000010045c723c */ /* 0x048ff0000004185c */
        /* <DEDUP_REMOVED lines=9> */
[----:B------:R-:W-:-:S02]  /*17860*/  FADD.FTZ R3, R170, R3 ;  /* 0x00000003aa037221 */ /* 0x000fc40000010000 */
[----:B------:R-:W-:Y:S02]  /*17870*/  FADD.FTZ R175, R175, R0 ;  /* 0x00000000afaf7221 */ /* 0x000fe40000010000 */
[----:B------:R-:W-:Y:S02]  /*17880*/  FADD.FTZ R0, R172, R3 ;  /* 0x00000003ac007221 */ /* 0x000fe40000010000 */
[----:B------:R-:W-:Y:S01]  /*17890*/  HMMA.16816.F32.BF16 R128, R4, R12, R128 ;  /* 0x0000000c0480723c */ /* 0x000fe20000041880 */
[----:B------:R-:W-:Y:S02]  /*178a0*/  FADD.FTZ R3, R218, R175 ;  /* 0x000000afda037221 */ /* 0x000fe40000010000 */
[----:B------:R-:W-:-:S05]  /*178b0*/  FADD.FTZ R0, R169, R0 ;  /* 0x00000000a9007221 */ /* 0x000fca0000010000 */
[C---:B------:R-:W-:Y:S01]  /*178c0*/  HMMA.16816.F32.BF16 R124, R4.reuse, R14, R124 ;  /* 0x0000000e047c723c */ /* 0x040fe2000004187c */
[----:B------:R-:W3:Y:S07]  /*178d0*/  LDSM.16.MT88.4 R12, [R194+0xf000] ;  /* 0x00f00000c20c783b */ /* 0x000eee0000004200 */
[C---:B--2---:R-:W-:Y:S08]  /*178e0*/  HMMA.16816.F32.BF16 R120, R4.reuse, R8, R120 ;  /* 0x000000080478723c */ /* 0x044ff00000041878 */
[C---:B------:R-:W-:Y:S01]  /*178f0*/  HMMA.16816.F32.BF16 R116, R4.reuse, R10, R116 ;  /* 0x0000000a0474723c */ /* 0x040fe20000041874 */
[----:B------:R-:W2:Y:S07]  /*17900*/  LDSM.16.MT88.4 R8, [R197+0x11000] ;  /* 0x01100000c508783b */ /* 0x000eae0000004200 */
[C---:B-----5:R-:W-:Y:S08]  /*17910*/  HMMA.16816.F32.BF16 R36, R4.reuse, R24, R36 ;  /* 0x000000180424723c */ /* 0x060ff00000041824 */
[C---:B------:R-:W-:Y:S01]  /*17920*/  HMMA.16816.F32.BF16 R40, R4.reuse, R26, R40 ;  /* 0x0000001a0428723c */ /* 0x040fe20000041828 */
[----:B------:R-:W4:Y:S07]  /*17930*/  LDSM.16.MT88.4 R24, [R196+0x11000] ;  /* 0x01100000c418783b */ /* 0x000f2e0000004200 */
[C---:B-1----:R-:W-:Y:S08]  /*17940*/  HMMA.16816.F32.BF16 R52, R4.reuse, R16, R52 ;  /* 0x000000100434723c */ /* 0x042ff00000041834 */
[C---:B---3--:R-:W-:Y:S08]  /*17950*/  HMMA.16816.F32.BF16 R60, R4.reuse, R12, R60 ;  /* 0x0000000c043c723c */ /* 0x048ff0000004183c */
[C---:B------:R-:W-:Y:S01]  /*17960*/  HMMA.16816.F32.BF16 R64, R4.reuse, R14, R64 ;  /* 0x0000000e0440723c */ /* 0x040fe20000041840 */
[----:B------:R-:W1:Y:S07]  /*17970*/  LDSM.16.MT88.4 R12, [R194+0x11000] ;  /* 0x01100000c20c783b */ /* 0x000e6e0000004200 */
[C---:B------:R-:W-:Y:S01]  /*17980*/  HMMA.16816.F32.BF16 R56, R4.reuse, R18, R56 ;  /* 0x000000120438723c */ /* 0x040fe20000041838 */
[----:B------:R-:W3:Y:S07]  /*17990*/  LDSM.16.MT88.4 R16, [R195+0x11000] ;  /* 0x01100000c310783b */ /* 0x000eee0000004200 */
        /* <DEDUP_REMOVED lines=55> */
[C---:B--2---:R-:W-:Y:S08]  /*17d10*/  HMMA.16816.F32.BF16 R76, R4.reuse, R8, R76 ;  /* 0x00000008044c723c */ /* 0x044ff0000004184c */
[C---:B------:R-:W-:Y:S08]  /*17d20*/  HMMA.16816.F32.BF16 R80, R4.reuse, R10, R80 ;  /* 0x0000000a0450723c */ /* 0x040ff00000041850 */
[C---:B----4-:R-:W-:Y:S08]  /*17d30*/  HMMA.16816.F32.BF16 R84, R4.reuse, R24, R84 ;  /* 0x000000180454723c */ /* 0x050ff00000041854 */
[C---:B------:R-:W-:Y:S08]  /*17d40*/  HMMA.16816.F32.BF16 R88, R4.reuse, R26, R88 ;  /* 0x0000001a0458723c */ /* 0x040ff00000041858 */
[C---:B-1----:R-:W-:Y:S08]  /*17d50*/  HMMA.16816.F32.BF16 R92, R4.reuse, R12, R92 ;  /* 0x0000000c045c723c */ /* 0x042ff0000004185c */
[----:B------:R-:W-:Y:S11]  /*17d60*/  HMMA.16816.F32.BF16 R96, R4, R14, R96 ;  /* 0x0000000e0460723c */ /* 0x000ff60000041860 */
[----:B------:R-:W-:Y:S08]  /*17d70*/  @!UPT UIADD3 URZ, URZ, URZ, URZ ;  /* 0x0000003f3f3ff290 */ /* 0x000ff0000fffe03f */
.L_x_5873:
[----:B------:R-:W-:Y:S05]  /*17d80*/  @!P1 BRA `(.L_x_5882) ;  /* 0x0000385000009947 */ /* 0x000fea0003800000 */
[C---:B------:R-:W-:Y:S01]  /*17d90*/  SHF.L.U64.HI R218, R138.reuse, 0x5, R139 ;  /* 0x000000058ada7819 */ /* 0x040fe2000001028b */
[----:B------:R-:W-:Y:S01]  /*17da0*/  IMAD.SHL.U32 R223, R138, 0x20, RZ ;  /* 0x000000208adf7824 */ /* 0x000fe200078e00ff */
[C---:B------:R-:W-:Y:S01]  /*17db0*/  SHF.L.U64.HI R220, R136.reuse, 0x5, R137 ;  /* 0x0000000588dc7819 */ /* 0x040fe20000010289 */
[----:B------:R-:W-:Y:S01]  /*17dc0*/  IMAD.SHL.U32 R225, R136, 0x20, RZ ;  /* 0x0000002088e17824 */ /* 0x000fe200078e00ff */
[----:B------:R-:W-:Y:S01]  /*17dd0*/  MOV R0, R3 ;  /* 0x0000000300007202 */ /* 0x000fe20000000f00 */
[----:B------:R-:W-:-:S02]  /*17de0*/  IMAD.MOV.U32 R2, RZ, RZ, R132 ;  /* 0x000000ffff027224 */ /* 0x000fc400078e0084 */
.L_x_5891:
        /* <DEDUP_REMOVED lines=76> */
.L_x_5884:
[----:B------:R-:W-:Y:S02]  /*182b0*/  ULDC.64 UR4, c[0x0][0x118] ;  /* 0x0000460000047ab9 */ /* 0x000fe40000000a00 */
[----:B------:R-:W2:Y:S02]  /*182c0*/  LD.E R10, [R132.64+0x40] ;  /* 0x00004004840a7980 */ /* 0x000ea4000c101900 */
[----:B--2---:R-:W-:Y:S04]  /*182d0*/  LEA R10, -R10, RZ, 0x6 ;  /* 0x000000ff0a0a7211 */ /* 0x004fe800078e31ff */
[----:B------:R-:W-:Y:S02]  /*182e0*/  SHF.R.S32.HI R5, RZ, 0x1f, R10 ;  /* 0x0000001fff057819 */ /* 0x000fe4000001140a */
.L_x_5885:
[----:B------:R-:W-:Y:S05]  /*182f0*/  BSYNC B0 ;  /* 0x0000000000007941 */ /* 0x000fea0003800000 */
.L_x_5883:
[C---:B------:R-:W-:Y:S01]  /*18300*/  LEA R202, P0, R10.reuse, R202, 0x1 ;  /* 0x000000ca0aca7211 */ /* 0x040fe200078008ff */
[----:B------:R-:W-:Y:S01]  /*18310*/  ULDC.64 UR4, c[0x0][0x118] ;  /* 0x0000460000047ab9 */ /* 0x000fe20000000a00 */
[----:B------:R-:W-:Y:S02]  /*18320*/  BSSY B1, `(.L_x_5886) ;  /* 0x000011c000017945 */ /* 0x000fe40003800000 */
[----:B------:R-:W-:Y:S02]  /*18330*/  LEA.HI.X R203, R10, R203, R5, 0x1, P0 ;  /* 0x000000cb0acb7211 */ /* 0x000fe400000f0c05 */
[C---:B------:R-:W-:Y:S03]  /*18340*/  IADD3 R12, P0, R223.reuse, R202, RZ ;  /* 0x000000cadf0c7210 */ /* 0x040fe60007f1e0ff */
[----:B------:R-:W-:Y:S01]  /*18350*/  @!PT LDS RZ, [RZ] ;  /* 0x00000000fffff984 */ /* 0x000fe20000000800 */
[----:B------:R-:W-:Y:S01]  /*18360*/  @!PT LDS RZ, [RZ] ;  /* 0x00000000fffff984 */ /* 0x000fe20000000800 */
[----:B------:R-:W-:Y:S01]  /*18370*/  @!PT LDS RZ, [RZ] ;  /* 0x00000000fffff984 */ /* 0x000fe20000000800 */
[----:B------:R1:W-:Y:S02]  /*18380*/  LDGSTS.E.BYPASS.LTC128B.128 [R209+0xc000], [R202.64] ;  /* 0x0c000000cad17fae */ /* 0x0003e4000b901d44 */
[C---:B------:R-:W-:Y:S01]  /*18390*/  IMAD.X R13, R218.reuse, 0x1, R203, P0 ;  /* 0x00000001da0d7824 */ /* 0x040fe200000e06cb */
[C---:B------:R-:W-:Y:S01]  /*183a0*/  IADD3 R6, P0, R223.reuse, R12, RZ ;  /* 0x0000000cdf067210 */ /* 0x040fe20007f1e0ff */
[----:B------:R1:W-:Y:S04]  /*183b0*/  LDGSTS.E.BYPASS.LTC128B.128 [R209+0xe000], [R202.64+0x80] ;  /* 0x0e000080cad17fae */ /* 0x0003e8000b901d44 */
[----:B------:R1:W-:Y:S01]  /*183c0*/  LDGSTS.E.BYPASS.LTC128B.128 [R209+0x10000], [R202.64+0x100] ;  /* 0x10000100cad17fae */ /* 0x0003e2000b901d44 */
[C---:B------:R-:W-:Y:S01]  /*183d0*/  IMAD.X R7, R218.reuse, 0x1, R13, P0 ;  /* 0x00000001da077824 */ /* 0x040fe200000e060d */
[----:B------:R-:W-:Y:S02]  /*183e0*/  IADD3 R4, P0, R223, R6, RZ ;  /* 0x00000006df047210 */ /* 0x000fe40007f1e0ff */
[----:B------:R2:W-:Y:S03]  /*183f0*/  LDGSTS.E.BYPASS.LTC128B.128 [R209+0xc800], [R12.64] ;  /* 0x0c8000000cd17fae */ /* 0x0005e6000b901d44 */
[----:B------:R-:W-:Y:S01]  /*18400*/  IMAD.X R5, R218, 0x1, R7, P0 ;  /* 0x00000001da057824 */ /* 0x000fe200000e0607 */
[----:B------:R2:W-:Y:S01]  /*18410*/  LDGSTS.E.BYPASS.LTC128B.128 [R209+0xe800], [R12.64+0x80] ;  /* 0x0e8000800cd17fae */ /* 0x0005e2000b901d44 */
[----:B------:R-:W-:Y:S03]  /*18420*/  ISETP.GT.AND P0, PT, R211, R198, PT ;  /* 0x000000c6d300720c */ /* 0x000fe60003f04270 */
        /* <DEDUP_REMOVED lines=8> */
[----:B------:R-:W3:Y:S04]  /*184b0*/  LDSM.16.M88.4 R8, [R192+0x6000] ;  /* 0x00600000c008783b */ /* 0x000ee80000000200 */
[----:B------:R-:W2:Y:S04]  /*184c0*/  LDSM.16.M88.4 R16, [R192+0x6800] ;  /* 0x00680000c010783b */ /* 0x000ea80000000200 */
        /* <DEDUP_REMOVED lines=8> */
[C---:B---3--:R-:W-:Y:S03]  /*18550*/  HMMA.16816.F32.BF16 R4, R32.reuse, R8, RZ ;  /* 0x000000082004723c */ /* 0x048fe600000418ff */
[----:B------:R-:W-:Y:S04]  /*18560*/  LDSM.16.M88.4 R160, [R189] ;  /* 0x00000000bda0783b */ /* 0x000fe80000000200 */
[----:B------:R-:W3:Y:S01]  /*18570*/  LDSM.16.M88.4 R164, [R187+0x6000] ;  /* 0x00600000bba4783b */ /* 0x000ee20000000200 */
[C---:B------:R-:W-:Y:S03]  /*18580*/  HMMA.16816.F32.BF16 R8, R32.reuse, R10, RZ ;  /* 0x0000000a2008723c */ /* 0x040fe600000418ff */
[----:B------:R-:W1:Y:S04]  /*18590*/  LDSM.16.M88.4 R168, [R187+0x6800] ;  /* 0x00680000bba8783b */ /* 0x000e680000000200 */
[----:B------:R-:W-:Y:S01]  /*185a0*/  LDSM.16.M88.4 R172, [R187+0x7800] ;  /* 0x00780000bbac783b */ /* 0x000fe20000000200 */
[C---:B--2---:R-:W-:Y:S08]  /*185b0*/  HMMA.16816.F32.BF16 R12, R32.reuse, R16, RZ ;  /* 0x00000010200c723c */ /* 0x044ff000000418ff */
[C---:B------:R-:W-:Y:S08]  /*185c0*/  HMMA.16816.F32.BF16 R16, R32.reuse, R18, RZ ;  /* 0x000000122010723c */ /* 0x040ff000000418ff */
[C---:B----4-:R-:W-:Y:S08]  /*185d0*/  HMMA.16816.F32.BF16 R20, R32.reuse, R24, RZ ;  /* 0x000000182014723c */ /* 0x050ff000000418ff */
[C---:B------:R-:W-:Y:S08]  /*185e0*/  HMMA.16816.F32.BF16 R24, R32.reuse, R26, RZ ;  /* 0x0000001a2018723c */ /* 0x040ff000000418ff */
[C---:B-----5:R-:W-:Y:S08]  /*185f0*/  HMMA.16816.F32.BF16 R28, R32.reuse, R136, RZ ;  /* 0x00000088201c723c */ /* 0x060ff000000418ff */
[----:B------:R-:W-:Y:S01]  /*18600*/  HMMA.16816.F32.BF16 R32, R32, R138, RZ ;  /* 0x0000008a2020723c */ /* 0x000fe200000418ff */
[----:B------:R-:W2:Y:S07]  /*18610*/  LDSM.16.M88.4 R136, [R187+0x7000] ;  /* 0x00700000bb88783b */ /* 0x000eae0000000200 */
        /* <DEDUP_REMOVED lines=13> */
[C---:B---3--:R-:W-:Y:S08]  /*186f0*/  HMMA.16816.F32.BF16 R4, R160.reuse, R164, R4 ;  /* 0x000000a4a004723c */ /* 0x048ff00000041804 */
[C---:B------:R-:W-:Y:S01]  /*18700*/  HMMA.16816.F32.BF16 R8, R160.reuse, R166, R8 ;  /* 0x000000a6a008723c */ /* 0x040fe20000041808 */
[----:B------:R-:W-:Y:S07]  /*18710*/  LDSM.16.M88.4 R164, [R192+0x8000] ;  /* 0x00800000c0a4783b */ /* 0x000fee0000000200 */
[C---:B------:R-:W-:Y:S08]  /*18720*/  HMMA.16816.F32.BF16 R12, R160.reuse, R168, R12 ;  /* 0x000000a8a00c723c */ /* 0x040ff0000004180c */
        /* <DEDUP_REMOVED lines=137> */
[-C--:B------:R-:W-:Y:S04]  /*18fc0*/  LOP3.LUT R3, R3, R142.reuse, RZ, 0x3c, !PT ;  /* 0x0000008e03037212 */ /* 0x080fe800078e3cff */
[----:B------:R-:W-:Y:S02]  /*18fd0*/  ISETP.GE.AND P2, PT, R3, RZ, PT ;  /* 0x000000ff0300720c */ /* 0x000fe40003f46270 */
[----:B------:R-:W-:Y:S01]  /*18fe0*/  LOP3.LUT R3, RZ, R142, RZ, 0x33, !PT ;  /* 0x0000008eff037212 */ /* 0x000fe200078e33ff */
        /* <DEDUP_REMOVED lines=48> */
.L_x_5889:
[----:B------:R-:W-:Y:S02]  /*192f0*/  ULDC.64 UR4, c[0x0][0x118] ;  /* 0x0000460000047ab9 */ /* 0x000fe40000000a00 */
[----:B------:R-:W2:Y:S02]  /*19300*/  LD.E R142, [R132.64+0x38] ;  /* 0x00003804848e7980 */ /* 0x000ea4000c101900 */
[----:B--2---:R-:W-:Y:S04]  /*19310*/  LEA R142, -R142, RZ, 0x6 ;  /* 0x000000ff8e8e7211 */ /* 0x004fe800078e31ff */
[----:B------:R-:W-:Y:S02]  /*19320*/  SHF.R.S32.HI R137, RZ, 0x1f, R142 ;  /* 0x0000001fff897819 */ /* 0x000fe4000001148e */
.L_x_5890:
[----:B------:R-:W-:Y:S05]  /*19330*/  BSYNC B0 ;  /* 0x0000000000007941 */ /* 0x000fea0003800000 */
.L_x_5888:
[C---:B------:R-:W-:Y:S01]  /*19340*/  LEA R200, P0, R142.reuse, R200, 0x1 ;  /* 0x000000c88ec87211 */ /* 0x040fe200078008ff */
[----:B------:R-:W-:Y:S03]  /*19350*/  ULDC.64 UR4, c[0x0][0x118] ;  /* 0x0000460000047ab9 */ /* 0x000fe60000000a00 */
[----:B------:R-:W-:Y:S02]  /*19360*/  LEA.HI.X R199, R142, R199, R137, 0x1, P0 ;  /* 0x000000c78ec77211 */ /* 0x000fe400000f0c89 */
[C---:B------:R-:W-:Y:S03]  /*19370*/  IADD3 R140, P0, R225.reuse, R200, RZ ;  /* 0x000000c8e18c7210 */ /* 0x040fe60007f1e0ff */
[--C-:B------:R-:W-:Y:S02]  /*19380*/  IMAD.MOV.U32 R201, RZ, RZ, R199.reuse ;  /* 0x000000ffffc97224 */ /* 0x100fe400078e00c7 */
[C---:B------:R-:W-:Y:S01]  /*19390*/  IMAD.X R141, R220.reuse, 0x1, R199, P0 ;  /* 0x00000001dc8d7824 */ /* 0x040fe200000e06c7 */
[C---:B------:R-:W-:Y:S02]  /*193a0*/  IADD3 R138, P0, R225.reuse, R140, RZ ;  /* 0x0000008ce18a7210 */ /* 0x040fe40007f1e0ff */
[----:B------:R-:W-:Y:S01]  /*193b0*/  @!PT LDS RZ, [RZ] ;  /* 0x00000000fffff984 */ /* 0x000fe20000000800 */
[----:B------:R-:W-:Y:S01]  /*193c0*/  @!PT LDS RZ, [RZ] ;  /* 0x00000000fffff984 */ /* 0x000fe20000000800 */
[----:B------:R-:W-:Y:S01]  /*193d0*/  @!PT LDS RZ, [RZ] ;  /* 0x00000000fffff984 */ /* 0x000fe20000000800 */
[----:B------:R1:W-:Y:S03]  /*193e0*/  LDGSTS.E.BYPASS.LTC128B.128 [R209+0x6000], [R200.64] ;  /* 0x06000000c8d17fae */ /* 0x0003e6000b901d44 */
[C---:B------:R-:W-:Y:S01]  /*193f0*/  IMAD.X R139, R220.reuse, 0x1, R141, P0 ;  /* 0x00000001dc8b7824 */ /* 0x040fe200000e068d */
[----:B------:R1:W-:Y:S01]  /*19400*/  LDGSTS.E.BYPASS.LTC128B.128 [R209+0x8000], [R200.64+0x80] ;  /* 0x08000080c8d17fae */ /* 0x0003e2000b901d44 */
[----:B------:R-:W-:Y:S03]  /*19410*/  IADD3 R136, P0, R225, R138, RZ ;  /* 0x0000008ae1887210 */ /* 0x000fe60007f1e0ff */
[----:B------:R1:W-:Y:S02]  /*19420*/  LDGSTS.E.BYPASS.LTC128B.128 [R209+0xa000], [R200.64+0x100] ;  /* 0x0a000100c8d17fae */ /* 0x0003e4000b901d44 */
[----:B------:R-:W-:Y:S02]  /*19430*/  IMAD.X R137, R220, 0x1, R139, P0 ;  /* 0x00000001dc897824 */ /* 0x000fe400000e068b */
        /* <DEDUP_REMOVED lines=10> */
.L_x_5887:
[----:B------:R-:W-:Y:S05]  /*194e0*/  BSYNC B1 ;  /* 0x0000000000017941 */ /* 0x000fea0003800000 */
.L_x_5886:
        /* <DEDUP_REMOVED lines=360> */
[----:B------:R-:W-:Y:S01]  /*1ab70*/  FMUL.FTZ R82, R0, R82 ;  /* 0x0000005200527220 */ /* 0x000fe20000410000 */
        /* <DEDUP_REMOVED lines=35> */
[----:B------:R-:W-:Y:S01]  /*1adb0*/  FADD.FTZ R167, R167, R168 ;  /* 0x000000a8a7a77221 */ /* 0x000fe20000010000 */
[----:B------:R-:W-:Y:S01]  /*1adc0*/  F2FP.BF16.PACK_AB R137, R241, R238 ;  /* 0x000000eef189723e */ /* 0x000fe200000010ff */
[C---:B------:R-:W-:Y:S01]  /*1add0*/  HMMA.16816.F32.BF16 R8, R100.reuse, R114, R8 ;  /* 0x000000726408723c */ /* 0x040fe20000041808 */
[----:B------:R-:W-:Y:S03]  /*1ade0*/  LDSM.16.MT88.4 R112, [R196+0x10800] ;  /* 0x01080000c470783b */ /* 0x000fe60000004200 */
[----:B---3--:R-:W-:Y:S01]  /*1adf0*/  F2FP.BF16.PACK_AB R139, R133, R240 ;  /* 0x000000f0858b723e */ /* 0x008fe200000010ff */
[----:B------:R-:W-:Y:S02]  /*1ae00*/  FADD.FTZ R166, R166, R167 ;  /* 0x000000a7a6a67221 */ /* 0x000fe40000010000 */
[----:B------:R-:W-:Y:S01]  /*1ae10*/  IMAD.MOV.U32 R0, RZ, RZ, R3 ;  /* 0x000000ffff007224 */ /* 0x000fe200078e0003 */
[C---:B------:R-:W-:Y:S04]  /*1ae20*/  HMMA.16816.F32.BF16 R12, R100.reuse, R108, R12 ;  /* 0x0000006c640c723c */ /* 0x040fe8000004180c */
        /* <DEDUP_REMOVED lines=94> */
[----:B------:R-:W-:Y:S01]  /*1b410*/  FADD.FTZ R172, R172, R5 ;  /* 0x00000005acac7221 */ /* 0x000fe20000010000 */
[C---:B---3--:R-:W-:Y:S03]  /*1b420*/  HMMA.16816.F32.BF16 R84, R136.reuse, R8, R84 ;  /* 0x000000088854723c */ /* 0x048fe60000041854 */
[----:B------:R-:W-:Y:S02]  /*1b430*/  FADD.FTZ R5, R201, R166 ;  /* 0x000000a6c9057221 */ /* 0x000fe40000010000 */
[----:B------:R-:W-:Y:S02]  /*1b440*/  FADD.FTZ R173, R173, R172 ;  /* 0x000000acadad7221 */ /* 0x000fe40000010000 */
[----:B------:R-:W-:Y:S01]  /*1b450*/  FADD.FTZ R5, R222, R5 ;  /* 0x00000005de057221 */ /* 0x000fe20000010000 */
[C---:B------:R-:W-:Y:S04]  /*1b460*/  HMMA.16816.F32.BF16 R88, R136.reuse, R10, R88 ;  /* 0x0000000a8858723c */ /* 0x040fe80000041858 */
[----:B------:R-:W-:Y:S02]  /*1b470*/  FADD.FTZ R174, R174, R173 ;  /* 0x000000adaeae7221 */ /* 0x000fe40000010000 */
[----:B------:R-:W-:Y:S02]  /*1b480*/  FADD.FTZ R224, R224, R5 ;  /* 0x00000005e0e07221 */ /* 0x000fe40000010000 */
[----:B------:R-:W-:Y:S01]  /*1b490*/  FADD.FTZ R175, R175, R174 ;  /* 0x000000aeafaf7221 */ /* 0x000fe20000010000 */
[C---:B-1----:R-:W-:Y:S03]  /*1b4a0*/  HMMA.16816.F32.BF16 R92, R136.reuse, R12, R92 ;  /* 0x0000000c885c723c */ /* 0x042fe6000004185c */
[----:B------:R-:W-:Y:S02]  /*1b4b0*/  FADD.FTZ R227, R227, R224 ;  /* 0x000000e0e3e37221 */ /* 0x000fe40000010000 */
[----:B------:R-:W-:Y:S02]  /*1b4c0*/  FADD.FTZ R226, R226, R175 ;  /* 0x000000afe2e27221 */ /* 0x000fe40000010000 */
[----:B------:R-:W-:Y:S01]  /*1b4d0*/  FADD.FTZ R230, R230, R227 ;  /* 0x000000e3e6e67221 */ /* 0x000fe20000010000 */
[----:B------:R-:W-:Y:S04]  /*1b4e0*/  HMMA.16816.F32.BF16 R96, R136, R14, R96 ;  /* 0x0000000e8860723c */ /* 0x000fe80000041860 */
[----:B------:R-:W-:Y:S02]  /*1b4f0*/  FADD.FTZ R229, R229, R226 ;  /* 0x000000e2e5e57221 */ /* 0x000fe40000010000 */
[----:B------:R-:W-:Y:S02]  /*1b500*/  FADD.FTZ R233, R233, R230 ;  /* 0x000000e6e9e97221 */ /* 0x000fe40000010000 */
[----:B------:R-:W-:Y:S04]  /*1b510*/  FADD.FTZ R228, R228, R229 ;  /* 0x000000e5e4e47221 */ /* 0x000fe80000010000 */
[----:B------:R-:W-:Y:S02]  /*1b520*/  FADD.FTZ R232, R232, R233 ;  /* 0x000000e9e8e87221 */ /* 0x000fe40000010000 */
        /* <DEDUP_REMOVED lines=9> */
[----:B------:R-:W-:Y:S01]  /*1b5c0*/  FADD.FTZ R219, R133, R240 ;  /* 0x000000f085db7221 */ /* 0x000fe20000010000 */
[----:B------:R-:W-:-:S05]  /*1b5d0*/  @P0 BRA `(.L_x_5891) ;  /* 0xffffc81000000947 */ /* 0x000fca000383ffff */
.L_x_5882:
        /* <DEDUP_REMOVED lines=11> */
.L_x_5905:
[----:B--23--:R-:W-:Y:S01]  /*1b690*/  FADD.FTZ R221, R6, R221 ;  /* 0x000000dd06dd7221 */ /* 0x00cfe20000010000 */
[----:B------:R-:W-:Y:S05]  /*1b6a0*/  BRA.DIV ~URZ, `(.L_x_5893) ;  /* 0x00001a927f007947 */ /* 0x000fea000b800000 */
[----:B------:R-:W2:Y:S04]  /*1b6b0*/  SHFL.BFLY PT, R0, R219, 0x2, 0x1f ;  /* 0x0c401f00db007f89 */ /* 0x000ea800000e0000 */
[----:B------:R-:W3:Y:S01]  /*1b6c0*/  SHFL.BFLY PT, R10, R221, 0x1, 0x1f ;  /* 0x0c201f00dd0a7f89 */ /* 0x000ee200000e0000 */
[----:B--2---:R-:W-:Y:S02]  /*1b6d0*/  FADD.FTZ R7, R0, R219 ;  /* 0x000000db00077221 */ /* 0x004fe40000010000 */
[----:B---3--:R-:W-:-:S03]  /*1b6e0*/  FADD.FTZ R10, R221, R10 ;  /* 0x0000000add0a7221 */ /* 0x008fc60000010000 */
[----:B------:R2:W3:Y:S04]  /*1b6f0*/  SHFL.BFLY PT, R6, R7, 0x1, 0x1f ;  /* 0x0c201f0007067f89 */ /* 0x0004e800000e0000 */
.L_x_5906:
        /* <DEDUP_REMOVED lines=266> */
.L_x_5895:
[----:B------:R-:W-:Y:S02]  /*1c7a0*/  ULDC.64 UR4, c[0x0][0x118] ;  /* 0x0000460000047ab9 */ /* 0x000fe40000000a00 */
[----:B------:R-:W2:Y:S04]  /*1c7b0*/  LD.E R2, [R8.64+0x60] ;  /* 0x0000600408027980 */ /* 0x000ea8000c101900 */
[----:B------:R-:W3:Y:S01]  /*1c7c0*/  LD.E R210, [R8.64+0xb4] ;  /* 0x0000b40408d27980 */ /* 0x000ee2000c101900 */
[----:B--2---:R-:W-:-:S04]  /*1c7d0*/  IMAD R3, R2, R206, R205 ;  /* 0x000000ce02037224 */ /* 0x004fc800078e02cd */
[----:B---3--:R-:W-:Y:S02]  /*1c7e0*/  IMAD R210, R210, R3, RZ ;  /* 0x00000003d2d27224 */ /* 0x008fe400078e02ff */
.L_x_5896:
[----:B------:R-:W-:Y:S05]  /*1c7f0*/  BSYNC B0 ;  /* 0x0000000000007941 */ /* 0x000fea0003800000 */
.L_x_5894:
[----:B------:R-:W-:Y:S02]  /*1c800*/  ULDC.64 UR4, c[0x0][0x118] ;  /* 0x0000460000047ab9 */ /* 0x000fe40000000a00 */
[----:B------:R1:W5:Y:S04]  /*1c810*/  LD.E.64 R66, [R8.64+0x70] ;  /* 0x0000700408427980 */ /* 0x000368000c101b00 */
[----:B------:R1:W5:Y:S01]  /*1c820*/  LD.E.64 R68, [R8.64+0xa0] ;  /* 0x0000a00408447980 */ /* 0x000362000c101b00 */
[----:B------:R-:W-:Y:S01]  /*1c830*/  WARPSYNC 0xffffffff ;  /* 0xffffffff00007948 */ /* 0x000fe20003800000 */
[----:B------:R-:W-:Y:S01]  /*1c840*/  SHF.R.S32.HI R10, RZ, 0x1f, R13 ;  /* 0x0000001fff0a7819 */ /* 0x000fe2000001140d */
[----:B------:R-:W-:Y:S01]  /*1c850*/  BSSY B0, `(.L_x_5897) ;  /* 0x000002b000007945 */ /* 0x000fe20003800000 */
[----:B------:R-:W-:Y:S02]  /*1c860*/  BAR.SYNC.DEFER_BLOCKING 0x0 ;  /* 0x0000000000007b1d */ /* 0x000fe40000010000 */
[----:B------:R-:W-:-:S04]  /*1c870*/  LEA.HI R10, R10, R13, RZ, 0x2 ;  /* 0x0000000d0a0a7211 */ /* 0x000fc800078f10ff */
[----:B------:R-:W2:Y:S01]  /*1c880*/  S2R R2, SR_TID.X ;  /* 0x0000000000027919 */ /* 0x000ea20000002100 */
[----:B------:R-:W-:Y:S02]  /*1c890*/  LOP3.LUT R10, R10, 0xffffffc, RZ, 0xc0, !PT ;  /* 0x0ffffffc0a0a7812 */ /* 0x000fe400078ec0ff */
[----:B-1----:R-:W-:Y:S01]  /*1c8a0*/  LOP3.LUT R9, R11, 0xffffffe0, RZ, 0xc0, !PT ;  /* 0xffffffe00b097812 */ /* 0x002fe200078ec0ff */
[----:B------:R1:W3:Y:S04]  /*1c8b0*/  LDS.128 R56, [R209] ;  /* 0x00000000d1387984 */ /* 0x0002e80000000c00 */
[----:B------:R-:W-:Y:S01]  /*1c8c0*/  IMAD.IADD R9, R4, 0x1, -R9 ;  /* 0x0000000104097824 */ /* 0x000fe200078e0a09 */
[----:B------:R1:W4:Y:S01]  /*1c8d0*/  LDS.128 R52, [R209+0x800] ;  /* 0x00080000d1347984 */ /* 0x0003220000000c00 */
[----:B--2---:R-:W-:-:S03]  /*1c8e0*/  SHF.R.S32.HI R3, RZ, 0x1f, R2 ;  /* 0x0000001fff037819 */ /* 0x004fc60000011402 */
[----:B------:R1:W2:Y:S01]  /*1c8f0*/  LDS.128 R48, [R209+0x1000] ;  /* 0x00100000d1307984 */ /* 0x0002a20000000c00 */
[----:B------:R-:W-:Y:S02]  /*1c900*/  LOP3.LUT P0, RZ, R9, 0x3, RZ, 0xc0, !PT ;  /* 0x0000000309ff7812 */ /* 0x000fe4000780c0ff */
[----:B------:R-:W-:Y:S01]  /*1c910*/  LEA.HI R3, R3, R2, RZ, 0x5 ;  /* 0x0000000203037211 */ /* 0x000fe200078f28ff */
[----:B------:R1:W1:Y:S03]  /*1c920*/  LDS.128 R44, [R209+0x1800] ;  /* 0x00180000d12c7984 */ /* 0x0002660000000c00 */
[----:B------:R-:W-:Y:S01]  /*1c930*/  LOP3.LUT R3, R3, 0xffffffe0, RZ, 0xc0, !PT ;  /* 0xffffffe003037812 */ /* 0x000fe200078ec0ff */
[----:B------:R1:W1:Y:S04]  /*1c940*/  LDS.128 R40, [R209+0x2000] ;  /* 0x00200000d1287984 */ /* 0x0002680000000c00 */
[----:B------:R1:W1:Y:S01]  /*1c950*/  LDS.128 R36, [R209+0x2800] ;  /* 0x00280000d1247984 */ /* 0x0002620000000c00 */
[----:B------:R-:W-:-:S03]  /*1c960*/  IMAD.IADD R3, R2, 0x1, -R3 ;  /* 0x0000000102037824 */ /* 0x000fc600078e0a03 */
[----:B------:R1:W1:Y:S02]  /*1c970*/  LDS.128 R32, [R209+0x3000] ;  /* 0x00300000d1207984 */ /* 0x0002640000000c00 */
[----:B------:R-:W-:Y:S02]  /*1c980*/  SHF.R.S32.HI R8, RZ, 0x1f, R3 ;  /* 0x0000001fff087819 */ /* 0x000fe40000011403 */
[----:B------:R1:W1:Y:S02]  /*1c990*/  LDS.128 R28, [R209+0x3800] ;  /* 0x00380000d11c7984 */ /* 0x0002640000000c00 */
[----:B------:R-:W-:Y:S01]  /*1c9a0*/  LEA.HI R8, R8, R3, RZ, 0x2 ;  /* 0x0000000308087211 */ /* 0x000fe200078f10ff */
[----:B------:R-:W-:Y:S01]  /*1c9b0*/  IMAD.IADD R3, R13, 0x1, -R10 ;  /* 0x000000010d037824 */ /* 0x000fe200078e0a0a */
[----:B------:R1:W1:Y:S02]  /*1c9c0*/  LDS.128 R24, [R209+0x4000] ;  /* 0x00400000d1187984 */ /* 0x0002640000000c00 */
[----:B------:R-:W-:-:S02]  /*1c9d0*/  SHF.R.S32.HI R8, RZ, 0x2, R8 ;  /* 0x00000002ff087819 */ /* 0x000fc40000011408 */
[----:B------:R1:W1:Y:S03]  /*1c9e0*/  LDS.128 R20, [R209+0x4800] ;  /* 0x00480000d1147984 */ /* 0x0002660000000c00 */
[----:B------:R-:W-:Y:S01]  /*1c9f0*/  IMAD R3, R3, 0x10, R8 ;  /* 0x0000001003037824 */ /* 0x000fe200078e0208 */
        /* <DEDUP_REMOVED lines=16> */
.L_x_5898:
[----:B---34-:R-:W-:Y:S05]  /*1cb00*/  BSYNC B0 ;  /* 0x0000000000007941 */ /* 0x018fea0003800000 */
.L_x_5897:
[----:B------:R-:W-:Y:S01]  /*1cb10*/  LEA.HI R3, R5, R4, RZ, 0x3 ;  /* 0x0000000405037211 */ /* 0x000fe200078f18ff */
[----:B------:R-:W-:Y:S01]  /*1cb20*/  IMAD.SHL.U32 R207, R207, 0x40, RZ ;  /* 0x00000040cfcf7824 */ /* 0x000fe200078e00ff */
[----:B------:R-:W-:Y:S02]  /*1cb30*/  BSSY B0, `(.L_x_5899) ;  /* 0x0000022000007945 */ /* 0x000fe40003800000 */
[----:B------:R-:W-:Y:S01]  /*1cb40*/  LOP3.LUT R3, R3, 0xfffffff8, RZ, 0xc0, !PT ;  /* 0xfffffff803037812 */ /* 0x000fe200078ec0ff */
[----:B------:R-:W-:-:S04]  /*1cb50*/  IMAD R5, R65, R207, RZ ;  /* 0x000000cf41057224 */ /* 0x000fc800078e02ff */
[----:B------:R-:W-:Y:S01]  /*1cb60*/  IMAD.IADD R3, R4, 0x1, -R3 ;  /* 0x0000000104037824 */ /* 0x000fe200078e0a03 */
[----:B------:R-:W-:-:S03]  /*1cb70*/  SHF.R.S32.HI R4, RZ, 0x1f, R207 ;  /* 0x0000001fff047819 */ /* 0x000fc600000114cf */
[----:B------:R-:W-:Y:S01]  /*1cb80*/  IMAD.SHL.U32 R8, R3, 0x8, RZ ;  /* 0x0000000803087824 */ /* 0x000fe200078e00ff */
[----:B------:R-:W-:Y:S01]  /*1cb90*/  SHF.R.S32.HI R3, RZ, 0x1f, R2 ;  /* 0x0000001fff037819 */ /* 0x000fe20000011402 */
[----:B------:R-:W-:-:S03]  /*1cba0*/  IMAD R5, R64, R4, R5 ;  /* 0x0000000440057224 */ /* 0x000fc600078e0205 */
[----:B------:R-:W-:Y:S02]  /*1cbb0*/  SHF.R.S32.HI R9, RZ, 0x1f, R8 ;  /* 0x0000001fff097819 */ /* 0x000fe40000011408 */
[----:B------:R-:W-:-:S03]  /*1cbc0*/  LEA.HI R3, R3, R2, RZ, 0x3 ;  /* 0x0000000203037211 */ /* 0x000fc600078f18ff */
[----:B------:R-:W-:Y:S01]  /*1cbd0*/  IMAD.WIDE.U32 R8, R64, R207, R8 ;  /* 0x000000cf40087225 */ /* 0x000fe200078e0008 */
[----:B------:R-:W-:-:S03]  /*1cbe0*/  SHF.R.S32.HI R3, RZ, 0x3, R3 ;  /* 0x00000003ff037819 */ /* 0x000fc60000011403 */
[----:B------:R-:W-:Y:S01]  /*1cbf0*/  IMAD.IADD R207, R208, 0x1, -R207 ;  /* 0x00000001d0cf7824 */ /* 0x000fe200078e0acf */
[----:B------:R-:W-:-:S04]  /*1cc00*/  IADD3 R6, P0, R6, R8, RZ ;  /* 0x0000000806067210 */ /* 0x000fc80007f1e0ff */
[----:B------:R-:W-:Y:S01]  /*1cc10*/  IADD3.X R7, R0, R9, R5, P0, !PT ;  /* 0x0000000900077210 */ /* 0x000fe200007fe405 */
[----:B------:R-:W-:Y:S01]  /*1cc20*/  IMAD R5, R15, R205, RZ ;  /* 0x000000cd0f057224 */ /* 0x000fe200078e02ff */
[----:B------:R-:W-:Y:S02]  /*1cc30*/  ISETP.GE.AND P0, PT, R3, R207, PT ;  /* 0x000000cf0300720c */ /* 0x000fe40003f06270 */
[----:B------:R-:W-:-:S05]  /*1cc40*/  SHF.R.S32.HI R0, RZ, 0x1f, R205 ;  /* 0x0000001fff007819 */ /* 0x000fca00000114cd */
[C---:B------:R-:W-:Y:S01]  /*1cc50*/  IMAD R0, R14.reuse, R0, R5 ;  /* 0x000000000e007224 */ /* 0x040fe200078e0205 */
[----:B------:R-:W-:Y:S01]  /*1cc60*/  SHF.R.S32.HI R5, RZ, 0x1f, R3 ;  /* 0x0000001fff057819 */ /* 0x000fe20000011403 */
[----:B------:R-:W-:-:S04]  /*1cc70*/  IMAD.WIDE.U32 R14, R14, R205, R6 ;  /* 0x000000cd0e0e7225 */ /* 0x000fc800078e0006 */
[----:B------:R-:W-:Y:S01]  /*1cc80*/  IMAD.IADD R11, R15, 0x1, R0 ;  /* 0x000000010f0b7824 */ /* 0x000fe200078e0200 */
[----:B------:R-:W-:Y:S05]  /*1cc90*/  @P0 BRA `(.L_x_5900) ;  /* 0x000000b000000947 */ /* 0x000fea0003800000 */
[----:B------:R-:W-:Y:S01]  /*1cca0*/  MOV R10, R14 ;  /* 0x0000000e000a7202 */ /* 0x000fe20000000f00 */
[----:B------:R-:W-:Y:S01]  /*1ccb0*/  IMAD R0, R65, R3, RZ ;  /* 0x0000000341007224 */ /* 0x000fe200078e02ff */
[----:B------:R-:W-:-:S03]  /*1ccc0*/  ULDC.64 UR4, c[0x0][0x118] ;  /* 0x0000460000047ab9 */ /* 0x000fc60000000a00 */
[----:B------:R-:W-:-:S04]  /*1ccd0*/  IMAD.WIDE.U32 R6, R3, R64, R10 ;  /* 0x0000004003067225 */ /* 0x000fc800078e000a */
[----:B------:R-:W-:Y:S01]  /*1cce0*/  IMAD R0, R64, R5, R0 ;  /* 0x0000000540007224 */ /* 0x000fe200078e0200 */
[----:B-----5:R-:W-:-:S04]  /*1ccf0*/  LEA R8, P0, R6, R66, 0x1 ;  /* 0x0000004206087211 */ /* 0x020fc800078008ff */
[----:B------:R-:W-:-:S04]  /*1cd00*/  IADD3 R7, R7, R0, RZ ;  /* 0x0000000007077210 */ /* 0x000fc80007ffe0ff */
[----:B------:R-:W-:-:S05]  /*1cd10*/  LEA.HI.X R9, R6, R67, R7, 0x1, P0 ;  /* 0x0000004306097211 */ /* 0x000fca00000f0c07 */
[----:B------:R3:W-:Y:S04]  /*1cd20*/  ST.E.128 [R8.64], R56 ;  /* 0x0000003808007985 */ /* 0x0007e8000c101d04 */
[----:B-1----:R3:W-:Y:S04]  /*1cd30*/  ST.E.128 [R8.64+0x80], R40 ;  /* 0x0000802808007985 */ /* 0x0027e8000c101d04 */
[----:B------:R3:W-:Y:S02]  /*1cd40*/  ST.E.128 [R8.64+0x100], R24 ;  /* 0x0001001808007985 */ /* 0x0007e4000c101d04 */
.L_x_5900:
[----:B------:R-:W-:Y:S05]  /*1cd50*/  BSYNC B0 ;  /* 0x0000000000007941 */ /* 0x000fea0003800000 */
.L_x_5899:
[----:B------:R-:W-:Y:S01]  /*1cd60*/  IADD3 R0, R3, 0x10, RZ ;  /* 0x0000001003007810 */ /* 0x000fe20007ffe0ff */
[----:B------:R-:W-:Y:S03]  /*1cd70*/  BSSY B0, `(.L_x_5901) ;  /* 0x0000011000007945 */ /* 0x000fe60003800000 */
[----:B------:R-:W-:-:S13]  /*1cd80*/  ISETP.GE.AND P0, PT, R0, R207, PT ;  /* 0x000000cf0000720c */ /* 0x000fda0003f06270 */
[----:B------:R-:W-:Y:S05]  /*1cd90*/  @P0 BRA `(.L_x_5902) ;  /* 0x000000e000000947 */ /* 0x000fea0003800000 */
[----:B---3--:R-:W-:Y:S01]  /*1cda0*/  IADD3 R9, P0, R3, 0x10, RZ ;  /* 0x0000001003097810 */ /* 0x008fe20007f1e0ff */
[----:B------:R-:W-:Y:S01]  /*1cdb0*/  IMAD.MOV.U32 R12, RZ, RZ, R14 ;  /* 0x000000ffff0c7224 */ /* 0x000fe200078e000e */
[----:B------:R-:W-:Y:S01]  /*1cdc0*/  MOV R13, R11 ;  /* 0x0000000b000d7202 */ /* 0x000fe20000000f00 */
[----:B------:R-:W-:Y:S02]  /*1cdd0*/  ULDC.64 UR4, c[0x0][0x118] ;  /* 0x0000460000047ab9 */ /* 0x000fe40000000a00 */
[----:B------:R-:W-:Y:S02]  /*1cde0*/  IMAD.X R7, RZ, RZ, R5, P0 ;  /* 0x000000ffff077224 */ /* 0x000fe400000e0605 */
[----:B------:R-:W-:-:S04]  /*1cdf0*/  IMAD.WIDE.U32 R12, R64, R9, R12 ;  /* 0x00000009400c7225 */ /* 0x000fc800078e000c */
[----:B------:R-:W-:Y:S01]  /*1ce00*/  IMAD R7, R7, R64, RZ ;  /* 0x0000004007077224 */ /* 0x000fe200078e02ff */
[----:B-----5:R-:W-:-:S03]  /*1ce10*/  LEA R6, P0, R12, R66, 0x1 ;  /* 0x000000420c067211 */ /* 0x020fc600078008ff */
[----:B------:R-:W-:-:S05]  /*1ce20*/  IMAD R7, R65, R9, R7 ;  /* 0x0000000941077224 */ /* 0x000fca00078e0207 */
[----:B------:R-:W-:-:S04]  /*1ce30*/  IADD3 R7, R13, R7, RZ ;  /* 0x000000070d077210 */ /* 0x000fc80007ffe0ff */
[----:B------:R-:W-:-:S05]  /*1ce40*/  LEA.HI.X R7, R12, R67, R7, 0x1, P0 ;  /* 0x000000430c077211 */ /* 0x000fca00000f0c07 */
[----:B------:R3:W-:Y:S04]  /*1ce50*/  ST.E.128 [R6.64], R52 ;  /* 0x0000003406007985 */ /* 0x0007e8000c101d04 */
[----:B-1----:R3:W-:Y:S04]  /*1ce60*/  ST.E.128 [R6.64+0x80], R36 ;  /* 0x0000802406007985 */ /* 0x0027e8000c101d04 */
[----:B------:R3:W-:Y:S02]  /*1ce70*/  ST.E.128 [R6.64+0x100], R20 ;  /* 0x0001001406007985 */ /* 0x0007e4000c101d04 */
.L_x_5902:
[----:B------:R-:W-:Y:S05]  /*1ce80*/  BSYNC B0 ;  /* 0x0000000000007941 */ /* 0x000fea0003800000 */
.L_x_5901:
        /* <DEDUP_REMOVED lines=15> */
[----:B--2---:R2:W-:Y:S04]  /*1cf80*/  ST.E.128 [R6.64], R48 ;  /* 0x0000003006007985 */ /* 0x0045e8000c101d04 */
[----:B-1----:R2:W-:Y:S04]  /*1cf90*/  ST.E.128 [R6.64+0x80], R32 ;  /* 0x0000802006007985 */ /* 0x0025e8000c101d04 */
[----:B------:R2:W-:Y:S02]  /*1cfa0*/  ST.E.128 [R6.64+0x100], R16 ;  /* 0x0001001006007985 */ /* 0x0005e4000c101d04 */
.L_x_5904:
[----:B------:R-:W-:Y:S05]  /*1cfb0*/  BSYNC B0 ;  /* 0x0000000000007941 */ /* 0x000fea0003800000 */
.L_x_5903:
[----:B------:R-:W-:Y:S01]  /*1cfc0*/  IADD3 R0, R3, 0x30, RZ ;  /* 0x0000003003007810 */ /* 0x000fe20007ffe0ff */
[----:B------:R-:W-:-:S03]  /*1cfd0*/  IMAD.MOV.U32 R205, RZ, RZ, 0x0 ;  /* 0x00000000ffcd7424 */ /* 0x000fc600078e00ff */
[----:B------:R-:W-:-:S13]  /*1cfe0*/  ISETP.GE.AND P0, PT, R0, R207, PT ;  /* 0x000000cf0000720c */ /* 0x000fda0003f06270 */
[----:B------:R-:W-:Y:S05]  /*1cff0*/  @P0 RET.REL.NODEC R204 `(_ZN5flash24flash_fwd_splitkv_kernelI23Flash_fwd_kernel_traitsILi192ELi64ELi64ELi4ELb0ELb0EN7cutlass10bfloat16_tE19Flash_kernel_traitsILi192ELi64ELi64ELi4ES3_EELb0ELb1ELb0ELb0ELb1ELb0ELb0ELb1EEEvNS_16Flash_fwd_paramsE) ;  /* 0xfffe3000cc000950 */ /* 0x000fea0003c3ffff */
[----:B------:R-:W-:Y:S01]  /*1d000*/  IADD3 R3, P0, R3, 0x30, RZ ;  /* 0x0000003003037810 */ /* 0x000fe20007f1e0ff */
[----:B--23--:R-:W-:Y:S01]  /*1d010*/  IMAD.MOV.U32 R7, RZ, RZ, R11 ;  /* 0x000000ffff077224 */ /* 0x00cfe200078e000b */
[----:B------:R-:W-:Y:S01]  /*1d020*/  MOV R6, R14 ;  /* 0x0000000e00067202 */ /* 0x000fe20000000f00 */
[----:B------:R-:W-:Y:S01]  /*1d030*/  IMAD.MOV.U32 R205, RZ, RZ, 0x0 ;  /* 0x00000000ffcd7424 */ /* 0x000fe200078e00ff */
[----:B------:R-:W-:Y:S01]  /*1d040*/  IADD3.X R5, RZ, R5, RZ, P0, !PT ;  /* 0x00000005ff057210 */ /* 0x000fe200007fe4ff */
[----:B------:R-:W-:Y:S02]  /*1d050*/  ULDC.64 UR4, c[0x0][0x118] ;  /* 0x0000460000047ab9 */ /* 0x000fe40000000a00 */
[----:B------:R-:W-:-:S04]  /*1d060*/  IMAD.WIDE.U32 R6, R64, R3, R6 ;  /* 0x0000000340067225 */ /* 0x000fc800078e0006 */
[----:B------:R-:W-:Y:S01]  /*1d070*/  IMAD R5, R5, R64, RZ ;  /* 0x0000004005057224 */ /* 0x000fe200078e02ff */
[----:B-----5:R-:W-:-:S03]  /*1d080*/  LEA R2, P0, R6, R66, 0x1 ;  /* 0x0000004206027211 */ /* 0x020fc600078008ff */
[----:B------:R-:W-:-:S05]  /*1d090*/  IMAD R5, R65, R3, R5 ;  /* 0x0000000341057224 */ /* 0x000fca00078e0205 */
[----:B------:R-:W-:-:S04]  /*1d0a0*/  IADD3 R5, R7, R5, RZ ;  /* 0x0000000507057210 */ /* 0x000fc80007ffe0ff */
[----:B------:R-:W-:-:S05]  /*1d0b0*/  LEA.HI.X R3, R6, R67, R5, 0x1, P0 ;  /* 0x0000004306037211 */ /* 0x000fca00000f0c05 */
[----:B-1----:R1:W-:Y:S04]  /*1d0c0*/  ST.E.128 [R2.64], R44 ;  /* 0x0000002c02007985 */ /* 0x0023e8000c101d04 */
[----:B------:R1:W-:Y:S04]  /*1d0d0*/  ST.E.128 [R2.64+0x80], R28 ;  /* 0x0000801c02007985 */ /* 0x0003e8000c101d04 */
[----:B------:R1:W-:Y:S01]  /*1d0e0*/  ST.E.128 [R2.64+0x100], R60 ;  /* 0x0001003c02007985 */ /* 0x0003e2000c101d04 */
[----:B------:R-:W-:Y:S05]  /*1d0f0*/  RET.REL.NODEC R204 `(_ZN5flash24flash_fwd_splitkv_kernelI23Flash_fwd_kernel_traitsILi192ELi64ELi64ELi4ELb0ELb0EN7cutlass10bfloat16_tE19Flash_kernel_traitsILi192ELi64ELi64ELi4ES3_EELb0ELb1ELb0ELb0ELb1ELb0ELb0ELb1EEEvNS_16Flash_fwd_paramsE) ;  /* 0xfffe2f00cc007950 */ /* 0x000fea0003c3ffff */
.L_x_5892:
[----:B------:R-:W-:Y:S02]  /*1d100*/  MOV R6, 0x2 ;  /* 0x0000000200067802 */ /* 0x000fe40000000f00 */
[----:B------:R-:W-:-:S02]  /*1d110*/  MOV R4, 0x1d130 ;  /* 0x0001d13000047802 */ /* 0x000fc40000000f00 */
[----:B-1---5:R-:W-:Y:S05]  /*1d120*/  CALL.REL.NOINC `($__internal_26_$__cuda_sm70_shflsync_bfly_p) ;  /* 0x000000f000007944 */ /* 0x022fea0003c00000 */
[----:B-12---:R-:W-:Y:S05]  /*1d130*/  BRA `(.L_x_5905) ;  /* 0xffffe55000007947 */ /* 0x006fea000383ffff */
.L_x_5893:
[----:B------:R-:W-:Y:S02]  /*1d140*/  MOV R6, 0x1 ;  /* 0x0000000100067802 */ /* 0x000fe40000000f00 */
[----:B------:R-:W-:-:S02]  /*1d150*/  MOV R4, 0x1d170 ;  /* 0x0001d17000047802 */ /* 0x000fc40000000f00 */
[----:B-1---5:R-:W-:Y:S05]  /*1d160*/  CALL.REL.NOINC `($__internal_26_$__cuda_sm70_shflsync_bfly_p) ;  /* 0x000000b000007944 */ /* 0x022fea0003c00000 */
[----:B--2---:R-:W-:Y:S01]  /*1d170*/  FADD.FTZ R10, R221, R6 ;  /* 0x00000006dd0a7221 */ /* 0x004fe20000010000 */
[----:B-1----:R-:W-:-:S02]  /*1d180*/  MOV R221, R219 ;  /* 0x000000db00dd7202 */ /* 0x002fc40000000f00 */
[----:B------:R-:W-:Y:S02]  /*1d190*/  MOV R6, 0x2 ;  /* 0x0000000200067802 */ /* 0x000fe40000000f00 */
[----:B------:R-:W-:Y:S02]  /*1d1a0*/  MOV R4, 0x1d1c0 ;  /* 0x0001d1c000047802 */ /* 0x000fe40000000f00 */
[----:B------:R-:W-:Y:S05]  /*1d1b0*/  CALL.REL.NOINC `($__internal_26_$__cuda_sm70_shflsync_bfly_p) ;  /* 0x0000006000007944 */ /* 0x000fea0003c00000 */
[----:B--2---:R-:W-:Y:S01]  /*1d1c0*/  FADD.FTZ R7, R219, R6 ;  /* 0x00000006db077221 */ /* 0x004fe20000010000 */
[----:B------:R-:W-:Y:S02]  /*1d1d0*/  MOV R6, 0x1 ;  /* 0x0000000100067802 */ /* 0x000fe40000000f00 */
[----:B------:R-:W-:Y:S02]  /*1d1e0*/  MOV R4, 0x1d210 ;  /* 0x0001d21000047802 */ /* 0x000fe40000000f00 */
[----:B-1----:R-:W-:Y:S02]  /*1d1f0*/  MOV R221, R7 ;  /* 0x0000000700dd7202 */ /* 0x002fe40000000f00 */
[----:B------:R-:W-:Y:S05]  /*1d200*/  CALL.REL.NOINC `($__internal_26_$__cuda_sm70_shflsync_bfly_p) ;  /* 0x0000001000007944 */ /* 0x000fea0003c00000 */
[----:B-12---:R-:W-:Y:S05]  /*1d210*/  BRA `(.L_x_5906) ;  /* 0xffffe4e000007947 */ /* 0x006fea000383ffff */
        .weak           $__internal_26_$__cuda_sm70_shflsync_bfly_p
        .type           $__internal_26_$__cuda_sm70_shflsync_bfly_p,@function
        .size           $__internal_26_$__cuda_sm70_shflsync_bfly_p,(.L_x_7807 - $__internal_26_$__cuda_sm70_shflsync_bfly_p)
$__internal_26_$__cuda_sm70_shflsync_bfly_p:
[----:B------:R-:W-:Y:S01]  /*1d220*/  MOV R12, R4 ;  /* 0x00000004000c7202 */ /* 0x000fe20000000f00 */
[----:B------:R-:W-:Y:S04]  /*1d230*/  WARPSYNC R0 ;  /* 0x0000000000007348 */ /* 0x000fe80003800000 */
[----:B------:R-:W-:Y:S01]  /*1d240*/  MOV R13, 0x0 ;  /* 0x00000000000d7802 */ /* 0x000fe20000000f00 */
[----:B------:R1:W2:Y:S03]  /*1d250*/  SHFL.BFLY PT, R6, R221, R6, R5 ;  /* 0x0c000006dd067389 */ /* 0x0002a600000e0005 */
[----:B------:R-:W-:Y:S05]  /*1d260*/  RET.REL.NODEC R12 `(_ZN5flash24flash_fwd_splitkv_kernelI23Flash_fwd_kernel_traitsILi192ELi64ELi64ELi4ELb0ELb0EN7cutlass10bfloat16_tE19Flash_kernel_traitsILi192ELi64ELi64ELi4ES3_EELb0ELb1ELb0ELb0ELb1ELb0ELb0ELb1EEEvNS_16Flash_fwd_paramsE) ;  /* 0xfffe2d900c007950 */ /* 0x000fea0003c3ffff */
.L_x_5907:
        /* <DEDUP_REMOVED lines=9> */
.L_x_7807:


//--------------------- .text._ZN5flash24flash_fwd_splitkv_kernelI23Flash_fwd_kernel_traitsILi192ELi64ELi64ELi4ELb0ELb0EN7cutlass10bfloat16_tE19Flash_kernel_traitsILi192ELi64ELi64ELi4ES3_EELb0ELb1ELb0ELb0ELb1ELb1ELb0ELb1EEEvNS_16Flash_fwd_paramsE --------------------------
	.section	.text._ZN5flash24flash_fwd_splitkv_kernelI23Flash_fwd_kernel_traitsILi192ELi64ELi64ELi4ELb0ELb0EN7cutlass10bfloat16_tE19Flash_kernel_traitsILi192ELi64ELi64ELi4ES3_EELb0ELb1ELb0ELb0ELb1ELb1ELb0ELb1EEEvNS_16Flash_fwd_paramsE,"ax",@progbits
	.sectioninfo	@"SHI_REGISTERS=246"
	.align	128
        .global         _ZN5flash24flash_fwd_splitkv_kernelI23Flash_fwd_kernel_traitsILi192ELi64ELi64ELi4ELb0ELb0EN7cutlass10bfloat16_tE19Flash_kernel_traitsILi192ELi64ELi64ELi4ES3_EELb0ELb1ELb0ELb0ELb1ELb1ELb0ELb1EEEvNS_16Flash_fwd_paramsE
        .type           _ZN5flash24flash_fwd_splitkv_kernelI23Flash_fwd_kernel_traitsILi192ELi64ELi64ELi4ELb0ELb0EN7cutlass10bfloat16_tE19Flash_kernel_traitsILi192ELi64ELi64ELi4ES3_EELb0ELb1ELb0ELb0ELb1ELb1ELb0ELb1EEEvNS_16Flash_fwd_paramsE,@function
        .size           _ZN5flash24flash_fwd_splitkv_kernelI23Flash_fwd_kernel_traitsILi192ELi64ELi64ELi4ELb0ELb0EN7cutlass10bfloat16_tE19Flash_kernel_traitsILi192ELi64ELi64ELi4ES3_EELb0ELb1ELb0ELb0ELb1ELb1ELb0ELb1EEEvNS_16Flash_fwd_paramsE,(.L_x_7809 - _ZN5flash24flash_fwd_splitkv_kernelI23Flash_fwd_kernel_traitsILi192ELi64ELi64ELi4ELb0ELb0EN7cutlass10bfloat16_tE19Flash_kernel_traitsILi192ELi64ELi64ELi4ES3_EELb0ELb1ELb0ELb0ELb1ELb1ELb0ELb1EEEvNS_16Flash_fwd_paramsE)
        .other          _ZN5flash24flash_fwd_splitkv_kernelI23Flash_fwd_kernel_traitsILi192ELi64ELi64ELi4ELb0ELb0EN7cutlass10bfloat16_tE19Flash_kernel_traitsILi192ELi64ELi64ELi4ES3_EELb0ELb1ELb0ELb0ELb1ELb1ELb0ELb1EEEvNS_16Flash_fwd_paramsE,@"STO_CUDA_ENTRY STV_DEFAULT"
_ZN5flash24flash_fwd_splitkv_kernelI23Flash_fwd_kernel_traitsILi192ELi64ELi64ELi4ELb0ELb0EN7cutlass10bfloat16_tE19Flash_kernel_traitsILi192ELi64ELi64ELi4ES3_EELb0ELb1ELb0ELb0ELb1ELb1ELb0ELb1EEEvNS_16Flash_fwd_paramsE:
.text._ZN5flash24flash_fwd_splitkv_kernelI23Flash_fwd_kernel_traitsILi192ELi64ELi64ELi4ELb0ELb0EN7cutlass10bfloat16_tE19Flash_kernel_traitsILi192ELi64ELi64ELi4ES3_EELb0ELb1ELb0ELb0ELb1ELb1ELb0ELb1EEEvNS_16Flash_fwd_paramsE:
        /* <DEDUP_REMOVED lines=9> */
[----:B-123--:R-:W-:Y:S05]  /*0090*/  CALL.REL.NOINC `($_ZN5flash24flash_fwd_splitkv_kernelI23Flash_fwd_kernel_traitsILi192ELi64ELi64ELi4ELb0ELb0EN7cutlass10bfloat16_tE19Flash_kernel_traitsILi192ELi64ELi64ELi4ES3_EELb0ELb1ELb0ELb0ELb1ELb1ELb0ELb1EEEvNS_16Flash_fwd_paramsE$_ZN5flash30compute_attn_1rowblock_splitkvI23Flash_fwd_kernel_traitsILi192ELi64ELi64ELi4ELb0ELb0EN7cutlass10bfloat16_tE19Flash_kernel_traitsILi192ELi64ELi64ELi4ES3_EELb0ELb1ELb0ELb0ELb1ELb1ELb0ELb1ENS_16Flash_fwd_paramsEEEvRKT8_iiiii) ;  /* 0x0000002000007944 */ /* 0x00efea0003c00000 */
[----:B------:R-:W-:Y:S05]  /*00a0*/  BSYNC B3 ;  /* 0x0000000000037941 */ /* 0x000fea0003800000 */
.L_x_5908:
[----:B------:R-:W-:Y:S05]  /*00b0*/  EXIT ;  /* 0x000000000000794d */ /* 0x000fea0003800000 */
        .type           $_ZN5flash24flash_fwd_splitkv_kernelI23Flash_fwd_kernel_traitsILi192ELi64ELi64ELi4ELb0ELb0EN7cutlass10bfloat16_tE19Flash_kernel_traitsILi192ELi64ELi64ELi4ES3_EELb0ELb1ELb0ELb0ELb1ELb1ELb0ELb1EEEvNS_16Flash_fwd_paramsE$_ZN5flash30compute_attn_1rowblock_splitkvI23Flash_fwd_kernel_traitsILi192ELi64ELi64ELi4ELb0ELb0EN7cutlass10bfloat16_tE19Flash_kernel_traitsILi192ELi64ELi64ELi4ES3_EELb0ELb1ELb0ELb0ELb1ELb1ELb0ELb1ENS_16Flash_fwd_paramsEEEvRKT8_iiiii,@function
        .size           $_ZN5flash24flash_fwd_splitkv_kernelI23Flash_fwd_kernel_traitsILi192ELi64ELi64ELi4ELb0ELb0EN7cutlass10bfloat16_tE19Flash_kernel_traitsILi192ELi64ELi64ELi4ES3_EELb0ELb1ELb0ELb0ELb1ELb1ELb0ELb1EEEvNS_16Flash_fwd_paramsE$_ZN5flash30compute_attn_1rowblock_splitkvI23Flash_fwd_kernel_traitsILi192ELi64ELi64ELi4ELb0ELb0EN7cutlass10bfloat16_tE19Flash_kernel_traitsILi192ELi64ELi64ELi4ES3_EELb0ELb1ELb0ELb0ELb1ELb1ELb0ELb1ENS_16Flash_fwd_paramsEEEvRKT8_iiiii,($__internal_27_$__cuda_sm70_shflsync_bfly_p - $_ZN5flash24flash_fwd_splitkv_kernelI23Flash_fwd_kernel_traitsILi192ELi64ELi64ELi4ELb0ELb0EN7cutlass10bfloat16_tE19Flash_kernel_traitsILi192ELi64ELi64ELi4ES3_EELb0ELb1ELb0ELb0ELb1ELb1ELb0ELb1EEEvNS_16Flash_fwd_paramsE$_ZN5flash30compute_attn_1rowblock_splitkvI23Flash_fwd_kernel_traitsILi192ELi64ELi64ELi4ELb0ELb0EN7cutlass10bfloat16_tE19Flash_kernel_traitsILi192ELi64ELi64ELi4ES3_EELb0ELb1ELb0ELb0ELb1ELb1ELb0ELb1ENS_16Flash_fwd_paramsEEEvRKT8_iiiii)
$_ZN5flash24flash_fwd_splitkv_kernelI23Flash_fwd_kernel_traitsILi192ELi64ELi64ELi4ELb0ELb0EN7cutlass10bfloat16_tE19Flash_kernel_traitsILi192ELi64ELi64ELi4ES3_EELb0ELb1ELb0ELb0ELb1ELb1ELb0ELb1EEEvNS_16Flash_fwd_paramsE$_ZN5flash30compute_attn_1rowblock_splitkvI23Flash_fwd_kernel_traitsILi192ELi64ELi64ELi4ELb0ELb0EN7cutlass10bfloat16_tE19Flash_kernel_traitsILi192ELi64ELi64ELi4ES3_EELb0ELb1ELb0ELb0ELb1ELb1ELb0ELb1ENS_16Flash_fwd_paramsEEEvRKT8_iiiii:
        /* <DEDUP_REMOVED lines=21> */
.L_x_5910:
[----:B------:R-:W-:Y:S05]  /*0210*/  BSYNC B0 ;  /* 0x0000000000007941 */ /* 0x000fea0003800000 */
.L_x_5909:
        /* <DEDUP_REMOVED lines=17> */
.L_x_5912:
[----:B------:R3:W5:Y:S02]  /*0330*/  LD.E R76, [R22.64+0xb8] ;  /* 0x0000b806164c7980 */ /* 0x000764000c101900 */
.L_x_5913:
[----:B------:R-:W-:Y:S05]  /*0340*/  BSYNC B0 ;  /* 0x0000000000007941 */ /* 0x000fea0003800000 */
.L_x_5911:
        /* <DEDUP_REMOVED lines=10> */
.L_x_5915:
[----:B------:R-:W4:Y:S01]  /*03f0*/  LD.E.64 R2, [R22.64+0x108] ;  /* 0x0001080616027980 */ /* 0x000f22000c101b00 */
[----:B------:R-:W-:Y:S01]  /*0400*/  BSSY B0, `(.L_x_5917) ;  /* 0x0000006000007945 */ /* 0x000fe20003800000 */
[----:B------:R-:W-:Y:S01]  /*0410*/  IMAD.MOV.U32 R57, RZ, RZ, RZ ;  /* 0x000000ffff397224 */ /* 0x000fe200078e00ff */
[----:B----4-:R-:W-:-:S04]  /*0420*/  ISETP.NE.U32.AND P1, PT, R2, RZ, PT ;  /* 0x000000ff0200720c */ /* 0x010fc80003f25070 */
[----:B------:R-:W-:-:S13]  /*0430*/  ISETP.NE.AND.EX P1, PT, R3, RZ, PT, P1 ;  /* 0x000000ff0300720c */ /* 0x000fda0003f25310 */
[----:B------:R-:W-:Y:S05]  /*0440*/  @!P1 BRA `(.L_x_5918) ;  /* 0x0000001000009947 */ /* 0x000fea0003800000 */
[----:B------:R4:W5:Y:S02]  /*0450*/  LD.E R57, [R22.64+0xbc] ;  /* 0x0000bc0616397980 */ /* 0x000964000c101900 */
.L_x_5918:
[----:B------:R-:W-:Y:S05]  /*0460*/  BSYNC B0 ;  /* 0x0000000000007941 */ /* 0x000fea0003800000 */
.L_x_5917:
[----:B-----5:R-:W-:Y:S02]  /*0470*/  IADD3 R57, R76, R57, RZ ;  /* 0x000000394c397210 */ /* 0x020fe40007ffe0ff */
.L_x_5916:
[----:B------:R-:W-:Y:S05]  /*0480*/  BSYNC B1 ;  /* 0x0000000000017941 */ /* 0x000fea0003800000 */
.L_x_5914:
[----:B------:R-:W-:Y:S01]  /*0490*/  IMAD.SHL.U32 R63, R215, 0x40, RZ ;  /* 0x00000040d73f7824 */ /* 0x000fe200078e00ff */
[----:B------:R-:W-:Y:S01]  /*04a0*/  MOV R2, R212 ;  /* 0x000000d400027202 */ /* 0x000fe20000000f00 */
[----:B------:R-:W-:-:S03]  /*04b0*/  IMAD.MOV.U32 R3, RZ, RZ, 0x0 ;  /* 0x00000000ff037424 */ /* 0x000fc600078e00ff */
[----:B------:R-:W-:-:S13]  /*04c0*/  ISETP.GT.AND P1, PT, R216, R63, PT ;  /* 0x0000003fd800720c */ /* 0x000fda0003f24270 */
[----:B------:R-:W-:Y:S05]  /*04d0*/  @!P1 RET.REL.NODEC R2 `(_ZN5flash24flash_fwd_splitkv_kernelI23Flash_fwd_kernel_traitsILi192ELi64ELi64ELi4ELb0ELb0EN7cutlass10bfloat16_tE19Flash_kernel_traitsILi192ELi64ELi64ELi4ES3_EELb0ELb1ELb0ELb0ELb1ELb1ELb0ELb1EEEvNS_16Flash_fwd_paramsE) ;  /* 0xfffffb2002009950 */ /* 0x000fea0003c3ffff */
        /* <DEDUP_REMOVED lines=78> */
.L_x_5921:
[----:B-1----:R-:W-:Y:S05]  /*09c0*/  BSYNC B0 ;  /* 0x0000000000007941 */ /* 0x002fea0003800000 */
.L_x_5920:
        /* <DEDUP_REMOVED lines=17> */
.L_x_5923:
[----:B------:R-:W-:Y:S05]  /*0ae0*/  BSYNC B0 ;  /* 0x0000000000007941 */ /* 0x000fea0003800000 */
.L_x_5922:
        /* <DEDUP_REMOVED lines=17> */
.L_x_5925:
[----:B------:R-:W-:Y:S05]  /*0c00*/  BSYNC B0 ;  /* 0x0000000000007941 */ /* 0x000fea0003800000 */
.L_x_5924:
        /* <DEDUP_REMOVED lines=16> */
.L_x_5927:
[----:B------:R-:W-:Y:S05]  /*0d10*/  BSYNC B0 ;  /* 0x0000000000007941 */ /* 0x000fea0003800000 */
.L_x_5926:
        /* <DEDUP_REMOVED lines=16> */
[----:B------:R-:W-:Y:S05]  /*0e20*/  @P4 RET.REL.NODEC R212 `(_ZN5flash24flash_fwd_splitkv_kernelI23Flash_fwd_kernel_traitsILi192ELi64ELi64ELi4ELb0ELb0EN7cutlass10bfloat16_tE19Flash_kernel_traitsILi192ELi64ELi64ELi4ES3_EELb0ELb1ELb0ELb0ELb1ELb1ELb0ELb1EEEvNS_16Flash_fwd_paramsE) ;  /* 0xfffff1d0d4004950 */ /* 0x000fea0003c3ffff */
[----:B-1----:R-:W-:Y:S02]  /*0e30*/  MOV R5, 0x7f800000 ;  /* 0x7f80000000057802 */ /* 0x002fe40000000f00 */
[----:B------:R-:W-:-:S03]  /*0e40*/  MOV R213, 0x0 ;  /* 0x0000000000d57802 */ /* 0x000fc60000000f00 */
[----:B------:R1:W-:Y:S01]  /*0e50*/  ST.E [R2.64+0xc0], R5 ;  /* 0x0000c00502007985 */ /* 0x0003e2000c101906 */
[----:B------:R-:W-:Y:S05]  /*0e60*/  RET.REL.NODEC R212 `(_ZN5flash24flash_fwd_splitkv_kernelI23Flash_fwd_kernel_traitsILi192ELi64ELi64ELi4ELb0ELb0EN7cutlass10bfloat16_tE19Flash_kernel_traitsILi192ELi64ELi64ELi4ES3_EELb0ELb1ELb0ELb0ELb1ELb1ELb0ELb1EEEvNS_16Flash_fwd_paramsE) ;  /* 0xfffff190d4007950 */ /* 0x000fea0003c3ffff */
.L_x_5919:
        /* <DEDUP_REMOVED lines=105> */
.L_x_5929:
        /* <DEDUP_REMOVED lines=79> */
.L_x_5930:
[----:B-1----:R-:W-:Y:S05]  /*19f0*/  BSYNC B0 ;  /* 0x0000000000007941 */ /* 0x002fea0003800000 */
.L_x_5928:
        /* <DEDUP_REMOVED lines=252> */
.L_x_5979:
        /* <DEDUP_REMOVED lines=200> */
.L_x_5936:
[----:B------:R-:W-:Y:S05]  /*3640*/  BSYNC B0 ;  /* 0x0000000000007941 */ /* 0x000fea0003800000 */
.L_x_5935:
        /* <DEDUP_REMOVED lines=158> */
.L_x_5938:
[----:B------:R-:W-:Y:S05]  /*4030*/  BSYNC B0 ;  /* 0x0000000000007941 */ /* 0x000fea0003800000 */
.L_x_5937:
        /* <DEDUP_REMOVED lines=158> */
.L_x_5940:
[----:B------:R-:W-:Y:S05]  /*4a20*/  BSYNC B0 ;  /* 0x0000000000007941 */ /* 0x000fea0003800000 */
.L_x_5939:
        /* <DEDUP_REMOVED lines=161> */
.L_x_5942:
[----:B------:R-:W-:Y:S05]  /*5440*/  BSYNC B0 ;  /* 0x0000000000007941 */ /* 0x000fea0003800000 */
.L_x_5941:
[----:B------:R-:W2:Y:S02]  /*5450*/  LD.E R3, [R22.64+0xd0] ;  /* 0x0000d00616037980 */ /* 0x000ea4000c101900 */
[----:B--2---:R-:W-:Y:S05]  /*5460*/  IMAD.U32 R3, R3, -0x20, RZ ;  /* 0xffffffe003037824 */ /* 0x004fea00078e00ff */
[C---:B------:R-:W-:Y:S02]  /*5470*/  LEA R20, P1, R3.reuse, R20, 0x1 ;  /* 0x0000001403147211 */ /* 0x040fe400078208ff */
[C---:B------:R-:W-:Y:S02]  /*5480*/  LEA R60, P0, R3.reuse, R60, 0x1 ;  /* 0x0000003c033c7211 */ /* 0x040fe400078008ff */
[C---:B------:R-:W-:Y:S02]  /*5490*/  LEA.HI.X.SX32 R21, R3.reuse, R21, 0x1, P1 ;  /* 0x0000001503157211 */ /* 0x040fe400008f0eff */
[----:B------:R-:W-:Y:S01]  /*54a0*/  LEA.HI.X.SX32 R61, R3, R61, 0x1, P0 ;  /* 0x0000003d033d7211 */ /* 0x000fe200000f0eff */
[----:B------:R-:W-:-:S05]  /*54b0*/  BRA `(.L_x_5943) ;  /* 0x0000488000007947 */ /* 0x000fca0003800000 */
.L_x_5934:
        /* <DEDUP_REMOVED lines=85> */
.L_x_5947:
[----:B------:R-:W-:Y:S05]  /*5a10*/  BSYNC B0 ;  /* 0x0000000000007941 */ /* 0x000fea0003800000 */
.L_x_5946:
        /* <DEDUP_REMOVED lines=83> */
.L_x_5949:
[----:B------:R-:W-:Y:S05]  /*5f50*/  BSYNC B0 ;  /* 0x0000000000007941 */ /* 0x000fea0003800000 */
.L_x_5948:
        /* <DEDUP_REMOVED lines=83> */
.L_x_5951:
[----:B------:R-:W-:Y:S05]  /*6490*/  BSYNC B0 ;  /* 0x0000000000007941 */ /* 0x000fea0003800000 */
.L_x_5950:
[----:B-----5:R4:W-:Y:S02]  /*64a0*/  ST.E.128 [R130.64+0x100], R44 ;  /* 0x0001002c82007985 */ /* 0x0209e4000c101d06 */
.L_x_5945:
[----:B------:R-:W-:Y:S05]  /*64b0*/  BSYNC B1 ;  /* 0x0000000000017941 */ /* 0x000fea0003800000 */
.L_x_5944:
        /* <DEDUP_REMOVED lines=93> */
.L_x_5955:
[----:B------:R-:W-:Y:S05]  /*6a90*/  BSYNC B0 ;  /* 0x0000000000007941 */ /* 0x000fea0003800000 */
.L_x_5954:
        /* <DEDUP_REMOVED lines=91> */
.L_x_5957:
[----:B------:R-:W-:Y:S05]  /*7050*/  BSYNC B0 ;  /* 0x0000000000007941 */ /* 0x000fea0003800000 */
.L_x_5956:
        /* <DEDUP_REMOVED lines=91> */
.L_x_5959:
[----:B------:R-:W-:Y:S05]  /*7610*/  BSYNC B0 ;  /* 0x0000000000007941 */ /* 0x000fea0003800000 */
.L_x_5958:
[C---:B-1----:R-:W-:Y:S04]  /*7620*/  LEA R2, P0, R93.reuse, R130, 0x1 ;  /* 0x000000825d027211 */ /* 0x042fe800078008ff */
[----:B------:R-:W-:Y:S05]  /*7630*/  LEA.HI.X R3, R93, R131, R94, 0x1, P0 ;  /* 0x000000835d037211 */ /* 0x000fea00000f0c5e */
[----:B-----5:R1:W-:Y:S04]  /*7640*/  ST.E.128 [R2.64], R48 ;  /* 0x0000003002007985 */ /* 0x0203e8000c101d06 */
.L_x_5953:
[----:B------:R-:W-:Y:S05]  /*7650*/  BSYNC B1 ;  /* 0x0000000000017941 */ /* 0x000fea0003800000 */
.L_x_5952:
        /* <DEDUP_REMOVED lines=93> */
.L_x_5963:
[----:B------:R-:W-:Y:S05]  /*7c30*/  BSYNC B0 ;  /* 0x0000000000007941 */ /* 0x000fea0003800000 */
.L_x_5962:
        /* <DEDUP_REMOVED lines=91> */
.L_x_5965:
[----:B------:R-:W-:Y:S05]  /*81f0*/  BSYNC B0 ;  /* 0x0000000000007941 */ /* 0x000fea0003800000 */
.L_x_5964:
        /* <DEDUP_REMOVED lines=92> */
.L_x_5967:
[----:B------:R-:W-:Y:S05]  /*87c0*/  BSYNC B0 ;  /* 0x0000000000007941 */ /* 0x000fea0003800000 */
.L_x_5966:
[C---:B---3--:R-:W-:Y:S04]  /*87d0*/  LEA R2, P0, R89.reuse, R130, 0x1 ;  /* 0x0000008259027211 */ /* 0x048fe800078008ff */
[----:B------:R-:W-:Y:S05]  /*87e0*/  LEA.HI.X R3, R89, R131, R90, 0x1, P0 ;  /* 0x0000008359037211 */ /* 0x000fea00000f0c5a */
[----:B-----5:R3:W-:Y:S04]  /*87f0*/  ST.E.128 [R2.64], R8 ;  /* 0x0000000802007985 */ /* 0x0207e8000c101d06 */
.L_x_5961:
[----:B------:R-:W-:Y:S05]  /*8800*/  BSYNC B1 ;  /* 0x0000000000017941 */ /* 0x000fea0003800000 */
.L_x_5960:
        /* <DEDUP_REMOVED lines=95> */
.L_x_5971:
[----:B------:R-:W-:Y:S05]  /*8e00*/  BSYNC B0 ;  /* 0x0000000000007941 */ /* 0x000fea0003800000 */
.L_x_5970:
        /* <DEDUP_REMOVED lines=92> */
.L_x_5973:
[----:B------:R-:W-:Y:S05]  /*93d0*/  BSYNC B0 ;  /* 0x0000000000007941 */ /* 0x000fea0003800000 */
.L_x_5972:
        /* <DEDUP_REMOVED lines=92> */
.L_x_5975:
[----:B------:R-:W-:Y:S05]  /*99a0*/  BSYNC B0 ;  /* 0x0000000000007941 */ /* 0x000fea0003800000 */
.L_x_5974:
[C---:B-1----:R-:W-:Y:S04]  /*99b0*/  LEA R2, P0, R86.reuse, R130, 0x1 ;  /* 0x0000008256027211 */ /* 0x042fe800078008ff */
[----:B------:R-:W-:Y:S05]  /*99c0*/  LEA.HI.X R3, R86, R131, R85, 0x1, P0 ;  /* 0x0000008356037211 */ /* 0x000fea00000f0c55 */
[----:B-----5:R1:W-:Y:S04]  /*99d0*/  ST.E.128 [R2.64], R8 ;  /* 0x0000000802007985 */ /* 0x0203e8000c101d06 */
.L_x_5969:
[----:B------:R-:W-:Y:S05]  /*99e0*/  BSYNC B1 ;  /* 0x0000000000017941 */ /* 0x000fea0003800000 */
.L_x_5968:
[----:B-1-3--:R-:W3:Y:S02]  /*99f0*/  LD.E R3, [R22.64+0xd0] ;  /* 0x0000d00616037980 */ /* 0x00aee4000c101900 */
[----:B---3--:R-:W-:Y:S05]  /*9a00*/  IMAD.U32 R3, R3, -0x20, RZ ;  /* 0xffffffe003037824 */ /* 0x008fea00078e00ff */
[C---:B------:R-:W-:Y:S02]  /*9a10*/  LEA R128, P1, R3.reuse, R128, 0x1 ;  /* 0x0000008003807211 */ /* 0x040fe400078208ff */
[C---:B------:R-:W-:Y:S02]  /*9a20*/  LEA R126, P0, R3.reuse, R126, 0x1 ;  /* 0x0000007e037e7211 */ /* 0x040fe400078008ff */
[C---:B------:R-:W-:Y:S02]  /*9a30*/  LEA.HI.X.SX32 R129, R3.reuse, R129, 0x1, P1 ;  /* 0x0000008103817211 */ /* 0x040fe400008f0eff */
[----:B------:R-:W-:Y:S01]  /*9a40*/  LEA.HI.X.SX32 R127, R3, R127, 0x1, P0 ;  /* 0x0000007f037f7211 */ /* 0x000fe200000f0eff */
[----:B------:R-:W-:-:S05]  /*9a50*/  BRA `(.L_x_5943) ;  /* 0x000002e000007947 */ /* 0x000fca0003800000 */
.L_x_5933:
        /* <DEDUP_REMOVED lines=46> */
.L_x_5943:
[----:B------:R-:W-:Y:S05]  /*9d40*/  BSYNC B2 ;  /* 0x0000000000027941 */ /* 0x000fea0003800000 */
.L_x_5932:
        /* <DEDUP_REMOVED lines=88> */
.L_x_5977:
        /* <DEDUP_REMOVED lines=8> */
.L_x_5978:
[----:B------:R-:W-:Y:S05]  /*a350*/  BSYNC B0 ;  /* 0x0000000000007941 */ /* 0x000fea0003800000 */
.L_x_5976:
[----:B------:R-:W-:Y:S04]  /*a360*/  IADD3 R13, R13, -0x1, RZ ;  /* 0xffffffff0d0d7810 */ /* 0x000fe80007ffe0ff */
[----:B------:R-:W-:Y:S11]  /*a370*/  ISETP.GT.AND P0, PT, R13, R100, PT ;  /* 0x000000640d00720c */ /* 0x000ff60003f04270 */
[----:B------:R-:W-:Y:S02]  /*a380*/  @!UPT UIADD3 URZ, URZ, URZ, URZ ;  /* 0x0000003f3f3ff290 */ /* 0x000fe4000fffe03f */
[----:B------:R-:W-:-:S05]  /*a390*/  @P0 BRA `(.L_x_5979) ;  /* 0xffff862000000947 */ /* 0x000fca000383ffff */
.L_x_5931:
        /* <DEDUP_REMOVED lines=103> */
.L_x_5986:
[----:B------:R-:W-:Y:S05]  /*aa10*/  BSYNC B0 ;  /* 0x0000000000007941 */ /* 0x000fea0003800000 */
.L_x_5985:
        /* <DEDUP_REMOVED lines=44> */
.L_x_5988:
[----:B------:R-:W-:Y:S05]  /*ace0*/  BSYNC B0 ;  /* 0x0000000000007941 */ /* 0x000fea0003800000 */
.L_x_5987:
        /* <DEDUP_REMOVED lines=45> */
.L_x_5990:
[----:B------:R-:W-:Y:S05]  /*afc0*/  BSYNC B0 ;  /* 0x0000000000007941 */ /* 0x000fea0003800000 */
.L_x_5989:
[----:B-----5:R2:W-:Y:S02]  /*afd0*/  STS.128 [R217+0x4000], R8 ;  /* 0x00400008d9007388 */ /* 0x0205e40000000c00 */
.L_x_5984:
[----:B------:R-:W-:Y:S05]  /*afe0*/  BSYNC B1 ;  /* 0x0000000000017941 */ /* 0x000fea0003800000 */
.L_x_5983:
        /* <DEDUP_REMOVED lines=56> */
.L_x_5994:
[----:B------:R-:W-:Y:S05]  /*b370*/  BSYNC B0 ;  /* 0x0000000000007941 */ /* 0x000fea0003800000 */
.L_x_5993:
        /* <DEDUP_REMOVED lines=45> */
.L_x_5996:
[----:B------:R-:W-:Y:S05]  /*b650*/  BSYNC B0 ;  /* 0x0000000000007941 */ /* 0x000fea0003800000 */
.L_x_5995:
        /* <DEDUP_REMOVED lines=44> */
.L_x_5998:
[----:B------:R-:W-:Y:S05]  /*b920*/  BSYNC B0 ;  /* 0x0000000000007941 */ /* 0x000fea0003800000 */
.L_x_5997:
[----:B-----5:R1:W-:Y:S02]  /*b930*/  STS.128 [R217+0x4800], R44 ;  /* 0x0048002cd9007388 */ /* 0x0203e40000000c00 */
.L_x_5992:
[----:B------:R-:W-:Y:S05]  /*b940*/  BSYNC B1 ;  /* 0x0000000000017941 */ /* 0x000fea0003800000 */
.L_x_5991:
        /* <DEDUP_REMOVED lines=57> */
.L_x_6002:
[----:B---3--:R-:W-:Y:S05]  /*bce0*/  BSYNC B0 ;  /* 0x0000000000007941 */ /* 0x008fea0003800000 */
.L_x_6001:
        /* <DEDUP_REMOVED lines=45> */
.L_x_6004:
[----:B------:R-:W-:Y:S05]  /*bfc0*/  BSYNC B0 ;  /* 0x0000000000007941 */ /* 0x000fea0003800000 */
.L_x_6003:
        /* <DEDUP_REMOVED lines=45> */
.L_x_6006:
[----:B------:R-:W-:Y:S05]  /*c2a0*/  BSYNC B0 ;  /* 0x0000000000007941 */ /* 0x000fea0003800000 */
.L_x_6005:
[----:B-----5:R3:W-:Y:S02]  /*c2b0*/  STS.128 [R217+0x5000], R12 ;  /* 0x0050000cd9007388 */ /* 0x0207e40000000c00 */
.L_x_6000:
[----:B------:R-:W-:Y:S05]  /*c2c0*/  BSYNC B1 ;  /* 0x0000000000017941 */ /* 0x000fea0003800000 */
.L_x_5999:
        /* <DEDUP_REMOVED lines=56> */
.L_x_6009:
[----:B--2---:R-:W-:Y:S05]  /*c650*/  BSYNC B0 ;  /* 0x0000000000007941 */ /* 0x004fea0003800000 */
.L_x_6008:
        /* <DEDUP_REMOVED lines=44> */
.L_x_6011:
[----:B------:R-:W-:Y:S05]  /*c920*/  BSYNC B0 ;  /* 0x0000000000007941 */ /* 0x000fea0003800000 */
.L_x_6010:
        /* <DEDUP_REMOVED lines=44> */
.L_x_6013:
[----:B------:R-:W-:Y:S05]  /*cbf0*/  BSYNC B0 ;  /* 0x0000000000007941 */ /* 0x000fea0003800000 */
.L_x_6012:
[----:B-----5:R2:W-:Y:S01]  /*cc00*/  STS.128 [R217+0x5800], R40 ;  /* 0x00580028d9007388 */ /* 0x0205e20000000c00 */
[----:B------:R-:W-:Y:S05]  /*cc10*/  BRA `(.L_x_6007) ;  /* 0x0000460000007947 */ /* 0x000fea0003800000 */
.L_x_5982:
        /* <DEDUP_REMOVED lines=85> */
.L_x_6017:
[----:B------:R-:W-:Y:S05]  /*d170*/  BSYNC B0 ;  /* 0x0000000000007941 */ /* 0x000fea0003800000 */
.L_x_6016:
        /* <DEDUP_REMOVED lines=85> */
.L_x_6019:
[----:B------:R-:W-:Y:S05]  /*d6d0*/  BSYNC B0 ;  /* 0x0000000000007941 */ /* 0x000fea0003800000 */
.L_x_6018:
        /* <DEDUP_REMOVED lines=85> */
.L_x_6021:
[----:B------:R-:W-:Y:S05]  /*dc30*/  BSYNC B0 ;  /* 0x0000000000007941 */ /* 0x000fea0003800000 */
.L_x_6020:
[----:B-----5:R2:W-:Y:S02]  /*dc40*/  STS.128 [R217+0x4000], R24 ;  /* 0x00400018d9007388 */ /* 0x0205e40000000c00 */
.L_x_6015:
[----:B------:R-:W-:Y:S05]  /*dc50*/  BSYNC B1 ;  /* 0x0000000000017941 */ /* 0x000fea0003800000 */
.L_x_6014:
        /* <DEDUP_REMOVED lines=90> */
.L_x_6025:
[----:B------:R-:W-:Y:S05]  /*e200*/  BSYNC B0 ;  /* 0x0000000000007941 */ /* 0x000fea0003800000 */
.L_x_6024:
        /* <DEDUP_REMOVED lines=88> */
.L_x_6027:
[----:B------:R-:W-:Y:S05]  /*e790*/  BSYNC B0 ;  /* 0x0000000000007941 */ /* 0x000fea0003800000 */
.L_x_6026:
        /* <DEDUP_REMOVED lines=88> */
.L_x_6029:
[----:B------:R-:W-:Y:S05]  /*ed20*/  BSYNC B0 ;  /* 0x0000000000007941 */ /* 0x000fea0003800000 */
.L_x_6028:
[----:B-----5:R1:W-:Y:S02]  /*ed30*/  STS.128 [R217+0x4800], R4 ;  /* 0x00480004d9007388 */ /* 0x0203e40000000c00 */
.L_x_6023:
[----:B------:R-:W-:Y:S05]  /*ed40*/  BSYNC B1 ;  /* 0x0000000000017941 */ /* 0x000fea0003800000 */
.L_x_6022:
        /* <DEDUP_REMOVED lines=91> */
.L_x_6033:
[----:B------:R-:W-:Y:S05]  /*f300*/  BSYNC B0 ;  /* 0x0000000000007941 */ /* 0x000fea0003800000 */
.L_x_6032:
        /* <DEDUP_REMOVED lines=88> */
.L_x_6035:
[----:B------:R-:W-:Y:S05]  /*f890*/  BSYNC B0 ;  /* 0x0000000000007941 */ /* 0x000fea0003800000 */
.L_x_6034:
        /* <DEDUP_REMOVED lines=89> */
.L_x_6037:
[----:B------:R-:W-:Y:S05]  /*fe30*/  BSYNC B0 ;  /* 0x0000000000007941 */ /* 0x000fea0003800000 */
.L_x_6036:
[----:B-----5:R1:W-:Y:S02]  /*fe40*/  STS.128 [R217+0x5000], R8 ;  /* 0x00500008d9007388 */ /* 0x0203e40000000c00 */
.L_x_6031:
[----:B------:R-:W-:Y:S05]  /*fe50*/  BSYNC B1 ;  /* 0x0000000000017941 */ /* 0x000fea0003800000 */
.L_x_6030:
        /* <DEDUP_REMOVED lines=90> */
.L_x_6039:
[----:B------:R-:W-:Y:S05]  /*10400*/  BSYNC B0 ;  /* 0x0000000000007941 */ /* 0x000fea0003800000 */
.L_x_6038:
        /* <DEDUP_REMOVED lines=90> */
.L_x_6041:
[----:B------:R-:W-:Y:S05]  /*109b0*/  BSYNC B0 ;  /* 0x0000000000007941 */ /* 0x000fea0003800000 */
.L_x_6040:
        /* <DEDUP_REMOVED lines=91> */
.L_x_6043:
[----:B------:R-:W-:Y:S05]  /*10f70*/  BSYNC B0 ;  /* 0x0000000000007941 */ /* 0x000fea0003800000 */
.L_x_6042:
[----:B-----5:R2:W-:Y:S01]  /*10f80*/  STS.128 [R217+0x5800], R4 ;  /* 0x00580004d9007388 */ /* 0x0205e20000000c00 */
[----:B------:R-:W-:Y:S05]  /*10f90*/  BRA `(.L_x_6007) ;  /* 0x0000028000007947 */ /* 0x000fea0003800000 */
.L_x_5981:
        /* <DEDUP_REMOVED lines=40> */
.L_x_6007:
[----:B------:R-:W-:Y:S05]  /*11220*/  BSYNC B2 ;  /* 0x0000000000027941 */ /* 0x000fea0003800000 */
.L_x_5980:
        /* <DEDUP_REMOVED lines=41> */
[----:B---3--:R-:W-:Y:S02]  /*114c0*/  @!P4 IMAD.IADD R13, R6, 0x1, R9 ;  /* 0x00000001060dc824 */ /* 0x008fe400078e0209 */
[----:B------:R-:W-:Y:S01]  /*114d0*/  @!P4 IMAD.MOV.U32 R12, RZ, RZ, R8 ;  /* 0x000000ffff0cc224 */ /* 0x000fe200078e0008 */
[----:B--2---:R-:W-:Y:S01]  /*114e0*/  LOP3.LUT R5, R0, 0x1c0, RZ, 0xc0, !PT ;  /* 0x000001c000057812 */ /* 0x004fe200078ec0ff */
[----:B------:R-:W-:-:S03]  /*114f0*/  IMAD.SHL.U32 R0, R75, 0x8, RZ ;  /* 0x000000084b007824 */ /* 0x000fc600078e00ff */
[----:B------:R1:W-:Y:S01]  /*11500*/  @!P4 LDGSTS.E.BYPASS.LTC128B.128 [R217+0x7800], [R12.64] ;  /* 0x078000000cd9cfae */ /* 0x0003e2000b901d46 */
[----:B------:R-:W-:Y:S01]  /*11510*/  LOP3.LUT R200, R5, 0x8, R200, 0xf8, !PT ;  /* 0x0000000805c87812 */ /* 0x000fe200078ef8c8 */
[----:B------:R-:W-:Y:S01]  /*11520*/  @!P1 IMAD R8, R139, 0x60, RZ ;  /* 0x000000608b089824 */ /* 0x000fe200078e02ff */
[----:B------:R-:W-:Y:S01]  /*11530*/  SHF.R.U32.HI R5, RZ, 0x3, R5 ;  /* 0x00000003ff057819 */ /* 0x000fe20000011605 */
[----:B------:R1:W-:Y:S01]  /*11540*/  @!P4 LDGSTS.E.BYPASS.LTC128B.128 [R217+0x9800], [R12.64+0x80] ;  /* 0x098000800cd9cfae */ /* 0x0003e2000b901d46 */
[----:B------:R-:W-:Y:S01]  /*11550*/  @!P1 IMAD.WIDE.U32 R6, R138, 0x60, R210 ;  /* 0x000000608a069825 */ /* 0x000fe200078e00d2 */
[----:B------:R-:W-:Y:S02]  /*11560*/  LOP3.LUT R0, R3, 0x8, R0, 0xf8, !PT ;  /* 0x0000000803007812 */ /* 0x000fe400078ef800 */
[----:B------:R1:W-:Y:S01]  /*11570*/  @!P4 LDGSTS.E.BYPASS.LTC128B.128 [R217+0xb800], [R12.64+0x100] ;  /* 0x0b8001000cd9cfae */ /* 0x0003e2000b901d46 */
[CC--:B------:R-:W-:Y:S01]  /*11580*/  @!P3 LEA R4, P4, R69.reuse, R210.reuse, 0x1 ;  /* 0x000000d24504b211 */ /* 0x0c0fe200078808ff */
[----:B------:R-:W-:Y:S01]  /*11590*/  @!P1 IMAD.IADD R9, R8, 0x1, R7 ;  /* 0x0000000108099824 */ /* 0x000fe200078e0207 */
[----:B------:R-:W-:Y:S01]  /*115a0*/  LOP3.LUT R200, R200, R5, RZ, 0x3c, !PT ;  /* 0x00000005c8c87212 */ /* 0x000fe200078e3cff */
[----:B------:R-:W0:Y:S01]  /*115b0*/  LDGDEPBAR ;  /* 0x00000000000079af */ /* 0x000e220000000000 */
[----:B------:R-:W-:Y:S01]  /*115c0*/  SHF.R.U32.HI R3, RZ, 0x3, R3 ;  /* 0x00000003ff037819 */ /* 0x000fe20000011603 */
[----:B------:R-:W-:Y:S01]  /*115d0*/  @!P1 IMAD.MOV.U32 R8, RZ, RZ, R6 ;  /* 0x000000ffff089224 */ /* 0x000fe200078e0006 */
[----:B------:R-:W-:Y:S01]  /*115e0*/  @!P3 LEA.HI.X R5, R69, R211, R70, 0x1, P4 ;  /* 0x000000d34505b211 */ /* 0x000fe200020f0c46 */
[----:B------:R-:W2:Y:S01]  /*115f0*/  LD.E R60, [R22.64+0x184] ;  /* 0x00018406163c7980 */ /* 0x000ea2000c101900 */
[----:B------:R-:W-:Y:S01]  /*11600*/  @!P2 LEA R6, P4, R138, R210, 0x6 ;  /* 0x000000d28a06a211 */ /* 0x000fe200078830ff */
[----:B------:R-:W-:Y:S01]  /*11610*/  IMAD R201, R62, 0x400, R61 ;  /* 0x000004003ec97824 */ /* 0x000fe200078e023d */
[----:B------:R-:W-:Y:S01]  /*11620*/  LOP3.LUT R0, R0, R3, RZ, 0x3c, !PT ;  /* 0x0000000300007212 */ /* 0x000fe200078e3cff */
[----:B------:R-:W3:Y:S01]  /*11630*/  LD.E R2, [R22.64+0x188] ;  /* 0x0001880616027980 */ /* 0x000ee2000c101900 */
[----:B------:R-:W-:Y:S01]  /*11640*/  IMAD R200, R75, 0x200, R200 ;  /* 0x000002004bc87824 */ /* 0x000fe200078e02c8 */
[----:B------:R-:W-:-:S04]  /*11650*/  DEPBAR.LE SB0, 0x0 ;  /* 0x000080000000791a */ /* 0x000fc80000000000 */
[----:B------:R-:W-:Y:S01]  /*11660*/  BAR.SYNC.DEFER_BLOCKING 0x0 ;  /* 0x0000000000007b1d */ /* 0x000fe20000010000 */
[----:B------:R-:W-:Y:S01]  /*11670*/  @!P2 LEA.HI.X R7, R138, R211, R139, 0x6, P4 ;  /* 0x000000d38a07a211 */ /* 0x000fe200020f348b */
[----:B------:R-:W-:Y:S02]  /*11680*/  IMAD.IADD R201, R0, 0x1, R201 ;  /* 0x0000000100c97824 */ /* 0x000fe400078e02c9 */
        /* <DEDUP_REMOVED lines=39> */
[----:B----4-:R-:W4:Y:S01]  /*11900*/  LDSM.16.M88.4 R28, [R200+0x6000] ;  /* 0x00600000c81c783b */ /* 0x010f220000000200 */
[----:B------:R-:W-:-:S03]  /*11910*/  R2P PR, R68, 0x6 ;  /* 0x0000000644007804 */ /* 0x000fc60000000000 */
[----:B------:R-:W5:Y:S04]  /*11920*/  LDSM.16.M88.4 R48, [R200+0x6800] ;  /* 0x00680000c830783b */ /* 0x000f680000000200 */
[----:B------:R-:W5:Y:S04]  /*11930*/  LDSM.16.M88.4 R40, [R200+0x7000] ;  /* 0x00700000c828783b */ /* 0x000f680000000200 */
[----:B-1----:R-:W1:Y:S01]  /*11940*/  LDSM.16.M88.4 R4, [R200+0x7800] ;  /* 0x00780000c804783b */ /* 0x002e620000000200 */
[----:B------:R-:W-:Y:S01]  /*11950*/  IADD3 R3, R200, 0x6000, RZ ;  /* 0x00006000c8037810 */ /* 0x000fe20007ffe0ff */
[--C-:B------:R-:W-:Y:S01]  /*11960*/  IMAD R199, R58, 0x2, R201.reuse ;  /* 0x000000023ac77824 */ /* 0x100fe200078e02c9 */
[----:B------:R-:W-:Y:S01]  /*11970*/  IADD3 R198, R200, 0x6020, RZ ;  /* 0x00006020c8c67810 */ /* 0x000fe20007ffe0ff */
[----:B------:R-:W-:Y:S01]  /*11980*/  IMAD R197, R56, 0x2, R201 ;  /* 0x0000000238c57824 */ /* 0x000fe200078e02c9 */
[----:B------:R-:W-:Y:S01]  /*11990*/  @P1 IADD3 R198, R3, -0x20, RZ ;  /* 0xffffffe003c61810 */ /* 0x000fe20007ffe0ff */
[----:B------:R-:W2:Y:S04]  /*119a0*/  LD.E R21, [R22.64+0x18c] ;  /* 0x00018c0616157980 */ /* 0x000ea8000c101900 */
[----:B------:R-:W-:Y:S04]  /*119b0*/  LDSM.16.M88.4 R12, [R199] ;  /* 0x00000000c70c783b */ /* 0x000fe80000000200 */
[----:B------:R-:W1:Y:S01]  /*119c0*/  LDSM.16.M88.4 R72, [R198] ;  /* 0x00000000c648783b */ /* 0x000e620000000200 */
[----:B------:R-:W-:-:S03]  /*119d0*/  IMAD.MOV.U32 R3, RZ, RZ, 0x40 ;  /* 0x00000040ff037424 */ /* 0x000fc600078e00ff */
[----:B------:R-:W1:Y:S04]  /*119e0*/  LDSM.16.M88.4 R68, [R198+0x800] ;  /* 0x00080000c644783b */ /* 0x000e680000000200 */
[----:B------:R-:W1:Y:S04]  /*119f0*/  LDSM.16.M88.4 R64, [R198+0x1000] ;  /* 0x00100000c640783b */ /* 0x000e680000000200 */
[----:B------:R-:W1:Y:S01]  /*11a00*/  LDSM.16.M88.4 R24, [R198+0x1800] ;  /* 0x00180000c618783b */ /* 0x000e620000000200 */
[----:B------:R-:W-:Y:S01]  /*11a10*/  SEL R3, R3, 0xffffffc0, !P2 ;  /* 0xffffffc003037807 */ /* 0x000fe20005000000 */
[----:B----4-:R-:W-:Y:S02]  /*11a20*/  HMMA.16816.F32.BF16 R16, R32, R28, RZ ;  /* 0x0000001c2010723c */ /* 0x010fe400000418ff */
[----:B------:R-:W-:Y:S02]  /*11a30*/  LDSM.16.M88.4 R80, [R197] ;  /* 0x00000000c550783b */ /* 0x000fe40000000200 */
[----:B------:R-:W-:-:S02]  /*11a40*/  IMAD.IADD R195, R200, 0x1, R3 ;  /* 0x00000001c8c37824 */ /* 0x000fc400078e0203 */
[----:B------:R-:W-:Y:S02]  /*11a50*/  LDSM.16.M88.4 R76, [R200+0x8800] ;  /* 0x00880000c84c783b */ /* 0x000fe40000000200 */
[C---:B------:R-:W-:Y:S02]  /*11a60*/  HMMA.16816.F32.BF16 R28, R32.reuse, R30, RZ ;  /* 0x0000001e201c723c */ /* 0x040fe400000418ff */
[----:B-----5:R-:W4:Y:S04]  /*11a70*/  LDSM.16.M88.4 R8, [R195+0x6000] ;  /* 0x00600000c308783b */ /* 0x020f280000000200 */
[----:B------:R-:W0:Y:S02]  /*11a80*/  LDGDEPBAR ;  /* 0x00000000000079af */ /* 0x000e240000000000 */
[C---:B------:R-:W-:Y:S08]  /*11a90*/  HMMA.16816.F32.BF16 R52, R32.reuse, R48, RZ ;  /* 0x000000302034723c */ /* 0x040ff000000418ff */
[C---:B------:R-:W-:Y:S08]  /*11aa0*/  HMMA.16816.F32.BF16 R44, R32.reuse, R40, RZ ;  /* 0x00000028202c723c */ /* 0x040ff000000418ff */
[C---:B-1----:R-:W-:Y:S01]  /*11ab0*/  HMMA.16816.F32.BF16 R36, R32.reuse, R4, RZ ;  /* 0x000000042024723c */ /* 0x042fe200000418ff */
[----:B------:R-:W-:Y:S01]  /*11ac0*/  IMAD R196, R56, 0x2, R199 ;  /* 0x0000000238c47824 */ /* 0x000fe200078e02c7 */
[----:B------:R-:W-:Y:S06]  /*11ad0*/  LDSM.16.M88.4 R92, [R195+0x8000] ;  /* 0x00800000c35c783b */ /* 0x000fec0000000200 */
[C---:B------:R-:W-:Y:S08]  /*11ae0*/  HMMA.16816.F32.BF16 R48, R32.reuse, R50, RZ ;  /* 0x000000322030723c */ /* 0x040ff000000418ff */
[C---:B------:R-:W-:Y:S08]  /*11af0*/  HMMA.16816.F32.BF16 R40, R32.reuse, R42, RZ ;  /* 0x0000002a2028723c */ /* 0x040ff000000418ff */
[----:B------:R-:W-:Y:S01]  /*11b00*/  HMMA.16816.F32.BF16 R32, R32, R6, RZ ;  /* 0x000000062020723c */ /* 0x000fe200000418ff */
[----:B------:R-:W1:Y:S01]  /*11b10*/  LDSM.16.M88.4 R4, [R195+0x6800] ;  /* 0x00680000c304783b */ /* 0x000e620000000200 */
[----:B------:R-:W-:-:S05]  /*11b20*/  IMAD.IADD R191, R3, 0x1, R198 ;  /* 0x0000000103bf7824 */ /* 0x000fca00078e02c6 */
[----:B------:R-:W-:Y:S01]  /*11b30*/  LDSM.16.M88.4 R88, [R191+0x800] ;  /* 0x00080000bf58783b */ /* 0x000fe20000000200 */
[C---:B------:R-:W-:Y:S03]  /*11b40*/  HMMA.16816.F32.BF16 R16, R12.reuse, R72, R16 ;  /* 0x000000480c10723c */ /* 0x040fe60000041810 */
[----:B------:R-:W-:Y:S05]  /*11b50*/  LDSM.16.M88.4 R84, [R191+0x1000] ;  /* 0x00100000bf54783b */ /* 0x000fea0000000200 */
[C---:B------:R-:W-:Y:S01]  /*11b60*/  HMMA.16816.F32.BF16 R28, R12.reuse, R74, R28 ;  /* 0x0000004a0c1c723c */ /* 0x040fe2000004181c */
[----:B------:R-:W-:Y:S07]  /*11b70*/  LDSM.16.M88.4 R72, [R195+0x7000] ;  /* 0x00700000c348783b */ /* 0x000fee0000000200 */
        /* <DEDUP_REMOVED lines=8> */
[----:B------:R-:W-:Y:S04]  /*11c00*/  LDSM.16.M88.4 R12, [R196] ;  /* 0x00000000c40c783b */ /* 0x000fe80000000200 */
[----:B------:R-:W5:Y:S03]  /*11c10*/  LDSM.16.M88.4 R24, [R191] ;  /* 0x00000000bf18783b */ /* 0x000f660000000200 */
[C---:B----4-:R-:W-:Y:S08]  /*11c20*/  HMMA.16816.F32.BF16 R16, R80.reuse, R8, R16 ;  /* 0x000000085010723c */ /* 0x050ff00000041810 */
[C---:B------:R-:W-:Y:S01]  /*11c30*/  HMMA.16816.F32.BF16 R28, R80.reuse, R10, R28 ;  /* 0x0000000a501c723c */ /* 0x040fe2000004181c */
[----:B------:R-:W-:Y:S07]  /*11c40*/  LDSM.16.M88.4 R8, [R200+0x8000] ;  /* 0x00800000c808783b */ /* 0x000fee0000000200 */
[C---:B-1----:R-:W-:Y:S08]  /*11c50*/  HMMA.16816.F32.BF16 R52, R80.reuse, R4, R52 ;  /* 0x000000045034723c */ /* 0x042ff00000041834 */
[----:B------:R-:W-:Y:S01]  /*11c60*/  HMMA.16816.F32.BF16 R48, R80, R6, R48 ;  /* 0x000000065030723c */ /* 0x000fe20000041830 */
[----:B------:R-:W1:Y:S07]  /*11c70*/  LDSM.16.M88.4 R4, [R201+0x2000] ;  /* 0x00200000c904783b */ /* 0x000e6e0000000200 */
[C---:B-----5:R-:W-:Y:S08]  /*11c80*/  HMMA.16816.F32.BF16 R16, R12.reuse, R24, R16 ;  /* 0x000000180c10723c */ /* 0x060ff00000041810 */
        /* <DEDUP_REMOVED lines=8> */
[----:B------:R-:W5:Y:S03]  /*11d10*/  LDSM.16.M88.4 R68, [R200+0x9800] ;  /* 0x00980000c844783b */ /* 0x000f660000000200 */
[C---:B-1----:R-:W-:Y:S08]  /*11d20*/  HMMA.16816.F32.BF16 R16, R4.reuse, R8, R16 ;  /* 0x000000080410723c */ /* 0x042ff00000041810 */
[----:B------:R-:W-:Y:S01]  /*11d30*/  HMMA.16816.F32.BF16 R28, R4, R10, R28 ;  /* 0x0000000a041c723c */ /* 0x000fe2000004181c */
[----:B------:R-:W1:Y:S07]  /*11d40*/  LDSM.16.M88.4 R8, [R197+0x2000] ;  /* 0x00200000c508783b */ /* 0x000e6e0000000200 */
        /* <DEDUP_REMOVED lines=10> */
[C---:B----4-:R-:W-:Y:S08]  /*11df0*/  HMMA.16816.F32.BF16 R16, R32.reuse, R24, R16 ;  /* 0x000000182010723c */ /* 0x050ff00000041810 */
[----:B------:R-:W-:Y:S01]  /*11e00*/  HMMA.16816.F32.BF16 R28, R32, R26, R28 ;  /* 0x0000001a201c723c */ /* 0x000fe2000004181c */
[----:B------:R-:W-:Y:S07]  /*11e10*/  LDSM.16.M88.4 R24, [R195+0x9800] ;  /* 0x00980000c318783b */ /* 0x000fee0000000200 */
[C---:B------:R-:W-:Y:S08]  /*11e20*/  HMMA.16816.F32.BF16 R52, R4.reuse, R76, R52 ;  /* 0x0000004c0434723c */ /* 0x040ff00000041834 */
[C---:B------:R-:W-:Y:S01]  /*11e30*/  HMMA.16816.F32.BF16 R48, R4.reuse, R78, R48 ;  /* 0x0000004e0430723c */ /* 0x040fe20000041830 */
[----:B------:R-:W-:Y:S07]  /*11e40*/  LDSM.16.M88.4 R76, [R201+0x4000] ;  /* 0x00400000c94c783b */ /* 0x000fee0000000200 */
[C---:B------:R-:W-:Y:S08]  /*11e50*/  HMMA.16816.F32.BF16 R44, R4.reuse, R72, R44 ;  /* 0x00000048042c723c */ /* 0x040ff0000004182c */
[C---:B------:R-:W-:Y:S01]  /*11e60*/  HMMA.16816.F32.BF16 R40, R4.reuse, R74, R40 ;  /* 0x0000004a0428723c */ /* 0x040fe20000041828 */
[----:B------:R-:W4:Y:S07]  /*11e70*/  LDSM.16.M88.4 R72, [R191+0x2000] ;  /* 0x00200000bf48783b */ /* 0x000f2e0000000200 */
[C---:B-----5:R-:W-:Y:S08]  /*11e80*/  HMMA.16816.F32.BF16 R36, R4.reuse, R68, R36 ;  /* 0x000000440424723c */ /* 0x060ff00000041824 */
[----:B------:R-:W-:Y:S01]  /*11e90*/  HMMA.16816.F32.BF16 R80, R4, R70, R80 ;  /* 0x000000460450723c */ /* 0x000fe20000041850 */
[----:B------:R-:W5:Y:S04]  /*11ea0*/  LDSM.16.M88.4 R4, [R195+0x8800] ;  /* 0x00880000c304783b */ /* 0x000f680000000200 */
        /* <DEDUP_REMOVED lines=9> */
[----:B------:R-:W-:Y:S07]  /*11f40*/  LDSM.16.M88.4 R72, [R200+0xa800] ;  /* 0x00a80000c848783b */ /* 0x000fee0000000200 */
[C---:B------:R-:W-:Y:S08]  /*11f50*/  HMMA.16816.F32.BF16 R44, R32.reuse, R64, R44 ;  /* 0x00000040202c723c */ /* 0x040ff0000004182c */
[C---:B------:R-:W-:Y:S01]  /*11f60*/  HMMA.16816.F32.BF16 R40, R32.reuse, R66, R40 ;  /* 0x000000422028723c */ /* 0x040fe20000041828 */
[----:B------:R-:W4:Y:S07]  /*11f70*/  LDSM.16.M88.4 R64, [R191+0x2800] ;  /* 0x00280000bf40783b */ /* 0x000f2e0000000200 */
[C---:B------:R-:W-:Y:S08]  /*11f80*/  HMMA.16816.F32.BF16 R36, R32.reuse, R88, R36 ;  /* 0x000000582024723c */ /* 0x040ff00000041824 */
[----:B------:R-:W-:Y:S01]  /*11f90*/  HMMA.16816.F32.BF16 R80, R32, R90, R80 ;  /* 0x0000005a2050723c */ /* 0x000fe20000041850 */
[----:B------:R-:W2:Y:S04]  /*11fa0*/  LDSM.16.M88.4 R32, [R199+0x4000] ;  /* 0x00400000c720783b */ /* 0x000ea80000000200 */
[----:B------:R-:W-:Y:S03]  /*11fb0*/  LDSM.16.M88.4 R88, [R191+0x3800] ;  /* 0x00380000bf58783b */ /* 0x000fe60000000200 */
[C---:B-----5:R-:W-:Y:S08]  /*11fc0*/  HMMA.16816.F32.BF16 R52, R8.reuse, R4, R52 ;  /* 0x000000040834723c */ /* 0x060ff00000041834 */
[----:B------:R-:W-:Y:S01]  /*11fd0*/  HMMA.16816.F32.BF16 R48, R8, R6, R48 ;  /* 0x000000060830723c */ /* 0x000fe20000041830 */
[----:B------:R-:W5:Y:S07]  /*11fe0*/  LDSM.16.M88.4 R4, [R191+0x3000] ;  /* 0x00300000bf04783b */ /* 0x000f6e0000000200 */
        /* <DEDUP_REMOVED lines=8> */
[----:B------:R-:W-:Y:S04]  /*12070*/  LDSM.16.M88.4 R8, [R197+0x4000] ;  /* 0x00400000c508783b */ /* 0x000fe80000000200 */
[----:B------:R-:W1:Y:S03]  /*12080*/  LDSM.16.M88.4 R24, [R195+0xa000] ;  /* 0x00a00000c318783b */ /* 0x000e660000000200 */
[C---:B----4-:R-:W-:Y:S08]  /*12090*/  HMMA.16816.F32.BF16 R52, R84.reuse, R64, R52 ;  /* 0x000000405434723c */ /* 0x050ff00000041834 */
[----:B------:R-:W-:Y:S01]  /*120a0*/  HMMA.16816.F32.BF16 R48, R84, R66, R48 ;  /* 0x000000425430723c */ /* 0x000fe20000041830 */
[----:B------:R-:W4:Y:S07]  /*120b0*/  LDSM.16.M88.4 R64, [R200+0xb800] ;  /* 0x00b80000c840783b */ /* 0x000f2e0000000200 */
[C---:B--2---:R-:W-:Y:S08]  /*120c0*/  HMMA.16816.F32.BF16 R16, R32.reuse, R92, R16 ;  /* 0x0000005c2010723c */ /* 0x044ff00000041810 */
[----:B------:R-:W-:Y:S08]  /*120d0*/  HMMA.16816.F32.BF16 R28, R32, R94, R28 ;  /* 0x0000005e201c723c */ /* 0x000ff0000004181c */
[C---:B-----5:R-:W-:Y:S08]  /*120e0*/  HMMA.16816.F32.BF16 R44, R84.reuse, R4, R44 ;  /* 0x00000004542c723c */ /* 0x060ff0000004182c */
[C---:B------:R-:W-:Y:S01]  /*120f0*/  HMMA.16816.F32.BF16 R40, R84.reuse, R6, R40 ;  /* 0x000000065428723c */ /* 0x040fe20000041828 */
[----:B------:R-:W2:Y:S07]  /*12100*/  LDSM.16.M88.4 R4, [R196+0x4000] ;  /* 0x00400000c404783b */ /* 0x000eae0000000200 */
[----:B------:R-:W-:Y:S08]  /*12110*/  HMMA.16816.F32.BF16 R36, R84, R88, R36 ;  /* 0x000000585424723c */ /* 0x000ff00000041824 */
[C---:B------:R-:W-:Y:S08]  /*12120*/  HMMA.16816.F32.BF16 R52, R76.reuse, R72, R52 ;  /* 0x000000484c34723c */ /* 0x040ff00000041834 */
[----:B------:R-:W-:Y:S01]  /*12130*/  HMMA.16816.F32.BF16 R48, R76, R74, R48 ;  /* 0x0000004a4c30723c */ /* 0x000fe20000041830 */
[----:B------:R-:W5:Y:S07]  /*12140*/  LDSM.16.M88.4 R72, [R198+0x5000] ;  /* 0x00500000c648783b */ /* 0x000f6e0000000200 */
[C---:B-1----:R-:W-:Y:S08]  /*12150*/  HMMA.16816.F32.BF16 R16, R8.reuse, R24, R16 ;  /* 0x000000180810723c */ /* 0x042ff00000041810 */
[----:B------:R-:W-:Y:S01]  /*12160*/  HMMA.16816.F32.BF16 R28, R8, R26, R28 ;  /* 0x0000001a081c723c */ /* 0x000fe2000004181c */
[----:B------:R-:W1:Y:S07]  /*12170*/  LDSM.16.M88.4 R24, [R198+0x5800] ;  /* 0x00580000c618783b */ /* 0x000e6e0000000200 */
[----:B------:R-:W-:Y:S01]  /*12180*/  HMMA.16816.F32.BF16 R84, R84, R90, R80 ;  /* 0x0000005a5454723c */ /* 0x000fe20000041850 */
[----:B------:R-:W1:Y:S07]  /*12190*/  LDSM.16.M88.4 R80, [R198+0x4800] ;  /* 0x00480000c650783b */ /* 0x000e6e0000000200 */
[C---:B------:R-:W-:Y:S08]  /*121a0*/  HMMA.16816.F32.BF16 R44, R76.reuse, R68, R44 ;  /* 0x000000444c2c723c */ /* 0x040ff0000004182c */
[----:B----4-:R-:W-:Y:S08]  /*121b0*/  HMMA.16816.F32.BF16 R36, R76, R64, R36 ;  /* 0x000000404c24723c */ /* 0x010ff00000041824 */
[C---:B--2---:R-:W-:Y:S08]  /*121c0*/  HMMA.16816.F32.BF16 R16, R4.reuse, R12, R16 ;  /* 0x0000000c0410723c */ /* 0x044ff00000041810 */
[----:B------:R-:W-:Y:S01]  /*121d0*/  HMMA.16816.F32.BF16 R28, R4, R14, R28 ;  /* 0x0000000e041c723c */ /* 0x000fe2000004181c */
[----:B------:R-:W2:Y:S07]  /*121e0*/  LDSM.16.M88.4 R12, [R195+0xb000] ;  /* 0x00b00000c30c783b */ /* 0x000eae0000000200 */
[C---:B------:R-:W-:Y:S01]  /*121f0*/  HMMA.16816.F32.BF16 R68, R76.reuse, R70, R40 ;  /* 0x000000464c44723c */ /* 0x040fe20000041828 */
[----:B------:R-:W4:Y:S07]  /*12200*/  LDSM.16.M88.4 R40, [R195+0xa800] ;  /* 0x00a80000c328783b */ /* 0x000f2e0000000200 */
[----:B------:R-:W-:Y:S08]  /*12210*/  HMMA.16816.F32.BF16 R84, R76, R66, R84 ;  /* 0x000000424c54723c */ /* 0x000ff00000041854 */
[C---:B-----5:R-:W-:Y:S08]  /*12220*/  HMMA.16816.F32.BF16 R44, R32.reuse, R72, R44 ;  /* 0x00000048202c723c */ /* 0x060ff0000004182c */
[C---:B-1----:R-:W-:Y:S07]  /*12230*/  HMMA.16816.F32.BF16 R36, R32.reuse, R24, R36 ;  /* 0x000000182024723c */ /* 0x042fee0000041824 */
[----:B------:R-:W-:Y:S01]  /*12240*/  SHF.R.S32.HI R24, RZ, 0x1f, R59 ;  /* 0x0000001fff187819 */ /* 0x000fe2000001143b */
[----:B------:R-:W-:Y:S03]  /*12250*/  HMMA.16816.F32.BF16 R52, R32, R80, R52 ;  /* 0x000000502034723c */ /* 0x000fe60000041834 */
[----:B------:R-:W-:-:S05]  /*12260*/  LEA.HI R24, R24, R59, RZ, 0x5 ;  /* 0x0000003b18187211 */ /* 0x000fca00078f28ff */
[C---:B------:R-:W-:Y:S01]  /*12270*/  HMMA.16816.F32.BF16 R80, R32.reuse, R82, R48 ;  /* 0x000000522050723c */ /* 0x040fe20000041830 */
[-C--:B------:R-:W-:Y:S01]  /*12280*/  FMUL.FTZ R17, R17, R21.reuse ;  /* 0x0000001511117220 */ /* 0x080fe20000410000 */
[----:B------:R-:W1:Y:S06]  /*12290*/  LDSM.16.M88.4 R48, [R191+0x4800] ;  /* 0x00480000bf30783b */ /* 0x000e6c0000000200 */
[C---:B------:R-:W-:Y:S08]  /*122a0*/  HMMA.16816.F32.BF16 R68, R32.reuse, R74, R68 ;  /* 0x0000004a2044723c */ /* 0x040ff00000041844 */
[----:B------:R-:W-:Y:S07]  /*122b0*/  HMMA.16816.F32.BF16 R84, R32, R26, R84 ;  /* 0x0000001a2054723c */ /* 0x000fee0000041854 */
[----:B------:R-:W-:Y:S01]  /*122c0*/  LOP3.LUT R32, R24, 0xffffffe0, RZ, 0xc0, !PT ;  /* 0xffffffe018207812 */ /* 0x000fe200078ec0ff */
[----:B--2---:R-:W-:Y:S01]  /*122d0*/  HMMA.16816.F32.BF16 R44, R8, R12, R44 ;  /* 0x0000000c082c723c */ /* 0x004fe2000004182c */
[----:B------:R-:W-:Y:S01]  /*122e0*/  FMUL.FTZ R3, R16, R21 ;  /* 0x0000001510037220 */ /* 0x000fe20000410000 */
[----:B------:R-:W-:Y:S01]  /*122f0*/  IADD3 R60, -R60, R57, -R216 ;  /* 0x000000393c3c7210 */ /* 0x000fe20007ffe9d8 */
[----:B------:R-:W-:Y:S01]  /*12300*/  FMUL.FTZ R64, R19, R21 ;  /* 0x0000001513407220 */ /* 0x000fe20000410000 */
[----:B------:R-:W-:Y:S01]  /*12310*/  LDSM.16.M88.4 R24, [R191+0x5000] ;  /* 0x00500000bf18783b */ /* 0x000fe20000000200 */
[----:B------:R-:W-:-:S05]  /*12320*/  IMAD.IADD R32, R59, 0x1, -R32 ;  /* 0x000000013b207824 */ /* 0x000fca00078e0a20 */
[----:B------:R-:W-:-:S04]  /*12330*/  SHF.R.S32.HI R13, RZ, 0x1f, R32 ;  /* 0x0000001fff0d7819 */ /* 0x000fc80000011420 */
[----:B------:R-:W-:-:S04]  /*12340*/  LEA.HI R13, R13, R32, RZ, 0x2 ;  /* 0x000000200d0d7211 */ /* 0x000fc800078f10ff */
[----:B------:R-:W-:-:S05]  /*12350*/  SHF.R.S32.HI R13, RZ, 0x2, R13 ;  /* 0x00000002ff0d7819 */ /* 0x000fca000001140d */
[----:B------:R-:W-:Y:S01]  /*12360*/  IMAD R62, R62, 0x10, R13 ;  /* 0x000000103e3e7824 */ /* 0x000fe200078e020d */
[----:B------:R-:W-:Y:S01]  /*12370*/  IADD3 R13, R57, 0x1, -R216 ;  /* 0x00000001390d7810 */ /* 0x000fe20007ffe8d8 */
[----:B----4-:R-:W-:Y:S01]  /*12380*/  HMMA.16816.F32.BF16 R52, R8, R40, R52 ;  /* 0x000000280834723c */ /* 0x010fe20000041834 */
[----:B------:R2:W4:Y:S01]  /*12390*/  MUFU.TANH R40, R17 ;  /* 0x0000001100287308 */ /* 0x0005220000002400 */
[----:B------:R-:W-:Y:S02]  /*123a0*/  IMAD.IADD R63, R63, 0x1, R62 ;  /* 0x000000013f3f7824 */ /* 0x000fe400078e023e */
[----:B---3--:R-:W-:Y:S02]  /*123b0*/  IMAD.IADD R12, R2, 0x1, R13 ;  /* 0x00000001020c7824 */ /* 0x008fe400078e020d */
[----:B------:R-:W-:Y:S02]  /*123c0*/  IMAD.SHL.U32 R2, R59, 0x2, RZ ;  /* 0x000000023b027824 */ /* 0x000fe400078e00ff */
[----:B------:R-:W-:Y:S01]  /*123d0*/  FMUL.FTZ R41, R18, R21 ;  /* 0x0000001512297220 */ /* 0x000fe20000410000 */
[----:B------:R-:W-:-:S02]  /*123e0*/  IADD3 R13, R63, 0x8, RZ ;  /* 0x000000083f0d7810 */ /* 0x000fc40007ffe0ff */
[----:B------:R-:W-:Y:S01]  /*123f0*/  LOP3.LUT R2, R2, 0x6, RZ, 0xc0, !PT ;  /* 0x0000000602027812 */ /* 0x000fe200078ec0ff */
[----:B--2---:R-:W2:Y:S01]  /*12400*/  LDSM.16.M88.4 R16, [R195+0xb800] ;  /* 0x00b80000c310783b */ /* 0x004ea20000000200 */
[C---:B------:R-:W-:Y:S02]  /*12410*/  IMAD.IADD R225, R63.reuse, 0x1, R60 ;  /* 0x000000013fe17824 */ /* 0x040fe400078e023c */
[--C-:B------:R-:W-:Y:S02]  /*12420*/  IMAD.IADD R223, R60, 0x1, R13.reuse ;  /* 0x000000013cdf7824 */ /* 0x100fe400078e020d */
[----:B------:R-:W-:Y:S01]  /*12430*/  IMAD.IADD R33, R20, 0x1, R2 ;  /* 0x0000000114217824 */ /* 0x000fe200078e0202 */
[----:B------:R-:W-:Y:S01]  /*12440*/  IMNMX R225, RZ, R225, !PT ;  /* 0x000000e1ffe17217 */ /* 0x000fe20007800200 */
[----:B------:R-:W-:Y:S01]  /*12450*/  IMAD.IADD R224, R63, 0x1, R12 ;  /* 0x000000013fe07824 */ /* 0x000fe200078e020c */
[----:B------:R-:W-:Y:S01]  /*12460*/  IMNMX R223, RZ, R223, !PT ;  /* 0x000000dfffdf7217 */ /* 0x000fe20007800200 */
[----:B------:R-:W-:Y:S01]  /*12470*/  IMAD.IADD R222, R12, 0x1, R13 ;  /* 0x000000010cde7824 */ /* 0x000fe200078e020d */
[----:B------:R-:W-:-:S02]  /*12480*/  IADD3 R12, R33, 0x1, RZ ;  /* 0x00000001210c7810 */ /* 0x000fc40007ffe0ff */
[----:B------:R-:W-:Y:S01]  /*12490*/  IADD3 R13, R33, 0x8, RZ ;  /* 0x00000008210d7810 */ /* 0x000fe20007ffe0ff */
[----:B------:R-:W-:Y:S01]  /*124a0*/  HMMA.16816.F32.BF16 R80, R8, R42, R80 ;  /* 0x0000002a0850723c */ /* 0x000fe20000041850 */
[-C--:B------:R-:W-:Y:S02]  /*124b0*/  IMNMX R224, R224, R57.reuse, PT ;  /* 0x00000039e0e07217 */ /* 0x080fe40003800200 */
[----:B------:R-:W-:Y:S02]  /*124c0*/  IMNMX R222, R222, R57, PT ;  /* 0x00000039dede7217 */ /* 0x000fe40003800200 */
[C---:B------:R-:W-:Y:S02]  /*124d0*/  ISETP.GE.AND P4, PT, R12.reuse, R225, PT ;  /* 0x000000e10c00720c */ /* 0x040fe40003f86270 */
[----:B------:R-:W-:Y:S02]  /*124e0*/  ISETP.GE.AND P1, PT, R12, R223, PT ;  /* 0x000000df0c00720c */ /* 0x000fe40003f26270 */
[----:B------:R-:W-:-:S02]  /*124f0*/  ISETP.GE.AND P0, PT, R13, R225, PT ;  /* 0x000000e10d00720c */ /* 0x000fc40003f06270 */
[C---:B------:R-:W-:Y:S01]  /*12500*/  ISETP.GE.AND P6, PT, R13.reuse, R223, PT ;  /* 0x000000df0d00720c */ /* 0x040fe20003fc6270 */
[----:B------:R-:W-:Y:S01]  /*12510*/  HMMA.16816.F32.BF16 R68, R8, R14, R68 ;  /* 0x0000000e0844723c */ /* 0x000fe20000041844 */
[C---:B------:R-:W-:Y:S02]  /*12520*/  ISETP.GE.OR P4, PT, R12.reuse, R224, !P4 ;  /* 0x000000e00c00720c */ /* 0x040fe40006786670 */
[----:B------:R-:W-:Y:S02]  /*12530*/  ISETP.GE.OR P1, PT, R12, R222, !P1 ;  /* 0x000000de0c00720c */ /* 0x000fe40004f26670 */
[C---:B------:R-:W-:Y:S02]  /*12540*/  ISETP.GE.OR P0, PT, R13.reuse, R224, !P0 ;  /* 0x000000e00d00720c */ /* 0x040fe40004706670 */
[----:B------:R-:W-:Y:S02]  /*12550*/  ISETP.GE.OR P6, PT, R13, R222, !P6 ;  /* 0x000000de0d00720c */ /* 0x000fe400077c6670 */
[----:B------:R-:W3:Y:S01]  /*12560*/  LDSM.16.M88.4 R12, [R191+0x5800] ;  /* 0x00580000bf0c783b */ /* 0x000ee20000000200 */
[----:B-1----:R-:W-:Y:S08]  /*12570*/  HMMA.16816.F32.BF16 R52, R4, R48, R52 ;  /* 0x000000300434723c */ /* 0x002ff00000041834 */
[----:B--2---:R-:W-:Y:S08]  /*12580*/  HMMA.16816.F32.BF16 R36, R8, R16, R36 ;  /* 0x000000100824723c */ /* 0x004ff00000041824 */
[----:B------:R-:W-:Y:S01]  /*12590*/  HMMA.16816.F32.BF16 R80, R4, R50, R80 ;  /* 0x000000320450723c */ /* 0x000fe20000041850 */
[----:B------:R-:W-:-:S02]  /*125a0*/  FMUL.FTZ R30, R30, R21 ;  /* 0x000000151e1e7220 */ /* 0x000fc40000410000 */
[----:B------:R-:W-:-:S05]  /*125b0*/  FMUL.FTZ R28, R28, R21 ;  /* 0x000000151c1c7220 */ /* 0x000fca0000410000 */
[----:B------:R-:W-:Y:S01]  /*125c0*/  HMMA.16816.F32.BF16 R44, R4, R24, R44 ;  /* 0x00000018042c723c */ /* 0x000fe2000004182c */
[----:B------:R-:W-:-:S07]  /*125d0*/  FMUL.FTZ R29, R29, R21 ;  /* 0x000000151d1d7220 */ /* 0x000fce0000410000 */
[----:B------:R-:W-:Y:S01]  /*125e0*/  HMMA.16816.F32.BF16 R84, R8, R18, R84 ;  /* 0x000000120854723c */ /* 0x000fe20000041854 */
[----:B------:R-:W1:Y:S01]  /*125f0*/  MUFU.TANH R30, R30 ;  /* 0x0000001e001e7308 */ /* 0x000e620000002400 */
[-C--:B------:R-:W-:Y:S01]  /*12600*/  FMUL.FTZ R16, R54, R21.reuse ;  /* 0x0000001536107220 */ /* 0x080fe20000410000 */
[----:B------:R-:W-:Y:S01]  /*12610*/  IADD3 R42, R33, 0x9, RZ ;  /* 0x00000009212a7810 */ /* 0x000fe20007ffe0ff */
[----:B------:R-:W-:-:S05]  /*12620*/  FMUL.FTZ R31, R31, R21 ;  /* 0x000000151f1f7220 */ /* 0x000fca0000410000 */
[----:B------:R-:W2:Y:S01]  /*12630*/  MUFU.TANH R3, R3 ;  /* 0x0000000300037308 */ /* 0x000ea20000002400 */
[----:B---3--:R-:W-:Y:S01]  /*12640*/  HMMA.16816.F32.BF16 R36, R4, R12, R36 ;  /* 0x0000000c0424723c */ /* 0x008fe20000041824 */
[----:B------:R-:W-:-:S06]  /*12650*/  FMUL.FTZ R25, R80, R21 ;  /* 0x0000001550197220 */ /* 0x000fcc0000410000 */
[----:B------:R-:W3:Y:S01]  /*12660*/  MUFU.TANH R64, R64 ;  /* 0x0000004000407308 */ /* 0x000ee20000002400 */
[----:B------:R-:W-:Y:S01]  /*12670*/  FMUL.FTZ R34, R53, R21 ;  /* 0x0000001535227220 */ /* 0x000fe20000410000 */
[----:B------:R-:W-:Y:S01]  /*12680*/  HMMA.16816.F32.BF16 R68, R4, R26, R68 ;  /* 0x0000001a0444723c */ /* 0x000fe20000041844 */
[----:B------:R-:W-:Y:S01]  /*12690*/  ISETP.GE.AND P5, PT, R33, R225, PT ;  /* 0x000000e12100720c */ /* 0x000fe20003fa6270 */
[----:B------:R-:W-:-:S04]  /*126a0*/  DEPBAR.LE SB0, 0x0 ;  /* 0x000080000000791a */ /* 0x000fc80000000000 */
[----:B------:R-:W5:Y:S08]  /*126b0*/  MUFU.TANH R28, R28 ;  /* 0x0000001c001c7308 */ /* 0x000f700000002400 */
[----:B------:R-:W1:Y:S01]  /*126c0*/  MUFU.TANH R29, R29 ;  /* 0x0000001d001d7308 */ /* 0x000e620000002400 */
[----:B------:R-:W-:Y:S01]  /*126d0*/  FMUL.FTZ R52, R52, R21 ;  /* 0x0000001534347220 */ /* 0x000fe20000410000 */
[----:B------:R-:W-:Y:S01]  /*126e0*/  ISETP.GE.AND P3, PT, R42, R225, PT ;  /* 0x000000e12a00720c */ /* 0x000fe20003f66270 */
[----:B------:R-:W-:-:S05]  /*126f0*/  FMUL.FTZ R35, R55, R21 ;  /* 0x0000001537237220 */ /* 0x000fca0000410000 */
[----:B------:R-:W1:Y:S01]  /*12700*/  MUFU.TANH R41, R41 ;  /* 0x0000002900297308 */ /* 0x000e620000002400 */
[----:B------:R-:W-:Y:S01]  /*12710*/  ISETP.GE.AND P2, PT, R33, R223, PT ;  /* 0x000000df2100720c */ /* 0x000fe20003f46270 */
[----:B------:R-:W-:Y:S01]  /*12720*/  FMUL.FTZ R24, R81, R21 ;  /* 0x0000001551187220 */ /* 0x000fe20000410000 */
[----:B------:R-:W-:-:S05]  /*12730*/  IADD3 R17, R33, 0x10, RZ ;  /* 0x0000001021117810 */ /* 0x000fca0007ffe0ff */
[----:B------:R-:W1:Y:S01]  /*12740*/  MUFU.TANH R16, R16 ;  /* 0x0000001000107308 */ /* 0x000e620000002400 */
[-C--:B------:R-:W-:Y:S01]  /*12750*/  ISETP.GE.OR P5, PT, R33, R224.reuse, !P5 ;  /* 0x000000e02100720c */ /* 0x080fe20006fa6670 */
[----:B------:R-:W-:Y:S01]  /*12760*/  FMUL.FTZ R47, R47, R21 ;  /* 0x000000152f2f7220 */ /* 0x000fe20000410000 */
[----:B------:R-:W-:-:S05]  /*12770*/  ISETP.GE.OR P3, PT, R42, R224, !P3 ;  /* 0x000000e02a00720c */ /* 0x000fca0005f66670 */
[----:B------:R-:W1:Y:S01]  /*12780*/  MUFU.TANH R25, R25 ;  /* 0x0000001900197308 */ /* 0x000e620000002400 */
[C---:B------:R-:W-:Y:S01]  /*12790*/  IADD3 R9, R33.reuse, 0x18, RZ ;  /* 0x0000001821097810 */ /* 0x040fe20007ffe0ff */
[----:B------:R-:W-:Y:S01]  /*127a0*/  FMUL.FTZ R82, R82, R21 ;  /* 0x0000001552527220 */ /* 0x000fe20000410000 */
[----:B------:R-:W-:-:S05]  /*127b0*/  IADD3 R8, R33, 0x11, RZ ;  /* 0x0000001121087810 */ /* 0x000fca0007ffe0ff */
[----:B------:R-:W2:Y:S01]  /*127c0*/  MUFU.TANH R31, R31 ;  /* 0x0000001f001f7308 */ /* 0x000ea20000002400 */
[----:B------:R-:W-:Y:S01]  /*127d0*/  HMMA.16816.F32.BF16 R84, R4, R14, R84 ;  /* 0x0000000e0454723c */ /* 0x000fe20000041854 */
[----:B------:R-:W-:-:S06]  /*127e0*/  ISETP.GE.OR P2, PT, R33, R222, !P2 ;  /* 0x000000de2100720c */ /* 0x000fcc0005746670 */
[----:B------:R-:W5:Y:S01]  /*127f0*/  MUFU.TANH R34, R34 ;  /* 0x0000002200227308 */ /* 0x000f620000002400 */
[----:B----4-:R-:W-:Y:S02]  /*12800*/  FSEL R40, R40, -INF , !P4 ;  /* 0xff80000028287808 */ /* 0x010fe40006000000 */
[----:B-1----:R-:W-:-:S05]  /*12810*/  FSEL R30, R30, -INF , !P6 ;  /* 0xff8000001e1e7808 */ /* 0x002fca0007000000 */
[----:B------:R-:W1:Y:S01]  /*12820*/  MUFU.TANH R32, R52 ;  /* 0x0000003400207308 */ /* 0x000e620000002400 */
[----:B--2---:R-:W-:Y:S02]  /*12830*/  FSEL R3, R3, -INF , !P5 ;  /* 0xff80000003037808 */ /* 0x004fe40006800000 */
[----:B------:R-:W-:Y:S02]  /*12840*/  ISETP.GE.AND P4, PT, R17, R223, PT ;  /* 0x000000df1100720c */ /* 0x000fe40003f86270 */
[----:B---3--:R-:W-:-:S03]  /*12850*/  FSEL R64, R64, -INF , !P1 ;  /* 0xff80000040407808 */ /* 0x008fc60004800000 */
[----:B------:R-:W2:Y:S01]  /*12860*/  MUFU.TANH R35, R35 ;  /* 0x0000002300237308 */ /* 0x000ea20000002400 */
[----:B-----5:R-:W-:Y:S02]  /*12870*/  FSEL R28, R28, -INF , !P0 ;  /* 0xff8000001c1c7808 */ /* 0x020fe40004000000 */
[----:B------:R-:W-:Y:S02]  /*12880*/  ISETP.GE.AND P6, PT, R9, R225, PT ;  /* 0x000000e10900720c */ /* 0x000fe40003fc6270 */
[----:B------:R-:W-:Y:S01]  /*12890*/  FSEL R29, R29, -INF , !P3 ;  /* 0xff8000001d1d7808 */ /* 0x000fe20005800000 */
[----:B------:R-:W-:Y:S01]  /*128a0*/  FMUL.FTZ R26, R83, R21 ;  /* 0x00000015531a7220 */ /* 0x000fe20000410000 */
[----:B------:R-:W-:Y:S01]  /*128b0*/  ISETP.GE.AND P5, PT, R42, R223, PT ;  /* 0x000000df2a00720c */ /* 0x000fe20003fa6270 */
[----:B------:R-:W3:Y:S01]  /*128c0*/  MUFU.TANH R171, R47 ;  /* 0x0000002f00ab7308 */ /* 0x000ee20000002400 */
[C---:B------:R-:W-:Y:S02]  /*128d0*/  ISETP.GE.AND P1, PT, R8.reuse, R225, PT ;  /* 0x000000e10800720c */ /* 0x040fe40003f26270 */
[----:B------:R-:W-:-:S02]  /*128e0*/  ISETP.GE.AND P0, PT, R8, R223, PT ;  /* 0x000000df0800720c */ /* 0x000fc40003f06270 */
[----:B------:R-:W-:Y:S01]  /*128f0*/  ISETP.GE.AND P3, PT, R9, R223, PT ;  /* 0x000000df0900720c */ /* 0x000fe20003f66270 */
[-C--:B------:R-:W-:Y:S01]  /*12900*/  FMUL.FTZ R45, R45, R21.reuse ;  /* 0x000000152d2d7220 */ /* 0x080fe20000410000 */
[----:B------:R-:W-:Y:S01]  /*12910*/  FSEL R41, R41, -INF , !P2 ;  /* 0xff80000029297808 */ /* 0x000fe20005000000 */
[----:B------:R-:W-:Y:S01]  /*12920*/  MUFU.TANH R24, R24 ;  /* 0x0000001800187308 */ /* 0x000fe20000002400 */
[----:B------:R-:W-:Y:S01]  /*12930*/  FMUL.FTZ R46, R46, R21 ;  /* 0x000000152e2e7220 */ /* 0x000fe20000410000 */
[C---:B------:R-:W-:Y:S01]  /*12940*/  ISETP.GE.AND P2, PT, R17.reuse, R225, PT ;  /* 0x000000e11100720c */ /* 0x040fe20003f46270 */
[-C--:B------:R-:W-:Y:S01]  /*12950*/  FMUL.FTZ R44, R44, R21.reuse ;  /* 0x000000152c2c7220 */ /* 0x080fe20000410000 */
[----:B------:R-:W-:Y:S02]  /*12960*/  ISETP.GE.OR P4, PT, R17, R222, !P4 ;  /* 0x000000de1100720c */ /* 0x000fe40006786670 */
[----:B------:R-:W-:Y:S02]  /*12970*/  ISETP.GE.OR P6, PT, R9, R224, !P6 ;  /* 0x000000e00900720c */ /* 0x000fe400077c6670 */
[----:B------:R-:W4:Y:S01]  /*12980*/  MUFU.TANH R27, R82 ;  /* 0x00000052001b7308 */ /* 0x000f220000002400 */
[----:B------:R-:W-:Y:S01]  /*12990*/  ISETP.GE.OR P5, PT, R42, R222, !P5 ;  /* 0x000000de2a00720c */ /* 0x000fe20006fa6670 */
[----:B------:R-:W-:Y:S01]  /*129a0*/  FMUL.FTZ R37, R37, R21 ;  /* 0x0000001525257220 */ /* 0x000fe20000410000 */
[----:B------:R-:W-:-:S02]  /*129b0*/  ISETP.GE.OR P1, PT, R8, R224, !P1 ;  /* 0x000000e00800720c */ /* 0x000fc40004f26670 */
[-C--:B------:R-:W-:Y:S02]  /*129c0*/  ISETP.GE.OR P0, PT, R8, R222.reuse, !P0 ;  /* 0x000000de0800720c */ /* 0x080fe40004706670 */
[----:B------:R-:W-:Y:S02]  /*129d0*/  ISETP.GE.OR P3, PT, R9, R222, !P3 ;  /* 0x000000de0900720c */ /* 0x000fe40005f66670 */
[C---:B------:R-:W-:Y:S01]  /*129e0*/  IADD3 R18, R33.reuse, 0x21, RZ ;  /* 0x0000002121127810 */ /* 0x040fe20007ffe0ff */
[----:B------:R-:W-:Y:S01]  /*129f0*/  MUFU.TANH R165, R45 ;  /* 0x0000002d00a57308 */ /* 0x000fe20000002400 */
[C---:B------:R-:W-:Y:S02]  /*12a00*/  IADD3 R8, R33.reuse, 0x19, RZ ;  /* 0x0000001921087810 */ /* 0x040fe40007ffe0ff */
[----:B------:R-:W-:Y:S02]  /*12a10*/  IADD3 R9, R33, 0x20, RZ ;  /* 0x0000002021097810 */ /* 0x000fe40007ffe0ff */
[----:B------:R-:W-:-:S02]  /*12a20*/  ISETP.GE.OR P2, PT, R17, R224, !P2 ;  /* 0x000000e01100720c */ /* 0x000fc40005746670 */
[----:B------:R-:W-:Y:S01]  /*12a30*/  FSEL R11, R16, -INF , !P4 ;  /* 0xff800000100b7808 */ /* 0x000fe20006000000 */
[----:B------:R-:W5:Y:S01]  /*12a40*/  MUFU.TANH R168, R46 ;  /* 0x0000002e00a87308 */ /* 0x000f620000002400 */
[----:B------:R-:W-:Y:S02]  /*12a50*/  FSEL R13, R25, -INF , !P6 ;  /* 0xff800000190d7808 */ /* 0x000fe40007000000 */
[----:B------:R-:W-:Y:S02]  /*12a60*/  FSEL R31, R31, -INF , !P5 ;  /* 0xff8000001f1f7808 */ /* 0x000fe40006800000 */
[----:B------:R-:W-:Y:S02]  /*12a70*/  FSEL R16, R34, -INF , !P1 ;  /* 0xff80000022107808 */ /* 0x000fe40004800000 */
[----:B------:R-:W-:Y:S01]  /*12a80*/  ISETP.GE.AND P6, PT, R18, R223, PT ;  /* 0x000000df1200720c */ /* 0x000fe20003fc6270 */
[----:B------:R-:W2:Y:S01]  /*12a90*/  MUFU.TANH R26, R26 ;  /* 0x0000001a001a7308 */ /* 0x000ea20000002400 */
[----:B------:R-:W-:-:S02]  /*12aa0*/  ISETP.GE.AND P5, PT, R8, R225, PT ;  /* 0x000000e10800720c */ /* 0x000fc40003fa6270 */
[C---:B------:R-:W-:Y:S02]  /*12ab0*/  ISETP.GE.AND P4, PT, R9.reuse, R225, PT ;  /* 0x000000e10900720c */ /* 0x040fe40003f86270 */
[----:B------:R-:W-:-:S03]  /*12ac0*/  ISETP.GE.AND P1, PT, R9, R223, PT ;  /* 0x000000df0900720c */ /* 0x000fc60003f26270 */
[----:B------:R-:W2:Y:S01]  /*12ad0*/  MUFU.TANH R160, R44 ;  /* 0x0000002c00a07308 */ /* 0x000ea20000002400 */
[----:B-1----:R-:W-:Y:S01]  /*12ae0*/  FSEL R17, R32, -INF , !P2 ;  /* 0xff80000020117808 */ /* 0x002fe20005000000 */
[----:B------:R-:W-:Y:S01]  /*12af0*/  FMUL.FTZ R68, R68, R21 ;  /* 0x0000001544447220 */ /* 0x000fe20000410000 */
[----:B------:R-:W-:Y:S01]  /*12b00*/  ISETP.GE.AND P2, PT, R8, R223, PT ;  /* 0x000000df0800720c */ /* 0x000fe20003f46270 */
[----:B------:R-:W-:Y:S01]  /*12b10*/  FMUL.FTZ R69, R69, R21 ;  /* 0x0000001545457220 */ /* 0x000fe20000410000 */
[----:B------:R-:W-:-:S03]  /*12b20*/  ISETP.GE.OR P6, PT, R18, R222, !P6 ;  /* 0x000000de1200720c */ /* 0x000fc600077c6670 */
[----:B------:R-:W1:Y:S01]  /*12b30*/  MUFU.TANH R174, R37 ;  /* 0x0000002500ae7308 */ /* 0x000e620000002400 */
[-C--:B------:R-:W-:Y:S01]  /*12b40*/  FMUL.FTZ R70, R70, R21.reuse ;  /* 0x0000001546467220 */ /* 0x080fe20000410000 */
[-C--:B------:R-:W-:Y:S01]  /*12b50*/  ISETP.GE.OR P5, PT, R8, R224.reuse, !P5 ;  /* 0x000000e00800720c */ /* 0x080fe20006fa6670 */
[-C--:B------:R-:W-:Y:S01]  /*12b60*/  FMUL.FTZ R71, R71, R21.reuse ;  /* 0x0000001547477220 */ /* 0x080fe20000410000 */
[C---:B------:R-:W-:Y:S01]  /*12b70*/  ISETP.GE.OR P4, PT, R9.reuse, R224, !P4 ;  /* 0x000000e00900720c */ /* 0x040fe20006786670 */
[----:B------:R-:W-:Y:S01]  /*12b80*/  FMUL.FTZ R36, R36, R21 ;  /* 0x0000001524247220 */ /* 0x000fe20000410000 */
[----:B------:R-:W-:Y:S02]  /*12b90*/  ISETP.GE.OR P1, PT, R9, R222, !P1 ;  /* 0x000000de0900720c */ /* 0x000fe40004f26670 */
[----:B--2---:R-:W-:Y:S02]  /*12ba0*/  FSEL R10, R35, -INF , !P0 ;  /* 0xff800000230a7808 */ /* 0x004fe40004000000 */
[----:B------:R-:W-:-:S02]  /*12bb0*/  IADD3 R5, R33, 0x31, RZ ;  /* 0x0000003121057810 */ /* 0x000fc40007ffe0ff */
[----:B------:R-:W-:Y:S02]  /*12bc0*/  IADD3 R9, R33, 0x28, RZ ;  /* 0x0000002821097810 */ /* 0x000fe40007ffe0ff */
[----:B------:R-:W-:Y:S01]  /*12bd0*/  ISETP.GE.AND P0, PT, R18, R225, PT ;  /* 0x000000e11200720c */ /* 0x000fe20003f06270 */
[----:B------:R-:W2:Y:S01]  /*12be0*/  MUFU.TANH R162, R68 ;  /* 0x0000004400a27308 */ /* 0x000ea20000002400 */
[----:B------:R-:W-:Y:S01]  /*12bf0*/  ISETP.GE.OR P2, PT, R8, R222, !P2 ;  /* 0x000000de0800720c */ /* 0x000fe20005746670 */
[----:B------:R-:W-:Y:S01]  /*12c00*/  FMUL.FTZ R38, R38, R21 ;  /* 0x0000001526267220 */ /* 0x000fe20000410000 */
[----:B---3--:R-:W-:Y:S02]  /*12c10*/  FSEL R171, R171, -INF , !P6 ;  /* 0xff800000abab7808 */ /* 0x008fe40007000000 */
[----:B----4-:R-:W-:Y:S02]  /*12c20*/  FSEL R8, R27, -INF , !P3 ;  /* 0xff8000001b087808 */ /* 0x010fe40005800000 */
[----:B------:R-:W-:Y:S01]  /*12c30*/  FSEL R12, R24, -INF , !P5 ;  /* 0xff800000180c7808 */ /* 0x000fe20006800000 */
[----:B------:R-:W-:Y:S01]  /*12c40*/  MUFU.TANH R167, R69 ;  /* 0x0000004500a77308 */ /* 0x000fe20000002400 */
[----:B------:R-:W-:-:S02]  /*12c50*/  ISETP.GE.AND P6, PT, R5, R225, PT ;  /* 0x000000e10500720c */ /* 0x000fc40003fc6270 */
[C---:B------:R-:W-:Y:S02]  /*12c60*/  ISETP.GE.AND P3, PT, R9.reuse, R225, PT ;  /* 0x000000e10900720c */ /* 0x040fe40003f66270 */
[----:B------:R-:W-:-:S03]  /*12c70*/  ISETP.GE.AND P5, PT, R9, R223, PT ;  /* 0x000000df0900720c */ /* 0x000fc60003fa6270 */
[----:B------:R-:W3:Y:S01]  /*12c80*/  MUFU.TANH R170, R70 ;  /* 0x0000004600aa7308 */ /* 0x000ee20000002400 */
[----:B------:R-:W-:Y:S02]  /*12c90*/  ISETP.GE.OR P0, PT, R18, R224, !P0 ;  /* 0x000000e01200720c */ /* 0x000fe40004706670 */
[----:B------:R-:W-:-:S05]  /*12ca0*/  IADD3 R4, R33, 0x30, RZ ;  /* 0x0000003021047810 */ /* 0x000fca0007ffe0ff */
[----:B------:R-:W4:Y:S01]  /*12cb0*/  MUFU.TANH R175, R71 ;  /* 0x0000004700af7308 */ /* 0x000f220000002400 */
[----:B------:R-:W-:Y:S01]  /*12cc0*/  IADD3 R18, R33, 0x29, RZ ;  /* 0x0000002921127810 */ /* 0x000fe20007ffe0ff */
[----:B------:R-:W-:Y:S01]  /*12cd0*/  FMUL.FTZ R39, R39, R21 ;  /* 0x0000001527277220 */ /* 0x000fe20000410000 */
[----:B------:R-:W-:-:S05]  /*12ce0*/  ISETP.GE.OR P6, PT, R5, R224, !P6 ;  /* 0x000000e00500720c */ /* 0x000fca00077c6670 */
[----:B------:R-:W1:Y:S01]  /*12cf0*/  MUFU.TANH R176, R36 ;  /* 0x0000002400b07308 */ /* 0x000e620000002400 */
[-C--:B------:R-:W-:Y:S01]  /*12d00*/  FMUL.FTZ R84, R84, R21.reuse ;  /* 0x0000001554547220 */ /* 0x080fe20000410000 */
[----:B------:R-:W-:Y:S01]  /*12d10*/  ISETP.GE.OR P3, PT, R9, R224, !P3 ;  /* 0x000000e00900720c */ /* 0x000fe20005f66670 */
[-C--:B------:R-:W-:Y:S01]  /*12d20*/  FMUL.FTZ R85, R85, R21.reuse ;  /* 0x0000001555557220 */ /* 0x080fe20000410000 */
[----:B------:R-:W-:Y:S01]  /*12d30*/  ISETP.GE.OR P5, PT, R9, R222, !P5 ;  /* 0x000000de0900720c */ /* 0x000fe20006fa6670 */
[-C--:B------:R-:W-:Y:S01]  /*12d40*/  FMUL.FTZ R86, R86, R21.reuse ;  /* 0x0000001556567220 */ /* 0x080fe20000410000 */
[----:B-----5:R-:W-:Y:S01]  /*12d50*/  FSEL R168, R168, -INF , !P1 ;  /* 0xff800000a8a87808 */ /* 0x020fe20004800000 */
[----:B------:R-:W-:Y:S01]  /*12d60*/  FMUL.FTZ R87, R87, R21 ;  /* 0x0000001557577220 */ /* 0x000fe20000410000 */
[----:B------:R-:W5:Y:S01]  /*12d70*/  MUFU.TANH R146, R38 ;  /* 0x0000002600927308 */ /* 0x000f620000002400 */
[----:B------:R-:W-:Y:S02]  /*12d80*/  FSEL R165, R165, -INF , !P0 ;  /* 0xff800000a5a57808 */ /* 0x000fe40004000000 */
[----:B------:R-:W-:-:S02]  /*12d90*/  FSEL R9, R26, -INF , !P2 ;  /* 0xff8000001a097808 */ /* 0x000fc40005000000 */
[----:B------:R-:W-:Y:S02]  /*12da0*/  FSEL R160, R160, -INF , !P4 ;  /* 0xff800000a0a07808 */ /* 0x000fe40006000000 */
[C---:B------:R-:W-:Y:S02]  /*12db0*/  ISETP.GE.AND P1, PT, R4.reuse, R225, PT ;  /* 0x000000e10400720c */ /* 0x040fe40003f26270 */
[----:B------:R-:W-:Y:S01]  /*12dc0*/  ISETP.GE.AND P0, PT, R4, R223, PT ;  /* 0x000000df0400720c */ /* 0x000fe20003f06270 */
[----:B------:R-:W2:Y:S01]  /*12dd0*/  MUFU.TANH R145, R39 ;  /* 0x0000002700917308 */ /* 0x000ea20000002400 */
[C---:B------:R-:W-:Y:S02]  /*12de0*/  ISETP.GE.AND P2, PT, R18.reuse, R225, PT ;  /* 0x000000e11200720c */ /* 0x040fe40003f46270 */
[----:B------:R-:W-:Y:S02]  /*12df0*/  ISETP.GE.AND P4, PT, R18, R223, PT ;  /* 0x000000df1200720c */ /* 0x000fe40003f86270 */
[----:B-1----:R-:W-:-:S02]  /*12e00*/  FSEL R174, R174, -INF , !P6 ;  /* 0xff800000aeae7808 */ /* 0x002fc40007000000 */
[----:B------:R-:W-:Y:S01]  /*12e10*/  ISETP.GT.AND P6, PT, R219, R206, PT ;  /* 0x000000cedb00720c */ /* 0x000fe20003fc4270 */
[----:B------:R-:W1:Y:S01]  /*12e20*/  MUFU.TANH R172, R84 ;  /* 0x0000005400ac7308 */ /* 0x000e620000002400 */
[C---:B------:R-:W-:Y:S02]  /*12e30*/  ISETP.GE.OR P1, PT, R4.reuse, R224, !P1 ;  /* 0x000000e00400720c */ /* 0x040fe40004f26670 */
[----:B------:R-:W-:Y:S02]  /*12e40*/  ISETP.GE.OR P0, PT, R4, R222, !P0 ;  /* 0x000000de0400720c */ /* 0x000fe40004706670 */
[----:B------:R-:W-:-:S03]  /*12e50*/  ISETP.GE.OR P2, PT, R18, R224, !P2 ;  /* 0x000000e01200720c */ /* 0x000fc60005746670 */
[----:B------:R-:W-:Y:S01]  /*12e60*/  MUFU.TANH R147, R85 ;  /* 0x0000005500937308 */ /* 0x000fe20000002400 */
[----:B------:R-:W-:Y:S02]  /*12e70*/  ISETP.GE.OR P4, PT, R18, R222, !P4 ;  /* 0x000000de1200720c */ /* 0x000fe40006786670 */
[----:B------:R-:W-:-:S05]  /*12e80*/  IADD3 R4, R33, 0x38, RZ ;  /* 0x0000003821047810 */ /* 0x000fca0007ffe0ff */
[----:B------:R-:W1:Y:S01]  /*12e90*/  MUFU.TANH R144, R86 ;  /* 0x0000005600907308 */ /* 0x000e620000002400 */
[----:B------:R-:W-:-:S07]  /*12ea0*/  IADD3 R33, R33, 0x39, RZ ;  /* 0x0000003921217810 */ /* 0x000fce0007ffe0ff */
[----:B------:R-:W1:Y:S01]  /*12eb0*/  MUFU.TANH R164, R87 ;  /* 0x0000005700a47308 */ /* 0x000e620000002400 */
[----:B--2---:R-:W-:Y:S02]  /*12ec0*/  FSEL R162, R162, -INF , !P3 ;  /* 0xff800000a2a27808 */ /* 0x004fe40005800000 */
[----:B---3--:R-:W-:Y:S02]  /*12ed0*/  FSEL R170, R170, -INF , !P5 ;  /* 0xff800000aaaa7808 */ /* 0x008fe40006800000 */
[----:B------:R-:W-:Y:S02]  /*12ee0*/  FSEL R167, R167, -INF , !P2 ;  /* 0xff800000a7a77808 */ /* 0x000fe40005000000 */
[----:B----4-:R-:W-:Y:S02]  /*12ef0*/  FSEL R175, R175, -INF , !P4 ;  /* 0xff800000afaf7808 */ /* 0x010fe40006000000 */
[----:B------:R-:W-:Y:S02]  /*12f00*/  FSEL R176, R176, -INF , !P1 ;  /* 0xff800000b0b07808 */ /* 0x000fe40004800000 */
[----:B------:R-:W-:-:S02]  /*12f10*/  ISETP.GE.AND P3, PT, R5, R223, PT ;  /* 0x000000df0500720c */ /* 0x000fc40003f66270 */
[C---:B------:R-:W-:Y:S02]  /*12f20*/  ISETP.GE.AND P5, PT, R4.reuse, R225, PT ;  /* 0x000000e10400720c */ /* 0x040fe40003fa6270 */
[----:B------:R-:W-:Y:S02]  /*12f30*/  ISETP.GE.AND P2, PT, R4, R223, PT ;  /* 0x000000df0400720c */ /* 0x000fe40003f46270 */
[C---:B------:R-:W-:Y:S02]  /*12f40*/  ISETP.GE.AND P4, PT, R33.reuse, R225, PT ;  /* 0x000000e12100720c */ /* 0x040fe40003f86270 */
[----:B------:R-:W-:Y:S02]  /*12f50*/  ISETP.GE.AND P1, PT, R33, R223, PT ;  /* 0x000000df2100720c */ /* 0x000fe40003f26270 */
[----:B-----5:R-:W-:Y:S01]  /*12f60*/  FSEL R146, R146, -INF , !P0 ;  /* 0xff80000092927808 */ /* 0x020fe20004000000 */
[----:B------:R-:W-:Y:S01]  /*12f70*/  BSSY B1, `(.L_x_6044) ;  /* 0x0000078000017945 */ /* 0x000fe20003800000 */
[----:B------:R-:W-:-:S02]  /*12f80*/  ISETP.GE.OR P3, PT, R5, R222, !P3 ;  /* 0x000000de0500720c */ /* 0x000fc40005f66670 */
[C---:B------:R-:W-:Y:S02]  /*12f90*/  ISETP.GE.OR P5, PT, R4.reuse, R224, !P5 ;  /* 0x000000e00400720c */ /* 0x040fe40006fa6670 */
[----:B------:R-:W-:Y:S02]  /*12fa0*/  ISETP.GE.OR P2, PT, R4, R222, !P2 ;  /* 0x000000de0400720c */ /* 0x000fe40005746670 */
[----:B------:R-:W-:Y:S02]  /*12fb0*/  ISETP.NE.U32.AND P0, PT, R220, RZ, PT ;  /* 0x000000ffdc00720c */ /* 0x000fe40003f05070 */
[C---:B------:R-:W-:Y:S02]  /*12fc0*/  ISETP.GE.OR P4, PT, R33.reuse, R224, !P4 ;  /* 0x000000e02100720c */ /* 0x040fe40006786670 */
[----:B------:R-:W-:Y:S02]  /*12fd0*/  ISETP.GE.OR P1, PT, R33, R222, !P1 ;  /* 0x000000de2100720c */ /* 0x000fe40004f26670 */
[----:B------:R-:W-:-:S02]  /*12fe0*/  LOP3.LUT R0, R0, R61, RZ, 0xfc, !PT ;  /* 0x0000003d00007212 */ /* 0x000fc400078efcff */
        /* <DEDUP_REMOVED lines=12> */
[----:B------:R-:W-:Y:S02]  /*130b0*/  FSEL R145, R145, -INF , !P3 ;  /* 0xff80000091917808 */ /* 0x000fe40005800000 */
[----:B-1----:R-:W-:Y:S02]  /*130c0*/  FSEL R172, R172, -INF , !P5 ;  /* 0xff800000acac7808 */ /* 0x002fe40006800000 */
[----:B------:R-:W-:Y:S02]  /*130d0*/  FSEL R144, R144, -INF , !P2 ;  /* 0xff80000090907808 */ /* 0x000fe40005000000 */
[----:B------:R-:W-:Y:S02]  /*130e0*/  FSEL R147, R147, -INF , !P4 ;  /* 0xff80000093937808 */ /* 0x000fe40006000000 */
[----:B------:R-:W-:Y:S01]  /*130f0*/  FSEL R164, R164, -INF , !P1 ;  /* 0xff800000a4a47808 */ /* 0x000fe20004800000 */
        /* <DEDUP_REMOVED lines=21> */
[----:B------:R-:W-:-:S06]  /*13250*/  IMAD.HI.U32 R21, R25, R21, R24 ;  /* 0x0000001519157227 */ /* 0x000fcc00078e0018 */
[----:B------:R-:W-:-:S04]  /*13260*/  IMAD.HI.U32 R18, R21, R6, RZ ;  /* 0x0000000615127227 */ /* 0x000fc800078e00ff */
[----:B------:R-:W-:Y:S02]  /*13270*/  IMAD.HI.U32 R14, R21, R4, RZ ;  /* 0x00000004150e7227 */ /* 0x000fe400078e00ff */
[----:B------:R-:W2:Y:S02]  /*13280*/  LD.E.64 R20, [R22.64+0x20] ;  /* 0x0000200616147980 */ /* 0x000ea4000c101b00 */
        /* <DEDUP_REMOVED lines=12> */
[----:B------:R-:W-:-:S05]  /*13350*/  ISETP.NE.AND P2, PT, R19, RZ, PT ;  /* 0x000000ff1300720c */ /* 0x000fca0003f45270 */
        /* <DEDUP_REMOVED lines=26> */
.L_x_6047:
[----:B------:R-:W2:Y:S02]  /*13500*/  LD.E R7, [R22.64+0x38] ;  /* 0x0000380616077980 */ /* 0x000ea4000c101900 */
[----:B--2---:R-:W-:-:S04]  /*13510*/  LEA R7, -R7, RZ, 0x6 ;  /* 0x000000ff07077211 */ /* 0x004fc800078e31ff */
[----:B------:R-:W-:Y:S02]  /*13520*/  SHF.R.S32.HI R6, RZ, 0x1f, R7 ;  /* 0x0000001fff067819 */ /* 0x000fe40000011407 */
.L_x_6048:
[----:B------:R-:W-:Y:S05]  /*13530*/  BSYNC B0 ;  /* 0x0000000000007941 */ /* 0x000fea0003800000 */
.L_x_6046:
[C---:B------:R-:W-:Y:S01]  /*13540*/  LEA R208, P2, R7.reuse, R208, 0x1 ;  /* 0x000000d007d07211 */ /* 0x040fe200078408ff */
[C---:B------:R-:W-:Y:S01]  /*13550*/  IMAD.SHL.U32 R5, R136.reuse, 0x20, RZ ;  /* 0x0000002088057824 */ /* 0x040fe200078e00ff */
[----:B------:R-:W-:Y:S02]  /*13560*/  SHF.L.U64.HI R4, R136, 0x5, R137 ;  /* 0x0000000588047819 */ /* 0x000fe40000010289 */
[----:B------:R-:W-:Y:S02]  /*13570*/  LEA.HI.X R207, R7, R207, R6, 0x1, P2 ;  /* 0x000000cf07cf7211 */ /* 0x000fe400010f0c06 */
        /* <DEDUP_REMOVED lines=23> */
.L_x_6045:
[----:B------:R-:W-:Y:S05]  /*136f0*/  BSYNC B1 ;  /* 0x0000000000017941 */ /* 0x000fea0003800000 */
.L_x_6044:
[----:B------:R2:W3:Y:S01]  /*13700*/  LD.E R166, [R22.64+0xdc] ;  /* 0x0000dc0616a67980 */ /* 0x0004e2000c101900 */
[----:B------:R-:W-:-:S02]  /*13710*/  FMNMX.FTZ R5, R3, R40, !PT ;  /* 0x0000002803057209 */ /* 0x000fc40007810000 */
[----:B-1----:R-:W-:Y:S02]  /*13720*/  FMNMX.FTZ R7, R41, R64, !PT ;  /* 0x0000004029077209 */ /* 0x002fe40007810000 */
[----:B------:R-:W-:Y:S02]  /*13730*/  FMNMX.FTZ R4, R28, R5, !PT ;  /* 0x000000051c047209 */ /* 0x000fe40007810000 */
[----:B------:R-:W-:Y:S02]  /*13740*/  FMNMX.FTZ R6, R30, R7, !PT ;  /* 0x000000071e067209 */ /* 0x000fe40007810000 */
[----:B------:R-:W-:Y:S02]  /*13750*/  FMNMX.FTZ R4, R29, R4, !PT ;  /* 0x000000041d047209 */ /* 0x000fe40007810000 */
[----:B------:R-:W-:Y:S02]  /*13760*/  FMNMX.FTZ R6, R31, R6, !PT ;  /* 0x000000061f067209 */ /* 0x000fe40007810000 */
        /* <DEDUP_REMOVED lines=31> */
[----:B--2---:R-:W-:Y:S01]  /*13960*/  LDSM.16.MT88.4 R20, [R205+0xc800] ;  /* 0x00c80000cd14783b */ /* 0x004fe20000004200 */
        /* <DEDUP_REMOVED lines=9> */
[----:B------:R-:W-:-:S05]  /*13a00*/  FMNMX.FTZ R6, R164, R5, !PT ;  /* 0x00000005a4067209 */ /* 0x000fca0007810000 */
[----:B------:R-:W2:Y:S01]  /*13a10*/  SHFL.BFLY PT, R5, R6, 0x2, 0x1f ;  /* 0x0c401f0006057f89 */ /* 0x000ea200000e0000 */
[----:B-1----:R-:W-:-:S05]  /*13a20*/  FMNMX.FTZ R7, R14, R7, !PT ;  /* 0x000000070e077209 */ /* 0x002fca0007810000 */
[----:B------:R-:W1:Y:S01]  /*13a30*/  SHFL.BFLY PT, R132, R7, 0x1, 0x1f ;  /* 0x0c201f0007847f89 */ /* 0x000e6200000e0000 */
[----:B--2---:R-:W-:-:S05]  /*13a40*/  FMNMX.FTZ R5, R6, R5, !PT ;  /* 0x0000000506057209 */ /* 0x004fca0007810000 */
[----:B------:R-:W2:Y:S01]  /*13a50*/  SHFL.BFLY PT, R4, R5, 0x1, 0x1f ;  /* 0x0c201f0005047f89 */ /* 0x000ea200000e0000 */
[----:B-1----:R-:W-:-:S04]  /*13a60*/  FMNMX.FTZ R132, R7, R132, !PT ;  /* 0x0000008407847209 */ /* 0x002fc80007810000 */
[----:B------:R-:W-:Y:S01]  /*13a70*/  FSETP.NEU.FTZ.AND P1, PT, R132, -INF , PT ;  /* 0xff8000008400780b */ /* 0x000fe20003f3d000 */
[----:B---3--:R-:W-:-:S05]  /*13a80*/  FMUL.FTZ R173, R166, R132 ;  /* 0x00000084a6ad7220 */ /* 0x008fca0000410000 */
[----:B------:R-:W-:-:S05]  /*13a90*/  FSEL R173, R173, RZ, P1 ;  /* 0x000000ffadad7208 */ /* 0x000fca0000800000 */
[--C-:B------:R-:W-:Y:S01]  /*13aa0*/  FFMA.FTZ R159, R3, R166, -R173.reuse ;  /* 0x000000a6039f7223 */ /* 0x100fe200000108ad */
[----:B--2---:R-:W-:Y:S01]  /*13ab0*/  FMNMX.FTZ R3, R5, R4, !PT ;  /* 0x0000000405037209 */ /* 0x004fe20007810000 */
[-CC-:B------:R-:W-:Y:S01]  /*13ac0*/  FFMA.FTZ R156, R40, R166.reuse, -R173.reuse ;  /* 0x000000a6289c7223 */ /* 0x180fe200000108ad */
[----:B------:R-:W-:Y:S01]  /*13ad0*/  LDSM.16.MT88.4 R4, [R202+0x10000] ;  /* 0x01000000ca04783b */ /* 0x000fe20000004200 */
[-CC-:B------:R-:W-:Y:S01]  /*13ae0*/  FFMA.FTZ R154, R28, R166.reuse, -R173.reuse ;  /* 0x000000a61c9a7223 */ /* 0x180fe200000108ad */
[----:B------:R-:W-:Y:S01]  /*13af0*/  FSETP.NEU.FTZ.AND P1, PT, R3, -INF , PT ;  /* 0xff8000000300780b */ /* 0x000fe20003f3d000 */
[----:B------:R-:W-:Y:S01]  /*13b00*/  FMUL.FTZ R169, R166, R3 ;  /* 0x00000003a6a97220 */ /* 0x000fe20000410000 */
[----:B------:R-:W-:Y:S01]  /*13b10*/  MUFU.EX2 R159, R159 ;  /* 0x0000009f009f7308 */ /* 0x000fe20000000800 */
[-CC-:B------:R-:W-:Y:S02]  /*13b20*/  FFMA.FTZ R151, R29, R166.reuse, -R173.reuse ;  /* 0x000000a61d977223 */ /* 0x180fe400000108ad */
[-CC-:B------:R-:W-:Y:S01]  /*13b30*/  FFMA.FTZ R157, R17, R166.reuse, -R173.reuse ;  /* 0x000000a6119d7223 */ /* 0x180fe200000108ad */
[----:B------:R-:W-:Y:S01]  /*13b40*/  FSEL R169, R169, RZ, P1 ;  /* 0x000000ffa9a97208 */ /* 0x000fe20000800000 */
[----:B------:R-:W-:-:S02]  /*13b50*/  FFMA.FTZ R150, R16, R166, -R173 ;  /* 0x000000a610967223 */ /* 0x000fc400000108ad */
[----:B------:R-:W-:Y:S01]  /*13b60*/  LDSM.16.MT88.4 R16, [R203+0xe800] ;  /* 0x00e80000cb10783b */ /* 0x000fe20000004200 */
[----:B------:R-:W1:Y:S01]  /*13b70*/  MUFU.EX2 R156, R156 ;  /* 0x0000009c009c7308 */ /* 0x000e620000000800 */
[-CC-:B------:R-:W-:Y:S02]  /*13b80*/  FFMA.FTZ R158, R41, R166.reuse, -R169.reuse ;  /* 0x000000a6299e7223 */ /* 0x180fe400000108a9 */
[----:B------:R-:W2:Y:S01]  /*13b90*/  LDSM.16.MT88.4 R40, [R205+0xe000] ;  /* 0x00e00000cd28783b */ /* 0x000ea20000004200 */
[-CC-:B------:R-:W-:Y:S02]  /*13ba0*/  FFMA.FTZ R161, R64, R166.reuse, -R169.reuse ;  /* 0x000000a640a17223 */ /* 0x180fe400000108a9 */
[-CC-:B------:R-:W-:Y:S01]  /*13bb0*/  FFMA.FTZ R163, R30, R166.reuse, -R169.reuse ;  /* 0x000000a61ea37223 */ /* 0x180fe200000108a9 */
[----:B------:R-:W3:Y:S01]  /*13bc0*/  LDSM.16.MT88.4 R64, [R202+0xe000] ;  /* 0x00e00000ca40783b */ /* 0x000ee20000004200 */
[-CC-:B------:R-:W-:Y:S01]  /*13bd0*/  FFMA.FTZ R152, R31, R166.reuse, -R169.reuse ;  /* 0x000000a61f987223 */ /* 0x180fe200000108a9 */
[----:B------:R-:W-:Y:S01]  /*13be0*/  MUFU.EX2 R154, R154 ;  /* 0x0000009a009a7308 */ /* 0x000fe20000000800 */
[-CC-:B------:R-:W-:Y:S01]  /*13bf0*/  FFMA.FTZ R155, R11, R166.reuse, -R169.reuse ;  /* 0x000000a60b9b7223 */ /* 0x180fe200000108a9 */
[----:B------:R-:W-:Y:S01]  /*13c00*/  LDSM.16.MT88.4 R28, [R202+0xc800] ;  /* 0x00c80000ca1c783b */ /* 0x000fe20000004200 */
[----:B------:R-:W-:-:S02]  /*13c10*/  FFMA.FTZ R148, R10, R166, -R169 ;  /* 0x000000a60a947223 */ /* 0x000fc400000108a9 */
[-CC-:B------:R-:W-:Y:S02]  /*13c20*/  FFMA.FTZ R153, R8, R166.reuse, -R169.reuse ;  /* 0x000000a608997223 */ /* 0x180fe400000108a9 */
[-C--:B------:R-:W-:Y:S01]  /*13c30*/  FFMA.FTZ R134, R9, R166.reuse, -R169 ;  /* 0x000000a609867223 */ /* 0x080fe200000108a9 */
[----:B------:R-:W4:Y:S01]  /*13c40*/  MUFU.EX2 R151, R151 ;  /* 0x0000009700977308 */ /* 0x000f220000000800 */
[----:B------:R-:W5:Y:S01]  /*13c50*/  LDSM.16.MT88.4 R8, [R205+0xe800] ;  /* 0x00e80000cd08783b */ /* 0x000f620000004200 */
[----:B-1----:R-:W-:Y:S01]  /*13c60*/  F2FP.BF16.PACK_AB R96, R156, R159 ;  /* 0x0000009f9c60723e */ /* 0x002fe200000010ff */
[-CC-:B------:R-:W-:Y:S02]  /*13c70*/  FFMA.FTZ R149, R13, R166.reuse, -R173.reuse ;  /* 0x000000a60d957223 */ /* 0x180fe400000108ad */
[-CC-:B------:R-:W-:Y:S02]  /*13c80*/  FFMA.FTZ R0, R12, R166.reuse, -R173.reuse ;  /* 0x000000a60c007223 */ /* 0x180fe400000108ad */
[----:B------:R-:W1:Y:S01]  /*13c90*/  LDSM.16.MT88.4 R12, [R202+0xe800] ;  /* 0x00e80000ca0c783b */ /* 0x000e620000004200 */
[----:B------:R-:W-:Y:S01]  /*13ca0*/  MUFU.EX2 R158, R158 ;  /* 0x0000009e009e7308 */ /* 0x000fe20000000800 */
[----:B------:R-:W-:-:S02]  /*13cb0*/  FFMA.FTZ R160, R160, R166, -R173 ;  /* 0x000000a6a0a07223 */ /* 0x000fc400000108ad */
[-CC-:B------:R-:W-:Y:S02]  /*13cc0*/  FFMA.FTZ R165, R165, R166.reuse, -R173.reuse ;  /* 0x000000a6a5a57223 */ /* 0x180fe400000108ad */
[-CC-:B------:R-:W-:Y:S02]  /*13cd0*/  FFMA.FTZ R162, R162, R166.reuse, -R173.reuse ;  /* 0x000000a6a2a27223 */ /* 0x180fe400000108ad */
[----:B------:R-:W-:Y:S01]  /*13ce0*/  FFMA.FTZ R167, R167, R166, -R173 ;  /* 0x000000a6a7a77223 */ /* 0x000fe200000108ad */
[----:B------:R-:W2:Y:S01]  /*13cf0*/  MUFU.EX2 R161, R161 ;  /* 0x000000a100a17308 */ /* 0x000ea20000000800 */
[----:B----4-:R-:W-:Y:S01]  /*13d00*/  F2FP.BF16.PACK_AB R98, R151, R154 ;  /* 0x0000009a9762723e */ /* 0x010fe200000010ff */
[-CC-:B------:R-:W-:Y:S02]  /*13d10*/  FFMA.FTZ R168, R168, R166.reuse, -R169.reuse ;  /* 0x000000a6a8a87223 */ /* 0x180fe400000108a9 */
[-CC-:B------:R-:W-:Y:S02]  /*13d20*/  FFMA.FTZ R171, R171, R166.reuse, -R169.reuse ;  /* 0x000000a6abab7223 */ /* 0x180fe400000108a9 */
[----:B------:R-:W-:-:S02]  /*13d30*/  FFMA.FTZ R170, R170, R166, -R169 ;  /* 0x000000a6aaaa7223 */ /* 0x000fc400000108a9 */
[----:B------:R-:W-:Y:S01]  /*13d40*/  MUFU.EX2 R163, R163 ;  /* 0x000000a300a37308 */ /* 0x000fe20000000800 */
[-C--:B------:R-:W-:Y:S02]  /*13d50*/  FFMA.FTZ R175, R175, R166.reuse, -R169 ;  /* 0x000000a6afaf7223 */ /* 0x080fe400000108a9 */
[-CC-:B------:R-:W-:Y:S02]  /*13d60*/  FFMA.FTZ R176, R176, R166.reuse, -R173.reuse ;  /* 0x000000a6b0b07223 */ /* 0x180fe400000108ad */
[-CC-:B------:R-:W-:Y:S02]  /*13d70*/  FFMA.FTZ R177, R174, R166.reuse, -R173.reuse ;  /* 0x000000a6aeb17223 */ /* 0x180fe400000108ad */
[--C-:B------:R-:W-:Y:S01]  /*13d80*/  FFMA.FTZ R172, R172, R166, -R173.reuse ;  /* 0x000000a6acac7223 */ /* 0x100fe200000108ad */
[----:B------:R-:W4:Y:S01]  /*13d90*/  MUFU.EX2 R152, R152 ;  /* 0x0000009800987308 */ /* 0x000f220000000800 */
[----:B--2---:R-:W-:Y:S01]  /*13da0*/  F2FP.BF16.PACK_AB R97, R161, R158 ;  /* 0x0000009ea161723e */ /* 0x004fe200000010ff */
[----:B------:R-:W-:-:S02]  /*13db0*/  FFMA.FTZ R229, R147, R166, -R173 ;  /* 0x000000a693e57223 */ /* 0x000fc400000108ad */
[-CC-:B------:R-:W-:Y:S02]  /*13dc0*/  FFMA.FTZ R173, R146, R166.reuse, -R169.reuse ;  /* 0x000000a692ad7223 */ /* 0x180fe400000108a9 */
[-CC-:B------:R-:W-:Y:S02]  /*13dd0*/  FFMA.FTZ R174, R145, R166.reuse, -R169.reuse ;  /* 0x000000a691ae7223 */ /* 0x180fe400000108a9 */
[----:B------:R-:W-:Y:S01]  /*13de0*/  MUFU.EX2 R157, R157 ;  /* 0x0000009d009d7308 */ /* 0x000fe20000000800 */
[-CC-:B------:R-:W-:Y:S02]  /*13df0*/  FFMA.FTZ R178, R144, R166.reuse, -R169.reuse ;  /* 0x000000a690b27223 */ /* 0x180fe400000108a9 */
[----:B------:R-:W-:Y:S01]  /*13e00*/  FFMA.FTZ R227, R164, R166, -R169 ;  /* 0x000000a6a4e37223 */ /* 0x000fe200000108a9 */
[----:B------:R-:W-:Y:S01]  /*13e10*/  LDSM.16.MT88.4 R144, [R204+0xd800] ;  /* 0x00d80000cc90783b */ /* 0x000fe20000004200 */
[----:B------:R-:W-:Y:S02]  /*13e20*/  FADD.FTZ R159, R159, R156 ;  /* 0x0000009c9f9f7221 */ /* 0x000fe40000010000 */
[----:B------:R-:W-:Y:S01]  /*13e30*/  FADD.FTZ R158, R158, R161 ;  /* 0x000000a19e9e7221 */ /* 0x000fe20000010000 */
[----:B----4-:R-:W-:Y:S01]  /*13e40*/  F2FP.BF16.PACK_AB R99, R152, R163 ;  /* 0x000000a39863723e */ /* 0x010fe200000010ff */
[----:B------:R-:W2:Y:S01]  /*13e50*/  MUFU.EX2 R150, R150 ;  /* 0x0000009600967308 */ /* 0x000ea20000000800 */
[----:B------:R-:W-:-:S02]  /*13e60*/  FADD.FTZ R154, R154, R159 ;  /* 0x0000009f9a9a7221 */ /* 0x000fc40000010000 */
[----:B------:R-:W-:Y:S02]  /*13e70*/  FADD.FTZ R163, R163, R158 ;  /* 0x0000009ea3a37221 */ /* 0x000fe40000010000 */
[----:B------:R-:W-:Y:S01]  /*13e80*/  FADD.FTZ R154, R151, R154 ;  /* 0x0000009a979a7221 */ /* 0x000fe20000010000 */
[C---:B------:R-:W-:Y:S01]  /*13e90*/  HMMA.16816.F32.BF16 R36, R96.reuse, R40, RZ ;  /* 0x000000286024723c */ /* 0x040fe200000418ff */
[----:B------:R-:W-:Y:S01]  /*13ea0*/  FADD.FTZ R152, R152, R163 ;  /* 0x000000a398987221 */ /* 0x000fe20000010000 */
        /* <DEDUP_REMOVED lines=17> */
[C---:B---3--:R-:W-:Y:S02]  /*13fc0*/  HMMA.16816.F32.BF16 R60, R96.reuse, R64, RZ ;  /* 0x00000040603c723c */ /* 0x048fe400000418ff */
        /* <DEDUP_REMOVED lines=236> */
.L_x_6051:
[----:B------:R-:W-:Y:S02]  /*14e90*/  ULDC.64 UR4, c[0x0][0x118] ;  /* 0x0000460000047ab9 */ /* 0x000fe40000000a00 */
[----:B------:R-:W2:Y:S02]  /*14ea0*/  LD.E R6, [R230.64+0x40] ;  /* 0x00004004e6067980 */ /* 0x000ea4000c101900 */
[----:B--2---:R-:W-:-:S04]  /*14eb0*/  LEA R6, -R6, RZ, 0x6 ;  /* 0x000000ff06067211 */ /* 0x004fc800078e31ff */
[----:B------:R-:W-:Y:S02]  /*14ec0*/  SHF.R.S32.HI R4, RZ, 0x1f, R6 ;  /* 0x0000001fff047819 */ /* 0x000fe40000011406 */
.L_x_6052:
[----:B------:R-:W-:Y:S05]  /*14ed0*/  BSYNC B0 ;  /* 0x0000000000007941 */ /* 0x000fea0003800000 */
.L_x_6050:
[----:B------:R-:W-:Y:S01]  /*14ee0*/  IMAD.SHL.U32 R5, R138, 0x20, RZ ;  /* 0x000000208a057824 */ /* 0x000fe200078e00ff */
[----:B------:R-:W-:Y:S01]  /*14ef0*/  LEA R210, P2, R6, R210, 0x1 ;  /* 0x000000d206d27211 */ /* 0x000fe200078408ff */
[----:B------:R-:W-:Y:S01]  /*14f00*/  ULDC.64 UR4, c[0x0][0x118] ;  /* 0x0000460000047ab9 */ /* 0x000fe20000000a00 */
[----:B------:R-:W-:Y:S02]  /*14f10*/  SHF.L.U64.HI R0, R138, 0x5, R139 ;  /* 0x000000058a007819 */ /* 0x000fe4000001028b */
[C---:B------:R-:W-:Y:S02]  /*14f20*/  IADD3 R8, P1, R5.reuse, R210, RZ ;  /* 0x000000d205087210 */ /* 0x040fe40007f3e0ff */
[----:B------:R-:W-:Y:S02]  /*14f30*/  LEA.HI.X R211, R6, R211, R4, 0x1, P2 ;  /* 0x000000d306d37211 */ /* 0x000fe400010f0c04 */
        /* <DEDUP_REMOVED lines=23> */
[----:B------:R-:W3:Y:S04]  /*150b0*/  LDSM.16.M88.4 R20, [R198] ;  /* 0x00000000c614783b */ /* 0x000ee80000000200 */
[----:B------:R-:W-:Y:S04]  /*150c0*/  LDSM.16.M88.4 R168, [R197] ;  /* 0x00000000c5a8783b */ /* 0x000fe80000000200 */
[----:B------:R-:W-:Y:S04]  /*150d0*/  LDSM.16.M88.4 R172, [R195+0x6000] ;  /* 0x00600000c3ac783b */ /* 0x000fe80000000200 */
[----:B------:R-:W5:Y:S01]  /*150e0*/  LD.E R0, [R230.64+0x18c] ;  /* 0x00018c04e6007980 */ /* 0x000f62000c101900 */
[----:B------:R-:W-:Y:S01]  /*150f0*/  IMAD R2, R219, 0x40, R2 ;  /* 0x00000040db027824 */ /* 0x000fe200078e0202 */
[----:B------:R-:W-:Y:S02]  /*15100*/  BSSY B1, `(.L_x_6053) ;  /* 0x00001ac000017945 */ /* 0x000fe40003800000 */
[----:B------:R-:W1:Y:S02]  /*15110*/  LDSM.16.M88.4 R140, [R200+0x6800] ;  /* 0x00680000c88c783b */ /* 0x000e640000000200 */
[----:B------:R-:W-:-:S02]  /*15120*/  ISETP.GE.AND P4, PT, R2, R225, PT ;  /* 0x000000e10200720c */ /* 0x000fc40003f86270 */
[----:B------:R-:W1:Y:S02]  /*15130*/  LDSM.16.M88.4 R156, [R200+0x7000] ;  /* 0x00700000c89c783b */ /* 0x000e640000000200 */
[----:B------:R-:W-:Y:S02]  /*15140*/  ISETP.GE.OR P4, PT, R2, R224, !P4 ;  /* 0x000000e00200720c */ /* 0x000fe40006786670 */
[----:B--2---:R-:W2:Y:S04]  /*15150*/  LDSM.16.M88.4 R8, [R200+0x7800] ;  /* 0x00780000c808783b */ /* 0x004ea80000000200 */
[----:B------:R-:W-:Y:S01]  /*15160*/  LDSM.16.M88.4 R148, [R196] ;  /* 0x00000000c494783b */ /* 0x000fe20000000200 */
[C---:B----4-:R-:W-:Y:S03]  /*15170*/  HMMA.16816.F32.BF16 R16, R176.reuse, R12, RZ ;  /* 0x0000000cb010723c */ /* 0x050fe600000418ff */
[----:B------:R-:W4:Y:S04]  /*15180*/  LDSM.16.M88.4 R152, [R191] ;  /* 0x00000000bf98783b */ /* 0x000f280000000200 */
[----:B------:R-:W2:Y:S01]  /*15190*/  LDSM.16.M88.4 R164, [R194] ;  /* 0x00000000c2a4783b */ /* 0x000ea20000000200 */
[----:B------:R-:W-:Y:S03]  /*151a0*/  HMMA.16816.F32.BF16 R12, R176, R14, RZ ;  /* 0x0000000eb00c723c */ /* 0x000fe600000418ff */
[----:B---3--:R-:W3:Y:S04]  /*151b0*/  LDSM.16.M88.4 R24, [R192] ;  /* 0x00000000c018783b */ /* 0x008ee80000000200 */
[----:B------:R-:W2:Y:S04]  /*151c0*/  LDSM.16.M88.4 R32, [R193] ;  /* 0x00000000c120783b */ /* 0x000ea80000000200 */
[----:B------:R-:W-:Y:S04]  /*151d0*/  LDSM.16.M88.4 R240, [R200+0x8000] ;  /* 0x00800000c8f0783b */ /* 0x000fe80000000200 */
[----:B------:R-:W-:Y:S01]  /*151e0*/  LDSM.16.M88.4 R28, [R195+0x6800] ;  /* 0x00680000c31c783b */ /* 0x000fe20000000200 */
[C---:B------:R-:W-:Y:S03]  /*151f0*/  HMMA.16816.F32.BF16 R16, R4.reuse, R20, R16 ;  /* 0x000000140410723c */ /* 0x040fe60000041810 */
[----:B------:R-:W-:Y:S04]  /*15200*/  LDSM.16.M88.4 R236, [R197+0x2000] ;  /* 0x00200000c5ec783b */ /* 0x000fe80000000200 */
[----:B------:R-:W-:Y:S01]  /*15210*/  LDSM.16.M88.4 R232, [R195+0x8000] ;  /* 0x00800000c3e8783b */ /* 0x000fe20000000200 */
[----:B------:R-:W-:Y:S03]  /*15220*/  HMMA.16816.F32.BF16 R12, R4, R22, R12 ;  /* 0x00000016040c723c */ /* 0x000fe6000004180c */
[----:B------:R-:W-:Y:S04]  /*15230*/  LDSM.16.M88.4 R20, [R195+0x7000] ;  /* 0x00700000c314783b */ /* 0x000fe80000000200 */
[----:B------:R-:W0:Y:S01]  /*15240*/  LDGDEPBAR ;  /* 0x00000000000079af */ /* 0x000e220000000000 */
[----:B-1----:R-:W-:Y:S08]  /*15250*/  HMMA.16816.F32.BF16 R144, R176, R140, RZ ;  /* 0x0000008cb090723c */ /* 0x002ff000000418ff */
[C---:B------:R-:W-:Y:S08]  /*15260*/  HMMA.16816.F32.BF16 R16, R168.reuse, R172, R16 ;  /* 0x000000aca810723c */ /* 0x040ff00000041810 */
[----:B------:R-:W-:Y:S01]  /*15270*/  HMMA.16816.F32.BF16 R12, R168, R174, R12 ;  /* 0x000000aea80c723c */ /* 0x000fe2000004180c */
[----:B------:R-:W-:Y:S07]  /*15280*/  LDSM.16.M88.4 R172, [R195+0x7800] ;  /* 0x00780000c3ac783b */ /* 0x000fee0000000200 */
[C---:B------:R-:W-:Y:S08]  /*15290*/  HMMA.16816.F32.BF16 R160, R176.reuse, R156, RZ ;  /* 0x0000009cb0a0723c */ /* 0x040ff000000418ff */
[C---:B------:R-:W-:Y:S08]  /*152a0*/  HMMA.16816.F32.BF16 R140, R176.reuse, R142, RZ ;  /* 0x0000008eb08c723c */ /* 0x040ff000000418ff */
[C---:B------:R-:W-:Y:S08]  /*152b0*/  HMMA.16816.F32.BF16 R156, R176.reuse, R158, RZ ;  /* 0x0000009eb09c723c */ /* 0x040ff000000418ff */
[C---:B--2---:R-:W-:Y:S08]  /*152c0*/  HMMA.16816.F32.BF16 R180, R176.reuse, R8, RZ ;  /* 0x00000008b0b4723c */ /* 0x044ff000000418ff */
[----:B------:R-:W-:Y:S01]  /*152d0*/  HMMA.16816.F32.BF16 R176, R176, R10, RZ ;  /* 0x0000000ab0b0723c */ /* 0x000fe200000418ff */
[----:B------:R-:W1:Y:S07]  /*152e0*/  LDSM.16.M88.4 R8, [R201+0x2000] ;  /* 0x00200000c908783b */ /* 0x000e6e0000000200 */
[C---:B----4-:R-:W-:Y:S08]  /*152f0*/  HMMA.16816.F32.BF16 R16, R148.reuse, R152, R16 ;  /* 0x000000989410723c */ /* 0x050ff00000041810 */
[----:B------:R-:W-:Y:S01]  /*15300*/  HMMA.16816.F32.BF16 R12, R148, R154, R12 ;  /* 0x0000009a940c723c */ /* 0x000fe2000004180c */
[----:B------:R-:W-:Y:S07]  /*15310*/  LDSM.16.M88.4 R152, [R191+0x1800] ;  /* 0x00180000bf98783b */ /* 0x000fee0000000200 */
[C---:B------:R-:W-:Y:S08]  /*15320*/  HMMA.16816.F32.BF16 R144, R4.reuse, R164, R144 ;  /* 0x000000a40490723c */ /* 0x040ff00000041890 */
[C---:B------:R-:W-:Y:S01]  /*15330*/  HMMA.16816.F32.BF16 R140, R4.reuse, R166, R140 ;  /* 0x000000a6048c723c */ /* 0x040fe2000004188c */
[----:B------:R-:W-:Y:S07]  /*15340*/  LDSM.16.M88.4 R164, [R190] ;  /* 0x00000000bea4783b */ /* 0x000fee0000000200 */
[C---:B---3--:R-:W-:Y:S08]  /*15350*/  HMMA.16816.F32.BF16 R180, R4.reuse, R24, R180 ;  /* 0x0000001804b4723c */ /* 0x048ff000000418b4 */
[C---:B------:R-:W-:Y:S01]  /*15360*/  HMMA.16816.F32.BF16 R176, R4.reuse, R26, R176 ;  /* 0x0000001a04b0723c */ /* 0x040fe200000418b0 */
[----:B------:R-:W2:Y:S07]  /*15370*/  LDSM.16.M88.4 R24, [R199+0x2000] ;  /* 0x00200000c718783b */ /* 0x000eae0000000200 */
[C---:B------:R-:W-:Y:S08]  /*15380*/  HMMA.16816.F32.BF16 R160, R4.reuse, R32, R160 ;  /* 0x0000002004a0723c */ /* 0x040ff000000418a0 */
[----:B------:R-:W-:Y:S01]  /*15390*/  HMMA.16816.F32.BF16 R156, R4, R34, R156 ;  /* 0x00000022049c723c */ /* 0x000fe2000004189c */
[----:B------:R-:W3:Y:S04]  /*153a0*/  LDSM.16.M88.4 R32, [R191+0x800] ;  /* 0x00080000bf20783b */ /* 0x000ee80000000200 */
[----:B------:R-:W4:Y:S03]  /*153b0*/  LDSM.16.M88.4 R4, [R191+0x1000] ;  /* 0x00100000bf04783b */ /* 0x000f260000000200 */
[C---:B-1----:R-:W-:Y:S08]  /*153c0*/  HMMA.16816.F32.BF16 R16, R8.reuse, R240, R16 ;  /* 0x000000f00810723c */ /* 0x042ff00000041810 */
[----:B------:R-:W-:Y:S01]  /*153d0*/  HMMA.16816.F32.BF16 R12, R8, R242, R12 ;  /* 0x000000f2080c723c */ /* 0x000fe2000004180c */
[----:B------:R-:W-:Y:S07]  /*153e0*/  LDSM.16.M88.4 R240, [R186] ;  /* 0x00000000baf0783b */ /* 0x000fee0000000200 */
[C---:B------:R-:W-:Y:S08]  /*153f0*/  HMMA.16816.F32.BF16 R144, R168.reuse, R28, R144 ;  /* 0x0000001ca890723c */ /* 0x040ff00000041890 */
[C---:B------:R-:W-:Y:S01]  /*15400*/  HMMA.16816.F32.BF16 R140, R168.reuse, R30, R140 ;  /* 0x0000001ea88c723c */ /* 0x040fe2000004188c */
[----:B------:R-:W1:Y:S07]  /*15410*/  LDSM.16.M88.4 R28, [R200+0x8800] ;  /* 0x00880000c81c783b */ /* 0x000e6e0000000200 */
[C---:B------:R-:W-:Y:S08]  /*15420*/  HMMA.16816.F32.BF16 R160, R168.reuse, R20, R160 ;  /* 0x00000014a8a0723c */ /* 0x040ff000000418a0 */
[----:B------:R-:W-:Y:S01]  /*15430*/  HMMA.16816.F32.BF16 R156, R168, R22, R156 ;  /* 0x00000016a89c723c */ /* 0x000fe2000004189c */
[----:B------:R-:W1:Y:S07]  /*15440*/  LDSM.16.M88.4 R20, [R200+0x9000] ;  /* 0x00900000c814783b */ /* 0x000e6e0000000200 */
[C---:B--2---:R-:W-:Y:S08]  /*15450*/  HMMA.16816.F32.BF16 R16, R24.reuse, R164, R16 ;  /* 0x000000a41810723c */ /* 0x044ff00000041810 */
[----:B------:R-:W-:Y:S01]  /*15460*/  HMMA.16816.F32.BF16 R12, R24, R166, R12 ;  /* 0x000000a6180c723c */ /* 0x000fe2000004180c */
[----:B------:R-:W-:Y:S07]  /*15470*/  LDSM.16.M88.4 R164, [R188] ;  /* 0x00000000bca4783b */ /* 0x000fee0000000200 */
[C---:B---3--:R-:W-:Y:S08]  /*15480*/  HMMA.16816.F32.BF16 R144, R148.reuse, R32, R144 ;  /* 0x000000209490723c */ /* 0x048ff00000041890 */
[----:B------:R-:W-:Y:S01]  /*15490*/  HMMA.16816.F32.BF16 R140, R148, R34, R140 ;  /* 0x00000022948c723c */ /* 0x000fe2000004188c */
[----:B------:R-:W-:Y:S07]  /*154a0*/  LDSM.16.M88.4 R32, [R200+0x9800] ;  /* 0x00980000c820783b */ /* 0x000fee0000000200 */
[C---:B------:R-:W-:Y:S08]  /*154b0*/  HMMA.16816.F32.BF16 R180, R168.reuse, R172, R180 ;  /* 0x000000aca8b4723c */ /* 0x040ff000000418b4 */
[----:B------:R-:W-:Y:S01]  /*154c0*/  HMMA.16816.F32.BF16 R176, R168, R174, R176 ;  /* 0x000000aea8b0723c */ /* 0x000fe200000418b0 */
[----:B------:R-:W-:Y:S04]  /*154d0*/  LDSM.16.M88.4 R172, [R196+0x2000] ;  /* 0x00200000c4ac783b */ /* 0x000fe80000000200 */
[----:B------:R-:W2:Y:S03]  /*154e0*/  LDSM.16.M88.4 R168, [R191+0x2000] ;  /* 0x00200000bfa8783b */ /* 0x000ea60000000200 */
[C---:B----4-:R-:W-:Y:S08]  /*154f0*/  HMMA.16816.F32.BF16 R160, R148.reuse, R4, R160 ;  /* 0x0000000494a0723c */ /* 0x050ff000000418a0 */
[----:B------:R-:W-:Y:S01]  /*15500*/  HMMA.16816.F32.BF16 R156, R148, R6, R156 ;  /* 0x00000006949c723c */ /* 0x000fe2000004189c */
[----:B------:R-:W3:Y:S07]  /*15510*/  LDSM.16.M88.4 R4, [R189] ;  /* 0x00000000bd04783b */ /* 0x000eee0000000200 */
        /* <DEDUP_REMOVED lines=8> */
[----:B------:R-:W1:Y:S04]  /*155a0*/  LDSM.16.M88.4 R152, [R201+0x4000] ;  /* 0x00400000c998783b */ /* 0x000e680000000200 */
[----:B------:R-:W-:Y:S03]  /*155b0*/  LDSM.16.M88.4 R148, [R187] ;  /* 0x00000000bb94783b */ /* 0x000fe60000000200 */
[C---:B------:R-:W-:Y:S08]  /*155c0*/  HMMA.16816.F32.BF16 R160, R8.reuse, R20, R160 ;  /* 0x0000001408a0723c */ /* 0x040ff000000418a0 */
[----:B------:R-:W-:Y:S01]  /*155d0*/  HMMA.16816.F32.BF16 R156, R8, R22, R156 ;  /* 0x00000016089c723c */ /* 0x000fe2000004189c */
[----:B------:R-:W4:Y:S07]  /*155e0*/  LDSM.16.M88.4 R20, [R195+0x8800] ;  /* 0x00880000c314783b */ /* 0x000f2e0000000200 */
[C---:B--2---:R-:W-:Y:S08]  /*155f0*/  HMMA.16816.F32.BF16 R16, R172.reuse, R168, R16 ;  /* 0x000000a8ac10723c */ /* 0x044ff00000041810 */
[----:B------:R-:W-:Y:S01]  /*15600*/  HMMA.16816.F32.BF16 R12, R172, R170, R12 ;  /* 0x000000aaac0c723c */ /* 0x000fe2000004180c */
[----:B------:R-:W-:Y:S07]  /*15610*/  LDSM.16.M88.4 R168, [R191+0x3000] ;  /* 0x00300000bfa8783b */ /* 0x000fee0000000200 */
[C---:B---3--:R-:W-:Y:S08]  /*15620*/  HMMA.16816.F32.BF16 R144, R24.reuse, R4, R144 ;  /* 0x000000041890723c */ /* 0x048ff00000041890 */
[----:B------:R-:W-:Y:S01]  /*15630*/  HMMA.16816.F32.BF16 R140, R24, R6, R140 ;  /* 0x00000006188c723c */ /* 0x000fe2000004188c */
[----:B------:R-:W-:Y:S07]  /*15640*/  LDSM.16.M88.4 R4, [R191+0x2800] ;  /* 0x00280000bf04783b */ /* 0x000fee0000000200 */
[C---:B------:R-:W-:Y:S08]  /*15650*/  HMMA.16816.F32.BF16 R180, R8.reuse, R32, R180 ;  /* 0x0000002008b4723c */ /* 0x040ff000000418b4 */
[----:B------:R-:W-:Y:S01]  /*15660*/  HMMA.16816.F32.BF16 R176, R8, R34, R176 ;  /* 0x0000002208b0723c */ /* 0x000fe200000418b0 */
[----:B------:R-:W2:Y:S04]  /*15670*/  LDSM.16.M88.4 R32, [R199+0x4000] ;  /* 0x00400000c720783b */ /* 0x000ea80000000200 */
[----:B------:R-:W3:Y:S03]  /*15680*/  LDSM.16.M88.4 R8, [R195+0x9000] ;  /* 0x00900000c308783b */ /* 0x000ee60000000200 */
[C---:B-1----:R-:W-:Y:S08]  /*15690*/  HMMA.16816.F32.BF16 R16, R152.reuse, R28, R16 ;  /* 0x0000001c9810723c */ /* 0x042ff00000041810 */
[----:B------:R-:W-:Y:S01]  /*156a0*/  HMMA.16816.F32.BF16 R12, R152, R30, R12 ;  /* 0x0000001e980c723c */ /* 0x000fe2000004180c */
[----:B------:R-:W-:Y:S07]  /*156b0*/  LDSM.16.M88.4 R28, [R185] ;  /* 0x00000000b91c783b */ /* 0x000fee0000000200 */
        /* <DEDUP_REMOVED lines=13> */
[----:B------:R-:W-:Y:S01]  /*15790*/  HMMA.16816.F32.BF16 R140, R172, R6, R140 ;  /* 0x00000006ac8c723c */ /* 0x000fe2000004188c */
[----:B------:R-:W-:Y:S07]  /*157a0*/  LDSM.16.M88.4 R4, [R191+0x4000] ;  /* 0x00400000bf04783b */ /* 0x000fee0000000200 */
[C---:B---3--:R-:W-:Y:S08]  /*157b0*/  HMMA.16816.F32.BF16 R160, R236.reuse, R8, R160 ;  /* 0x00000008eca0723c */ /* 0x048ff000000418a0 */
[----:B------:R-:W-:Y:S01]  /*157c0*/  HMMA.16816.F32.BF16 R156, R236, R10, R156 ;  /* 0x0000000aec9c723c */ /* 0x000fe2000004189c */
[----:B------:R-:W2:Y:S07]  /*157d0*/  LDSM.16.M88.4 R8, [R196+0x4000] ;  /* 0x00400000c408783b */ /* 0x000eae0000000200 */
[C---:B-1----:R-:W-:Y:S08]  /*157e0*/  HMMA.16816.F32.BF16 R16, R24.reuse, R20, R16 ;  /* 0x000000141810723c */ /* 0x042ff00000041810 */
[----:B------:R-:W-:Y:S01]  /*157f0*/  HMMA.16816.F32.BF16 R12, R24, R22, R12 ;  /* 0x00000016180c723c */ /* 0x000fe2000004180c */
[----:B------:R-:W-:Y:S07]  /*15800*/  LDSM.16.M88.4 R20, [R184] ;  /* 0x00000000b814783b */ /* 0x000fee0000000200 */
[----:B----4-:R-:W-:Y:S08]  /*15810*/  HMMA.16816.F32.BF16 R144, R152, R148, R144 ;  /* 0x000000949890723c */ /* 0x010ff00000041890 */
[C---:B------:R-:W-:Y:S08]  /*15820*/  HMMA.16816.F32.BF16 R180, R236.reuse, R232, R180 ;  /* 0x000000e8ecb4723c */ /* 0x040ff000000418b4 */
[----:B------:R-:W-:Y:S01]  /*15830*/  HMMA.16816.F32.BF16 R176, R236, R234, R176 ;  /* 0x000000eaecb0723c */ /* 0x000fe200000418b0 */
[----:B------:R-:W1:Y:S07]  /*15840*/  LDSM.16.M88.4 R232, [R200+0xb000] ;  /* 0x00b00000c8e8783b */ /* 0x000e6e0000000200 */
[----:B------:R-:W-:Y:S01]  /*15850*/  HMMA.16816.F32.BF16 R148, R152, R150, R140 ;  /* 0x000000969894723c */ /* 0x000fe2000004188c */
[----:B------:R-:W3:Y:S07]  /*15860*/  LDSM.16.M88.4 R140, [R195+0xa800] ;  /* 0x00a80000c38c783b */ /* 0x000eee0000000200 */
[----:B------:R-:W-:Y:S08]  /*15870*/  HMMA.16816.F32.BF16 R160, R172, R168, R160 ;  /* 0x000000a8aca0723c */ /* 0x000ff000000418a0 */
[C---:B--2---:R-:W-:Y:S08]  /*15880*/  HMMA.16816.F32.BF16 R16, R8.reuse, R4, R16 ;  /* 0x000000040810723c */ /* 0x044ff00000041810 */
[----:B------:R-:W-:Y:S01]  /*15890*/  HMMA.16816.F32.BF16 R12, R8, R6, R12 ;  /* 0x00000006080c723c */ /* 0x000fe2000004180c */
[----:B------:R-:W2:Y:S07]  /*158a0*/  LDSM.16.M88.4 R4, [R200+0xb800] ;  /* 0x00b80000c804783b */ /* 0x000eae0000000200 */
[----:B------:R-:W-:Y:S08]  /*158b0*/  HMMA.16816.F32.BF16 R156, R172, R170, R156 ;  /* 0x000000aaac9c723c */ /* 0x000ff0000004189c */
[----:B------:R-:W-:Y:S01]  /*158c0*/  HMMA.16816.F32.BF16 R144, R32, R28, R144 ;  /* 0x0000001c2090723c */ /* 0x000fe20000041890 */
[----:B-----5:R-:W-:-:S02]  /*158d0*/  FMUL.FTZ R16, R16, R0 ;  /* 0x0000000010107220 */ /* 0x020fc40000410000 */
[-C--:B------:R-:W-:Y:S02]  /*158e0*/  FMUL.FTZ R17, R17, R0.reuse ;  /* 0x0000000011117220 */ /* 0x080fe40000410000 */
[----:B------:R-:W4:Y:S03]  /*158f0*/  MUFU.TANH R133, R16 ;  /* 0x0000001000857308 */ /* 0x000f260000002400 */
[----:B------:R-:W-:Y:S01]  /*15900*/  HMMA.16816.F32.BF16 R148, R32, R30, R148 ;  /* 0x0000001e2094723c */ /* 0x000fe20000041894 */
[----:B------:R-:W-:Y:S01]  /*15910*/  LDSM.16.M88.4 R28, [R191+0x4800] ;  /* 0x00480000bf1c783b */ /* 0x000fe20000000200 */
[-C--:B------:R-:W-:Y:S02]  /*15920*/  FMUL.FTZ R12, R12, R0.reuse ;  /* 0x000000000c0c7220 */ /* 0x080fe40000410000 */
[-C--:B------:R-:W-:Y:S01]  /*15930*/  FMUL.FTZ R13, R13, R0.reuse ;  /* 0x000000000d0d7220 */ /* 0x080fe20000410000 */
[----:B------:R-:W5:Y:S01]  /*15940*/  MUFU.TANH R134, R17 ;  /* 0x0000001100867308 */ /* 0x000f620000002400 */
[----:B------:R-:W-:-:S02]  /*15950*/  FMUL.FTZ R14, R14, R0 ;  /* 0x000000000e0e7220 */ /* 0x000fc40000410000 */
[----:B------:R-:W-:Y:S01]  /*15960*/  HMMA.16816.F32.BF16 R180, R172, R164, R180 ;  /* 0x000000a4acb4723c */ /* 0x000fe200000418b4 */
[----:B------:R-:W-:-:S04]  /*15970*/  FMUL.FTZ R15, R15, R0 ;  /* 0x000000000f0f7220 */ /* 0x000fc80000410000 */
[----:B------:R2:W2:Y:S01]  /*15980*/  MUFU.TANH R168, R12 ;  /* 0x0000000c00a87308 */ /* 0x0004a20000002400 */
[----:B----4-:R-:W-:Y:S02]  /*15990*/  FSEL R133, R133, -INF , !P4 ;  /* 0xff80000085857808 */ /* 0x010fe40006000000 */
[----:B-1----:R-:W-:Y:S08]  /*159a0*/  HMMA.16816.F32.BF16 R160, R152, R232, R160 ;  /* 0x000000e898a0723c */ /* 0x002ff000000418a0 */
[----:B------:R-:W-:Y:S01]  /*159b0*/  HMMA.16816.F32.BF16 R176, R172, R166, R176 ;  /* 0x000000a6acb0723c */ /* 0x000fe200000418b0 */
[----:B------:R-:W1:Y:S01]  /*159c0*/  LDSM.16.M88.4 R164, [R135] ;  /* 0x0000000087a4783b */ /* 0x000e620000000200 */
[----:B--2---:R-:W-:-:S06]  /*159d0*/  IADD3 R12, R2, 0x1, RZ ;  /* 0x00000001020c7810 */ /* 0x004fcc0007ffe0ff */
[----:B------:R-:W-:Y:S01]  /*159e0*/  HMMA.16816.F32.BF16 R156, R152, R234, R156 ;  /* 0x000000ea989c723c */ /* 0x000fe2000004189c */
[C---:B------:R-:W-:Y:S02]  /*159f0*/  ISETP.GE.AND P5, PT, R12.reuse, R225, PT ;  /* 0x000000e10c00720c */ /* 0x040fe40003fa6270 */
[CC--:B------:R-:W-:Y:S02]  /*15a00*/  ISETP.GE.AND P3, PT, R12.reuse, R223.reuse, PT ;  /* 0x000000df0c00720c */ /* 0x0c0fe40003f66270 */
[C---:B------:R-:W-:Y:S02]  /*15a10*/  ISETP.GE.OR P5, PT, R12.reuse, R224, !P5 ;  /* 0x000000e00c00720c */ /* 0x040fe40006fa6670 */
[----:B------:R-:W-:Y:S01]  /*15a20*/  ISETP.GE.OR P3, PT, R12, R222, !P3 ;  /* 0x000000de0c00720c */ /* 0x000fe20005f66670 */
[----:B---3--:R-:W-:Y:S01]  /*15a30*/  HMMA.16816.F32.BF16 R144, R24, R140, R144 ;  /* 0x0000008c1890723c */ /* 0x008fe20000041890 */
[----:B-----5:R-:W-:Y:S02]  /*15a40*/  FSEL R134, R134, -INF , !P5 ;  /* 0xff80000086867808 */ /* 0x020fe40006800000 */
[----:B------:R-:W-:-:S04]  /*15a50*/  ISETP.GE.AND P5, PT, R2, R223, PT ;  /* 0x000000df0200720c */ /* 0x000fc80003fa6270 */
[----:B------:R-:W-:Y:S01]  /*15a60*/  ISETP.GE.OR P5, PT, R2, R222, !P5 ;  /* 0x000000de0200720c */ /* 0x000fe20006fa6670 */
[----:B------:R-:W-:Y:S01]  /*15a70*/  HMMA.16816.F32.BF16 R148, R24, R142, R148 ;  /* 0x0000008e1894723c */ /* 0x000fe20000041894 */
[----:B------:R-:W2:Y:S07]  /*15a80*/  LDSM.16.M88.4 R140, [R195+0xb000] ;  /* 0x00b00000c38c783b */ /* 0x000eae0000000200 */
[----:B------:R-:W-:Y:S08]  /*15a90*/  HMMA.16816.F32.BF16 R180, R152, R4, R180 ;  /* 0x0000000498b4723c */ /* 0x000ff000000418b4 */
[----:B------:R-:W-:Y:S01]  /*15aa0*/  HMMA.16816.F32.BF16 R160, R32, R20, R160 ;  /* 0x0000001420a0723c */ /* 0x000fe200000418a0 */
[----:B------:R-:W-:Y:S06]  /*15ab0*/  MUFU.TANH R20, R13 ;  /* 0x0000000d00147308 */ /* 0x000fec0000002400 */
[-C--:B------:R-:W-:Y:S01]  /*15ac0*/  FMUL.FTZ R21, R18, R0.reuse ;  /* 0x0000000012157220 */ /* 0x080fe20000410000 */
[----:B------:R-:W-:Y:S01]  /*15ad0*/  HMMA.16816.F32.BF16 R176, R152, R6, R176 ;  /* 0x0000000698b0723c */ /* 0x000fe200000418b0 */
[----:B------:R-:W3:Y:S04]  /*15ae0*/  LDSM.16.M88.4 R4, [R195+0xb800] ;  /* 0x00b80000c304783b */ /* 0x000ee80000000200 */
[----:B------:R-:W4:Y:S03]  /*15af0*/  MUFU.TANH R21, R21 ;  /* 0x0000001500157308 */ /* 0x000f260000002400 */
[C---:B------:R-:W-:Y:S05]  /*15b00*/  HMMA.16816.F32.BF16 R156, R32.reuse, R22, R156 ;  /* 0x00000016209c723c */ /* 0x040fea000004189c */
[----:B------:R-:W-:Y:S02]  /*15b10*/  MUFU.TANH R23, R14 ;  /* 0x0000000e00177308 */ /* 0x000fe40000002400 */
[----:B------:R-:W-:Y:S01]  /*15b20*/  FMUL.FTZ R22, R19, R0 ;  /* 0x0000000013167220 */ /* 0x000fe20000410000 */
[----:B-1----:R-:W-:Y:S01]  /*15b30*/  HMMA.16816.F32.BF16 R180, R32, R164, R180 ;  /* 0x000000a420b4723c */ /* 0x002fe200000418b4 */
[----:B------:R-:W1:Y:S04]  /*15b40*/  LDSM.16.M88.4 R16, [R191+0x5000] ;  /* 0x00500000bf10783b */ /* 0x000e680000000200 */
[----:B------:R-:W5:Y:S03]  /*15b50*/  MUFU.TANH R22, R22 ;  /* 0x0000001600167308 */ /* 0x000f660000002400 */
[----:B------:R-:W-:Y:S05]  /*15b60*/  HMMA.16816.F32.BF16 R144, R8, R28, R144 ;  /* 0x0000001c0890723c */ /* 0x000fea0000041890 */
[----:B------:R3:W-:Y:S03]  /*15b70*/  MUFU.TANH R28, R15 ;  /* 0x0000000f001c7308 */ /* 0x0007e60000002400 */
[----:B--2---:R-:W-:Y:S08]  /*15b80*/  HMMA.16816.F32.BF16 R160, R24, R140, R160 ;  /* 0x0000008c18a0723c */ /* 0x004ff000000418a0 */
[----:B------:R-:W-:Y:S01]  /*15b90*/  HMMA.16816.F32.BF16 R176, R32, R166, R176 ;  /* 0x000000a620b0723c */ /* 0x000fe200000418b0 */
[----:B---3--:R-:W2:Y:S01]  /*15ba0*/  LDSM.16.M88.4 R12, [R191+0x5800] ;  /* 0x00580000bf0c783b */ /* 0x008ea20000000200 */
[----:B------:R-:W-:-:S06]  /*15bb0*/  DEPBAR.LE SB0, 0x0 ;  /* 0x000080000000791a */ /* 0x000fcc0000000000 */
[----:B------:R-:W-:Y:S01]  /*15bc0*/  HMMA.16816.F32.BF16 R156, R24, R142, R156 ;  /* 0x0000008e189c723c */ /* 0x000fe2000004189c */
[-C--:B------:R-:W-:Y:S02]  /*15bd0*/  FMUL.FTZ R29, R144, R0.reuse ;  /* 0x00000000901d7220 */ /* 0x080fe40000410000 */
[----:B------:R-:W-:-:S04]  /*15be0*/  FMUL.FTZ R32, R146, R0 ;  /* 0x0000000092207220 */ /* 0x000fc80000410000 */
[----:B------:R-:W3:Y:S01]  /*15bf0*/  MUFU.TANH R29, R29 ;  /* 0x0000001d001d7308 */ /* 0x000ee20000002400 */
[----:B------:R-:W-:Y:S07]  /*15c00*/  HMMA.16816.F32.BF16 R148, R8, R30, R148 ;  /* 0x0000001e0894723c */ /* 0x000fee0000041894 */
[----:B------:R-:W-:Y:S01]  /*15c10*/  FMUL.FTZ R30, R145, R0 ;  /* 0x00000000911e7220 */ /* 0x000fe20000410000 */
[----:B------:R-:W-:Y:S01]  /*15c20*/  HMMA.16816.F32.BF16 R180, R24, R4, R180 ;  /* 0x0000000418b4723c */ /* 0x000fe200000418b4 */
[----:B------:R-:W-:Y:S06]  /*15c30*/  MUFU.TANH R32, R32 ;  /* 0x0000002000207308 */ /* 0x000fec0000002400 */
[C---:B------:R-:W-:Y:S01]  /*15c40*/  IADD3 R5, R2.reuse, 0x8, RZ ;  /* 0x0000000802057810 */ /* 0x040fe20007ffe0ff */
[----:B-1----:R-:W-:Y:S01]  /*15c50*/  HMMA.16816.F32.BF16 R160, R8, R16, R160 ;  /* 0x0000001008a0723c */ /* 0x002fe200000418a0 */
[----:B------:R-:W1:Y:S01]  /*15c60*/  MUFU.TANH R30, R30 ;  /* 0x0000001e001e7308 */ /* 0x000e620000002400 */
[----:B------:R-:W-:-:S02]  /*15c70*/  IADD3 R4, R2, 0x9, RZ ;  /* 0x0000000902047810 */ /* 0x000fc40007ffe0ff */
[-C--:B------:R-:W-:Y:S02]  /*15c80*/  ISETP.GE.AND P1, PT, R5, R225.reuse, PT ;  /* 0x000000e10500720c */ /* 0x080fe40003f26270 */
[----:B------:R-:W-:Y:S01]  /*15c90*/  ISETP.GE.AND P2, PT, R4, R225, PT ;  /* 0x000000e10400720c */ /* 0x000fe20003f46270 */
[-C--:B------:R-:W-:Y:S01]  /*15ca0*/  FMUL.FTZ R16, R147, R0.reuse ;  /* 0x0000000093107220 */ /* 0x080fe20000410000 */
[----:B------:R-:W-:Y:S01]  /*15cb0*/  HMMA.16816.F32.BF16 R176, R24, R6, R176 ;  /* 0x0000000618b0723c */ /* 0x000fe200000418b0 */
[----:B------:R-:W-:Y:S01]  /*15cc0*/  FMUL.FTZ R31, R148, R0 ;  /* 0x00000000941f7220 */ /* 0x000fe20000410000 */
[----:B------:R-:W-:Y:S01]  /*15cd0*/  ISETP.GE.OR P1, PT, R5, R224, !P1 ;  /* 0x000000e00500720c */ /* 0x000fe20004f26670 */
[-C--:B------:R-:W-:Y:S01]  /*15ce0*/  FMUL.FTZ R17, R150, R0.reuse ;  /* 0x0000000096117220 */ /* 0x080fe20000410000 */
[----:B------:R-:W-:Y:S01]  /*15cf0*/  ISETP.GE.AND P4, PT, R4, R223, PT ;  /* 0x000000df0400720c */ /* 0x000fe20003f86270 */
[----:B------:R-:W-:Y:S01]  /*15d00*/  FMUL.FTZ R140, R149, R0 ;  /* 0x00000000958c7220 */ /* 0x000fe20000410000 */
[----:B------:R-:W-:Y:S01]  /*15d10*/  FSEL R168, R168, -INF , !P1 ;  /* 0xff800000a8a87808 */ /* 0x000fe20004800000 */
[----:B------:R-:W1:Y:S01]  /*15d20*/  MUFU.TANH R31, R31 ;  /* 0x0000001f001f7308 */ /* 0x000e620000002400 */
[----:B------:R-:W-:Y:S01]  /*15d30*/  HMMA.16816.F32.BF16 R156, R8, R18, R156 ;  /* 0x00000012089c723c */ /* 0x000fe2000004189c */
[----:B------:R-:W-:-:S02]  /*15d40*/  IADD3 R24, R2, 0x10, RZ ;  /* 0x0000001002187810 */ /* 0x000fc40007ffe0ff */
[----:B------:R-:W-:Y:S02]  /*15d50*/  IADD3 R7, R2, 0x11, RZ ;  /* 0x0000001102077810 */ /* 0x000fe40007ffe0ff */
[----:B----4-:R-:W-:Y:S02]  /*15d60*/  FSEL R6, R21, -INF , !P5 ;  /* 0xff80000015067808 */ /* 0x010fe40006800000 */
[----:B------:R-:W-:Y:S01]  /*15d70*/  ISETP.GE.AND P6, PT, R5, R223, PT ;  /* 0x000000df0500720c */ /* 0x000fe20003fc6270 */
[C---:B--2---:R-:W-:Y:S01]  /*15d80*/  HMMA.16816.F32.BF16 R180, R8.reuse, R12, R180 ;  /* 0x0000000c08b4723c */ /* 0x044fe200000418b4 */
[-C--:B------:R-:W-:Y:S01]  /*15d90*/  ISETP.GE.AND P1, PT, R24, R225.reuse, PT ;  /* 0x000000e11800720c */ /* 0x080fe20003f26270 */
[-C--:B------:R-:W-:Y:S01]  /*15da0*/  FMUL.FTZ R19, R151, R0.reuse ;  /* 0x0000000097137220 */ /* 0x080fe20000410000 */
[----:B------:R-:W-:Y:S01]  /*15db0*/  ISETP.GE.AND P5, PT, R7, R225, PT ;  /* 0x000000e10700720c */ /* 0x000fe20003fa6270 */
[----:B------:R-:W-:Y:S01]  /*15dc0*/  FMUL.FTZ R18, R160, R0 ;  /* 0x00000000a0127220 */ /* 0x000fe20000410000 */
[C---:B------:R-:W-:Y:S01]  /*15dd0*/  ISETP.GE.OR P2, PT, R4.reuse, R224, !P2 ;  /* 0x000000e00400720c */ /* 0x040fe20005746670 */
[----:B------:R-:W2:Y:S01]  /*15de0*/  MUFU.TANH R17, R17 ;  /* 0x0000001100117308 */ /* 0x000ea20000002400 */
[----:B------:R-:W-:Y:S01]  /*15df0*/  ISETP.GE.OR P4, PT, R4, R222, !P4 ;  /* 0x000000de0400720c */ /* 0x000fe20006786670 */
[-C--:B------:R-:W-:Y:S01]  /*15e00*/  FMUL.FTZ R161, R161, R0.reuse ;  /* 0x00000000a1a17220 */ /* 0x080fe20000410000 */
[----:B-----5:R-:W-:Y:S01]  /*15e10*/  FSEL R4, R22, -INF , !P3 ;  /* 0xff80000016047808 */ /* 0x020fe20005800000 */
[----:B------:R-:W-:Y:S01]  /*15e20*/  HMMA.16816.F32.BF16 R176, R8, R14, R176 ;  /* 0x0000000e08b0723c */ /* 0x000fe200000418b0 */
[----:B------:R-:W-:Y:S01]  /*15e30*/  ISETP.GE.AND P3, PT, R7, R223, PT ;  /* 0x000000df0700720c */ /* 0x000fe20003f66270 */
[----:B------:R-:W-:Y:S01]  /*15e40*/  FMUL.FTZ R162, R162, R0 ;  /* 0x00000000a2a27220 */ /* 0x000fe20000410000 */
[----:B------:R-:W-:Y:S01]  /*15e50*/  ISETP.GE.OR P6, PT, R5, R222, !P6 ;  /* 0x000000de0500720c */ /* 0x000fe200077c6670 */
[----:B------:R-:W4:Y:S01]  /*15e60*/  MUFU.TANH R19, R19 ;  /* 0x0000001300137308 */ /* 0x000f220000002400 */
[----:B------:R-:W-:Y:S01]  /*15e70*/  ISETP.GE.OR P1, PT, R24, R224, !P1 ;  /* 0x000000e01800720c */ /* 0x000fe20004f26670 */
[----:B------:R-:W-:Y:S01]  /*15e80*/  FMUL.FTZ R157, R157, R0 ;  /* 0x000000009d9d7220 */ /* 0x000fe20000410000 */
[----:B------:R-:W-:Y:S01]  /*15e90*/  ISETP.GE.OR P5, PT, R7, R224, !P5 ;  /* 0x000000e00700720c */ /* 0x000fe20006fa6670 */
[-C--:B------:R-:W-:Y:S01]  /*15ea0*/  FMUL.FTZ R163, R163, R0.reuse ;  /* 0x00000000a3a37220 */ /* 0x080fe20000410000 */
[----:B------:R-:W-:Y:S01]  /*15eb0*/  IADD3 R13, R2, 0x18, RZ ;  /* 0x00000018020d7810 */ /* 0x000fe20007ffe0ff */
[----:B------:R-:W-:Y:S01]  /*15ec0*/  FMUL.FTZ R156, R156, R0 ;  /* 0x000000009c9c7220 */ /* 0x000fe20000410000 */
[----:B------:R-:W-:Y:S01]  /*15ed0*/  IADD3 R12, R2, 0x19, RZ ;  /* 0x00000019020c7810 */ /* 0x000fe20007ffe0ff */
[----:B------:R-:W5:Y:S01]  /*15ee0*/  MUFU.TANH R18, R18 ;  /* 0x0000001200127308 */ /* 0x000f620000002400 */
[----:B------:R-:W-:Y:S01]  /*15ef0*/  ISETP.GE.OR P3, PT, R7, R222, !P3 ;  /* 0x000000de0700720c */ /* 0x000fe20005f66670 */
[-C--:B------:R-:W-:Y:S01]  /*15f00*/  FMUL.FTZ R146, R182, R0.reuse ;  /* 0x00000000b6927220 */ /* 0x080fe20000410000 */
[----:B------:R-:W-:Y:S01]  /*15f10*/  FSEL R7, R23, -INF , !P6 ;  /* 0xff80000017077808 */ /* 0x000fe20007000000 */
[-C--:B------:R-:W-:Y:S01]  /*15f20*/  FMUL.FTZ R159, R159, R0.reuse ;  /* 0x000000009f9f7220 */ /* 0x080fe20000410000 */
[----:B---3--:R-:W-:Y:S01]  /*15f30*/  FSEL R27, R29, -INF , !P1 ;  /* 0xff8000001d1b7808 */ /* 0x008fe20004800000 */
[-C--:B------:R-:W-:Y:S01]  /*15f40*/  FMUL.FTZ R160, R180, R0.reuse ;  /* 0x00000000b4a07220 */ /* 0x080fe20000410000 */
[----:B-1----:R-:W-:Y:S01]  /*15f50*/  FSEL R26, R30, -INF , !P5 ;  /* 0xff8000001e1a7808 */ /* 0x002fe20006800000 */
[----:B------:R-:W1:Y:S01]  /*15f60*/  MUFU.TANH R140, R140 ;  /* 0x0000008c008c7308 */ /* 0x000e620000002400 */
[-C--:B------:R-:W-:Y:S01]  /*15f70*/  ISETP.GE.AND P6, PT, R13, R225.reuse, PT ;  /* 0x000000e10d00720c */ /* 0x080fe20003fc6270 */
[-C--:B------:R-:W-:Y:S01]  /*15f80*/  FMUL.FTZ R158, R158, R0.reuse ;  /* 0x000000009e9e7220 */ /* 0x080fe20000410000 */
[C---:B------:R-:W-:Y:S01]  /*15f90*/  ISETP.GE.AND P1, PT, R12.reuse, R225, PT ;  /* 0x000000e10c00720c */ /* 0x040fe20003f26270 */
[-C--:B------:R-:W-:Y:S01]  /*15fa0*/  FMUL.FTZ R145, R183, R0.reuse ;  /* 0x00000000b7917220 */ /* 0x080fe20000410000 */
[C---:B------:R-:W-:Y:S01]  /*15fb0*/  ISETP.GE.AND P5, PT, R12.reuse, R223, PT ;  /* 0x000000df0c00720c */ /* 0x040fe20003fa6270 */
[----:B------:R-:W-:Y:S01]  /*15fc0*/  FMUL.FTZ R147, R177, R0 ;  /* 0x00000000b1937220 */ /* 0x000fe20000410000 */
[-C--:B------:R-:W-:Y:S01]  /*15fd0*/  ISETP.GE.OR P6, PT, R13, R224.reuse, !P6 ;  /* 0x000000e00d00720c */ /* 0x080fe200077c6670 */
[----:B------:R-:W3:Y:S01]  /*15fe0*/  MUFU.TANH R16, R16 ;  /* 0x0000001000107308 */ /* 0x000ee20000002400 */
[----:B------:R-:W-:Y:S01]  /*15ff0*/  ISETP.GE.OR P1, PT, R12, R224, !P1 ;  /* 0x000000e00c00720c */ /* 0x000fe20004f26670 */
[----:B------:R-:W-:Y:S01]  /*16000*/  FMUL.FTZ R144, R178, R0 ;  /* 0x00000000b2907220 */ /* 0x000fe20000410000 */
[----:B------:R-:W-:Y:S01]  /*16010*/  ISETP.GE.OR P5, PT, R12, R222, !P5 ;  /* 0x000000de0c00720c */ /* 0x000fe20006fa6670 */
[----:B------:R-:W-:Y:S01]  /*16020*/  FMUL.FTZ R154, R179, R0 ;  /* 0x00000000b39a7220 */ /* 0x000fe20000410000 */
[----:B------:R-:W-:-:S02]  /*16030*/  FSEL R5, R20, -INF , !P2 ;  /* 0xff80000014057808 */ /* 0x000fc40005000000 */
[----:B------:R-:W-:Y:S01]  /*16040*/  FSEL R28, R28, -INF , !P4 ;  /* 0xff8000001c1c7808 */ /* 0x000fe20006000000 */
[----:B------:R-:W1:Y:S01]  /*16050*/  MUFU.TANH R175, R161 ;  /* 0x000000a100af7308 */ /* 0x000e620000002400 */
[----:B------:R-:W-:Y:S02]  /*16060*/  IADD3 R12, R2, 0x20, RZ ;  /* 0x00000020020c7810 */ /* 0x000fe40007ffe0ff */
[-C--:B------:R-:W-:Y:S02]  /*16070*/  ISETP.GE.AND P2, PT, R24, R223.reuse, PT ;  /* 0x000000df1800720c */ /* 0x080fe40003f46270 */
[----:B------:R-:W-:Y:S02]  /*16080*/  ISETP.GE.AND P4, PT, R13, R223, PT ;  /* 0x000000df0d00720c */ /* 0x000fe40003f86270 */
[----:B------:R-:W-:Y:S01]  /*16090*/  FSEL R25, R31, -INF , !P6 ;  /* 0xff8000001f197808 */ /* 0x000fe20007000000 */
[----:B------:R-:W1:Y:S01]  /*160a0*/  MUFU.TANH R173, R157 ;  /* 0x0000009d00ad7308 */ /* 0x000e620000002400 */
[----:B------:R-:W-:-:S02]  /*160b0*/  ISETP.GE.AND P6, PT, R12, R225, PT ;  /* 0x000000e10c00720c */ /* 0x000fc40003fc6270 */
[-C--:B------:R-:W-:Y:S02]  /*160c0*/  ISETP.GE.OR P2, PT, R24, R222.reuse, !P2 ;  /* 0x000000de1800720c */ /* 0x080fe40005746670 */
[----:B------:R-:W-:Y:S02]  /*160d0*/  ISETP.GE.OR P4, PT, R13, R222, !P4 ;  /* 0x000000de0d00720c */ /* 0x000fe40006786670 */
[----:B------:R-:W-:Y:S01]  /*160e0*/  IADD3 R13, R2, 0x21, RZ ;  /* 0x00000021020d7810 */ /* 0x000fe20007ffe0ff */
[----:B------:R-:W1:Y:S01]  /*160f0*/  MUFU.TANH R172, R162 ;  /* 0x000000a200ac7308 */ /* 0x000e620000002400 */
[----:B------:R-:W-:Y:S02]  /*16100*/  ISETP.GE.OR P6, PT, R12, R224, !P6 ;  /* 0x000000e00c00720c */ /* 0x000fe400077c6670 */
[----:B------:R-:W-:Y:S02]  /*16110*/  FSEL R23, R32, -INF , !P2 ;  /* 0xff80000020177808 */ /* 0x000fe40005000000 */
[----:B------:R-:W-:-:S02]  /*16120*/  IADD3 R9, R2, 0x28, RZ ;  /* 0x0000002802097810 */ /* 0x000fc40007ffe0ff */
[----:B------:R-:W-:Y:S01]  /*16130*/  IADD3 R8, R2, 0x29, RZ ;  /* 0x0000002902087810 */ /* 0x000fe20007ffe0ff */
[----:B------:R-:W1:Y:S01]  /*16140*/  MUFU.TANH R171, R163 ;  /* 0x000000a300ab7308 */ /* 0x000e620000002400 */
[-C--:B------:R-:W-:Y:S02]  /*16150*/  ISETP.GE.AND P2, PT, R13, R225.reuse, PT ;  /* 0x000000e10d00720c */ /* 0x080fe40003f46270 */
[----:B--2---:R-:W-:Y:S02]  /*16160*/  FSEL R21, R17, -INF , !P4 ;  /* 0xff80000011157808 */ /* 0x004fe40006000000 */
[----:B----4-:R-:W-:Y:S02]  /*16170*/  FSEL R20, R19, -INF , !P5 ;  /* 0xff80000013147808 */ /* 0x010fe40006800000 */
[----:B-----5:R-:W-:Y:S01]  /*16180*/  FSEL R180, R18, -INF , !P6 ;  /* 0xff80000012b47808 */ /* 0x020fe20007000000 */
[----:B------:R-:W2:Y:S01]  /*16190*/  MUFU.TANH R174, R156 ;  /* 0x0000009c00ae7308 */ /* 0x000ea20000002400 */
[----:B------:R-:W-:-:S02]  /*161a0*/  ISETP.GE.AND P4, PT, R9, R225, PT ;  /* 0x000000e10900720c */ /* 0x000fc40003f86270 */
[----:B------:R-:W-:Y:S02]  /*161b0*/  ISETP.GE.AND P5, PT, R9, R223, PT ;  /* 0x000000df0900720c */ /* 0x000fe40003fa6270 */
[C---:B------:R-:W-:Y:S02]  /*161c0*/  ISETP.GE.AND P6, PT, R8.reuse, R225, PT ;  /* 0x000000e10800720c */ /* 0x040fe40003fc6270 */
[-C--:B------:R-:W-:Y:S01]  /*161d0*/  ISETP.GE.OR P2, PT, R13, R224.reuse, !P2 ;  /* 0x000000e00d00720c */ /* 0x080fe20005746670 */
[----:B------:R4:W-:Y:S01]  /*161e0*/  MUFU.TANH R169, R159 ;  /* 0x0000009f00a97308 */ /* 0x0009e20000002400 */
[C---:B------:R-:W-:Y:S02]  /*161f0*/  ISETP.GE.OR P4, PT, R9.reuse, R224, !P4 ;  /* 0x000000e00900720c */ /* 0x040fe40006786670 */
[----:B------:R-:W-:Y:S02]  /*16200*/  ISETP.GE.OR P5, PT, R9, R222, !P5 ;  /* 0x000000de0900720c */ /* 0x000fe40006fa6670 */
[----:B------:R-:W-:-:S02]  /*16210*/  ISETP.GE.OR P6, PT, R8, R224, !P6 ;  /* 0x000000e00800720c */ /* 0x000fc400077c6670 */
[----:B-1----:R-:W-:Y:S01]  /*16220*/  FSEL R24, R140, -INF , !P1 ;  /* 0xff8000008c187808 */ /* 0x002fe20004800000 */
[----:B------:R-:W1:Y:S01]  /*16230*/  MUFU.TANH R146, R146 ;  /* 0x0000009200927308 */ /* 0x000e620000002400 */
[----:B---3--:R-:W-:Y:S02]  /*16240*/  FSEL R22, R16, -INF , !P3 ;  /* 0xff80000010167808 */ /* 0x008fe40005800000 */
[----:B------:R-:W-:Y:S02]  /*16250*/  FSEL R175, R175, -INF , !P2 ;  /* 0xff800000afaf7808 */ /* 0x000fe40005000000 */
[----:B------:R-:W-:Y:S02]  /*16260*/  IADD3 R9, R2, 0x30, RZ ;  /* 0x0000003002097810 */ /* 0x000fe40007ffe0ff */
[-C--:B------:R-:W-:Y:S01]  /*16270*/  ISETP.GE.AND P1, PT, R12, R223.reuse, PT ;  /* 0x000000df0c00720c */ /* 0x080fe20003f26270 */
[----:B----4-:R-:W-:Y:S01]  /*16280*/  FMUL.FTZ R159, R181, R0 ;  /* 0x00000000b59f7220 */ /* 0x010fe20000410000 */
[-C--:B------:R-:W-:Y:S01]  /*16290*/  ISETP.GE.AND P3, PT, R13, R223.reuse, PT ;  /* 0x000000df0d00720c */ /* 0x080fe20003f66270 */
[----:B------:R3:W4:Y:S01]  /*162a0*/  MUFU.TANH R170, R158 ;  /* 0x0000009e00aa7308 */ /* 0x0007220000002400 */
[----:B------:R-:W-:-:S02]  /*162b0*/  ISETP.GE.AND P2, PT, R8, R223, PT ;  /* 0x000000df0800720c */ /* 0x000fc40003f46270 */
[----:B------:R-:W-:Y:S02]  /*162c0*/  FSEL R173, R173, -INF , !P6 ;  /* 0xff800000adad7808 */ /* 0x000fe40007000000 */
[----:B------:R-:W-:Y:S02]  /*162d0*/  ISETP.GE.AND P6, PT, R9, R223, PT ;  /* 0x000000df0900720c */ /* 0x000fe40003fc6270 */
[-C--:B------:R-:W-:Y:S01]  /*162e0*/  ISETP.GE.OR P1, PT, R12, R222.reuse, !P1 ;  /* 0x000000de0c00720c */ /* 0x080fe20004f26670 */
[----:B------:R-:W5:Y:S01]  /*162f0*/  MUFU.TANH R160, R160 ;  /* 0x000000a000a07308 */ /* 0x000f620000002400 */
[-C--:B------:R-:W-:Y:S02]  /*16300*/  ISETP.GE.OR P3, PT, R13, R222.reuse, !P3 ;  /* 0x000000de0d00720c */ /* 0x080fe40005f66670 */
[----:B------:R-:W-:Y:S02]  /*16310*/  ISETP.GE.OR P2, PT, R8, R222, !P2 ;  /* 0x000000de0800720c */ /* 0x000fe40005746670 */
[----:B------:R-:W-:-:S02]  /*16320*/  IADD3 R8, R2, 0x31, RZ ;  /* 0x0000003102087810 */ /* 0x000fc40007ffe0ff */
[----:B------:R-:W-:Y:S01]  /*16330*/  ISETP.GE.OR P6, PT, R9, R222, !P6 ;  /* 0x000000de0900720c */ /* 0x000fe200077c6670 */
[----:B------:R-:W4:Y:S01]  /*16340*/  MUFU.TANH R159, R159 ;  /* 0x0000009f009f7308 */ /* 0x000f220000002400 */
[----:B---3--:R-:W-:Y:S01]  /*16350*/  FMUL.FTZ R158, R176, R0 ;  /* 0x00000000b09e7220 */ /* 0x008fe20000410000 */
[----:B------:R-:W-:Y:S02]  /*16360*/  FSEL R172, R172, -INF , !P1 ;  /* 0xff800000acac7808 */ /* 0x000fe40004800000 */
[----:B------:R-:W-:Y:S02]  /*16370*/  FSEL R171, R171, -INF , !P3 ;  /* 0xff800000abab7808 */ /* 0x000fe40005800000 */
[----:B--2---:R-:W-:Y:S02]  /*16380*/  FSEL R174, R174, -INF , !P4 ;  /* 0xff800000aeae7808 */ /* 0x004fe40006000000 */
[C---:B------:R-:W-:Y:S01]  /*16390*/  ISETP.GE.AND P1, PT, R8.reuse, R225, PT ;  /* 0x000000e10800720c */ /* 0x040fe20003f26270 */
[----:B------:R-:W2:Y:S01]  /*163a0*/  MUFU.TANH R145, R145 ;  /* 0x0000009100917308 */ /* 0x000ea20000002400 */
[----:B------:R-:W-:-:S02]  /*163b0*/  ISETP.GE.AND P3, PT, R8, R223, PT ;  /* 0x000000df0800720c */ /* 0x000fc40003f66270 */
[----:B------:R-:W-:Y:S02]  /*163c0*/  ISETP.GE.AND P4, PT, R9, R225, PT ;  /* 0x000000e10900720c */ /* 0x000fe40003f86270 */
[----:B-1----:R-:W-:Y:S02]  /*163d0*/  FSEL R146, R146, -INF , !P6 ;  /* 0xff80000092927808 */ /* 0x002fe40007000000 */
[----:B------:R-:W-:Y:S01]  /*163e0*/  ISETP.GT.AND P6, PT, R219, R206, PT ;  /* 0x000000cedb00720c */ /* 0x000fe20003fc4270 */
[----:B------:R-:W1:Y:S01]  /*163f0*/  MUFU.TANH R158, R158 ;  /* 0x0000009e009e7308 */ /* 0x000e620000002400 */
[C---:B------:R-:W-:Y:S02]  /*16400*/  ISETP.GE.OR P1, PT, R8.reuse, R224, !P1 ;  /* 0x000000e00800720c */ /* 0x040fe40004f26670 */
[----:B------:R-:W-:Y:S02]  /*16410*/  ISETP.GE.OR P3, PT, R8, R222, !P3 ;  /* 0x000000de0800720c */ /* 0x000fe40005f66670 */
[----:B------:R-:W-:-:S02]  /*16420*/  ISETP.GE.OR P4, PT, R9, R224, !P4 ;  /* 0x000000e00900720c */ /* 0x000fc40006786670 */
[C---:B------:R-:W-:Y:S01]  /*16430*/  IADD3 R8, R2.reuse, 0x38, RZ ;  /* 0x0000003802087810 */ /* 0x040fe20007ffe0ff */
[----:B------:R-:W-:Y:S01]  /*16440*/  MUFU.TANH R147, R147 ;  /* 0x0000009300937308 */ /* 0x000fe20000002400 */
[----:B------:R-:W-:Y:S02]  /*16450*/  IADD3 R2, R2, 0x39, RZ ;  /* 0x0000003902027810 */ /* 0x000fe40007ffe0ff */
[----:B----4-:R-:W-:Y:S02]  /*16460*/  FSEL R170, R170, -INF , !P5 ;  /* 0xff800000aaaa7808 */ /* 0x010fe40006800000 */
[----:B------:R-:W-:Y:S02]  /*16470*/  FSEL R169, R169, -INF , !P2 ;  /* 0xff800000a9a97808 */ /* 0x000fe40005000000 */
[----:B-----5:R-:W-:Y:S01]  /*16480*/  FSEL R160, R160, -INF , !P4 ;  /* 0xff800000a0a07808 */ /* 0x020fe20006000000 */
[----:B------:R-:W3:Y:S01]  /*16490*/  MUFU.TANH R144, R144 ;  /* 0x0000009000907308 */ /* 0x000ee20000002400 */
[----:B------:R-:W-:Y:S01]  /*164a0*/  FSEL R159, R159, -INF , !P1 ;  /* 0xff8000009f9f7808 */ /* 0x000fe20004800000 */
[----:B------:R-:W-:Y:S01]  /*164b0*/  BAR.SYNC.DEFER_BLOCKING 0x0 ;  /* 0x0000000000007b1d */ /* 0x000fe20000010000 */
[----:B------:R-:W-:-:S02]  /*164c0*/  ISETP.GE.AND P5, PT, R8, R225, PT ;  /* 0x000000e10800720c */ /* 0x000fc40003fa6270 */
[----:B------:R-:W-:Y:S02]  /*164d0*/  ISETP.GE.AND P2, PT, R8, R223, PT ;  /* 0x000000df0800720c */ /* 0x000fe40003f46270 */
[C---:B------:R-:W-:Y:S01]  /*164e0*/  ISETP.GE.AND P4, PT, R2.reuse, R225, PT ;  /* 0x000000e10200720c */ /* 0x040fe20003f86270 */
[----:B------:R-:W4:Y:S01]  /*164f0*/  MUFU.TANH R154, R154 ;  /* 0x0000009a009a7308 */ /* 0x000f220000002400 */
[----:B------:R-:W-:Y:S02]  /*16500*/  ISETP.GE.AND P1, PT, R2, R223, PT ;  /* 0x000000df0200720c */ /* 0x000fe40003f26270 */
[C---:B------:R-:W-:Y:S02]  /*16510*/  ISETP.GE.OR P5, PT, R8.reuse, R224, !P5 ;  /* 0x000000e00800720c */ /* 0x040fe40006fa6670 */
[----:B------:R-:W-:Y:S02]  /*16520*/  ISETP.GE.OR P2, PT, R8, R222, !P2 ;  /* 0x000000de0800720c */ /* 0x000fe40005746670 */
[----:B------:R-:W-:-:S02]  /*16530*/  ISETP.GE.OR P4, PT, R2, R224, !P4 ;  /* 0x000000e00200720c */ /* 0x000fc40006786670 */
[----:B------:R-:W-:Y:S02]  /*16540*/  ISETP.GE.OR P1, PT, R2, R222, !P1 ;  /* 0x000000de0200720c */ /* 0x000fe40004f26670 */
[----:B--2---:R-:W-:Y:S02]  /*16550*/  FSEL R145, R145, -INF , !P3 ;  /* 0xff80000091917808 */ /* 0x004fe40005800000 */
[----:B-1----:R-:W-:Y:S02]  /*16560*/  FSEL R158, R158, -INF , !P5 ;  /* 0xff8000009e9e7808 */ /* 0x002fe40006800000 */
[----:B---3--:R-:W-:Y:S02]  /*16570*/  FSEL R144, R144, -INF , !P2 ;  /* 0xff80000090907808 */ /* 0x008fe40005000000 */
[----:B------:R-:W-:Y:S02]  /*16580*/  FSEL R147, R147, -INF , !P4 ;  /* 0xff80000093937808 */ /* 0x000fe40006000000 */
[----:B----4-:R-:W-:Y:S01]  /*16590*/  FSEL R154, R154, -INF , !P1 ;  /* 0xff8000009a9a7808 */ /* 0x010fe20004800000 */
        /* <DEDUP_REMOVED lines=65> */
.L_x_6056:
[----:B------:R-:W-:Y:S02]  /*169b0*/  ULDC.64 UR4, c[0x0][0x118] ;  /* 0x0000460000047ab9 */ /* 0x000fe40000000a00 */
[----:B------:R-:W2:Y:S02]  /*169c0*/  LD.E R8, [R230.64+0x38] ;  /* 0x00003804e6087980 */ /* 0x000ea4000c101900 */
[----:B--2---:R-:W-:-:S04]  /*169d0*/  LEA R8, -R8, RZ, 0x6 ;  /* 0x000000ff08087211 */ /* 0x004fc800078e31ff */
[----:B------:R-:W-:Y:S02]  /*169e0*/  SHF.R.S32.HI R2, RZ, 0x1f, R8 ;  /* 0x0000001fff027819 */ /* 0x000fe40000011408 */
.L_x_6057:
[----:B------:R-:W-:Y:S05]  /*169f0*/  BSYNC B0 ;  /* 0x0000000000007941 */ /* 0x000fea0003800000 */
.L_x_6055:
[----:B------:R-:W-:Y:S01]  /*16a00*/  LEA R208, P1, R8, R208, 0x1 ;  /* 0x000000d008d07211 */ /* 0x000fe200078208ff */
[C---:B------:R-:W-:Y:S01]  /*16a10*/  IMAD.SHL.U32 R9, R136.reuse, 0x20, RZ ;  /* 0x0000002088097824 */ /* 0x040fe200078e00ff */
[----:B------:R-:W-:Y:S01]  /*16a20*/  SHF.L.U64.HI R0, R136, 0x5, R137 ;  /* 0x0000000588007819 */ /* 0x000fe20000010289 */
[----:B------:R-:W-:Y:S01]  /*16a30*/  ULDC.64 UR4, c[0x0][0x118] ;  /* 0x0000460000047ab9 */ /* 0x000fe20000000a00 */
        /* <DEDUP_REMOVED lines=24> */
.L_x_6054:
[----:B------:R-:W-:Y:S05]  /*16bc0*/  BSYNC B1 ;  /* 0x0000000000017941 */ /* 0x000fea0003800000 */
.L_x_6053:
[----:B------:R-:W-:Y:S01]  /*16bd0*/  ULDC.64 UR4, c[0x0][0x118] ;  /* 0x0000460000047ab9 */ /* 0x000fe20000000a00 */
[----:B-1----:R-:W-:Y:S01]  /*16be0*/  FMNMX.FTZ R9, R132, R133, !PT ;  /* 0x0000008584097209 */ /* 0x002fe20007810000 */
[----:B------:R-:W2:Y:S03]  /*16bf0*/  LD.E R156, [R230.64+0xdc] ;  /* 0x0000dc04e69c7980 */ /* 0x000ea6000c101900 */
[----:B------:R-:W-:Y:S01]  /*16c00*/  FMNMX.FTZ R9, R134, R9, !PT ;  /* 0x0000000986097209 */ /* 0x000fe20007810000 */
[----:B------:R-:W-:Y:S03]  /*16c10*/  LDSM.16.MT88.4 R12, [R204+0xc000] ;  /* 0x00c00000cc0c783b */ /* 0x000fe60000004200 */
[----:B------:R-:W-:Y:S01]  /*16c20*/  FMNMX.FTZ R0, R168, R9, !PT ;  /* 0x00000009a8007209 */ /* 0x000fe20007810000 */
[----:B------:R-:W-:Y:S01]  /*16c30*/  LDSM.16.MT88.4 R16, [R205+0xc000] ;  /* 0x00c00000cd10783b */ /* 0x000fe20000004200 */
[----:B------:R-:W-:-:S02]  /*16c40*/  FMNMX.FTZ R9, R3, R6, !PT ;  /* 0x0000000603097209 */ /* 0x000fc40007810000 */
[----:B------:R-:W-:Y:S01]  /*16c50*/  FMNMX.FTZ R0, R5, R0, !PT ;  /* 0x0000000005007209 */ /* 0x000fe20007810000 */
[----:B------:R-:W-:Y:S03]  /*16c60*/  LDSM.16.MT88.4 R140, [R204+0xc800] ;  /* 0x00c80000cc8c783b */ /* 0x000fe60000004200 */
        /* <DEDUP_REMOVED lines=36> */
[----:B---3--:R-:W-:-:S04]  /*16eb0*/  FMNMX.FTZ R151, R0, R151, !PT ;  /* 0x0000009700977209 */ /* 0x008fc80007810000 */
[----:B------:R-:W-:Y:S01]  /*16ec0*/  FSETP.NEU.FTZ.AND P0, PT, R151, -INF , PT ;  /* 0xff8000009700780b */ /* 0x000fe20003f1d000 */
[C---:B--2---:R-:W-:Y:S02]  /*16ed0*/  FMUL.FTZ R157, R156.reuse, R152 ;  /* 0x000000989c9d7220 */ /* 0x044fe40000410000 */
[----:B------:R-:W-:-:S03]  /*16ee0*/  FMUL.FTZ R155, R156, R151 ;  /* 0x000000979c9b7220 */ /* 0x000fc60000410000 */
[----:B------:R-:W-:Y:S02]  /*16ef0*/  FSEL R157, R157, RZ, P1 ;  /* 0x000000ff9d9d7208 */ /* 0x000fe40000800000 */
[----:B------:R-:W-:-:S03]  /*16f00*/  FSEL R155, R155, RZ, P0 ;  /* 0x000000ff9b9b7208 */ /* 0x000fc60000000000 */
[-CC-:B------:R-:W-:Y:S02]  /*16f10*/  FFMA.FTZ R148, R134, R156.reuse, -R157.reuse ;  /* 0x0000009c86947223 */ /* 0x180fe4000001089d */
[-C--:B------:R-:W-:Y:S01]  /*16f20*/  FFMA.FTZ R134, R5, R156.reuse, -R157 ;  /* 0x0000009c05867223 */ /* 0x080fe2000001089d */
[----:B------:R-:W-:Y:S01]  /*16f30*/  FSEL R5, R152, RZ, P1 ;  /* 0x000000ff98057208 */ /* 0x000fe20000800000 */
[-C--:B------:R-:W-:Y:S01]  /*16f40*/  FFMA.FTZ R2, R4, R156.reuse, -R155 ;  /* 0x0000009c04027223 */ /* 0x080fe2000001089b */
[----:B------:R-:W-:Y:S01]  /*16f50*/  FSEL R4, R151, RZ, P0 ;  /* 0x000000ff97047208 */ /* 0x000fe20000000000 */
[-C--:B------:R-:W-:Y:S01]  /*16f60*/  FFMA.FTZ R150, R133, R156.reuse, -R157 ;  /* 0x0000009c85967223 */ /* 0x080fe2000001089d */
[----:B------:R-:W-:Y:S01]  /*16f70*/  MUFU.EX2 R148, R148 ;  /* 0x0000009400947308 */ /* 0x000fe20000000800 */
[----:B------:R-:W-:Y:S02]  /*16f80*/  FADD.FTZ R5, R132, -R5 ;  /* 0x8000000584057221 */ /* 0x000fe40000010000 */
[----:B------:R-:W-:-:S02]  /*16f90*/  FFMA.FTZ R149, R168, R156, -R157 ;  /* 0x0000009ca8957223 */ /* 0x000fc4000001089d */
[----:B------:R-:W-:Y:S02]  /*16fa0*/  FMUL.FTZ R8, R156, R5 ;  /* 0x000000059c087220 */ /* 0x000fe40000410000 */
[----:B------:R-:W-:Y:S01]  /*16fb0*/  FADD.FTZ R5, R3, -R4 ;  /* 0x8000000403057221 */ /* 0x000fe20000010000 */
[----:B------:R-:W1:Y:S01]  /*16fc0*/  MUFU.EX2 R150, R150 ;  /* 0x0000009600967308 */ /* 0x000e620000000800 */
[-CC-:B------:R-:W-:Y:S02]  /*16fd0*/  FFMA.FTZ R133, R6, R156.reuse, -R155.reuse ;  /* 0x0000009c06857223 */ /* 0x180fe4000001089b */
[-CC-:B------:R-:W-:Y:S02]  /*16fe0*/  FFMA.FTZ R0, R7, R156.reuse, -R155.reuse ;  /* 0x0000009c07007223 */ /* 0x180fe4000001089b */
[-C--:B------:R-:W-:Y:S02]  /*16ff0*/  FFMA.FTZ R153, R28, R156.reuse, -R155 ;  /* 0x0000009c1c997223 */ /* 0x080fe4000001089b */
[----:B------:R-:W-:Y:S01]  /*17000*/  FMUL.FTZ R132, R156, R5 ;  /* 0x000000059c847220 */ /* 0x000fe20000410000 */
[----:B------:R-:W-:Y:S01]  /*17010*/  MUFU.EX2 R149, R149 ;  /* 0x0000009500957308 */ /* 0x000fe20000000800 */
[-CC-:B------:R-:W-:Y:S01]  /*17020*/  FFMA.FTZ R161, R27, R156.reuse, -R157.reuse ;  /* 0x0000009c1ba17223 */ /* 0x180fe2000001089d */
[----:B------:R-:W-:Y:S01]  /*17030*/  LDSM.16.MT88.4 R28, [R202+0xc800] ;  /* 0x00c80000ca1c783b */ /* 0x000fe20000004200 */
[----:B------:R-:W-:-:S02]  /*17040*/  FFMA.FTZ R162, R26, R156, -R157 ;  /* 0x0000009c1aa27223 */ /* 0x000fc4000001089d */
[-CC-:B------:R-:W-:Y:S02]  /*17050*/  FFMA.FTZ R163, R25, R156.reuse, -R157.reuse ;  /* 0x0000009c19a37223 */ /* 0x180fe4000001089d */
[----:B------:R-:W-:Y:S01]  /*17060*/  FFMA.FTZ R164, R24, R156, -R157 ;  /* 0x0000009c18a47223 */ /* 0x000fe2000001089d */
[----:B------:R-:W2:Y:S01]  /*17070*/  MUFU.EX2 R134, R134 ;  /* 0x0000008600867308 */ /* 0x000ea20000000800 */
[----:B-1----:R-:W-:Y:S01]  /*17080*/  F2FP.BF16.PACK_AB R4, R148, R150 ;  /* 0x000000969404723e */ /* 0x002fe200000010ff */
[-CC-:B------:R-:W-:Y:S01]  /*17090*/  FFMA.FTZ R165, R23, R156.reuse, -R155.reuse ;  /* 0x0000009c17a57223 */ /* 0x180fe2000001089b */
[----:B------:R-:W-:Y:S01]  /*170a0*/  LDSM.16.MT88.4 R24, [R205+0xe800] ;  /* 0x00e80000cd18783b */ /* 0x000fe20000004200 */
[-CC-:B------:R-:W-:Y:S02]  /*170b0*/  FFMA.FTZ R168, R22, R156.reuse, -R155.reuse ;  /* 0x0000009c16a87223 */ /* 0x180fe4000001089b */
[-CC-:B------:R-:W-:Y:S02]  /*170c0*/  FFMA.FTZ R166, R21, R156.reuse, -R155.reuse ;  /* 0x0000009c15a67223 */ /* 0x180fe4000001089b */
[----:B------:R-:W-:Y:S01]  /*170d0*/  MUFU.EX2 R133, R133 ;  /* 0x0000008500857308 */ /* 0x000fe20000000800 */
[----:B------:R-:W-:-:S02]  /*170e0*/  FFMA.FTZ R167, R20, R156, -R155 ;  /* 0x0000009c14a77223 */ /* 0x000fc4000001089b */
[----:B------:R-:W-:Y:S01]  /*170f0*/  LDSM.16.MT88.4 R20, [R204+0xe800] ;  /* 0x00e80000cc14783b */ /* 0x000fe20000004200 */
[-CC-:B------:R-:W-:Y:S02]  /*17100*/  FFMA.FTZ R176, R180, R156.reuse, -R157.reuse ;  /* 0x0000009cb4b07223 */ /* 0x180fe4000001089d */
[-CC-:B------:R-:W-:Y:S02]  /*17110*/  FFMA.FTZ R175, R175, R156.reuse, -R157.reuse ;  /* 0x0000009cafaf7223 */ /* 0x180fe4000001089d */
[----:B------:R-:W1:Y:S01]  /*17120*/  MUFU.EX2 R2, R2 ;  /* 0x0000000200027308 */ /* 0x000e620000000800 */
[----:B--2---:R-:W-:Y:S01]  /*17130*/  F2FP.BF16.PACK_AB R6, R134, R149 ;  /* 0x000000958606723e */ /* 0x004fe200000010ff */
        /* <DEDUP_REMOVED lines=8> */
[----:B------:R-:W2:Y:S01]  /*171c0*/  MUFU.EX2 R153, R153 ;  /* 0x0000009900997308 */ /* 0x000ea20000000800 */
[----:B-1----:R-:W-:Y:S01]  /*171d0*/  F2FP.BF16.PACK_AB R5, R2, R133 ;  /* 0x000000850205723e */ /* 0x002fe200000010ff */
[----:B------:R-:W-:-:S02]  /*171e0*/  FFMA.FTZ R159, R159, R156, -R157 ;  /* 0x0000009c9f9f7223 */ /* 0x000fc4000001089d */
[-CC-:B------:R-:W-:Y:S02]  /*171f0*/  FFMA.FTZ R158, R158, R156.reuse, -R157.reuse ;  /* 0x0000009c9e9e7223 */ /* 0x180fe4000001089d */
[-C--:B------:R-:W-:Y:S02]  /*17200*/  FFMA.FTZ R157, R147, R156.reuse, -R157 ;  /* 0x0000009c939d7223 */ /* 0x080fe4000001089d */
[----:B------:R1:W3:Y:S01]  /*17210*/  MUFU.EX2 R3, R8 ;  /* 0x0000000800037308 */ /* 0x0002e20000000800 */
[-CC-:B------:R-:W-:Y:S02]  /*17220*/  FFMA.FTZ R177, R146, R156.reuse, -R155.reuse ;  /* 0x0000009c92b17223 */ /* 0x180fe4000001089b */
[-CC-:B------:R-:W-:Y:S02]  /*17230*/  FFMA.FTZ R178, R145, R156.reuse, -R155.reuse ;  /* 0x0000009c91b27223 */ /* 0x180fe4000001089b */
[-CC-:B------:R-:W-:Y:S02]  /*17240*/  FFMA.FTZ R179, R144, R156.reuse, -R155.reuse ;  /* 0x0000009c90b37223 */ /* 0x180fe4000001089b */
[----:B------:R-:W-:Y:S01]  /*17250*/  FFMA.FTZ R154, R154, R156, -R155 ;  /* 0x0000009c9a9a7223 */ /* 0x000fe2000001089b */
[----:B------:R-:W4:Y:S01]  /*17260*/  MUFU.EX2 R132, R132 ;  /* 0x0000008400847308 */ /* 0x000f220000000800 */
[----:B--2---:R-:W-:Y:S01]  /*17270*/  F2FP.BF16.PACK_AB R7, R153, R0 ;  /* 0x000000009907723e */ /* 0x004fe200000010ff */
[----:B------:R-:W-:Y:S04]  /*17280*/  LDSM.16.MT88.4 R144, [R204+0xd800] ;  /* 0x00d80000cc90783b */ /* 0x000fe80000004200 */
[----:B-1----:R-:W1:Y:S01]  /*17290*/  LDSM.16.MT88.4 R8, [R203+0xc000] ;  /* 0x00c00000cb08783b */ /* 0x002e620000004200 */
[-C--:B---3--:R-:W-:Y:S01]  /*172a0*/  FMUL.FTZ R120, R120, R3.reuse ;  /* 0x0000000378787220 */ /* 0x088fe20000410000 */
[----:B------:R-:W-:Y:S01]  /*172b0*/  MUFU.EX2 R161, R161 ;  /* 0x000000a100a17308 */ /* 0x000fe20000000800 */
[----:B------:R-:W-:-:S02]  /*172c0*/  FMUL.FTZ R121, R121, R3 ;  /* 0x0000000379797220 */ /* 0x000fc40000410000 */
[-C--:B------:R-:W-:Y:S02]  /*172d0*/  FMUL.FTZ R116, R116, R3.reuse ;  /* 0x0000000374747220 */ /* 0x080fe40000410000 */
[----:B------:R-:W-:Y:S02]  /*172e0*/  FMUL.FTZ R117, R117, R3 ;  /* 0x0000000375757220 */ /* 0x000fe40000410000 */
[-C--:B----4-:R-:W-:Y:S01]  /*172f0*/  FMUL.FTZ R122, R122, R132.reuse ;  /* 0x000000847a7a7220 */ /* 0x090fe20000410000 */
[----:B------:R-:W2:Y:S01]  /*17300*/  MUFU.EX2 R162, R162 ;  /* 0x000000a200a27308 */ /* 0x000ea20000000800 */
[-C--:B------:R-:W-:Y:S02]  /*17310*/  FMUL.FTZ R123, R123, R132.reuse ;  /* 0x000000847b7b7220 */ /* 0x080fe40000410000 */
[-C--:B------:R-:W-:Y:S02]  /*17320*/  FMUL.FTZ R118, R118, R132.reuse ;  /* 0x0000008476767220 */ /* 0x080fe40000410000 */
[----:B------:R-:W-:-:S02]  /*17330*/  FMUL.FTZ R119, R119, R132 ;  /* 0x0000008477777220 */ /* 0x000fc40000410000 */
        /* <DEDUP_REMOVED lines=27> */
[C---:B-1----:R-:W-:Y:S01]  /*174f0*/  HMMA.16816.F32.BF16 R112, R4.reuse, R8, R112 ;  /* 0x000000080470723c */ /* 0x042fe20000041870 */
[-C--:B------:R-:W-:Y:S02]  /*17500*/  FMUL.FTZ R37, R37, R3.reuse ;  /* 0x0000000325257220 */ /* 0x080fe40000410000 */
[-C--:B------:R-:W-:Y:S01]  /*17510*/  FMUL.FTZ R38, R38, R132.reuse ;  /* 0x0000008426267220 */ /* 0x080fe20000410000 */
[----:B------:R-:W-:Y:S01]  /*17520*/  MUFU.EX2 R166, R166 ;  /* 0x000000a600a67308 */ /* 0x000fe20000000800 */
[----:B------:R-:W-:Y:S02]  /*17530*/  FMUL.FTZ R39, R39, R132 ;  /* 0x0000008427277220 */ /* 0x000fe40000410000 */
[-C--:B------:R-:W-:Y:S01]  /*17540*/  FMUL.FTZ R40, R40, R3.reuse ;  /* 0x0000000328287220 */ /* 0x080fe20000410000 */
[----:B------:R-:W-:Y:S01]  /*17550*/  HMMA.16816.F32.BF16 R108, R4, R10, R108 ;  /* 0x0000000a046c723c */ /* 0x000fe2000004186c */
[----:B------:R-:W1:Y:S01]  /*17560*/  LDSM.16.MT88.4 R8, [R204+0xe000] ;  /* 0x00e00000cc08783b */ /* 0x000e620000004200 */
        /* <DEDUP_REMOVED lines=31> */
[----:B-1----:R-:W-:Y:S01]  /*17760*/  HMMA.16816.F32.BF16 R44, R4, R8, R44 ;  /* 0x00000008042c723c */ /* 0x002fe2000004182c */
[----:B------:R-:W-:-:S02]  /*17770*/  FMUL.FTZ R61, R61, R3 ;  /* 0x000000033d3d7220 */ /* 0x000fc40000410000 */
[-C--:B------:R-:W-:Y:S01]  /*17780*/  FMUL.FTZ R62, R62, R132.reuse ;  /* 0x000000843e3e7220 */ /* 0x080fe20000410000 */
[----:B------:R-:W-:Y:S01]  /*17790*/  MUFU.EX2 R172, R172 ;  /* 0x000000ac00ac7308 */ /* 0x000fe20000000800 */
[-C--:B------:R-:W-:Y:S02]  /*177a0*/  FMUL.FTZ R63, R63, R132.reuse ;  /* 0x000000843f3f7220 */ /* 0x080fe40000410000 */
[-C--:B------:R-:W-:Y:S01]  /*177b0*/  FMUL.FTZ R64, R64, R3.reuse ;  /* 0x0000000340407220 */ /* 0x080fe20000410000 */
[----:B------:R-:W-:Y:S01]  /*177c0*/  HMMA.16816.F32.BF16 R48, R4, R10, R48 ;  /* 0x0000000a0430723c */ /* 0x000fe20000041830 */
[----:B------:R-:W1:Y:S01]  /*177d0*/  LDSM.16.MT88.4 R8, [R205+0x10000] ;  /* 0x01000000cd08783b */ /* 0x000e620000004200 */
        /* <DEDUP_REMOVED lines=28> */
[----:B------:R-:W2:Y:S01]  /*179a0*/  MUFU.EX2 R159, R159 ;  /* 0x0000009f009f7308 */ /* 0x000ea20000000800 */
        /* <DEDUP_REMOVED lines=39> */
[-C--:B------:R-:W-:Y:S02]  /*17c20*/  FMUL.FTZ R99, R99, R132.reuse ;  /* 0x0000008463637220 */ /* 0x080fe40000410000 */
[----:B------:R-:W-:Y:S01]  /*17c30*/  FFMA.FTZ R3, R229, R3, R150 ;  /* 0x00000003e5037223 */ /* 0x000fe20000010096 */
[----:B-1----:R-:W-:Y:S01]  /*17c40*/  HMMA.16816.F32.BF16 R92, R4, R8, R92 ;  /* 0x00000008045c723c */ /* 0x002fe2000004185c */
[----:B------:R-:W-:Y:S01]  /*17c50*/  FFMA.FTZ R133, R227, R132, R133 ;  /* 0x00000084e3857223 */ /* 0x000fe20000010085 */
[----:B------:R-:W-:Y:S01]  /*17c60*/  MOV R132, R152 ;  /* 0x0000009800847202 */ /* 0x000fe20000000f00 */
[----:B------:R-:W-:-:S02]  /*17c70*/  FADD.FTZ R148, R148, R3 ;  /* 0x0000000394947221 */ /* 0x000fc40000010000 */
        /* <DEDUP_REMOVED lines=66> */
[----:B-1----:R-:W-:Y:S01]  /*180a0*/  HMMA.16816.F32.BF16 R128, R4, R12, R128 ;  /* 0x0000000c0480723c */ /* 0x002fe20000041880 */
[----:B------:R-:W-:Y:S02]  /*180b0*/  FADD.FTZ R173, R173, R174 ;  /* 0x000000aeadad7221 */ /* 0x000fe40000010000 */
[----:B------:R-:W-:-:S05]  /*180c0*/  FADD.FTZ R0, R169, R0 ;  /* 0x00000000a9007221 */ /* 0x000fca0000010000 */
        /* <DEDUP_REMOVED lines=73> */
[----:B------:R-:W-:Y:S11]  /*18560*/  HMMA.16816.F32.BF16 R96, R4, R14, R96 ;  /* 0x0000000e0460723c */ /* 0x000ff60000041860 */
[----:B------:R-:W-:Y:S08]  /*18570*/  @!UPT UIADD3 URZ, URZ, URZ, URZ ;  /* 0x0000003f3f3ff290 */ /* 0x000ff0000fffe03f */
.L_x_6049:
[----:B------:R-:W-:Y:S05]  /*18580*/  @!P6 BRA `(.L_x_6058) ;  /* 0x00003c500000e947 */ /* 0x000fea0003800000 */
[C---:B------:R-:W-:Y:S01]  /*18590*/  SHF.L.U64.HI R226, R138.reuse, 0x5, R139 ;  /* 0x000000058ae27819 */ /* 0x040fe2000001028b */
[----:B------:R-:W-:Y:S01]  /*185a0*/  IMAD.SHL.U32 R231, R138, 0x20, RZ ;  /* 0x000000208ae77824 */ /* 0x000fe200078e00ff */
[C---:B------:R-:W-:Y:S01]  /*185b0*/  SHF.L.U64.HI R228, R136.reuse, 0x5, R137 ;  /* 0x0000000588e47819 */ /* 0x040fe20000010289 */
[----:B------:R-:W-:Y:S01]  /*185c0*/  IMAD.SHL.U32 R233, R136, 0x20, RZ ;  /* 0x0000002088e97824 */ /* 0x000fe200078e00ff */
[----:B------:R-:W-:Y:S01]  /*185d0*/  MOV R0, R3 ;  /* 0x0000000300007202 */ /* 0x000fe20000000f00 */
[----:B------:R-:W-:-:S02]  /*185e0*/  IMAD.MOV.U32 R2, RZ, RZ, R132 ;  /* 0x000000ffff027224 */ /* 0x000fc400078e0084 */
.L_x_6067:
        /* <DEDUP_REMOVED lines=76> */
.L_x_6060:
[----:B------:R-:W-:Y:S02]  /*18ab0*/  ULDC.64 UR4, c[0x0][0x118] ;  /* 0x0000460000047ab9 */ /* 0x000fe40000000a00 */
[----:B------:R-:W2:Y:S02]  /*18ac0*/  LD.E R10, [R132.64+0x40] ;  /* 0x00004004840a7980 */ /* 0x000ea4000c101900 */
[----:B--2---:R-:W-:Y:S04]  /*18ad0*/  LEA R10, -R10, RZ, 0x6 ;  /* 0x000000ff0a0a7211 */ /* 0x004fe800078e31ff */
[----:B------:R-:W-:Y:S02]  /*18ae0*/  SHF.R.S32.HI R5, RZ, 0x1f, R10 ;  /* 0x0000001fff057819 */ /* 0x000fe4000001140a */
.L_x_6061:
[----:B------:R-:W-:Y:S05]  /*18af0*/  BSYNC B0 ;  /* 0x0000000000007941 */ /* 0x000fea0003800000 */
.L_x_6059:
        /* <DEDUP_REMOVED lines=8> */
[----:B------:R1:W-:Y:S01]  /*18b80*/  LDGSTS.E.BYPASS.LTC128B.128 [R217+0xc000], [R210.64] ;  /* 0x0c000000d2d97fae */ /* 0x0003e2000b901d44 */
[C---:B------:R-:W-:Y:S02]  /*18b90*/  IADD3.X R7, R226.reuse, R211, RZ, P0, !PT ;  /* 0x000000d3e2077210 */ /* 0x040fe400007fe4ff */
[C---:B------:R-:W-:Y:S03]  /*18ba0*/  IADD3 R4, P0, R231.reuse, R6, RZ ;  /* 0x00000006e7047210 */ /* 0x040fe60007f1e0ff */
[----:B------:R1:W-:Y:S01]  /*18bb0*/  LDGSTS.E.BYPASS.LTC128B.128 [R217+0xe000], [R210.64+0x80] ;  /* 0x0e000080d2d97fae */ /* 0x0003e2000b901d44 */
[C---:B------:R-:W-:Y:S02]  /*18bc0*/  IADD3.X R5, R226.reuse, R7, RZ, P0, !PT ;  /* 0x00000007e2057210 */ /* 0x040fe400007fe4ff */
[----:B------:R-:W-:Y:S03]  /*18bd0*/  IADD3 R12, P0, R231, R4, RZ ;  /* 0x00000004e70c7210 */ /* 0x000fe60007f1e0ff */
[----:B------:R1:W-:Y:S01]  /*18be0*/  LDGSTS.E.BYPASS.LTC128B.128 [R217+0x10000], [R210.64+0x100] ;  /* 0x10000100d2d97fae */ /* 0x0003e2000b901d44 */
[----:B------:R-:W-:Y:S02]  /*18bf0*/  IADD3.X R13, R226, R5, RZ, P0, !PT ;  /* 0x00000005e20d7210 */ /* 0x000fe400007fe4ff */
        /* <DEDUP_REMOVED lines=35> */
[----:B------:R-:W4:Y:S06]  /*18e30*/  LDSM.16.M88.4 R136, [R195+0x6800] ;  /* 0x00680000c388783b */ /* 0x000f2c0000000200 */
[----:B------:R-:W5:Y:S01]  /*18e40*/  LD.E R3, [R132.64+0x18c] ;  /* 0x00018c0484037980 */ /* 0x000f62000c101900 */
        /* <DEDUP_REMOVED lines=25> */
[----:B------:R-:W2:Y:S01]  /*18fe0*/  LDSM.16.M88.4 R172, [R190] ;  /* 0x00000000beac783b */ /* 0x000ea20000000200 */
        /* <DEDUP_REMOVED lines=58> */
[C---:B------:R-:W-:Y:S08]  /*19390*/  HMMA.16816.F32.BF16 R20, R160.reuse, R144, R20 ;  /* 0x00000090a014723c */ /* 0x040ff00000041814 */
[C---:B------:R-:W-:Y:S01]  /*193a0*/  HMMA.16816.F32.BF16 R24, R160.reuse, R146, R24 ;  /* 0x00000092a018723c */ /* 0x040fe20000041818 */
[----:B------:R-:W4:Y:S07]  /*193b0*/  LDSM.16.M88.4 R144, [R184] ;  /* 0x00000000b890783b */ /* 0x000f2e0000000200 */
        /* <DEDUP_REMOVED lines=37> */
[-C--:B-----5:R-:W-:Y:S01]  /*19610*/  FMUL.FTZ R140, R4, R3.reuse ;  /* 0x00000003048c7220 */ /* 0x0a0fe20000410000 */
        /* <DEDUP_REMOVED lines=38> */
[-C--:B------:R-:W-:Y:S02]  /*19880*/  FMUL.FTZ R26, R26, R3.reuse ;  /* 0x000000031a1a7220 */ /* 0x080fe40000410000 */
[-C--:B------:R-:W-:Y:S01]  /*19890*/  FMUL.FTZ R27, R27, R3.reuse ;  /* 0x000000031b1b7220 */ /* 0x080fe20000410000 */
[C---:B---3--:R-:W-:Y:S06]  /*198a0*/  HMMA.16816.F32.BF16 R28, R168.reuse, R8, R28 ;  /* 0x00000008a81c723c */ /* 0x048fec000004181c */
[----:B------:R-:W3:Y:S02]  /*198b0*/  MUFU.TANH R13, R13 ;  /* 0x0000000d000d7308 */ /* 0x000ee40000002400 */
[----:B------:R-:W-:Y:S08]  /*198c0*/  HMMA.16816.F32.BF16 R32, R168, R10, R32 ;  /* 0x0000000aa820723c */ /* 0x000ff00000041820 */
[----:B------:R-:W1:Y:S08]  /*198d0*/  MUFU.TANH R12, R12 ;  /* 0x0000000c000c7308 */ /* 0x000e700000002400 */
        /* <DEDUP_REMOVED lines=10> */
[----:B------:R-:W1:Y:S10]  /*19980*/  MUFU.TANH R5, R5 ;  /* 0x0000000500057308 */ /* 0x000e740000002400 */
[----:B------:R-:W1:Y:S10]  /*19990*/  MUFU.TANH R4, R4 ;  /* 0x0000000400047308 */ /* 0x000e740000002400 */
        /* <DEDUP_REMOVED lines=85> */
.L_x_6065:
[----:B------:R-:W-:Y:S02]  /*19ef0*/  ULDC.64 UR4, c[0x0][0x118] ;  /* 0x0000460000047ab9 */ /* 0x000fe40000000a00 */
[----:B------:R-:W2:Y:S02]  /*19f00*/  LD.E R14, [R132.64+0x38] ;  /* 0x00003804840e7980 */ /* 0x000ea4000c101900 */
[----:B--2---:R-:W-:Y:S04]  /*19f10*/  LEA R14, -R14, RZ, 0x6 ;  /* 0x000000ff0e0e7211 */ /* 0x004fe800078e31ff */
[----:B------:R-:W-:Y:S02]  /*19f20*/  SHF.R.S32.HI R9, RZ, 0x1f, R14 ;  /* 0x0000001fff097819 */ /* 0x000fe4000001140e */
.L_x_6066:
[----:B------:R-:W-:Y:S05]  /*19f30*/  BSYNC B0 ;  /* 0x0000000000007941 */ /* 0x000fea0003800000 */
.L_x_6064:
        /* <DEDUP_REMOVED lines=26> */
.L_x_6063:
[----:B--234-:R-:W-:Y:S05]  /*1a0e0*/  BSYNC B1 ;  /* 0x0000000000017941 */ /* 0x01cfea0003800000 */
.L_x_6062:
[----:B------:R-:W-:Y:S01]  /*1a0f0*/  ULDC.64 UR4, c[0x0][0x118] ;  /* 0x0000460000047ab9 */ /* 0x000fe20000000a00 */
[----:B------:R-:W2:Y:S08]  /*1a100*/  S2R R6, SR_TID.X ;  /* 0x0000000000067919 */ /* 0x000eb00000002100 */
[----:B------:R3:W4:Y:S04]  /*1a110*/  LD.E R133, [R132.64+0xdc] ;  /* 0x0000dc0484857980 */ /* 0x000728000c101900 */
[----:B-1----:R-:W-:Y:S08]  /*1a120*/  LDSM.16.MT88.4 R20, [R204+0xc000] ;  /* 0x00c00000cc14783b */ /* 0x002ff00000004200 */
[----:B------:R-:W-:Y:S01]  /*1a130*/  LDSM.16.MT88.4 R28, [R203+0xc000] ;  /* 0x00c00000cb1c783b */ /* 0x000fe20000004200 */
[----:B--2---:R-:W-:Y:S05]  /*1a140*/  IMAD.SHL.U32 R6, R6, 0x2, RZ ;  /* 0x0000000206067824 */ /* 0x004fea00078e00ff */
[----:B------:R-:W-:Y:S05]  /*1a150*/  LOP3.LUT R6, R6, 0x6, RZ, 0xc0, !PT ;  /* 0x0000000606067812 */ /* 0x000fea00078ec0ff */
[----:B------:R-:W-:Y:S05]  /*1a160*/  IMAD R6, R219, 0x40, R6 ;  /* 0x00000040db067824 */ /* 0x000fea00078e0206 */
[C---:B------:R-:W-:Y:S02]  /*1a170*/  IADD3 R8, R6.reuse, 0x1, RZ ;  /* 0x0000000106087810 */ /* 0x040fe40007ffe0ff */
[----:B------:R-:W-:Y:S02]  /*1a180*/  IADD3 R7, R6, 0x8, RZ ;  /* 0x0000000806077810 */ /* 0x000fe40007ffe0ff */
[C---:B------:R-:W-:Y:S02]  /*1a190*/  ISETP.GE.AND P1, PT, R8.reuse, R225, PT ;  /* 0x000000e10800720c */ /* 0x040fe40003f26270 */
[-C--:B------:R-:W-:Y:S02]  /*1a1a0*/  ISETP.GE.AND P5, PT, R8, R223.reuse, PT ;  /* 0x000000df0800720c */ /* 0x080fe40003fa6270 */
[----:B------:R-:W-:Y:S02]  /*1a1b0*/  ISETP.GE.AND P6, PT, R6, R223, PT ;  /* 0x000000df0600720c */ /* 0x000fe40003fc6270 */
[C---:B------:R-:W-:Y:S02]  /*1a1c0*/  ISETP.GE.AND P4, PT, R7.reuse, R225, PT ;  /* 0x000000e10700720c */ /* 0x040fe40003f86270 */
[C---:B------:R-:W-:Y:S02]  /*1a1d0*/  ISETP.GE.AND P3, PT, R7.reuse, R223, PT ;  /* 0x000000df0700720c */ /* 0x040fe40003f66270 */
[C---:B------:R-:W-:Y:S02]  /*1a1e0*/  ISETP.GE.OR P1, PT, R8.reuse, R224, !P1 ;  /* 0x000000e00800720c */ /* 0x040fe40004f26670 */
[-C--:B------:R-:W-:Y:S02]  /*1a1f0*/  ISETP.GE.OR P5, PT, R8, R222.reuse, !P5 ;  /* 0x000000de0800720c */ /* 0x080fe40006fa6670 */
[C---:B------:R-:W-:Y:S02]  /*1a200*/  IADD3 R8, R6.reuse, 0x10, RZ ;  /* 0x0000001006087810 */ /* 0x040fe40007ffe0ff */
[C---:B------:R-:W-:Y:S02]  /*1a210*/  ISETP.GE.OR P6, PT, R6.reuse, R222, !P6 ;  /* 0x000000de0600720c */ /* 0x040fe400077c6670 */
[-C--:B------:R-:W-:Y:S02]  /*1a220*/  ISETP.GE.AND P2, PT, R6, R225.reuse, PT ;  /* 0x000000e10600720c */ /* 0x080fe40003f46270 */
[C---:B------:R-:W-:Y:S02]  /*1a230*/  ISETP.GE.OR P4, PT, R7.reuse, R224, !P4 ;  /* 0x000000e00700720c */ /* 0x040fe40006786670 */
[----:B------:R-:W-:Y:S02]  /*1a240*/  ISETP.GE.OR P3, PT, R7, R222, !P3 ;  /* 0x000000de0700720c */ /* 0x000fe40005f66670 */
[----:B------:R-:W-:Y:S02]  /*1a250*/  FSEL R7, R142, -INF , !P6 ;  /* 0xff8000008e077808 */ /* 0x000fe40007000000 */
[-C--:B------:R-:W-:Y:S02]  /*1a260*/  ISETP.GE.OR P2, PT, R6, R224.reuse, !P2 ;  /* 0x000000e00600720c */ /* 0x080fe40005746670 */
[-C--:B------:R-:W-:Y:S02]  /*1a270*/  ISETP.GE.AND P6, PT, R8, R225.reuse, PT ;  /* 0x000000e10800720c */ /* 0x080fe40003fc6270 */
[----:B------:R-:W-:Y:S02]  /*1a280*/  IADD3 R10, R6, 0x9, RZ ;  /* 0x00000009060a7810 */ /* 0x000fe40007ffe0ff */
[----:B------:R-:W-:Y:S02]  /*1a290*/  FSEL R9, R140, -INF , !P2 ;  /* 0xff8000008c097808 */ /* 0x000fe40005000000 */
[-C--:B------:R-:W-:Y:S02]  /*1a2a0*/  ISETP.GE.OR P6, PT, R8, R224.reuse, !P6 ;  /* 0x000000e00800720c */ /* 0x080fe400077c6670 */
[----:B------:R-:W-:Y:S02]  /*1a2b0*/  IADD3 R14, R6, 0x18, RZ ;  /* 0x00000018060e7810 */ /* 0x000fe40007ffe0ff */
[C---:B------:R-:W-:Y:S02]  /*1a2c0*/  ISETP.GE.AND P0, PT, R10.reuse, R225, PT ;  /* 0x000000e10a00720c */ /* 0x040fe40003f06270 */
[-C--:B------:R-:W-:Y:S02]  /*1a2d0*/  ISETP.GE.AND P2, PT, R10, R223.reuse, PT ;  /* 0x000000df0a00720c */ /* 0x080fe40003f46270 */
[----:B------:R-:W-:Y:S02]  /*1a2e0*/  FSEL R11, R141, -INF , !P1 ;  /* 0xff8000008d0b7808 */ /* 0x000fe40004800000 */
[----:B------:R-:W-:Y:S02]  /*1a2f0*/  ISETP.GE.AND P1, PT, R8, R223, PT ;  /* 0x000000df0800720c */ /* 0x000fe40003f26270 */
[----:B------:R-:W-:Y:S02]  /*1a300*/  FSEL R172, R172, -INF , !P6 ;  /* 0xff800000acac7808 */ /* 0x000fe40007000000 */
[-C--:B------:R-:W-:Y:S02]  /*1a310*/  ISETP.GE.AND P6, PT, R14, R225.reuse, PT ;  /* 0x000000e10e00720c */ /* 0x080fe40003fc6270 */
[C---:B------:R-:W-:Y:S02]  /*1a320*/  ISETP.GE.OR P0, PT, R10.reuse, R224, !P0 ;  /* 0x000000e00a00720c */ /* 0x040fe40004706670 */
[-C--:B------:R-:W-:Y:S02]  /*1a330*/  ISETP.GE.OR P2, PT, R10, R222.reuse, !P2 ;  /* 0x000000de0a00720c */ /* 0x080fe40005746670 */
[----:B------:R-:W-:Y:S02]  /*1a340*/  IADD3 R10, R6, 0x11, RZ ;  /* 0x00000011060a7810 */ /* 0x000fe40007ffe0ff */
        /* <DEDUP_REMOVED lines=9> */
[----:B------:R-:W-:Y:S02]  /*1a3e0*/  FSEL R163, R163, -INF , !P4 ;  /* 0xff800000a3a37808 */ /* 0x000fe40006000000 */
[----:B------:R-:W-:Y:S02]  /*1a3f0*/  ISETP.GE.OR P6, PT, R16, R224, !P6 ;  /* 0x000000e01000720c */ /* 0x000fe400077c6670 */
[----:B------:R-:W-:Y:S02]  /*1a400*/  FSEL R144, R144, -INF , !P0 ;  /* 0xff80000090907808 */ /* 0x000fe40004000000 */
[----:B------:R-:W-:Y:S02]  /*1a410*/  ISETP.GE.AND P0, PT, R10, R223, PT ;  /* 0x000000df0a00720c */ /* 0x000fe40003f06270 */
[C---:B------:R-:W-:Y:S02]  /*1a420*/  ISETP.GE.AND P4, PT, R17.reuse, R225, PT ;  /* 0x000000e11100720c */ /* 0x040fe40003f86270 */
[----:B------:R-:W-:Y:S02]  /*1a430*/  IADD3 R15, R6, 0x21, RZ ;  /* 0x00000021060f7810 */ /* 0x000fe40007ffe0ff */
[----:B------:R-:W-:Y:S02]  /*1a440*/  FSEL R160, R160, -INF , !P6 ;  /* 0xff800000a0a07808 */ /* 0x000fe40007000000 */
[----:B------:R-:W-:Y:S02]  /*1a450*/  ISETP.GE.OR P0, PT, R10, R222, !P0 ;  /* 0x000000de0a00720c */ /* 0x000fe40004706670 */
[----:B------:R-:W-:Y:S02]  /*1a460*/  ISETP.GE.OR P4, PT, R17, R224, !P4 ;  /* 0x000000e01100720c */ /* 0x000fe40006786670 */
[----:B------:R-:W-:Y:S02]  /*1a470*/  FSEL R10, R134, -INF , !P5 ;  /* 0xff800000860a7808 */ /* 0x000fe40006800000 */
[-C--:B------:R-:W-:Y:S02]  /*1a480*/  ISETP.GE.AND P5, PT, R14, R223.reuse, PT ;  /* 0x000000df0e00720c */ /* 0x080fe40003fa6270 */
[----:B------:R-:W-:Y:S02]  /*1a490*/  FSEL R137, R137, -INF , !P3 ;  /* 0xff80000089897808 */ /* 0x000fe40005800000 */
[----:B------:R-:W-:Y:S02]  /*1a4a0*/  ISETP.GE.AND P3, PT, R16, R223, PT ;  /* 0x000000df1000720c */ /* 0x000fe40003f66270 */
[----:B------:R-:W-:Y:S02]  /*1a4b0*/  ISETP.GE.AND P6, PT, R15, R225, PT ;  /* 0x000000e10f00720c */ /* 0x000fe40003fc6270 */
[----:B------:R-:W-:Y:S02]  /*1a4c0*/  FSEL R161, R161, -INF , !P4 ;  /* 0xff800000a1a17808 */ /* 0x000fe40006000000 */
[-C--:B------:R-:W-:Y:S02]  /*1a4d0*/  ISETP.GE.OR P5, PT, R14, R222.reuse, !P5 ;  /* 0x000000de0e00720c */ /* 0x080fe40006fa6670 */
[----:B------:R-:W-:Y:S02]  /*1a4e0*/  ISETP.GE.OR P3, PT, R16, R222, !P3 ;  /* 0x000000de1000720c */ /* 0x000fe40005f66670 */
[----:B------:R-:W-:Y:S02]  /*1a4f0*/  ISETP.GE.OR P6, PT, R15, R224, !P6 ;  /* 0x000000e00f00720c */ /* 0x000fe400077c6670 */
[----:B------:R-:W-:Y:S02]  /*1a500*/  FMNMX.FTZ R16, R9, R2, !PT ;  /* 0x0000000209107209 */ /* 0x000fe40007810000 */
[-C--:B------:R-:W-:Y:S02]  /*1a510*/  ISETP.GE.AND P4, PT, R17, R223.reuse, PT ;  /* 0x000000df1100720c */ /* 0x080fe40003f86270 */
[----:B------:R-:W-:Y:S02]  /*1a520*/  IADD3 R14, R6, 0x28, RZ ;  /* 0x00000028060e7810 */ /* 0x000fe40007ffe0ff */
[----:B------:R-:W-:Y:S02]  /*1a530*/  FSEL R159, R159, -INF , !P6 ;  /* 0xff8000009f9f7808 */ /* 0x000fe40007000000 */
[----:B------:R-:W-:Y:S02]  /*1a540*/  ISETP.GE.OR P4, PT, R17, R222, !P4 ;  /* 0x000000de1100720c */ /* 0x000fe40006786670 */
[----:B------:R-:W-:Y:S02]  /*1a550*/  FMNMX.FTZ R17, R11, R16, !PT ;  /* 0x000000100b117209 */ /* 0x000fe40007810000 */
[----:B------:R-:W-:Y:S02]  /*1a560*/  FSEL R136, R136, -INF , !P2 ;  /* 0xff80000088887808 */ /* 0x000fe40005000000 */
[C---:B------:R-:W-:Y:S02]  /*1a570*/  ISETP.GE.AND P2, PT, R15.reuse, R223, PT ;  /* 0x000000df0f00720c */ /* 0x040fe40003f46270 */
[C---:B------:R-:W-:Y:S02]  /*1a580*/  ISETP.GE.AND P6, PT, R14.reuse, R225, PT ;  /* 0x000000e10e00720c */ /* 0x040fe40003fc6270 */
[----:B------:R-:W-:Y:S02]  /*1a590*/  ISETP.GE.OR P2, PT, R15, R222, !P2 ;  /* 0x000000de0f00720c */ /* 0x000fe40005746670 */
[-C--:B------:R-:W-:Y:S02]  /*1a5a0*/  ISETP.GE.OR P6, PT, R14, R224.reuse, !P6 ;  /* 0x000000e00e00720c */ /* 0x080fe400077c6670 */
[----:B------:R-:W-:Y:S02]  /*1a5b0*/  FMNMX.FTZ R17, R8, R17, !PT ;  /* 0x0000001108117209 */ /* 0x000fe40007810000 */
[----:B------:R-:W-:Y:S02]  /*1a5c0*/  IADD3 R15, R6, 0x29, RZ ;  /* 0x00000029060f7810 */ /* 0x000fe40007ffe0ff */
[----:B------:R-:W-:Y:S02]  /*1a5d0*/  FSEL R158, R158, -INF , !P6 ;  /* 0xff8000009e9e7808 */ /* 0x000fe40007000000 */
[----:B------:R-:W-:Y:S02]  /*1a5e0*/  FSEL R142, R12, -INF , !P0 ;  /* 0xff8000000c8e7808 */ /* 0x000fe40004000000 */
[----:B------:R-:W-:Y:S02]  /*1a5f0*/  FMNMX.FTZ R17, R144, R17, !PT ;  /* 0x0000001190117209 */ /* 0x000fe40007810000 */
[C---:B------:R-:W-:Y:S02]  /*1a600*/  ISETP.GE.AND P6, PT, R15.reuse, R225, PT ;  /* 0x000000e10f00720c */ /* 0x040fe40003fc6270 */
[C---:B------:R-:W-:Y:S02]  /*1a610*/  ISETP.GE.AND P0, PT, R15.reuse, R223, PT ;  /* 0x000000df0f00720c */ /* 0x040fe40003f06270 */
[C---:B------:R-:W-:Y:S02]  /*1a620*/  ISETP.GE.OR P6, PT, R15.reuse, R224, !P6 ;  /* 0x000000e00f00720c */ /* 0x040fe400077c6670 */
        /* <DEDUP_REMOVED lines=8> */
[----:B------:R-:W-:Y:S02]  /*1a6b0*/  FSEL R143, R13, -INF , !P1 ;  /* 0xff8000000d8f7808 */ /* 0x000fe40004800000 */
[----:B------:R-:W-:Y:S02]  /*1a6c0*/  FMNMX.FTZ R15, R161, R18, !PT ;  /* 0x00000012a10f7209 */ /* 0x000fe40007810000 */
[----:B------:R-:W-:Y:S02]  /*1a6d0*/  FMNMX.FTZ R16, R136, R5, !PT ;  /* 0x0000000588107209 */ /* 0x000fe40007810000 */
[----:B------:R-:W-:Y:S02]  /*1a6e0*/  FMNMX.FTZ R18, R160, R15, !PT ;  /* 0x0000000fa0127209 */ /* 0x000fe40007810000 */
[----:B------:R-:W-:Y:S02]  /*1a6f0*/  FMNMX.FTZ R15, R143, R16, !PT ;  /* 0x000000108f0f7209 */ /* 0x000fe40007810000 */
[----:B------:R-:W-:Y:S02]  /*1a700*/  FMNMX.FTZ R5, R159, R18, !PT ;  /* 0x000000129f057209 */ /* 0x000fe40007810000 */
[----:B------:R-:W-:Y:S02]  /*1a710*/  FSEL R140, R4, -INF , !P4 ;  /* 0xff800000048c7808 */ /* 0x000fe40006000000 */
[----:B------:R-:W-:Y:S02]  /*1a720*/  FMNMX.FTZ R4, R142, R15, !PT ;  /* 0x0000000f8e047209 */ /* 0x000fe40007810000 */
[----:B------:R-:W-:Y:S02]  /*1a730*/  ISETP.GE.AND P1, PT, R14, R223, PT ;  /* 0x000000df0e00720c */ /* 0x000fe40003f26270 */
[----:B------:R-:W-:Y:S02]  /*1a740*/  FMNMX.FTZ R16, R158, R5, !PT ;  /* 0x000000059e107209 */ /* 0x000fe40007810000 */
[----:B------:R-:W-:Y:S02]  /*1a750*/  FMNMX.FTZ R5, R141, R4, !PT ;  /* 0x000000048d057209 */ /* 0x000fe40007810000 */
[----:B------:R-:W-:Y:S02]  /*1a760*/  ISETP.GE.OR P1, PT, R14, R222, !P1 ;  /* 0x000000de0e00720c */ /* 0x000fe40004f26670 */
[----:B------:R-:W-:Y:S02]  /*1a770*/  IADD3 R14, R6, 0x30, RZ ;  /* 0x00000030060e7810 */ /* 0x000fe40007ffe0ff */
[----:B------:R-:W-:Y:S02]  /*1a780*/  FSEL R157, R157, -INF , !P6 ;  /* 0xff8000009d9d7808 */ /* 0x000fe40007000000 */
[----:B------:R-:W-:Y:S02]  /*1a790*/  FSEL R156, R156, -INF , !P3 ;  /* 0xff8000009c9c7808 */ /* 0x000fe40005800000 */
[----:B------:R-:W-:Y:S02]  /*1a7a0*/  FMNMX.FTZ R5, R140, R5, !PT ;  /* 0x000000058c057209 */ /* 0x000fe40007810000 */
[----:B------:R-:W-:Y:S02]  /*1a7b0*/  IADD3 R13, R6, 0x31, RZ ;  /* 0x00000031060d7810 */ /* 0x000fe40007ffe0ff */
[----:B------:R-:W-:Y:S02]  /*1a7c0*/  ISETP.GE.AND P6, PT, R14, R225, PT ;  /* 0x000000e10e00720c */ /* 0x000fe40003fc6270 */
[----:B------:R-:W-:Y:S02]  /*1a7d0*/  FMNMX.FTZ R15, R157, R16, !PT ;  /* 0x000000109d0f7209 */ /* 0x000fe40007810000 */
[----:B------:R-:W-:Y:S02]  /*1a7e0*/  FSEL R155, R155, -INF , !P2 ;  /* 0xff8000009b9b7808 */ /* 0x000fe40005000000 */
[----:B------:R-:W-:Y:S02]  /*1a7f0*/  FMNMX.FTZ R16, R156, R5, !PT ;  /* 0x000000059c107209 */ /* 0x000fe40007810000 */
[----:B------:R-:W-:Y:S02]  /*1a800*/  IADD3 R12, R6, 0x38, RZ ;  /* 0x00000038060c7810 */ /* 0x000fe40007ffe0ff */
[----:B------:R-:W-:Y:S02]  /*1a810*/  ISETP.GE.OR P6, PT, R14, R224, !P6 ;  /* 0x000000e00e00720c */ /* 0x000fe400077c6670 */
[----:B------:R-:W-:Y:S02]  /*1a820*/  ISETP.GE.AND P5, PT, R13, R225, PT ;  /* 0x000000e10d00720c */ /* 0x000fe40003fa6270 */
[----:B------:R-:W-:Y:S02]  /*1a830*/  FSEL R154, R154, -INF , !P1 ;  /* 0xff8000009a9a7808 */ /* 0x000fe40004800000 */
[----:B------:R-:W-:Y:S02]  /*1a840*/  FMNMX.FTZ R5, R155, R16, !PT ;  /* 0x000000109b057209 */ /* 0x000fe40007810000 */
[----:B------:R-:W-:Y:S02]  /*1a850*/  ISETP.GE.AND P2, PT, R14, R223, PT ;  /* 0x000000df0e00720c */ /* 0x000fe40003f46270 */
[----:B------:R-:W-:Y:S02]  /*1a860*/  FSEL R152, R152, -INF , !P6 ;  /* 0xff80000098987808 */ /* 0x000fe40007000000 */
[----:B------:R-:W-:Y:S02]  /*1a870*/  ISETP.GE.AND P6, PT, R12, R225, PT ;  /* 0x000000e10c00720c */ /* 0x000fe40003fc6270 */
[----:B------:R-:W-:Y:S02]  /*1a880*/  ISETP.GE.OR P5, PT, R13, R224, !P5 ;  /* 0x000000e00d00720c */ /* 0x000fe40006fa6670 */
[----:B------:R-:W-:Y:S02]  /*1a890*/  IADD3 R6, R6, 0x39, RZ ;  /* 0x0000003906067810 */ /* 0x000fe40007ffe0ff */
[----:B------:R-:W-:Y:S02]  /*1a8a0*/  FSEL R153, R153, -INF , !P0 ;  /* 0xff80000099997808 */ /* 0x000fe40004000000 */
[----:B------:R-:W-:Y:S02]  /*1a8b0*/  ISETP.GE.OR P2, PT, R14, R222, !P2 ;  /* 0x000000de0e00720c */ /* 0x000fe40005746670 */
[----:B------:R-:W-:Y:S02]  /*1a8c0*/  FMNMX.FTZ R14, R154, R5, !PT ;  /* 0x000000059a0e7209 */ /* 0x000fe40007810000 */
[----:B------:R-:W-:Y:S02]  /*1a8d0*/  ISETP.GE.AND P1, PT, R13, R223, PT ;  /* 0x000000df0d00720c */ /* 0x000fe40003f26270 */
[----:B------:R-:W-:Y:S02]  /*1a8e0*/  FSEL R151, R151, -INF , !P5 ;  /* 0xff80000097977808 */ /* 0x000fe40006800000 */
[----:B------:R-:W-:Y:S02]  /*1a8f0*/  FMNMX.FTZ R4, R152, R15, !PT ;  /* 0x0000000f98047209 */ /* 0x000fe40007810000 */
[----:B------:R-:W-:Y:S02]  /*1a900*/  ISETP.GE.OR P6, PT, R12, R224, !P6 ;  /* 0x000000e00c00720c */ /* 0x000fe400077c6670 */
[----:B------:R-:W-:Y:S02]  /*1a910*/  ISETP.GE.AND P4, PT, R6, R225, PT ;  /* 0x000000e10600720c */ /* 0x000fe40003f86270 */
[----:B------:R-:W-:Y:S02]  /*1a920*/  FSEL R147, R147, -INF , !P2 ;  /* 0xff80000093937808 */ /* 0x000fe40005000000 */
[----:B------:R-:W-:Y:S02]  /*1a930*/  FMNMX.FTZ R14, R153, R14, !PT ;  /* 0x0000000e990e7209 */ /* 0x000fe40007810000 */
[-C--:B------:R-:W-:Y:S02]  /*1a940*/  ISETP.GE.AND P0, PT, R12, R223.reuse, PT ;  /* 0x000000df0c00720c */ /* 0x080fe40003f06270 */
[----:B------:R-:W-:Y:S02]  /*1a950*/  ISETP.GE.OR P1, PT, R13, R222, !P1 ;  /* 0x000000de0d00720c */ /* 0x000fe40004f26670 */
        /* <DEDUP_REMOVED lines=17> */
[----:B------:R-:W2:Y:S08]  /*1aa70*/  SHFL.BFLY PT, R3, R6, 0x2, 0x1f ;  /* 0x0c401f0006037f89 */ /* 0x000eb000000e0000 */
[----:B------:R-:W-:Y:S01]  /*1aa80*/  LDSM.16.MT88.4 R12, [R205+0xc000] ;  /* 0x00c00000cd0c783b */ /* 0x000fe20000004200 */
[----:B-1----:R-:W-:Y:S07]  /*1aa90*/  FMNMX.FTZ R5, R4, R5, !PT ;  /* 0x0000000504057209 */ /* 0x002fee0007810000 */
[----:B---3--:R-:W1:Y:S01]  /*1aaa0*/  SHFL.BFLY PT, R132, R5, 0x1, 0x1f ;  /* 0x0c201f0005847f89 */ /* 0x008e6200000e0000 */
[----:B--2---:R-:W-:Y:S07]  /*1aab0*/  FMNMX.FTZ R4, R6, R3, !PT ;  /* 0x0000000306047209 */ /* 0x004fee0007810000 */
[----:B------:R-:W2:Y:S01]  /*1aac0*/  SHFL.BFLY PT, R3, R4, 0x1, 0x1f ;  /* 0x0c201f0004037f89 */ /* 0x000ea200000e0000 */
[----:B-1----:R-:W-:Y:S04]  /*1aad0*/  FMNMX.FTZ R132, R5, R132, !PT ;  /* 0x0000008405847209 */ /* 0x002fe80007810000 */
[----:B------:R-:W-:Y:S01]  /*1aae0*/  FSETP.NEU.FTZ.AND P1, PT, R132, -INF , PT ;  /* 0xff8000008400780b */ /* 0x000fe20003f3d000 */
[C---:B----4-:R-:W-:Y:S01]  /*1aaf0*/  FMUL.FTZ R150, R133.reuse, R132 ;  /* 0x0000008485967220 */ /* 0x050fe20000410000 */
[----:B--2---:R-:W-:Y:S04]  /*1ab00*/  FMNMX.FTZ R3, R4, R3, !PT ;  /* 0x0000000304037209 */ /* 0x004fe80007810000 */
[----:B------:R-:W-:Y:S02]  /*1ab10*/  FSEL R150, R150, RZ, P1 ;  /* 0x000000ff96967208 */ /* 0x000fe40000800000 */
[----:B------:R-:W-:Y:S01]  /*1ab20*/  FSEL R5, R132, RZ, P1 ;  /* 0x000000ff84057208 */ /* 0x000fe20000800000 */
[----:B------:R-:W-:Y:S01]  /*1ab30*/  FMUL.FTZ R4, R133, R3 ;  /* 0x0000000385047220 */ /* 0x000fe20000410000 */
[----:B------:R-:W-:Y:S01]  /*1ab40*/  FSETP.NEU.FTZ.AND P0, PT, R3, -INF , PT ;  /* 0xff8000000300780b */ /* 0x000fe20003f1d000 */
[-CC-:B------:R-:W-:Y:S02]  /*1ab50*/  FFMA.FTZ R170, R144, R133.reuse, -R150.reuse ;  /* 0x0000008590aa7223 */ /* 0x180fe40000010896 */
[-C--:B------:R-:W-:Y:S01]  /*1ab60*/  FFMA.FTZ R165, R9, R133.reuse, -R150 ;  /* 0x0000008509a57223 */ /* 0x080fe20000010896 */
[----:B------:R-:W-:Y:S01]  /*1ab70*/  FSEL R144, R4, RZ, P0 ;  /* 0x000000ff04907208 */ /* 0x000fe20000000000 */
[----:B------:R-:W-:Y:S01]  /*1ab80*/  FADD.FTZ R4, -R5, R2 ;  /* 0x0000000205047221 */ /* 0x000fe20000010100 */
[----:B------:R-:W-:Y:S01]  /*1ab90*/  FSEL R5, R3, RZ, P0 ;  /* 0x000000ff03057208 */ /* 0x000fe20000000000 */
[-C--:B------:R-:W-:Y:S01]  /*1aba0*/  FFMA.FTZ R164, R11, R133.reuse, -R150 ;  /* 0x000000850ba47223 */ /* 0x080fe20000010896 */
[----:B------:R-:W-:Y:S01]  /*1abb0*/  MUFU.EX2 R170, R170 ;  /* 0x000000aa00aa7308 */ /* 0x000fe20000000800 */
[----:B------:R-:W-:Y:S01]  /*1abc0*/  FMUL.FTZ R2, R133, R4 ;  /* 0x0000000485027220 */ /* 0x000fe20000410000 */
[----:B------:R-:W-:Y:S01]  /*1abd0*/  ISETP.GT.AND P0, PT, R219, R206, PT ;  /* 0x000000cedb00720c */ /* 0x000fe20003f04270 */
[----:B------:R-:W-:Y:S02]  /*1abe0*/  FADD.FTZ R4, -R5, R0 ;  /* 0x0000000005047221 */ /* 0x000fe40000010100 */
[-C--:B------:R-:W-:Y:S02]  /*1abf0*/  FFMA.FTZ R171, R8, R133.reuse, -R150 ;  /* 0x0000008508ab7223 */ /* 0x080fe40000010896 */
[-CC-:B------:R-:W-:Y:S02]  /*1ac00*/  FFMA.FTZ R169, R7, R133.reuse, -R144.reuse ;  /* 0x0000008507a97223 */ /* 0x180fe40000010890 */
[-CC-:B------:R-:W-:Y:S01]  /*1ac10*/  FFMA.FTZ R168, R10, R133.reuse, -R144.reuse ;  /* 0x000000850aa87223 */ /* 0x180fe20000010890 */
[----:B------:R-:W1:Y:S01]  /*1ac20*/  MUFU.EX2 R2, R2 ;  /* 0x0000000200027308 */ /* 0x000e620000000800 */
[-CC-:B------:R-:W-:Y:S02]  /*1ac30*/  FFMA.FTZ R167, R137, R133.reuse, -R144.reuse ;  /* 0x0000008589a77223 */ /* 0x180fe40000010890 */
[-C--:B------:R-:W-:Y:S02]  /*1ac40*/  FFMA.FTZ R166, R136, R133.reuse, -R144 ;  /* 0x0000008588a67223 */ /* 0x080fe40000010890 */
[----:B------:R-:W-:Y:S02]  /*1ac50*/  FMUL.FTZ R0, R133, R4 ;  /* 0x0000000485007220 */ /* 0x000fe40000410000 */
[-CC-:B------:R-:W-:Y:S02]  /*1ac60*/  FFMA.FTZ R173, R163, R133.reuse, -R150.reuse ;  /* 0x00000085a3ad7223 */ /* 0x180fe40000010896 */
[-CC-:B------:R-:W-:Y:S01]  /*1ac70*/  FFMA.FTZ R174, R162, R133.reuse, -R150.reuse ;  /* 0x00000085a2ae7223 */ /* 0x180fe20000010896 */
[----:B------:R-:W-:Y:S01]  /*1ac80*/  MUFU.EX2 R165, R165 ;  /* 0x000000a500a57308 */ /* 0x000fe20000000800 */
[-C--:B------:R-:W-:Y:S02]  /*1ac90*/  FFMA.FTZ R175, R161, R133.reuse, -R150 ;  /* 0x00000085a1af7223 */ /* 0x080fe40000010896 */
[-CC-:B------:R-:W-:Y:S02]  /*1aca0*/  FFMA.FTZ R176, R143, R133.reuse, -R144.reuse ;  /* 0x000000858fb07223 */ /* 0x180fe40000010890 */
[-CC-:B------:R-:W-:Y:S02]  /*1acb0*/  FFMA.FTZ R177, R142, R133.reuse, -R144.reuse ;  /* 0x000000858eb17223 */ /* 0x180fe40000010890 */
[-CC-:B------:R-:W-:Y:S02]  /*1acc0*/  FFMA.FTZ R178, R141, R133.reuse, -R144.reuse ;  /* 0x000000858db27223 */ /* 0x180fe40000010890 */
[-C--:B------:R-:W-:Y:S01]  /*1acd0*/  FFMA.FTZ R179, R140, R133.reuse, -R144 ;  /* 0x000000858cb37223 */ /* 0x080fe20000010890 */
[----:B------:R-:W2:Y:S01]  /*1ace0*/  MUFU.EX2 R0, R0 ;  /* 0x0000000000007308 */ /* 0x000ea20000000800 */
[----:B------:R-:W-:Y:S01]  /*1acf0*/  LDSM.16.MT88.4 R140, [R203+0xe800] ;  /* 0x00e80000cb8c783b */ /* 0x000fe20000004200 */
[--C-:B------:R-:W-:Y:S02]  /*1ad00*/  FFMA.FTZ R180, R160, R133, -R150.reuse ;  /* 0x00000085a0b47223 */ /* 0x100fe40000010896 */
[C---:B-1----:R-:W-:Y:S02]  /*1ad10*/  FMUL.FTZ R4, R2.reuse, R128 ;  /* 0x0000008002047220 */ /* 0x042fe40000410000 */
[C---:B------:R-:W-:Y:S02]  /*1ad20*/  FMUL.FTZ R5, R2.reuse, R129 ;  /* 0x0000008102057220 */ /* 0x040fe40000410000 */
[C---:B------:R-:W-:Y:S01]  /*1ad30*/  FMUL.FTZ R8, R2.reuse, R124 ;  /* 0x0000007c02087220 */ /* 0x040fe20000410000 */
[----:B------:R-:W-:Y:S01]  /*1ad40*/  LDSM.16.MT88.4 R160, [R205+0x11800] ;  /* 0x01180000cda0783b */ /* 0x000fe20000004200 */
[----:B------:R-:W1:Y:S01]  /*1ad50*/  MUFU.EX2 R164, R164 ;  /* 0x000000a400a47308 */ /* 0x000e620000000800 */
[C---:B------:R-:W-:Y:S02]  /*1ad60*/  FMUL.FTZ R9, R2.reuse, R125 ;  /* 0x0000007d02097220 */ /* 0x040fe40000410000 */
[C---:B------:R-:W-:Y:S02]  /*1ad70*/  FMUL.FTZ R16, R2.reuse, R116 ;  /* 0x0000007402107220 */ /* 0x040fe40000410000 */
[C---:B------:R-:W-:Y:S02]  /*1ad80*/  FMUL.FTZ R17, R2.reuse, R117 ;  /* 0x0000007502117220 */ /* 0x040fe40000410000 */
[C---:B------:R-:W-:Y:S02]  /*1ad90*/  FMUL.FTZ R24, R2.reuse, R108 ;  /* 0x0000006c02187220 */ /* 0x040fe40000410000 */
[C---:B------:R-:W-:Y:S01]  /*1ada0*/  FMUL.FTZ R25, R2.reuse, R109 ;  /* 0x0000006d02197220 */ /* 0x040fe20000410000 */
[----:B------:R-:W3:Y:S01]  /*1adb0*/  MUFU.EX2 R171, R171 ;  /* 0x000000ab00ab7308 */ /* 0x000ee20000000800 */
[C---:B------:R-:W-:Y:S02]  /*1adc0*/  FMUL.FTZ R32, R2.reuse, R100 ;  /* 0x0000006402207220 */ /* 0x040fe40000410000 */
[----:B------:R-:W-:Y:S02]  /*1add0*/  FMUL.FTZ R33, R2, R101 ;  /* 0x0000006502217220 */ /* 0x000fe40000410000 */
[C---:B--2---:R-:W-:Y:S02]  /*1ade0*/  FMUL.FTZ R6, R0.reuse, R130 ;  /* 0x0000008200067220 */ /* 0x044fe40000410000 */
[C---:B------:R-:W-:Y:S02]  /*1adf0*/  FMUL.FTZ R7, R0.reuse, R131 ;  /* 0x0000008300077220 */ /* 0x040fe40000410000 */
[C---:B------:R-:W-:Y:S01]  /*1ae00*/  FMUL.FTZ R10, R0.reuse, R126 ;  /* 0x0000007e000a7220 */ /* 0x040fe20000410000 */
[----:B------:R-:W-:Y:S01]  /*1ae10*/  MUFU.EX2 R169, R169 ;  /* 0x000000a900a97308 */ /* 0x000fe20000000800 */
[C---:B------:R-:W-:Y:S01]  /*1ae20*/  FMUL.FTZ R11, R0.reuse, R127 ;  /* 0x0000007f000b7220 */ /* 0x040fe20000410000 */
[----:B------:R-:W-:Y:S01]  /*1ae30*/  LDSM.16.MT88.4 R128, [R204+0xe800] ;  /* 0x00e80000cc80783b */ /* 0x000fe20000004200 */
[----:B------:R-:W-:Y:S01]  /*1ae40*/  FMUL.FTZ R18, R0, R118 ;  /* 0x0000007600127220 */ /* 0x000fe20000410000 */
[----:B-1----:R-:W-:Y:S01]  /*1ae50*/  F2FP.BF16.PACK_AB R136, R164, R165 ;  /* 0x000000a5a488723e */ /* 0x002fe200000010ff */
[C---:B------:R-:W-:Y:S02]  /*1ae60*/  FMUL.FTZ R19, R0.reuse, R119 ;  /* 0x0000007700137220 */ /* 0x040fe40000410000 */
[C---:B------:R-:W-:Y:S02]  /*1ae70*/  FMUL.FTZ R26, R0.reuse, R110 ;  /* 0x0000006e001a7220 */ /* 0x040fe40000410000 */
[C---:B------:R-:W-:Y:S01]  /*1ae80*/  FMUL.FTZ R27, R0.reuse, R111 ;  /* 0x0000006f001b7220 */ /* 0x040fe20000410000 */
[----:B------:R-:W1:Y:S01]  /*1ae90*/  MUFU.EX2 R168, R168 ;  /* 0x000000a800a87308 */ /* 0x000e620000000800 */
[----:B------:R-:W-:Y:S01]  /*1aea0*/  LDSM.16.MT88.4 R108, [R202+0xe000] ;  /* 0x00e00000ca6c783b */ /* 0x000fe20000004200 */
[----:B------:R-:W-:Y:S01]  /*1aeb0*/  FMUL.FTZ R34, R0, R102 ;  /* 0x0000006600227220 */ /* 0x000fe20000410000 */
[----:B---3--:R-:W-:Y:S01]  /*1aec0*/  F2FP.BF16.PACK_AB R138, R170, R171 ;  /* 0x000000abaa8a723e */ /* 0x008fe200000010ff */
[----:B------:R-:W-:Y:S02]  /*1aed0*/  FMUL.FTZ R35, R0, R103 ;  /* 0x0000006700237220 */ /* 0x000fe40000410000 */
[-CC-:B------:R-:W-:Y:S03]  /*1aee0*/  FFMA.FTZ R181, R159, R133.reuse, -R150.reuse ;  /* 0x000000859fb57223 */ /* 0x180fe60000010896 */
[----:B------:R-:W-:Y:S01]  /*1aef0*/  LDSM.16.MT88.4 R100, [R203+0xe000] ;  /* 0x00e00000cb64783b */ /* 0x000fe20000004200 */
[----:B------:R-:W-:Y:S01]  /*1af00*/  MUFU.EX2 R167, R167 ;  /* 0x000000a700a77308 */ /* 0x000fe20000000800 */
[-CC-:B------:R-:W-:Y:S02]  /*1af10*/  FFMA.FTZ R182, R158, R133.reuse, -R150.reuse ;  /* 0x000000859eb67223 */ /* 0x180fe40000010896 */
[-C--:B------:R-:W-:Y:S02]  /*1af20*/  FFMA.FTZ R183, R157, R133.reuse, -R150 ;  /* 0x000000859db77223 */ /* 0x080fe40000010896 */
[-CC-:B------:R-:W-:Y:S02]  /*1af30*/  FFMA.FTZ R209, R156, R133.reuse, -R144.reuse ;  /* 0x000000859cd17223 */ /* 0x180fe40000010890 */
[----:B------:R-:W-:Y:S01]  /*1af40*/  LDSM.16.MT88.4 R116, [R203+0xc800] ;  /* 0x00c80000cb74783b */ /* 0x000fe20000004200 */
[-CC-:B------:R-:W-:Y:S02]  /*1af50*/  FFMA.FTZ R230, R155, R133.reuse, -R144.reuse ;  /* 0x000000859be67223 */ /* 0x180fe40000010890 */
[----:B------:R-:W2:Y:S01]  /*1af60*/  MUFU.EX2 R166, R166 ;  /* 0x000000a600a67308 */ /* 0x000ea20000000800 */
[-CC-:B------:R-:W-:Y:S02]  /*1af70*/  FFMA.FTZ R232, R154, R133.reuse, -R144.reuse ;  /* 0x000000859ae87223 */ /* 0x180fe40000010890 */
[----:B------:R-:W-:Y:S01]  /*1af80*/  FFMA.FTZ R235, R153, R133, -R144 ;  /* 0x0000008599eb7223 */ /* 0x000fe20000010890 */
[----:B-1----:R-:W-:Y:S01]  /*1af90*/  F2FP.BF16.PACK_AB R137, R168, R169 ;  /* 0x000000a9a889723e */ /* 0x002fe200000010ff */
[----:B------:R-:W-:Y:S01]  /*1afa0*/  LDSM.16.MT88.4 R124, [R205+0xe800] ;  /* 0x00e80000cd7c783b */ /* 0x000fe20000004200 */
[-CC-:B------:R-:W-:Y:S02]  /*1afb0*/  FFMA.FTZ R234, R152, R133.reuse, -R150.reuse ;  /* 0x0000008598ea7223 */ /* 0x180fe40000010896 */
[-CC-:B------:R-:W-:Y:S02]  /*1afc0*/  FFMA.FTZ R237, R151, R133.reuse, -R150.reuse ;  /* 0x0000008597ed7223 */ /* 0x180fe40000010896 */
[-C--:B------:R-:W-:Y:S01]  /*1afd0*/  FFMA.FTZ R236, R149, R133.reuse, -R150 ;  /* 0x0000008595ec7223 */ /* 0x080fe20000010896 */
[----:B------:R-:W-:Y:S01]  /*1afe0*/  MUFU.EX2 R173, R173 ;  /* 0x000000ad00ad7308 */ /* 0x000fe20000000800 */
[-CC-:B------:R-:W-:Y:S01]  /*1aff0*/  FFMA.FTZ R238, R147, R133.reuse, -R144.reuse ;  /* 0x0000008593ee7223 */ /* 0x180fe20000010890 */
[----:B------:R-:W-:Y:S01]  /*1b000*/  LDSM.16.MT88.4 R152, [R203+0xf800] ;  /* 0x00f80000cb98783b */ /* 0x000fe20000004200 */
[-CC-:B------:R-:W-:Y:S02]  /*1b010*/  FFMA.FTZ R241, R146, R133.reuse, -R144.reuse ;  /* 0x0000008592f17223 */ /* 0x180fe40000010890 */
[-CC-:B------:R-:W-:Y:S02]  /*1b020*/  FFMA.FTZ R240, R145, R133.reuse, -R144.reuse ;  /* 0x0000008591f07223 */ /* 0x180fe40000010890 */
[----:B------:R-:W-:Y:S02]  /*1b030*/  FFMA.FTZ R144, R134, R133, -R144 ;  /* 0x0000008586907223 */ /* 0x000fe40000010890 */
[C---:B------:R-:W-:Y:S01]  /*1b040*/  FMUL.FTZ R36, R2.reuse, R36 ;  /* 0x0000002402247220 */ /* 0x040fe20000410000 */
[----:B------:R-:W-:Y:S01]  /*1b050*/  LDSM.16.MT88.4 R156, [R202+0xf800] ;  /* 0x00f80000ca9c783b */ /* 0x000fe20000004200 */
[----:B------:R-:W-:Y:S01]  /*1b060*/  FMUL.FTZ R37, R2, R37 ;  /* 0x0000002502257220 */ /* 0x000fe20000410000 */
[----:B------:R-:W-:Y:S01]  /*1b070*/  MUFU.EX2 R174, R174 ;  /* 0x000000ae00ae7308 */ /* 0x000fe20000000800 */
[----:B--2---:R-:W-:Y:S01]  /*1b080*/  F2FP.BF16.PACK_AB R139, R166, R167 ;  /* 0x000000a7a68b723e */ /* 0x004fe200000010ff */
[C---:B------:R-:W-:Y:S02]  /*1b090*/  FMUL.FTZ R38, R0.reuse, R38 ;  /* 0x0000002600267220 */ /* 0x040fe40000410000 */
[----:B------:R-:W-:Y:S02]  /*1b0a0*/  FMUL.FTZ R39, R0, R39 ;  /* 0x0000002700277220 */ /* 0x000fe40000410000 */
[C---:B------:R-:W-:Y:S02]  /*1b0b0*/  FMUL.FTZ R40, R2.reuse, R40 ;  /* 0x0000002802287220 */ /* 0x040fe40000410000 */
[C---:B------:R-:W-:Y:S02]  /*1b0c0*/  HMMA.16816.F32.BF16 R4, R136.reuse, R12, R4 ;  /* 0x0000000c8804723c */ /* 0x040fe40000041804 */
[----:B------:R-:W-:Y:S03]  /*1b0d0*/  MUFU.EX2 R175, R175 ;  /* 0x000000af00af7308 */ /* 0x000fe60000000800 */
        /* <DEDUP_REMOVED lines=8> */
[----:B------:R-:W1:Y:S01]  /*1b160*/  LDSM.16.MT88.4 R120, [R202+0xc000] ;  /* 0x00c00000ca78783b */ /* 0x000e620000004200 */
[----:B------:R-:W-:Y:S01]  /*1b170*/  FMUL.FTZ R43, R0, R43 ;  /* 0x0000002b002b7220 */ /* 0x000fe20000410000 */
[----:B------:R-:W2:Y:S01]  /*1b180*/  MUFU.EX2 R177, R177 ;  /* 0x000000b100b17308 */ /* 0x000ea20000000800 */
[C---:B------:R-:W-:Y:S02]  /*1b190*/  FMUL.FTZ R44, R2.reuse, R44 ;  /* 0x0000002c022c7220 */ /* 0x040fe40000410000 */
        /* <DEDUP_REMOVED lines=78> */
[-CC-:B------:R-:W-:Y:S02]  /*1b680*/  FFMA.FTZ R172, R172, R133.reuse, -R150.reuse ;  /* 0x00000085acac7223 */ /* 0x180fe40000010896 */
[----:B------:R-:W-:Y:S01]  /*1b690*/  FFMA.FTZ R150, R148, R133, -R150 ;  /* 0x0000008594967223 */ /* 0x000fe20000010896 */
[C---:B------:R-:W-:Y:S01]  /*1b6a0*/  HMMA.16816.F32.BF16 R72, R136.reuse, R106, R72 ;  /* 0x0000006a8848723c */ /* 0x040fe20000041848 */
[----:B------:R-:W1:Y:S01]  /*1b6b0*/  LDSM.16.MT88.4 R104, [R202+0x10000] ;  /* 0x01000000ca68783b */ /* 0x000e620000004200 */
[----:B------:R5:W-:Y:S02]  /*1b6c0*/  MUFU.EX2 R133, R144 ;  /* 0x0000009000857308 */ /* 0x000be40000000800 */
[C---:B------:R-:W-:Y:S02]  /*1b6d0*/  FMUL.FTZ R76, R2.reuse, R76 ;  /* 0x0000004c024c7220 */ /* 0x040fe40000410000 */
[----:B------:R-:W-:Y:S02]  /*1b6e0*/  FMUL.FTZ R77, R2, R77 ;  /* 0x0000004d024d7220 */ /* 0x000fe40000410000 */
[C---:B------:R-:W-:Y:S04]  /*1b6f0*/  FMUL.FTZ R78, R0.reuse, R78 ;  /* 0x0000004e004e7220 */ /* 0x040fe80000410000 */
[----:B------:R-:W-:Y:S01]  /*1b700*/  FMUL.FTZ R79, R0, R79 ;  /* 0x0000004f004f7220 */ /* 0x000fe20000410000 */
[----:B------:R4:W-:Y:S01]  /*1b710*/  MUFU.EX2 R239, R150 ;  /* 0x0000009600ef7308 */ /* 0x0009e20000000800 */
[C---:B------:R-:W-:Y:S02]  /*1b720*/  FMUL.FTZ R88, R2.reuse, R88 ;  /* 0x0000005802587220 */ /* 0x040fe40000410000 */
[----:B------:R-:W-:Y:S02]  /*1b730*/  FMUL.FTZ R89, R2, R89 ;  /* 0x0000005902597220 */ /* 0x000fe40000410000 */
[----:B------:R-:W-:Y:S01]  /*1b740*/  FMUL.FTZ R90, R0, R90 ;  /* 0x0000005a005a7220 */ /* 0x000fe20000410000 */
[C---:B---3--:R-:W-:Y:S03]  /*1b750*/  HMMA.16816.F32.BF16 R76, R136.reuse, R100, R76 ;  /* 0x00000064884c723c */ /* 0x048fe6000004184c */
[C---:B------:R-:W-:Y:S01]  /*1b760*/  FMUL.FTZ R80, R2.reuse, R80 ;  /* 0x0000005002507220 */ /* 0x040fe20000410000 */
[----:B------:R-:W3:Y:S01]  /*1b770*/  MUFU.EX2 R172, R172 ;  /* 0x000000ac00ac7308 */ /* 0x000ee20000000800 */
[----:B------:R-:W-:Y:S02]  /*1b780*/  FMUL.FTZ R81, R2, R81 ;  /* 0x0000005102517220 */ /* 0x000fe40000410000 */
[C---:B------:R-:W-:Y:S01]  /*1b790*/  FMUL.FTZ R82, R0.reuse, R82 ;  /* 0x0000005200527220 */ /* 0x040fe20000410000 */
[----:B-----5:R-:W-:Y:S01]  /*1b7a0*/  LDSM.16.MT88.4 R144, [R205+0xf800] ;  /* 0x00f80000cd90783b */ /* 0x020fe20000004200 */
[C---:B------:R-:W-:Y:S03]  /*1b7b0*/  FMUL.FTZ R83, R0.reuse, R83 ;  /* 0x0000005300537220 */ /* 0x040fe60000410000 */
[----:B------:R-:W-:Y:S01]  /*1b7c0*/  FMUL.FTZ R91, R0, R91 ;  /* 0x0000005b005b7220 */ /* 0x000fe20000410000 */
[----:B--2---:R-:W-:Y:S01]  /*1b7d0*/  F2FP.BF16.PACK_AB R101, R177, R176 ;  /* 0x000000b0b165723e */ /* 0x004fe200000010ff */
[C---:B------:R-:W-:Y:S01]  /*1b7e0*/  FMUL.FTZ R92, R2.reuse, R92 ;  /* 0x0000005c025c7220 */ /* 0x040fe20000410000 */
[----:B------:R-:W-:Y:S01]  /*1b7f0*/  MUFU.EX2 R238, R238 ;  /* 0x000000ee00ee7308 */ /* 0x000fe20000000800 */
[C---:B------:R-:W-:Y:S01]  /*1b800*/  HMMA.16816.F32.BF16 R80, R136.reuse, R102, R80 ;  /* 0x000000668850723c */ /* 0x040fe20000041850 */
[----:B----4-:R-:W-:Y:S02]  /*1b810*/  LDSM.16.MT88.4 R148, [R204+0xf800] ;  /* 0x00f80000cc94783b */ /* 0x010fe40000004200 */
[----:B------:R-:W-:Y:S02]  /*1b820*/  FMUL.FTZ R93, R2, R93 ;  /* 0x0000005d025d7220 */ /* 0x000fe40000410000 */
[C---:B------:R-:W-:Y:S02]  /*1b830*/  FMUL.FTZ R94, R0.reuse, R94 ;  /* 0x0000005e005e7220 */ /* 0x040fe40000410000 */
[----:B------:R-:W-:Y:S01]  /*1b840*/  FMUL.FTZ R95, R0, R95 ;  /* 0x0000005f005f7220 */ /* 0x000fe20000410000 */
[C---:B------:R-:W-:Y:S01]  /*1b850*/  HMMA.16816.F32.BF16 R84, R136.reuse, R108, R84 ;  /* 0x0000006c8854723c */ /* 0x040fe20000041854 */
[----:B------:R-:W2:Y:S03]  /*1b860*/  MUFU.EX2 R241, R241 ;  /* 0x000000f100f17308 */ /* 0x000ea60000000800 */
[C---:B------:R-:W-:Y:S01]  /*1b870*/  FMUL.FTZ R96, R2.reuse, R96 ;  /* 0x0000006002607220 */ /* 0x040fe20000410000 */
[----:B---3--:R-:W-:Y:S01]  /*1b880*/  F2FP.BF16.PACK_AB R100, R173, R172 ;  /* 0x000000acad64723e */ /* 0x008fe200000010ff */
[----:B------:R-:W-:Y:S01]  /*1b890*/  FMUL.FTZ R97, R2, R97 ;  /* 0x0000006102617220 */ /* 0x000fe20000410000 */
[----:B------:R-:W-:Y:S01]  /*1b8a0*/  F2FP.BF16.PACK_AB R102, R175, R174 ;  /* 0x000000aeaf66723e */ /* 0x000fe200000010ff */
[C---:B------:R-:W-:Y:S01]  /*1b8b0*/  HMMA.16816.F32.BF16 R88, R136.reuse, R110, R88 ;  /* 0x0000006e8858723c */ /* 0x040fe20000041858 */
[----:B------:R-:W3:Y:S02]  /*1b8c0*/  LDSM.16.MT88.4 R108, [R204+0xc800] ;  /* 0x00c80000cc6c783b */ /* 0x000ee40000004200 */
[----:B------:R-:W4:Y:S01]  /*1b8d0*/  MUFU.EX2 R240, R240 ;  /* 0x000000f000f07308 */ /* 0x000f220000000800 */
[C---:B------:R-:W-:Y:S01]  /*1b8e0*/  FMUL.FTZ R98, R0.reuse, R98 ;  /* 0x0000006200627220 */ /* 0x040fe20000410000 */
[----:B------:R-:W-:Y:S01]  /*1b8f0*/  F2FP.BF16.PACK_AB R103, R179, R178 ;  /* 0x000000b2b367723e */ /* 0x000fe200000010ff */
        /* <DEDUP_REMOVED lines=15> */
[----:B----4-:R-:W-:Y:S04]  /*1b9f0*/  F2FP.BF16.PACK_AB R139, R133, R240 ;  /* 0x000000f0858b723e */ /* 0x010fe800000010ff */
        /* <DEDUP_REMOVED lines=124> */
[----:B------:R-:W-:Y:S01]  /*1c1c0*/  IMAD.MOV.U32 R0, RZ, RZ, R3 ;  /* 0x000000ffff007224 */ /* 0x000fe200078e0003 */
[----:B------:R-:W-:-:S05]  /*1c1d0*/  @P0 BRA `(.L_x_6067) ;  /* 0xffffc41000000947 */ /* 0x000fca000383ffff */
.L_x_6058:
        /* <DEDUP_REMOVED lines=11> */
.L_x_6081:
[----:B--23--:R-:W-:Y:S01]  /*1c290*/  FADD.FTZ R229, R6, R229 ;  /* 0x000000e506e57221 */ /* 0x00cfe20000010000 */
[----:B------:R-:W-:Y:S05]  /*1c2a0*/  BRA.DIV ~URZ, `(.L_x_6069) ;  /* 0x00001a927f007947 */ /* 0x000fea000b800000 */
[----:B------:R-:W2:Y:S04]  /*1c2b0*/  SHFL.BFLY PT, R0, R227, 0x2, 0x1f ;  /* 0x0c401f00e3007f89 */ /* 0x000ea800000e0000 */
[----:B------:R-:W3:Y:S01]  /*1c2c0*/  SHFL.BFLY PT, R10, R229, 0x1, 0x1f ;  /* 0x0c201f00e50a7f89 */ /* 0x000ee200000e0000 */
[----:B--2---:R-:W-:Y:S02]  /*1c2d0*/  FADD.FTZ R7, R0, R227 ;  /* 0x000000e300077221 */ /* 0x004fe40000010000 */
[----:B---3--:R-:W-:-:S03]  /*1c2e0*/  FADD.FTZ R10, R229, R10 ;  /* 0x0000000ae50a7221 */ /* 0x008fc60000010000 */
[----:B------:R2:W3:Y:S04]  /*1c2f0*/  SHFL.BFLY PT, R6, R7, 0x1, 0x1f ;  /* 0x0c201f0007067f89 */ /* 0x0004e800000e0000 */
.L_x_6082:
        /* <DEDUP_REMOVED lines=266> */
.L_x_6071:
[----:B------:R-:W-:Y:S02]  /*1d3a0*/  ULDC.64 UR4, c[0x0][0x118] ;  /* 0x0000460000047ab9 */ /* 0x000fe40000000a00 */
[----:B------:R-:W2:Y:S04]  /*1d3b0*/  LD.E R2, [R8.64+0x60] ;  /* 0x0000600408027980 */ /* 0x000ea8000c101900 */
[----:B------:R-:W3:Y:S01]  /*1d3c0*/  LD.E R218, [R8.64+0xb4] ;  /* 0x0000b40408da7980 */ /* 0x000ee2000c101900 */
[----:B--2---:R-:W-:-:S04]  /*1d3d0*/  IMAD R3, R2, R214, R213 ;  /* 0x000000d602037224 */ /* 0x004fc800078e02d5 */
[----:B---3--:R-:W-:Y:S02]  /*1d3e0*/  IMAD R218, R218, R3, RZ ;  /* 0x00000003dada7224 */ /* 0x008fe400078e02ff */
.L_x_6072:
[----:B------:R-:W-:Y:S05]  /*1d3f0*/  BSYNC B0 ;  /* 0x0000000000007941 */ /* 0x000fea0003800000 */
.L_x_6070:
        /* <DEDUP_REMOVED lines=48> */
.L_x_6074:
[----:B---34-:R-:W-:Y:S05]  /*1d700*/  BSYNC B0 ;  /* 0x0000000000007941 */ /* 0x018fea0003800000 */
.L_x_6073:
        /* <DEDUP_REMOVED lines=36> */
.L_x_6076:
[----:B------:R-:W-:Y:S05]  /*1d950*/  BSYNC B0 ;  /* 0x0000000000007941 */ /* 0x000fea0003800000 */
.L_x_6075:
        /* <DEDUP_REMOVED lines=18> */
.L_x_6078:
[----:B------:R-:W-:Y:S05]  /*1da80*/  BSYNC B0 ;  /* 0x0000000000007941 */ /* 0x000fea0003800000 */
.L_x_6077:
        /* <DEDUP_REMOVED lines=18> */
.L_x_6080:
[----:B------:R-:W-:Y:S05]  /*1dbb0*/  BSYNC B0 ;  /* 0x0000000000007941 */ /* 0x000fea0003800000 */
.L_x_6079:
[----:B------:R-:W-:Y:S01]  /*1dbc0*/  IADD3 R0, R3, 0x30, RZ ;  /* 0x0000003003007810 */ /* 0x000fe20007ffe0ff */
[----:B------:R-:W-:-:S03]  /*1dbd0*/  IMAD.MOV.U32 R213, RZ, RZ, 0x0 ;  /* 0x00000000ffd57424 */ /* 0x000fc600078e00ff */
[----:B------:R-:W-:-:S13]  /*1dbe0*/  ISETP.GE.AND P0, PT, R0, R215, PT ;  /* 0x000000d70000720c */ /* 0x000fda0003f06270 */
[----:B------:R-:W-:Y:S05]  /*1dbf0*/  @P0 RET.REL.NODEC R212 `(_ZN5flash24flash_fwd_splitkv_kernelI23Flash_fwd_kernel_traitsILi192ELi64ELi64ELi4ELb0ELb0EN7cutlass10bfloat16_tE19Flash_kernel_traitsILi192ELi64ELi64ELi4ES3_EELb0ELb1ELb0ELb0ELb1ELb1ELb0ELb1EEEvNS_16Flash_fwd_paramsE) ;  /* 0xfffe2400d4000950 */ /* 0x000fea0003c3ffff */
        /* <DEDUP_REMOVED lines=15> */
[----:B------:R-:W-:Y:S05]  /*1dcf0*/  RET.REL.NODEC R212 `(_ZN5flash24flash_fwd_splitkv_kernelI23Flash_fwd_kernel_traitsILi192ELi64ELi64ELi4ELb0ELb0EN7cutlass10bfloat16_tE19Flash_kernel_traitsILi192ELi64ELi64ELi4ES3_EELb0ELb1ELb0ELb0ELb1ELb1ELb0ELb1EEEvNS_16Flash_fwd_paramsE) ;  /* 0xfffe2300d4007950 */ /* 0x000fea0003c3ffff */
.L_x_6068:
[----:B------:R-:W-:Y:S02]  /*1dd00*/  MOV R6, 0x2 ;  /* 0x0000000200067802 */ /* 0x000fe40000000f00 */
[----:B------:R-:W-:-:S02]  /*1dd10*/  MOV R4, 0x1dd30 ;  /* 0x0001dd3000047802 */ /* 0x000fc40000000f00 */
[----:B-1---5:R-:W-:Y:S05]  /*1dd20*/  CALL.REL.NOINC `($__internal_27_$__cuda_sm70_shflsync_bfly_p) ;  /* 0x000000f000007944 */ /* 0x022fea0003c00000 */
[----:B-12---:R-:W-:Y:S05]  /*1dd30*/  BRA `(.L_x_6081) ;  /* 0xffffe55000007947 */ /* 0x006fea000383ffff */
.L_x_6069:
[----:B------:R-:W-:Y:S02]  /*1dd40*/  MOV R6, 0x1 ;  /* 0x0000000100067802 */ /* 0x000fe40000000f00 */
[----:B------:R-:W-:-:S02]  /*1dd50*/  MOV R4, 0x1dd70 ;  /* 0x0001dd7000047802 */ /* 0x000fc40000000f00 */
[----:B-1---5:R-:W-:Y:S05]  /*1dd60*/  CALL.REL.NOINC `($__internal_27_$__cuda_sm70_shflsync_bfly_p) ;  /* 0x000000b000007944 */ /* 0x022fea0003c00000 */
[----:B--2---:R-:W-:Y:S01]  /*1dd70*/  FADD.FTZ R10, R229, R6 ;  /* 0x00000006e50a7221 */ /* 0x004fe20000010000 */
[----:B-1----:R-:W-:-:S02]  /*1dd80*/  MOV R229, R227 ;  /* 0x000000e300e57202 */ /* 0x002fc40000000f00 */
[----:B------:R-:W-:Y:S02]  /*1dd90*/  MOV R6, 0x2 ;  /* 0x0000000200067802 */ /* 0x000fe40000000f00 */
[----:B------:R-:W-:Y:S02]  /*1dda0*/  MOV R4, 0x1ddc0 ;  /* 0x0001ddc000047802 */ /* 0x000fe40000000f00 */
[----:B------:R-:W-:Y:S05]  /*1ddb0*/  CALL.REL.NOINC `($__internal_27_$__cuda_sm70_shflsync_bfly_p) ;  /* 0x0000006000007944 */ /* 0x000fea0003c00000 */
[----:B--2---:R-:W-:Y:S01]  /*1ddc0*/  FADD.FTZ R7, R227, R6 ;  /* 0x00000006e3077221 */ /* 0x004fe20000010000 */
[----:B------:R-:W-:Y:S02]  /*1ddd0*/  MOV R6, 0x1 ;  /* 0x0000000100067802 */ /* 0x000fe40000000f00 */
[----:B------:R-:W-:Y:S02]  /*1dde0*/  MOV R4, 0x1de10 ;  /* 0x0001de1000047802 */ /* 0x000fe40000000f00 */
[----:B-1----:R-:W-:Y:S02]  /*1ddf0*/  MOV R229, R7 ;  /* 0x0000000700e57202 */ /* 0x002fe40000000f00 */
[----:B------:R-:W-:Y:S05]  /*1de00*/  CALL.REL.NOINC `($__internal_27_$__cuda_sm70_shflsync_bfly_p) ;  /* 0x0000001000007944 */ /* 0x000fea0003c00000 */
[----:B-12---:R-:W-:Y:S05]  /*1de10*/  BRA `(.L_x_6082) ;  /* 0xffffe4e000007947 */ /* 0x006fea000383ffff */
        .weak           $__internal_27_$__cuda_sm70_shflsync_bfly_p
        .type           $__internal_27_$__cuda_sm70_shflsync_bfly_p,@function
        .size           $__internal_27_$__cuda_sm70_shflsync_bfly_p,(.L_x_7809 - $__internal_27_$__cuda_sm70_shflsync_bfly_p)
$__internal_27_$__cuda_sm70_shflsync_bfly_p:
[----:B------:R-:W-:Y:S01]  /*1de20*/  MOV R12, R4 ;  /* 0x00000004000c7202 */ /* 0x000fe20000000f00 */
[----:B------:R-:W-:Y:S04]  /*1de30*/  WARPSYNC R0 ;  /* 0x0000000000007348 */ /* 0x000fe80003800000 */
[----:B------:R-:W-:Y:S01]  /*1de40*/  MOV R13, 0x0 ;  /* 0x00000000000d7802 */ /* 0x000fe20000000f00 */
[----:B------:R1:W2:Y:S03]  /*1de50*/  SHFL.BFLY PT, R6, R229, R6, R5 ;  /* 0x0c000006e5067389 */ /* 0x0002a600000e0005 */
[----:B------:R-:W-:Y:S05]  /*1de60*/  RET.REL.NODEC R12 `(_ZN5flash24flash_fwd_splitkv_kernelI23Flash_fwd_kernel_traitsILi192ELi64ELi64ELi4ELb0ELb0EN7cutlass10bfloat16_tE19Flash_kernel_traitsILi192ELi64ELi64ELi4ES3_EELb0ELb1ELb0ELb0ELb1ELb1ELb0ELb1EEEvNS_16Flash_fwd_paramsE) ;  /* 0xfffe21900c007950 */ /* 0x000fea0003c3ffff */
.L_x_6083:
        /* <DEDUP_REMOVED lines=9> */
.L_x_7809:


//--------------------- .text._ZN5flash24flash_fwd_splitkv_kernelI23Flash_fwd_kernel_traitsILi192ELi64ELi64ELi4ELb0ELb0EN7cutlass10bfloat16_tE19Flash_kernel_traitsILi192ELi64ELi64ELi4ES3_EELb0ELb1ELb1ELb0ELb0ELb0ELb0ELb1EEEvNS_16Flash_fwd_paramsE --------------------------
	.section	.text._ZN5flash24flash_fwd_splitkv_kernelI23Flash_fwd_kernel_traitsILi192ELi64ELi64ELi4ELb0ELb0EN7cutlass10bfloat16_tE19Flash_kernel_traitsILi192ELi64ELi64ELi4ES3_EELb0ELb1ELb1ELb0ELb0ELb0ELb0ELb1EEEvNS_16Flash_fwd_paramsE,"ax",@progbits
	.sectioninfo	@"SHI_REGISTERS=248"
	.align	128
        .global         _ZN5flash24flash_fwd_splitkv_kernelI23Flash_fwd_kernel_traitsILi192ELi64ELi64ELi4ELb0ELb0EN7cutlass10bfloat16_tE19Flash_kernel_traitsILi192ELi64ELi64ELi4ES3_EELb0ELb1ELb1ELb0ELb0ELb0ELb0ELb1EEEvNS_16Flash_fwd_paramsE
        .type           _ZN5flash24flash_fwd_splitkv_kernelI23Flash_fwd_kernel_traitsILi192ELi64ELi64ELi4ELb0ELb0EN7cutlass10bfloat16_tE19Flash_kernel_traitsILi192ELi64ELi64ELi4ES3_EELb0ELb1ELb1ELb0ELb0ELb0ELb0ELb1EEEvNS_16Flash_fwd_paramsE,@function
        .size           _ZN5flash24flash_fwd_splitkv_kernelI23Flash_fwd_kernel_traitsILi192ELi64ELi64ELi4ELb0ELb0EN7cutlass10bfloat16_tE19Flash_kernel_traitsILi192ELi64ELi64ELi4ES3_EELb0ELb1ELb1ELb0ELb0ELb0ELb0ELb1EEEvNS_16Flash_fwd_paramsE,(.L_x_7811 - _ZN5flash24flash_fwd_splitkv_kernelI23Flash_fwd_kernel_traitsILi192ELi64ELi64ELi4ELb0ELb0EN7cutlass10bfloat16_tE19Flash_kernel_traitsILi192ELi64ELi64ELi4ES3_EELb0ELb1ELb1ELb0ELb0ELb0ELb0ELb1EEEvNS_16Flash_fwd_paramsE)
        .other          _ZN5flash24flash_fwd_splitkv_kernelI23Flash_fwd_kernel_traitsILi192ELi64ELi64ELi4ELb0ELb0EN7cutlass10bfloat16_tE19Flash_kernel_traitsILi192ELi64ELi64ELi4ES3_EELb0ELb1ELb1ELb0ELb0ELb0ELb0ELb1EEEvNS_16Flash_fwd_paramsE,@"STO_CUDA_ENTRY STV_DEFAULT"
_ZN5flash24flash_fwd_splitkv_kernelI23Flash_fwd_kernel_traitsILi192ELi64ELi64ELi4ELb0ELb0EN7cutlass10bfloat16_tE19Flash_kernel_traitsILi192ELi64ELi64ELi4ES3_EELb0ELb1ELb1ELb0ELb0ELb0ELb0ELb1EEEvNS_16Flash_fwd_paramsE:
.text._ZN5flash24flash_fwd_splitkv_kernelI23Flash_fwd_kernel_traitsILi192ELi64ELi64ELi4ELb0ELb0EN7cutlass10bfloat16_tE19Flash_kernel_traitsILi192ELi64ELi64ELi4ES3_EELb0ELb1ELb1ELb0ELb0ELb0ELb0ELb1EEEvNS_16Flash_fwd_paramsE:
        /* <DEDUP_REMOVED lines=9> */
[----:B-123--:R-:W-:Y:S05]  /*0090*/  CALL.REL.NOINC `($_ZN5flash24flash_fwd_splitkv_kernelI23Flash_fwd_kernel_traitsILi192ELi64ELi64ELi4ELb0ELb0EN7cutlass10bfloat16_tE19Flash_kernel_traitsILi192ELi64ELi64ELi4ES3_EELb0ELb1ELb1ELb0ELb0ELb0ELb0ELb1EEEvNS_16Flash_fwd_paramsE$_ZN5flash30compute_attn_1rowblock_splitkvI23Flash_fwd_kernel_traitsILi192ELi64ELi64ELi4ELb0ELb0EN7cutlass10bfloat16_tE19Flash_kernel_traitsILi192ELi64ELi64ELi4ES3_EELb0ELb1ELb1ELb0ELb0ELb0ELb0ELb1ENS_16Flash_fwd_paramsEEEvRKT8_iiiii) ;  /* 0x0000002000007944 */ /* 0x00efea0003c00000 */
[----:B------:R-:W-:Y:S05]  /*00a0*/  BSYNC B4 ;  /* 0x0000000000047941 */ /* 0x000fea0003800000 */
.L_x_6084:
[----:B------:R-:W-:Y:S05]  /*00b0*/  EXIT ;  /* 0x000000000000794d */ /* 0x000fea0003800000 */
        .type           $_ZN5flash24flash_fwd_splitkv_kernelI23Flash_fwd_kernel_traitsILi192ELi64ELi64ELi4ELb0ELb0EN7cutlass10bfloat16_tE19Flash_kernel_traitsILi192ELi64ELi64ELi4ES3_EELb0ELb1ELb1ELb0ELb0ELb0ELb0ELb1EEEvNS_16Flash_fwd_paramsE$_ZN5flash30compute_attn_1rowblock_splitkvI23Flash_fwd_kernel_traitsILi192ELi64ELi64ELi4ELb0ELb0EN7cutlass10bfloat16_tE19Flash_kernel_traitsILi192ELi64ELi64ELi4ES3_EELb0ELb1ELb1ELb0ELb0ELb0ELb0ELb1ENS_16Flash_fwd_paramsEEEvRKT8_iiiii,@function
        .size           $_ZN5flash24flash_fwd_splitkv_kernelI23Flash_fwd_kernel_traitsILi192ELi64ELi64ELi4ELb0ELb0EN7cutlass10bfloat16_tE19Flash_kernel_traitsILi192ELi64ELi64ELi4ES3_EELb0ELb1ELb1ELb0ELb0ELb0ELb0ELb1EEEvNS_16Flash_fwd_paramsE$_ZN5flash30compute_attn_1rowblock_splitkvI23Flash_fwd_kernel_traitsILi192ELi64ELi64ELi4ELb0ELb0EN7cutlass10bfloat16_tE19Flash_kernel_traitsILi192ELi64ELi64ELi4ES3_EELb0ELb1ELb1ELb0ELb0ELb0ELb0ELb1ENS_16Flash_fwd_paramsEEEvRKT8_iiiii,($__internal_28_$__cuda_sm70_shflsync_bfly_p - $_ZN5flash24flash_fwd_splitkv_kernelI23Flash_fwd_kernel_traitsILi192ELi64ELi64ELi4ELb0ELb0EN7cutlass10bfloat16_tE19Flash_kernel_traitsILi192ELi64ELi64ELi4ES3_EELb0ELb1ELb1ELb0ELb0ELb0ELb0ELb1EEEvNS_16Flash_fwd_paramsE$_ZN5flash30compute_attn_1rowblock_splitkvI23Flash_fwd_kernel_traitsILi192ELi64ELi64ELi4ELb0ELb0EN7cutlass10bfloat16_tE19Flash_kernel_traitsILi192ELi64ELi64ELi4ES3_EELb0ELb1ELb1ELb0ELb0ELb0ELb0ELb1ENS_16Flash_fwd_paramsEEEvRKT8_iiiii)
$_ZN5flash24flash_fwd_splitkv_kernelI23Flash_fwd_kernel_traitsILi192ELi64ELi64ELi4ELb0ELb0EN7cutlass10bfloat16_tE19Flash_kernel_traitsILi192ELi64ELi64ELi4ES3_EELb0ELb1ELb1ELb0ELb0ELb0ELb0ELb1EEEvNS_16Flash_fwd_paramsE$_ZN5flash30compute_attn_1rowblock_splitkvI23Flash_fwd_kernel_traitsILi192ELi64ELi64ELi4ELb0ELb0EN7cutlass10bfloat16_tE19Flash_kernel_traitsILi192ELi64ELi64ELi4ES3_EELb0ELb1ELb1ELb0ELb0ELb0ELb0ELb1ENS_16Flash_fwd_paramsEEEvRKT8_iiiii:
        /* <DEDUP_REMOVED lines=20> */
.L_x_6086:
[----:B------:R-:W-:Y:S05]  /*0200*/  BSYNC B0 ;  /* 0x0000000000007941 */ /* 0x000fea0003800000 */
.L_x_6085:
        /* <DEDUP_REMOVED lines=14> */
[----:B-1--4-:R-:W-:-:S06]  /*02f0*/  @P0 IADD3 R3, R0, -R13, RZ ;  /* 0x8000000d00030210 */ /* 0x012fcc0007ffe0ff */
[----:B------:R1:W5:Y:S01]  /*0300*/  @!P0 LD.E R3, [R4.64] ;  /* 0x0000000604038980 */ /* 0x000362000c101900 */
[----:B------:R-:W-:Y:S05]  /*0310*/  BRA `(.L_x_6089) ;  /* 0x0000001000007947 */ /* 0x000fea0003800000 */
.L_x_6088:
[----:B-1----:R1:W5:Y:S02]  /*0320*/  LD.E R3, [R18.64+0xb8] ;  /* 0x0000b80612037980 */ /* 0x002364000c101900 */
.L_x_6089:
[----:B------:R-:W-:Y:S05]  /*0330*/  BSYNC B0 ;  /* 0x0000000000007941 */ /* 0x000fea0003800000 */
.L_x_6087:
        /* <DEDUP_REMOVED lines=10> */
.L_x_6091:
[----:B------:R-:W2:Y:S01]  /*03e0*/  LD.E.64 R2, [R18.64+0x108] ;  /* 0x0001080612027980 */ /* 0x000ea2000c101b00 */
[----:B------:R-:W-:Y:S01]  /*03f0*/  BSSY B0, `(.L_x_6093) ;  /* 0x0000006000007945 */ /* 0x000fe20003800000 */
[----:B------:R-:W-:Y:S01]  /*0400*/  IMAD.MOV.U32 R57, RZ, RZ, RZ ;  /* 0x000000ffff397224 */ /* 0x000fe200078e00ff */
[----:B--2---:R-:W-:-:S04]  /*0410*/  ISETP.NE.U32.AND P0, PT, R2, RZ, PT ;  /* 0x000000ff0200720c */ /* 0x004fc80003f05070 */
[----:B------:R-:W-:-:S13]  /*0420*/  ISETP.NE.AND.EX P0, PT, R3, RZ, PT, P0 ;  /* 0x000000ff0300720c */ /* 0x000fda0003f05300 */
[----:B------:R-:W-:Y:S05]  /*0430*/  @!P0 BRA `(.L_x_6094) ;  /* 0x0000001000008947 */ /* 0x000fea0003800000 */
[----:B------:R1:W5:Y:S02]  /*0440*/  LD.E R57, [R18.64+0xbc] ;  /* 0x0000bc0612397980 */ /* 0x000364000c101900 */
.L_x_6094:
[----:B------:R-:W-:Y:S05]  /*0450*/  BSYNC B0 ;  /* 0x0000000000007941 */ /* 0x000fea0003800000 */
.L_x_6093:
[----:B-----5:R-:W-:Y:S02]  /*0460*/  IADD3 R57, R76, R57, RZ ;  /* 0x000000394c397210 */ /* 0x020fe40007ffe0ff */
.L_x_6092:
[----:B------:R-:W-:Y:S05]  /*0470*/  BSYNC B1 ;  /* 0x0000000000017941 */ /* 0x000fea0003800000 */
.L_x_6090:
[----:B------:R-:W-:Y:S01]  /*0480*/  IMAD.SHL.U32 R69, R207, 0x40, RZ ;  /* 0x00000040cf457824 */ /* 0x000fe200078e00ff */
[----:B------:R-:W-:Y:S01]  /*0490*/  MOV R2, R206 ;  /* 0x000000ce00027202 */ /* 0x000fe20000000f00 */
[----:B------:R-:W-:-:S03]  /*04a0*/  IMAD.MOV.U32 R3, RZ, RZ, 0x0 ;  /* 0x00000000ff037424 */ /* 0x000fc600078e00ff */
[----:B------:R-:W-:-:S13]  /*04b0*/  ISETP.GT.AND P0, PT, R210, R69, PT ;  /* 0x00000045d200720c */ /* 0x000fda0003f04270 */
[----:B------:R-:W-:Y:S05]  /*04c0*/  @!P0 RET.REL.NODEC R2 `(_ZN5flash24flash_fwd_splitkv_kernelI23Flash_fwd_kernel_traitsILi192ELi64ELi64ELi4ELb0ELb0EN7cutlass10bfloat16_tE19Flash_kernel_traitsILi192ELi64ELi64ELi4ES3_EELb0ELb1ELb1ELb0ELb0ELb0ELb0ELb1EEEvNS_16Flash_fwd_paramsE) ;  /* 0xfffffb3002008950 */ /* 0x000fea0003c3ffff */
[----:B------:R-:W2:Y:S04]  /*04d0*/  LD.E R8, [R18.64+0xb8] ;  /* 0x0000b80612087980 */ /* 0x000ea8000c101900 */
[----:B------:R-:W4:Y:S04]  /*04e0*/  LD.E R5, [R18.64+0x184] ;  /* 0x0001840612057980 */ /* 0x000f28000c101900 */
[----:B------:R-:W5:Y:S01]  /*04f0*/  LD.E R0, [R18.64+0x188] ;  /* 0x0001880612007980 */ /* 0x000f62000c101900 */
[C---:B------:R-:W-:Y:S02]  /*0500*/  IADD3 R4, R57.reuse, 0x3f, RZ ;  /* 0x0000003f39047810 */ /* 0x040fe40007ffe0ff */
[----:B------:R-:W-:Y:S01]  /*0510*/  IADD3 R6, R57, R69, -R210 ;  /* 0x0000004539067210 */ /* 0x000fe20007ffe8d2 */
[----:B------:R-:W1:Y:S01]  /*0520*/  S2R R73, SR_TID.X ;  /* 0x0000000000497919 */ /* 0x000e620000002100 */
[----:B------:R-:W-:-:S02]  /*0530*/  IADD3 R2, -R210, 0x7f, R69 ;  /* 0x0000007fd2027810 */ /* 0x000fc40007ffe145 */
[----:B------:R-:W-:-:S04]  /*0540*/  SHF.R.S32.HI R3, RZ, 0x1f, R4 ;  /* 0x0000001fff037819 */ /* 0x000fc80000011404 */
[----:B------:R-:W-:-:S04]  /*0550*/  LEA.HI R3, R3, R4, RZ, 0x6 ;  /* 0x0000000403037211 */ /* 0x000fc800078f30ff */
[----:B------:R-:W-:Y:S02]  /*0560*/  SHF.R.S32.HI R3, RZ, 0x6, R3 ;  /* 0x00000006ff037819 */ /* 0x000fe40000011403 */
[----:B--2---:R-:W-:-:S04]  /*0570*/  IADD3 R8, R8, 0x3f, RZ ;  /* 0x0000003f08087810 */ /* 0x004fc80007ffe0ff */
[----:B------:R-:W-:Y:S01]  /*0580*/  SHF.R.S32.HI R7, RZ, 0x1f, R8 ;  /* 0x0000001fff077819 */ /* 0x000fe20000011408 */
[----:B----4-:R-:W-:Y:S01]  /*0590*/  IMAD.IADD R5, R6, 0x1, -R5 ;  /* 0x0000000106057824 */ /* 0x010fe200078e0a05 */
[----:B-----5:R-:W-:Y:S02]  /*05a0*/  IADD3 R0, R0, R2, R57 ;  /* 0x0000000200007210 */ /* 0x020fe40007ffe039 */
        /* <DEDUP_REMOVED lines=29> */
[----:B------:R-:W-:Y:S01]  /*0780*/  IADD3 R210, -R69, R210, RZ ;  /* 0x000000d245d27210 */ /* 0x000fe20007ffe1ff */
        /* <DEDUP_REMOVED lines=14> */
[----:B------:R-:W-:Y:S01]  /*0870*/  IADD3.X R17, R7, R19, R12, P0, !PT ;  /* 0x0000001307117210 */ /* 0x000fe200007fe40c */
[----:B----4-:R-:W-:Y:S01]  /*0880*/  IMAD R7, R5, R208, RZ ;  /* 0x000000d005077224 */ /* 0x010fe200078e02ff */
        /* <DEDUP_REMOVED lines=25> */
.L_x_6097:
[----:B------:R-:W-:Y:S05]  /*0a20*/  BSYNC B0 ;  /* 0x0000000000007941 */ /* 0x000fea0003800000 */
.L_x_6096:
        /* <DEDUP_REMOVED lines=20> */
.L_x_6099:
[----:B------:R-:W-:Y:S05]  /*0b70*/  BSYNC B0 ;  /* 0x0000000000007941 */ /* 0x000fea0003800000 */
.L_x_6098:
        /* <DEDUP_REMOVED lines=20> */
.L_x_6101:
[----:B------:R-:W-:Y:S05]  /*0cc0*/  BSYNC B0 ;  /* 0x0000000000007941 */ /* 0x000fea0003800000 */
.L_x_6100:
        /* <DEDUP_REMOVED lines=19> */
.L_x_6103:
[----:B------:R-:W-:Y:S05]  /*0e00*/  BSYNC B0 ;  /* 0x0000000000007941 */ /* 0x000fea0003800000 */
.L_x_6102:
        /* <DEDUP_REMOVED lines=16> */
[----:B------:R-:W-:Y:S05]  /*0f10*/  @P4 RET.REL.NODEC R206 `(_ZN5flash24flash_fwd_splitkv_kernelI23Flash_fwd_kernel_traitsILi192ELi64ELi64ELi4ELb0ELb0EN7cutlass10bfloat16_tE19Flash_kernel_traitsILi192ELi64ELi64ELi4ES3_EELb0ELb1ELb1ELb0ELb0ELb0ELb0ELb1EEEvNS_16Flash_fwd_paramsE) ;  /* 0xfffff0e0ce004950 */ /* 0x000fea0003c3ffff */
[----:B-1----:R-:W-:Y:S02]  /*0f20*/  MOV R5, 0x7f800000 ;  /* 0x7f80000000057802 */ /* 0x002fe40000000f00 */
[----:B------:R-:W-:-:S03]  /*0f30*/  MOV R207, 0x0 ;  /* 0x0000000000cf7802 */ /* 0x000fc60000000f00 */
[----:B------:R1:W-:Y:S01]  /*0f40*/  ST.E [R2.64+0xc0], R5 ;  /* 0x0000c00502007985 */ /* 0x0003e2000c101906 */
[----:B------:R-:W-:Y:S05]  /*0f50*/  RET.REL.NODEC R206 `(_ZN5flash24flash_fwd_splitkv_kernelI23Flash_fwd_kernel_traitsILi192ELi64ELi64ELi4ELb0ELb0EN7cutlass10bfloat16_tE19Flash_kernel_traitsILi192ELi64ELi64ELi4ES3_EELb0ELb1ELb1ELb0ELb0ELb0ELb0ELb1EEEvNS_16Flash_fwd_paramsE) ;  /* 0xfffff0a0ce007950 */ /* 0x000fea0003c3ffff */
.L_x_6095:
        /* <DEDUP_REMOVED lines=63> */
[----:B--2---:R-:W-:Y:S02]  /*1350*/  IABS R3, R208 ;  /* 0x000000d000037213 */ /* 0x004fe40000000000 */
[----:B----4-:R-:W-:-:S05]  /*1360*/  IADD3 R0, RZ, -R23, RZ ;  /* 0x80000017ff007210 */ /* 0x010fca0007ffe0ff */
[----:B-----5:R-:W-:Y:S01]  /*1370*/  IMAD R8, R0, R6, RZ ;  /* 0x0000000600087224 */ /* 0x020fe200078e02ff */
        /* <DEDUP_REMOVED lines=18> */
[----:B------:R-:W-:Y:S02]  /*14a0*/  SHF.R.S32.HI R8, RZ, 0x1f, R11 ;  /* 0x0000001fff087819 */ /* 0x000fe4000001140b */
        /* <DEDUP_REMOVED lines=8> */
[----:B------:R-:W-:Y:S02]  /*1530*/  IMAD R7, R13, R2, RZ ;  /* 0x000000020d077224 */ /* 0x000fe400078e02ff */
[----:B------:R-:W-:Y:S01]  /*1540*/  IMAD R13, R15, R11, RZ ;  /* 0x0000000b0f0d7224 */ /* 0x000fe200078e02ff */
[----:B------:R-:W-:Y:S01]  /*1550*/  IADD3 R17, R17, R4, RZ ;  /* 0x0000000411117210 */ /* 0x000fe20007ffe0ff */
        /* <DEDUP_REMOVED lines=9> */
.L_x_6105:
        /* <DEDUP_REMOVED lines=22> */
[----:B------:R-:W-:Y:S01]  /*1750*/  IMAD R0, R2, R7, R0 ;  /* 0x0000000702007224 */ /* 0x000fe200078e0200 */
[----:B------:R-:W-:Y:S01]  /*1760*/  @!P4 SHF.R.S32.HI R4, RZ, 0x1f, R12 ;  /* 0x0000001fff04c819 */ /* 0x000fe2000001140c */
[----:B----4-:R-:W-:-:S03]  /*1770*/  @!P4 IMAD R5, R65, R12, RZ ;  /* 0x0000000c4105c224 */ /* 0x010fc600078e02ff */
[----:B------:R-:W-:Y:S01]  /*1780*/  ISETP.GT.U32.AND P0, PT, R3, R0, PT ;  /* 0x000000000300720c */ /* 0x000fe20003f04070 */
[----:B------:R-:W-:Y:S02]  /*1790*/  @!P4 IMAD R4, R4, R64, R5 ;  /* 0x000000400404c224 */ /* 0x000fe400078e0205 */
[----:B------:R-:W-:Y:S01]  /*17a0*/  @!P4 IMAD.WIDE.U32 R10, R64, R12, RZ ;  /* 0x0000000c400ac225 */ /* 0x000fe200078e00ff */
[----:B-----5:R-:W-:-:S03]  /*17b0*/  @!P4 SHF.R.S32.HI R5, RZ, 0x1f, R8 ;  /* 0x0000001fff05c819 */ /* 0x020fc60000011408 */
[----:B------:R-:W-:Y:S01]  /*17c0*/  @P4 IMAD.WIDE.U32 R26, R64, R6, RZ ;  /* 0x00000006401a4225 */ /* 0x000fe200078e00ff */
[----:B------:R-:W-:-:S03]  /*17d0*/  @!P4 IADD3 R7, R11, R4, RZ ;  /* 0x000000040b07c210 */ /* 0x000fc60007ffe0ff */
[----:B------:R-:W-:Y:S02]  /*17e0*/  @P4 IMAD R11, R65, R6, RZ ;  /* 0x00000006410b4224 */ /* 0x000fe400078e02ff */
[-C--:B------:R-:W-:Y:S01]  /*17f0*/  @!P0 IADD3 R0, R0, -R3.reuse, RZ ;  /* 0x8000000300008210 */ /* 0x080fe20007ffe0ff */
[-C--:B---3--:R-:W-:Y:S02]  /*1800*/  @!P4 IMAD R4, R23, R8.reuse, RZ ;  /* 0x000000081704c224 */ /* 0x088fe400078e02ff */
[----:B------:R-:W-:Y:S01]  /*1810*/  @!P4 IMAD.MOV.U32 R6, RZ, RZ, R10 ;  /* 0x000000ffff06c224 */ /* 0x000fe200078e000a */
[----:B------:R-:W-:Y:S01]  /*1820*/  ISETP.GE.U32.AND P3, PT, R0, R3, PT ;  /* 0x000000030000720c */ /* 0x000fe20003f66070 */
[C---:B------:R-:W-:Y:S01]  /*1830*/  @!P4 IMAD R4, R22.reuse, R5, R4 ;  /* 0x000000051604c224 */ /* 0x040fe200078e0204 */
[----:B------:R-:W-:Y:S01]  /*1840*/  LEA R5, R133, 0xffffffc0, 0x6 ;  /* 0xffffffc085057811 */ /* 0x000fe200078e30ff */
[----:B------:R-:W-:Y:S01]  /*1850*/  @!P4 IMAD.WIDE.U32 R6, R22, R8, R6 ;  /* 0x000000081606c225 */ /* 0x000fe200078e0006 */
[----:B------:R-:W-:-:S02]  /*1860*/  LOP3.LUT R0, R208, R9, RZ, 0x3c, !PT ;  /* 0x00000009d0007212 */ /* 0x000fc400078e3cff */
[----:B------:R-:W-:Y:S01]  /*1870*/  @P4 IADD3 R11, R27, R11, RZ ;  /* 0x0000000b1b0b4210 */ /* 0x000fe20007ffe0ff */
[----:B------:R-:W-:Y:S01]  /*1880*/  @P4 IMAD.MOV.U32 R10, RZ, RZ, R26 ;  /* 0x000000ffff0a4224 */ /* 0x000fe200078e001a */
[----:B------:R-:W-:Y:S01]  /*1890*/  @!P4 MOV R10, R6 ;  /* 0x00000006000ac202 */ /* 0x000fe20000000f00 */
[----:B------:R-:W-:Y:S01]  /*18a0*/  @!P4 IMAD.IADD R11, R7, 0x1, R4 ;  /* 0x00000001070bc824 */ /* 0x000fe200078e0204 */
[----:B------:R-:W-:Y:S01]  /*18b0*/  SHF.R.S32.HI R3, RZ, 0x1f, R5 ;  /* 0x0000001fff037819 */ /* 0x000fe20000011405 */
[----:B------:R-:W-:Y:S01]  /*18c0*/  IMAD R6, R65, R5, RZ ;  /* 0x0000000541067224 */ /* 0x000fe200078e02ff */
[----:B------:R-:W-:Y:S02]  /*18d0*/  ISETP.GE.AND P2, PT, R0, RZ, PT ;  /* 0x000000ff0000720c */ /* 0x000fe40003f46270 */
[----:B------:R-:W-:Y:S02]  /*18e0*/  @!P0 IADD3 R2, R2, 0x1, RZ ;  /* 0x0000000102028810 */ /* 0x000fe40007ffe0ff */
[----:B------:R-:W-:Y:S01]  /*18f0*/  ISETP.NE.AND P0, PT, R9, RZ, PT ;  /* 0x000000ff0900720c */ /* 0x000fe20003f05270 */
[----:B------:R-:W-:Y:S01]  /*1900*/  @!P4 IMAD R4, R67, R12, RZ ;  /* 0x0000000c4304c224 */ /* 0x000fe200078e02ff */
[----:B------:R-:W-:Y:S01]  /*1910*/  @!P4 SHF.R.S32.HI R7, RZ, 0x1f, R12 ;  /* 0x0000001fff07c819 */ /* 0x000fe2000001140c */
[----:B------:R-:W-:-:S02]  /*1920*/  IMAD R6, R3, R64, R6 ;  /* 0x0000004003067224 */ /* 0x000fc400078e0206 */
[----:B------:R-:W-:Y:S01]  /*1930*/  IMAD.WIDE.U32 R10, R64, R5, R10 ;  /* 0x00000005400a7225 */ /* 0x000fe200078e000a */
[----:B------:R-:W-:-:S03]  /*1940*/  @P3 IADD3 R2, R2, 0x1, RZ ;  /* 0x0000000102023810 */ /* 0x000fc60007ffe0ff */
[----:B------:R-:W-:Y:S01]  /*1950*/  @!P4 IMAD R4, R7, R66, R4 ;  /* 0x000000420704c224 */ /* 0x000fe200078e0204 */
[----:B------:R-:W-:Y:S01]  /*1960*/  IADD3 R7, R11, R6, RZ ;  /* 0x000000060b077210 */ /* 0x000fe20007ffe0ff */
[----:B------:R-:W-:Y:S01]  /*1970*/  @!P4 IMAD.WIDE.U32 R22, R66, R12, RZ ;  /* 0x0000000c4216c225 */ /* 0x000fe200078e00ff */
[----:B------:R-:W-:Y:S02]  /*1980*/  MOV R11, R2 ;  /* 0x00000002000b7202 */ /* 0x000fe40000000f00 */
[----:B------:R-:W-:Y:S01]  /*1990*/  @P4 IADD3 R12, R12, R13, RZ ;  /* 0x0000000d0c0c4210 */ /* 0x000fe20007ffe0ff */
[----:B------:R-:W-:Y:S01]  /*19a0*/  @!P4 IMAD R0, R17, R8, RZ ;  /* 0x000000081100c224 */ /* 0x000fe200078e02ff */
[----:B------:R-:W-:Y:S01]  /*19b0*/  @!P4 SHF.R.S32.HI R13, RZ, 0x1f, R8 ;  /* 0x0000001fff0dc819 */ /* 0x000fe20000011408 */
[----:B------:R-:W-:Y:S01]  /*19c0*/  @!P4 IMAD.IADD R23, R23, 0x1, R4 ;  /* 0x000000011717c824 */ /* 0x000fe200078e0204 */
[----:B------:R-:W-:Y:S02]  /*19d0*/  @!P2 IADD3 R11, -R11, RZ, RZ ;  /* 0x000000ff0b0ba210 */ /* 0x000fe40007ffe1ff */
[----:B------:R-:W-:Y:S01]  /*19e0*/  @!P0 LOP3.LUT R11, RZ, R9, RZ, 0x33, !PT ;  /* 0x00000009ff0b8212 */ /* 0x000fe200078e33ff */
[----:B------:R-:W-:-:S02]  /*19f0*/  @!P4 IMAD R0, R16, R13, R0 ;  /* 0x0000000d1000c224 */ /* 0x000fc400078e0200 */
[----:B------:R-:W-:Y:S01]  /*1a00*/  @!P4 IMAD.WIDE.U32 R16, R16, R8, R22 ;  /* 0x000000081010c225 */ /* 0x000fe200078e0016 */
[----:B------:R-:W-:-:S03]  /*1a10*/  SHF.R.S32.HI R8, RZ, 0x1f, R11 ;  /* 0x0000001fff087819 */ /* 0x000fc6000001140b */
[----:B------:R-:W-:Y:S02]  /*1a20*/  IMAD.MOV.U32 R6, RZ, RZ, R10 ;  /* 0x000000ffff067224 */ /* 0x000fe400078e000a */
[----:B------:R-:W-:Y:S02]  /*1a30*/  IMAD R9, R15, R11, RZ ;  /* 0x0000000b0f097224 */ /* 0x000fe400078e02ff */
[-C--:B------:R-:W-:Y:S02]  /*1a40*/  @P4 IMAD R27, R67, R12.reuse, RZ ;  /* 0x0000000c431b4224 */ /* 0x080fe400078e02ff */
[----:B------:R-:W-:-:S04]  /*1a50*/  @P4 IMAD.WIDE.U32 R28, R66, R12, RZ ;  /* 0x0000000c421c4225 */ /* 0x000fc800078e00ff */
[----:B------:R-:W-:-:S04]  /*1a60*/  IMAD.WIDE.U32 R6, R14, R11, R6 ;  /* 0x0000000b0e067225 */ /* 0x000fc800078e0006 */
[----:B------:R-:W-:Y:S01]  /*1a70*/  IMAD R9, R14, R8, R9 ;  /* 0x000000080e097224 */ /* 0x000fe200078e0209 */
[----:B------:R-:W-:Y:S01]  /*1a80*/  @P4 IADD3 R27, R29, R27, RZ ;  /* 0x0000001b1d1b4210 */ /* 0x000fe20007ffe0ff */
[----:B------:R-:W-:Y:S01]  /*1a90*/  @P4 IMAD.MOV.U32 R2, RZ, RZ, R28 ;  /* 0x000000ffff024224 */ /* 0x000fe200078e001c */
[----:B------:R-:W-:Y:S01]  /*1aa0*/  @!P4 IADD3 R27, R17, R0, RZ ;  /* 0x00000000111bc210 */ /* 0x000fe20007ffe0ff */
[----:B------:R-:W-:Y:S01]  /*1ab0*/  IMAD.MOV.U32 R0, RZ, RZ, R6 ;  /* 0x000000ffff007224 */ /* 0x000fe200078e0006 */
[----:B------:R-:W-:Y:S02]  /*1ac0*/  IADD3 R7, R7, R9, RZ ;  /* 0x0000000907077210 */ /* 0x000fe40007ffe0ff */
[----:B------:R-:W-:Y:S02]  /*1ad0*/  @!P4 MOV R2, R16 ;  /* 0x000000100002c202 */ /* 0x000fe40000000f00 */
[----:B------:R-:W-:Y:S02]  /*1ae0*/  MOV R9, R5 ;  /* 0x0000000500097202 */ /* 0x000fe40000000f00 */
.L_x_6106:
[----:B-1----:R-:W-:Y:S05]  /*1af0*/  BSYNC B0 ;  /* 0x0000000000007941 */ /* 0x002fea0003800000 */
.L_x_6104:
[----:B------:R-:W-:Y:S01]  /*1b00*/  ISETP.NE.AND P0, PT, R209, -0x1, PT ;  /* 0xffffffffd100780c */ /* 0x000fe20003f05270 */
[----:B------:R-:W2:Y:S04]  /*1b10*/  LD.E.64 R172, [R18.64+0x30] ;  /* 0x0000300612ac7980 */ /* 0x000ea8000c101b00 */
[----:B------:R-:W3:Y:S04]  /*1b20*/  LD.E R79, [R18.64+0xc0] ;  /* 0x0000c006124f7980 */ /* 0x000ee8000c101900 */
[----:B------:R-:W4:Y:S04]  /*1b30*/  LD.E.64 R22, [R18.64+0x48] ;  /* 0x0000480612167980 */ /* 0x000f28000c101b00 */
[----:B------:R-:W3:Y:S04]  /*1b40*/  @!P0 LD.E.64 R16, [R18.64+0x18] ;  /* 0x0000180612108980 */ /* 0x000ee8000c101b00 */
[----:B------:R-:W4:Y:S04]  /*1b50*/  LD.E.64 R14, [R18.64+0x10] ;  /* 0x00001006120e7980 */ /* 0x000f28000c101b00 */
[----:B------:R1:W5:Y:S04]  /*1b60*/  @P1 LD.E R20, [R20.64] ;  /* 0x0000000614141980 */ /* 0x000368000c101900 */
[----:B------:R-:W4:Y:S04]  /*1b70*/  LD.E.64 R166, [R18.64+0x8] ;  /* 0x0000080612a67980 */ /* 0x000f28000c101b00 */
        /* <DEDUP_REMOVED lines=9> */
[----:B-1----:R-:W-:-:S03]  /*1c10*/  IMAD.IADD R21, R73, 0x1, -R6 ;  /* 0x0000000149157824 */ /* 0x002fc600078e0a06 */
[----:B------:R-:W-:Y:S02]  /*1c20*/  IADD3 R28, P2, R12, R2, RZ ;  /* 0x000000020c1c7210 */ /* 0x000fe40007f5e0ff */
[----:B------:R-:W-:Y:S01]  /*1c30*/  SHF.R.S32.HI R13, RZ, 0x1f, R12 ;  /* 0x0000001fff0d7819 */ /* 0x000fe2000001140c */
[-C--:B------:R-:W-:Y:S02]  /*1c40*/  IMAD R2, R3, R66.reuse, RZ ;  /* 0x0000004203027224 */ /* 0x080fe400078e02ff */
[----:B------:R-:W-:Y:S01]  /*1c50*/  IMAD.SHL.U32 R3, R158, 0x40, RZ ;  /* 0x000000409e037824 */ /* 0x000fe200078e00ff */
[----:B------:R-:W-:Y:S01]  /*1c60*/  SHF.R.S32.HI R6, RZ, 0x1f, R21 ;  /* 0x0000001fff067819 */ /* 0x000fe20000011415 */
[----:B------:R-:W-:Y:S01]  /*1c70*/  IMAD.X R29, R13, 0x1, R27, P2 ;  /* 0x000000010d1d7824 */ /* 0x000fe200010e061b */
[----:B------:R-:W-:Y:S01]  /*1c80*/  SHF.R.S32.HI R71, RZ, 0x4, R4 ;  /* 0x00000004ff477819 */ /* 0x000fe20000011404 */
[----:B------:R-:W-:Y:S01]  /*1c90*/  IMAD R2, R9, R67, R2 ;  /* 0x0000004309027224 */ /* 0x000fe200078e0202 */
[----:B------:R-:W-:Y:S01]  /*1ca0*/  LOP3.LUT R3, R3, 0x1c0, RZ, 0xc0, !PT ;  /* 0x000001c003037812 */ /* 0x000fe200078ec0ff */
[----:B------:R-:W-:Y:S01]  /*1cb0*/  IMAD.WIDE.U32 R28, R9, R66, R28 ;  /* 0x00000042091c7225 */ /* 0x000fe200078e001c */
[----:B------:R-:W-:-:S02]  /*1cc0*/  LEA.HI R9, R6, R21, RZ, 0x3 ;  /* 0x0000001506097211 */ /* 0x000fc400078f18ff */
[----:B------:R-:W-:Y:S02]  /*1cd0*/  LOP3.LUT R27, R3, 0x38, R12, 0xf8, !PT ;  /* 0x00000038031b7812 */ /* 0x000fe400078ef80c */
[----:B------:R-:W-:Y:S02]  /*1ce0*/  SHF.R.U32.HI R156, RZ, 0x3, R3 ;  /* 0x00000003ff9c7819 */ /* 0x000fe40000011603 */
[----:B------:R-:W-:Y:S02]  /*1cf0*/  LOP3.LUT R6, R9, 0xfffffff8, RZ, 0xc0, !PT ;  /* 0xfffffff809067812 */ /* 0x000fe400078ec0ff */
[----:B------:R-:W-:-:S03]  /*1d00*/  LEA.HI R3, R4, R71, RZ, 0x1 ;  /* 0x0000004704037211 */ /* 0x000fc600078f08ff */
[----:B------:R-:W-:Y:S01]  /*1d10*/  IMAD.IADD R6, R21, 0x1, -R6 ;  /* 0x0000000115067824 */ /* 0x000fe200078e0a06 */
[----:B------:R-:W-:Y:S02]  /*1d20*/  LOP3.LUT R10, R3, 0xfffffffe, RZ, 0xc0, !PT ;  /* 0xfffffffe030a7812 */ /* 0x000fe400078ec0ff */
[----:B------:R-:W-:Y:S01]  /*1d30*/  LEA.HI R4, R68, R73, RZ, 0x6 ;  /* 0x0000004944047211 */ /* 0x000fe200078f30ff */
[----:B------:R-:W-:Y:S02]  /*1d40*/  IMAD.SHL.U32 R55, R6, 0x40, RZ ;  /* 0x0000004006377824 */ /* 0x000fe400078e00ff */
[----:B------:R-:W-:Y:S02]  /*1d50*/  IMAD.IADD R71, R71, 0x1, -R10 ;  /* 0x0000000147477824 */ /* 0x000fe400078e0a0a */
[----:B------:R-:W-:Y:S01]  /*1d60*/  IMAD.SHL.U32 R3, R4, 0x8, RZ ;  /* 0x0000000804037824 */ /* 0x000fe200078e00ff */
[----:B------:R-:W-:Y:S01]  /*1d70*/  LOP3.LUT R55, R55, 0x1c0, RZ, 0xc0, !PT ;  /* 0x000001c037377812 */ /* 0x000fe200078ec0ff */
[----:B------:R-:W-:Y:S01]  /*1d80*/  IMAD.SHL.U32 R4, R71, 0x8, RZ ;  /* 0x0000000847047824 */ /* 0x000fe200078e00ff */
[----:B------:R-:W-:-:S02]  /*1d90*/  SHF.R.S32.HI R72, RZ, 0x1f, R205 ;  /* 0x0000001fff487819 */ /* 0x000fc400000114cd */
[----:B------:R-:W-:Y:S02]  /*1da0*/  LOP3.LUT R156, R27, R156, RZ, 0x3c, !PT ;  /* 0x0000009c1b9c7212 */ /* 0x000fe400078e3cff */
[----:B------:R-:W-:Y:S02]  /*1db0*/  LOP3.LUT R4, R55, 0x8, R4, 0xf8, !PT ;  /* 0x0000000837047812 */ /* 0x000fe400078ef804 */
[----:B------:R-:W-:Y:S01]  /*1dc0*/  SHF.R.U32.HI R55, RZ, 0x3, R55 ;  /* 0x00000003ff377819 */ /* 0x000fe20000011637 */
[----:B------:R-:W-:Y:S01]  /*1dd0*/  IMAD.IADD R27, R29, 0x1, R2 ;  /* 0x000000011d1b7824 */ /* 0x000fe200078e0202 */
[----:B------:R-:W-:Y:S01]  /*1de0*/  LOP3.LUT R156, R156, 0xfffffe00, R3, 0xf8, !PT ;  /* 0xfffffe009c9c7812 */ /* 0x000fe200078ef803 */
[----:B------:R-:W-:Y:S01]  /*1df0*/  IMAD.MOV.U32 R26, RZ, RZ, R28 ;  /* 0x000000ffff1a7224 */ /* 0x000fe200078e001c */
[----:B------:R-:W-:Y:S01]  /*1e00*/  LOP3.LUT R55, R4, R55, RZ, 0x3c, !PT ;  /* 0x0000003704377212 */ /* 0x000fe200078e3cff */
[----:B------:R-:W-:Y:S02]  /*1e10*/  IMAD R3, R25, R11, RZ ;  /* 0x0000000b19037224 */ /* 0x000fe400078e02ff */
[----:B------:R-:W-:-:S02]  /*1e20*/  IMAD.SHL.U32 R10, R9, 0x40, RZ ;  /* 0x00000040090a7824 */ /* 0x000fc400078e00ff */
[----:B------:R-:W-:-:S03]  /*1e30*/  IMAD R2, R8, R24, R3 ;  /* 0x0000001808027224 */ /* 0x000fc600078e0203 */
[----:B------:R-:W-:Y:S02]  /*1e40*/  LOP3.LUT R55, R55, 0xfffffe00, R10, 0xf8, !PT ;  /* 0xfffffe0037377812 */ /* 0x000fe400078ef80a */
[----:B------:R-:W-:Y:S01]  /*1e50*/  IADD3 R10, R12, 0x40, RZ ;  /* 0x000000400c0a7810 */ /* 0x000fe20007ffe0ff */
[----:B------:R-:W-:Y:S01]  /*1e60*/  IMAD.WIDE.U32 R24, R11, R24, R26 ;  /* 0x000000180b187225 */ /* 0x000fe200078e001a */
[----:B------:R-:W-:Y:S02]  /*1e70*/  SHF.R.S32.HI R157, RZ, 0x1f, R208 ;  /* 0x0000001fff9d7819 */ /* 0x000fe400000114d0 */
[----:B------:R-:W-:Y:S01]  /*1e80*/  SHF.R.S32.HI R159, RZ, 0x1f, R158 ;  /* 0x0000001fff9f7819 */ /* 0x000fe2000001149e */
[----:B------:R-:W-:Y:S02]  /*1e90*/  IMAD.IADD R25, R25, 0x1, R2 ;  /* 0x0000000119197824 */ /* 0x000fe400078e0202 */
[----:B------:R-:W-:-:S04]  /*1ea0*/  IMAD R165, R67, R158, RZ ;  /* 0x0000009e43a57224 */ /* 0x000fc800078e02ff */
[----:B------:R-:W-:Y:S02]  /*1eb0*/  IMAD R165, R159, R66, R165 ;  /* 0x000000429fa57224 */ /* 0x000fe400078e02a5 */
        /* <DEDUP_REMOVED lines=9> */
[C---:B------:R-:W-:Y:S01]  /*1f50*/  IMAD.SHL.U32 R200, R64.reuse, 0x10, RZ ;  /* 0x0000001040c87824 */ /* 0x040fe200078e00ff */
[----:B------:R-:W-:Y:S01]  /*1f60*/  SHF.L.U64.HI R201, R64, 0x4, R65 ;  /* 0x0000000440c97819 */ /* 0x000fe20000010241 */
[C---:B------:R-:W-:Y:S01]  /*1f70*/  IMAD.SHL.U32 R198, R66.reuse, 0x10, RZ ;  /* 0x0000001042c67824 */ /* 0x040fe200078e00ff */
[----:B------:R-:W-:Y:S01]  /*1f80*/  SHF.L.U64.HI R199, R66, 0x4, R67 ;  /* 0x0000000442c77819 */ /* 0x000fe20000010243 */
[----:B------:R-:W-:Y:S01]  /*1f90*/  IMAD.IADD R74, R73, 0x1, -R74 ;  /* 0x00000001494a7824 */ /* 0x000fe200078e0a4a */
        /* <DEDUP_REMOVED lines=13> */
[----:B------:R-:W-:Y:S01]  /*2070*/  @!P0 IMAD.IADD R3, R17, 0x1, R4 ;  /* 0x0000000111038824 */ /* 0x000fe200078e0204 */
[----:B------:R-:W-:-:S03]  /*2080*/  ISETP.GE.AND P0, PT, R10, R79, PT ;  /* 0x0000004f0a00720c */ /* 0x000fc60003f06270 */
[----:B------:R-:W-:Y:S01]  /*2090*/  IMAD.X R17, R13, 0x1, R3, P2 ;  /* 0x000000010d117824 */ /* 0x000fe200010e0603 */
[----:B------:R-:W-:Y:S02]  /*20a0*/  SEL R3, RZ, 0xffffffff, P0 ;  /* 0xffffffffff037807 */ /* 0x000fe40000000000 */
[----:B------:R-:W-:-:S03]  /*20b0*/  ISETP.GE.AND P3, PT, R12, R79, PT ;  /* 0x0000004f0c00720c */ /* 0x000fc60003f66270 */
[----:B------:R-:W-:Y:S01]  /*20c0*/  IMAD.SHL.U32 R3, R3, 0x2, RZ ;  /* 0x0000000203037824 */ /* 0x000fe200078e00ff */
[----:B------:R-:W-:Y:S01]  /*20d0*/  SEL R4, RZ, 0x1, P3 ;  /* 0x00000001ff047807 */ /* 0x000fe20001800000 */
[----:B----4-:R-:W-:-:S03]  /*20e0*/  IMAD R9, R23, R208, RZ ;  /* 0x000000d017097224 */ /* 0x010fc600078e02ff */
[----:B------:R-:W-:Y:S01]  /*20f0*/  LOP3.LUT R4, R3, 0x2, R4, 0xe2, !PT ;  /* 0x0000000203047812 */ /* 0x000fe200078ee204 */
[----:B------:R-:W-:Y:S01]  /*2100*/  IMAD R2, R22, R157, R9 ;  /* 0x0000009d16027224 */ /* 0x000fe200078e0209 */
[----:B------:R-:W-:Y:S01]  /*2110*/  SHF.R.S32.HI R3, RZ, 0x1f, R76 ;  /* 0x0000001fff037819 */ /* 0x000fe2000001144c */
[----:B------:R-:W-:-:S03]  /*2120*/  IMAD.WIDE.U32 R22, R208, R22, R16 ;  /* 0x00000016d0167225 */ /* 0x000fc600078e0010 */
[----:B------:R-:W-:Y:S01]  /*2130*/  LEA.HI R3, R3, R76, RZ, 0x6 ;  /* 0x0000004c03037211 */ /* 0x000fe200078f30ff */
[----:B------:R-:W-:-:S03]  /*2140*/  IMAD.WIDE.U32 R16, R158, R66, R24 ;  /* 0x000000429e107225 */ /* 0x000fc600078e0018 */
[----:B------:R-:W-:Y:S01]  /*2150*/  SHF.R.S32.HI R3, RZ, 0x6, R3 ;  /* 0x00000006ff037819 */ /* 0x000fe20000011403 */
[----:B------:R-:W-:Y:S01]  /*2160*/  IMAD.IADD R165, R17, 0x1, R165 ;  /* 0x0000000111a57824 */ /* 0x000fe200078e02a5 */
[----:B------:R-:W-:Y:S02]  /*2170*/  LEA R164, P0, R16, R14, 0x1 ;  /* 0x0000000e10a47211 */ /* 0x000fe400078008ff */
[----:B------:R-:W-:Y:S02]  /*2180*/  IMNMX R100, R202, R3, !PT ;  /* 0x00000003ca647217 */ /* 0x000fe40007800200 */
[----:B------:R-:W-:Y:S02]  /*2190*/  LEA.HI.X R165, R16, R15, R165, 0x1, P0 ;  /* 0x0000000f10a57211 */ /* 0x000fe400000f0ca5 */
[----:B------:R-:W-:Y:S01]  /*21a0*/  IADD3 R160, P0, R12, R0, RZ ;  /* 0x000000000ca07210 */ /* 0x000fe20007f1e0ff */
[----:B------:R-:W-:Y:S01]  /*21b0*/  @!P1 IMAD.MOV.U32 R20, RZ, RZ, RZ ;  /* 0x000000ffff149224 */ /* 0x000fe200078e00ff */
[----:B------:R-:W-:-:S02]  /*21c0*/  ISETP.GT.AND P1, PT, R133, R100, PT ;  /* 0x000000648500720c */ /* 0x000fc40003f24270 */
[----:B------:R-:W-:Y:S01]  /*21d0*/  IADD3 R9, R12, 0x80, RZ ;  /* 0x000000800c097810 */ /* 0x000fe20007ffe0ff */
[----:B------:R-:W-:Y:S02]  /*21e0*/  IMAD.X R161, R13, 0x1, R7, P0 ;  /* 0x000000010da17824 */ /* 0x000fe400000e0607 */
[----:B------:R-:W-:Y:S01]  /*21f0*/  IMAD R171, R169, R172, RZ ;  /* 0x000000aca9ab7224 */ /* 0x000fe200078e02ff */
[----:B------:R-:W-:Y:S01]  /*2200*/  ISETP.GE.AND P2, PT, R9, R79, PT ;  /* 0x0000004f0900720c */ /* 0x000fe20003f46270 */
[----:B------:R-:W-:-:S04]  /*2210*/  IMAD.WIDE.U32 R160, R158, R64, R160 ;  /* 0x000000409ea07225 */ /* 0x000fc800078e00a0 */
[----:B------:R-:W-:Y:S01]  /*2220*/  IMAD.IADD R23, R23, 0x1, R2 ;  /* 0x0000000117177824 */ /* 0x000fe200078e0202 */
[----:B------:R-:W-:Y:S01]  /*2230*/  SEL R75, RZ, 0x4, P2 ;  /* 0x00000004ff4b7807 */ /* 0x000fe20001000000 */
[----:B------:R-:W-:Y:S01]  /*2240*/  IMAD R171, R168, R173, R171 ;  /* 0x000000ada8ab7224 */ /* 0x000fe200078e02ab */
[----:B------:R-:W-:Y:S01]  /*2250*/  LEA R204, P0, R160, R166, 0x1 ;  /* 0x000000a6a0cc7211 */ /* 0x000fe200078008ff */
[----:B------:R-:W-:Y:S02]  /*2260*/  IMAD.IADD R163, R161, 0x1, R163 ;  /* 0x00000001a1a37824 */ /* 0x000fe400078e02a3 */
[----:B------:R-:W-:Y:S01]  /*2270*/  IMAD.WIDE.U32 R168, R168, R172, R22 ;  /* 0x000000aca8a87225 */ /* 0x000fe200078e0016 */
[----:B------:R-:W-:Y:S02]  /*2280*/  LOP3.LUT R75, R4, R75, RZ, 0xfc, !PT ;  /* 0x0000004b044b7212 */ /* 0x000fe400078efcff */
        /* <DEDUP_REMOVED lines=16> */
[C---:B------:R-:W-:Y:S01]  /*2390*/  IMAD.WIDE.U32 R176, R66.reuse, 0x60, RZ ;  /* 0x0000006042b07825 */ /* 0x040fe200078e00ff */
        /* <DEDUP_REMOVED lines=138> */
.L_x_6201:
        /* <DEDUP_REMOVED lines=19> */
.L_x_6109:
[----:B------:R-:W-:Y:S05]  /*2d70*/  BSYNC B0 ;  /* 0x0000000000007941 */ /* 0x000fea0003800000 */
.L_x_6108:
        /* <DEDUP_REMOVED lines=18> */
.L_x_6111:
[----:B------:R-:W-:Y:S05]  /*2ea0*/  BSYNC B0 ;  /* 0x0000000000007941 */ /* 0x000fea0003800000 */
.L_x_6110:
        /* <DEDUP_REMOVED lines=18> */
.L_x_6113:
[----:B------:R-:W-:Y:S05]  /*2fd0*/  BSYNC B0 ;  /* 0x0000000000007941 */ /* 0x000fea0003800000 */
.L_x_6112:
        /* <DEDUP_REMOVED lines=18> */
.L_x_6115:
[----:B------:R-:W-:Y:S05]  /*3100*/  BSYNC B0 ;  /* 0x0000000000007941 */ /* 0x000fea0003800000 */
.L_x_6114:
        /* <DEDUP_REMOVED lines=65> */
.L_x_6122:
[----:B------:R-:W-:Y:S05]  /*3520*/  BSYNC B0 ;  /* 0x0000000000007941 */ /* 0x000fea0003800000 */
.L_x_6121:
        /* <DEDUP_REMOVED lines=50> */
.L_x_6124:
[----:B------:R-:W-:Y:S05]  /*3850*/  BSYNC B0 ;  /* 0x0000000000007941 */ /* 0x000fea0003800000 */
.L_x_6123:
        /* <DEDUP_REMOVED lines=49> */
.L_x_6120:
[----:B------:R-:W-:Y:S05]  /*3b70*/  BSYNC B1 ;  /* 0x0000000000017941 */ /* 0x000fea0003800000 */
.L_x_6119:
        /* <DEDUP_REMOVED lines=63> */
.L_x_6128:
[----:B------:R-:W-:Y:S05]  /*3f70*/  BSYNC B0 ;  /* 0x0000000000007941 */ /* 0x000fea0003800000 */
.L_x_6127:
        /* <DEDUP_REMOVED lines=53> */
.L_x_6130:
[----:B------:R-:W-:Y:S05]  /*42d0*/  BSYNC B0 ;  /* 0x0000000000007941 */ /* 0x000fea0003800000 */
.L_x_6129:
        /* <DEDUP_REMOVED lines=52> */
.L_x_6126:
[----:B------:R-:W-:Y:S05]  /*4620*/  BSYNC B1 ;  /* 0x0000000000017941 */ /* 0x000fea0003800000 */
.L_x_6125:
        /* <DEDUP_REMOVED lines=63> */
.L_x_6134:
[----:B------:R-:W-:Y:S05]  /*4a20*/  BSYNC B0 ;  /* 0x0000000000007941 */ /* 0x000fea0003800000 */
.L_x_6133:
        /* <DEDUP_REMOVED lines=53> */
.L_x_6136:
[----:B------:R-:W-:Y:S05]  /*4d80*/  BSYNC B0 ;  /* 0x0000000000007941 */ /* 0x000fea0003800000 */
.L_x_6135:
        /* <DEDUP_REMOVED lines=52> */
.L_x_6132:
[----:B------:R-:W-:Y:S05]  /*50d0*/  BSYNC B1 ;  /* 0x0000000000017941 */ /* 0x000fea0003800000 */
.L_x_6131:
        /* <DEDUP_REMOVED lines=65> */
.L_x_6140:
[----:B------:R-:W-:Y:S05]  /*54f0*/  BSYNC B0 ;  /* 0x0000000000007941 */ /* 0x000fea0003800000 */
.L_x_6139:
        /* <DEDUP_REMOVED lines=53> */
.L_x_6142:
[----:B------:R-:W-:Y:S05]  /*5850*/  BSYNC B0 ;  /* 0x0000000000007941 */ /* 0x000fea0003800000 */
.L_x_6141:
        /* <DEDUP_REMOVED lines=52> */
.L_x_6138:
[----:B------:R-:W-:Y:S05]  /*5ba0*/  BSYNC B1 ;  /* 0x0000000000017941 */ /* 0x000fea0003800000 */
.L_x_6137:
[----:B------:R-:W2:Y:S02]  /*5bb0*/  LD.E R3, [R18.64+0xd0] ;  /* 0x0000d00612037980 */ /* 0x000ea4000c101900 */
[----:B--2---:R-:W-:Y:S05]  /*5bc0*/  IMAD.U32 R3, R3, -0x20, RZ ;  /* 0xffffffe003037824 */ /* 0x004fea00078e00ff */
[C---:B------:R-:W-:Y:S02]  /*5bd0*/  LEA R16, P1, R3.reuse, R16, 0x1 ;  /* 0x0000001003107211 */ /* 0x040fe400078208ff */
[C---:B------:R-:W-:Y:S02]  /*5be0*/  LEA R58, P0, R3.reuse, R58, 0x1 ;  /* 0x0000003a033a7211 */ /* 0x040fe400078008ff */
[C---:B------:R-:W-:Y:S02]  /*5bf0*/  LEA.HI.X.SX32 R17, R3.reuse, R17, 0x1, P1 ;  /* 0x0000001103117211 */ /* 0x040fe400008f0eff */
[----:B------:R-:W-:Y:S01]  /*5c00*/  LEA.HI.X.SX32 R59, R3, R59, 0x1, P0 ;  /* 0x0000003b033b7211 */ /* 0x000fe200000f0eff */
[----:B------:R-:W-:-:S05]  /*5c10*/  BRA `(.L_x_6143) ;  /* 0x00004ec000007947 */ /* 0x000fca0003800000 */
.L_x_6118:
        /* <DEDUP_REMOVED lines=89> */
.L_x_6149:
[----:B------:R-:W-:Y:S05]  /*61b0*/  BSYNC B0 ;  /* 0x0000000000007941 */ /* 0x000fea0003800000 */
.L_x_6148:
[----:B-----5:R2:W-:Y:S02]  /*61c0*/  ST.E.128 [R130.64], R48 ;  /* 0x0000003082007985 */ /* 0x0205e4000c101d06 */
.L_x_6147:
[----:B------:R-:W-:Y:S05]  /*61d0*/  BSYNC B1 ;  /* 0x0000000000017941 */ /* 0x000fea0003800000 */
.L_x_6146:
        /* <DEDUP_REMOVED lines=87> */
.L_x_6153:
[----:B------:R-:W-:Y:S05]  /*6750*/  BSYNC B0 ;  /* 0x0000000000007941 */ /* 0x000fea0003800000 */
.L_x_6152:
[----:B-----5:R3:W-:Y:S02]  /*6760*/  ST.E.128 [R130.64+0x80], R48 ;  /* 0x0000803082007985 */ /* 0x0207e4000c101d06 */
.L_x_6151:
[----:B------:R-:W-:Y:S05]  /*6770*/  BSYNC B1 ;  /* 0x0000000000017941 */ /* 0x000fea0003800000 */
.L_x_6150:
        /* <DEDUP_REMOVED lines=86> */
.L_x_6155:
[----:B------:R-:W-:Y:S05]  /*6ce0*/  BSYNC B0 ;  /* 0x0000000000007941 */ /* 0x000fea0003800000 */
.L_x_6154:
[----:B-----5:R3:W-:Y:S02]  /*6cf0*/  ST.E.128 [R130.64+0x100], R48 ;  /* 0x0001003082007985 */ /* 0x0207e4000c101d06 */
.L_x_6145:
[----:B------:R-:W-:Y:S05]  /*6d00*/  BSYNC B2 ;  /* 0x0000000000027941 */ /* 0x000fea0003800000 */
.L_x_6144:
        /* <DEDUP_REMOVED lines=97> */
.L_x_6161:
[----:B------:R-:W-:Y:S05]  /*7320*/  BSYNC B0 ;  /* 0x0000000000007941 */ /* 0x000fea0003800000 */
.L_x_6160:
[C---:B------:R-:W-:Y:S04]  /*7330*/  LEA R2, P0, R200.reuse, R130, 0x1 ;  /* 0x00000082c8027211 */ /* 0x040fe800078008ff */
[----:B------:R-:W-:Y:S05]  /*7340*/  LEA.HI.X R3, R200, R131, R201, 0x1, P0 ;  /* 0x00000083c8037211 */ /* 0x000fea00000f0cc9 */
[----:B-----5:R3:W-:Y:S04]  /*7350*/  ST.E.128 [R2.64], R48 ;  /* 0x0000003002007985 */ /* 0x0207e8000c101d06 */
.L_x_6159:
[----:B------:R-:W-:Y:S05]  /*7360*/  BSYNC B1 ;  /* 0x0000000000017941 */ /* 0x000fea0003800000 */
.L_x_6158:
        /* <DEDUP_REMOVED lines=92> */
.L_x_6165:
[----:B------:R-:W-:Y:S05]  /*7930*/  BSYNC B0 ;  /* 0x0000000000007941 */ /* 0x000fea0003800000 */
.L_x_6164:
[C---:B------:R-:W-:Y:S04]  /*7940*/  LEA R2, P0, R95.reuse, R130, 0x1 ;  /* 0x000000825f027211 */ /* 0x040fe800078008ff */
[----:B------:R-:W-:Y:S05]  /*7950*/  LEA.HI.X R3, R95, R131, R96, 0x1, P0 ;  /* 0x000000835f037211 */ /* 0x000fea00000f0c60 */
[----:B-----5:R3:W-:Y:S04]  /*7960*/  ST.E.128 [R2.64], R48 ;  /* 0x0000003002007985 */ /* 0x0207e8000c101d06 */
.L_x_6163:
[----:B------:R-:W-:Y:S05]  /*7970*/  BSYNC B1 ;  /* 0x0000000000017941 */ /* 0x000fea0003800000 */
.L_x_6162:
        /* <DEDUP_REMOVED lines=91> */
.L_x_6167:
[----:B------:R-:W-:Y:S05]  /*7f30*/  BSYNC B0 ;  /* 0x0000000000007941 */ /* 0x000fea0003800000 */
.L_x_6166:
[C---:B------:R-:W-:Y:S04]  /*7f40*/  LEA R2, P0, R91.reuse, R130, 0x1 ;  /* 0x000000825b027211 */ /* 0x040fe800078008ff */
[----:B------:R-:W-:Y:S05]  /*7f50*/  LEA.HI.X R3, R91, R131, R92, 0x1, P0 ;  /* 0x000000835b037211 */ /* 0x000fea00000f0c5c */
[----:B-----5:R3:W-:Y:S04]  /*7f60*/  ST.E.128 [R2.64], R48 ;  /* 0x0000003002007985 */ /* 0x0207e8000c101d06 */
.L_x_6157:
[----:B------:R-:W-:Y:S05]  /*7f70*/  BSYNC B2 ;  /* 0x0000000000027941 */ /* 0x000fea0003800000 */
.L_x_6156:
        /* <DEDUP_REMOVED lines=97> */
.L_x_6173:
[----:B------:R-:W-:Y:S05]  /*8590*/  BSYNC B0 ;  /* 0x0000000000007941 */ /* 0x000fea0003800000 */
.L_x_6172:
[C---:B------:R-:W-:Y:S04]  /*85a0*/  LEA R2, P0, R97.reuse, R130, 0x1 ;  /* 0x0000008261027211 */ /* 0x040fe800078008ff */
[----:B------:R-:W-:Y:S05]  /*85b0*/  LEA.HI.X R3, R97, R131, R98, 0x1, P0 ;  /* 0x0000008361037211 */ /* 0x000fea00000f0c62 */
[----:B-----5:R3:W-:Y:S04]  /*85c0*/  ST.E.128 [R2.64], R48 ;  /* 0x0000003002007985 */ /* 0x0207e8000c101d06 */
.L_x_6171:
[----:B------:R-:W-:Y:S05]  /*85d0*/  BSYNC B1 ;  /* 0x0000000000017941 */ /* 0x000fea0003800000 */
.L_x_6170:
        /* <DEDUP_REMOVED lines=92> */
.L_x_6177:
[----:B------:R-:W-:Y:S05]  /*8ba0*/  BSYNC B0 ;  /* 0x0000000000007941 */ /* 0x000fea0003800000 */
.L_x_6176:
[C---:B------:R-:W-:Y:S04]  /*8bb0*/  LEA R2, P0, R93.reuse, R130, 0x1 ;  /* 0x000000825d027211 */ /* 0x040fe800078008ff */
[----:B------:R-:W-:Y:S05]  /*8bc0*/  LEA.HI.X R3, R93, R131, R94, 0x1, P0 ;  /* 0x000000835d037211 */ /* 0x000fea00000f0c5e */
[----:B-----5:R3:W-:Y:S04]  /*8bd0*/  ST.E.128 [R2.64], R48 ;  /* 0x0000003002007985 */ /* 0x0207e8000c101d06 */
.L_x_6175:
[----:B------:R-:W-:Y:S05]  /*8be0*/  BSYNC B1 ;  /* 0x0000000000017941 */ /* 0x000fea0003800000 */
.L_x_6174:
        /* <DEDUP_REMOVED lines=91> */
.L_x_6179:
[----:B------:R-:W-:Y:S05]  /*91a0*/  BSYNC B0 ;  /* 0x0000000000007941 */ /* 0x000fea0003800000 */
.L_x_6178:
[C---:B------:R-:W-:Y:S04]  /*91b0*/  LEA R2, P0, R89.reuse, R130, 0x1 ;  /* 0x0000008259027211 */ /* 0x040fe800078008ff */
[----:B------:R-:W-:Y:S05]  /*91c0*/  LEA.HI.X R3, R89, R131, R90, 0x1, P0 ;  /* 0x0000008359037211 */ /* 0x000fea00000f0c5a */
[----:B-----5:R3:W-:Y:S04]  /*91d0*/  ST.E.128 [R2.64], R48 ;  /* 0x0000003002007985 */ /* 0x0207e8000c101d06 */
.L_x_6169:
[----:B------:R-:W-:Y:S05]  /*91e0*/  BSYNC B2 ;  /* 0x0000000000027941 */ /* 0x000fea0003800000 */
.L_x_6168:
        /* <DEDUP_REMOVED lines=98> */
.L_x_6185:
[----:B------:R-:W-:Y:S05]  /*9810*/  BSYNC B0 ;  /* 0x0000000000007941 */ /* 0x000fea0003800000 */
.L_x_6184:
[----:B------:R-:W-:Y:S02]  /*9820*/  IMAD R0, R65, 0x60, RZ ;  /* 0x0000006041007824 */ /* 0x000fe400078e02ff */
[----:B------:R-:W-:Y:S05]  /*9830*/  IMAD.WIDE.U32 R2, R64, 0x60, R130 ;  /* 0x0000006040027825 */ /* 0x000fea00078e0082 */
[----:B------:R-:W-:Y:S05]  /*9840*/  IADD3 R3, R3, R0, RZ ;  /* 0x0000000003037210 */ /* 0x000fea0007ffe0ff */
[----:B-----5:R3:W-:Y:S02]  /*9850*/  ST.E.128 [R2.64], R48 ;  /* 0x0000003002007985 */ /* 0x0207e4000c101d06 */
.L_x_6183:
[----:B------:R-:W-:Y:S05]  /*9860*/  BSYNC B1 ;  /* 0x0000000000017941 */ /* 0x000fea0003800000 */
.L_x_6182:
        /* <DEDUP_REMOVED lines=92> */
.L_x_6189:
[----:B------:R-:W-:Y:S05]  /*9e30*/  BSYNC B0 ;  /* 0x0000000000007941 */ /* 0x000fea0003800000 */
.L_x_6188:
[C---:B------:R-:W-:Y:S04]  /*9e40*/  LEA R2, P0, R88.reuse, R130, 0x1 ;  /* 0x0000008258027211 */ /* 0x040fe800078008ff */
[----:B------:R-:W-:Y:S05]  /*9e50*/  LEA.HI.X R3, R88, R131, R87, 0x1, P0 ;  /* 0x0000008358037211 */ /* 0x000fea00000f0c57 */
[----:B-----5:R3:W-:Y:S04]  /*9e60*/  ST.E.128 [R2.64], R48 ;  /* 0x0000003002007985 */ /* 0x0207e8000c101d06 */
.L_x_6187:
[----:B------:R-:W-:Y:S05]  /*9e70*/  BSYNC B1 ;  /* 0x0000000000017941 */ /* 0x000fea0003800000 */
.L_x_6186:
        /* <DEDUP_REMOVED lines=27> */
[----:B------:R-:W-:Y:S01]  /*a030*/  LEA.HI.X.SX32 R184, R183, R132, 0x1, P2 ;  /* 0x00000084b7b87211 */ /* 0x000fe200010f0eff */
[----:B------:R-:W-:Y:S01]  /*a040*/  IMAD.MOV.U32 R183, RZ, RZ, RZ ;  /* 0x000000ffffb77224 */ /* 0x000fe200078e00ff */
[C---:B--2---:R-:W-:Y:S02]  /*a050*/  LEA R186, P0, R123.reuse, R126, 0x1 ;  /* 0x0000007e7bba7211 */ /* 0x044fe400078008ff */
        /* <DEDUP_REMOVED lines=61> */
.L_x_6191:
[----:B------:R-:W-:Y:S05]  /*a430*/  BSYNC B0 ;  /* 0x0000000000007941 */ /* 0x000fea0003800000 */
.L_x_6190:
[C---:B------:R-:W-:Y:S04]  /*a440*/  LEA R2, P0, R86.reuse, R130, 0x1 ;  /* 0x0000008256027211 */ /* 0x040fe800078008ff */
[----:B------:R-:W-:Y:S05]  /*a450*/  LEA.HI.X R3, R86, R131, R85, 0x1, P0 ;  /* 0x0000008356037211 */ /* 0x000fea00000f0c55 */
[----:B-----5:R3:W-:Y:S04]  /*a460*/  ST.E.128 [R2.64], R48 ;  /* 0x0000003002007985 */ /* 0x0207e8000c101d06 */
.L_x_6181:
[----:B------:R-:W-:Y:S05]  /*a470*/  BSYNC B2 ;  /* 0x0000000000027941 */ /* 0x000fea0003800000 */
.L_x_6180:
[----:B---3--:R-:W3:Y:S02]  /*a480*/  LD.E R3, [R18.64+0xd0] ;  /* 0x0000d00612037980 */ /* 0x008ee4000c101900 */
[----:B---3--:R-:W-:Y:S05]  /*a490*/  IMAD.U32 R3, R3, -0x20, RZ ;  /* 0xffffffe003037824 */ /* 0x008fea00078e00ff */
[C---:B------:R-:W-:Y:S02]  /*a4a0*/  LEA R128, P1, R3.reuse, R128, 0x1 ;  /* 0x0000008003807211 */ /* 0x040fe400078208ff */
[C---:B------:R-:W-:Y:S02]  /*a4b0*/  LEA R126, P0, R3.reuse, R126, 0x1 ;  /* 0x0000007e037e7211 */ /* 0x040fe400078008ff */
[C---:B------:R-:W-:Y:S02]  /*a4c0*/  LEA.HI.X.SX32 R129, R3.reuse, R129, 0x1, P1 ;  /* 0x0000008103817211 */ /* 0x040fe400008f0eff */
[----:B------:R-:W-:Y:S01]  /*a4d0*/  LEA.HI.X.SX32 R127, R3, R127, 0x1, P0 ;  /* 0x0000007f037f7211 */ /* 0x000fe200000f0eff */
[----:B------:R-:W-:-:S05]  /*a4e0*/  BRA `(.L_x_6143) ;  /* 0x000005f000007947 */ /* 0x000fca0003800000 */
.L_x_6117:
        /* <DEDUP_REMOVED lines=11> */
.L_x_6193:
[----:B------:R-:W-:Y:S05]  /*a5a0*/  BSYNC B0 ;  /* 0x0000000000007941 */ /* 0x000fea0003800000 */
.L_x_6192:
        /* <DEDUP_REMOVED lines=27> */
.L_x_6195:
[----:B------:R-:W-:Y:S05]  /*a760*/  BSYNC B0 ;  /* 0x0000000000007941 */ /* 0x000fea0003800000 */
.L_x_6194:
        /* <DEDUP_REMOVED lines=27> */
.L_x_6197:
[----:B------:R-:W-:Y:S05]  /*a920*/  BSYNC B0 ;  /* 0x0000000000007941 */ /* 0x000fea0003800000 */
.L_x_6196:
        /* <DEDUP_REMOVED lines=27> */
.L_x_6143:
[----:B------:R-:W-:Y:S05]  /*aae0*/  BSYNC B3 ;  /* 0x0000000000037941 */ /* 0x000fea0003800000 */
.L_x_6116:
        /* <DEDUP_REMOVED lines=89> */
.L_x_6199:
        /* <DEDUP_REMOVED lines=8> */
.L_x_6200:
[----:B------:R-:W-:Y:S05]  /*b100*/  BSYNC B0 ;  /* 0x0000000000007941 */ /* 0x000fea0003800000 */
.L_x_6198:
[----:B------:R-:W-:Y:S04]  /*b110*/  IADD3 R11, R11, -0x1, RZ ;  /* 0xffffffff0b0b7810 */ /* 0x000fe80007ffe0ff */
[----:B------:R-:W-:Y:S11]  /*b120*/  ISETP.GT.AND P0, PT, R11, R100, PT ;  /* 0x000000640b00720c */ /* 0x000ff60003f04270 */
[----:B------:R-:W-:Y:S02]  /*b130*/  @!UPT UIADD3 URZ, URZ, URZ, URZ ;  /* 0x0000003f3f3ff290 */ /* 0x000fe4000fffe03f */
[----:B------:R-:W-:-:S05]  /*b140*/  @P0 BRA `(.L_x_6201) ;  /* 0xffff7af000000947 */ /* 0x000fca000383ffff */
.L_x_6107:
        /* <DEDUP_REMOVED lines=108> */
.L_x_6210:
[----:B------:R-:W-:Y:S05]  /*b810*/  BSYNC B0 ;  /* 0x0000000000007941 */ /* 0x000fea0003800000 */
.L_x_6209:
[----:B-----5:R3:W-:Y:S02]  /*b820*/  STS.128 [R211], R20 ;  /* 0x00000014d3007388 */ /* 0x0207e40000000c00 */
.L_x_6208:
[----:B------:R-:W-:Y:S05]  /*b830*/  BSYNC B1 ;  /* 0x0000000000017941 */ /* 0x000fea0003800000 */
.L_x_6207:
        /* <DEDUP_REMOVED lines=47> */
.L_x_6214:
[----:B------:R-:W-:Y:S05]  /*bb30*/  BSYNC B0 ;  /* 0x0000000000007941 */ /* 0x000fea0003800000 */
.L_x_6213:
[----:B-----5:R1:W-:Y:S02]  /*bb40*/  STS.128 [R211+0x2000], R20 ;  /* 0x00200014d3007388 */ /* 0x0203e40000000c00 */
.L_x_6212:
[----:B------:R-:W-:Y:S05]  /*bb50*/  BSYNC B1 ;  /* 0x0000000000017941 */ /* 0x000fea0003800000 */
.L_x_6211:
        /* <DEDUP_REMOVED lines=46> */
.L_x_6216:
[----:B------:R-:W-:Y:S05]  /*be40*/  BSYNC B0 ;  /* 0x0000000000007941 */ /* 0x000fea0003800000 */
.L_x_6215:
[----:B-----5:R3:W-:Y:S02]  /*be50*/  STS.128 [R211+0x4000], R20 ;  /* 0x00400014d3007388 */ /* 0x0207e40000000c00 */
.L_x_6206:
[----:B------:R-:W-:Y:S05]  /*be60*/  BSYNC B2 ;  /* 0x0000000000027941 */ /* 0x000fea0003800000 */
.L_x_6205:
        /* <DEDUP_REMOVED lines=61> */
.L_x_6222:
[----:B------:R-:W-:Y:S05]  /*c240*/  BSYNC B0 ;  /* 0x0000000000007941 */ /* 0x000fea0003800000 */
.L_x_6221:
[----:B-----5:R3:W-:Y:S02]  /*c250*/  STS.128 [R211+0x800], R20 ;  /* 0x00080014d3007388 */ /* 0x0207e40000000c00 */
.L_x_6220:
[----:B------:R-:W-:Y:S05]  /*c260*/  BSYNC B1 ;  /* 0x0000000000017941 */ /* 0x000fea0003800000 */
.L_x_6219:
        /* <DEDUP_REMOVED lines=48> */
.L_x_6226:
[----:B------:R-:W-:Y:S05]  /*c570*/  BSYNC B0 ;  /* 0x0000000000007941 */ /* 0x000fea0003800000 */
.L_x_6225:
[----:B-----5:R3:W-:Y:S02]  /*c580*/  STS.128 [R211+0x2800], R20 ;  /* 0x00280014d3007388 */ /* 0x0207e40000000c00 */
.L_x_6224:
[----:B------:R-:W-:Y:S05]  /*c590*/  BSYNC B1 ;  /* 0x0000000000017941 */ /* 0x000fea0003800000 */
.L_x_6223:
        /* <DEDUP_REMOVED lines=45> */
.L_x_6228:
[----:B------:R-:W-:Y:S05]  /*c870*/  BSYNC B0 ;  /* 0x0000000000007941 */ /* 0x000fea0003800000 */
.L_x_6227:
[----:B-----5:R1:W-:Y:S02]  /*c880*/  STS.128 [R211+0x4800], R44 ;  /* 0x0048002cd3007388 */ /* 0x0203e40000000c00 */
.L_x_6218:
[----:B------:R-:W-:Y:S05]  /*c890*/  BSYNC B2 ;  /* 0x0000000000027941 */ /* 0x000fea0003800000 */
.L_x_6217:
        /* <DEDUP_REMOVED lines=61> */
.L_x_6234:
[----:B------:R-:W-:Y:S05]  /*cc70*/  BSYNC B0 ;  /* 0x0000000000007941 */ /* 0x000fea0003800000 */
.L_x_6233:
[----:B-----5:R1:W-:Y:S02]  /*cc80*/  STS.128 [R211+0x1000], R20 ;  /* 0x00100014d3007388 */ /* 0x0203e40000000c00 */
.L_x_6232:
[----:B------:R-:W-:Y:S05]  /*cc90*/  BSYNC B1 ;  /* 0x0000000000017941 */ /* 0x000fea0003800000 */
.L_x_6231:
        /* <DEDUP_REMOVED lines=47> */
.L_x_6238:
[----:B------:R-:W-:Y:S05]  /*cf90*/  BSYNC B0 ;  /* 0x0000000000007941 */ /* 0x000fea0003800000 */
.L_x_6237:
[----:B-----5:R3:W-:Y:S02]  /*cfa0*/  STS.128 [R211+0x3000], R20 ;  /* 0x00300014d3007388 */ /* 0x0207e40000000c00 */
.L_x_6236:
[----:B------:R-:W-:Y:S05]  /*cfb0*/  BSYNC B1 ;  /* 0x0000000000017941 */ /* 0x000fea0003800000 */
.L_x_6235:
        /* <DEDUP_REMOVED lines=46> */
.L_x_6240:
[----:B------:R-:W-:Y:S05]  /*d2a0*/  BSYNC B0 ;  /* 0x0000000000007941 */ /* 0x000fea0003800000 */
.L_x_6239:
[----:B-----5:R3:W-:Y:S02]  /*d2b0*/  STS.128 [R211+0x5000], R20 ;  /* 0x00500014d3007388 */ /* 0x0207e40000000c00 */
.L_x_6230:
[----:B------:R-:W-:Y:S05]  /*d2c0*/  BSYNC B2 ;  /* 0x0000000000027941 */ /* 0x000fea0003800000 */
.L_x_6229:
        /* <DEDUP_REMOVED lines=59> */
.L_x_6245:
[----:B------:R-:W-:Y:S05]  /*d680*/  BSYNC B0 ;  /* 0x0000000000007941 */ /* 0x000fea0003800000 */
.L_x_6244:
[----:B-----5:R3:W-:Y:S02]  /*d690*/  STS.128 [R211+0x1800], R20 ;  /* 0x00180014d3007388 */ /* 0x0207e40000000c00 */
.L_x_6243:
[----:B------:R-:W-:Y:S05]  /*d6a0*/  BSYNC B1 ;  /* 0x0000000000017941 */ /* 0x000fea0003800000 */
.L_x_6242:
        /* <DEDUP_REMOVED lines=47> */
.L_x_6249:
[----:B------:R-:W-:Y:S05]  /*d9a0*/  BSYNC B0 ;  /* 0x0000000000007941 */ /* 0x000fea0003800000 */
.L_x_6248:
[----:B-----5:R3:W-:Y:S02]  /*d9b0*/  STS.128 [R211+0x3800], R20 ;  /* 0x00380014d3007388 */ /* 0x0207e40000000c00 */
.L_x_6247:
[----:B------:R-:W-:Y:S05]  /*d9c0*/  BSYNC B1 ;  /* 0x0000000000017941 */ /* 0x000fea0003800000 */
.L_x_6246:
        /* <DEDUP_REMOVED lines=45> */
.L_x_6251:
[----:B------:R-:W-:Y:S05]  /*dca0*/  BSYNC B0 ;  /* 0x0000000000007941 */ /* 0x000fea0003800000 */
.L_x_6250:
[----:B-----5:R1:W-:Y:S01]  /*dcb0*/  STS.128 [R211+0x5800], R40 ;  /* 0x00580028d3007388 */ /* 0x0203e20000000c00 */
[----:B------:R-:W-:Y:S05]  /*dcc0*/  BRA `(.L_x_6241) ;  /* 0x00004dc000007947 */ /* 0x000fea0003800000 */
.L_x_6204:
        /* <DEDUP_REMOVED lines=89> */
.L_x_6257:
[----:B------:R-:W-:Y:S05]  /*e260*/  BSYNC B0 ;  /* 0x0000000000007941 */ /* 0x000fea0003800000 */
.L_x_6256:
[----:B-----5:R3:W-:Y:S02]  /*e270*/  STS.128 [R211], R32 ;  /* 0x00000020d3007388 */ /* 0x0207e40000000c00 */
.L_x_6255:
[----:B------:R-:W-:Y:S05]  /*e280*/  BSYNC B1 ;  /* 0x0000000000017941 */ /* 0x000fea0003800000 */
.L_x_6254:
        /* <DEDUP_REMOVED lines=87> */
.L_x_6261:
[----:B------:R-:W-:Y:S05]  /*e800*/  BSYNC B0 ;  /* 0x0000000000007941 */ /* 0x000fea0003800000 */
.L_x_6260:
[----:B-----5:R1:W-:Y:S02]  /*e810*/  STS.128 [R211+0x2000], R32 ;  /* 0x00200020d3007388 */ /* 0x0203e40000000c00 */
.L_x_6259:
[----:B------:R-:W-:Y:S05]  /*e820*/  BSYNC B1 ;  /* 0x0000000000017941 */ /* 0x000fea0003800000 */
.L_x_6258:
        /* <DEDUP_REMOVED lines=86> */
.L_x_6263:
[----:B------:R-:W-:Y:S05]  /*ed90*/  BSYNC B0 ;  /* 0x0000000000007941 */ /* 0x000fea0003800000 */
.L_x_6262:
[----:B-----5:R3:W-:Y:S02]  /*eda0*/  STS.128 [R211+0x4000], R32 ;  /* 0x00400020d3007388 */ /* 0x0207e40000000c00 */
.L_x_6253:
[----:B------:R-:W-:Y:S05]  /*edb0*/  BSYNC B2 ;  /* 0x0000000000027941 */ /* 0x000fea0003800000 */
.L_x_6252:
        /* <DEDUP_REMOVED lines=94> */
.L_x_6269:
[----:B------:R-:W-:Y:S05]  /*f3a0*/  BSYNC B0 ;  /* 0x0000000000007941 */ /* 0x000fea0003800000 */
.L_x_6268:
[----:B-----5:R3:W-:Y:S02]  /*f3b0*/  STS.128 [R211+0x800], R32 ;  /* 0x00080020d3007388 */ /* 0x0207e40000000c00 */
.L_x_6267:
[----:B------:R-:W-:Y:S05]  /*f3c0*/  BSYNC B1 ;  /* 0x0000000000017941 */ /* 0x000fea0003800000 */
.L_x_6266:
        /* <DEDUP_REMOVED lines=90> */
.L_x_6273:
[----:B------:R-:W-:Y:S05]  /*f970*/  BSYNC B0 ;  /* 0x0000000000007941 */ /* 0x000fea0003800000 */
.L_x_6272:
[----:B-----5:R3:W-:Y:S02]  /*f980*/  STS.128 [R211+0x2800], R32 ;  /* 0x00280020d3007388 */ /* 0x0207e40000000c00 */
.L_x_6271:
[----:B------:R-:W-:Y:S05]  /*f990*/  BSYNC B1 ;  /* 0x0000000000017941 */ /* 0x000fea0003800000 */
.L_x_6270:
        /* <DEDUP_REMOVED lines=90> */
.L_x_6275:
[----:B------:R-:W-:Y:S05]  /*ff40*/  BSYNC B0 ;  /* 0x0000000000007941 */ /* 0x000fea0003800000 */
.L_x_6274:
[----:B-----5:R1:W-:Y:S02]  /*ff50*/  STS.128 [R211+0x4800], R20 ;  /* 0x00480014d3007388 */ /* 0x0203e40000000c00 */
.L_x_6265:
[----:B------:R-:W-:Y:S05]  /*ff60*/  BSYNC B2 ;  /* 0x0000000000027941 */ /* 0x000fea0003800000 */
.L_x_6264:
        /* <DEDUP_REMOVED lines=95> */
.L_x_6281:
[----:B------:R-:W-:Y:S05]  /*10560*/  BSYNC B0 ;  /* 0x0000000000007941 */ /* 0x000fea0003800000 */
.L_x_6280:
[----:B-----5:R3:W-:Y:S02]  /*10570*/  STS.128 [R211+0x1000], R32 ;  /* 0x00100020d3007388 */ /* 0x0207e40000000c00 */
.L_x_6279:
[----:B------:R-:W-:Y:S05]  /*10580*/  BSYNC B1 ;  /* 0x0000000000017941 */ /* 0x000fea0003800000 */
.L_x_6278:
        /* <DEDUP_REMOVED lines=90> */
.L_x_6285:
[----:B------:R-:W-:Y:S05]  /*10b30*/  BSYNC B0 ;  /* 0x0000000000007941 */ /* 0x000fea0003800000 */
.L_x_6284:
[----:B-----5:R3:W-:Y:S02]  /*10b40*/  STS.128 [R211+0x3000], R32 ;  /* 0x00300020d3007388 */ /* 0x0207e40000000c00 */
.L_x_6283:
[----:B------:R-:W-:Y:S05]  /*10b50*/  BSYNC B1 ;  /* 0x0000000000017941 */ /* 0x000fea0003800000 */
.L_x_6282:
        /* <DEDUP_REMOVED lines=89> */
.L_x_6287:
[----:B------:R-:W-:Y:S05]  /*110f0*/  BSYNC B0 ;  /* 0x0000000000007941 */ /* 0x000fea0003800000 */
.L_x_6286:
[----:B-----5:R3:W-:Y:S02]  /*11100*/  STS.128 [R211+0x5000], R32 ;  /* 0x00500020d3007388 */ /* 0x0207e40000000c00 */
.L_x_6277:
[----:B------:R-:W-:Y:S05]  /*11110*/  BSYNC B2 ;  /* 0x0000000000027941 */ /* 0x000fea0003800000 */
.L_x_6276:
        /* <DEDUP_REMOVED lines=94> */
.L_x_6291:
[----:B------:R-:W-:Y:S05]  /*11700*/  BSYNC B0 ;  /* 0x0000000000007941 */ /* 0x000fea0003800000 */
.L_x_6290:
[----:B-----5:R1:W-:Y:S02]  /*11710*/  STS.128 [R211+0x1800], R20 ;  /* 0x00180014d3007388 */ /* 0x0203e40000000c00 */
.L_x_6289:
[----:B------:R-:W-:Y:S05]  /*11720*/  BSYNC B1 ;  /* 0x0000000000017941 */ /* 0x000fea0003800000 */
.L_x_6288:
        /* <DEDUP_REMOVED lines=92> */
.L_x_6295:
[----:B------:R-:W-:Y:S05]  /*11cf0*/  BSYNC B0 ;  /* 0x0000000000007941 */ /* 0x000fea0003800000 */
.L_x_6294:
[----:B-----5:R1:W-:Y:S02]  /*11d00*/  STS.128 [R211+0x3800], R20 ;  /* 0x00380014d3007388 */ /* 0x0203e40000000c00 */
.L_x_6293:
[----:B------:R-:W-:Y:S05]  /*11d10*/  BSYNC B1 ;  /* 0x0000000000017941 */ /* 0x000fea0003800000 */
.L_x_6292:
        /* <DEDUP_REMOVED lines=92> */
.L_x_6297:
[----:B------:R-:W-:Y:S05]  /*122e0*/  BSYNC B0 ;  /* 0x0000000000007941 */ /* 0x000fea0003800000 */
.L_x_6296:
[----:B-----5:R1:W-:Y:S01]  /*122f0*/  STS.128 [R211+0x5800], R20 ;  /* 0x00580014d3007388 */ /* 0x0203e20000000c00 */
[----:B------:R-:W-:Y:S05]  /*12300*/  BRA `(.L_x_6241) ;  /* 0x0000078000007947 */ /* 0x000fea0003800000 */
.L_x_6203:
        /* <DEDUP_REMOVED lines=29> */
.L_x_6299:
[----:B------:R-:W-:Y:S05]  /*124e0*/  BSYNC B0 ;  /* 0x0000000000007941 */ /* 0x000fea0003800000 */
.L_x_6298:
        /* <DEDUP_REMOVED lines=29> */
.L_x_6301:
[----:B------:R-:W-:Y:S05]  /*126c0*/  BSYNC B0 ;  /* 0x0000000000007941 */ /* 0x000fea0003800000 */
.L_x_6300:
        /* <DEDUP_REMOVED lines=29> */
.L_x_6303:
[----:B------:R-:W-:Y:S05]  /*128a0*/  BSYNC B0 ;  /* 0x0000000000007941 */ /* 0x000fea0003800000 */
.L_x_6302:
        /* <DEDUP_REMOVED lines=30> */
.L_x_6241:
[----:B------:R-:W-:Y:S05]  /*12a90*/  BSYNC B3 ;  /* 0x0000000000037941 */ /* 0x000fea0003800000 */
.L_x_6202:
        /* <DEDUP_REMOVED lines=32> */
.L_x_6306:
[----:B------:R2:W-:Y:S02]  /*12ca0*/  STS.128 [R211+0xa000], RZ ;  /* 0x00a000ffd3007388 */ /* 0x0005e40000000c00 */
.L_x_6305:
[----:B------:R-:W-:Y:S05]  /*12cb0*/  BSYNC B0 ;  /* 0x0000000000007941 */ /* 0x000fea0003800000 */
.L_x_6304:
        /* <DEDUP_REMOVED lines=31> */
.L_x_6309:
[----:B------:R1:W-:Y:S02]  /*12eb0*/  STS.128 [R211+0xa800], RZ ;  /* 0x00a800ffd3007388 */ /* 0x0003e40000000c00 */
.L_x_6308:
[----:B------:R-:W-:Y:S05]  /*12ec0*/  BSYNC B0 ;  /* 0x0000000000007941 */ /* 0x000fea0003800000 */
.L_x_6307:
        /* <DEDUP_REMOVED lines=33> */
.L_x_6312:
[----:B------:R1:W-:Y:S02]  /*130e0*/  STS.128 [R211+0xb000], RZ ;  /* 0x00b000ffd3007388 */ /* 0x0003e40000000c00 */
.L_x_6311:
[----:B------:R-:W-:Y:S05]  /*130f0*/  BSYNC B0 ;  /* 0x0000000000007941 */ /* 0x000fea0003800000 */
.L_x_6310:
        /* <DEDUP_REMOVED lines=35> */
.L_x_6314:
[----:B------:R-:W-:Y:S05]  /*13330*/  BSYNC B0 ;  /* 0x0000000000007941 */ /* 0x000fea0003800000 */
.L_x_6313:
[----:B-12---:R-:W2:Y:S04]  /*13340*/  LD.E.64 R14, [R18.64+0x1c0] ;  /* 0x0001c006120e7980 */ /* 0x006ea8000c101b00 */
[----:B---3--:R-:W3:Y:S01]  /*13350*/  LD.E.64 R10, [R18.64+0x1b8] ;  /* 0x0001b806120a7980 */ /* 0x008ee2000c101b00 */
[----:B------:R-:W-:-:S03]  /*13360*/  IMAD.MOV.U32 R156, RZ, RZ, R208 ;  /* 0x000000ffff9c7224 */ /* 0x000fc600078e00d0 */
[----:B----4-:R-:W4:Y:S04]  /*13370*/  LD.E R5, [R18.64+0xd8] ;  /* 0x0000d80612057980 */ /* 0x010f28000c101900 */
[----:B------:R-:W0:Y:S04]  /*13380*/  LDGDEPBAR ;  /* 0x00000000000079af */ /* 0x000e280000000000 */
[----:B------:R1:W5:Y:S04]  /*13390*/  LD.E R16, [R18.64+0x184] ;  /* 0x0001840612107980 */ /* 0x000368000c101900 */
[----:B------:R1:W5:Y:S01]  /*133a0*/  LD.E R17, [R18.64+0x188] ;  /* 0x0001880612117980 */ /* 0x000362000c101900 */
[----:B--2---:R-:W-:-:S02]  /*133b0*/  IMAD R7, R15, R205, RZ ;  /* 0x000000cd0f077224 */ /* 0x004fc400078e02ff */
[----:B------:R-:W-:-:S04]  /*133c0*/  IMAD.WIDE.U32 R12, R205, R14, R156 ;  /* 0x0000000ecd0c7225 */ /* 0x000fc800078e009c */
[----:B------:R-:W-:Y:S01]  /*133d0*/  IMAD R7, R14, R72, R7 ;  /* 0x000000480e077224 */ /* 0x000fe200078e0207 */
[----:B---3--:R-:W-:-:S03]  /*133e0*/  LEA R216, P0, R12, R10, 0x2 ;  /* 0x0000000a0cd87211 */ /* 0x008fc600078010ff */
[----:B------:R-:W-:-:S05]  /*133f0*/  IMAD.IADD R7, R13, 0x1, R7 ;  /* 0x000000010d077824 */ /* 0x000fca00078e0207 */
[----:B------:R-:W-:-:S05]  /*13400*/  LEA.HI.X R217, R12, R11, R7, 0x2, P0 ;  /* 0x0000000b0cd97211 */ /* 0x000fca00000f1407 */
[----:B------:R-:W2:Y:S01]  /*13410*/  LD.E R216, [R216.64] ;  /* 0x00000006d8d87980 */ /* 0x000ea2000c101900 */
[----:B------:R-:W-:-:S04]  /*13420*/  DEPBAR.LE SB0, 0x0 ;  /* 0x000080000000791a */ /* 0x000fc80000000000 */
[----:B------:R-:W-:Y:S01]  /*13430*/  BAR.SYNC.DEFER_BLOCKING 0x0 ;  /* 0x0000000000007b1d */ /* 0x000fe20000010000 */
[----:B------:R-:W-:-:S05]  /*13440*/  ISETP.GE.AND P0, PT, R158, R3, PT ;  /* 0x000000039e00720c */ /* 0x000fca0003f06270 */
[----:B----4-:R-:W2:Y:S01]  /*13450*/  MUFU.RCP R5, R5 ;  /* 0x0000000500057308 */ /* 0x010ea20000001000 */
[----:B------:R-:W-:Y:S01]  /*13460*/  SHF.R.S32.HI R53, RZ, 0x1f, R74 ;  /* 0x0000001fff357819 */ /* 0x000fe2000001144a */
[----:B------:R-:W-:-:S06]  /*13470*/  IMAD.SHL.U32 R0, R73, 0x2, RZ ;  /* 0x0000000249007824 */ /* 0x000fcc00078e00ff */
[----:B------:R1:W-:Y:S04]  /*13480*/  @P0 STS.128 [R211+0xc000], RZ ;  /* 0x00c000ffd3000388 */ /* 0x0003e80000000c00 */
[----:B------:R1:W-:Y:S04]  /*13490*/  @P0 STS.128 [R211+0xe000], RZ ;  /* 0x00e000ffd3000388 */ /* 0x0003e80000000c00 */
[----:B------:R1:W-:Y:S01]  /*134a0*/  @P0 STS.128 [R211+0x10000], RZ ;  /* 0x010000ffd3000388 */ /* 0x0003e20000000c00 */
[----:B------:R-:W-:Y:S01]  /*134b0*/  LEA.HI R53, R53, R74, RZ, 0x2 ;  /* 0x0000004a35357211 */ /* 0x000fe200078f10ff */
[----:B------:R-:W-:Y:S01]  /*134c0*/  BSSY B0, `(.L_x_6315) ;  /* 0x000001b000007945 */ /* 0x000fe20003800000 */
[----:B------:R-:W-:-:S02]  /*134d0*/  LOP3.LUT R0, R0, 0x6, RZ, 0xc0, !PT ;  /* 0x0000000600007812 */ /* 0x000fc400078ec0ff */
[----:B------:R-:W-:Y:S01]  /*134e0*/  SHF.R.S32.HI R53, RZ, 0x2, R53 ;  /* 0x00000002ff357819 */ /* 0x000fe20000011435 */
[----:B--2---:R-:W-:Y:S01]  /*134f0*/  FMUL.FTZ R216, R216, R5 ;  /* 0x00000005d8d87220 */ /* 0x004fe20000410000 */
[----:B------:R-:W-:Y:S05]  /*13500*/  @P0 BRA `(.L_x_6316) ;  /* 0x0000016000000947 */ /* 0x000fea0003800000 */
[C---:B-1----:R-:W-:Y:S02]  /*13510*/  LOP3.LUT R5, R214.reuse, 0x1, RZ, 0xc0, !PT ;  /* 0x00000001d6057812 */ /* 0x042fe400078ec0ff */
        /* <DEDUP_REMOVED lines=20> */
.L_x_6317:
[----:B------:R2:W-:Y:S02]  /*13660*/  STS.128 [R211+0x10000], RZ ;  /* 0x010000ffd3007388 */ /* 0x0005e40000000c00 */
.L_x_6316:
[----:B-1----:R-:W-:Y:S05]  /*13670*/  BSYNC B0 ;  /* 0x0000000000007941 */ /* 0x002fea0003800000 */
.L_x_6315:
        /* <DEDUP_REMOVED lines=25> */
[----:B---3--:R-:W-:-:S04]  /*13810*/  LEA R6, P0, R198, R164, 0x1 ;  /* 0x000000a4c6067211 */ /* 0x008fc800078008ff */
[----:B------:R-:W-:-:S05]  /*13820*/  LEA.HI.X R7, R198, R165, R199, 0x1, P0 ;  /* 0x000000a5c6077211 */ /* 0x000fca00000f0cc7 */
[----:B------:R-:W-:Y:S01]  /*13830*/  @!PT LDS RZ, [RZ] ;  /* 0x00000000fffff984 */ /* 0x000fe20000000800 */
[----:B------:R-:W-:Y:S01]  /*13840*/  @!PT LDS RZ, [RZ] ;  /* 0x00000000fffff984 */ /* 0x000fe20000000800 */
[----:B------:R-:W-:Y:S01]  /*13850*/  @!PT LDS RZ, [RZ] ;  /* 0x00000000fffff984 */ /* 0x000fe20000000800 */
[----:B------:R3:W-:Y:S01]  /*13860*/  LDGSTS.E.BYPASS.LTC128B.128 [R211+0x10800], [R6.64+0x100] ;  /* 0x1080010006d37fae */ /* 0x0007e2000b901d46 */
[----:B------:R-:W-:Y:S05]  /*13870*/  BRA `(.L_x_6319) ;  /* 0x0000001000007947 */ /* 0x000fea0003800000 */
.L_x_6320:
[----:B------:R4:W-:Y:S02]  /*13880*/  STS.128 [R211+0x10800], RZ ;  /* 0x010800ffd3007388 */ /* 0x0009e40000000c00 */
.L_x_6319:
[----:B------:R-:W-:Y:S05]  /*13890*/  BSYNC B0 ;  /* 0x0000000000007941 */ /* 0x000fea0003800000 */
.L_x_6318:
        /* <DEDUP_REMOVED lines=10> */
[----:B---3--:R-:W-:-:S09]  /*13940*/  SHF.L.U64.HI R6, R66, 0x5, R67 ;  /* 0x0000000542067819 */ /* 0x008fd20000010243 */
        /* <DEDUP_REMOVED lines=23> */
.L_x_6323:
[----:B------:R1:W-:Y:S02]  /*13ac0*/  STS.128 [R211+0x11000], RZ ;  /* 0x011000ffd3007388 */ /* 0x0003e40000000c00 */
.L_x_6322:
[----:B------:R-:W-:Y:S05]  /*13ad0*/  BSYNC B0 ;  /* 0x0000000000007941 */ /* 0x000fea0003800000 */
.L_x_6321:
        /* <DEDUP_REMOVED lines=10> */
[----:B---3--:R-:W-:-:S04]  /*13b80*/  @P1 IMAD.WIDE.U32 R6, R66, 0x60, R164 ;  /* 0x0000006042061825 */ /* 0x008fc800078e00a4 */
        /* <DEDUP_REMOVED lines=24> */
.L_x_6326:
[----:B------:R1:W-:Y:S02]  /*13d10*/  STS.128 [R211+0x11800], RZ ;  /* 0x011800ffd3007388 */ /* 0x0003e40000000c00 */
.L_x_6325:
[----:B------:R-:W-:Y:S05]  /*13d20*/  BSYNC B0 ;  /* 0x0000000000007941 */ /* 0x000fea0003800000 */
.L_x_6324:
        /* <DEDUP_REMOVED lines=17> */
[----:B------:R-:W-:Y:S01]  /*13e40*/  LDSM.16.M88.4 R24, [R191] ;  /* 0x00000000bf18783b */ /* 0x000fe20000000200 */
[----:B------:R-:W-:Y:S01]  /*13e50*/  IADD3 R219, R69, 0x8, RZ ;  /* 0x0000000845db7810 */ /* 0x000fe20007ffe0ff */
[----:B------:R-:W-:Y:S01]  /*13e60*/  BSSY B1, `(.L_x_6327) ;  /* 0x0000164000017945 */ /* 0x000fe20003800000 */
[----:B------:R-:W-:Y:S01]  /*13e70*/  IMAD R192, R71, 0x200, R192 ;  /* 0x0000020047c07824 */ /* 0x000fe200078e02c0 */
[----:B------:R-:W-:Y:S01]  /*13e80*/  LDSM.16.M88.4 R40, [R189] ;  /* 0x00000000bd28783b */ /* 0x000fe20000000200 */
[----:B------:R-:W-:-:S02]  /*13e90*/  ISETP.NE.U32.AND P0, PT, R212, RZ, PT ;  /* 0x000000ffd400720c */ /* 0x000fc40003f05070 */
[----:B------:R-:W-:Y:S01]  /*13ea0*/  IMAD.SHL.U32 R192, R192, 0x2, RZ ;  /* 0x00000002c0c07824 */ /* 0x000fe200078e00ff */
[----:B------:R-:W-:Y:S01]  /*13eb0*/  LDSM.16.M88.4 R80, [R193+0x2000] ;  /* 0x00200000c150783b */ /* 0x000fe20000000200 */
[----:B------:R-:W-:-:S03]  /*13ec0*/  ISETP.NE.AND.EX P0, PT, R213, RZ, PT, P0 ;  /* 0x000000ffd500720c */ /* 0x000fc60003f05300 */
[----:B------:R-:W1:Y:S01]  /*13ed0*/  LDSM.16.M88.4 R12, [R192+0x6000] ;  /* 0x00600000c00c783b */ /* 0x000e620000000200 */
[C---:B------:R-:W-:Y:S02]  /*13ee0*/  IADD3 R3, R192.reuse, 0x6000, RZ ;  /* 0x00006000c0037810 */ /* 0x040fe40007ffe0ff */
[----:B------:R-:W-:Y:S01]  /*13ef0*/  IADD3 R190, R192, 0x6020, RZ ;  /* 0x00006020c0be7810 */ /* 0x000fe20007ffe0ff */
[----:B------:R-:W2:Y:S01]  /*13f00*/  LDSM.16.M88.4 R72, [R192+0x6800] ;  /* 0x00680000c048783b */ /* 0x000ea20000000200 */
[----:B------:R-:W-:Y:S01]  /*13f10*/  @P1 IADD3 R190, R3, -0x20, RZ ;  /* 0xffffffe003be1810 */ /* 0x000fe20007ffe0ff */
[----:B------:R-:W-:Y:S02]  /*13f20*/  IMAD.MOV.U32 R3, RZ, RZ, 0x40 ;  /* 0x00000040ff037424 */ /* 0x000fe400078e00ff */
[----:B------:R-:W-:Y:S01]  /*13f30*/  LDSM.16.M88.4 R60, [R192+0x7000] ;  /* 0x00700000c03c783b */ /* 0x000fe20000000200 */
[C---:B------:R-:W-:Y:S02]  /*13f40*/  IADD3 R186, R190.reuse, 0x800, RZ ;  /* 0x00000800beba7810 */ /* 0x040fe40007ffe0ff */
[----:B------:R-:W-:Y:S01]  /*13f50*/  SEL R3, R3, 0xffffffc0, !P2 ;  /* 0xffffffc003037807 */ /* 0x000fe20005000000 */
[----:B-1-3--:R-:W1:Y:S01]  /*13f60*/  LDSM.16.M88.4 R4, [R190] ;  /* 0x00000000be04783b */ /* 0x00ae620000000200 */
        /* <DEDUP_REMOVED lines=9> */
[----:B------:R-:W1:Y:S01]  /*14000*/  LDSM.16.M88.4 R36, [R190+0x1000] ;  /* 0x00100000be24783b */ /* 0x000e620000000200 */
[----:B------:R-:W-:-:S02]  /*14010*/  IADD3 R179, R190, 0x3800, RZ ;  /* 0x00003800beb37810 */ /* 0x000fc40007ffe0ff */
[C---:B------:R-:W-:Y:S01]  /*14020*/  IADD3 R178, R190.reuse, 0x4000, RZ ;  /* 0x00004000beb27810 */ /* 0x040fe20007ffe0ff */
[----:B------:R-:W1:Y:S01]  /*14030*/  LDSM.16.M88.4 R32, [R190+0x1800] ;  /* 0x00180000be20783b */ /* 0x000e620000000200 */
[C---:B------:R-:W-:Y:S02]  /*14040*/  IADD3 R177, R190.reuse, 0x4800, RZ ;  /* 0x00004800beb17810 */ /* 0x040fe40007ffe0ff */
[C---:B------:R-:W-:Y:S01]  /*14050*/  IADD3 R176, R190.reuse, 0x5000, RZ ;  /* 0x00005000beb07810 */ /* 0x040fe20007ffe0ff */
[----:B------:R-:W-:Y:S01]  /*14060*/  LDSM.16.M88.4 R84, [R187+0x7800] ;  /* 0x00780000bb54783b */ /* 0x000fe20000000200 */
[----:B------:R-:W-:-:S03]  /*14070*/  IADD3 R135, R190, 0x5800, RZ ;  /* 0x00005800be877810 */ /* 0x000fc60007ffe0ff */
[----:B------:R-:W-:Y:S01]  /*14080*/  LDSM.16.M88.4 R88, [R187+0x8800] ;  /* 0x00880000bb58783b */ /* 0x000fe20000000200 */
[C---:B-----5:R-:W-:Y:S03]  /*14090*/  HMMA.16816.F32.BF16 R20, R44.reuse, R12, RZ ;  /* 0x0000000c2c14723c */ /* 0x060fe600000418ff */
[----:B------:R-:W-:Y:S05]  /*140a0*/  LDSM.16.M88.4 R92, [R193+0x4000] ;  /* 0x00400000c15c783b */ /* 0x000fea0000000200 */
[C---:B------:R-:W-:Y:S08]  /*140b0*/  HMMA.16816.F32.BF16 R12, R44.reuse, R14, RZ ;  /* 0x0000000e2c0c723c */ /* 0x040ff000000418ff */
[C---:B--2---:R-:W-:Y:S08]  /*140c0*/  HMMA.16816.F32.BF16 R76, R44.reuse, R72, RZ ;  /* 0x000000482c4c723c */ /* 0x044ff000000418ff */
[----:B------:R-:W-:Y:S08]  /*140d0*/  HMMA.16816.F32.BF16 R72, R44, R74, RZ ;  /* 0x0000004a2c48723c */ /* 0x000ff000000418ff */
[C---:B-1----:R-:W-:Y:S08]  /*140e0*/  HMMA.16816.F32.BF16 R20, R24.reuse, R4, R20 ;  /* 0x000000041814723c */ /* 0x042ff00000041814 */
        /* <DEDUP_REMOVED lines=28> */
[----:B------:R-:W3:Y:S04]  /*142b0*/  LDSM.16.M88.4 R84, [R192+0x9800] ;  /* 0x00980000c054783b */ /* 0x000ee80000000200 */
        /* <DEDUP_REMOVED lines=17> */
[C---:B------:R-:W-:Y:S08]  /*143d0*/  HMMA.16816.F32.BF16 R48, R80.reuse, R84, R48 ;  /* 0x000000545030723c */ /* 0x040ff00000041830 */
        /* <DEDUP_REMOVED lines=43> */
[----:B------:R-:W2:Y:S07]  /*14690*/  LDSM.16.M88.4 R24, [R190+0x5800] ;  /* 0x00580000be18783b */ /* 0x000eae0000000200 */
        /* <DEDUP_REMOVED lines=20> */
[C---:B------:R-:W-:Y:S08]  /*147e0*/  HMMA.16816.F32.BF16 R48, R40.reuse, R24, R48 ;  /* 0x000000182830723c */ /* 0x040ff00000041830 */
[C---:B------:R-:W-:Y:S01]  /*147f0*/  HMMA.16816.F32.BF16 R80, R40.reuse, R26, R80 ;  /* 0x0000001a2850723c */ /* 0x040fe20000041850 */
[----:B------:R-:W3:Y:S07]  /*14800*/  LDSM.16.M88.4 R24, [R187+0xb800] ;  /* 0x00b80000bb18783b */ /* 0x000eee0000000200 */
        /* <DEDUP_REMOVED lines=8> */
[----:B------:R-:W-:Y:S01]  /*14890*/  HMMA.16816.F32.BF16 R72, R8, R46, R72 ;  /* 0x0000002e0848723c */ /* 0x000fe20000041848 */
[----:B------:R-:W4:Y:S01]  /*148a0*/  LDSM.16.M88.4 R44, [R183+0x5800] ;  /* 0x00580000b72c783b */ /* 0x000f220000000200 */
[----:B------:R-:W-:-:S06]  /*148b0*/  DEPBAR.LE SB0, 0x0 ;  /* 0x000080000000791a */ /* 0x000fcc0000000000 */
[C---:B--2---:R-:W-:Y:S08]  /*148c0*/  HMMA.16816.F32.BF16 R64, R8.reuse, R36, R64 ;  /* 0x000000240840723c */ /* 0x044ff00000041840 */
[C---:B------:R-:W-:Y:S08]  /*148d0*/  HMMA.16816.F32.BF16 R60, R8.reuse, R38, R60 ;  /* 0x00000026083c723c */ /* 0x040ff0000004183c */
[C---:B---3--:R-:W-:Y:S08]  /*148e0*/  HMMA.16816.F32.BF16 R48, R8.reuse, R24, R48 ;  /* 0x000000180830723c */ /* 0x048ff00000041830 */
[----:B------:R-:W-:Y:S07]  /*148f0*/  HMMA.16816.F32.BF16 R80, R8, R26, R80 ;  /* 0x0000001a0850723c */ /* 0x000fee0000041850 */
[C-C-:B------:R-:W-:Y:S01]  /*14900*/  IADD3 R8, R57.reuse, 0x1, -R210.reuse ;  /* 0x0000000139087810 */ /* 0x140fe20007ffe8d2 */
[----:B------:R-:W-:Y:S01]  /*14910*/  IMAD.IADD R10, R57, 0x1, -R210 ;  /* 0x00000001390a7824 */ /* 0x000fe200078e0ad2 */
[----:B-1----:R-:W-:Y:S03]  /*14920*/  HMMA.16816.F32.BF16 R20, R4, R32, R20 ;  /* 0x000000200414723c */ /* 0x002fe60000041814 */
[----:B------:R-:W-:-:S02]  /*14930*/  IMAD.IADD R8, R17, 0x1, R8 ;  /* 0x0000000111087824 */ /* 0x000fc400078e0208 */
[C---:B------:R-:W-:Y:S02]  /*14940*/  IMAD.IADD R222, R69.reuse, 0x1, R10 ;  /* 0x0000000145de7824 */ /* 0x040fe400078e020a */
[----:B------:R-:W-:Y:S01]  /*14950*/  IMAD.IADD R220, R69, 0x1, R8 ;  /* 0x0000000145dc7824 */ /* 0x000fe200078e0208 */
[C---:B------:R-:W-:Y:S01]  /*14960*/  HMMA.16816.F32.BF16 R12, R4.reuse, R34, R12 ;  /* 0x00000022040c723c */ /* 0x040fe2000004180c */
[--C-:B------:R-:W-:Y:S02]  /*14970*/  IMAD.IADD R8, R8, 0x1, R219.reuse ;  /* 0x0000000108087824 */ /* 0x100fe400078e02db */
[----:B------:R-:W-:Y:S01]  /*14980*/  IMAD.IADD R219, R10, 0x1, R219 ;  /* 0x000000010adb7824 */ /* 0x000fe200078e02db */
[-C--:B------:R-:W-:Y:S01]  /*14990*/  IMNMX R220, R220, R57.reuse, PT ;  /* 0x00000039dcdc7217 */ /* 0x080fe20003800200 */
[--C-:B------:R-:W-:Y:S01]  /*149a0*/  IMAD.IADD R221, R222, 0x1, -R16.reuse ;  /* 0x00000001dedd7824 */ /* 0x100fe200078e0a10 */
[----:B------:R-:W-:Y:S01]  /*149b0*/  IMNMX R217, R8, R57, PT ;  /* 0x0000003908d97217 */ /* 0x000fe20003800200 */
[----:B------:R-:W-:Y:S01]  /*149c0*/  IMAD.IADD R218, R219, 0x1, -R16 ;  /* 0x00000001dbda7824 */ /* 0x000fe200078e0a10 */
[----:B------:R-:W-:Y:S02]  /*149d0*/  HMMA.16816.F32.BF16 R76, R4, R28, R76 ;  /* 0x0000001c044c723c */ /* 0x000fe4000004184c */
[----:B------:R-:W-:-:S02]  /*149e0*/  IMNMX R221, RZ, R221, !PT ;  /* 0x000000ddffdd7217 */ /* 0x000fc40007800200 */
[----:B------:R-:W-:-:S04]  /*149f0*/  IMNMX R218, RZ, R218, !PT ;  /* 0x000000daffda7217 */ /* 0x000fc80007800200 */
[C---:B------:R-:W-:Y:S08]  /*14a00*/  HMMA.16816.F32.BF16 R72, R4.reuse, R30, R72 ;  /* 0x0000001e0448723c */ /* 0x040ff00000041848 */
[C---:B------:R-:W-:Y:S08]  /*14a10*/  HMMA.16816.F32.BF16 R64, R4.reuse, R40, R64 ;  /* 0x000000280440723c */ /* 0x040ff00000041840 */
[C---:B------:R-:W-:Y:S08]  /*14a20*/  HMMA.16816.F32.BF16 R60, R4.reuse, R42, R60 ;  /* 0x0000002a043c723c */ /* 0x040ff0000004183c */
[C---:B----4-:R-:W-:Y:S08]  /*14a30*/  HMMA.16816.F32.BF16 R48, R4.reuse, R44, R48 ;  /* 0x0000002c0430723c */ /* 0x050ff00000041830 */
        /* <DEDUP_REMOVED lines=66> */
.L_x_6330:
[----:B------:R-:W2:Y:S02]  /*14e60*/  LD.E R5, [R18.64+0x38] ;  /* 0x0000380612057980 */ /* 0x000ea4000c101900 */
[----:B--2---:R-:W-:-:S04]  /*14e70*/  LEA R5, -R5, RZ, 0x6 ;  /* 0x000000ff05057211 */ /* 0x004fc800078e31ff */
[----:B------:R-:W-:Y:S02]  /*14e80*/  SHF.R.S32.HI R4, RZ, 0x1f, R5 ;  /* 0x0000001fff047819 */ /* 0x000fe40000011405 */
.L_x_6331:
[----:B------:R-:W-:Y:S05]  /*14e90*/  BSYNC B0 ;  /* 0x0000000000007941 */ /* 0x000fea0003800000 */
.L_x_6329:
        /* <DEDUP_REMOVED lines=96> */
.L_x_6328:
[----:B------:R-:W-:Y:S05]  /*154a0*/  BSYNC B1 ;  /* 0x0000000000017941 */ /* 0x000fea0003800000 */
.L_x_6327:
[----:B------:R2:W3:Y:S01]  /*154b0*/  LD.E R167, [R18.64+0xdc] ;  /* 0x0000dc0612a77980 */ /* 0x0004e2000c101900 */
[----:B-1----:R-:W-:-:S04]  /*154c0*/  IMAD.IADD R5, R2, 0x1, R0 ;  /* 0x0000000102057824 */ /* 0x002fc800078e0200 */
[C---:B------:R-:W-:Y:S01]  /*154d0*/  IMAD.IADD R39, R222.reuse, 0x1, -R5 ;  /* 0x00000001de277824 */ /* 0x040fe200078e0a05 */
[C---:B------:R-:W-:Y:S02]  /*154e0*/  IADD3 R4, R5.reuse, 0x1, RZ ;  /* 0x0000000105047810 */ /* 0x040fe40007ffe0ff */
[C---:B------:R-:W-:Y:S02]  /*154f0*/  IADD3 R10, R5.reuse, 0x19, RZ ;  /* 0x00000019050a7810 */ /* 0x040fe40007ffe0ff */
[C---:B------:R-:W-:Y:S01]  /*15500*/  IADD3 R2, R5.reuse, 0x8, RZ ;  /* 0x0000000805027810 */ /* 0x040fe20007ffe0ff */
[C---:B------:R-:W-:Y:S01]  /*15510*/  IMAD.IADD R34, R222.reuse, 0x1, -R4 ;  /* 0x00000001de227824 */ /* 0x040fe200078e0a04 */
[C---:B------:R-:W-:Y:S01]  /*15520*/  IADD3 R11, R5.reuse, 0x10, RZ ;  /* 0x00000010050b7810 */ /* 0x040fe20007ffe0ff */
[C---:B------:R-:W-:Y:S01]  /*15530*/  IMAD.IADD R28, R222.reuse, 0x1, -R10 ;  /* 0x00000001de1c7824 */ /* 0x040fe200078e0a0a */
[----:B------:R-:W-:Y:S01]  /*15540*/  IABS R39, R39 ;  /* 0x0000002700277213 */ /* 0x000fe20000000000 */
[C---:B------:R-:W-:Y:S01]  /*15550*/  IMAD.IADD R37, R222.reuse, 0x1, -R2 ;  /* 0x00000001de257824 */ /* 0x040fe200078e0a02 */
[----:B------:R-:W-:Y:S01]  /*15560*/  IADD3 R7, R5, 0x11, RZ ;  /* 0x0000001105077810 */ /* 0x000fe20007ffe0ff */
[----:B------:R-:W-:Y:S01]  /*15570*/  IMAD.IADD R35, R222, 0x1, -R11 ;  /* 0x00000001de237824 */ /* 0x000fe200078e0a0b */
[----:B------:R-:W-:-:S02]  /*15580*/  IABS R34, R34 ;  /* 0x0000002200227213 */ /* 0x000fc40000000000 */
[----:B------:R-:W-:Y:S01]  /*15590*/  IABS R28, R28 ;  /* 0x0000001c001c7213 */ /* 0x000fe20000000000 */
[----:B------:R-:W1:Y:S01]  /*155a0*/  I2F R39, R39 ;  /* 0x0000002700277306 */ /* 0x000e620000201400 */
[C---:B------:R-:W-:Y:S01]  /*155b0*/  IADD3 R8, R5.reuse, 0x21, RZ ;  /* 0x0000002105087810 */ /* 0x040fe20007ffe0ff */
[C---:B------:R-:W-:Y:S01]  /*155c0*/  IMAD.IADD R30, R222.reuse, 0x1, -R7 ;  /* 0x00000001de1e7824 */ /* 0x040fe200078e0a07 */
[C---:B------:R-:W-:Y:S02]  /*155d0*/  IADD3 R27, R5.reuse, 0x9, RZ ;  /* 0x00000009051b7810 */ /* 0x040fe40007ffe0ff */
[C---:B------:R-:W-:Y:S01]  /*155e0*/  IADD3 R17, R5.reuse, 0x29, RZ ;  /* 0x0000002905117810 */ /* 0x040fe20007ffe0ff */
[C---:B------:R-:W-:Y:S01]  /*155f0*/  IMAD.IADD R6, R222.reuse, 0x1, -R8 ;  /* 0x00000001de067824 */ /* 0x040fe200078e0a08 */
[----:B------:R-:W-:Y:S01]  /*15600*/  IADD3 R26, R5, 0x18, RZ ;  /* 0x00000018051a7810 */ /* 0x000fe20007ffe0ff */
[----:B------:R-:W4:Y:S01]  /*15610*/  I2F R34, R34 ;  /* 0x0000002200227306 */ /* 0x000f220000201400 */
[----:B------:R-:W-:Y:S01]  /*15620*/  IABS R37, R37 ;  /* 0x0000002500257213 */ /* 0x000fe20000000000 */
[C---:B------:R-:W-:Y:S01]  /*15630*/  IMAD.IADD R32, R222.reuse, 0x1, -R27 ;  /* 0x00000001de207824 */ /* 0x040fe200078e0a1b */
[----:B------:R-:W-:Y:S01]  /*15640*/  IABS R35, R35 ;  /* 0x0000002300237213 */ /* 0x000fe20000000000 */
[C---:B------:R-:W-:Y:S01]  /*15650*/  IMAD.IADD R3, R222.reuse, 0x1, -R17 ;  /* 0x00000001de037824 */ /* 0x040fe200078e0a11 */
[----:B------:R-:W-:Y:S01]  /*15660*/  IABS R30, R30 ;  /* 0x0000001e001e7213 */ /* 0x000fe20000000000 */
[----:B------:R-:W-:Y:S01]  /*15670*/  IMAD.IADD R33, R222, 0x1, -R26 ;  /* 0x00000001de217824 */ /* 0x000fe200078e0a1a */
[----:B------:R-:W-:Y:S01]  /*15680*/  IABS R6, R6 ;  /* 0x0000000600067213 */ /* 0x000fe20000000000 */
[----:B------:R-:W5:Y:S01]  /*15690*/  I2F R28, R28 ;  /* 0x0000001c001c7306 */ /* 0x000f620000201400 */
[----:B------:R-:W-:-:S02]  /*156a0*/  IABS R32, R32 ;  /* 0x0000002000207213 */ /* 0x000fc40000000000 */
[C---:B------:R-:W-:Y:S02]  /*156b0*/  IADD3 R25, R5.reuse, 0x31, RZ ;  /* 0x0000003105197810 */ /* 0x040fe40007ffe0ff */
[----:B------:R-:W-:Y:S02]  /*156c0*/  IABS R3, R3 ;  /* 0x0000000300037213 */ /* 0x000fe40000000000 */
[C---:B------:R-:W-:Y:S01]  /*156d0*/  IADD3 R9, R5.reuse, 0x20, RZ ;  /* 0x0000002005097810 */ /* 0x040fe20007ffe0ff */
[----:B------:R-:W2:Y:S01]  /*156e0*/  I2F R37, R37 ;  /* 0x0000002500257306 */ /* 0x000ea20000201400 */
[----:B------:R-:W-:Y:S01]  /*156f0*/  IABS R33, R33 ;  /* 0x0000002100217213 */ /* 0x000fe20000000000 */
[C---:B------:R-:W-:Y:S01]  /*15700*/  IMAD.IADD R38, R222.reuse, 0x1, -R25 ;  /* 0x00000001de267824 */ /* 0x040fe200078e0a19 */
[C---:B------:R-:W-:Y:S01]  /*15710*/  ISETP.GE.AND P1, PT, R5.reuse, R221, PT ;  /* 0x000000dd0500720c */ /* 0x040fe20003f26270 */
[----:B------:R-:W-:Y:S01]  /*15720*/  IMAD.IADD R31, R222, 0x1, -R9 ;  /* 0x00000001de1f7824 */ /* 0x000fe200078e0a09 */
[----:B------:R-:W-:-:S02]  /*15730*/  ISETP.GE.AND P6, PT, R5, R218, PT ;  /* 0x000000da0500720c */ /* 0x000fc40003fc6270 */
[C---:B------:R-:W-:Y:S01]  /*15740*/  IADD3 R24, R5.reuse, 0x28, RZ ;  /* 0x0000002805187810 */ /* 0x040fe20007ffe0ff */
[----:B------:R-:W5:Y:S01]  /*15750*/  I2F R35, R35 ;  /* 0x0000002300237306 */ /* 0x000f620000201400 */
[----:B------:R-:W-:Y:S01]  /*15760*/  ISETP.GE.AND P4, PT, R4, R221, PT ;  /* 0x000000dd0400720c */ /* 0x000fe20003f86270 */
[----:B-1----:R-:W-:Y:S01]  /*15770*/  FFMA.FTZ R20, -R216, R39, R20 ;  /* 0x00000027d8147223 */ /* 0x002fe20000010114 */
[----:B------:R-:W-:-:S05]  /*15780*/  IADD3 R16, R5, 0x30, RZ ;  /* 0x0000003005107810 */ /* 0x000fca0007ffe0ff */
[----:B------:R-:W1:Y:S01]  /*15790*/  I2F R30, R30 ;  /* 0x0000001e001e7306 */ /* 0x000e620000201400 */
[----:B------:R-:W-:Y:S01]  /*157a0*/  ISETP.GE.OR P1, PT, R5, R220, !P1 ;  /* 0x000000dc0500720c */ /* 0x000fe20004f26670 */
[----:B----4-:R-:W-:Y:S01]  /*157b0*/  FFMA.FTZ R34, -R216, R34, R21 ;  /* 0x00000022d8227223 */ /* 0x010fe20000010115 */
[----:B--2---:R-:W-:-:S05]  /*157c0*/  IABS R19, R38 ;  /* 0x0000002600137213 */ /* 0x004fca0000000000 */
[----:B------:R-:W2:Y:S01]  /*157d0*/  I2F R6, R6 ;  /* 0x0000000600067306 */ /* 0x000ea20000201400 */
[----:B-----5:R-:W-:Y:S01]  /*157e0*/  FFMA.FTZ R73, -R216, R28, R73 ;  /* 0x0000001cd8497223 */ /* 0x020fe20000010149 */
[----:B------:R-:W-:Y:S01]  /*157f0*/  ISETP.GE.OR P4, PT, R4, R220, !P4 ;  /* 0x000000dc0400720c */ /* 0x000fe20006786670 */
[----:B------:R-:W-:Y:S01]  /*15800*/  IMAD.IADD R29, R222, 0x1, -R24 ;  /* 0x00000001de1d7824 */ /* 0x000fe200078e0a18 */
[----:B------:R-:W-:-:S04]  /*15810*/  IABS R31, R31 ;  /* 0x0000001f001f7213 */ /* 0x000fc80000000000 */
[----:B------:R4:W-:Y:S01]  /*15820*/  I2F R36, R3 ;  /* 0x0000000300247306 */ /* 0x0009e20000201400 */
[----:B------:R-:W-:-:S07]  /*15830*/  IADD3 R28, R5, 0x39, RZ ;  /* 0x00000039051c7810 */ /* 0x000fce0007ffe0ff */
[----:B------:R-:W5:Y:S01]  /*15840*/  I2F R32, R32 ;  /* 0x0000002000207306 */ /* 0x000f620000201400 */
[----:B------:R-:W-:Y:S02]  /*15850*/  ISETP.GE.OR P6, PT, R5, R217, !P6 ;  /* 0x000000d90500720c */ /* 0x000fe400077c6670 */
[----:B------:R-:W-:-:S05]  /*15860*/  ISETP.GE.AND P3, PT, R2, R221, PT ;  /* 0x000000dd0200720c */ /* 0x000fca0003f66270 */
[----:B------:R-:W1:Y:S01]  /*15870*/  I2F R33, R33 ;  /* 0x0000002100217306 */ /* 0x000e620000201400 */
[----:B----4-:R-:W-:Y:S01]  /*15880*/  IADD3 R3, R5, 0x38, RZ ;  /* 0x0000003805037810 */ /* 0x010fe20007ffe0ff */
[----:B------:R-:W-:Y:S01]  /*15890*/  IMAD.IADD R5, R219, 0x1, -R5 ;  /* 0x00000001db057824 */ /* 0x000fe200078e0a05 */
[----:B------:R-:W-:Y:S01]  /*158a0*/  FSEL R21, R20, -INF , !P1 ;  /* 0xff80000014157808 */ /* 0x000fe20004800000 */
[----:B------:R-:W-:Y:S01]  /*158b0*/  FFMA.FTZ R12, -R216, R37, R12 ;  /* 0x00000025d80c7223 */ /* 0x000fe2000001010c */
[-C--:B------:R-:W-:Y:S01]  /*158c0*/  ISETP.GE.AND P2, PT, R27, R221.reuse, PT ;  /* 0x000000dd1b00720c */ /* 0x080fe20003f46270 */
[----:B------:R-:W-:Y:S01]  /*158d0*/  IMAD.IADD R38, R222, 0x1, -R3 ;  /* 0x00000001de267824 */ /* 0x000fe200078e0a03 */
[----:B------:R-:W-:Y:S01]  /*158e0*/  ISETP.GE.AND P1, PT, R11, R221, PT ;  /* 0x000000dd0b00720c */ /* 0x000fe20003f26270 */
[----:B------:R-:W-:Y:S01]  /*158f0*/  FFMA.FTZ R35, -R216, R35, R76 ;  /* 0x00000023d8237223 */ /* 0x000fe2000001014c */
[----:B------:R-:W-:Y:S01]  /*15900*/  FSEL R20, R34, -INF , !P4 ;  /* 0xff80000022147808 */ /* 0x000fe20006000000 */
[----:B------:R-:W4:Y:S01]  /*15910*/  I2F R31, R31 ;  /* 0x0000001f001f7306 */ /* 0x000f220000201400 */
[----:B------:R-:W-:Y:S01]  /*15920*/  IABS R18, R38 ;  /* 0x0000002600127213 */ /* 0x000fe20000000000 */
[----:B------:R-:W-:Y:S01]  /*15930*/  IMAD.IADD R41, R222, 0x1, -R16 ;  /* 0x00000001de297824 */ /* 0x000fe200078e0a10 */
[----:B------:R-:W-:-:S02]  /*15940*/  ISETP.GE.AND P4, PT, R7, R221, PT ;  /* 0x000000dd0700720c */ /* 0x000fc40003f86270 */
[----:B------:R-:W-:Y:S01]  /*15950*/  ISETP.GE.OR P3, PT, R2, R220, !P3 ;  /* 0x000000dc0200720c */ /* 0x000fe20005f66670 */
[C---:B-1----:R-:W-:Y:S01]  /*15960*/  FFMA.FTZ R30, -R216.reuse, R30, R77 ;  /* 0x0000001ed81e7223 */ /* 0x042fe2000001014d */
[-C--:B------:R-:W-:Y:S02]  /*15970*/  ISETP.GE.OR P1, PT, R11, R220.reuse, !P1 ;  /* 0x000000dc0b00720c */ /* 0x080fe40004f26670 */
[----:B------:R-:W-:Y:S01]  /*15980*/  IABS R5, R5 ;  /* 0x0000000500057213 */ /* 0x000fe20000000000 */
[----:B------:R1:W-:Y:S01]  /*15990*/  I2F R43, R18 ;  /* 0x00000012002b7306 */ /* 0x0003e20000201400 */
[----:B------:R-:W-:Y:S01]  /*159a0*/  ISETP.GE.OR P4, PT, R7, R220, !P4 ;  /* 0x000000dc0700720c */ /* 0x000fe20006786670 */
[C---:B--2---:R-:W-:Y:S01]  /*159b0*/  FFMA.FTZ R65, -R216.reuse, R6, R65 ;  /* 0x00000006d8417223 */ /* 0x044fe20000010141 */
[----:B------:R-:W-:Y:S01]  /*159c0*/  IABS R29, R29 ;  /* 0x0000001d001d7213 */ /* 0x000fe20000000000 */
[C---:B-----5:R-:W-:Y:S01]  /*159d0*/  FFMA.FTZ R13, -R216.reuse, R32, R13 ;  /* 0x00000020d80d7223 */ /* 0x060fe2000001010d */
[----:B------:R-:W-:Y:S01]  /*159e0*/  FSEL R6, R35, -INF , !P1 ;  /* 0xff80000023067808 */ /* 0x000fe20004800000 */
[----:B------:R-:W-:Y:S01]  /*159f0*/  IMAD.MOV.U32 R35, RZ, RZ, R5 ;  /* 0x000000ffff237224 */ /* 0x000fe200078e0005 */
[----:B------:R-:W-:Y:S01]  /*15a00*/  ISETP.GE.OR P2, PT, R27, R220, !P2 ;  /* 0x000000dc1b00720c */ /* 0x000fe20005746670 */
[----:B------:R-:W-:Y:S01]  /*15a10*/  FFMA.FTZ R33, -R216, R33, R72 ;  /* 0x00000021d8217223 */ /* 0x000fe20000010148 */
[----:B------:R-:W-:Y:S01]  /*15a20*/  FSEL R5, R30, -INF , !P4 ;  /* 0xff8000001e057808 */ /* 0x000fe20006000000 */
[----:B------:R-:W2:Y:S01]  /*15a30*/  I2F R29, R29 ;  /* 0x0000001d001d7306 */ /* 0x000ea20000201400 */
[----:B------:R-:W-:-:S02]  /*15a40*/  ISETP.GE.AND P4, PT, R4, R218, PT ;  /* 0x000000da0400720c */ /* 0x000fc40003f86270 */
[----:B-1----:R-:W-:Y:S01]  /*15a50*/  FSEL R18, R12, -INF , !P3 ;  /* 0xff8000000c127808 */ /* 0x002fe20005800000 */
[----:B------:R-:W-:Y:S01]  /*15a60*/  IMAD.IADD R12, R222, 0x1, -R28 ;  /* 0x00000001de0c7824 */ /* 0x000fe200078e0a1c */
[CC--:B------:R-:W-:Y:S02]  /*15a70*/  ISETP.GE.AND P3, PT, R26.reuse, R221.reuse, PT ;  /* 0x000000dd1a00720c */ /* 0x0c0fe40003f66270 */
[----:B------:R-:W-:Y:S02]  /*15a80*/  FSEL R13, R13, -INF , !P2 ;  /* 0xff8000000d0d7808 */ /* 0x000fe40005000000 */
[----:B------:R-:W-:Y:S02]  /*15a90*/  ISETP.GE.OR P3, PT, R26, R220, !P3 ;  /* 0x000000dc1a00720c */ /* 0x000fe40005f66670 */
[----:B------:R-:W-:Y:S02]  /*15aa0*/  ISETP.GE.AND P2, PT, R10, R221, PT ;  /* 0x000000dd0a00720c */ /* 0x000fe40003f46270 */
[----:B------:R-:W-:Y:S01]  /*15ab0*/  IABS R30, R12 ;  /* 0x0000000c001e7213 */ /* 0x000fe20000000000 */
[----:B------:R-:W-:Y:S01]  /*15ac0*/  IMAD.IADD R12, R219, 0x1, -R4 ;  /* 0x00000001db0c7824 */ /* 0x000fe200078e0a04 */
[----:B------:R-:W-:-:S02]  /*15ad0*/  ISETP.GE.OR P4, PT, R4, R217, !P4 ;  /* 0x000000d90400720c */ /* 0x000fc40006786670 */
[----:B------:R-:W-:Y:S02]  /*15ae0*/  IABS R41, R41 ;  /* 0x0000002900297213 */ /* 0x000fe40000000000 */
[----:B------:R-:W-:Y:S02]  /*15af0*/  FSEL R4, R33, -INF , !P3 ;  /* 0xff80000021047808 */ /* 0x000fe40005800000 */
[----:B------:R-:W-:Y:S02]  /*15b00*/  ISETP.GE.AND P1, PT, R9, R221, PT ;  /* 0x000000dd0900720c */ /* 0x000fe40003f26270 */
[----:B------:R-:W-:Y:S02]  /*15b10*/  ISETP.GE.AND P3, PT, R2, R218, PT ;  /* 0x000000da0200720c */ /* 0x000fe40003f66270 */
[-C--:B------:R-:W-:Y:S01]  /*15b20*/  ISETP.GE.OR P2, PT, R10, R220.reuse, !P2 ;  /* 0x000000dc0a00720c */ /* 0x080fe20005746670 */
[----:B----4-:R-:W-:Y:S01]  /*15b30*/  FFMA.FTZ R31, -R216, R31, R64 ;  /* 0x0000001fd81f7223 */ /* 0x010fe20000010140 */
[----:B------:R-:W-:Y:S01]  /*15b40*/  ISETP.GE.OR P3, PT, R2, R217, !P3 ;  /* 0x000000d90200720c */ /* 0x000fe20005f66670 */
[----:B------:R-:W-:Y:S01]  /*15b50*/  IMAD.IADD R34, R219, 0x1, -R2 ;  /* 0x00000001db227824 */ /* 0x000fe200078e0a02 */
[----:B------:R-:W-:Y:S01]  /*15b60*/  ISETP.GE.OR P1, PT, R9, R220, !P1 ;  /* 0x000000dc0900720c */ /* 0x000fe20004f26670 */
[----:B------:R-:W1:Y:S01]  /*15b70*/  I2F R41, R41 ;  /* 0x0000002900297306 */ /* 0x000e620000201400 */
[----:B------:R-:W-:-:S02]  /*15b80*/  FSEL R2, R73, -INF , !P2 ;  /* 0xff80000049027808 */ /* 0x000fc40005000000 */
[-C--:B------:R-:W-:Y:S02]  /*15b90*/  ISETP.GE.AND P2, PT, R8, R221.reuse, PT ;  /* 0x000000dd0800720c */ /* 0x080fe40003f46270 */
[----:B------:R-:W-:Y:S02]  /*15ba0*/  FSEL R156, R31, -INF , !P1 ;  /* 0xff8000001f9c7808 */ /* 0x000fe40004800000 */
[----:B------:R-:W-:Y:S01]  /*15bb0*/  ISETP.GE.AND P1, PT, R24, R221, PT ;  /* 0x000000dd1800720c */ /* 0x000fe20003f26270 */
[----:B------:R-:W4:Y:S01]  /*15bc0*/  I2F R19, R19 ;  /* 0x0000001300137306 */ /* 0x000f220000201400 */
[-C--:B------:R-:W-:Y:S01]  /*15bd0*/  ISETP.GE.OR P2, PT, R8, R220.reuse, !P2 ;  /* 0x000000dc0800720c */ /* 0x080fe20005746670 */
[----:B--2---:R-:W-:Y:S01]  /*15be0*/  FFMA.FTZ R29, -R216, R29, R60 ;  /* 0x0000001dd81d7223 */ /* 0x004fe2000001013c */
[----:B------:R-:W-:Y:S02]  /*15bf0*/  ISETP.GE.OR P1, PT, R24, R220, !P1 ;  /* 0x000000dc1800720c */ /* 0x000fe40004f26670 */
[----:B------:R-:W-:-:S02]  /*15c00*/  FSEL R161, R65, -INF , !P2 ;  /* 0xff80000041a17808 */ /* 0x000fc40005000000 */
[-C--:B------:R-:W-:Y:S01]  /*15c10*/  ISETP.GE.AND P2, PT, R17, R221.reuse, PT ;  /* 0x000000dd1100720c */ /* 0x080fe20003f46270 */
[----:B------:R-:W-:Y:S01]  /*15c20*/  FFMA.FTZ R36, -R216, R36, R61 ;  /* 0x00000024d8247223 */ /* 0x000fe2000001013d */
[----:B------:R-:W-:Y:S02]  /*15c30*/  FSEL R158, R29, -INF , !P1 ;  /* 0xff8000001d9e7808 */ /* 0x000fe40004800000 */
[----:B------:R-:W-:Y:S02]  /*15c40*/  ISETP.GE.AND P1, PT, R16, R221, PT ;  /* 0x000000dd1000720c */ /* 0x000fe40003f26270 */
[-C--:B------:R-:W-:Y:S01]  /*15c50*/  ISETP.GE.OR P2, PT, R17, R220.reuse, !P2 ;  /* 0x000000dc1100720c */ /* 0x080fe20005746670 */
[----:B-1----:R-:W-:Y:S01]  /*15c60*/  FFMA.FTZ R41, -R216, R41, R48 ;  /* 0x00000029d8297223 */ /* 0x002fe20000010130 */
[----:B------:R-:W1:Y:S01]  /*15c70*/  I2F R35, R35 ;  /* 0x0000002300237306 */ /* 0x000e620000201400 */
[C---:B------:R-:W-:Y:S01]  /*15c80*/  IMAD.IADD R32, R219.reuse, 0x1, -R27 ;  /* 0x00000001db207824 */ /* 0x040fe200078e0a1b */
[----:B------:R-:W-:Y:S01]  /*15c90*/  ISETP.GE.OR P1, PT, R16, R220, !P1 ;  /* 0x000000dc1000720c */ /* 0x000fe20004f26670 */
[----:B------:R-:W-:Y:S01]  /*15ca0*/  IMAD.IADD R33, R219, 0x1, -R11 ;  /* 0x00000001db217824 */ /* 0x000fe200078e0a0b */
[----:B------:R-:W-:-:S02]  /*15cb0*/  FSEL R163, R36, -INF , !P2 ;  /* 0xff80000024a37808 */ /* 0x000fc40005000000 */
[----:B------:R-:W-:Y:S02]  /*15cc0*/  ISETP.GE.AND P2, PT, R25, R221, PT ;  /* 0x000000dd1900720c */ /* 0x000fe40003f46270 */
[----:B------:R-:W2:Y:S01]  /*15cd0*/  I2F R30, R30 ;  /* 0x0000001e001e7306 */ /* 0x000ea20000201400 */
[----:B------:R-:W-:Y:S01]  /*15ce0*/  FSEL R174, R41, -INF , !P1 ;  /* 0xff80000029ae7808 */ /* 0x000fe20004800000 */
[C---:B----4-:R-:W-:Y:S01]  /*15cf0*/  FFMA.FTZ R19, -R216.reuse, R19, R49 ;  /* 0x00000013d8137223 */ /* 0x050fe20000010131 */
[----:B------:R-:W-:Y:S02]  /*15d00*/  IABS R32, R32 ;  /* 0x0000002000207213 */ /* 0x000fe40000000000 */
[----:B------:R-:W-:Y:S02]  /*15d10*/  ISETP.GE.AND P1, PT, R3, R221, PT ;  /* 0x000000dd0300720c */ /* 0x000fe40003f26270 */
[----:B------:R-:W-:Y:S02]  /*15d20*/  IABS R33, R33 ;  /* 0x0000002100217213 */ /* 0x000fe40000000000 */
[----:B------:R-:W-:Y:S01]  /*15d30*/  ISETP.GE.OR P2, PT, R25, R220, !P2 ;  /* 0x000000dc1900720c */ /* 0x000fe20005746670 */
[----:B------:R-:W-:Y:S01]  /*15d40*/  FFMA.FTZ R43, -R216, R43, R80 ;  /* 0x0000002bd82b7223 */ /* 0x000fe20000010150 */
[----:B------:R-:W-:-:S02]  /*15d50*/  IABS R12, R12 ;  /* 0x0000000c000c7213 */ /* 0x000fc40000000000 */
[----:B------:R-:W-:Y:S02]  /*15d60*/  IABS R34, R34 ;  /* 0x0000002200227213 */ /* 0x000fe40000000000 */
[----:B------:R-:W-:Y:S01]  /*15d70*/  ISETP.GE.OR P1, PT, R3, R220, !P1 ;  /* 0x000000dc0300720c */ /* 0x000fe20004f26670 */
[----:B------:R-:W-:Y:S01]  /*15d80*/  I2F R32, R32 ;  /* 0x0000002000207306 */ /* 0x000fe20000201400 */
[----:B------:R-:W-:Y:S01]  /*15d90*/  FSEL R173, R19, -INF , !P2 ;  /* 0xff80000013ad7808 */ /* 0x000fe20005000000 */
[----:B------:R-:W-:Y:S01]  /*15da0*/  IMAD.IADD R19, R219, 0x1, -R10 ;  /* 0x00000001db137824 */ /* 0x000fe200078e0a0a */
[----:B------:R-:W-:Y:S02]  /*15db0*/  FSEL R170, R43, -INF , !P1 ;  /* 0xff8000002baa7808 */ /* 0x000fe40004800000 */
[----:B------:R-:W-:-:S03]  /*15dc0*/  ISETP.GE.AND P1, PT, R28, R221, PT ;  /* 0x000000dd1c00720c */ /* 0x000fc60003f26270 */
[----:B------:R4:W-:Y:S01]  /*15dd0*/  I2F R31, R34 ;  /* 0x00000022001f7306 */ /* 0x0009e20000201400 */
[----:B------:R-:W-:Y:S01]  /*15de0*/  IABS R19, R19 ;  /* 0x0000001300137213 */ /* 0x000fe20000000000 */
[----:B-1----:R-:W-:Y:S01]  /*15df0*/  FFMA.FTZ R35, -R216, R35, R22 ;  /* 0x00000023d8237223 */ /* 0x002fe20000010116 */
[----:B------:R-:W-:-:S05]  /*15e00*/  ISETP.GE.AND P2, PT, R27, R218, PT ;  /* 0x000000da1b00720c */ /* 0x000fca0003f46270 */
[----:B------:R-:W1:Y:S01]  /*15e10*/  I2F R33, R33 ;  /* 0x0000002100217306 */ /* 0x000e620000201400 */
[----:B--2---:R-:W-:Y:S01]  /*15e20*/  FFMA.FTZ R30, -R216, R30, R81 ;  /* 0x0000001ed81e7223 */ /* 0x004fe20000010151 */
[----:B------:R-:W-:-:S06]  /*15e30*/  ISETP.GE.OR P1, PT, R28, R220, !P1 ;  /* 0x000000dc1c00720c */ /* 0x000fcc0004f26670 */
[----:B------:R-:W2:Y:S01]  /*15e40*/  I2F R12, R12 ;  /* 0x0000000c000c7306 */ /* 0x000ea20000201400 */
[----:B----4-:R-:W-:Y:S01]  /*15e50*/  IMAD.IADD R34, R219, 0x1, -R26 ;  /* 0x00000001db227824 */ /* 0x010fe200078e0a1a */
[----:B------:R-:W-:Y:S01]  /*15e60*/  ISETP.GE.OR P2, PT, R27, R217, !P2 ;  /* 0x000000d91b00720c */ /* 0x000fe20005746670 */
[----:B------:R-:W-:-:S03]  /*15e70*/  IMAD.IADD R29, R219, 0x1, -R7 ;  /* 0x00000001db1d7824 */ /* 0x000fc600078e0a07 */
[----:B------:R-:W-:Y:S02]  /*15e80*/  IABS R34, R34 ;  /* 0x0000002200227213 */ /* 0x000fe40000000000 */
[----:B------:R4:W-:Y:S01]  /*15e90*/  I2F R22, R19 ;  /* 0x0000001300167306 */ /* 0x0009e20000201400 */
[----:B------:R-:W-:Y:S02]  /*15ea0*/  FSEL R143, R30, -INF , !P1 ;  /* 0xff8000001e8f7808 */ /* 0x000fe40004800000 */
[----:B------:R-:W-:Y:S02]  /*15eb0*/  ISETP.GE.AND P1, PT, R11, R218, PT ;  /* 0x000000da0b00720c */ /* 0x000fe40003f26270 */
[----:B------:R-:W-:-:S03]  /*15ec0*/  IABS R29, R29 ;  /* 0x0000001d001d7213 */ /* 0x000fc60000000000 */
[----:B------:R-:W5:Y:S01]  /*15ed0*/  I2F R27, R34 ;  /* 0x00000022001b7306 */ /* 0x000f620000201400 */
[----:B------:R-:W-:Y:S01]  /*15ee0*/  IMAD.IADD R36, R219, 0x1, -R9 ;  /* 0x00000001db247824 */ /* 0x000fe200078e0a09 */
[----:B------:R-:W-:Y:S02]  /*15ef0*/  ISETP.GE.OR P1, PT, R11, R217, !P1 ;  /* 0x000000d90b00720c */ /* 0x000fe40004f26670 */
[----:B----4-:R-:W-:Y:S02]  /*15f00*/  FSEL R19, R35, -INF , !P6 ;  /* 0xff80000023137808 */ /* 0x010fe40007000000 */
[----:B------:R-:W-:Y:S01]  /*15f10*/  ISETP.GE.AND P6, PT, R7, R218, PT ;  /* 0x000000da0700720c */ /* 0x000fe20003fc6270 */
[----:B-1----:R-:W-:-:S03]  /*15f20*/  FFMA.FTZ R11, -R216, R33, R78 ;  /* 0x00000021d80b7223 */ /* 0x002fc6000001014e */
[----:B------:R-:W-:Y:S01]  /*15f30*/  ISETP.GE.OR P6, PT, R7, R217, !P6 ;  /* 0x000000d90700720c */ /* 0x000fe200077c6670 */
[C---:B------:R-:W-:Y:S02]  /*15f40*/  FFMA.FTZ R7, -R216.reuse, R32, R15 ;  /* 0x00000020d8077223 */ /* 0x040fe4000001010f */
[C---:B--2---:R-:W-:Y:S01]  /*15f50*/  FFMA.FTZ R12, -R216.reuse, R12, R23 ;  /* 0x0000000cd80c7223 */ /* 0x044fe20000010117 */
[----:B------:R-:W1:Y:S01]  /*15f60*/  I2F R29, R29 ;  /* 0x0000001d001d7306 */ /* 0x000e620000201400 */
[----:B------:R-:W-:Y:S01]  /*15f70*/  FFMA.FTZ R31, -R216, R31, R14 ;  /* 0x0000001fd81f7223 */ /* 0x000fe2000001010e */
[----:B------:R-:W-:Y:S02]  /*15f80*/  IABS R36, R36 ;  /* 0x0000002400247213 */ /* 0x000fe40000000000 */
[----:B------:R-:W-:Y:S02]  /*15f90*/  FSEL R7, R7, -INF , !P2 ;  /* 0xff80000007077808 */ /* 0x000fe40005000000 */
[----:B------:R-:W-:-:S02]  /*15fa0*/  ISETP.GE.AND P2, PT, R9, R218, PT ;  /* 0x000000da0900720c */ /* 0x000fc40003f46270 */
[----:B------:R-:W-:Y:S02]  /*15fb0*/  FSEL R11, R11, -INF , !P1 ;  /* 0xff8000000b0b7808 */ /* 0x000fe40004800000 */
[----:B------:R-:W-:Y:S02]  /*15fc0*/  FSEL R14, R12, -INF , !P4 ;  /* 0xff8000000c0e7808 */ /* 0x000fe40006000000 */
[-C--:B------:R-:W-:Y:S01]  /*15fd0*/  ISETP.GE.AND P1, PT, R8, R218.reuse, PT ;  /* 0x000000da0800720c */ /* 0x080fe20003f26270 */
[----:B------:R-:W2:Y:S01]  /*15fe0*/  I2F R35, R36 ;  /* 0x0000002400237306 */ /* 0x000ea20000201400 */
[-C--:B------:R-:W-:Y:S02]  /*15ff0*/  ISETP.GE.AND P4, PT, R26, R218.reuse, PT ;  /* 0x000000da1a00720c */ /* 0x080fe40003f86270 */
[----:B------:R-:W-:Y:S02]  /*16000*/  FSEL R12, R31, -INF , !P3 ;  /* 0xff8000001f0c7808 */ /* 0x000fe40005800000 */
[----:B------:R-:W-:Y:S01]  /*16010*/  ISETP.GE.AND P3, PT, R10, R218, PT ;  /* 0x000000da0a00720c */ /* 0x000fe20003f66270 */
[----:B------:R-:W-:Y:S01]  /*16020*/  IMAD.IADD R30, R219, 0x1, -R8 ;  /* 0x00000001db1e7824 */ /* 0x000fe200078e0a08 */
[----:B------:R-:W-:Y:S01]  /*16030*/  ISETP.GE.OR P2, PT, R9, R217, !P2 ;  /* 0x000000d90900720c */ /* 0x000fe20005746670 */
[----:B-----5:R-:W-:Y:S01]  /*16040*/  FFMA.FTZ R9, -R216, R27, R74 ;  /* 0x0000001bd8097223 */ /* 0x020fe2000001014a */
[-C--:B------:R-:W-:Y:S01]  /*16050*/  ISETP.GE.OR P1, PT, R8, R217.reuse, !P1 ;  /* 0x000000d90800720c */ /* 0x080fe20004f26670 */
[----:B------:R-:W-:Y:S01]  /*16060*/  FFMA.FTZ R8, -R216, R22, R75 ;  /* 0x00000016d8087223 */ /* 0x000fe2000001014b */
[----:B------:R-:W-:-:S02]  /*16070*/  ISETP.GE.OR P4, PT, R26, R217, !P4 ;  /* 0x000000d91a00720c */ /* 0x000fc40006786670 */
[----:B------:R-:W-:Y:S02]  /*16080*/  ISETP.GE.OR P3, PT, R10, R217, !P3 ;  /* 0x000000d90a00720c */ /* 0x000fe40005f66670 */
[----:B------:R-:W-:Y:S02]  /*16090*/  FSEL R9, R9, -INF , !P4 ;  /* 0xff80000009097808 */ /* 0x000fe40006000000 */
[----:B------:R-:W-:Y:S02]  /*160a0*/  ISETP.GE.AND P4, PT, R17, R218, PT ;  /* 0x000000da1100720c */ /* 0x000fe40003f86270 */
[----:B------:R-:W-:Y:S02]  /*160b0*/  FSEL R8, R8, -INF , !P3 ;  /* 0xff80000008087808 */ /* 0x000fe40005800000 */
[----:B------:R-:W-:Y:S02]  /*160c0*/  IABS R30, R30 ;  /* 0x0000001e001e7213 */ /* 0x000fe40000000000 */
[----:B------:R-:W-:Y:S01]  /*160d0*/  ISETP.GE.AND P3, PT, R16, R218, PT ;  /* 0x000000da1000720c */ /* 0x000fe20003f66270 */
[----:B-1----:R-:W-:Y:S01]  /*160e0*/  FFMA.FTZ R10, -R216, R29, R79 ;  /* 0x0000001dd80a7223 */ /* 0x002fe2000001014f */
[----:B------:R-:W-:Y:S01]  /*160f0*/  FMNMX.FTZ R23, R21, R20, !PT ;  /* 0x0000001415177209 */ /* 0x000fe20007810000 */
[----:B------:R-:W-:Y:S01]  /*16100*/  IMAD.IADD R22, R219, 0x1, -R17 ;  /* 0x00000001db167824 */ /* 0x000fe200078e0a11 */
[-C--:B------:R-:W-:Y:S01]  /*16110*/  ISETP.GE.OR P4, PT, R17, R217.reuse, !P4 ;  /* 0x000000d91100720c */ /* 0x080fe20006786670 */
[----:B------:R-:W-:Y:S01]  /*16120*/  IMAD.IADD R17, R219, 0x1, -R16 ;  /* 0x00000001db117824 */ /* 0x000fe200078e0a10 */
[----:B------:R-:W-:Y:S01]  /*16130*/  ISETP.GE.OR P3, PT, R16, R217, !P3 ;  /* 0x000000d91000720c */ /* 0x000fe20005f66670 */
[----:B------:R-:W1:Y:S01]  /*16140*/  I2F R30, R30 ;  /* 0x0000001e001e7306 */ /* 0x000e620000201400 */
[----:B------:R-:W-:Y:S01]  /*16150*/  FMNMX.FTZ R16, R18, R23, !PT ;  /* 0x0000001712107209 */ /* 0x000fe20007810000 */
[----:B--2---:R-:W-:Y:S01]  /*16160*/  FFMA.FTZ R35, -R216, R35, R66 ;  /* 0x00000023d8237223 */ /* 0x004fe20000010142 */
[----:B------:R-:W-:-:S02]  /*16170*/  FSEL R10, R10, -INF , !P6 ;  /* 0xff8000000a0a7808 */ /* 0x000fc40007000000 */
[C---:B------:R-:W-:Y:S02]  /*16180*/  ISETP.GE.AND P6, PT, R24.reuse, R218, PT ;  /* 0x000000da1800720c */ /* 0x040fe40003fc6270 */
[----:B------:R-:W-:Y:S01]  /*16190*/  FMNMX.FTZ R23, R13, R16, !PT ;  /* 0x000000100d177209 */ /* 0x000fe20007810000 */
[----:B------:R-:W-:Y:S01]  /*161a0*/  IMAD.IADD R15, R219, 0x1, -R24 ;  /* 0x00000001db0f7824 */ /* 0x000fe200078e0a18 */
[----:B------:R-:W-:Y:S02]  /*161b0*/  ISETP.GE.OR P6, PT, R24, R217, !P6 ;  /* 0x000000d91800720c */ /* 0x000fe400077c6670 */
[----:B------:R-:W-:Y:S02]  /*161c0*/  FSEL R166, R35, -INF , !P2 ;  /* 0xff80000023a67808 */ /* 0x000fe40005000000 */
[----:B------:R-:W-:Y:S02]  /*161d0*/  ISETP.GE.AND P2, PT, R25, R218, PT ;  /* 0x000000da1900720c */ /* 0x000fe40003f46270 */
[----:B------:R-:W-:Y:S01]  /*161e0*/  FMNMX.FTZ R24, R6, R23, !PT ;  /* 0x0000001706187209 */ /* 0x000fe20007810000 */
[----:B------:R-:W-:Y:S01]  /*161f0*/  IMAD.IADD R16, R219, 0x1, -R25 ;  /* 0x00000001db107824 */ /* 0x000fe200078e0a19 */
[----:B------:R-:W-:-:S02]  /*16200*/  ISETP.GE.OR P2, PT, R25, R217, !P2 ;  /* 0x000000d91900720c */ /* 0x000fc40005746670 */
[----:B------:R-:W-:Y:S02]  /*16210*/  FMNMX.FTZ R23, R5, R24, !PT ;  /* 0x0000001805177209 */ /* 0x000fe40007810000 */
[----:B------:R-:W-:Y:S01]  /*16220*/  FMNMX.FTZ R25, R19, R14, !PT ;  /* 0x0000000e13197209 */ /* 0x000fe20007810000 */
[----:B-1----:R-:W-:Y:S01]  /*16230*/  FFMA.FTZ R30, -R216, R30, R67 ;  /* 0x0000001ed81e7223 */ /* 0x002fe20000010143 */
[----:B------:R-:W-:Y:S02]  /*16240*/  FMNMX.FTZ R23, R4, R23, !PT ;  /* 0x0000001704177209 */ /* 0x000fe40007810000 */
[----:B------:R-:W-:Y:S02]  /*16250*/  FMNMX.FTZ R26, R12, R25, !PT ;  /* 0x000000190c1a7209 */ /* 0x000fe40007810000 */
[----:B------:R-:W-:Y:S02]  /*16260*/  IABS R15, R15 ;  /* 0x0000000f000f7213 */ /* 0x000fe40000000000 */
[----:B------:R-:W-:-:S02]  /*16270*/  FMNMX.FTZ R23, R2, R23, !PT ;  /* 0x0000001702177209 */ /* 0x000fc40007810000 */
[----:B------:R-:W-:Y:S02]  /*16280*/  FMNMX.FTZ R26, R7, R26, !PT ;  /* 0x0000001a071a7209 */ /* 0x000fe40007810000 */
[----:B------:R-:W-:Y:S02]  /*16290*/  IABS R22, R22 ;  /* 0x0000001600167213 */ /* 0x000fe40000000000 */
[----:B------:R-:W-:Y:S01]  /*162a0*/  FSEL R169, R30, -INF , !P1 ;  /* 0xff8000001ea97808 */ /* 0x000fe20004800000 */
[----:B------:R-:W1:Y:S01]  /*162b0*/  I2F R15, R15 ;  /* 0x0000000f000f7306 */ /* 0x000e620000201400 */
[----:B------:R-:W-:Y:S02]  /*162c0*/  ISETP.GE.AND P1, PT, R3, R218, PT ;  /* 0x000000da0300720c */ /* 0x000fe40003f26270 */
[----:B------:R-:W-:Y:S02]  /*162d0*/  FMNMX.FTZ R24, R156, R23, !PT ;  /* 0x000000179c187209 */ /* 0x000fe40007810000 */
[----:B------:R-:W-:-:S02]  /*162e0*/  FMNMX.FTZ R27, R11, R26, !PT ;  /* 0x0000001a0b1b7209 */ /* 0x000fc40007810000 */
[----:B------:R-:W-:Y:S01]  /*162f0*/  IABS R17, R17 ;  /* 0x0000001100117213 */ /* 0x000fe20000000000 */
[----:B------:R-:W2:Y:S01]  /*16300*/  I2F R22, R22 ;  /* 0x0000001600167306 */ /* 0x000ea20000201400 */
[----:B------:R-:W-:Y:S01]  /*16310*/  ISETP.GE.OR P1, PT, R3, R217, !P1 ;  /* 0x000000d90300720c */ /* 0x000fe20004f26670 */
[----:B------:R-:W-:Y:S01]  /*16320*/  IMAD.IADD R3, R219, 0x1, -R3 ;  /* 0x00000001db037824 */ /* 0x000fe200078e0a03 */
[----:B------:R-:W-:Y:S02]  /*16330*/  FMNMX.FTZ R25, R161, R24, !PT ;  /* 0x00000018a1197209 */ /* 0x000fe40007810000 */
[----:B------:R-:W-:Y:S02]  /*16340*/  FMNMX.FTZ R26, R10, R27, !PT ;  /* 0x0000001b0a1a7209 */ /* 0x000fe40007810000 */
[----:B------:R-:W-:Y:S01]  /*16350*/  IABS R16, R16 ;  /* 0x0000001000107213 */ /* 0x000fe20000000000 */
[----:B------:R-:W4:Y:S01]  /*16360*/  I2F R17, R17 ;  /* 0x0000001100117306 */ /* 0x000f220000201400 */
[----:B------:R-:W-:Y:S01]  /*16370*/  FMNMX.FTZ R24, R158, R25, !PT ;  /* 0x000000199e187209 */ /* 0x000fe20007810000 */
[----:B------:R-:W-:Y:S01]  /*16380*/  IMAD.IADD R23, R219, 0x1, -R28 ;  /* 0x00000001db177824 */ /* 0x000fe200078e0a1c */
[----:B------:R-:W-:-:S02]  /*16390*/  IABS R3, R3 ;  /* 0x0000000300037213 */ /* 0x000fc40000000000 */
[----:B------:R-:W-:Y:S02]  /*163a0*/  FMNMX.FTZ R25, R9, R26, !PT ;  /* 0x0000001a09197209 */ /* 0x000fe40007810000 */
[----:B------:R-:W-:Y:S01]  /*163b0*/  FMNMX.FTZ R27, R163, R24, !PT ;  /* 0x00000018a31b7209 */ /* 0x000fe20007810000 */
[----:B------:R-:W5:Y:S01]  /*163c0*/  I2F R16, R16 ;  /* 0x0000001000107306 */ /* 0x000f620000201400 */
[----:B------:R-:W-:Y:S02]  /*163d0*/  FMNMX.FTZ R25, R8, R25, !PT ;  /* 0x0000001908197209 */ /* 0x000fe40007810000 */
[----:B------:R-:W-:Y:S01]  /*163e0*/  IABS R23, R23 ;  /* 0x0000001700177213 */ /* 0x000fe20000000000 */
[----:B-1----:R-:W-:Y:S01]  /*163f0*/  FFMA.FTZ R15, -R216, R15, R62 ;  /* 0x0000000fd80f7223 */ /* 0x002fe2000001013e */
[----:B------:R-:W-:-:S03]  /*16400*/  FMNMX.FTZ R24, R174, R27, !PT ;  /* 0x0000001bae187209 */ /* 0x000fc60007810000 */
[----:B------:R-:W1:Y:S01]  /*16410*/  I2F R3, R3 ;  /* 0x0000000300037306 */ /* 0x000e620000201400 */
[----:B------:R-:W-:Y:S01]  /*16420*/  FMNMX.FTZ R26, R166, R25, !PT ;  /* 0x00000019a61a7209 */ /* 0x000fe20007810000 */
[----:B--2---:R-:W-:Y:S01]  /*16430*/  FFMA.FTZ R22, -R216, R22, R63 ;  /* 0x00000016d8167223 */ /* 0x004fe2000001013f */
[----:B------:R-:W-:Y:S02]  /*16440*/  FMNMX.FTZ R25, R173, R24, !PT ;  /* 0x00000018ad197209 */ /* 0x000fe40007810000 */
[----:B------:R-:W-:Y:S02]  /*16450*/  FSEL R171, R15, -INF , !P6 ;  /* 0xff8000000fab7808 */ /* 0x000fe40007000000 */
[----:B------:R-:W-:Y:S01]  /*16460*/  FMNMX.FTZ R26, R169, R26, !PT ;  /* 0x0000001aa91a7209 */ /* 0x000fe20007810000 */
[----:B------:R-:W2:Y:S01]  /*16470*/  I2F R23, R23 ;  /* 0x0000001700177306 */ /* 0x000ea20000201400 */
[----:B------:R-:W-:Y:S01]  /*16480*/  FMNMX.FTZ R24, R170, R25, !PT ;  /* 0x00000019aa187209 */ /* 0x000fe20007810000 */
[----:B----4-:R-:W-:Y:S01]  /*16490*/  FFMA.FTZ R17, -R216, R17, R50 ;  /* 0x00000011d8117223 */ /* 0x010fe20000010132 */
[----:B------:R-:W-:-:S02]  /*164a0*/  FSEL R172, R22, -INF , !P4 ;  /* 0xff80000016ac7808 */ /* 0x000fc40006000000 */
[----:B------:R-:W-:Y:S01]  /*164b0*/  FMNMX.FTZ R25, R171, R26, !PT ;  /* 0x0000001aab197209 */ /* 0x000fe20007810000 */
[----:B-----5:R-:W-:Y:S01]  /*164c0*/  FFMA.FTZ R51, -R216, R16, R51 ;  /* 0x00000010d8337223 */ /* 0x020fe20000010133 */
[----:B------:R-:W-:Y:S02]  /*164d0*/  FSEL R142, R17, -INF , !P3 ;  /* 0xff800000118e7808 */ /* 0x000fe40005800000 */
[----:B------:R-:W-:Y:S01]  /*164e0*/  FMNMX.FTZ R25, R172, R25, !PT ;  /* 0x00000019ac197209 */ /* 0x000fe20007810000 */
[----:B-1----:R-:W-:Y:S01]  /*164f0*/  FFMA.FTZ R3, -R216, R3, R82 ;  /* 0x00000003d8037223 */ /* 0x002fe20000010152 */
[----:B------:R-:W-:Y:S02]  /*16500*/  ISETP.GE.AND P4, PT, R28, R218, PT ;  /* 0x000000da1c00720c */ /* 0x000fe40003f86270 */
[----:B------:R-:W-:Y:S02]  /*16510*/  FSEL R141, R51, -INF , !P2 ;  /* 0xff800000338d7808 */ /* 0x000fe40005000000 */
[----:B------:R-:W-:Y:S01]  /*16520*/  FMNMX.FTZ R22, R142, R25, !PT ;  /* 0x000000198e167209 */ /* 0x000fe20007810000 */
[----:B--2---:R-:W-:Y:S01]  /*16530*/  FFMA.FTZ R23, -R216, R23, R83 ;  /* 0x00000017d8177223 */ /* 0x004fe20000010153 */
[----:B------:R-:W-:-:S02]  /*16540*/  FSEL R140, R3, -INF , !P1 ;  /* 0xff800000038c7808 */ /* 0x000fc40004800000 */
[----:B------:R-:W-:Y:S02]  /*16550*/  ISETP.GE.OR P4, PT, R28, R217, !P4 ;  /* 0x000000d91c00720c */ /* 0x000fe40006786670 */
        /* <DEDUP_REMOVED lines=13> */
[----:B------:R-:W4:Y:S01]  /*16630*/  LDSM.16.MT88.4 R40, [R197+0xe000] ;  /* 0x00e00000c528783b */ /* 0x000f220000004200 */
[----:B------:R-:W-:-:S03]  /*16640*/  IMAD R196, R56, 0x2, R197 ;  /* 0x0000000238c47824 */ /* 0x000fc600078e02c5 */
[----:B------:R-:W5:Y:S01]  /*16650*/  LDSM.16.MT88.4 R56, [R195+0xe000] ;  /* 0x00e00000c338783b */ /* 0x000f620000004200 */
[----:B-1----:R-:W-:Y:S02]  /*16660*/  FMNMX.FTZ R132, R15, R132, !PT ;  /* 0x000000840f847209 */ /* 0x002fe40007810000 */
[----:B--2---:R-:W-:-:S03]  /*16670*/  FMNMX.FTZ R3, R16, R3, !PT ;  /* 0x0000000310037209 */ /* 0x004fc60007810000 */
[C---:B---3--:R-:W-:Y:S01]  /*16680*/  FMUL.FTZ R168, R167.reuse, R132 ;  /* 0x00000084a7a87220 */ /* 0x048fe20000410000 */
        /* <DEDUP_REMOVED lines=333> */
.L_x_6334:
[----:B------:R-:W-:Y:S02]  /*17b60*/  ULDC.64 UR4, c[0x0][0x118] ;  /* 0x0000460000047ab9 */ /* 0x000fe40000000a00 */
[----:B------:R-:W2:Y:S02]  /*17b70*/  LD.E R5, [R226.64+0x40] ;  /* 0x00004004e2057980 */ /* 0x000ea4000c101900 */
[----:B--2---:R-:W-:-:S04]  /*17b80*/  LEA R5, -R5, RZ, 0x6 ;  /* 0x000000ff05057211 */ /* 0x004fc800078e31ff */
[----:B------:R-:W-:Y:S02]  /*17b90*/  SHF.R.S32.HI R2, RZ, 0x1f, R5 ;  /* 0x0000001fff027819 */ /* 0x000fe40000011405 */
.L_x_6335:
[----:B------:R-:W-:Y:S05]  /*17ba0*/  BSYNC B0 ;  /* 0x0000000000007941 */ /* 0x000fea0003800000 */
.L_x_6333:
[C---:B------:R-:W-:Y:S01]  /*17bb0*/  LOP3.LUT P5, RZ, R214.reuse, 0x1, RZ, 0xc0, !PT ;  /* 0x00000001d6ff7812 */ /* 0x040fe200078ac0ff */
[----:B------:R-:W-:Y:S01]  /*17bc0*/  ULDC.64 UR4, c[0x0][0x118] ;  /* 0x0000460000047ab9 */ /* 0x000fe20000000a00 */
[C---:B------:R-:W-:Y:S01]  /*17bd0*/  LOP3.LUT P4, RZ, R214.reuse, 0x2, RZ, 0xc0, !PT ;  /* 0x00000002d6ff7812 */ /* 0x040fe2000788c0ff */
[----:B------:R-:W-:Y:S01]  /*17be0*/  IMAD R0, R215, 0x40, R0 ;  /* 0x00000040d7007824 */ /* 0x000fe200078e0200 */
[----:B------:R-:W-:Y:S01]  /*17bf0*/  LOP3.LUT P3, RZ, R214, 0x4, RZ, 0xc0, !PT ;  /* 0x00000004d6ff7812 */ /* 0x000fe2000786c0ff */
[----:B------:R-:W-:Y:S01]  /*17c00*/  BSSY B1, `(.L_x_6336) ;  /* 0x000029e000017945 */ /* 0x000fe20003800000 */
[----:B------:R-:W-:Y:S01]  /*17c10*/  IADD3 R7, P2, R5, R198, RZ ;  /* 0x000000c605077210 */ /* 0x000fe20007f5e0ff */
[----:B------:R-:W-:Y:S01]  /*17c20*/  IMAD.IADD R134, R219, 0x1, -R0 ;  /* 0x00000001db867824 */ /* 0x000fe200078e0a00 */
        /* <DEDUP_REMOVED lines=32> */
[----:B------:R-:W-:Y:S01]  /*17e30*/  IABS R134, R134 ;  /* 0x0000008600867213 */ /* 0x000fe20000000000 */
[----:B------:R-:W-:Y:S01]  /*17e40*/  IMAD.IADD R2, R222, 0x1, -R0 ;  /* 0x00000001de027824 */ /* 0x000fe200078e0a00 */
[----:B------:R-:W-:Y:S02]  /*17e50*/  ISETP.GE.AND P2, PT, R0, R221, PT ;  /* 0x000000dd0000720c */ /* 0x000fe40003f46270 */
[----:B------:R-:W-:Y:S01]  /*17e60*/  @!PT LDS RZ, [RZ] ;  /* 0x00000000fffff984 */ /* 0x000fe20000000800 */
[----:B------:R-:W-:Y:S01]  /*17e70*/  @!PT LDS RZ, [RZ] ;  /* 0x00000000fffff984 */ /* 0x000fe20000000800 */
[----:B------:R-:W-:Y:S01]  /*17e80*/  @!PT LDS RZ, [RZ] ;  /* 0x00000000fffff984 */ /* 0x000fe20000000800 */
[----:B------:R2:W-:Y:S02]  /*17e90*/  @P4 LDGSTS.E.BYPASS.LTC128B.128 [R211+0xe000], [R4.64+0x80] ;  /* 0x0e00008004d34fae */ /* 0x0005e4000b901d44 */
[----:B------:R-:W-:-:S02]  /*17ea0*/  IABS R2, R2 ;  /* 0x0000000200027213 */ /* 0x000fc40000000000 */
[----:B------:R-:W-:Y:S01]  /*17eb0*/  @!P4 STS.128 [R211+0xe000], RZ ;  /* 0x00e000ffd300c388 */ /* 0x000fe20000000c00 */
[C---:B------:R-:W-:Y:S02]  /*17ec0*/  ISETP.GE.OR P2, PT, R0.reuse, R220, !P2 ;  /* 0x000000dc0000720c */ /* 0x040fe40005746670 */
[----:B------:R-:W-:Y:S01]  /*17ed0*/  IMAD.MOV.U32 R133, RZ, RZ, R2 ;  /* 0x000000ffff857224 */ /* 0x000fe200078e0002 */
[----:B------:R-:W-:-:S04]  /*17ee0*/  IADD3 R2, R0, 0x1, RZ ;  /* 0x0000000100027810 */ /* 0x000fc80007ffe0ff */
[C---:B------:R-:W-:Y:S01]  /*17ef0*/  ISETP.GE.AND P6, PT, R2.reuse, R221, PT ;  /* 0x000000dd0200720c */ /* 0x040fe20003fc6270 */
[----:B------:R-:W3:Y:S01]  /*17f00*/  I2F R133, R133 ;  /* 0x0000008500857306 */ /* 0x000ee20000201400 */
[C---:B------:R-:W-:Y:S02]  /*17f10*/  ISETP.GE.AND P1, PT, R2.reuse, R218, PT ;  /* 0x000000da0200720c */ /* 0x040fe40003f26270 */
[C---:B------:R-:W-:Y:S02]  /*17f20*/  ISETP.GE.OR P6, PT, R2.reuse, R220, !P6 ;  /* 0x000000dc0200720c */ /* 0x040fe400077c6670 */
[----:B------:R-:W-:Y:S01]  /*17f30*/  ISETP.GE.OR P1, PT, R2, R217, !P1 ;  /* 0x000000d90200720c */ /* 0x000fe20004f26670 */
        /* <DEDUP_REMOVED lines=53> */
[----:B-----5:R-:W5:Y:S04]  /*18290*/  LDSM.16.M88.4 R12, [R192+0x6000] ;  /* 0x00600000c00c783b */ /* 0x020f680000000200 */
[----:B------:R-:W3:Y:S04]  /*182a0*/  LDSM.16.M88.4 R144, [R192+0x6800] ;  /* 0x00680000c090783b */ /* 0x000ee80000000200 */
        /* <DEDUP_REMOVED lines=8> */
[C---:B-----5:R-:W-:Y:S03]  /*18330*/  HMMA.16816.F32.BF16 R16, R168.reuse, R12, RZ ;  /* 0x0000000ca810723c */ /* 0x060fe600000418ff */
[----:B--2---:R-:W2:Y:S04]  /*18340*/  LDSM.16.M88.4 R4, [R187+0x6000] ;  /* 0x00600000bb04783b */ /* 0x004ea80000000200 */
[----:B------:R-:W5:Y:S01]  /*18350*/  LDSM.16.M88.4 R160, [R187+0x6800] ;  /* 0x00680000bba0783b */ /* 0x000f620000000200 */
[C---:B------:R-:W-:Y:S03]  /*18360*/  HMMA.16816.F32.BF16 R12, R168.reuse, R14, RZ ;  /* 0x0000000ea80c723c */ /* 0x040fe600000418ff */
[----:B------:R-:W-:Y:S04]  /*18370*/  LDSM.16.M88.4 R172, [R192+0x8000] ;  /* 0x00800000c0ac783b */ /* 0x000fe80000000200 */
[----:B------:R-:W-:Y:S01]  /*18380*/  LDSM.16.M88.4 R228, [R192+0xb800] ;  /* 0x00b80000c0e4783b */ /* 0x000fe20000000200 */
[C---:B---3--:R-:W-:Y:S03]  /*18390*/  HMMA.16816.F32.BF16 R148, R168.reuse, R144, RZ ;  /* 0x00000090a894723c */ /* 0x048fe600000418ff */
[----:B------:R-:W0:Y:S05]  /*183a0*/  LDGDEPBAR ;  /* 0x00000000000079af */ /* 0x000e2a0000000000 */
[C---:B------:R-:W-:Y:S08]  /*183b0*/  HMMA.16816.F32.BF16 R140, R168.reuse, R136, RZ ;  /* 0x00000088a88c723c */ /* 0x040ff000000418ff */
[C---:B------:R-:W-:Y:S08]  /*183c0*/  HMMA.16816.F32.BF16 R144, R168.reuse, R146, RZ ;  /* 0x00000092a890723c */ /* 0x040ff000000418ff */
[C---:B------:R-:W-:Y:S08]  /*183d0*/  HMMA.16816.F32.BF16 R136, R168.reuse, R138, RZ ;  /* 0x0000008aa888723c */ /* 0x040ff000000418ff */
[C---:B------:R-:W-:Y:S08]  /*183e0*/  HMMA.16816.F32.BF16 R32, R168.reuse, R156, RZ ;  /* 0x0000009ca820723c */ /* 0x040ff000000418ff */
[----:B------:R-:W-:Y:S01]  /*183f0*/  HMMA.16816.F32.BF16 R168, R168, R158, RZ ;  /* 0x0000009ea8a8723c */ /* 0x000fe200000418ff */
[----:B------:R-:W3:Y:S07]  /*18400*/  LDSM.16.M88.4 R156, [R187+0x7000] ;  /* 0x00700000bb9c783b */ /* 0x000eee0000000200 */
[C---:B----4-:R-:W-:Y:S08]  /*18410*/  HMMA.16816.F32.BF16 R16, R8.reuse, R152, R16 ;  /* 0x000000980810723c */ /* 0x050ff00000041810 */
[C---:B------:R-:W-:Y:S01]  /*18420*/  HMMA.16816.F32.BF16 R12, R8.reuse, R154, R12 ;  /* 0x0000009a080c723c */ /* 0x040fe2000004180c */
[----:B------:R-:W4:Y:S07]  /*18430*/  LDSM.16.M88.4 R152, [R187+0x7800] ;  /* 0x00780000bb98783b */ /* 0x000f2e0000000200 */
[C---:B------:R-:W-:Y:S08]  /*18440*/  HMMA.16816.F32.BF16 R148, R8.reuse, R28, R148 ;  /* 0x0000001c0894723c */ /* 0x040ff00000041894 */
[C---:B------:R-:W-:Y:S01]  /*18450*/  HMMA.16816.F32.BF16 R144, R8.reuse, R30, R144 ;  /* 0x0000001e0890723c */ /* 0x040fe20000041890 */
[----:B------:R-:W-:Y:S07]  /*18460*/  LDSM.16.M88.4 R28, [R188] ;  /* 0x00000000bc1c783b */ /* 0x000fee0000000200 */
[C---:B-1----:R-:W-:Y:S08]  /*18470*/  HMMA.16816.F32.BF16 R140, R8.reuse, R20, R140 ;  /* 0x00000014088c723c */ /* 0x042ff0000004188c */
[C---:B------:R-:W-:Y:S01]  /*18480*/  HMMA.16816.F32.BF16 R136, R8.reuse, R22, R136 ;  /* 0x000000160888723c */ /* 0x040fe20000041888 */
[----:B------:R-:W1:Y:S07]  /*18490*/  LDSM.16.M88.4 R20, [R183] ;  /* 0x00000000b714783b */ /* 0x000e6e0000000200 */
[C---:B------:R-:W-:Y:S08]  /*184a0*/  HMMA.16816.F32.BF16 R32, R8.reuse, R164, R32 ;  /* 0x000000a40820723c */ /* 0x040ff00000041820 */
[----:B------:R-:W-:Y:S01]  /*184b0*/  HMMA.16816.F32.BF16 R168, R8, R166, R168 ;  /* 0x000000a608a8723c */ /* 0x000fe200000418a8 */
[----:B------:R-:W1:Y:S04]  /*184c0*/  LDSM.16.M88.4 R8, [R183+0x800] ;  /* 0x00080000b708783b */ /* 0x000e680000000200 */
[----:B------:R-:W-:Y:S03]  /*184d0*/  LDSM.16.M88.4 R164, [R182] ;  /* 0x00000000b6a4783b */ /* 0x000fe60000000200 */
[C---:B--2---:R-:W-:Y:S08]  /*184e0*/  HMMA.16816.F32.BF16 R16, R24.reuse, R4, R16 ;  /* 0x000000041810723c */ /* 0x044ff00000041810 */
[C---:B------:R-:W-:Y:S01]  /*184f0*/  HMMA.16816.F32.BF16 R12, R24.reuse, R6, R12 ;  /* 0x00000006180c723c */ /* 0x040fe2000004180c */
[----:B------:R-:W2:Y:S07]  /*18500*/  LDSM.16.M88.4 R4, [R183+0x1000] ;  /* 0x00100000b704783b */ /* 0x000eae0000000200 */
[C---:B-----5:R-:W-:Y:S08]  /*18510*/  HMMA.16816.F32.BF16 R148, R24.reuse, R160, R148 ;  /* 0x000000a01894723c */ /* 0x060ff00000041894 */
[C---:B------:R-:W-:Y:S01]  /*18520*/  HMMA.16816.F32.BF16 R144, R24.reuse, R162, R144 ;  /* 0x000000a21890723c */ /* 0x040fe20000041890 */
[----:B------:R-:W-:Y:S07]  /*18530*/  LDSM.16.M88.4 R160, [R181] ;  /* 0x00000000b5a0783b */ /* 0x000fee0000000200 */
[C---:B---3--:R-:W-:Y:S08]  /*18540*/  HMMA.16816.F32.BF16 R140, R24.reuse, R156, R140 ;  /* 0x0000009c188c723c */ /* 0x048ff0000004188c */
        /* <DEDUP_REMOVED lines=17> */
[----:B------:R-:W3:Y:S04]  /*18660*/  LDSM.16.M88.4 R156, [R180] ;  /* 0x00000000b49c783b */ /* 0x000ee80000000200 */
[----:B------:R-:W5:Y:S03]  /*18670*/  LDSM.16.M88.4 R28, [R179] ;  /* 0x00000000b31c783b */ /* 0x000f660000000200 */
        /* <DEDUP_REMOVED lines=21> */
[----:B------:R-:W-:Y:S07]  /*187d0*/  LDSM.16.M88.4 R156, [R183+0x3000] ;  /* 0x00300000b79c783b */ /* 0x000fee0000000200 */
[C---:B-----5:R-:W-:Y:S08]  /*187e0*/  HMMA.16816.F32.BF16 R32, R4.reuse, R28, R32 ;  /* 0x0000001c0420723c */ /* 0x060ff00000041820 */
[----:B------:R-:W-:Y:S01]  /*187f0*/  HMMA.16816.F32.BF16 R168, R4, R30, R168 ;  /* 0x0000001e04a8723c */ /* 0x000fe200000418a8 */
[----:B------:R-:W-:Y:S04]  /*18800*/  LDSM.16.M88.4 R28, [R188+0x2000] ;  /* 0x00200000bc1c783b */ /* 0x000fe80000000200 */
[----:B------:R-:W2:Y:S03]  /*18810*/  LDSM.16.M88.4 R4, [R183+0x2000] ;  /* 0x00200000b704783b */ /* 0x000ea60000000200 */
[C---:B-1----:R-:W-:Y:S08]  /*18820*/  HMMA.16816.F32.BF16 R16, R8.reuse, R152, R16 ;  /* 0x000000980810723c */ /* 0x042ff00000041810 */
[C---:B------:R-:W-:Y:S01]  /*18830*/  HMMA.16816.F32.BF16 R12, R8.reuse, R154, R12 ;  /* 0x0000009a080c723c */ /* 0x040fe2000004180c */
[----:B------:R-:W-:Y:S07]  /*18840*/  LDSM.16.M88.4 R152, [R183+0x3800] ;  /* 0x00380000b798783b */ /* 0x000fee0000000200 */
[C---:B----4-:R-:W-:Y:S08]  /*18850*/  HMMA.16816.F32.BF16 R148, R8.reuse, R24, R148 ;  /* 0x000000180894723c */ /* 0x050ff00000041894 */
[C---:B------:R-:W-:Y:S01]  /*18860*/  HMMA.16816.F32.BF16 R144, R8.reuse, R26, R144 ;  /* 0x0000001a0890723c */ /* 0x040fe20000041890 */
[----:B------:R-:W1:Y:S07]  /*18870*/  LDSM.16.M88.4 R24, [R192+0xa000] ;  /* 0x00a00000c018783b */ /* 0x000e6e0000000200 */
[----:B------:R-:W-:Y:S08]  /*18880*/  HMMA.16816.F32.BF16 R140, R8, R20, R140 ;  /* 0x00000014088c723c */ /* 0x000ff0000004188c */
[----:B--2---:R-:W-:Y:S08]  /*18890*/  HMMA.16816.F32.BF16 R16, R28, R4, R16 ;  /* 0x000000041c10723c */ /* 0x004ff00000041810 */
[C---:B------:R-:W-:Y:S01]  /*188a0*/  HMMA.16816.F32.BF16 R136, R8.reuse, R22, R136 ;  /* 0x000000160888723c */ /* 0x040fe20000041888 */
[----:B------:R-:W2:Y:S07]  /*188b0*/  LDSM.16.M88.4 R20, [R192+0xa800] ;  /* 0x00a80000c014783b */ /* 0x000eae0000000200 */
[C---:B------:R-:W-:Y:S08]  /*188c0*/  HMMA.16816.F32.BF16 R32, R8.reuse, R164, R32 ;  /* 0x000000a40820723c */ /* 0x040ff00000041820 */
[----:B------:R-:W-:Y:S01]  /*188d0*/  HMMA.16816.F32.BF16 R168, R8, R166, R168 ;  /* 0x000000a608a8723c */ /* 0x000fe200000418a8 */
[----:B------:R-:W-:Y:S04]  /*188e0*/  LDSM.16.M88.4 R164, [R191+0x4000] ;  /* 0x00400000bfa4783b */ /* 0x000fe80000000200 */
[----:B------:R-:W-:Y:S03]  /*188f0*/  LDSM.16.M88.4 R8, [R192+0xb000] ;  /* 0x00b00000c008783b */ /* 0x000fe60000000200 */
[C---:B------:R-:W-:Y:S01]  /*18900*/  HMMA.16816.F32.BF16 R12, R28.reuse, R6, R12 ;  /* 0x000000061c0c723c */ /* 0x040fe2000004180c */
[----:B------:R-:W3:Y:S07]  /*18910*/  LDSM.16.M88.4 R4, [R178] ;  /* 0x00000000b204783b */ /* 0x000eee0000000200 */
[----:B------:R-:W-:Y:S08]  /*18920*/  HMMA.16816.F32.BF16 R148, R28, R160, R148 ;  /* 0x000000a01c94723c */ /* 0x000ff00000041894 */
[----:B-1----:R-:W-:Y:S08]  /*18930*/  HMMA.16816.F32.BF16 R16, R172, R24, R16 ;  /* 0x00000018ac10723c */ /* 0x002ff00000041810 */
[C---:B------:R-:W-:Y:S01]  /*18940*/  HMMA.16816.F32.BF16 R144, R28.reuse, R162, R144 ;  /* 0x000000a21c90723c */ /* 0x040fe20000041890 */
[----:B------:R-:W1:Y:S07]  /*18950*/  LDSM.16.M88.4 R160, [R177] ;  /* 0x00000000b1a0783b */ /* 0x000e6e0000000200 */
[C---:B------:R-:W-:Y:S08]  /*18960*/  HMMA.16816.F32.BF16 R140, R28.reuse, R156, R140 ;  /* 0x0000009c1c8c723c */ /* 0x040ff0000004188c */
[C---:B------:R-:W-:Y:S01]  /*18970*/  HMMA.16816.F32.BF16 R136, R28.reuse, R158, R136 ;  /* 0x0000009e1c88723c */ /* 0x040fe20000041888 */
[----:B------:R-:W-:Y:S07]  /*18980*/  LDSM.16.M88.4 R156, [R176] ;  /* 0x00000000b09c783b */ /* 0x000fee0000000200 */
[C---:B------:R-:W-:Y:S08]  /*18990*/  HMMA.16816.F32.BF16 R32, R28.reuse, R152, R32 ;  /* 0x000000981c20723c */ /* 0x040ff00000041820 */
[----:B------:R-:W-:Y:S01]  /*189a0*/  HMMA.16816.F32.BF16 R168, R28, R154, R168 ;  /* 0x0000009a1ca8723c */ /* 0x000fe200000418a8 */
[----:B------:R-:W-:Y:S04]  /*189b0*/  LDSM.16.M88.4 R28, [R189+0x4000] ;  /* 0x00400000bd1c783b */ /* 0x000fe80000000200 */
[----:B------:R-:W-:Y:S03]  /*189c0*/  LDSM.16.M88.4 R152, [R135] ;  /* 0x000000008798783b */ /* 0x000fe60000000200 */
[C---:B------:R-:W-:Y:S01]  /*189d0*/  HMMA.16816.F32.BF16 R12, R172.reuse, R26, R12 ;  /* 0x0000001aac0c723c */ /* 0x040fe2000004180c */
[----:B------:R-:W4:Y:S07]  /*189e0*/  LDSM.16.M88.4 R24, [R187+0xa000] ;  /* 0x00a00000bb18783b */ /* 0x000f2e0000000200 */
[----:B--2---:R-:W-:Y:S08]  /*189f0*/  HMMA.16816.F32.BF16 R148, R172, R20, R148 ;  /* 0x00000014ac94723c */ /* 0x004ff00000041894 */
[----:B---3--:R-:W-:Y:S08]  /*18a00*/  HMMA.16816.F32.BF16 R16, R164, R4, R16 ;  /* 0x00000004a410723c */ /* 0x008ff00000041810 */
[C---:B------:R-:W-:Y:S01]  /*18a10*/  HMMA.16816.F32.BF16 R144, R172.reuse, R22, R144 ;  /* 0x00000016ac90723c */ /* 0x040fe20000041890 */
[----:B------:R-:W2:Y:S07]  /*18a20*/  LDSM.16.M88.4 R20, [R187+0xa800] ;  /* 0x00a80000bb14783b */ /* 0x000eae0000000200 */
[C---:B------:R-:W-:Y:S08]  /*18a30*/  HMMA.16816.F32.BF16 R140, R172.reuse, R8, R140 ;  /* 0x00000008ac8c723c */ /* 0x040ff0000004188c */
[----:B------:R-:W-:Y:S01]  /*18a40*/  HMMA.16816.F32.BF16 R136, R172, R10, R136 ;  /* 0x0000000aac88723c */ /* 0x000fe20000041888 */
[----:B------:R-:W-:Y:S07]  /*18a50*/  LDSM.16.M88.4 R8, [R188+0x4000] ;  /* 0x00400000bc08783b */ /* 0x000fee0000000200 */
[C---:B------:R-:W-:Y:S01]  /*18a60*/  HMMA.16816.F32.BF16 R12, R164.reuse, R6, R12 ;  /* 0x00000006a40c723c */ /* 0x040fe2000004180c */
[----:B------:R-:W3:Y:S07]  /*18a70*/  LDSM.16.M88.4 R4, [R183+0x4000] ;  /* 0x00400000b704783b */ /* 0x000eee0000000200 */
[----:B-1----:R-:W-:Y:S08]  /*18a80*/  HMMA.16816.F32.BF16 R148, R164, R160, R148 ;  /* 0x000000a0a494723c */ /* 0x002ff00000041894 */
[----:B------:R-:W-:Y:S08]  /*18a90*/  HMMA.16816.F32.BF16 R32, R172, R228, R32 ;  /* 0x000000e4ac20723c */ /* 0x000ff00000041820 */
[C---:B----4-:R-:W-:Y:S08]  /*18aa0*/  HMMA.16816.F32.BF16 R16, R28.reuse, R24, R16 ;  /* 0x000000181c10723c */ /* 0x050ff00000041810 */
[----:B------:R-:W-:Y:S01]  /*18ab0*/  HMMA.16816.F32.BF16 R12, R28, R26, R12 ;  /* 0x0000001a1c0c723c */ /* 0x000fe2000004180c */
[----:B------:R-:W1:Y:S07]  /*18ac0*/  LDSM.16.M88.4 R24, [R183+0x4800] ;  /* 0x00480000b718783b */ /* 0x000e6e0000000200 */
[----:B------:R-:W-:Y:S08]  /*18ad0*/  HMMA.16816.F32.BF16 R144, R164, R162, R144 ;  /* 0x000000a2a490723c */ /* 0x000ff00000041890 */
[----:B--2---:R-:W-:Y:S07]  /*18ae0*/  HMMA.16816.F32.BF16 R148, R28, R20, R148 ;  /* 0x000000141c94723c */ /* 0x004fee0000041894 */
[----:B------:R-:W-:Y:S01]  /*18af0*/  IADD3 R20, R0, 0x8, RZ ;  /* 0x0000000800147810 */ /* 0x000fe20007ffe0ff */
[----:B------:R-:W-:Y:S01]  /*18b00*/  HMMA.16816.F32.BF16 R32, R164, R152, R32 ;  /* 0x00000098a420723c */ /* 0x000fe20000041820 */
[----:B------:R-:W-:-:S02]  /*18b10*/  IMAD.MOV.U32 R21, RZ, RZ, R134 ;  /* 0x000000ffff157224 */ /* 0x000fc400078e0086 */
[----:B------:R-:W-:-:S04]  /*18b20*/  ISETP.GE.AND P5, PT, R20, R221, PT ;  /* 0x000000dd1400720c */ /* 0x000fc80003fa6270 */
[----:B------:R-:W-:Y:S01]  /*18b30*/  IMAD.IADD R152, R222, 0x1, -R2 ;  /* 0x00000001de987824 */ /* 0x000fe200078e0a02 */
[----:B---3--:R-:W-:Y:S01]  /*18b40*/  HMMA.16816.F32.BF16 R16, R8, R4, R16 ;  /* 0x000000040810723c */ /* 0x008fe20000041810 */
[----:B------:R-:W-:Y:S01]  /*18b50*/  ISETP.GE.OR P5, PT, R20, R220, !P5 ;  /* 0x000000dc1400720c */ /* 0x000fe20006fa6670 */
[----:B------:R-:W2:Y:S02]  /*18b60*/  I2F R21, R21 ;  /* 0x0000001500157306 */ /* 0x000ea40000201400 */
[----:B------:R-:W-:-:S03]  /*18b70*/  IABS R134, R152 ;  /* 0x0000009800867213 */ /* 0x000fc60000000000 */
[----:B------:R-:W-:Y:S01]  /*18b80*/  IMAD.IADD R5, R222, 0x1, -R20 ;  /* 0x00000001de057824 */ /* 0x000fe200078e0a14 */
[----:B------:R-:W-:Y:S02]  /*18b90*/  HMMA.16816.F32.BF16 R12, R8, R6, R12 ;  /* 0x00000006080c723c */ /* 0x000fe4000004180c */
[----:B------:R-:W3:Y:S02]  /*18ba0*/  I2F R4, R134 ;  /* 0x0000008600047306 */ /* 0x000ee40000201400 */
[----:B------:R-:W-:-:S03]  /*18bb0*/  IABS R5, R5 ;  /* 0x0000000500057213 */ /* 0x000fc60000000000 */
[C---:B------:R-:W-:Y:S01]  /*18bc0*/  IMAD.IADD R6, R219.reuse, 0x1, -R2 ;  /* 0x00000001db067824 */ /* 0x040fe200078e0a02 */
[----:B------:R-:W-:Y:S01]  /*18bd0*/  HMMA.16816.F32.BF16 R144, R28, R22, R144 ;  /* 0x000000161c90723c */ /* 0x000fe20000041890 */
[----:B------:R-:W-:Y:S01]  /*18be0*/  IMAD.MOV.U32 R7, RZ, RZ, R5 ;  /* 0x000000ffff077224 */ /* 0x000fe200078e0005 */
[----:B------:R-:W-:Y:S01]  /*18bf0*/  IADD3 R5, R0, 0x9, RZ ;  /* 0x0000000900057810 */ /* 0x000fe20007ffe0ff */
[----:B------:R-:W-:Y:S01]  /*18c00*/  IMAD.IADD R2, R219, 0x1, -R20 ;  /* 0x00000001db027824 */ /* 0x000fe200078e0a14 */
[----:B------:R-:W-:-:S03]  /*18c10*/  IABS R6, R6 ;  /* 0x0000000600067213 */ /* 0x000fc60000000000 */
[----:B------:R-:W4:Y:S01]  /*18c20*/  I2F R7, R7 ;  /* 0x0000000700077306 */ /* 0x000f220000201400 */
[----:B------:R-:W-:Y:S01]  /*18c30*/  IMAD.IADD R23, R222, 0x1, -R5 ;  /* 0x00000001de177824 */ /* 0x000fe200078e0a05 */
[----:B-1----:R-:W-:Y:S01]  /*18c40*/  HMMA.16816.F32.BF16 R148, R8, R24, R148 ;  /* 0x000000180894723c */ /* 0x002fe20000041894 */
[----:B------:R-:W-:Y:S01]  /*18c50*/  IMAD.MOV.U32 R22, RZ, RZ, R6 ;  /* 0x000000ffff167224 */ /* 0x000fe200078e0006 */
[----:B------:R-:W-:Y:S01]  /*18c60*/  IABS R2, R2 ;  /* 0x0000000200027213 */ /* 0x000fe20000000000 */
[C---:B------:R-:W-:Y:S01]  /*18c70*/  FFMA.FTZ R16, -R216.reuse, R133, R16 ;  /* 0x00000085d8107223 */ /* 0x040fe20000010110 */
[----:B------:R-:W-:Y:S01]  /*18c80*/  IABS R6, R23 ;  /* 0x0000001700067213 */ /* 0x000fe20000000000 */
[C---:B--2---:R-:W-:Y:S01]  /*18c90*/  FFMA.FTZ R18, -R216.reuse, R21, R18 ;  /* 0x00000015d8127223 */ /* 0x044fe20000010112 */
[----:B------:R1:W2:Y:S01]  /*18ca0*/  I2F R23, R2 ;  /* 0x0000000200177306 */ /* 0x0002a20000201400 */
[----:B---3--:R-:W-:Y:S01]  /*18cb0*/  FFMA.FTZ R24, -R216, R4, R17 ;  /* 0x00000004d8187223 */ /* 0x008fe20000010111 */
[----:B------:R-:W-:Y:S01]  /*18cc0*/  FSEL R17, R16, -INF , !P2 ;  /* 0xff80000010117808 */ /* 0x000fe20005000000 */
[----:B------:R-:W-:Y:S01]  /*18cd0*/  HMMA.16816.F32.BF16 R140, R164, R156, R140 ;  /* 0x0000009ca48c723c */ /* 0x000fe2000004188c */
[----:B------:R-:W-:-:S02]  /*18ce0*/  ISETP.GE.AND P2, PT, R20, R218, PT ;  /* 0x000000da1400720c */ /* 0x000fc40003f46270 */
[----:B------:R-:W-:Y:S02]  /*18cf0*/  FSEL R16, R24, -INF , !P6 ;  /* 0xff80000018107808 */ /* 0x000fe40007000000 */
[----:B------:R-:W3:Y:S01]  /*18d00*/  I2F R4, R6 ;  /* 0x0000000600047306 */ /* 0x000ee20000201400 */
[----:B----4-:R-:W-:Y:S01]  /*18d10*/  FFMA.FTZ R7, -R216, R7, R12 ;  /* 0x00000007d8077223 */ /* 0x010fe2000001010c */
[----:B------:R-:W-:Y:S01]  /*18d20*/  ISETP.GE.AND P6, PT, R5, R221, PT ;  /* 0x000000dd0500720c */ /* 0x000fe20003fc6270 */
[----:B------:R-:W-:Y:S01]  /*18d30*/  IMAD.IADD R12, R219, 0x1, -R5 ;  /* 0x00000001db0c7824 */ /* 0x000fe200078e0a05 */
[----:B------:R-:W-:Y:S01]  /*18d40*/  IADD3 R25, R0, 0x10, RZ ;  /* 0x0000001000197810 */ /* 0x000fe20007ffe0ff */
[----:B------:R-:W-:Y:S01]  /*18d50*/  HMMA.16816.F32.BF16 R144, R8, R26, R144 ;  /* 0x0000001a0890723c */ /* 0x000fe20000041890 */
[----:B------:R-:W-:Y:S02]  /*18d60*/  ISETP.GE.OR P6, PT, R5, R220, !P6 ;  /* 0x000000dc0500720c */ /* 0x000fe400077c6670 */
[----:B-1----:R-:W-:Y:S01]  /*18d70*/  FSEL R2, R7, -INF , !P5 ;  /* 0xff80000007027808 */ /* 0x002fe20006800000 */
[----:B------:R-:W1:Y:S01]  /*18d80*/  I2F R22, R22 ;  /* 0x0000001600167306 */ /* 0x000e620000201400 */
[----:B------:R-:W-:Y:S01]  /*18d90*/  ISETP.GE.AND P5, PT, R5, R218, PT ;  /* 0x000000da0500720c */ /* 0x000fe20003fa6270 */
[C---:B--2---:R-:W-:Y:S01]  /*18da0*/  FFMA.FTZ R14, -R216.reuse, R23, R14 ;  /* 0x00000017d80e7223 */ /* 0x044fe2000001010e */
[----:B------:R-:W-:Y:S01]  /*18db0*/  IABS R12, R12 ;  /* 0x0000000c000c7213 */ /* 0x000fe20000000000 */
[----:B------:R-:W-:Y:S01]  /*18dc0*/  IMAD.IADD R23, R219, 0x1, -R25 ;  /* 0x00000001db177824 */ /* 0x000fe200078e0a19 */
[-C--:B------:R-:W-:Y:S01]  /*18dd0*/  ISETP.GE.OR P5, PT, R5, R217.reuse, !P5 ;  /* 0x000000d90500720c */ /* 0x080fe20006fa6670 */
[----:B------:R-:W-:Y:S01]  /*18de0*/  HMMA.16816.F32.BF16 R136, R164, R158, R136 ;  /* 0x0000009ea488723c */ /* 0x000fe20000041888 */
[----:B---3--:R-:W-:Y:S01]  /*18df0*/  FFMA.FTZ R13, -R216, R4, R13 ;  /* 0x00000004d80d7223 */ /* 0x008fe2000001010d */
[----:B------:R-:W-:Y:S01]  /*18e00*/  ISETP.GE.OR P2, PT, R20, R217, !P2 ;  /* 0x000000d91400720c */ /* 0x000fe20005746670 */
[----:B------:R-:W2:Y:S01]  /*18e10*/  LDSM.16.M88.4 R4, [R187+0xb000] ;  /* 0x00b00000bb04783b */ /* 0x000ea20000000200 */
[----:B------:R-:W-:Y:S01]  /*18e20*/  IMAD.IADD R20, R222, 0x1, -R25 ;  /* 0x00000001de147824 */ /* 0x000fe200078e0a19 */
[----:B------:R-:W-:Y:S01]  /*18e30*/  IADD3 R24, R0, 0x11, RZ ;  /* 0x0000001100187810 */ /* 0x000fe20007ffe0ff */
[----:B------:R-:W3:Y:S01]  /*18e40*/  I2F R12, R12 ;  /* 0x0000000c000c7306 */ /* 0x000ee20000201400 */
[----:B------:R-:W-:Y:S01]  /*18e50*/  FSEL R133, R13, -INF , !P6 ;  /* 0xff8000000d857808 */ /* 0x000fe20007000000 */
[----:B------:R-:W-:Y:S01]  /*18e60*/  HMMA.16816.F32.BF16 R168, R172, R230, R168 ;  /* 0x000000e6aca8723c */ /* 0x000fe200000418a8 */
[----:B------:R-:W-:Y:S01]  /*18e70*/  IABS R20, R20 ;  /* 0x0000001400147213 */ /* 0x000fe20000000000 */
[----:B-1----:R-:W-:Y:S01]  /*18e80*/  FFMA.FTZ R19, -R216, R22, R19 ;  /* 0x00000016d8137223 */ /* 0x002fe20000010113 */
[----:B------:R-:W-:Y:S01]  /*18e90*/  ISETP.GE.AND P6, PT, R0, R218, PT ;  /* 0x000000da0000720c */ /* 0x000fe20003fc6270 */
[----:B------:R-:W-:Y:S01]  /*18ea0*/  IMAD.IADD R22, R222, 0x1, -R24 ;  /* 0x00000001de167824 */ /* 0x000fe200078e0a18 */
[----:B------:R-:W-:Y:S01]  /*18eb0*/  IABS R23, R23 ;  /* 0x0000001700177213 */ /* 0x000fe20000000000 */
[----:B------:R-:W-:Y:S01]  /*18ec0*/  IMAD.MOV.U32 R27, RZ, RZ, R20 ;  /* 0x000000ffff1b7224 */ /* 0x000fe200078e0014 */
[----:B------:R-:W-:-:S02]  /*18ed0*/  IADD3 R20, R0, 0x18, RZ ;  /* 0x0000001800147810 */ /* 0x000fc40007ffe0ff */
[----:B------:R-:W-:Y:S02]  /*18ee0*/  IABS R22, R22 ;  /* 0x0000001600167213 */ /* 0x000fe40000000000 */
[----:B------:R-:W-:Y:S01]  /*18ef0*/  ISETP.GE.OR P6, PT, R0, R217, !P6 ;  /* 0x000000d90000720c */ /* 0x000fe200077c6670 */
[----:B------:R-:W1:Y:S01]  /*18f00*/  I2F R27, R27 ;  /* 0x0000001b001b7306 */ /* 0x000e620000201400 */
[----:B------:R-:W-:Y:S01]  /*18f10*/  IMAD.IADD R21, R222, 0x1, -R20 ;  /* 0x00000001de157824 */ /* 0x000fe200078e0a14 */
[----:B------:R-:W-:Y:S01]  /*18f20*/  FSEL R19, R19, -INF , !P1 ;  /* 0xff80000013137808 */ /* 0x000fe20004800000 */
[----:B---3--:R-:W-:Y:S01]  /*18f30*/  FFMA.FTZ R157, -R216, R12, R15 ;  /* 0x0000000cd89d7223 */ /* 0x008fe2000001010f */
[----:B------:R-:W-:Y:S02]  /*18f40*/  FSEL R158, R18, -INF , !P6 ;  /* 0xff800000129e7808 */ /* 0x000fe40007000000 */
[----:B------:R-:W-:Y:S02]  /*18f50*/  FSEL R18, R14, -INF , !P2 ;  /* 0xff8000000e127808 */ /* 0x000fe40005000000 */
[----:B------:R-:W3:Y:S01]  /*18f60*/  I2F R22, R22 ;  /* 0x0000001600167306 */ /* 0x000ee20000201400 */
[----:B------:R-:W-:Y:S01]  /*18f70*/  FSEL R157, R157, -INF , !P5 ;  /* 0xff8000009d9d7808 */ /* 0x000fe20006800000 */
[----:B------:R-:W4:Y:S01]  /*18f80*/  LDSM.16.M88.4 R12, [R183+0x5000] ;  /* 0x00500000b70c783b */ /* 0x000f220000000200 */
[----:B------:R-:W-:Y:S01]  /*18f90*/  IABS R21, R21 ;  /* 0x0000001500157213 */ /* 0x000fe20000000000 */
[----:B------:R-:W-:Y:S01]  /*18fa0*/  HMMA.16816.F32.BF16 R168, R164, R154, R168 ;  /* 0x0000009aa4a8723c */ /* 0x000fe200000418a8 */
[----:B------:R-:W-:-:S02]  /*18fb0*/  ISETP.GE.AND P2, PT, R24, R221, PT ;  /* 0x000000dd1800720c */ /* 0x000fc40003f46270 */
[----:B------:R-:W-:Y:S01]  /*18fc0*/  ISETP.GE.AND P5, PT, R24, R218, PT ;  /* 0x000000da1800720c */ /* 0x000fe20003fa6270 */
[----:B------:R-:W-:Y:S01]  /*18fd0*/  I2F R23, R23 ;  /* 0x0000001700177306 */ /* 0x000fe20000201400 */
[----:B------:R-:W-:Y:S01]  /*18fe0*/  ISETP.GE.AND P6, PT, R25, R221, PT ;  /* 0x000000dd1900720c */ /* 0x000fe20003fc6270 */
[----:B-1----:R-:W-:Y:S01]  /*18ff0*/  FFMA.FTZ R27, -R216, R27, R148 ;  /* 0x0000001bd81b7223 */ /* 0x002fe20000010194 */
[C---:B------:R-:W-:Y:S01]  /*19000*/  ISETP.GE.OR P2, PT, R24.reuse, R220, !P2 ;  /* 0x000000dc1800720c */ /* 0x040fe20005746670 */
[----:B------:R-:W-:Y:S01]  /*19010*/  IMAD.MOV.U32 R164, RZ, RZ, R232 ;  /* 0x000000ffffa47224 */ /* 0x000fe200078e00e8 */
[-C--:B------:R-:W-:Y:S01]  /*19020*/  ISETP.GE.OR P5, PT, R24, R217.reuse, !P5 ;  /* 0x000000d91800720c */ /* 0x080fe20006fa6670 */
[----:B------:R-:W-:Y:S01]  /*19030*/  IMAD.IADD R24, R219, 0x1, -R24 ;  /* 0x00000001db187824 */ /* 0x000fe200078e0a18 */
[C---:B--2---:R-:W-:Y:S01]  /*19040*/  HMMA.16816.F32.BF16 R140, R28.reuse, R4, R140 ;  /* 0x000000041c8c723c */ /* 0x044fe2000004188c */
[----:B------:R-:W1:Y:S01]  /*19050*/  I2F R21, R21 ;  /* 0x0000001500157306 */ /* 0x000e620000201400 */
[C---:B------:R-:W-:Y:S01]  /*19060*/  ISETP.GE.AND P1, PT, R25.reuse, R218, PT ;  /* 0x000000da1900720c */ /* 0x040fe20003f26270 */
[----:B---3--:R-:W-:Y:S01]  /*19070*/  FFMA.FTZ R22, -R216, R22, R149 ;  /* 0x00000016d8167223 */ /* 0x008fe20000010195 */
[C---:B------:R-:W-:Y:S01]  /*19080*/  ISETP.GE.OR P6, PT, R25.reuse, R220, !P6 ;  /* 0x000000dc1900720c */ /* 0x040fe200077c6670 */
[----:B------:R-:W-:Y:S01]  /*19090*/  IMAD.MOV.U32 R165, RZ, RZ, R233 ;  /* 0x000000ffffa57224 */ /* 0x000fe200078e00e9 */
[----:B------:R-:W-:Y:S01]  /*190a0*/  ISETP.GE.OR P1, PT, R25, R217, !P1 ;  /* 0x000000d91900720c */ /* 0x000fe20004f26670 */
[----:B------:R-:W-:Y:S01]  /*190b0*/  IMAD.IADD R5, R219, 0x1, -R20 ;  /* 0x00000001db057824 */ /* 0x000fe200078e0a14 */
[----:B------:R-:W-:Y:S01]  /*190c0*/  IABS R4, R24 ;  /* 0x0000001800047213 */ /* 0x000fe20000000000 */
[----:B------:R-:W-:Y:S01]  /*190d0*/  HMMA.16816.F32.BF16 R136, R28, R6, R136 ;  /* 0x000000061c88723c */ /* 0x000fe20000041888 */
[----:B------:R-:W-:-:S02]  /*190e0*/  FSEL R27, R27, -INF , !P6 ;  /* 0xff8000001b1b7808 */ /* 0x000fc40007000000 */
[----:B------:R-:W-:Y:S02]  /*190f0*/  IABS R5, R5 ;  /* 0x0000000500057213 */ /* 0x000fe40000000000 */
[----:B------:R-:W-:Y:S01]  /*19100*/  FSEL R25, R22, -INF , !P2 ;  /* 0xff80000016197808 */ /* 0x000fe20005000000 */
[----:B------:R-:W2:Y:S01]  /*19110*/  I2F R4, R4 ;  /* 0x0000000400047306 */ /* 0x000ea20000201400 */
[----:B------:R-:W-:Y:S01]  /*19120*/  ISETP.GE.AND P6, PT, R20, R221, PT ;  /* 0x000000dd1400720c */ /* 0x000fe20003fc6270 */
[----:B-1----:R-:W-:Y:S01]  /*19130*/  FFMA.FTZ R21, -R216, R21, R144 ;  /* 0x00000015d8157223 */ /* 0x002fe20000010190 */
[----:B------:R-:W-:Y:S01]  /*19140*/  ISETP.GE.AND P2, PT, R20, R218, PT ;  /* 0x000000da1400720c */ /* 0x000fe20003f46270 */
[----:B------:R-:W-:Y:S01]  /*19150*/  FFMA.FTZ R22, -R216, R23, R150 ;  /* 0x00000017d8167223 */ /* 0x000fe20000010196 */
[C---:B------:R-:W-:Y:S02]  /*19160*/  ISETP.GE.OR P6, PT, R20.reuse, R220, !P6 ;  /* 0x000000dc1400720c */ /* 0x040fe400077c6670 */
[----:B------:R-:W-:Y:S01]  /*19170*/  ISETP.GE.OR P2, PT, R20, R217, !P2 ;  /* 0x000000d91400720c */ /* 0x000fe20005746670 */
[----:B------:R-:W1:Y:S01]  /*19180*/  I2F R5, R5 ;  /* 0x0000000500057306 */ /* 0x000e620000201400 */
[----:B------:R-:W-:-:S02]  /*19190*/  IADD3 R20, R0, 0x19, RZ ;  /* 0x0000001900147810 */ /* 0x000fc40007ffe0ff */
[----:B------:R-:W-:Y:S01]  /*191a0*/  FSEL R24, R21, -INF , !P6 ;  /* 0xff80000015187808 */ /* 0x000fe20007000000 */
[C---:B----4-:R-:W-:Y:S01]  /*191b0*/  HMMA.16816.F32.BF16 R140, R8.reuse, R12, R140 ;  /* 0x0000000c088c723c */ /* 0x050fe2000004188c */
[----:B------:R-:W-:Y:S01]  /*191c0*/  FSEL R22, R22, -INF , !P1 ;  /* 0xff80000016167808 */ /* 0x000fe20004800000 */
[--C-:B------:R-:W-:Y:S01]  /*191d0*/  IMAD.IADD R23, R222, 0x1, -R20.reuse ;  /* 0x00000001de177824 */ /* 0x100fe200078e0a14 */
[C---:B------:R-:W-:Y:S01]  /*191e0*/  ISETP.GE.AND P6, PT, R20.reuse, R221, PT ;  /* 0x000000dd1400720c */ /* 0x040fe20003fc6270 */
[----:B------:R-:W-:Y:S01]  /*191f0*/  IMAD.IADD R6, R219, 0x1, -R20 ;  /* 0x00000001db067824 */ /* 0x000fe200078e0a14 */
[----:B------:R-:W-:Y:S02]  /*19200*/  ISETP.GE.AND P1, PT, R20, R218, PT ;  /* 0x000000da1400720c */ /* 0x000fe40003f26270 */
[----:B------:R-:W-:Y:S01]  /*19210*/  IABS R21, R23 ;  /* 0x0000001700157213 */ /* 0x000fe20000000000 */
[----:B--2---:R-:W-:Y:S01]  /*19220*/  FFMA.FTZ R23, -R216, R4, R151 ;  /* 0x00000004d8177223 */ /* 0x004fe20000010197 */
[----:B------:R-:W-:Y:S01]  /*19230*/  IABS R4, R6 ;  /* 0x0000000600047213 */ /* 0x000fe20000000000 */
[----:B------:R-:W-:Y:S01]  /*19240*/  HMMA.16816.F32.BF16 R136, R8, R14, R136 ;  /* 0x0000000e0888723c */ /* 0x000fe20000041888 */
[----:B------:R-:W-:Y:S01]  /*19250*/  IADD3 R6, R0, 0x20, RZ ;  /* 0x0000002000067810 */ /* 0x000fe20007ffe0ff */
[----:B-1----:R-:W-:Y:S01]  /*19260*/  FFMA.FTZ R5, -R216, R5, R146 ;  /* 0x00000005d8057223 */ /* 0x002fe20000010192 */
[----:B------:R-:W1:Y:S01]  /*19270*/  I2F R21, R21 ;  /* 0x0000001500157306 */ /* 0x000e620000201400 */
[----:B------:R-:W-:-:S02]  /*19280*/  ISETP.GE.OR P6, PT, R20, R220, !P6 ;  /* 0x000000dc1400720c */ /* 0x000fc400077c6670 */
[----:B------:R-:W-:Y:S01]  /*19290*/  ISETP.GE.OR P1, PT, R20, R217, !P1 ;  /* 0x000000d91400720c */ /* 0x000fe20004f26670 */
[--C-:B------:R-:W-:Y:S01]  /*192a0*/  IMAD.IADD R13, R222, 0x1, -R6.reuse ;  /* 0x00000001de0d7824 */ /* 0x100fe200078e0a06 */
[----:B------:R-:W-:Y:S01]  /*192b0*/  FSEL R23, R23, -INF , !P5 ;  /* 0xff80000017177808 */ /* 0x000fe20006800000 */
[----:B------:R-:W-:Y:S01]  /*192c0*/  IMAD.IADD R26, R219, 0x1, -R6 ;  /* 0x00000001db1a7824 */ /* 0x000fe200078e0a06 */
[----:B------:R-:W-:Y:S01]  /*192d0*/  FSEL R20, R5, -INF , !P2 ;  /* 0xff80000005147808 */ /* 0x000fe20005000000 */
[----:B------:R2:W3:Y:S01]  /*192e0*/  I2F R134, R4 ;  /* 0x0000000400867306 */ /* 0x0004e20000201400 */
[C---:B------:R-:W-:Y:S02]  /*192f0*/  ISETP.GE.AND P5, PT, R6.reuse, R221, PT ;  /* 0x000000dd0600720c */ /* 0x040fe40003fa6270 */
[C---:B------:R-:W-:Y:S02]  /*19300*/  ISETP.GE.AND P2, PT, R6.reuse, R218, PT ;  /* 0x000000da0600720c */ /* 0x040fe40003f46270 */
[----:B------:R-:W-:-:S02]  /*19310*/  ISETP.GE.OR P5, PT, R6, R220, !P5 ;  /* 0x000000dc0600720c */ /* 0x000fc40006fa6670 */
[----:B------:R-:W-:Y:S01]  /*19320*/  ISETP.GE.OR P2, PT, R6, R217, !P2 ;  /* 0x000000d90600720c */ /* 0x000fe20005746670 */
[----:B-1----:R-:W-:Y:S01]  /*19330*/  FFMA.FTZ R146, -R216, R21, R145 ;  /* 0x00000015d8927223 */ /* 0x002fe20000010191 */
[----:B------:R-:W-:Y:S02]  /*19340*/  IADD3 R12, R0, 0x21, RZ ;  /* 0x00000021000c7810 */ /* 0x000fe40007ffe0ff */
[----:B------:R-:W-:Y:S02]  /*19350*/  IABS R26, R26 ;  /* 0x0000001a001a7213 */ /* 0x000fe40000000000 */
[----:B------:R-:W-:Y:S01]  /*19360*/  IABS R13, R13 ;  /* 0x0000000d000d7213 */ /* 0x000fe20000000000 */
[----:B------:R-:W-:Y:S01]  /*19370*/  IMAD.IADD R145, R222, 0x1, -R12 ;  /* 0x00000001de917824 */ /* 0x000fe200078e0a0c */
[----:B------:R-:W-:Y:S01]  /*19380*/  IADD3 R144, R0, 0x28, RZ ;  /* 0x0000002800907810 */ /* 0x000fe20007ffe0ff */
[----:B--2---:R-:W1:Y:S01]  /*19390*/  LDSM.16.M88.4 R4, [R187+0xb800] ;  /* 0x00b80000bb04783b */ /* 0x004e620000000200 */
[----:B---3--:R-:W-:-:S02]  /*193a0*/  FFMA.FTZ R21, -R216, R134, R147 ;  /* 0x00000086d8157223 */ /* 0x008fc40000010193 */
[----:B------:R-:W-:Y:S01]  /*193b0*/  IABS R134, R145 ;  /* 0x0000009100867213 */ /* 0x000fe20000000000 */
[----:B------:R-:W2:Y:S01]  /*193c0*/  I2F R13, R13 ;  /* 0x0000000d000d7306 */ /* 0x000ea20000201400 */
[----:B------:R-:W-:Y:S01]  /*193d0*/  IMAD.IADD R147, R219, 0x1, -R12 ;  /* 0x00000001db937824 */ /* 0x000fe200078e0a0c */
[----:B------:R-:W-:Y:S02]  /*193e0*/  FSEL R21, R21, -INF , !P1 ;  /* 0xff80000015157808 */ /* 0x000fe40004800000 */
[C---:B------:R-:W-:Y:S02]  /*193f0*/  ISETP.GE.AND P1, PT, R12.reuse, R218, PT ;  /* 0x000000da0c00720c */ /* 0x040fe40003f26270 */
[----:B------:R-:W-:Y:S02]  /*19400*/  IABS R147, R147 ;  /* 0x0000009300937213 */ /* 0x000fe40000000000 */
[----:B------:R-:W3:Y:S01]  /*19410*/  I2F R145, R26 ;  /* 0x0000001a00917306 */ /* 0x000ee20000201400 */
[----:B------:R-:W-:Y:S01]  /*19420*/  ISETP.GE.OR P1, PT, R12, R217, !P1 ;  /* 0x000000d90c00720c */ /* 0x000fe20004f26670 */
[----:B--2---:R-:W-:-:S06]  /*19430*/  FFMA.FTZ R13, -R216, R13, R140 ;  /* 0x0000000dd80d7223 */ /* 0x004fcc000001018c */
[----:B------:R-:W2:Y:S01]  /*19440*/  I2F R134, R134 ;  /* 0x0000008600867306 */ /* 0x000ea20000201400 */
[----:B------:R-:W-:Y:S02]  /*19450*/  FSEL R175, R13, -INF , !P5 ;  /* 0xff8000000daf7808 */ /* 0x000fe40006800000 */
[----:B------:R-:W-:Y:S01]  /*19460*/  ISETP.GE.AND P5, PT, R144, R221, PT ;  /* 0x000000dd9000720c */ /* 0x000fe20003fa6270 */
[----:B---3--:R-:W-:Y:S01]  /*19470*/  FFMA.FTZ R167, -R216, R145, R142 ;  /* 0x00000091d8a77223 */ /* 0x008fe2000001018e */
[----:B------:R-:W-:Y:S01]  /*19480*/  FSEL R26, R146, -INF , !P6 ;  /* 0xff800000921a7808 */ /* 0x000fe20007000000 */
[--C-:B------:R-:W-:Y:S01]  /*19490*/  IMAD.IADD R146, R222, 0x1, -R144.reuse ;  /* 0x00000001de927824 */ /* 0x100fe200078e0a90 */
[----:B------:R-:W-:Y:S01]  /*194a0*/  ISETP.GE.AND P6, PT, R12, R221, PT ;  /* 0x000000dd0c00720c */ /* 0x000fe20003fc6270 */
[----:B------:R-:W-:Y:S01]  /*194b0*/  IMAD.IADD R145, R219, 0x1, -R144 ;  /* 0x00000001db917824 */ /* 0x000fe200078e0a90 */
[----:B------:R-:W-:Y:S02]  /*194c0*/  IADD3 R142, R0, 0x29, RZ ;  /* 0x00000029008e7810 */ /* 0x000fe40007ffe0ff */
[----:B------:R-:W-:Y:S01]  /*194d0*/  ISETP.GE.OR P6, PT, R12, R220, !P6 ;  /* 0x000000dc0c00720c */ /* 0x000fe200077c6670 */
[----:B------:R-:W-:Y:S01]  /*194e0*/  IMAD.MOV.U32 R12, RZ, RZ, R147 ;  /* 0x000000ffff0c7224 */ /* 0x000fe200078e0093 */
[----:B------:R-:W-:Y:S01]  /*194f0*/  FSEL R167, R167, -INF , !P2 ;  /* 0xff800000a7a77808 */ /* 0x000fe20005000000 */
[----:B--2---:R-:W-:Y:S01]  /*19500*/  FFMA.FTZ R134, -R216, R134, R141 ;  /* 0x00000086d8867223 */ /* 0x004fe2000001018d */
[----:B------:R-:W-:Y:S01]  /*19510*/  ISETP.GE.AND P2, PT, R144, R218, PT ;  /* 0x000000da9000720c */ /* 0x000fe20003f46270 */
[----:B------:R2:W3:Y:S01]  /*19520*/  I2F R140, R12 ;  /* 0x0000000c008c7306 */ /* 0x0004e20000201400 */
[----:B-1----:R-:W-:Y:S01]  /*19530*/  HMMA.16816.F32.BF16 R32, R28, R4, R32 ;  /* 0x000000041c20723c */ /* 0x002fe20000041820 */
[----:B------:R-:W-:-:S02]  /*19540*/  IADD3 R141, R0, 0x30, RZ ;  /* 0x00000030008d7810 */ /* 0x000fc40007ffe0ff */
[----:B------:R-:W-:Y:S02]  /*19550*/  FSEL R224, R134, -INF , !P6 ;  /* 0xff80000086e07808 */ /* 0x000fe40007000000 */
[----:B------:R-:W-:Y:S02]  /*19560*/  IABS R146, R146 ;  /* 0x0000009200927213 */ /* 0x000fe40000000000 */
[C-C-:B------:R-:W-:Y:S01]  /*19570*/  IMAD.IADD R5, R219.reuse, 0x1, -R142.reuse ;  /* 0x00000001db057824 */ /* 0x140fe200078e0a8e */
[----:B------:R-:W-:Y:S01]  /*19580*/  HMMA.16816.F32.BF16 R168, R28, R6, R168 ;  /* 0x000000061ca8723c */ /* 0x000fe200000418a8 */
[C---:B------:R-:W-:Y:S01]  /*19590*/  ISETP.GE.OR P5, PT, R144.reuse, R220, !P5 ;  /* 0x000000dc9000720c */ /* 0x040fe20006fa6670 */
[----:B------:R-:W1:Y:S01]  /*195a0*/  I2F R147, R146 ;  /* 0x0000009200937306 */ /* 0x000e620000201400 */
[----:B------:R-:W-:Y:S01]  /*195b0*/  ISETP.GE.OR P2, PT, R144, R217, !P2 ;  /* 0x000000d99000720c */ /* 0x000fe20005746670 */
[C---:B------:R-:W-:Y:S01]  /*195c0*/  IMAD.IADD R144, R222.reuse, 0x1, -R141 ;  /* 0x00000001de907824 */ /* 0x040fe200078e0a8d */
[----:B------:R-:W-:Y:S01]  /*195d0*/  IABS R5, R5 ;  /* 0x0000000500057213 */ /* 0x000fe20000000000 */
[----:B--2---:R-:W-:Y:S01]  /*195e0*/  IMAD.IADD R12, R222, 0x1, -R142 ;  /* 0x00000001de0c7824 */ /* 0x004fe200078e0a8e */
[----:B------:R-:W-:Y:S01]  /*195f0*/  IADD3 R6, R0, 0x38, RZ ;  /* 0x0000003800067810 */ /* 0x000fe20007ffe0ff */
[----:B---3--:R-:W-:Y:S01]  /*19600*/  FFMA.FTZ R143, -R216, R140, R143 ;  /* 0x0000008cd88f7223 */ /* 0x008fe2000001018f */
[----:B------:R-:W-:Y:S01]  /*19610*/  ISETP.GE.AND P6, PT, R142, R221, PT ;  /* 0x000000dd8e00720c */ /* 0x000fe20003fc6270 */
[----:B------:R-:W-:Y:S01]  /*19620*/  IMAD.MOV.U32 R134, RZ, RZ, R5 ;  /* 0x000000ffff867224 */ /* 0x000fe200078e0005 */
[----:B------:R-:W-:Y:S01]  /*19630*/  IABS R4, R12 ;  /* 0x0000000c00047213 */ /* 0x000fe20000000000 */
[----:B------:R-:W-:Y:S01]  /*19640*/  IMAD.IADD R30, R219, 0x1, -R6 ;  /* 0x00000001db1e7824 */ /* 0x000fe200078e0a06 */
[----:B------:R-:W2:Y:S01]  /*19650*/  LDSM.16.M88.4 R12, [R183+0x5800] ;  /* 0x00580000b70c783b */ /* 0x000ea20000000200 */
[----:B------:R-:W-:Y:S01]  /*19660*/  IABS R5, R144 ;  /* 0x0000009000057213 */ /* 0x000fe20000000000 */
[----:B------:R3:W4:Y:S01]  /*19670*/  I2F R140, R4 ;  /* 0x00000004008c7306 */ /* 0x0007220000201400 */
[----:B------:R-:W-:Y:S01]  /*19680*/  FSEL R172, R143, -INF , !P1 ;  /* 0xff8000008fac7808 */ /* 0x000fe20004800000 */
[----:B-1----:R-:W-:Y:S01]  /*19690*/  FFMA.FTZ R147, -R216, R147, R136 ;  /* 0x00000093d8937223 */ /* 0x002fe20000010188 */
[----:B------:R-:W-:Y:S01]  /*196a0*/  ISETP.GE.AND P1, PT, R142, R218, PT ;  /* 0x000000da8e00720c */ /* 0x000fe20003f26270 */
[----:B------:R-:W-:-:S04]  /*196b0*/  DEPBAR.LE SB0, 0x0 ;  /* 0x000080000000791a */ /* 0x000fc80000000000 */
[----:B------:R-:W1:Y:S01]  /*196c0*/  I2F R134, R134 ;  /* 0x0000008600867306 */ /* 0x000e620000201400 */
[----:B------:R-:W-:Y:S02]  /*196d0*/  IABS R145, R145 ;  /* 0x0000009100917213 */ /* 0x000fe40000000000 */
[C---:B------:R-:W-:Y:S02]  /*196e0*/  ISETP.GE.OR P6, PT, R142.reuse, R220, !P6 ;  /* 0x000000dc8e00720c */ /* 0x040fe400077c6670 */
[----:B------:R-:W-:Y:S01]  /*196f0*/  ISETP.GE.OR P1, PT, R142, R217, !P1 ;  /* 0x000000d98e00720c */ /* 0x000fe20004f26670 */
[----:B------:R-:W-:Y:S01]  /*19700*/  IMAD.IADD R142, R219, 0x1, -R141 ;  /* 0x00000001db8e7824 */ /* 0x000fe200078e0a8d */
[----:B------:R-:W-:Y:S01]  /*19710*/  FSEL R228, R147, -INF , !P5 ;  /* 0xff80000093e47808 */ /* 0x000fe20006800000 */
[----:B------:R-:W-:Y:S01]  /*19720*/  I2F R5, R5 ;  /* 0x0000000500057306 */ /* 0x000fe20000201400 */
[----:B---3--:R-:W-:Y:S01]  /*19730*/  IADD3 R4, R0, 0x31, RZ ;  /* 0x0000003100047810 */ /* 0x008fe20007ffe0ff */
[----:B----4-:R-:W-:Y:S01]  /*19740*/  FFMA.FTZ R137, -R216, R140, R137 ;  /* 0x0000008cd8897223 */ /* 0x010fe20000010189 */
[----:B------:R-:W-:-:S02]  /*19750*/  IADD3 R0, R0, 0x39, RZ ;  /* 0x0000003900007810 */ /* 0x000fc40007ffe0ff */
[----:B------:R-:W-:Y:S01]  /*19760*/  IABS R136, R142 ;  /* 0x0000008e00887213 */ /* 0x000fe20000000000 */
[--C-:B------:R-:W-:Y:S01]  /*19770*/  IMAD.IADD R28, R222, 0x1, -R4.reuse ;  /* 0x00000001de1c7824 */ /* 0x100fe200078e0a04 */
[----:B------:R-:W-:Y:S01]  /*19780*/  FSEL R229, R137, -INF , !P6 ;  /* 0xff80000089e57808 */ /* 0x000fe20007000000 */
[----:B-1----:R-:W-:Y:S01]  /*19790*/  FFMA.FTZ R134, -R216, R134, R139 ;  /* 0x00000086d8867223 */ /* 0x002fe2000001018b */
[----:B------:R-:W1:Y:S01]  /*197a0*/  I2F R145, R145 ;  /* 0x0000009100917306 */ /* 0x000e620000201400 */
[----:B------:R-:W-:Y:S01]  /*197b0*/  IMAD.IADD R29, R219, 0x1, -R4 ;  /* 0x00000001db1d7824 */ /* 0x000fe200078e0a04 */
[----:B------:R-:W-:Y:S02]  /*197c0*/  ISETP.GE.AND P6, PT, R4, R221, PT ;  /* 0x000000dd0400720c */ /* 0x000fe40003fc6270 */
[----:B------:R-:W-:Y:S02]  /*197d0*/  FSEL R173, R134, -INF , !P1 ;  /* 0xff80000086ad7808 */ /* 0x000fe40004800000 */
[----:B------:R-:W-:-:S02]  /*197e0*/  ISETP.GE.AND P1, PT, R4, R218, PT ;  /* 0x000000da0400720c */ /* 0x000fc40003f26270 */
[----:B------:R-:W-:Y:S01]  /*197f0*/  IABS R28, R28 ;  /* 0x0000001c001c7213 */ /* 0x000fe20000000000 */
[----:B------:R-:W3:Y:S01]  /*19800*/  I2F R7, R136 ;  /* 0x0000008800077306 */ /* 0x000ee20000201400 */
[----:B------:R-:W-:Y:S02]  /*19810*/  IABS R29, R29 ;  /* 0x0000001d001d7213 */ /* 0x000fe40000000000 */
[----:B------:R-:W-:Y:S01]  /*19820*/  ISETP.GE.AND P5, PT, R141, R221, PT ;  /* 0x000000dd8d00720c */ /* 0x000fe20003fa6270 */
[C---:B--2---:R-:W-:Y:S01]  /*19830*/  HMMA.16816.F32.BF16 R32, R8.reuse, R12, R32 ;  /* 0x0000000c0820723c */ /* 0x044fe20000041820 */
[CC--:B------:R-:W-:Y:S02]  /*19840*/  ISETP.GE.OR P6, PT, R4.reuse, R220.reuse, !P6 ;  /* 0x000000dc0400720c */ /* 0x0c0fe400077c6670 */
[----:B------:R-:W-:Y:S01]  /*19850*/  ISETP.GE.OR P1, PT, R4, R217, !P1 ;  /* 0x000000d90400720c */ /* 0x000fe20004f26670 */
[----:B------:R-:W-:Y:S01]  /*19860*/  IMAD.IADD R4, R219, 0x1, -R0 ;  /* 0x00000001db047824 */ /* 0x000fe200078e0a00 */
[----:B------:R-:W2:Y:S01]  /*19870*/  I2F R28, R28 ;  /* 0x0000001c001c7306 */ /* 0x000ea20000201400 */
[----:B------:R-:W-:Y:S01]  /*19880*/  ISETP.GE.OR P5, PT, R141, R220, !P5 ;  /* 0x000000dc8d00720c */ /* 0x000fe20006fa6670 */
[----:B------:R-:W-:Y:S01]  /*19890*/  IMAD.IADD R12, R222, 0x1, -R6 ;  /* 0x00000001de0c7824 */ /* 0x000fe200078e0a06 */
[----:B------:R-:W-:Y:S01]  /*198a0*/  HMMA.16816.F32.BF16 R168, R8, R14, R168 ;  /* 0x0000000e08a8723c */ /* 0x000fe200000418a8 */
[----:B------:R-:W-:Y:S01]  /*198b0*/  IABS R4, R4 ;  /* 0x0000000400047213 */ /* 0x000fe20000000000 */
[----:B-1----:R-:W-:-:S02]  /*198c0*/  FFMA.FTZ R138, -R216, R145, R138 ;  /* 0x00000091d88a7223 */ /* 0x002fc4000001018a */
[----:B------:R-:W-:Y:S01]  /*198d0*/  IABS R12, R12 ;  /* 0x0000000c000c7213 */ /* 0x000fe20000000000 */
[----:B------:R-:W1:Y:S02]  /*198e0*/  I2F R29, R29 ;  /* 0x0000001d001d7306 */ /* 0x000e640000201400 */
[----:B------:R-:W-:Y:S02]  /*198f0*/  FSEL R174, R138, -INF , !P2 ;  /* 0xff8000008aae7808 */ /* 0x000fe40005000000 */
[----:B------:R-:W-:Y:S01]  /*19900*/  IMAD.MOV.U32 R13, RZ, RZ, R12 ;  /* 0x000000ffff0d7224 */ /* 0x000fe200078e000c */
[----:B------:R-:W-:Y:S01]  /*19910*/  IABS R12, R30 ;  /* 0x0000001e000c7213 */ /* 0x000fe20000000000 */
[----:B------:R-:W-:Y:S01]  /*19920*/  IMAD.IADD R30, R222, 0x1, -R0 ;  /* 0x00000001de1e7824 */ /* 0x000fe200078e0a00 */
[C---:B------:R-:W-:Y:S01]  /*19930*/  ISETP.GE.AND P2, PT, R141.reuse, R218, PT ;  /* 0x000000da8d00720c */ /* 0x040fe20003f46270 */
[----:B------:R-:W4:Y:S03]  /*19940*/  I2F R4, R4 ;  /* 0x0000000400047306 */ /* 0x000f260000201400 */
[C---:B------:R-:W-:Y:S01]  /*19950*/  FFMA.FTZ R5, -R216.reuse, R5, R32 ;  /* 0x00000005d8057223 */ /* 0x040fe20000010120 */
[----:B------:R-:W-:Y:S01]  /*19960*/  IABS R30, R30 ;  /* 0x0000001e001e7213 */ /* 0x000fe20000000000 */
[C---:B---3--:R-:W-:Y:S01]  /*19970*/  FFMA.FTZ R7, -R216.reuse, R7, R34 ;  /* 0x00000007d8077223 */ /* 0x048fe20000010122 */
[----:B------:R-:W-:Y:S01]  /*19980*/  ISETP.GE.OR P2, PT, R141, R217, !P2 ;  /* 0x000000d98d00720c */ /* 0x000fe20005746670 */
[C---:B--2---:R-:W-:Y:S01]  /*19990*/  FFMA.FTZ R28, -R216.reuse, R28, R33 ;  /* 0x0000001cd81c7223 */ /* 0x044fe20000010121 */
[----:B------:R-:W2:Y:S01]  /*199a0*/  I2F R13, R13 ;  /* 0x0000000d000d7306 */ /* 0x000ea20000201400 */
[----:B------:R-:W-:Y:S01]  /*199b0*/  FSEL R156, R5, -INF , !P5 ;  /* 0xff800000059c7808 */ /* 0x000fe20006800000 */
[----:B-1----:R-:W-:Y:S01]  /*199c0*/  FFMA.FTZ R29, -R216, R29, R35 ;  /* 0x0000001dd81d7223 */ /* 0x002fe20000010123 */
[----:B------:R-:W-:-:S02]  /*199d0*/  ISETP.GE.AND P5, PT, R6, R221, PT ;  /* 0x000000dd0600720c */ /* 0x000fc40003fa6270 */
[----:B------:R-:W-:Y:S02]  /*199e0*/  FSEL R142, R7, -INF , !P2 ;  /* 0xff800000078e7808 */ /* 0x000fe40005000000 */
[----:B------:R-:W-:Y:S01]  /*199f0*/  ISETP.GE.OR P5, PT, R6, R220, !P5 ;  /* 0x000000dc0600720c */ /* 0x000fe20006fa6670 */
[----:B------:R-:W1:Y:S01]  /*19a00*/  I2F R9, R12 ;  /* 0x0000000c00097306 */ /* 0x000e620000201400 */
[----:B------:R-:W-:Y:S01]  /*19a10*/  FSEL R154, R28, -INF , !P6 ;  /* 0xff8000001c9a7808 */ /* 0x000fe20007000000 */
[----:B----4-:R-:W-:Y:S01]  /*19a20*/  FFMA.FTZ R4, -R216, R4, R171 ;  /* 0x00000004d8047223 */ /* 0x010fe200000101ab */
[----:B------:R-:W-:Y:S01]  /*19a30*/  FSEL R140, R29, -INF , !P1 ;  /* 0xff8000001d8c7808 */ /* 0x000fe20004800000 */
[----:B------:R-:W-:Y:S01]  /*19a40*/  BAR.SYNC.DEFER_BLOCKING 0x0 ;  /* 0x0000000000007b1d */ /* 0x000fe20000010000 */
[-C--:B------:R-:W-:Y:S02]  /*19a50*/  ISETP.GE.AND P2, PT, R6, R218.reuse, PT ;  /* 0x000000da0600720c */ /* 0x080fe40003f46270 */
[----:B------:R-:W-:Y:S01]  /*19a60*/  ISETP.GE.AND P6, PT, R0, R221, PT ;  /* 0x000000dd0000720c */ /* 0x000fe20003fc6270 */
[----:B--2---:R-:W-:Y:S01]  /*19a70*/  FFMA.FTZ R13, -R216, R13, R168 ;  /* 0x0000000dd80d7223 */ /* 0x004fe200000101a8 */
[----:B------:R-:W-:Y:S01]  /*19a80*/  ISETP.GE.AND P1, PT, R0, R218, PT ;  /* 0x000000da0000720c */ /* 0x000fe20003f26270 */
[----:B------:R-:W2:Y:S01]  /*19a90*/  I2F R30, R30 ;  /* 0x0000001e001e7306 */ /* 0x000ea20000201400 */
[----:B------:R-:W-:-:S02]  /*19aa0*/  ISETP.GE.OR P2, PT, R6, R217, !P2 ;  /* 0x000000d90600720c */ /* 0x000fc40005746670 */
[----:B------:R-:W-:Y:S02]  /*19ab0*/  FSEL R153, R13, -INF , !P5 ;  /* 0xff8000000d997808 */ /* 0x000fe40006800000 */
[----:B------:R-:W-:Y:S01]  /*19ac0*/  ISETP.GT.AND P5, PT, R215, R202, PT ;  /* 0x000000cad700720c */ /* 0x000fe20003fa4270 */
[----:B-1----:R-:W-:Y:S01]  /*19ad0*/  FFMA.FTZ R9, -R216, R9, R170 ;  /* 0x00000009d8097223 */ /* 0x002fe200000101aa */
[C---:B------:R-:W-:Y:S02]  /*19ae0*/  ISETP.GE.OR P6, PT, R0.reuse, R220, !P6 ;  /* 0x000000dc0000720c */ /* 0x040fe400077c6670 */
[----:B------:R-:W-:Y:S02]  /*19af0*/  ISETP.GE.OR P1, PT, R0, R217, !P1 ;  /* 0x000000d90000720c */ /* 0x000fe40004f26670 */
[----:B------:R-:W-:Y:S02]  /*19b00*/  FSEL R141, R9, -INF , !P2 ;  /* 0xff800000098d7808 */ /* 0x000fe40005000000 */
[----:B------:R-:W-:Y:S01]  /*19b10*/  FSEL R150, R4, -INF , !P1 ;  /* 0xff80000004967808 */ /* 0x000fe20004800000 */
[----:B--2---:R-:W-:-:S05]  /*19b20*/  FFMA.FTZ R30, -R216, R30, R169 ;  /* 0x0000001ed81e7223 */ /* 0x004fca00000101a9 */
[----:B------:R-:W-:Y:S01]  /*19b30*/  FSEL R143, R30, -INF , !P6 ;  /* 0xff8000001e8f7808 */ /* 0x000fe20007000000 */
[----:B------:R-:W-:Y:S05]  /*19b40*/  @!P5 BRA `(.L_x_6337) ;  /* 0x00000a900000d947 */ /* 0x000fea0003800000 */
[----:B------:R-:W-:Y:S01]  /*19b50*/  BSSY B0, `(.L_x_6338) ;  /* 0x0000044000007945 */ /* 0x000fe20003800000 */
[----:B------:R-:W-:Y:S05]  /*19b60*/  @!P0 BRA `(.L_x_6339) ;  /* 0x000003e000008947 */ /* 0x000fea0003800000 */
[----:B------:R-:W-:Y:S02]  /*19b70*/  ULDC.64 UR4, c[0x0][0x118] ;  /* 0x0000460000047ab9 */ /* 0x000fe40000000a00 */
[----:B------:R-:W2:Y:S01]  /*19b80*/  LD.E R13, [R226.64+0x170] ;  /* 0x00017004e20d7980 */ /* 0x000ea2000c101900 */
[----:B------:R-:W-:Y:S02]  /*19b90*/  IMAD.SHL.U32 R4, R215, 0x40, RZ ;  /* 0x00000040d7047824 */ /* 0x000fe400078e00ff */
[----:B------:R-:W-:-:S03]  /*19ba0*/  IMAD.MOV.U32 R8, RZ, RZ, RZ ;  /* 0x000000ffff087224 */ /* 0x000fc600078e00ff */
        /* <DEDUP_REMOVED lines=8> */
[----:B-1----:R-:W-:-:S04]  /*19c30*/  IMAD.MOV R0, RZ, RZ, -R9 ;  /* 0x000000ffff007224 */ /* 0x002fc800078e0a09 */
[----:B------:R-:W-:-:S04]  /*19c40*/  IMAD R11, R0, R7, RZ ;  /* 0x00000007000b7224 */ /* 0x000fc800078e02ff */
[----:B------:R-:W-:Y:S01]  /*19c50*/  IMAD.HI.U32 R11, R9, R11, R8 ;  /* 0x0000000b090b7227 */ /* 0x000fe200078e0008 */
[C---:B------:R-:W-:Y:S02]  /*19c60*/  IADD3 R8, R4.reuse, -0x40, RZ ;  /* 0xffffffc004087810 */ /* 0x040fe40007ffe0ff */
[-C--:B------:R-:W-:Y:S02]  /*19c70*/  LOP3.LUT R4, R4, R13.reuse, RZ, 0x3c, !PT ;  /* 0x0000000d04047212 */ /* 0x080fe400078e3cff */
[----:B------:R-:W-:Y:S01]  /*19c80*/  IABS R0, R8 ;  /* 0x0000000800007213 */ /* 0x000fe20000000000 */
[----:B------:R-:W-:Y:S01]  /*19c90*/  IMAD.HI.U32 R9, R11, R6, RZ ;  /* 0x000000060b097227 */ /* 0x000fe200078e00ff */
[----:B------:R-:W-:-:S03]  /*19ca0*/  LOP3.LUT R8, R8, R13, RZ, 0x3c, !PT ;  /* 0x0000000d08087212 */ /* 0x000fc600078e3cff */
        /* <DEDUP_REMOVED lines=18> */
[----:B------:R-:W-:Y:S02]  /*19dd0*/  SEL R7, R4, R9, !P1 ;  /* 0x0000000904077207 */ /* 0x000fe40004800000 */
[----:B------:R-:W2:Y:S03]  /*19de0*/  LD.E.64 R8, [R226.64+0x38] ;  /* 0x00003804e2087980 */ /* 0x000ea6000c101b00 */
[----:B------:R-:W-:Y:S02]  /*19df0*/  @!P0 IMAD.MOV R11, RZ, RZ, -R11 ;  /* 0x000000ffff0b8224 */ /* 0x000fe400078e0a0b */
[----:B------:R-:W-:-:S03]  /*19e00*/  IMAD.WIDE R28, R7, 0x4, R212 ;  /* 0x00000004071c7825 */ /* 0x000fc600078e02d4 */
[----:B------:R-:W-:Y:S02]  /*19e10*/  SEL R4, R4, R11, !P1 ;  /* 0x0000000b04047207 */ /* 0x000fe40004800000 */
[----:B------:R-:W3:Y:S03]  /*19e20*/  LD.E R5, [R28.64] ;  /* 0x000000041c057980 */ /* 0x000ee6000c101900 */
[----:B------:R-:W-:Y:S01]  /*19e30*/  IMAD.WIDE R14, R4, 0x4, R212 ;  /* 0x00000004040e7825 */ /* 0x000fe200078e02d4 */
[----:B------:R-:W4:Y:S04]  /*19e40*/  LD.E.64 R10, [R226.64+0x20] ;  /* 0x00002004e20a7980 */ /* 0x000f28000c101b00 */
[----:B------:R-:W3:Y:S01]  /*19e50*/  LD.E R0, [R14.64] ;  /* 0x000000040e007980 */ /* 0x000ee2000c101900 */
[----:B------:R-:W-:-:S05]  /*19e60*/  IADD3 R4, R7, -R4, RZ ;  /* 0x8000000407047210 */ /* 0x000fca0007ffe0ff */
[----:B------:R-:W-:-:S05]  /*19e70*/  IMAD R13, R13, R4, -0x40 ;  /* 0xffffffc00d0d7424 */ /* 0x000fca00078e0204 */
[----:B------:R-:W-:Y:S01]  /*19e80*/  SHF.R.S32.HI R7, RZ, 0x1f, R13 ;  /* 0x0000001fff077819 */ /* 0x000fe2000001140d */
[-C--:B--2---:R-:W-:Y:S02]  /*19e90*/  IMAD R4, R9, R13.reuse, RZ ;  /* 0x0000000d09047224 */ /* 0x084fe400078e02ff */
[----:B------:R-:W-:-:S04]  /*19ea0*/  IMAD.WIDE.U32 R12, R8, R13, RZ ;  /* 0x0000000d080c7225 */ /* 0x000fc800078e00ff */
[----:B------:R-:W-:-:S04]  /*19eb0*/  IMAD R4, R8, R7, R4 ;  /* 0x0000000708047224 */ /* 0x000fc800078e0204 */
[----:B------:R-:W-:Y:S02]  /*19ec0*/  IMAD.IADD R13, R13, 0x1, R4 ;  /* 0x000000010d0d7824 */ /* 0x000fe400078e0204 */
[----:B---3--:R-:W-:-:S04]  /*19ed0*/  IMAD.IADD R5, R0, 0x1, -R5 ;  /* 0x0000000100057824 */ /* 0x008fc800078e0a05 */
[----:B----4-:R-:W-:Y:S01]  /*19ee0*/  IMAD R7, R11, R5, RZ ;  /* 0x000000050b077224 */ /* 0x010fe200078e02ff */
[----:B------:R-:W-:-:S05]  /*19ef0*/  SHF.R.S32.HI R0, RZ, 0x1f, R5 ;  /* 0x0000001fff007819 */ /* 0x000fca0000011405 */
[----:B------:R-:W-:Y:S02]  /*19f00*/  IMAD R0, R10, R0, R7 ;  /* 0x000000000a007224 */ /* 0x000fe400078e0207 */
[----:B------:R-:W-:-:S04]  /*19f10*/  IMAD.WIDE.U32 R10, R5, R10, R12 ;  /* 0x0000000a050a7225 */ /* 0x000fc800078e000c */
[----:B------:R-:W-:Y:S01]  /*19f20*/  IMAD.MOV.U32 R7, RZ, RZ, R10 ;  /* 0x000000ffff077224 */ /* 0x000fe200078e000a */
[----:B------:R-:W-:Y:S01]  /*19f30*/  IADD3 R6, R11, R0, RZ ;  /* 0x000000000b067210 */ /* 0x000fe20007ffe0ff */
[----:B------:R-:W-:Y:S05]  /*19f40*/  BRA `(.L_x_6340) ;  /* 0x0000004000007947 */ /* 0x000fea0003800000 */
.L_x_6339:
[----:B------:R-:W-:Y:S02]  /*19f50*/  ULDC.64 UR4, c[0x0][0x118] ;  /* 0x0000460000047ab9 */ /* 0x000fe40000000a00 */
[----:B------:R-:W2:Y:S02]  /*19f60*/  LD.E R7, [R226.64+0x38] ;  /* 0x00003804e2077980 */ /* 0x000ea4000c101900 */
[----:B--2---:R-:W-:-:S04]  /*19f70*/  LEA R7, -R7, RZ, 0x6 ;  /* 0x000000ff07077211 */ /* 0x004fc800078e31ff */
[----:B------:R-:W-:Y:S02]  /*19f80*/  SHF.R.S32.HI R6, RZ, 0x1f, R7 ;  /* 0x0000001fff067819 */ /* 0x000fe40000011407 */
.L_x_6340:
[----:B------:R-:W-:Y:S05]  /*19f90*/  BSYNC B0 ;  /* 0x0000000000007941 */ /* 0x000fea0003800000 */
.L_x_6338:
[----:B------:R-:W-:Y:S01]  /*19fa0*/  LOP3.LUT R0, R214, 0x1, RZ, 0xc0, !PT ;  /* 0x00000001d6007812 */ /* 0x000fe200078ec0ff */
[----:B------:R-:W-:Y:S01]  /*19fb0*/  ULDC.64 UR4, c[0x0][0x118] ;  /* 0x0000460000047ab9 */ /* 0x000fe20000000a00 */
[CC--:B------:R-:W-:Y:S02]  /*19fc0*/  @P4 IADD3 R5, P1, R7.reuse, R200.reuse, RZ ;  /* 0x000000c807054210 */ /* 0x0c0fe40007f3e0ff */
[----:B------:R-:W-:Y:S02]  /*19fd0*/  @P3 IADD3 R9, P0, R7, R200, RZ ;  /* 0x000000c807093210 */ /* 0x000fe40007f1e0ff */
[----:B------:R-:W-:Y:S01]  /*19fe0*/  ISETP.NE.U32.AND P2, PT, R0, 0x1, PT ;  /* 0x000000010000780c */ /* 0x000fe20003f45070 */
[C-C-:B------:R-:W-:Y:S01]  /*19ff0*/  @P4 IMAD.X R4, R6.reuse, 0x1, R201.reuse, P1 ;  /* 0x0000000106044824 */ /* 0x140fe200008e06c9 */
[-C--:B------:R-:W-:Y:S01]  /*1a000*/  @P4 LEA R14, P1, R5, R204.reuse, 0x1 ;  /* 0x000000cc050e4211 */ /* 0x080fe200078208ff */
[----:B------:R-:W-:Y:S01]  /*1a010*/  @P3 IMAD.X R0, R6, 0x1, R201, P0 ;  /* 0x0000000106003824 */ /* 0x000fe200000e06c9 */
[----:B------:R-:W-:-:S02]  /*1a020*/  @P3 LEA R12, P0, R9, R204, 0x1 ;  /* 0x000000cc090c3211 */ /* 0x000fc400078008ff */
[-C--:B------:R-:W-:Y:S02]  /*1a030*/  @P4 LEA.HI.X R15, R5, R203.reuse, R4, 0x1, P1 ;  /* 0x000000cb050f4211 */ /* 0x080fe400008f0c04 */
[----:B------:R-:W-:Y:S02]  /*1a040*/  @P3 LEA.HI.X R13, R9, R203, R0, 0x1, P0 ;  /* 0x000000cb090d3211 */ /* 0x000fe400000f0c00 */
[----:B------:R-:W-:Y:S02]  /*1a050*/  IADD3 R5, P6, P1, R200, R200, R7 ;  /* 0x000000c8c8057210 */ /* 0x000fe400079de007 */
[----:B------:R-:W-:Y:S02]  /*1a060*/  LEA R30, P0, R7, R204, 0x1 ;  /* 0x000000cc071e7211 */ /* 0x000fe400078008ff */
[--C-:B------:R-:W-:Y:S02]  /*1a070*/  IADD3.X R4, R201, R201, R6.reuse, P6, P1 ;  /* 0x000000c9c9047210 */ /* 0x100fe400037e2406 */
[----:B------:R-:W-:-:S02]  /*1a080*/  LEA.HI.X R31, R7, R203, R6, 0x1, P0 ;  /* 0x000000cb071f7211 */ /* 0x000fc400000f0c06 */
[CC--:B------:R-:W-:Y:S02]  /*1a090*/  @!P2 LEA R28, P6, R5.reuse, R204.reuse, 0x1 ;  /* 0x000000cc051ca211 */ /* 0x0c0fe400078c08ff */
[CC--:B------:R-:W-:Y:S01]  /*1a0a0*/  @P4 LEA R10, P0, R5.reuse, R204.reuse, 0x1 ;  /* 0x000000cc050a4211 */ /* 0x0c0fe200078008ff */
[----:B------:R-:W-:Y:S01]  /*1a0b0*/  @!PT LDS RZ, [RZ] ;  /* 0x00000000fffff984 */ /* 0x000fe20000000800 */
[----:B------:R-:W-:Y:S01]  /*1a0c0*/  @!PT LDS RZ, [RZ] ;  /* 0x00000000fffff984 */ /* 0x000fe20000000800 */
[----:B------:R-:W-:Y:S01]  /*1a0d0*/  @!PT LDS RZ, [RZ] ;  /* 0x00000000fffff984 */ /* 0x000fe20000000800 */
[----:B------:R1:W-:Y:S01]  /*1a0e0*/  @!P2 LDGSTS.E.BYPASS.LTC128B.128 [R211+0x6000], [R30.64] ;  /* 0x060000001ed3afae */ /* 0x0003e2000b901d44 */
[CCC-:B------:R-:W-:Y:S02]  /*1a0f0*/  @!P2 LEA.HI.X R29, R5.reuse, R203.reuse, R4.reuse, 0x1, P6 ;  /* 0x000000cb051da211 */ /* 0x1c0fe400030f0c04 */
[C---:B------:R-:W-:Y:S01]  /*1a100*/  @P4 LEA.HI.X R11, R5.reuse, R203, R4, 0x1, P0 ;  /* 0x000000cb050b4211 */ /* 0x040fe200000f0c04 */
[----:B------:R1:W-:Y:S01]  /*1a110*/  @P2 STS.128 [R211+0x6000], RZ ;  /* 0x006000ffd3002388 */ /* 0x0003e20000000c00 */
[C---:B------:R-:W-:Y:S02]  /*1a120*/  @P3 LEA R8, P1, R5.reuse, R204, 0x1 ;  /* 0x000000cc05083211 */ /* 0x040fe400078208ff */
[----:B------:R-:W-:-:S02]  /*1a130*/  IADD3 R0, P6, R5, R200, RZ ;  /* 0x000000c805007210 */ /* 0x000fc40007fde0ff */
[----:B------:R-:W-:Y:S02]  /*1a140*/  @!P2 IADD3 R7, P0, R7, R200, RZ ;  /* 0x000000c80707a210 */ /* 0x000fe40007f1e0ff */
[-C--:B------:R-:W-:Y:S01]  /*1a150*/  @P3 LEA.HI.X R9, R5, R203.reuse, R4, 0x1, P1 ;  /* 0x000000cb05093211 */ /* 0x080fe200008f0c04 */
[--C-:B------:R-:W-:Y:S01]  /*1a160*/  IMAD.X R4, R4, 0x1, R201.reuse, P6 ;  /* 0x0000000104047824 */ /* 0x100fe200030e06c9 */
[-C--:B------:R-:W-:Y:S01]  /*1a170*/  @!P2 LEA R32, P6, R0, R204.reuse, 0x1 ;  /* 0x000000cc0020a211 */ /* 0x080fe200078c08ff */
[----:B------:R-:W-:Y:S01]  /*1a180*/  @!P2 IMAD.X R6, R6, 0x1, R201, P0 ;  /* 0x000000010606a824 */ /* 0x000fe200000e06c9 */
[CC--:B------:R-:W-:Y:S01]  /*1a190*/  @P4 LEA R136, P1, R0.reuse, R204.reuse, 0x1 ;  /* 0x000000cc00884211 */ /* 0x0c0fe200078208ff */
[----:B------:R-:W-:Y:S01]  /*1a1a0*/  @P4 IMAD.MOV.U32 R5, RZ, RZ, R31 ;  /* 0x000000ffff054224 */ /* 0x000fe200078e001f */
[C---:B------:R-:W-:Y:S02]  /*1a1b0*/  @P3 LEA R34, P0, R0.reuse, R204, 0x1 ;  /* 0x000000cc00223211 */ /* 0x040fe400078008ff */
[----:B------:R-:W-:-:S02]  /*1a1c0*/  @!P2 LEA.HI.X R33, R0, R203, R4, 0x1, P6 ;  /* 0x000000cb0021a211 */ /* 0x000fc400030f0c04 */
[CCC-:B------:R-:W-:Y:S02]  /*1a1d0*/  @P4 LEA.HI.X R137, R0.reuse, R203.reuse, R4.reuse, 0x1, P1 ;  /* 0x000000cb00894211 */ /* 0x1c0fe400008f0c04 */
[----:B------:R-:W-:Y:S01]  /*1a1e0*/  @P3 LEA.HI.X R35, R0, R203, R4, 0x1, P0 ;  /* 0x000000cb00233211 */ /* 0x000fe200000f0c04 */
[--C-:B------:R-:W-:Y:S01]  /*1a1f0*/  @P4 IMAD.MOV.U32 R4, RZ, RZ, R30.reuse ;  /* 0x000000ffff044224 */ /* 0x100fe200078e001e */
[----:B------:R-:W-:Y:S01]  /*1a200*/  @!P2 LEA R138, P6, R7, R204, 0x1 ;  /* 0x000000cc078aa211 */ /* 0x000fe200078c08ff */
[----:B------:R-:W-:-:S03]  /*1a210*/  IMAD.MOV.U32 R204, RZ, RZ, R30 ;  /* 0x000000ffffcc7224 */ /* 0x000fc600078e001e */
[----:B------:R-:W-:Y:S01]  /*1a220*/  @!PT LDS RZ, [RZ] ;  /* 0x00000000fffff984 */ /* 0x000fe20000000800 */
[----:B------:R-:W-:Y:S01]  /*1a230*/  @!PT LDS RZ, [RZ] ;  /* 0x00000000fffff984 */ /* 0x000fe20000000800 */
[----:B------:R-:W-:Y:S01]  /*1a240*/  @!PT LDS RZ, [RZ] ;  /* 0x00000000fffff984 */ /* 0x000fe20000000800 */
[----:B------:R2:W-:Y:S01]  /*1a250*/  @P4 LDGSTS.E.BYPASS.LTC128B.128 [R211+0x8000], [R4.64+0x80] ;  /* 0x0800008004d34fae */ /* 0x0005e2000b901d44 */
[----:B------:R-:W-:Y:S01]  /*1a260*/  @!P2 LEA.HI.X R139, R7, R203, R6, 0x1, P6 ;  /* 0x000000cb078ba211 */ /* 0x000fe200030f0c06 */
[--C-:B------:R-:W-:Y:S02]  /*1a270*/  IMAD.MOV.U32 R203, RZ, RZ, R31.reuse ;  /* 0x000000ffffcb7224 */ /* 0x100fe400078e001f */
        /* <DEDUP_REMOVED lines=54> */
.L_x_6337:
[----:B------:R-:W-:Y:S05]  /*1a5e0*/  BSYNC B1 ;  /* 0x0000000000017941 */ /* 0x000fea0003800000 */
.L_x_6336:
        /* <DEDUP_REMOVED lines=8> */
[----:B------:R-:W-:Y:S03]  /*1a670*/  LDSM.16.MT88.4 R136, [R196+0xc800] ;  /* 0x00c80000c488783b */ /* 0x000fe60000004200 */
[----:B------:R-:W-:Y:S01]  /*1a680*/  FMNMX.FTZ R4, R133, R4, !PT ;  /* 0x0000000485047209 */ /* 0x000fe20007810000 */
[----:B------:R-:W-:Y:S03]  /*1a690*/  LDSM.16.MT88.4 R32, [R195+0xc800] ;  /* 0x00c80000c320783b */ /* 0x000fe60000004200 */
[----:B------:R-:W-:Y:S01]  /*1a6a0*/  FMNMX.FTZ R4, R27, R4, !PT ;  /* 0x000000041b047209 */ /* 0x000fe20007810000 */
[----:B------:R-:W-:Y:S03]  /*1a6b0*/  LDSM.16.MT88.4 R28, [R194+0xc800] ;  /* 0x00c80000c21c783b */ /* 0x000fe60000004200 */
[----:B------:R-:W-:-:S02]  /*1a6c0*/  FMNMX.FTZ R5, R25, R4, !PT ;  /* 0x0000000419057209 */ /* 0x000fc40007810000 */
        /* <DEDUP_REMOVED lines=45> */
[-CC-:B------:R-:W-:Y:S02]  /*1a9a0*/  FFMA.FTZ R134, R133, R152.reuse, -R155.reuse ;  /* 0x0000009885867223 */ /* 0x180fe4000001089b */
[-CC-:B------:R-:W-:Y:S02]  /*1a9b0*/  FFMA.FTZ R146, R17, R152.reuse, -R155.reuse ;  /* 0x0000009811927223 */ /* 0x180fe4000001089b */
[-C--:B------:R-:W-:Y:S01]  /*1a9c0*/  FFMA.FTZ R144, R16, R152.reuse, -R155 ;  /* 0x0000009810907223 */ /* 0x080fe2000001089b */
[----:B------:R-:W-:Y:S01]  /*1a9d0*/  MUFU.EX2 R145, R145 ;  /* 0x0000009100917308 */ /* 0x000fe20000000800 */
[-CC-:B------:R-:W-:Y:S02]  /*1a9e0*/  FFMA.FTZ R133, R158, R152.reuse, -R151.reuse ;  /* 0x000000989e857223 */ /* 0x180fe40000010897 */
[-CC-:B------:R-:W-:Y:S02]  /*1a9f0*/  FFMA.FTZ R2, R19, R152.reuse, -R151.reuse ;  /* 0x0000009813027223 */ /* 0x180fe40000010897 */
[----:B------:R-:W-:-:S02]  /*1aa00*/  FFMA.FTZ R0, R18, R152, -R151 ;  /* 0x0000009812007223 */ /* 0x000fc40000010897 */
[----:B------:R-:W-:Y:S01]  /*1aa10*/  FFMA.FTZ R149, R157, R152, -R151 ;  /* 0x000000989d957223 */ /* 0x000fe20000010897 */
[----:B------:R-:W-:Y:S01]  /*1aa20*/  MUFU.EX2 R146, R146 ;  /* 0x0000009200927308 */ /* 0x000fe20000000800 */
[----:B------:R-:W-:Y:S01]  /*1aa30*/  FMUL.FTZ R132, R152, R5 ;  /* 0x0000000598847220 */ /* 0x000fe20000410000 */
[----:B------:R-:W2:Y:S01]  /*1aa40*/  LDSM.16.MT88.4 R16, [R197+0xc000] ;  /* 0x00c00000c510783b */ /* 0x000ea20000004200 */
[-C--:B-1----:R-:W-:Y:S02]  /*1aa50*/  FMUL.FTZ R120, R120, R3.reuse ;  /* 0x0000000378787220 */ /* 0x082fe40000410000 */
[-C--:B------:R-:W-:Y:S01]  /*1aa60*/  FMUL.FTZ R121, R121, R3.reuse ;  /* 0x0000000379797220 */ /* 0x080fe20000410000 */
[----:B------:R-:W1:Y:S01]  /*1aa70*/  LDSM.16.MT88.4 R8, [R195+0xc000] ;  /* 0x00c00000c308783b */ /* 0x000e620000004200 */
[-C--:B------:R-:W-:Y:S01]  /*1aa80*/  FMUL.FTZ R116, R116, R3.reuse ;  /* 0x0000000374747220 */ /* 0x080fe20000410000 */
[----:B------:R-:W3:Y:S01]  /*1aa90*/  MUFU.EX2 R144, R144 ;  /* 0x0000009000907308 */ /* 0x000ee20000000800 */
[----:B------:R-:W-:-:S02]  /*1aaa0*/  FMUL.FTZ R117, R117, R3 ;  /* 0x0000000375757220 */ /* 0x000fc40000410000 */
[-C--:B------:R-:W-:Y:S02]  /*1aab0*/  FMUL.FTZ R128, R128, R3.reuse ;  /* 0x0000000380807220 */ /* 0x080fe40000410000 */
[-C--:B------:R-:W-:Y:S02]  /*1aac0*/  FMUL.FTZ R129, R129, R3.reuse ;  /* 0x0000000381817220 */ /* 0x080fe40000410000 */
[-C--:B------:R-:W-:Y:S01]  /*1aad0*/  FMUL.FTZ R124, R124, R3.reuse ;  /* 0x000000037c7c7220 */ /* 0x080fe20000410000 */
[----:B------:R-:W4:Y:S01]  /*1aae0*/  MUFU.EX2 R134, R134 ;  /* 0x0000008600867308 */ /* 0x000f220000000800 */
[-C--:B------:R-:W-:Y:S02]  /*1aaf0*/  FMUL.FTZ R125, R125, R3.reuse ;  /* 0x000000037d7d7220 */ /* 0x080fe40000410000 */
[-C--:B------:R-:W-:Y:S02]  /*1ab00*/  FMUL.FTZ R112, R112, R3.reuse ;  /* 0x0000000370707220 */ /* 0x080fe40000410000 */
[----:B------:R-:W-:-:S02]  /*1ab10*/  FMUL.FTZ R113, R113, R3 ;  /* 0x0000000371717220 */ /* 0x000fc40000410000 */
[-C--:B------:R-:W-:Y:S01]  /*1ab20*/  FMUL.FTZ R108, R108, R3.reuse ;  /* 0x000000036c6c7220 */ /* 0x080fe20000410000 */
[----:B------:R-:W-:Y:S01]  /*1ab30*/  MUFU.EX2 R133, R133 ;  /* 0x0000008500857308 */ /* 0x000fe20000000800 */
[----:B---3--:R-:W-:Y:S01]  /*1ab40*/  F2FP.BF16.PACK_AB R4, R144, R146 ;  /* 0x000000929004723e */ /* 0x008fe200000010ff */
[-C--:B------:R-:W-:Y:S02]  /*1ab50*/  FMUL.FTZ R109, R109, R3.reuse ;  /* 0x000000036d6d7220 */ /* 0x080fe40000410000 */
[-C--:B------:R-:W-:Y:S02]  /*1ab60*/  FMUL.FTZ R36, R36, R3.reuse ;  /* 0x0000000324247220 */ /* 0x080fe40000410000 */
[----:B------:R-:W-:Y:S02]  /*1ab70*/  FMUL.FTZ R37, R37, R3 ;  /* 0x0000000325257220 */ /* 0x000fe40000410000 */
[----:B------:R-:W3:Y:S01]  /*1ab80*/  MUFU.EX2 R2, R2 ;  /* 0x0000000200027308 */ /* 0x000ee20000000800 */
[----:B----4-:R-:W-:Y:S01]  /*1ab90*/  F2FP.BF16.PACK_AB R6, R134, R145 ;  /* 0x000000918606723e */ /* 0x010fe200000010ff */
        /* <DEDUP_REMOVED lines=8> */
[----:B------:R-:W4:Y:S01]  /*1ac20*/  MUFU.EX2 R149, R149 ;  /* 0x0000009500957308 */ /* 0x000f220000000800 */
[----:B---3--:R-:W-:Y:S01]  /*1ac30*/  F2FP.BF16.PACK_AB R5, R2, R133 ;  /* 0x000000850205723e */ /* 0x008fe200000010ff */
[----:B------:R-:W-:-:S02]  /*1ac40*/  FMUL.FTZ R45, R45, R3 ;  /* 0x000000032d2d7220 */ /* 0x000fc40000410000 */
[-C--:B------:R-:W-:Y:S02]  /*1ac50*/  FMUL.FTZ R48, R48, R3.reuse ;  /* 0x0000000330307220 */ /* 0x080fe40000410000 */
[-C--:B------:R-:W-:Y:S02]  /*1ac60*/  FMUL.FTZ R49, R49, R3.reuse ;  /* 0x0000000331317220 */ /* 0x080fe40000410000 */
[----:B------:R-:W3:Y:S01]  /*1ac70*/  MUFU.EX2 R132, R132 ;  /* 0x0000008400847308 */ /* 0x000ee20000000800 */
[-C--:B------:R-:W-:Y:S02]  /*1ac80*/  FMUL.FTZ R60, R60, R3.reuse ;  /* 0x000000033c3c7220 */ /* 0x080fe40000410000 */
[-C--:B------:R-:W-:Y:S02]  /*1ac90*/  FMUL.FTZ R61, R61, R3.reuse ;  /* 0x000000033d3d7220 */ /* 0x080fe40000410000 */
[-C--:B------:R-:W-:Y:S02]  /*1aca0*/  FMUL.FTZ R64, R64, R3.reuse ;  /* 0x0000000340407220 */ /* 0x080fe40000410000 */
[-C--:B------:R-:W-:Y:S01]  /*1acb0*/  FMUL.FTZ R65, R65, R3.reuse ;  /* 0x0000000341417220 */ /* 0x080fe20000410000 */
[----:B----4-:R-:W-:Y:S01]  /*1acc0*/  F2FP.BF16.PACK_AB R7, R149, R0 ;  /* 0x000000009507723e */ /* 0x010fe200000010ff */
[----:B------:R-:W-:-:S02]  /*1acd0*/  FMUL.FTZ R52, R52, R3 ;  /* 0x0000000334347220 */ /* 0x000fc40000410000 */
[-C--:B------:R-:W-:Y:S02]  /*1ace0*/  FMUL.FTZ R53, R53, R3.reuse ;  /* 0x0000000335357220 */ /* 0x080fe40000410000 */
[-C--:B------:R-:W-:Y:S02]  /*1acf0*/  FMUL.FTZ R56, R56, R3.reuse ;  /* 0x0000000338387220 */ /* 0x080fe40000410000 */
[----:B------:R-:W-:Y:S02]  /*1ad00*/  FMUL.FTZ R57, R57, R3 ;  /* 0x0000000339397220 */ /* 0x000fe40000410000 */
[-C--:B---3--:R-:W-:Y:S02]  /*1ad10*/  FMUL.FTZ R122, R122, R132.reuse ;  /* 0x000000847a7a7220 */ /* 0x088fe40000410000 */
[-C--:B------:R-:W-:Y:S02]  /*1ad20*/  FMUL.FTZ R123, R123, R132.reuse ;  /* 0x000000847b7b7220 */ /* 0x080fe40000410000 */
[----:B------:R-:W-:-:S02]  /*1ad30*/  FMUL.FTZ R118, R118, R132 ;  /* 0x0000008476767220 */ /* 0x000fc40000410000 */
[-C--:B------:R-:W-:Y:S02]  /*1ad40*/  FMUL.FTZ R119, R119, R132.reuse ;  /* 0x0000008477777220 */ /* 0x080fe40000410000 */
[-C--:B------:R-:W-:Y:S01]  /*1ad50*/  FMUL.FTZ R130, R130, R132.reuse ;  /* 0x0000008482827220 */ /* 0x080fe20000410000 */
        /* <DEDUP_REMOVED lines=31> */
[----:B---3--:R-:W-:Y:S01]  /*1af50*/  HMMA.16816.F32.BF16 R36, R4, R12, R36 ;  /* 0x0000000c0424723c */ /* 0x008fe20000041824 */
[-C--:B------:R-:W-:Y:S02]  /*1af60*/  FMUL.FTZ R67, R67, R132.reuse ;  /* 0x0000008443437220 */ /* 0x080fe40000410000 */
[-C--:B------:R-:W-:Y:S02]  /*1af70*/  FMUL.FTZ R54, R54, R132.reuse ;  /* 0x0000008436367220 */ /* 0x080fe40000410000 */
[----:B------:R-:W-:-:S02]  /*1af80*/  FMUL.FTZ R55, R55, R132 ;  /* 0x0000008437377220 */ /* 0x000fc40000410000 */
[-C--:B------:R-:W-:Y:S01]  /*1af90*/  FMUL.FTZ R58, R58, R132.reuse ;  /* 0x000000843a3a7220 */ /* 0x080fe20000410000 */
[C---:B------:R-:W-:Y:S01]  /*1afa0*/  HMMA.16816.F32.BF16 R40, R4.reuse, R14, R40 ;  /* 0x0000000e0428723c */ /* 0x040fe20000041828 */
[----:B------:R-:W3:Y:S01]  /*1afb0*/  LDSM.16.MT88.4 R12, [R194+0xe000] ;  /* 0x00e00000c20c783b */ /* 0x000ee20000004200 */
[-C--:B------:R-:W-:Y:S02]  /*1afc0*/  FMUL.FTZ R59, R59, R132.reuse ;  /* 0x000000843b3b7220 */ /* 0x080fe40000410000 */
[-C--:B------:R-:W-:Y:S02]  /*1afd0*/  FMUL.FTZ R68, R68, R3.reuse ;  /* 0x0000000344447220 */ /* 0x080fe40000410000 */
[----:B------:R-:W-:Y:S02]  /*1afe0*/  FMUL.FTZ R69, R69, R3 ;  /* 0x0000000345457220 */ /* 0x000fe40000410000 */
[----:B--2---:R-:W-:Y:S01]  /*1aff0*/  HMMA.16816.F32.BF16 R104, R4, R16, R104 ;  /* 0x000000100468723c */ /* 0x004fe20000041868 */
[----:B------:R-:W-:-:S02]  /*1b000*/  FMUL.FTZ R70, R70, R132 ;  /* 0x0000008446467220 */ /* 0x000fc40000410000 */
[-C--:B------:R-:W-:Y:S02]  /*1b010*/  FMUL.FTZ R71, R71, R132.reuse ;  /* 0x0000008447477220 */ /* 0x080fe40000410000 */
[-C--:B------:R-:W-:Y:S02]  /*1b020*/  FMUL.FTZ R72, R72, R3.reuse ;  /* 0x0000000348487220 */ /* 0x080fe40000410000 */
[-C--:B------:R-:W-:Y:S01]  /*1b030*/  FMUL.FTZ R73, R73, R3.reuse ;  /* 0x0000000349497220 */ /* 0x080fe20000410000 */
[----:B------:R-:W-:Y:S01]  /*1b040*/  HMMA.16816.F32.BF16 R100, R4, R18, R100 ;  /* 0x000000120464723c */ /* 0x000fe20000041864 */
[----:B------:R-:W2:Y:S01]  /*1b050*/  LDSM.16.MT88.4 R16, [R195+0xe000] ;  /* 0x00e00000c310783b */ /* 0x000ea20000004200 */
        /* <DEDUP_REMOVED lines=14> */
[C---:B---3--:R-:W-:Y:S01]  /*1b140*/  HMMA.16816.F32.BF16 R60, R4.reuse, R12, R60 ;  /* 0x0000000c043c723c */ /* 0x048fe2000004183c */
[-CC-:B------:R-:W-:Y:S02]  /*1b150*/  FFMA.FTZ R158, R25, R152.reuse, -R155.reuse ;  /* 0x00000098199e7223 */ /* 0x180fe4000001089b */
[-CC-:B------:R-:W-:Y:S02]  /*1b160*/  FFMA.FTZ R159, R24, R152.reuse, -R155.reuse ;  /* 0x00000098189f7223 */ /* 0x180fe4000001089b */
[-C--:B------:R-:W-:Y:S01]  /*1b170*/  FFMA.FTZ R160, R26, R152.reuse, -R155 ;  /* 0x000000981aa07223 */ /* 0x080fe2000001089b */
[----:B------:R-:W-:Y:S01]  /*1b180*/  MUFU.EX2 R157, R157 ;  /* 0x0000009d009d7308 */ /* 0x000fe20000000800 */
[-CC-:B------:R-:W-:Y:S01]  /*1b190*/  FFMA.FTZ R161, R22, R152.reuse, -R151.reuse ;  /* 0x0000009816a17223 */ /* 0x180fe20000010897 */
[----:B------:R-:W-:Y:S01]  /*1b1a0*/  HMMA.16816.F32.BF16 R64, R4, R14, R64 ;  /* 0x0000000e0440723c */ /* 0x000fe20000041840 */
[----:B------:R-:W3:Y:S01]  /*1b1b0*/  LDSM.16.MT88.4 R12, [R195+0x10000] ;  /* 0x01000000c30c783b */ /* 0x000ee20000004200 */
[----:B------:R-:W-:-:S02]  /*1b1c0*/  FFMA.FTZ R166, R23, R152, -R151 ;  /* 0x0000009817a67223 */ /* 0x000fc40000010897 */
[-CC-:B------:R-:W-:Y:S01]  /*1b1d0*/  FFMA.FTZ R162, R20, R152.reuse, -R151.reuse ;  /* 0x0000009814a27223 */ /* 0x180fe20000010897 */
[----:B------:R-:W-:Y:S01]  /*1b1e0*/  LDSM.16.MT88.4 R24, [R197+0xe800] ;  /* 0x00e80000c518783b */ /* 0x000fe20000004200 */
[----:B------:R-:W-:Y:S01]  /*1b1f0*/  FFMA.FTZ R163, R21, R152, -R151 ;  /* 0x0000009815a37223 */ /* 0x000fe20000010897 */
[----:B------:R-:W4:Y:S01]  /*1b200*/  MUFU.EX2 R158, R158 ;  /* 0x0000009e009e7308 */ /* 0x000f220000000800 */
[C---:B--2---:R-:W-:Y:S01]  /*1b210*/  HMMA.16816.F32.BF16 R52, R4.reuse, R16, R52 ;  /* 0x000000100434723c */ /* 0x044fe20000041834 */
[-C--:B------:R-:W-:Y:S01]  /*1b220*/  FMUL.FTZ R76, R76, R3.reuse ;  /* 0x000000034c4c7220 */ /* 0x080fe20000410000 */
[----:B------:R-:W-:Y:S01]  /*1b230*/  LDSM.16.MT88.4 R20, [R196+0xe800] ;  /* 0x00e80000c414783b */ /* 0x000fe20000004200 */
[----:B------:R-:W-:Y:S02]  /*1b240*/  FMUL.FTZ R77, R77, R3 ;  /* 0x000000034d4d7220 */ /* 0x000fe40000410000 */
[-C--:B------:R-:W-:Y:S02]  /*1b250*/  FMUL.FTZ R78, R78, R132.reuse ;  /* 0x000000844e4e7220 */ /* 0x080fe40000410000 */
[----:B------:R-:W-:Y:S01]  /*1b260*/  MUFU.EX2 R159, R159 ;  /* 0x0000009f009f7308 */ /* 0x000fe20000000800 */
[----:B------:R-:W-:Y:S01]  /*1b270*/  HMMA.16816.F32.BF16 R56, R4, R18, R56 ;  /* 0x000000120438723c */ /* 0x000fe20000041838 */
[----:B------:R-:W2:Y:S01]  /*1b280*/  LDSM.16.MT88.4 R16, [R196+0x10000] ;  /* 0x01000000c410783b */ /* 0x000ea20000004200 */
        /* <DEDUP_REMOVED lines=16> */
[C---:B---3--:R-:W-:Y:S01]  /*1b390*/  HMMA.16816.F32.BF16 R84, R4.reuse, R12, R84 ;  /* 0x0000000c0454723c */ /* 0x048fe20000041854 */
[----:B------:R-:W-:Y:S02]  /*1b3a0*/  FMUL.FTZ R97, R97, R3 ;  /* 0x0000000361617220 */ /* 0x000fe40000410000 */
[-C--:B------:R-:W-:Y:S02]  /*1b3b0*/  FMUL.FTZ R98, R98, R132.reuse ;  /* 0x0000008462627220 */ /* 0x080fe40000410000 */
[----:B------:R-:W-:Y:S01]  /*1b3c0*/  FMUL.FTZ R99, R99, R132 ;  /* 0x0000008463637220 */ /* 0x000fe20000410000 */
[----:B------:R-:W-:Y:S01]  /*1b3d0*/  MUFU.EX2 R162, R162 ;  /* 0x000000a200a27308 */ /* 0x000fe20000000800 */
[-CC-:B------:R-:W-:Y:S01]  /*1b3e0*/  FFMA.FTZ R168, R175, R152.reuse, -R155.reuse ;  /* 0x00000098afa87223 */ /* 0x180fe2000001089b */
[----:B------:R-:W-:Y:S01]  /*1b3f0*/  HMMA.16816.F32.BF16 R88, R4, R14, R88 ;  /* 0x0000000e0458723c */ /* 0x000fe20000041858 */
[----:B------:R-:W3:Y:S01]  /*1b400*/  LDSM.16.MT88.4 R12, [R197+0xc800] ;  /* 0x00c80000c50c783b */ /* 0x000ee20000004200 */
[----:B------:R-:W-:-:S02]  /*1b410*/  FFMA.FTZ R171, R224, R152, -R155 ;  /* 0x00000098e0ab7223 */ /* 0x000fc4000001089b */
[-CC-:B------:R-:W-:Y:S02]  /*1b420*/  FFMA.FTZ R169, R228, R152.reuse, -R155.reuse ;  /* 0x00000098e4a97223 */ /* 0x180fe4000001089b */
[----:B------:R-:W1:Y:S01]  /*1b430*/  MUFU.EX2 R163, R163 ;  /* 0x000000a300a37308 */ /* 0x000e620000000800 */
[-C--:B------:R-:W-:Y:S01]  /*1b440*/  FFMA.FTZ R170, R229, R152.reuse, -R155 ;  /* 0x00000098e5aa7223 */ /* 0x080fe2000001089b */
[C---:B--2---:R-:W-:Y:S01]  /*1b450*/  HMMA.16816.F32.BF16 R76, R4.reuse, R16, R76 ;  /* 0x00000010044c723c */ /* 0x044fe2000004184c */
[-CC-:B------:R-:W-:Y:S02]  /*1b460*/  FFMA.FTZ R167, R167, R152.reuse, -R151.reuse ;  /* 0x00000098a7a77223 */ /* 0x180fe40000010897 */
[-CC-:B------:R-:W-:Y:S02]  /*1b470*/  FFMA.FTZ R172, R172, R152.reuse, -R151.reuse ;  /* 0x00000098acac7223 */ /* 0x180fe40000010897 */
[-CC-:B------:R-:W-:Y:S01]  /*1b480*/  FFMA.FTZ R174, R174, R152.reuse, -R151.reuse ;  /* 0x00000098aeae7223 */ /* 0x180fe20000010897 */
[----:B------:R-:W-:Y:S01]  /*1b490*/  MUFU.EX2 R168, R168 ;  /* 0x000000a800a87308 */ /* 0x000fe20000000800 */
[-C--:B------:R-:W-:Y:S01]  /*1b4a0*/  FFMA.FTZ R173, R173, R152.reuse, -R151 ;  /* 0x00000098adad7223 */ /* 0x080fe20000010897 */
[----:B------:R-:W-:Y:S01]  /*1b4b0*/  HMMA.16816.F32.BF16 R80, R4, R18, R80 ;  /* 0x000000120450723c */ /* 0x000fe20000041850 */
[----:B------:R-:W2:Y:S01]  /*1b4c0*/  LDSM.16.MT88.4 R16, [R195+0xe800] ;  /* 0x00e80000c310783b */ /* 0x000ea20000004200 */
        /* <DEDUP_REMOVED lines=28> */
[C---:B---3--:R-:W-:Y:S01]  /*1b690*/  HMMA.16816.F32.BF16 R128, R4.reuse, R12, R128 ;  /* 0x0000000c0480723c */ /* 0x048fe20000041880 */
[----:B------:R-:W-:Y:S01]  /*1b6a0*/  FADD.FTZ R0, R149, R0 ;  /* 0x0000000095007221 */ /* 0x000fe20000010000 */
[----:B------:R-:W1:Y:S01]  /*1b6b0*/  MUFU.EX2 R172, R172 ;  /* 0x000000ac00ac7308 */ /* 0x000e620000000800 */
        /* <DEDUP_REMOVED lines=21> */
[C---:B--2---:R-:W-:Y:S02]  /*1b810*/  HMMA.16816.F32.BF16 R52, R4.reuse, R16, R52 ;  /* 0x000000100434723c */ /* 0x044fe40000041834 */
[----:B------:R-:W-:Y:S06]  /*1b820*/  MUFU.EX2 R154, R154 ;  /* 0x0000009a009a7308 */ /* 0x000fec0000000800 */
[C---:B------:R-:W-:Y:S01]  /*1b830*/  HMMA.16816.F32.BF16 R56, R4.reuse, R18, R56 ;  /* 0x000000120438723c */ /* 0x040fe20000041838 */
[----:B------:R-:W2:Y:S01]  /*1b840*/  LDSM.16.MT88.4 R16, [R194+0x10800] ;  /* 0x01080000c210783b */ /* 0x000ea20000004200 */
        /* <DEDUP_REMOVED lines=117> */
.L_x_6332:
[----:B------:R-:W-:Y:S05]  /*1bfa0*/  @!P5 BRA `(.L_x_6341) ;  /* 0x000048800000d947 */ /* 0x000fea0003800000 */
[----:B------:R-:W-:Y:S02]  /*1bfb0*/  MOV R0, R3 ;  /* 0x0000000300007202 */ /* 0x000fe40000000f00 */
[----:B------:R-:W-:-:S02]  /*1bfc0*/  MOV R2, R132 ;  /* 0x0000008400027202 */ /* 0x000fc40000000f00 */
.L_x_6350:
        /* <DEDUP_REMOVED lines=76> */
.L_x_6343:
[----:B------:R-:W-:Y:S02]  /*1c490*/  ULDC.64 UR4, c[0x0][0x118] ;  /* 0x0000460000047ab9 */ /* 0x000fe40000000a00 */
[----:B------:R-:W2:Y:S02]  /*1c4a0*/  LD.E R10, [R132.64+0x40] ;  /* 0x00004004840a7980 */ /* 0x000ea4000c101900 */
[----:B--2---:R-:W-:Y:S04]  /*1c4b0*/  LEA R10, -R10, RZ, 0x6 ;  /* 0x000000ff0a0a7211 */ /* 0x004fe800078e31ff */
[----:B------:R-:W-:Y:S02]  /*1c4c0*/  SHF.R.S32.HI R6, RZ, 0x1f, R10 ;  /* 0x0000001fff067819 */ /* 0x000fe4000001140a */
.L_x_6344:
[----:B------:R-:W-:Y:S05]  /*1c4d0*/  BSYNC B0 ;  /* 0x0000000000007941 */ /* 0x000fea0003800000 */
.L_x_6342:
        /* <DEDUP_REMOVED lines=323> */
.L_x_6348:
[----:B------:R-:W-:Y:S02]  /*1d910*/  ULDC.64 UR4, c[0x0][0x118] ;  /* 0x0000460000047ab9 */ /* 0x000fe40000000a00 */
[----:B------:R-:W2:Y:S02]  /*1d920*/  LD.E R142, [R132.64+0x38] ;  /* 0x00003804848e7980 */ /* 0x000ea4000c101900 */
[----:B--2---:R-:W-:Y:S04]  /*1d930*/  LEA R142, -R142, RZ, 0x6 ;  /* 0x000000ff8e8e7211 */ /* 0x004fe800078e31ff */
[----:B------:R-:W-:Y:S02]  /*1d940*/  SHF.R.S32.HI R136, RZ, 0x1f, R142 ;  /* 0x0000001fff887819 */ /* 0x000fe4000001148e */
.L_x_6349:
[----:B------:R-:W-:Y:S05]  /*1d950*/  BSYNC B0 ;  /* 0x0000000000007941 */ /* 0x000fea0003800000 */
.L_x_6347:
        /* <DEDUP_REMOVED lines=90> */
.L_x_6346:
[----:B------:R-:W-:Y:S05]  /*1df00*/  BSYNC B1 ;  /* 0x0000000000017941 */ /* 0x000fea0003800000 */
.L_x_6345:
[----:B------:R-:W2:Y:S01]  /*1df10*/  S2R R134, SR_TID.X ;  /* 0x0000000000867919 */ /* 0x000ea20000002100 */
[----:B------:R-:W-:Y:S07]  /*1df20*/  ULDC.64 UR4, c[0x0][0x118] ;  /* 0x0000460000047ab9 */ /* 0x000fee0000000a00 */
[----:B------:R3:W4:Y:S01]  /*1df30*/  LD.E R133, [R132.64+0xdc] ;  /* 0x0000dc0484857980 */ /* 0x000722000c101900 */
[----:B--2---:R-:W-:Y:S05]  /*1df40*/  IMAD.SHL.U32 R134, R134, 0x2, RZ ;  /* 0x0000000286867824 */ /* 0x004fea00078e00ff */
[----:B------:R-:W-:Y:S05]  /*1df50*/  LOP3.LUT R134, R134, 0x6, RZ, 0xc0, !PT ;  /* 0x0000000686867812 */ /* 0x000fea00078ec0ff */
[----:B------:R-:W-:Y:S05]  /*1df60*/  IMAD R3, R215, 0x40, R134 ;  /* 0x00000040d7037824 */ /* 0x000fea00078e0286 */
[C---:B------:R-:W-:Y:S02]  /*1df70*/  IADD3 R134, R222.reuse, -R3, RZ ;  /* 0x80000003de867210 */ /* 0x040fe40007ffe0ff */
[----:B------:R-:W-:Y:S02]  /*1df80*/  IADD3 R136, R3, 0x1, RZ ;  /* 0x0000000103887810 */ /* 0x000fe40007ffe0ff */
[----:B-1----:R-:W-:Y:S01]  /*1df90*/  IABS R141, R134 ;  /* 0x00000086008d7213 */ /* 0x002fe20000000000 */
[----:B------:R-:W-:Y:S01]  /*1dfa0*/  IMAD.IADD R134, R219, 0x1, -R3 ;  /* 0x00000001db867824 */ /* 0x000fe200078e0a03 */
[C---:B------:R-:W-:Y:S02]  /*1dfb0*/  IADD3 R157, R3.reuse, 0x9, RZ ;  /* 0x00000009039d7810 */ /* 0x040fe40007ffe0ff */
[C---:B------:R-:W-:Y:S02]  /*1dfc0*/  IADD3 R150, R3.reuse, 0x10, RZ ;  /* 0x0000001003967810 */ /* 0x040fe40007ffe0ff */
[----:B------:R-:W-:Y:S01]  /*1dfd0*/  IABS R139, R134 ;  /* 0x00000086008b7213 */ /* 0x000fe20000000000 */
[C---:B------:R-:W-:Y:S01]  /*1dfe0*/  IMAD.IADD R134, R222.reuse, 0x1, -R136 ;  /* 0x00000001de867824 */ /* 0x040fe200078e0a88 */
[C---:B------:R-:W-:Y:S01]  /*1dff0*/  IADD3 R151, R3.reuse, 0x11, RZ ;  /* 0x0000001103977810 */ /* 0x040fe20007ffe0ff */
[----:B------:R-:W1:Y:S01]  /*1e000*/  I2F R141, R141 ;  /* 0x0000008d008d7306 */ /* 0x000e620000201400 */
[C---:B------:R-:W-:Y:S02]  /*1e010*/  IADD3 R148, R3.reuse, 0x18, RZ ;  /* 0x0000001803947810 */ /* 0x040fe40007ffe0ff */
[----:B------:R-:W-:Y:S02]  /*1e020*/  IABS R137, R134 ;  /* 0x0000008600897213 */ /* 0x000fe40000000000 */
[C---:B------:R-:W-:Y:S02]  /*1e030*/  IADD3 R134, R3.reuse, 0x8, RZ ;  /* 0x0000000803867810 */ /* 0x040fe40007ffe0ff */
[C---:B------:R-:W-:Y:S02]  /*1e040*/  IADD3 R146, R3.reuse, 0x19, RZ ;  /* 0x0000001903927810 */ /* 0x040fe40007ffe0ff */
[C---:B------:R-:W-:Y:S01]  /*1e050*/  IADD3 R138, R222.reuse, -R134, RZ ;  /* 0x80000086de8a7210 */ /* 0x040fe20007ffe0ff */
[----:B------:R-:W2:Y:S01]  /*1e060*/  I2F R139, R139 ;  /* 0x0000008b008b7306 */ /* 0x000ea20000201400 */
[C---:B------:R-:W-:Y:S02]  /*1e070*/  IADD3 R140, R3.reuse, 0x20, RZ ;  /* 0x00000020038c7810 */ /* 0x040fe40007ffe0ff */
[----:B------:R-:W-:Y:S01]  /*1e080*/  IABS R159, R138 ;  /* 0x0000008a009f7213 */ /* 0x000fe20000000000 */
[----:B------:R-:W-:Y:S01]  /*1e090*/  IMAD.IADD R138, R222, 0x1, -R157 ;  /* 0x00000001de8a7824 */ /* 0x000fe200078e0a9d */
[C---:B------:R-:W-:Y:S02]  /*1e0a0*/  ISETP.GE.AND P3, PT, R136.reuse, R221, PT ;  /* 0x000000dd8800720c */ /* 0x040fe40003f66270 */
[----:B------:R-:W-:Y:S02]  /*1e0b0*/  ISETP.GE.AND P0, PT, R136, R218, PT ;  /* 0x000000da8800720c */ /* 0x000fe40003f06270 */
[----:B------:R-:W-:Y:S01]  /*1e0c0*/  IABS R156, R138 ;  /* 0x0000008a009c7213 */ /* 0x000fe20000000000 */
[----:B------:R-:W-:Y:S01]  /*1e0d0*/  IMAD.IADD R138, R222, 0x1, -R150 ;  /* 0x00000001de8a7824 */ /* 0x000fe200078e0a96 */
[C---:B------:R-:W-:Y:S01]  /*1e0e0*/  ISETP.GE.OR P3, PT, R136.reuse, R220, !P3 ;  /* 0x000000dc8800720c */ /* 0x040fe20005f66670 */
[----:B------:R-:W5:Y:S01]  /*1e0f0*/  I2F R137, R137 ;  /* 0x0000008900897306 */ /* 0x000f620000201400 */
[----:B------:R-:W-:Y:S01]  /*1e100*/  ISETP.GE.OR P0, PT, R136, R217, !P0 ;  /* 0x000000d98800720c */ /* 0x000fe20004706670 */
[----:B-1----:R-:W-:Y:S01]  /*1e110*/  FFMA.FTZ R4, -R216, R141, R4 ;  /* 0x0000008dd8047223 */ /* 0x002fe20000010104 */
[----:B------:R-:W-:Y:S02]  /*1e120*/  IABS R155, R138 ;  /* 0x0000008a009b7213 */ /* 0x000fe40000000000 */
[C---:B------:R-:W-:Y:S02]  /*1e130*/  IADD3 R138, R222.reuse, -R151, RZ ;  /* 0x80000097de8a7210 */ /* 0x040fe40007ffe0ff */
[C---:B------:R-:W-:Y:S02]  /*1e140*/  ISETP.GE.AND P4, PT, R3.reuse, R221, PT ;  /* 0x000000dd0300720c */ /* 0x040fe40003f86270 */
[----:B------:R-:W-:Y:S01]  /*1e150*/  IABS R154, R138 ;  /* 0x0000008a009a7213 */ /* 0x000fe20000000000 */
[----:B------:R-:W-:Y:S01]  /*1e160*/  IMAD.IADD R138, R222, 0x1, -R148 ;  /* 0x00000001de8a7824 */ /* 0x000fe200078e0a94 */
[----:B------:R-:W1:Y:S01]  /*1e170*/  I2F R155, R155 ;  /* 0x0000009b009b7306 */ /* 0x000e620000201400 */
[C---:B------:R-:W-:Y:S01]  /*1e180*/  ISETP.GE.AND P6, PT, R3.reuse, R218, PT ;  /* 0x000000da0300720c */ /* 0x040fe20003fc6270 */
[----:B--2---:R-:W-:Y:S01]  /*1e190*/  FFMA.FTZ R6, -R216, R139, R6 ;  /* 0x0000008bd8067223 */ /* 0x004fe20000010106 */
[----:B------:R-:W-:Y:S02]  /*1e1a0*/  ISETP.GE.OR P4, PT, R3, R220, !P4 ;  /* 0x000000dc0300720c */ /* 0x000fe40006786670 */
[----:B------:R-:W-:Y:S02]  /*1e1b0*/  IABS R153, R138 ;  /* 0x0000008a00997213 */ /* 0x000fe40000000000 */
[----:B------:R-:W-:Y:S02]  /*1e1c0*/  IADD3 R138, R219, -R136, RZ ;  /* 0x80000088db8a7210 */ /* 0x000fe40007ffe0ff */
[----:B------:R-:W-:Y:S01]  /*1e1d0*/  ISETP.GE.OR P6, PT, R3, R217, !P6 ;  /* 0x000000d90300720c */ /* 0x000fe200077c6670 */
[----:B------:R-:W2:Y:S01]  /*1e1e0*/  I2F R159, R159 ;  /* 0x0000009f009f7306 */ /* 0x000ea20000201400 */
[----:B------:R-:W-:Y:S01]  /*1e1f0*/  IABS R152, R138 ;  /* 0x0000008a00987213 */ /* 0x000fe20000000000 */
[----:B------:R-:W-:Y:S01]  /*1e200*/  IMAD.IADD R138, R222, 0x1, -R146 ;  /* 0x00000001de8a7824 */ /* 0x000fe200078e0a92 */
[----:B------:R-:W-:Y:S01]  /*1e210*/  FSEL R139, R4, -INF , !P4 ;  /* 0xff800000048b7808 */ /* 0x000fe20006000000 */
[----:B-----5:R-:W-:Y:S01]  /*1e220*/  FFMA.FTZ R5, -R216, R137, R5 ;  /* 0x00000089d8057223 */ /* 0x020fe20000010105 */
[----:B------:R-:W-:Y:S02]  /*1e230*/  FSEL R137, R6, -INF , !P6 ;  /* 0xff80000006897808 */ /* 0x000fe40007000000 */
[----:B------:R-:W-:Y:S02]  /*1e240*/  IABS R144, R138 ;  /* 0x0000008a00907213 */ /* 0x000fe40000000000 */
[----:B------:R-:W-:Y:S01]  /*1e250*/  IADD3 R138, R219, -R134, RZ ;  /* 0x80000086db8a7210 */ /* 0x000fe20007ffe0ff */
[----:B------:R-:W5:Y:S01]  /*1e260*/  I2F R153, R153 ;  /* 0x0000009900997306 */ /* 0x000f620000201400 */
[----:B------:R-:W-:Y:S02]  /*1e270*/  FSEL R5, R5, -INF , !P3 ;  /* 0xff80000005057808 */ /* 0x000fe40005800000 */
[----:B------:R-:W-:Y:S01]  /*1e280*/  IABS R143, R138 ;  /* 0x0000008a008f7213 */ /* 0x000fe20000000000 */
[----:B------:R-:W-:Y:S01]  /*1e290*/  IMAD.IADD R138, R222, 0x1, -R140 ;  /* 0x00000001de8a7824 */ /* 0x000fe200078e0a8c */
[----:B------:R-:W-:Y:S01]  /*1e2a0*/  ISETP.GE.AND P3, PT, R150, R218, PT ;  /* 0x000000da9600720c */ /* 0x000fe20003f66270 */
[----:B-1----:R-:W-:Y:S01]  /*1e2b0*/  FFMA.FTZ R12, -R216, R155, R12 ;  /* 0x0000009bd80c7223 */ /* 0x002fe2000001010c */
[C---:B------:R-:W-:Y:S02]  /*1e2c0*/  ISETP.GE.AND P6, PT, R150.reuse, R221, PT ;  /* 0x000000dd9600720c */ /* 0x040fe40003fc6270 */
[----:B------:R-:W-:Y:S01]  /*1e2d0*/  IABS R149, R138 ;  /* 0x0000008a00957213 */ /* 0x000fe20000000000 */
[----:B------:R-:W1:Y:S01]  /*1e2e0*/  I2F R152, R152 ;  /* 0x0000009800987306 */ /* 0x000e620000201400 */
[----:B------:R-:W-:Y:S02]  /*1e2f0*/  IADD3 R138, R219, -R157, RZ ;  /* 0x8000009ddb8a7210 */ /* 0x000fe40007ffe0ff */
[----:B------:R-:W-:Y:S01]  /*1e300*/  ISETP.GE.OR P3, PT, R150, R217, !P3 ;  /* 0x000000d99600720c */ /* 0x000fe20005f66670 */
[----:B--2---:R-:W-:Y:S01]  /*1e310*/  FFMA.FTZ R8, -R216, R159, R8 ;  /* 0x0000009fd8087223 */ /* 0x004fe20000010108 */
[----:B------:R-:W-:Y:S02]  /*1e320*/  IABS R142, R138 ;  /* 0x0000008a008e7213 */ /* 0x000fe40000000000 */
[----:B------:R-:W-:Y:S02]  /*1e330*/  IADD3 R138, R3, 0x21, RZ ;  /* 0x00000021038a7810 */ /* 0x000fe40007ffe0ff */
[----:B------:R-:W-:Y:S01]  /*1e340*/  ISETP.GE.OR P6, PT, R150, R220, !P6 ;  /* 0x000000dc9600720c */ /* 0x000fe200077c6670 */
[----:B------:R-:W2:Y:S01]  /*1e350*/  I2F R144, R144 ;  /* 0x0000009000907306 */ /* 0x000ea20000201400 */
[----:B------:R-:W-:Y:S01]  /*1e360*/  ISETP.GE.AND P1, PT, R134, R221, PT ;  /* 0x000000dd8600720c */ /* 0x000fe20003f26270 */
[----:B------:R-:W-:Y:S01]  /*1e370*/  IMAD.IADD R145, R222, 0x1, -R138 ;  /* 0x00000001de917824 */ /* 0x000fe200078e0a8a */
[----:B------:R-:W-:Y:S01]  /*1e380*/  ISETP.GE.AND P5, PT, R134, R218, PT ;  /* 0x000000da8600720c */ /* 0x000fe20003fa6270 */
[----:B-----5:R-:W-:Y:S01]  /*1e390*/  FFMA.FTZ R16, -R216, R153, R16 ;  /* 0x00000099d8107223 */ /* 0x020fe20000010110 */
[C---:B------:R-:W-:Y:S02]  /*1e3a0*/  ISETP.GE.OR P1, PT, R134.reuse, R220, !P1 ;  /* 0x000000dc8600720c */ /* 0x040fe40004f26670 */
[----:B---3--:R-:W-:Y:S02]  /*1e3b0*/  IABS R132, R145 ;  /* 0x0000009100847213 */ /* 0x008fe40000000000 */
[----:B------:R-:W-:Y:S01]  /*1e3c0*/  IADD3 R145, R219, -R150, RZ ;  /* 0x80000096db917210 */ /* 0x000fe20007ffe0ff */
[----:B------:R-:W3:Y:S01]  /*1e3d0*/  I2F R143, R143 ;  /* 0x0000008f008f7306 */ /* 0x000ee20000201400 */
[----:B------:R-:W-:Y:S02]  /*1e3e0*/  ISETP.GE.OR P5, PT, R134, R217, !P5 ;  /* 0x000000d98600720c */ /* 0x000fe40006fa6670 */
[----:B------:R-:W-:Y:S01]  /*1e3f0*/  IADD3 R134, R3, 0x28, RZ ;  /* 0x0000002803867810 */ /* 0x000fe20007ffe0ff */
[----:B-1----:R-:W-:Y:S01]  /*1e400*/  FFMA.FTZ R7, -R216, R152, R7 ;  /* 0x00000098d8077223 */ /* 0x002fe20000010107 */
[----:B------:R-:W-:Y:S02]  /*1e410*/  FSEL R174, R12, -INF , !P6 ;  /* 0xff8000000cae7808 */ /* 0x000fe40007000000 */
[----:B------:R-:W-:Y:S01]  /*1e420*/  ISETP.GE.AND P6, PT, R148, R221, PT ;  /* 0x000000dd9400720c */ /* 0x000fe20003fc6270 */
[----:B------:R-:W-:Y:S01]  /*1e430*/  IMAD.IADD R147, R222, 0x1, -R134 ;  /* 0x00000001de937824 */ /* 0x000fe200078e0a86 */
[----:B------:R-:W-:Y:S01]  /*1e440*/  IADD3 R141, R219, -R151, RZ ;  /* 0x80000097db8d7210 */ /* 0x000fe20007ffe0ff */
[----:B------:R-:W1:Y:S01]  /*1e450*/  I2F R136, R132 ;  /* 0x0000008400887306 */ /* 0x000e620000201400 */
[----:B------:R-:W-:Y:S02]  /*1e460*/  ISETP.GE.OR P6, PT, R148, R220, !P6 ;  /* 0x000000dc9400720c */ /* 0x000fe400077c6670 */
[----:B------:R-:W-:Y:S01]  /*1e470*/  IABS R141, R141 ;  /* 0x0000008d008d7213 */ /* 0x000fe20000000000 */
[----:B--2---:R-:W-:Y:S01]  /*1e480*/  FFMA.FTZ R17, -R216, R144, R17 ;  /* 0x00000090d8117223 */ /* 0x004fe20000010111 */
[----:B------:R-:W-:Y:S02]  /*1e490*/  FSEL R162, R16, -INF , !P6 ;  /* 0xff80000010a27808 */ /* 0x000fe40007000000 */
[C---:B------:R-:W-:Y:S02]  /*1e4a0*/  ISETP.GE.AND P6, PT, R146.reuse, R221, PT ;  /* 0x000000dd9200720c */ /* 0x040fe40003fc6270 */
[----:B------:R-:W-:Y:S01]  /*1e4b0*/  FSEL R7, R7, -INF , !P0 ;  /* 0xff80000007077808 */ /* 0x000fe20004000000 */
[----:B------:R-:W2:Y:S01]  /*1e4c0*/  I2F R156, R156 ;  /* 0x0000009c009c7306 */ /* 0x000ea20000201400 */
[----:B------:R-:W-:Y:S02]  /*1e4d0*/  IABS R147, R147 ;  /* 0x0000009300937213 */ /* 0x000fe40000000000 */
[-C--:B------:R-:W-:Y:S01]  /*1e4e0*/  ISETP.GE.AND P0, PT, R146, R218.reuse, PT ;  /* 0x000000da9200720c */ /* 0x080fe20003f06270 */
[----:B---3--:R-:W-:Y:S01]  /*1e4f0*/  FFMA.FTZ R10, -R216, R143, R10 ;  /* 0x0000008fd80a7223 */ /* 0x008fe2000001010a */
[C---:B------:R-:W-:Y:S02]  /*1e500*/  ISETP.GE.AND P2, PT, R157.reuse, R221, PT ;  /* 0x000000dd9d00720c */ /* 0x040fe40003f46270 */
[----:B------:R-:W-:Y:S02]  /*1e510*/  ISETP.GE.AND P4, PT, R157, R218, PT ;  /* 0x000000da9d00720c */ /* 0x000fe40003f86270 */
[C---:B------:R-:W-:Y:S01]  /*1e520*/  ISETP.GE.OR P6, PT, R146.reuse, R220, !P6 ;  /* 0x000000dc9200720c */ /* 0x040fe200077c6670 */
[----:B------:R-:W3:Y:S01]  /*1e530*/  I2F R149, R149 ;  /* 0x0000009500957306 */ /* 0x000ee20000201400 */
[----:B------:R-:W-:Y:S02]  /*1e540*/  ISETP.GE.OR P0, PT, R146, R217, !P0 ;  /* 0x000000d99200720c */ /* 0x000fe40004706670 */
[----:B------:R-:W-:Y:S01]  /*1e550*/  IADD3 R6, R3, 0x30, RZ ;  /* 0x0000003003067810 */ /* 0x000fe20007ffe0ff */
[C---:B-1----:R-:W-:Y:S01]  /*1e560*/  FFMA.FTZ R21, -R216.reuse, R136, R21 ;  /* 0x00000088d8157223 */ /* 0x042fe20000010115 */
[----:B------:R-:W-:Y:S02]  /*1e570*/  IABS R132, R145 ;  /* 0x0000009100847213 */ /* 0x000fe40000000000 */
[C---:B------:R-:W-:Y:S02]  /*1e580*/  ISETP.GE.OR P2, PT, R157.reuse, R220, !P2 ;  /* 0x000000dc9d00720c */ /* 0x040fe40005746670 */
[----:B------:R-:W-:Y:S01]  /*1e590*/  ISETP.GE.OR P4, PT, R157, R217, !P4 ;  /* 0x000000d99d00720c */ /* 0x000fe20006786670 */
[----:B------:R-:W1:Y:S01]  /*1e5a0*/  I2F R145, R132 ;  /* 0x0000008400917306 */ /* 0x000e620000201400 */
[----:B------:R-:W-:Y:S02]  /*1e5b0*/  IADD3 R157, R219, -R148, RZ ;  /* 0x80000094db9d7210 */ /* 0x000fe40007ffe0ff */
[----:B------:R-:W-:Y:S01]  /*1e5c0*/  FSEL R143, R17, -INF , !P6 ;  /* 0xff800000118f7808 */ /* 0x000fe20007000000 */
[----:B--2---:R-:W-:Y:S01]  /*1e5d0*/  FFMA.FTZ R9, -R216, R156, R9 ;  /* 0x0000009cd8097223 */ /* 0x004fe20000010109 */
[-C--:B------:R-:W-:Y:S02]  /*1e5e0*/  ISETP.GE.AND P6, PT, R140, R221.reuse, PT ;  /* 0x000000dd8c00720c */ /* 0x080fe40003fc6270 */
[----:B------:R-:W-:Y:S02]  /*1e5f0*/  FSEL R8, R8, -INF , !P1 ;  /* 0xff80000008087808 */ /* 0x000fe40004800000 */
[C---:B------:R-:W-:Y:S01]  /*1e600*/  ISETP.GE.AND P1, PT, R151.reuse, R221, PT ;  /* 0x000000dd9700720c */ /* 0x040fe20003f26270 */
[----:B------:R-:W2:Y:S01]  /*1e610*/  I2F R154, R154 ;  /* 0x0000009a009a7306 */ /* 0x000ea20000201400 */
[----:B------:R-:W-:Y:S01]  /*1e620*/  IABS R156, R157 ;  /* 0x0000009d009c7213 */ /* 0x000fe20000000000 */
[----:B------:R-:W-:Y:S01]  /*1e630*/  IMAD.IADD R157, R222, 0x1, -R6 ;  /* 0x00000001de9d7824 */ /* 0x000fe200078e0a06 */
[-C--:B------:R-:W-:Y:S01]  /*1e640*/  ISETP.GE.OR P6, PT, R140, R220.reuse, !P6 ;  /* 0x000000dc8c00720c */ /* 0x080fe200077c6670 */
[----:B---3--:R-:W-:Y:S01]  /*1e650*/  FFMA.FTZ R20, -R216, R149, R20 ;  /* 0x00000095d8147223 */ /* 0x008fe20000010114 */
[-C--:B------:R-:W-:Y:S02]  /*1e660*/  ISETP.GE.OR P1, PT, R151, R220.reuse, !P1 ;  /* 0x000000dc9700720c */ /* 0x080fe40004f26670 */
[----:B------:R-:W-:Y:S02]  /*1e670*/  IABS R157, R157 ;  /* 0x0000009d009d7213 */ /* 0x000fe40000000000 */
[----:B------:R-:W-:Y:S01]  /*1e680*/  FSEL R158, R20, -INF , !P6 ;  /* 0xff800000149e7808 */ /* 0x000fe20007000000 */
[----:B------:R-:W3:Y:S01]  /*1e690*/  I2F R141, R141 ;  /* 0x0000008d008d7306 */ /* 0x000ee20000201400 */
[----:B------:R-:W-:Y:S02]  /*1e6a0*/  ISETP.GE.AND P6, PT, R138, R221, PT ;  /* 0x000000dd8a00720c */ /* 0x000fe40003fc6270 */
[C---:B------:R-:W-:Y:S01]  /*1e6b0*/  IADD3 R12, R3.reuse, 0x31, RZ ;  /* 0x00000031030c7810 */ /* 0x040fe20007ffe0ff */
[----:B-1----:R-:W-:Y:S01]  /*1e6c0*/  FFMA.FTZ R14, -R216, R145, R14 ;  /* 0x00000091d80e7223 */ /* 0x002fe2000001010e */
[----:B------:R-:W-:Y:S02]  /*1e6d0*/  IADD3 R132, R3, 0x29, RZ ;  /* 0x0000002903847810 */ /* 0x000fe40007ffe0ff */
[----:B------:R-:W-:Y:S02]  /*1e6e0*/  ISETP.GE.OR P6, PT, R138, R220, !P6 ;  /* 0x000000dc8a00720c */ /* 0x000fe400077c6670 */
[----:B------:R-:W-:Y:S01]  /*1e6f0*/  FSEL R161, R14, -INF , !P3 ;  /* 0xff8000000ea17808 */ /* 0x000fe20005800000 */
[----:B------:R-:W-:Y:S01]  /*1e700*/  IMAD.IADD R4, R222, 0x1, -R132 ;  /* 0x00000001de047824 */ /* 0x000fe200078e0a84 */
[----:B------:R-:W1:Y:S01]  /*1e710*/  I2F R147, R147 ;  /* 0x0000009300937306 */ /* 0x000e620000201400 */
[----:B------:R-:W-:Y:S01]  /*1e720*/  FSEL R160, R21, -INF , !P6 ;  /* 0xff80000015a07808 */ /* 0x000fe20007000000 */
[----:B--2---:R-:W-:Y:S02]  /*1e730*/  FFMA.FTZ R13, -R216, R154, R13 ;  /* 0x0000009ad80d7223 */ /* 0x004fe4000001010d */
[----:B------:R-:W-:Y:S02]  /*1e740*/  IABS R4, R4 ;  /* 0x0000000400047213 */ /* 0x000fe40000000000 */
[C---:B------:R-:W-:Y:S02]  /*1e750*/  ISETP.GE.AND P6, PT, R134.reuse, R221, PT ;  /* 0x000000dd8600720c */ /* 0x040fe40003fc6270 */
[----:B------:R-:W-:Y:S02]  /*1e760*/  FSEL R163, R13, -INF , !P1 ;  /* 0xff8000000da37808 */ /* 0x000fe40004800000 */
[----:B------:R-:W2:Y:S01]  /*1e770*/  I2F R150, R4 ;  /* 0x0000000400967306 */ /* 0x000ea20000201400 */
[-C--:B------:R-:W-:Y:S02]  /*1e780*/  ISETP.GE.AND P3, PT, R134, R218.reuse, PT ;  /* 0x000000da8600720c */ /* 0x080fe40003f66270 */
[----:B------:R-:W-:Y:S01]  /*1e790*/  FSEL R9, R9, -INF , !P2 ;  /* 0xff80000009097808 */ /* 0x000fe20005000000 */
[----:B---3--:R-:W-:Y:S01]  /*1e7a0*/  FFMA.FTZ R15, -R216, R141, R15 ;  /* 0x0000008dd80f7223 */ /* 0x008fe2000001010f */
[----:B------:R-:W-:Y:S02]  /*1e7b0*/  ISETP.GE.AND P2, PT, R151, R218, PT ;  /* 0x000000da9700720c */ /* 0x000fe40003f46270 */
[C---:B------:R-:W-:Y:S02]  /*1e7c0*/  ISETP.GE.OR P6, PT, R134.reuse, R220, !P6 ;  /* 0x000000dc8600720c */ /* 0x040fe400077c6670 */
[-C--:B------:R-:W-:Y:S01]  /*1e7d0*/  ISETP.GE.OR P3, PT, R134, R217.reuse, !P3 ;  /* 0x000000d98600720c */ /* 0x080fe20005f66670 */
[----:B------:R-:W3:Y:S01]  /*1e7e0*/  I2F R142, R142 ;  /* 0x0000008e008e7306 */ /* 0x000ee20000201400 */
[----:B------:R-:W-:Y:S02]  /*1e7f0*/  IADD3 R134, R219, -R134, RZ ;  /* 0x80000086db867210 */ /* 0x000fe40007ffe0ff */
[----:B------:R-:W-:Y:S01]  /*1e800*/  ISETP.GE.OR P2, PT, R151, R217, !P2 ;  /* 0x000000d99700720c */ /* 0x000fe20005746670 */
[----:B-1----:R-:W-:Y:S01]  /*1e810*/  FFMA.FTZ R24, -R216, R147, R24 ;  /* 0x00000093d8187223 */ /* 0x002fe20000010118 */
[----:B------:R-:W-:Y:S02]  /*1e820*/  IABS R134, R134 ;  /* 0x0000008600867213 */ /* 0x000fe40000000000 */
[----:B------:R-:W-:Y:S02]  /*1e830*/  FMNMX.FTZ R14, R139, R2, !PT ;  /* 0x000000028b0e7209 */ /* 0x000fe40007810000 */
[----:B------:R-:W-:Y:S01]  /*1e840*/  FSEL R159, R24, -INF , !P6 ;  /* 0xff800000189f7808 */ /* 0x000fe20007000000 */
[----:B------:R-:W1:Y:S01]  /*1e850*/  I2F R153, R157 ;  /* 0x0000009d00997306 */ /* 0x000e620000201400 */
[----:B------:R-:W-:Y:S02]  /*1e860*/  ISETP.GE.AND P6, PT, R132, R221, PT ;  /* 0x000000dd8400720c */ /* 0x000fe40003fc6270 */
[----:B------:R-:W-:Y:S01]  /*1e870*/  FSEL R10, R10, -INF , !P5 ;  /* 0xff8000000a0a7808 */ /* 0x000fe20006800000 */
[----:B--2---:R-:W-:Y:S01]  /*1e880*/  FFMA.FTZ R25, -R216, R150, R25 ;  /* 0x00000096d8197223 */ /* 0x004fe20000010119 */
[C---:B------:R-:W-:Y:S01]  /*1e890*/  IADD3 R4, R219.reuse, -R146, RZ ;  /* 0x80000092db047210 */ /* 0x040fe20007ffe0ff */
[----:B------:R-:W-:Y:S01]  /*1e8a0*/  IMAD.IADD R146, R219, 0x1, -R140 ;  /* 0x00000001db927824 */ /* 0x000fe200078e0a8c */
[----:B------:R-:W-:Y:S02]  /*1e8b0*/  ISETP.GE.OR P6, PT, R132, R220, !P6 ;  /* 0x000000dc8400720c */ /* 0x000fe400077c6670 */
[----:B------:R-:W-:Y:S01]  /*1e8c0*/  IABS R4, R4 ;  /* 0x0000000400047213 */ /* 0x000fe20000000000 */
[----:B------:R-:W2:Y:S01]  /*1e8d0*/  I2F R151, R156 ;  /* 0x0000009c00977306 */ /* 0x000ea20000201400 */
[----:B------:R-:W-:Y:S02]  /*1e8e0*/  IABS R146, R146 ;  /* 0x0000009200927213 */ /* 0x000fe40000000000 */
[----:B------:R-:W-:Y:S01]  /*1e8f0*/  ISETP.GE.AND P5, PT, R140, R218, PT ;  /* 0x000000da8c00720c */ /* 0x000fe20003fa6270 */
[----:B------:R-:W-:Y:S01]  /*1e900*/  IMAD.MOV.U32 R13, RZ, RZ, R4 ;  /* 0x000000ffff0d7224 */ /* 0x000fe200078e0004 */
[----:B------:R-:W-:Y:S01]  /*1e910*/  MOV R17, R146 ;  /* 0x0000009200117202 */ /* 0x000fe20000000f00 */
[----:B---3--:R-:W-:Y:S01]  /*1e920*/  FFMA.FTZ R11, -R216, R142, R11 ;  /* 0x0000008ed80b7223 */ /* 0x008fe2000001010b */
[----:B------:R-:W-:Y:S02]  /*1e930*/  IADD3 R4, R222, -R12, RZ ;  /* 0x8000000cde047210 */ /* 0x000fe40007ffe0ff */
[----:B------:R-:W-:Y:S01]  /*1e940*/  FSEL R142, R15, -INF , !P2 ;  /* 0xff8000000f8e7808 */ /* 0x000fe20005000000 */
[----:B------:R-:W3:Y:S01]  /*1e950*/  I2F R13, R13 ;  /* 0x0000000d000d7306 */ /* 0x000ee20000201400 */
[----:B------:R-:W-:Y:S02]  /*1e960*/  IABS R4, R4 ;  /* 0x0000000400047213 */ /* 0x000fe40000000000 */
[----:B------:R-:W-:Y:S01]  /*1e970*/  ISETP.GE.AND P2, PT, R132, R218, PT ;  /* 0x000000da8400720c */ /* 0x000fe20003f46270 */
[----:B-1----:R-:W-:Y:S01]  /*1e980*/  FFMA.FTZ R28, -R216, R153, R28 ;  /* 0x00000099d81c7223 */ /* 0x002fe2000001011c */
[----:B------:R-:W-:Y:S02]  /*1e990*/  FSEL R157, R25, -INF , !P6 ;  /* 0xff800000199d7808 */ /* 0x000fe40007000000 */
[----:B------:R-:W-:Y:S02]  /*1e9a0*/  ISETP.GE.AND P6, PT, R6, R221, PT ;  /* 0x000000dd0600720c */ /* 0x000fe40003fc6270 */
[----:B------:R-:W-:Y:S01]  /*1e9b0*/  ISETP.GE.OR P5, PT, R140, R217, !P5 ;  /* 0x000000d98c00720c */ /* 0x000fe20006fa6670 */
[----:B------:R-:W1:Y:S01]  /*1e9c0*/  I2F R17, R17 ;  /* 0x0000001100117306 */ /* 0x000e620000201400 */
[----:B------:R-:W-:Y:S02]  /*1e9d0*/  ISETP.GE.OR P6, PT, R6, R220, !P6 ;  /* 0x000000dc0600720c */ /* 0x000fe400077c6670 */
[----:B------:R-:W-:Y:S01]  /*1e9e0*/  ISETP.GE.AND P1, PT, R148, R218, PT ;  /* 0x000000da9400720c */ /* 0x000fe20003f26270 */
[----:B--2---:R-:W-:Y:S01]  /*1e9f0*/  FFMA.FTZ R18, -R216, R151, R18 ;  /* 0x00000097d8127223 */ /* 0x004fe20000010112 */
[----:B------:R-:W-:Y:S02]  /*1ea00*/  FSEL R152, R28, -INF , !P6 ;  /* 0xff8000001c987808 */ /* 0x000fe40007000000 */
[----:B------:R-:W-:Y:S02]  /*1ea10*/  ISETP.GE.AND P6, PT, R12, R221, PT ;  /* 0x000000dd0c00720c */ /* 0x000fe40003fc6270 */
[C---:B------:R-:W-:Y:S01]  /*1ea20*/  IADD3 R20, R219.reuse, -R138, RZ ;  /* 0x8000008adb147210 */ /* 0x040fe20007ffe0ff */
[----:B------:R-:W2:Y:S01]  /*1ea30*/  I2F R16, R4 ;  /* 0x0000000400107306 */ /* 0x000ea20000201400 */
[----:B------:R-:W-:Y:S01]  /*1ea40*/  ISETP.GE.OR P2, PT, R132, R217, !P2 ;  /* 0x000000d98400720c */ /* 0x000fe20005746670 */
[----:B------:R-:W-:Y:S01]  /*1ea50*/  IMAD.IADD R132, R219, 0x1, -R132 ;  /* 0x00000001db847824 */ /* 0x000fe200078e0a84 */
[----:B------:R-:W-:Y:S01]  /*1ea60*/  ISETP.GE.OR P6, PT, R12, R220, !P6 ;  /* 0x000000dc0c00720c */ /* 0x000fe200077c6670 */
[----:B---3--:R-:W-:Y:S01]  /*1ea70*/  FFMA.FTZ R19, -R216, R13, R19 ;  /* 0x0000000dd8137223 */ /* 0x008fe20000010113 */
[----:B------:R-:W-:Y:S02]  /*1ea80*/  ISETP.GE.OR P1, PT, R148, R217, !P1 ;  /* 0x000000d99400720c */ /* 0x000fe40004f26670 */
[----:B------:R-:W-:Y:S02]  /*1ea90*/  IABS R20, R20 ;  /* 0x0000001400147213 */ /* 0x000fe40000000000 */
[----:B------:R-:W-:Y:S01]  /*1eaa0*/  FSEL R140, R19, -INF , !P0 ;  /* 0xff800000138c7808 */ /* 0x000fe20004000000 */
[----:B------:R-:W3:Y:S01]  /*1eab0*/  I2F R15, R134 ;  /* 0x00000086000f7306 */ /* 0x000ee20000201400 */
[----:B------:R-:W-:Y:S02]  /*1eac0*/  ISETP.GE.AND P0, PT, R12, R218, PT ;  /* 0x000000da0c00720c */ /* 0x000fe40003f06270 */
[----:B------:R-:W-:Y:S01]  /*1ead0*/  IABS R132, R132 ;  /* 0x0000008400847213 */ /* 0x000fe20000000000 */
[----:B-1----:R-:W-:Y:S01]  /*1eae0*/  FFMA.FTZ R22, -R216, R17, R22 ;  /* 0x00000011d8167223 */ /* 0x002fe20000010116 */
[----:B------:R-:W-:Y:S02]  /*1eaf0*/  FMNMX.FTZ R17, R5, R14, !PT ;  /* 0x0000000e05117209 */ /* 0x000fe40007810000 */
[----:B------:R-:W-:Y:S02]  /*1eb00*/  ISETP.GE.OR P0, PT, R12, R217, !P0 ;  /* 0x000000d90c00720c */ /* 0x000fe40004706670 */
[----:B------:R-:W-:Y:S01]  /*1eb10*/  FMNMX.FTZ R14, R8, R17, !PT ;  /* 0x00000011080e7209 */ /* 0x000fe20007810000 */
[----:B------:R-:W1:Y:S01]  /*1eb20*/  I2F R20, R20 ;  /* 0x0000001400147306 */ /* 0x000e620000201400 */
[----:B------:R-:W-:Y:S02]  /*1eb30*/  FSEL R141, R18, -INF , !P1 ;  /* 0xff800000128d7808 */ /* 0x000fe40004800000 */
[----:B------:R-:W-:Y:S01]  /*1eb40*/  FMNMX.FTZ R17, R9, R14, !PT ;  /* 0x0000000e09117209 */ /* 0x000fe20007810000 */
[----:B--2---:R-:W-:Y:S01]  /*1eb50*/  FFMA.FTZ R29, -R216, R16, R29 ;  /* 0x00000010d81d7223 */ /* 0x004fe2000001011d */
[----:B------:R-:W-:Y:S02]  /*1eb60*/  IADD3 R14, R219, -R12, RZ ;  /* 0x8000000cdb0e7210 */ /* 0x000fe40007ffe0ff */
[----:B------:R-:W-:Y:S02]  /*1eb70*/  FMNMX.FTZ R12, R174, R17, !PT ;  /* 0x00000011ae0c7209 */ /* 0x000fe40007810000 */
[C---:B------:R-:W-:Y:S02]  /*1eb80*/  IADD3 R4, R3.reuse, 0x38, RZ ;  /* 0x0000003803047810 */ /* 0x040fe40007ffe0ff */
[----:B------:R-:W-:Y:S02]  /*1eb90*/  IADD3 R3, R3, 0x39, RZ ;  /* 0x0000003903037810 */ /* 0x000fe40007ffe0ff */
[----:B------:R-:W-:Y:S01]  /*1eba0*/  FMNMX.FTZ R16, R137, R0, !PT ;  /* 0x0000000089107209 */ /* 0x000fe20007810000 */
[----:B---3--:R-:W-:Y:S01]  /*1ebb0*/  FFMA.FTZ R26, -R216, R15, R26 ;  /* 0x0000000fd81a7223 */ /* 0x008fe2000001011a */
[----:B------:R-:W-:Y:S01]  /*1ebc0*/  FMNMX.FTZ R15, R163, R12, !PT ;  /* 0x0000000ca30f7209 */ /* 0x000fe20007810000 */
[--C-:B------:R-:W-:Y:S01]  /*1ebd0*/  IMAD.IADD R144, R222, 0x1, -R4.reuse ;  /* 0x00000001de907824 */ /* 0x100fe200078e0a04 */
[----:B------:R-:W-:Y:S01]  /*1ebe0*/  ISETP.GE.AND P1, PT, R6, R218, PT ;  /* 0x000000da0600720c */ /* 0x000fe20003f26270 */
[----:B------:R-:W-:Y:S01]  /*1ebf0*/  IMAD.IADD R136, R222, 0x1, -R3 ;  /* 0x00000001de887824 */ /* 0x000fe200078e0a03 */
[----:B------:R-:W-:Y:S01]  /*1ec00*/  FMNMX.FTZ R12, R162, R15, !PT ;  /* 0x0000000fa20c7209 */ /* 0x000fe20007810000 */
[----:B------:R-:W-:Y:S01]  /*1ec10*/  IMAD.IADD R15, R219, 0x1, -R4 ;  /* 0x00000001db0f7824 */ /* 0x000fe200078e0a04 */
[----:B------:R-:W-:Y:S02]  /*1ec20*/  FMNMX.FTZ R19, R7, R16, !PT ;  /* 0x0000001007137209 */ /* 0x000fe40007810000 */
[----:B------:R-:W-:Y:S01]  /*1ec30*/  ISETP.GE.OR P1, PT, R6, R217, !P1 ;  /* 0x000000d90600720c */ /* 0x000fe20004f26670 */
[----:B-1----:R-:W-:Y:S01]  /*1ec40*/  FFMA.FTZ R23, -R216, R20, R23 ;  /* 0x00000014d8177223 */ /* 0x002fe20000010117 */
[----:B------:R-:W-:Y:S01]  /*1ec50*/  IADD3 R13, R219, -R6, RZ ;  /* 0x80000006db0d7210 */ /* 0x000fe20007ffe0ff */
[----:B------:R-:W-:Y:S01]  /*1ec60*/  IMAD.MOV.U32 R6, RZ, RZ, R132 ;  /* 0x000000ffff067224 */ /* 0x000fe200078e0084 */
[----:B------:R-:W-:Y:S02]  /*1ec70*/  IABS R144, R144 ;  /* 0x0000009000907213 */ /* 0x000fe40000000000 */
[----:B------:R-:W-:Y:S02]  /*1ec80*/  FMNMX.FTZ R17, R143, R12, !PT ;  /* 0x0000000c8f117209 */ /* 0x000fe40007810000 */
[----:B------:R-:W-:Y:S01]  /*1ec90*/  FSEL R11, R11, -INF , !P4 ;  /* 0xff8000000b0b7808 */ /* 0x000fe20006000000 */
[----:B------:R-:W1:Y:S01]  /*1eca0*/  I2F R149, R144 ;  /* 0x0000009000957306 */ /* 0x000e620000201400 */
[----:B------:R-:W-:Y:S02]  /*1ecb0*/  FMNMX.FTZ R16, R10, R19, !PT ;  /* 0x000000130a107209 */ /* 0x000fe40007810000 */
[----:B------:R-:W-:Y:S02]  /*1ecc0*/  IABS R13, R13 ;  /* 0x0000000d000d7213 */ /* 0x000fe40000000000 */
[----:B------:R-:W-:Y:S02]  /*1ecd0*/  IABS R136, R136 ;  /* 0x0000008800887213 */ /* 0x000fe40000000000 */
[----:B------:R-:W-:Y:S02]  /*1ece0*/  FMNMX.FTZ R17, R158, R17, !PT ;  /* 0x000000119e117209 */ /* 0x000fe40007810000 */
[----:B------:R-:W-:Y:S01]  /*1ecf0*/  FMNMX.FTZ R16, R11, R16, !PT ;  /* 0x000000100b107209 */ /* 0x000fe20007810000 */
[----:B------:R-:W2:Y:S01]  /*1ed00*/  I2F R6, R6 ;  /* 0x0000000600067306 */ /* 0x000ea20000201400 */
[----:B------:R-:W-:Y:S02]  /*1ed10*/  IABS R14, R14 ;  /* 0x0000000e000e7213 */ /* 0x000fe40000000000 */
[----:B------:R-:W-:Y:S02]  /*1ed20*/  FMNMX.FTZ R18, R160, R17, !PT ;  /* 0x00000011a0127209 */ /* 0x000fe40007810000 */
[----:B------:R-:W-:Y:S02]  /*1ed30*/  FMNMX.FTZ R17, R161, R16, !PT ;  /* 0x00000010a1117209 */ /* 0x000fe40007810000 */
[----:B------:R-:W-:Y:S02]  /*1ed40*/  IADD3 R12, R219, -R3, RZ ;  /* 0x80000003db0c7210 */ /* 0x000fe40007ffe0ff */
[----:B------:R-:W-:Y:S01]  /*1ed50*/  IABS R15, R15 ;  /* 0x0000000f000f7213 */ /* 0x000fe20000000000 */
[----:B------:R-:W3:Y:S01]  /*1ed60*/  I2F R13, R13 ;  /* 0x0000000d000d7306 */ /* 0x000ee20000201400 */
[----:B------:R-:W-:Y:S02]  /*1ed70*/  FMNMX.FTZ R16, R142, R17, !PT ;  /* 0x000000118e107209 */ /* 0x000fe40007810000 */
[----:B------:R-:W-:Y:S01]  /*1ed80*/  IABS R12, R12 ;  /* 0x0000000c000c7213 */ /* 0x000fe20000000000 */
[----:B-1----:R-:W-:Y:S01]  /*1ed90*/  FFMA.FTZ R32, -R216, R149, R32 ;  /* 0x00000095d8207223 */ /* 0x002fe20000010120 */
[----:B------:R-:W-:Y:S02]  /*1eda0*/  FMNMX.FTZ R17, R141, R16, !PT ;  /* 0x000000108d117209 */ /* 0x000fe40007810000 */
[----:B------:R-:W-:Y:S02]  /*1edb0*/  ISETP.GE.AND P4, PT, R138, R218, PT ;  /* 0x000000da8a00720c */ /* 0x000fe40003f86270 */
[----:B------:R-:W-:Y:S01]  /*1edc0*/  FSEL R156, R22, -INF , !P5 ;  /* 0xff800000169c7808 */ /* 0x000fe20006800000 */
[----:B------:R-:W1:Y:S01]  /*1edd0*/  I2F R136, R136 ;  /* 0x0000008800887306 */ /* 0x000e620000201400 */
[----:B------:R-:W-:Y:S02]  /*1ede0*/  FMNMX.FTZ R18, R159, R18, !PT ;  /* 0x000000129f127209 */ /* 0x000fe40007810000 */
[----:B------:R-:W-:Y:S01]  /*1edf0*/  FMNMX.FTZ R17, R140, R17, !PT ;  /* 0x000000118c117209 */ /* 0x000fe20007810000 */
[----:B--2---:R-:W-:Y:S01]  /*1ee00*/  FFMA.FTZ R27, -R216, R6, R27 ;  /* 0x00000006d81b7223 */ /* 0x004fe2000001011b */
[----:B------:R-:W-:Y:S02]  /*1ee10*/  ISETP.GE.OR P4, PT, R138, R217, !P4 ;  /* 0x000000d98a00720c */ /* 0x000fe40006786670 */
[----:B------:R-:W-:Y:S02]  /*1ee20*/  FSEL R151, R29, -INF , !P6 ;  /* 0xff8000001d977808 */ /* 0x000fe40007000000 */
[----:B------:R-:W-:Y:S01]  /*1ee30*/  FMNMX.FTZ R19, R157, R18, !PT ;  /* 0x000000129d137209 */ /* 0x000fe20007810000 */
[----:B------:R-:W2:Y:S01]  /*1ee40*/  I2F R14, R14 ;  /* 0x0000000e000e7306 */ /* 0x000ea20000201400 */
[----:B------:R-:W-:Y:S02]  /*1ee50*/  FSEL R155, R23, -INF , !P4 ;  /* 0xff800000179b7808 */ /* 0x000fe40006000000 */
[----:B------:R-:W-:Y:S01]  /*1ee60*/  FMNMX.FTZ R18, R156, R17, !PT ;  /* 0x000000119c127209 */ /* 0x000fe20007810000 */
[----:B---3--:R-:W-:Y:S01]  /*1ee70*/  FFMA.FTZ R30, -R216, R13, R30 ;  /* 0x0000000dd81e7223 */ /* 0x008fe2000001011e */
[----:B------:R-:W-:Y:S01]  /*1ee80*/  ISETP.GE.AND P6, PT, R4, R221, PT ;  /* 0x000000dd0400720c */ /* 0x000fe20003fc6270 */
[----:B------:R-:W-:Y:S01]  /*1ee90*/  LDSM.16.MT88.4 R20, [R196+0xc000] ;  /* 0x00c00000c414783b */ /* 0x000fe20000004200 */
[----:B------:R-:W-:Y:S02]  /*1eea0*/  FMNMX.FTZ R16, R152, R19, !PT ;  /* 0x0000001398107209 */ /* 0x000fe40007810000 */
[----:B------:R-:W-:Y:S01]  /*1eeb0*/  FSEL R154, R26, -INF , !P3 ;  /* 0xff8000001a9a7808 */ /* 0x000fe20005800000 */
[----:B------:R-:W3:Y:S01]  /*1eec0*/  I2F R15, R15 ;  /* 0x0000000f000f7306 */ /* 0x000ee20000201400 */
[----:B------:R-:W-:Y:S02]  /*1eed0*/  FMNMX.FTZ R19, R155, R18, !PT ;  /* 0x000000129b137209 */ /* 0x000fe40007810000 */
[----:B------:R-:W-:Y:S01]  /*1eee0*/  ISETP.GE.AND P5, PT, R3, R221, PT ;  /* 0x000000dd0300720c */ /* 0x000fe20003fa6270 */
[----:B-1----:R-:W-:Y:S01]  /*1eef0*/  FFMA.FTZ R33, -R216, R136, R33 ;  /* 0x00000088d8217223 */ /* 0x002fe20000010121 */
[----:B------:R-:W-:Y:S02]  /*1ef00*/  ISETP.GE.OR P6, PT, R4, R220, !P6 ;  /* 0x000000dc0400720c */ /* 0x000fe400077c6670 */
[----:B------:R-:W-:Y:S02]  /*1ef10*/  FMNMX.FTZ R16, R151, R16, !PT ;  /* 0x0000001097107209 */ /* 0x000fe40007810000 */
[----:B------:R-:W-:Y:S01]  /*1ef20*/  FSEL R149, R32, -INF , !P6 ;  /* 0xff80000020957808 */ /* 0x000fe20007000000 */
[----:B------:R-:W1:Y:S01]  /*1ef30*/  I2F R12, R12 ;  /* 0x0000000c000c7306 */ /* 0x000e620000201400 */
[----:B------:R-:W-:Y:S02]  /*1ef40*/  FSEL R153, R27, -INF , !P2 ;  /* 0xff8000001b997808 */ /* 0x000fe40005000000 */
[----:B------:R-:W-:Y:S01]  /*1ef50*/  FMNMX.FTZ R6, R154, R19, !PT ;  /* 0x000000139a067209 */ /* 0x000fe20007810000 */
[----:B--2---:R-:W-:Y:S01]  /*1ef60*/  FFMA.FTZ R31, -R216, R14, R31 ;  /* 0x0000000ed81f7223 */ /* 0x004fe2000001011f */
[----:B------:R-:W-:Y:S02]  /*1ef70*/  ISETP.GE.OR P5, PT, R3, R220, !P5 ;  /* 0x000000dc0300720c */ /* 0x000fe40006fa6670 */
[----:B------:R-:W-:Y:S02]  /*1ef80*/  FMNMX.FTZ R17, R149, R16, !PT ;  /* 0x0000001095117209 */ /* 0x000fe40007810000 */
[----:B------:R-:W-:Y:S02]  /*1ef90*/  FSEL R148, R33, -INF , !P5 ;  /* 0xff80000021947808 */ /* 0x000fe40006800000 */
[----:B------:R-:W-:Y:S02]  /*1efa0*/  FSEL R147, R30, -INF , !P1 ;  /* 0xff8000001e937808 */ /* 0x000fe40004800000 */
[----:B------:R-:W-:Y:S01]  /*1efb0*/  FMNMX.FTZ R6, R153, R6, !PT ;  /* 0x0000000699067209 */ /* 0x000fe20007810000 */
[----:B---3--:R-:W-:Y:S01]  /*1efc0*/  FFMA.FTZ R34, -R216, R15, R34 ;  /* 0x0000000fd8227223 */ /* 0x008fe20000010122 */
[----:B------:R-:W-:Y:S02]  /*1efd0*/  ISETP.GE.AND P3, PT, R4, R218, PT ;  /* 0x000000da0400720c */ /* 0x000fe40003f66270 */
[----:B------:R-:W-:Y:S02]  /*1efe0*/  FMNMX.FTZ R16, R148, R17, !PT ;  /* 0x0000001194107209 */ /* 0x000fe40007810000 */
[----:B------:R-:W-:Y:S02]  /*1eff0*/  FSEL R146, R31, -INF , !P0 ;  /* 0xff8000001f927808 */ /* 0x000fe40004000000 */
[----:B------:R-:W-:Y:S01]  /*1f000*/  FMNMX.FTZ R15, R147, R6, !PT ;  /* 0x00000006930f7209 */ /* 0x000fe20007810000 */
[----:B------:R-:W2:Y:S01]  /*1f010*/  SHFL.BFLY PT, R13, R16, 0x2, 0x1f ;  /* 0x0c401f00100d7f89 */ /* 0x000ea200000e0000 */
[----:B------:R-:W-:Y:S01]  /*1f020*/  ISETP.GE.OR P3, PT, R4, R217, !P3 ;  /* 0x000000d90400720c */ /* 0x000fe20005f66670 */
[----:B-1----:R-:W-:Y:S01]  /*1f030*/  FFMA.FTZ R35, -R216, R12, R35 ;  /* 0x0000000cd8237223 */ /* 0x002fe20000010123 */
        /* <DEDUP_REMOVED lines=8> */
[----:B------:R-:W1:Y:S01]  /*1f0c0*/  SHFL.BFLY PT, R3, R6, 0x2, 0x1f ;  /* 0x0c401f0006037f89 */ /* 0x000e6200000e0000 */
[----:B--2---:R-:W-:Y:S07]  /*1f0d0*/  FMNMX.FTZ R13, R16, R13, !PT ;  /* 0x0000000d100d7209 */ /* 0x004fee0007810000 */
[----:B------:R-:W2:Y:S01]  /*1f0e0*/  SHFL.BFLY PT, R132, R13, 0x1, 0x1f ;  /* 0x0c201f000d847f89 */ /* 0x000ea200000e0000 */
[----:B-1----:R-:W-:Y:S07]  /*1f0f0*/  FMNMX.FTZ R4, R6, R3, !PT ;  /* 0x0000000306047209 */ /* 0x002fee0007810000 */
[----:B------:R-:W1:Y:S01]  /*1f100*/  SHFL.BFLY PT, R3, R4, 0x1, 0x1f ;  /* 0x0c201f0004037f89 */ /* 0x000e6200000e0000 */
[----:B--2---:R-:W-:Y:S04]  /*1f110*/  FMNMX.FTZ R132, R13, R132, !PT ;  /* 0x000000840d847209 */ /* 0x004fe80007810000 */
[----:B------:R-:W-:Y:S01]  /*1f120*/  FSETP.NEU.FTZ.AND P1, PT, R132, -INF , PT ;  /* 0xff8000008400780b */ /* 0x000fe20003f3d000 */
[----:B----4-:R-:W-:Y:S02]  /*1f130*/  FMUL.FTZ R150, R133, R132 ;  /* 0x0000008485967220 */ /* 0x010fe40000410000 */
[----:B------:R-:W2:Y:S03]  /*1f140*/  LDSM.16.MT88.4 R12, [R197+0xc000] ;  /* 0x00c00000c50c783b */ /* 0x000ea60000004200 */
[----:B------:R-:W-:Y:S05]  /*1f150*/  FSEL R150, R150, RZ, P1 ;  /* 0x000000ff96967208 */ /* 0x000fea0000800000 */
[-CC-:B------:R-:W-:Y:S01]  /*1f160*/  FFMA.FTZ R166, R5, R133.reuse, -R150.reuse ;  /* 0x0000008505a67223 */ /* 0x180fe20000010896 */
[----:B------:R-:W-:Y:S01]  /*1f170*/  FSEL R5, R132, RZ, P1 ;  /* 0x000000ff84057208 */ /* 0x000fe20000800000 */
[-CC-:B------:R-:W-:Y:S02]  /*1f180*/  FFMA.FTZ R167, R139, R133.reuse, -R150.reuse ;  /* 0x000000858ba77223 */ /* 0x180fe40000010896 */
[----:B------:R-:W-:Y:S01]  /*1f190*/  FFMA.FTZ R173, R8, R133, -R150 ;  /* 0x0000008508ad7223 */ /* 0x000fe20000010896 */
[----:B-1----:R-:W-:Y:S01]  /*1f1a0*/  FMNMX.FTZ R3, R4, R3, !PT ;  /* 0x0000000304037209 */ /* 0x002fe20007810000 */
        /* <DEDUP_REMOVED lines=26> */
[----:B-1----:R-:W-:Y:S01]  /*1f350*/  F2FP.BF16.PACK_AB R136, R166, R167 ;  /* 0x000000a7a688723e */ /* 0x002fe200000010ff */
        /* <DEDUP_REMOVED lines=9> */
[----:B------:R-:W1:Y:S01]  /*1f3f0*/  MUFU.EX2 R172, R172 ;  /* 0x000000ac00ac7308 */ /* 0x000e620000000800 */
        /* <DEDUP_REMOVED lines=43> */
[----:B-1----:R-:W-:Y:S01]  /*1f6b0*/  F2FP.BF16.PACK_AB R139, R168, R169 ;  /* 0x000000a9a88b723e */ /* 0x002fe200000010ff */
[C---:B------:R-:W-:Y:S02]  /*1f6c0*/  FMUL.FTZ R36, R2.reuse, R36 ;  /* 0x0000002402247220 */ /* 0x040fe40000410000 */
[----:B------:R-:W-:Y:S02]  /*1f6d0*/  FMUL.FTZ R37, R2, R37 ;  /* 0x0000002502257220 */ /* 0x000fe40000410000 */
[C---:B------:R-:W-:Y:S02]  /*1f6e0*/  FMUL.FTZ R38, R0.reuse, R38 ;  /* 0x0000002600267220 */ /* 0x040fe40000410000 */
[C---:B--2---:R-:W-:Y:S01]  /*1f6f0*/  HMMA.16816.F32.BF16 R4, R136.reuse, R12, R4 ;  /* 0x0000000c8804723c */ /* 0x044fe20000041804 */
[----:B------:R-:W-:Y:S01]  /*1f700*/  FMUL.FTZ R39, R0, R39 ;  /* 0x0000002700277220 */ /* 0x000fe20000410000 */
[----:B------:R-:W-:Y:S01]  /*1f710*/  MUFU.EX2 R227, R227 ;  /* 0x000000e300e37308 */ /* 0x000fe20000000800 */
[C---:B------:R-:W-:Y:S02]  /*1f720*/  FMUL.FTZ R40, R2.reuse, R40 ;  /* 0x0000002802287220 */ /* 0x040fe40000410000 */
[C---:B------:R-:W-:Y:S02]  /*1f730*/  FMUL.FTZ R41, R2.reuse, R41 ;  /* 0x0000002902297220 */ /* 0x040fe40000410000 */
[C---:B------:R-:W-:Y:S01]  /*1f740*/  FMUL.FTZ R12, R2.reuse, R120 ;  /* 0x00000078020c7220 */ /* 0x040fe20000410000 */
[C---:B------:R-:W-:Y:S01]  /*1f750*/  HMMA.16816.F32.BF16 R8, R136.reuse, R14, R8 ;  /* 0x0000000e8808723c */ /* 0x040fe20000041808 */
[----:B------:R-:W-:Y:S03]  /*1f760*/  FMUL.FTZ R13, R2, R121 ;  /* 0x00000079020d7220 */ /* 0x000fe60000410000 */
[C---:B------:R-:W-:Y:S01]  /*1f770*/  FMUL.FTZ R42, R0.reuse, R42 ;  /* 0x0000002a002a7220 */ /* 0x040fe20000410000 */
[----:B------:R-:W-:Y:S01]  /*1f780*/  MUFU.EX2 R226, R226 ;  /* 0x000000e200e27308 */ /* 0x000fe20000000800 */
[C---:B------:R-:W-:Y:S02]  /*1f790*/  FMUL.FTZ R43, R0.reuse, R43 ;  /* 0x0000002b002b7220 */ /* 0x040fe40000410000 */
[C---:B------:R-:W-:Y:S04]  /*1f7a0*/  FMUL.FTZ R14, R0.reuse, R122 ;  /* 0x0000007a000e7220 */ /* 0x040fe80000410000 */
[----:B------:R-:W-:Y:S02]  /*1f7b0*/  FMUL.FTZ R15, R0, R123 ;  /* 0x0000007b000f7220 */ /* 0x000fe40000410000 */
[----:B------:R-:W1:Y:S01]  /*1f7c0*/  LDSM.16.MT88.4 R120, [R194+0xc000] ;  /* 0x00c00000c278783b */ /* 0x000e620000004200 */
[C---:B------:R-:W-:Y:S01]  /*1f7d0*/  FMUL.FTZ R44, R2.reuse, R44 ;  /* 0x0000002c022c7220 */ /* 0x040fe20000410000 */
[----:B------:R-:W-:Y:S01]  /*1f7e0*/  MUFU.EX2 R229, R229 ;  /* 0x000000e500e57308 */ /* 0x000fe20000000800 */
[----:B------:R-:W-:Y:S02]  /*1f7f0*/  FMUL.FTZ R45, R2, R45 ;  /* 0x0000002d022d7220 */ /* 0x000fe40000410000 */
[C---:B------:R-:W-:Y:S01]  /*1f800*/  HMMA.16816.F32.BF16 R12, R136.reuse, R20, R12 ;  /* 0x00000014880c723c */ /* 0x040fe2000004180c */
[C---:B------:R-:W-:Y:S02]  /*1f810*/  FMUL.FTZ R46, R0.reuse, R46 ;  /* 0x0000002e002e7220 */ /* 0x040fe40000410000 */
[----:B------:R-:W-:Y:S02]  /*1f820*/  FMUL.FTZ R47, R0, R47 ;  /* 0x0000002f002f7220 */ /* 0x000fe40000410000 */
[C---:B------:R-:W-:Y:S02]  /*1f830*/  FMUL.FTZ R48, R2.reuse, R48 ;  /* 0x0000003002307220 */ /* 0x040fe40000410000 */
[C---:B------:R-:W-:Y:S01]  /*1f840*/  FMUL.FTZ R20, R2.reuse, R112 ;  /* 0x0000007002147220 */ /* 0x040fe20000410000 */
[C---:B------:R-:W-:Y:S01]  /*1f850*/  HMMA.16816.F32.BF16 R16, R136.reuse, R22, R16 ;  /* 0x000000168810723c */ /* 0x040fe20000041810 */
[C---:B------:R-:W-:Y:S01]  /*1f860*/  FMUL.FTZ R21, R2.reuse, R113 ;  /* 0x0000007102157220 */ /* 0x040fe20000410000 */
[----:B------:R-:W-:Y:S02]  /*1f870*/  MUFU.EX2 R228, R228 ;  /* 0x000000e400e47308 */ /* 0x000fe40000000800 */
        /* <DEDUP_REMOVED lines=8> */
[C---:B------:R-:W-:Y:S01]  /*1f900*/  HMMA.16816.F32.BF16 R20, R136.reuse, R28, R20 ;  /* 0x0000001c8814723c */ /* 0x040fe20000041814 */
[----:B------:R-:W-:Y:S02]  /*1f910*/  FMUL.FTZ R53, R2, R53 ;  /* 0x0000003502357220 */ /* 0x000fe40000410000 */
[C---:B------:R-:W-:Y:S01]  /*1f920*/  FMUL.FTZ R54, R0.reuse, R54 ;  /* 0x0000003600367220 */ /* 0x040fe20000410000 */
[----:B------:R-:W-:Y:S01]  /*1f930*/  MUFU.EX2 R230, R230 ;  /* 0x000000e600e67308 */ /* 0x000fe20000000800 */
[----:B------:R-:W-:Y:S02]  /*1f940*/  FMUL.FTZ R55, R0, R55 ;  /* 0x0000003700377220 */ /* 0x000fe40000410000 */
[C---:B------:R-:W-:Y:S01]  /*1f950*/  FMUL.FTZ R28, R2.reuse, R104 ;  /* 0x00000068021c7220 */ /* 0x040fe20000410000 */
[C---:B------:R-:W-:Y:S01]  /*1f960*/  HMMA.16816.F32.BF16 R24, R136.reuse, R30, R24 ;  /* 0x0000001e8818723c */ /* 0x040fe20000041818 */
[C---:B------:R-:W-:Y:S03]  /*1f970*/  FMUL.FTZ R29, R2.reuse, R105 ;  /* 0x00000069021d7220 */ /* 0x040fe60000410000 */
[C---:B------:R-:W-:Y:S02]  /*1f980*/  FMUL.FTZ R56, R2.reuse, R56 ;  /* 0x0000003802387220 */ /* 0x040fe40000410000 */
[----:B------:R-:W-:Y:S01]  /*1f990*/  FMUL.FTZ R57, R2, R57 ;  /* 0x0000003902397220 */ /* 0x000fe20000410000 */
[----:B------:R-:W-:Y:S01]  /*1f9a0*/  MUFU.EX2 R233, R233 ;  /* 0x000000e900e97308 */ /* 0x000fe20000000800 */
[C---:B------:R-:W-:Y:S04]  /*1f9b0*/  FMUL.FTZ R30, R0.reuse, R106 ;  /* 0x0000006a001e7220 */ /* 0x040fe80000410000 */
[C---:B------:R-:W-:Y:S02]  /*1f9c0*/  FMUL.FTZ R31, R0.reuse, R107 ;  /* 0x0000006b001f7220 */ /* 0x040fe40000410000 */
[----:B------:R-:W3:Y:S01]  /*1f9d0*/  LDSM.16.MT88.4 R104, [R196+0xe000] ;  /* 0x00e00000c468783b */ /* 0x000ee20000004200 */
[C---:B------:R-:W-:Y:S02]  /*1f9e0*/  FMUL.FTZ R58, R0.reuse, R58 ;  /* 0x0000003a003a7220 */ /* 0x040fe40000410000 */
[----:B------:R-:W-:Y:S01]  /*1f9f0*/  FMUL.FTZ R59, R0, R59 ;  /* 0x0000003b003b7220 */ /* 0x000fe20000410000 */
[----:B------:R-:W-:Y:S01]  /*1fa00*/  MUFU.EX2 R232, R232 ;  /* 0x000000e800e87308 */ /* 0x000fe20000000800 */
[C---:B-1----:R-:W-:Y:S01]  /*1fa10*/  HMMA.16816.F32.BF16 R28, R136.reuse, R120, R28 ;  /* 0x00000078881c723c */ /* 0x042fe2000004181c */
[C---:B------:R-:W-:Y:S02]  /*1fa20*/  FMUL.FTZ R60, R2.reuse, R60 ;  /* 0x0000003c023c7220 */ /* 0x040fe40000410000 */
        /* <DEDUP_REMOVED lines=8> */
[C---:B--2---:R-:W-:Y:S01]  /*1fab0*/  HMMA.16816.F32.BF16 R36, R136.reuse, R112, R36 ;  /* 0x000000708824723c */ /* 0x044fe20000041824 */
[C---:B------:R-:W-:Y:S03]  /*1fac0*/  FMUL.FTZ R66, R0.reuse, R66 ;  /* 0x0000004200427220 */ /* 0x040fe60000410000 */
        /* <DEDUP_REMOVED lines=9> */
[C---:B---3--:R-:W-:Y:S03]  /*1fb60*/  HMMA.16816.F32.BF16 R44, R136.reuse, R104, R44 ;  /* 0x00000068882c723c */ /* 0x048fe6000004182c */
[C---:B------:R-:W-:Y:S02]  /*1fb70*/  FMUL.FTZ R72, R2.reuse, R72 ;  /* 0x0000004802487220 */ /* 0x040fe40000410000 */
[----:B------:R-:W-:Y:S02]  /*1fb80*/  FMUL.FTZ R73, R2, R73 ;  /* 0x0000004902497220 */ /* 0x000fe40000410000 */
[C---:B------:R-:W-:Y:S01]  /*1fb90*/  FMUL.FTZ R74, R0.reuse, R74 ;  /* 0x0000004a004a7220 */ /* 0x040fe20000410000 */
[----:B------:R-:W-:Y:S01]  /*1fba0*/  MUFU.EX2 R236, R236 ;  /* 0x000000ec00ec7308 */ /* 0x000fe20000000800 */
[----:B------:R-:W-:Y:S01]  /*1fbb0*/  FMUL.FTZ R75, R0, R75 ;  /* 0x0000004b004b7220 */ /* 0x000fe20000410000 */
[C---:B------:R-:W-:Y:S01]  /*1fbc0*/  HMMA.16816.F32.BF16 R48, R136.reuse, R106, R48 ;  /* 0x0000006a8830723c */ /* 0x040fe20000041830 */
[----:B------:R-:W1:Y:S01]  /*1fbd0*/  LDSM.16.MT88.4 R104, [R197+0x10000] ;  /* 0x01000000c568783b */ /* 0x000e620000004200 */
[C---:B------:R-:W-:Y:S02]  /*1fbe0*/  FMUL.FTZ R84, R2.reuse, R84 ;  /* 0x0000005402547220 */ /* 0x040fe40000410000 */
[----:B------:R-:W-:Y:S04]  /*1fbf0*/  FMUL.FTZ R85, R2, R85 ;  /* 0x0000005502557220 */ /* 0x000fe80000410000 */
[C---:B------:R-:W-:Y:S01]  /*1fc00*/  HMMA.16816.F32.BF16 R52, R136.reuse, R100, R52 ;  /* 0x000000648834723c */ /* 0x040fe20000041834 */
[C---:B------:R-:W-:Y:S01]  /*1fc10*/  FMUL.FTZ R86, R0.reuse, R86 ;  /* 0x0000005600567220 */ /* 0x040fe20000410000 */
[----:B------:R-:W-:Y:S02]  /*1fc20*/  MUFU.EX2 R239, R239 ;  /* 0x000000ef00ef7308 */ /* 0x000fe40000000800 */
[----:B------:R-:W-:Y:S02]  /*1fc30*/  FMUL.FTZ R87, R0, R87 ;  /* 0x0000005700577220 */ /* 0x000fe40000410000 */
[-CC-:B------:R-:W-:Y:S02]  /*1fc40*/  FFMA.FTZ R174, R174, R133.reuse, -R150.reuse ;  /* 0x00000085aeae7223 */ /* 0x180fe40000010896 */
[C---:B------:R-:W-:Y:S01]  /*1fc50*/  HMMA.16816.F32.BF16 R56, R136.reuse, R102, R56 ;  /* 0x000000668838723c */ /* 0x040fe20000041838 */
[----:B------:R-:W2:Y:S03]  /*1fc60*/  LDSM.16.MT88.4 R100, [R196+0x10000] ;  /* 0x01000000c464783b */ /* 0x000ea60000004200 */
[----:B------:R-:W-:Y:S01]  /*1fc70*/  FFMA.FTZ R150, R148, R133, -R150 ;  /* 0x0000008594967223 */ /* 0x000fe20000010896 */
[----:B------:R-:W3:Y:S01]  /*1fc80*/  MUFU.EX2 R174, R174 ;  /* 0x000000ae00ae7308 */ /* 0x000ee20000000800 */
[C---:B------:R-:W-:Y:S02]  /*1fc90*/  FMUL.FTZ R88, R2.reuse, R88 ;  /* 0x0000005802587220 */ /* 0x040fe40000410000 */
[C---:B------:R-:W-:Y:S01]  /*1fca0*/  HMMA.16816.F32.BF16 R60, R136.reuse, R108, R60 ;  /* 0x0000006c883c723c */ /* 0x040fe2000004183c */
[----:B------:R-:W-:Y:S03]  /*1fcb0*/  FMUL.FTZ R89, R2, R89 ;  /* 0x0000005902597220 */ /* 0x000fe60000410000 */
[C---:B------:R-:W-:Y:S02]  /*1fcc0*/  FMUL.FTZ R90, R0.reuse, R90 ;  /* 0x0000005a005a7220 */ /* 0x040fe40000410000 */
[----:B------:R-:W-:Y:S01]  /*1fcd0*/  FMUL.FTZ R91, R0, R91 ;  /* 0x0000005b005b7220 */ /* 0x000fe20000410000 */
[----:B------:R4:W-:Y:S01]  /*1fce0*/  MUFU.EX2 R243, R150 ;  /* 0x0000009600f37308 */ /* 0x0009e20000000800 */
[C---:B------:R-:W-:Y:S01]  /*1fcf0*/  HMMA.16816.F32.BF16 R64, R136.reuse, R110, R64 ;  /* 0x0000006e8840723c */ /* 0x040fe20000041840 */
[----:B------:R-:W5:Y:S03]  /*1fd00*/  LDSM.16.MT88.4 R108, [R195+0x10000] ;  /* 0x01000000c36c783b */ /* 0x000f660000004200 */
[C---:B------:R-:W-:Y:S02]  /*1fd10*/  FMUL.FTZ R92, R2.reuse, R92 ;  /* 0x0000005c025c7220 */ /* 0x040fe40000410000 */
[----:B------:R-:W-:Y:S02]  /*1fd20*/  FMUL.FTZ R93, R2, R93 ;  /* 0x0000005d025d7220 */ /* 0x000fe40000410000 */
[C---:B------:R-:W-:Y:S01]  /*1fd30*/  FMUL.FTZ R94, R0.reuse, R94 ;  /* 0x0000005e005e7220 */ /* 0x040fe20000410000 */
[C---:B-1----:R-:W-:Y:S01]  /*1fd40*/  HMMA.16816.F32.BF16 R68, R136.reuse, R104, R68 ;  /* 0x000000688844723c */ /* 0x042fe20000041844 */
[----:B------:R1:W-:Y:S02]  /*1fd50*/  MUFU.EX2 R133, R144 ;  /* 0x0000009000857308 */ /* 0x0003e40000000800 */
[----:B------:R-:W-:Y:S02]  /*1fd60*/  FMUL.FTZ R95, R0, R95 ;  /* 0x0000005f005f7220 */ /* 0x000fe40000410000 */
[C---:B------:R-:W-:Y:S02]  /*1fd70*/  FMUL.FTZ R96, R2.reuse, R96 ;  /* 0x0000006002607220 */ /* 0x040fe40000410000 */
[C---:B------:R-:W-:Y:S01]  /*1fd80*/  FMUL.FTZ R97, R2.reuse, R97 ;  /* 0x0000006102617220 */ /* 0x040fe20000410000 */
[C---:B------:R-:W-:Y:S01]  /*1fd90*/  HMMA.16816.F32.BF16 R72, R136.reuse, R106, R72 ;  /* 0x0000006a8848723c */ /* 0x040fe20000041848 */
[----:B------:R-:W5:Y:S02]  /*1fda0*/  LDSM.16.MT88.4 R104, [R194+0x10000] ;  /* 0x01000000c268783b */ /* 0x000f640000004200 */
[----:B------:R-:W-:Y:S01]  /*1fdb0*/  MUFU.EX2 R238, R238 ;  /* 0x000000ee00ee7308 */ /* 0x000fe20000000800 */
[C---:B------:R-:W-:Y:S02]  /*1fdc0*/  FMUL.FTZ R76, R2.reuse, R76 ;  /* 0x0000004c024c7220 */ /* 0x040fe40000410000 */
[----:B------:R-:W-:Y:S02]  /*1fdd0*/  FMUL.FTZ R77, R2, R77 ;  /* 0x0000004d024d7220 */ /* 0x000fe40000410000 */
[C---:B------:R-:W-:Y:S01]  /*1fde0*/  FMUL.FTZ R78, R0.reuse, R78 ;  /* 0x0000004e004e7220 */ /* 0x040fe20000410000 */
[----:B----4-:R-:W-:Y:S03]  /*1fdf0*/  LDSM.16.MT88.4 R148, [R196+0xf800] ;  /* 0x00f80000c494783b */ /* 0x010fe60000004200 */
[C---:B------:R-:W-:Y:S01]  /*1fe00*/  FMUL.FTZ R79, R0.reuse, R79 ;  /* 0x0000004f004f7220 */ /* 0x040fe20000410000 */
[----:B------:R-:W4:Y:S01]  /*1fe10*/  MUFU.EX2 R241, R241 ;  /* 0x000000f100f17308 */ /* 0x000f220000000800 */
[C---:B------:R-:W-:Y:S02]  /*1fe20*/  FMUL.FTZ R98, R0.reuse, R98 ;  /* 0x0000006200627220 */ /* 0x040fe40000410000 */
[----:B------:R-:W-:Y:S01]  /*1fe30*/  FMUL.FTZ R99, R0, R99 ;  /* 0x0000006300637220 */ /* 0x000fe20000410000 */
[----:B-1----:R-:W-:Y:S01]  /*1fe40*/  LDSM.16.MT88.4 R144, [R197+0xf800] ;  /* 0x00f80000c590783b */ /* 0x002fe20000004200 */
[C---:B------:R-:W-:Y:S01]  /*1fe50*/  FMUL.FTZ R80, R2.reuse, R80 ;  /* 0x0000005002507220 */ /* 0x040fe20000410000 */
[C---:B--2---:R-:W-:Y:S01]  /*1fe60*/  HMMA.16816.F32.BF16 R76, R136.reuse, R100, R76 ;  /* 0x00000064884c723c */ /* 0x044fe2000004184c */
[----:B------:R-:W-:Y:S02]  /*1fe70*/  FMUL.FTZ R81, R2, R81 ;  /* 0x0000005102517220 */ /* 0x000fe40000410000 */
[C---:B------:R-:W-:Y:S01]  /*1fe80*/  FMUL.FTZ R82, R0.reuse, R82 ;  /* 0x0000005200527220 */ /* 0x040fe20000410000 */
[----:B------:R-:W1:Y:S01]  /*1fe90*/  MUFU.EX2 R240, R240 ;  /* 0x000000f000f07308 */ /* 0x000e620000000800 */
[----:B------:R-:W-:Y:S02]  /*1fea0*/  FMUL.FTZ R83, R0, R83 ;  /* 0x0000005300537220 */ /* 0x000fe40000410000 */
[----:B---3--:R-:W-:Y:S01]  /*1feb0*/  F2FP.BF16.PACK_AB R100, R175, R174 ;  /* 0x000000aeaf64723e */ /* 0x008fe200000010ff */
[----:B------:R-:W-:Y:S01]  /*1fec0*/  FFMA.FTZ R167, R2, R225, R167 ;  /* 0x000000e102a77223 */ /* 0x000fe200000100a7 */
[----:B------:R-:W-:Y:S03]  /*1fed0*/  F2FP.BF16.PACK_AB R101, R229, R226 ;  /* 0x000000e2e565723e */ /* 0x000fe600000010ff */
[C---:B------:R-:W-:Y:S01]  /*1fee0*/  HMMA.16816.F32.BF16 R80, R136.reuse, R102, R80 ;  /* 0x000000668850723c */ /* 0x040fe20000041850 */
[----:B------:R-:W-:Y:S01]  /*1fef0*/  MOV R2, R132 ;  /* 0x0000008400027202 */ /* 0x000fe20000000f00 */
[----:B------:R-:W-:Y:S01]  /*1ff00*/  MUFU.EX2 R242, R242 ;  /* 0x000000f200f27308 */ /* 0x000fe20000000800 */
[----:B------:R-:W-:Y:S02]  /*1ff10*/  FFMA.FTZ R171, R0, R223, R171 ;  /* 0x000000df00ab7223 */ /* 0x000fe400000100ab */
[----:B------:R-:W-:Y:S02]  /*1ff20*/  FADD.FTZ R166, R166, R167 ;  /* 0x000000a7a6a67221 */ /* 0x000fe40000010000 */
[----:B------:R-:W-:Y:S01]  /*1ff30*/  F2FP.BF16.PACK_AB R102, R227, R224 ;  /* 0x000000e0e366723e */ /* 0x000fe200000010ff */
[C---:B-----5:R-:W-:Y:S01]  /*1ff40*/  HMMA.16816.F32.BF16 R84, R136.reuse, R108, R84 ;  /* 0x0000006c8854723c */ /* 0x060fe20000041854 */
[----:B------:R-:W-:Y:S03]  /*1ff50*/  F2FP.BF16.PACK_AB R103, R231, R228 ;  /* 0x000000e4e767723e */ /* 0x000fe600000010ff */
[----:B------:R-:W2:Y:S01]  /*1ff60*/  MUFU.EX2 R245, R245 ;  /* 0x000000f500f57308 */ /* 0x000ea20000000800 */
[----:B------:R-:W-:Y:S02]  /*1ff70*/  FADD.FTZ R170, R170, R171 ;  /* 0x000000abaaaa7221 */ /* 0x000fe40000010000 */
[----:B------:R-:W-:Y:S01]  /*1ff80*/  IMAD.MOV.U32 R0, RZ, RZ, R3 ;  /* 0x000000ffff007224 */ /* 0x000fe200078e0003 */
[C---:B------:R-:W-:Y:S01]  /*1ff90*/  HMMA.16816.F32.BF16 R88, R136.reuse, R110, R88 ;  /* 0x0000006e8858723c */ /* 0x040fe20000041858 */
[----:B------:R-:W3:Y:S05]  /*1ffa0*/  LDSM.16.MT88.4 R108, [R196+0xc800] ;  /* 0x00c80000c46c783b */ /* 0x000eea0000004200 */
[----:B------:R-:W5:Y:S02]  /*1ffb0*/  MUFU.EX2 R244, R244 ;  /* 0x000000f400f47308 */ /* 0x000f640000000800 */
[C---:B------:R-:W-:Y:S08]  /*1ffc0*/  HMMA.16816.F32.BF16 R92, R136.reuse, R104, R92 ;  /* 0x00000068885c723c */ /* 0x040ff0000004185c */
[----:B------:R-:W-:Y:S01]  /*1ffd0*/  HMMA.16816.F32.BF16 R96, R136, R106, R96 ;  /* 0x0000006a8860723c */ /* 0x000fe20000041860 */
[----:B------:R-:W3:Y:S06]  /*1ffe0*/  LDSM.16.MT88.4 R104, [R194+0xe800] ;  /* 0x00e80000c268783b */ /* 0x000eec0000004200 */
[----:B----4-:R-:W-:Y:S01]  /*1fff0*/  F2FP.BF16.PACK_AB R136, R241, R238 ;  /* 0x000000eef188723e */ /* 0x010fe200000010ff */
[C---:B------:R-:W-:Y:S01]  /*20000*/  HMMA.16816.F32.BF16 R4, R100.reuse, R112, R4 ;  /* 0x000000706404723c */ /* 0x040fe20000041804 */
[----:B-1----:R-:W-:Y:S03]  /*20010*/  F2FP.BF16.PACK_AB R138, R243, R240 ;  /* 0x000000f0f38a723e */ /* 0x002fe600000010ff */
[----:B--2---:R-:W-:Y:S02]  /*20020*/  F2FP.BF16.PACK_AB R137, R245, R242 ;  /* 0x000000f2f589723e */ /* 0x004fe400000010ff */
[----:B-----5:R-:W-:Y:S02]  /*20030*/  F2FP.BF16.PACK_AB R139, R133, R244 ;  /* 0x000000f4858b723e */ /* 0x020fe400000010ff */
[C---:B------:R-:W-:Y:S01]  /*20040*/  HMMA.16816.F32.BF16 R8, R100.reuse, R114, R8 ;  /* 0x000000726408723c */ /* 0x040fe20000041808 */
[----:B------:R-:W-:Y:S07]  /*20050*/  LDSM.16.MT88.4 R112, [R196+0x10800] ;  /* 0x01080000c470783b */ /* 0x000fee0000004200 */
[C---:B---3--:R-:W-:Y:S08]  /*20060*/  HMMA.16816.F32.BF16 R12, R100.reuse, R108, R12 ;  /* 0x0000006c640c723c */ /* 0x048ff0000004180c */
        /* <DEDUP_REMOVED lines=78> */
[C---:B------:R-:W-:Y:S01]  /*20550*/  HMMA.16816.F32.BF16 R108, R136.reuse, R106, R24 ;  /* 0x0000006a886c723c */ /* 0x040fe20000041818 */
[----:B------:R-:W-:Y:S04]  /*20560*/  FADD.FTZ R226, R226, R17 ;  /* 0x00000011e2e27221 */ /* 0x000fe80000010000 */
[----:B------:R-:W-:Y:S03]  /*20570*/  FADD.FTZ R229, R229, R226 ;  /* 0x000000e2e5e57221 */ /* 0x000fe60000010000 */
        /* <DEDUP_REMOVED lines=26> */
[C---:B---3--:R-:W-:Y:S01]  /*20720*/  HMMA.16816.F32.BF16 R84, R136.reuse, R8, R84 ;  /* 0x000000088854723c */ /* 0x048fe20000041854 */
[----:B------:R-:W-:Y:S04]  /*20730*/  FADD.FTZ R174, R174, R5 ;  /* 0x00000005aeae7221 */ /* 0x000fe80000010000 */
[----:B------:R-:W-:Y:S03]  /*20740*/  FADD.FTZ R175, R175, R174 ;  /* 0x000000aeafaf7221 */ /* 0x000fe60000010000 */
[C---:B------:R-:W-:Y:S01]  /*20750*/  HMMA.16816.F32.BF16 R88, R136.reuse, R10, R88 ;  /* 0x0000000a8858723c */ /* 0x040fe20000041858 */
[----:B------:R-:W-:Y:S04]  /*20760*/  FADD.FTZ R224, R224, R175 ;  /* 0x000000afe0e07221 */ /* 0x000fe80000010000 */
[----:B------:R-:W-:Y:S03]  /*20770*/  FADD.FTZ R227, R227, R224 ;  /* 0x000000e0e3e37221 */ /* 0x000fe60000010000 */
[C---:B--2---:R-:W-:Y:S01]  /*20780*/  HMMA.16816.F32.BF16 R92, R136.reuse, R12, R92 ;  /* 0x0000000c885c723c */ /* 0x044fe2000004185c */
[----:B------:R-:W-:Y:S04]  /*20790*/  FADD.FTZ R230, R230, R227 ;  /* 0x000000e3e6e67221 */ /* 0x000fe80000010000 */
[----:B------:R-:W-:Y:S03]  /*207a0*/  FADD.FTZ R233, R233, R230 ;  /* 0x000000e6e9e97221 */ /* 0x000fe60000010000 */
[----:B------:R-:W-:Y:S01]  /*207b0*/  HMMA.16816.F32.BF16 R96, R136, R14, R96 ;  /* 0x0000000e8860723c */ /* 0x000fe20000041860 */
[----:B------:R-:W-:Y:S04]  /*207c0*/  FADD.FTZ R232, R232, R233 ;  /* 0x000000e9e8e87221 */ /* 0x000fe80000010000 */
[----:B------:R-:W-:Y:S04]  /*207d0*/  FADD.FTZ R235, R235, R232 ;  /* 0x000000e8ebeb7221 */ /* 0x000fe80000010000 */
[----:B------:R-:W-:Y:S04]  /*207e0*/  FADD.FTZ R238, R238, R235 ;  /* 0x000000ebeeee7221 */ /* 0x000fe80000010000 */
[----:B------:R-:W-:Y:S04]  /*207f0*/  FADD.FTZ R241, R241, R238 ;  /* 0x000000eef1f17221 */ /* 0x000fe80000010000 */
[----:B------:R-:W-:Y:S04]  /*20800*/  FADD.FTZ R240, R240, R241 ;  /* 0x000000f1f0f07221 */ /* 0x000fe80000010000 */
[----:B------:R-:W-:Y:S01]  /*20810*/  FADD.FTZ R225, R243, R240 ;  /* 0x000000f0f3e17221 */ /* 0x000fe20000010000 */
[----:B------:R-:W-:-:S05]  /*20820*/  @P0 BRA `(.L_x_6350) ;  /* 0xffffb7a000000947 */ /* 0x000fca000383ffff */
.L_x_6341:
        /* <DEDUP_REMOVED lines=11> */
.L_x_6364:
[----:B--23--:R-:W-:Y:S01]  /*208e0*/  FADD.FTZ R225, R6, R225 ;  /* 0x000000e106e17221 */ /* 0x00cfe20000010000 */
[----:B------:R-:W-:Y:S05]  /*208f0*/  BRA.DIV ~URZ, `(.L_x_6352) ;  /* 0x00001be27f007947 */ /* 0x000fea000b800000 */
[----:B------:R-:W2:Y:S04]  /*20900*/  SHFL.BFLY PT, R0, R223, 0x2, 0x1f ;  /* 0x0c401f00df007f89 */ /* 0x000ea800000e0000 */
[----:B------:R-:W3:Y:S01]  /*20910*/  SHFL.BFLY PT, R10, R225, 0x1, 0x1f ;  /* 0x0c201f00e10a7f89 */ /* 0x000ee200000e0000 */
[----:B--2---:R-:W-:Y:S02]  /*20920*/  FADD.FTZ R7, R0, R223 ;  /* 0x000000df00077221 */ /* 0x004fe40000010000 */
[----:B---3--:R-:W-:-:S03]  /*20930*/  FADD.FTZ R10, R225, R10 ;  /* 0x0000000ae10a7221 */ /* 0x008fc60000010000 */
[----:B------:R2:W3:Y:S04]  /*20940*/  SHFL.BFLY PT, R6, R7, 0x1, 0x1f ;  /* 0x0c201f0007067f89 */ /* 0x0004e800000e0000 */
.L_x_6365:
        /* <DEDUP_REMOVED lines=266> */
.L_x_6354:
[----:B------:R-:W-:Y:S02]  /*219f0*/  ULDC.64 UR4, c[0x0][0x118] ;  /* 0x0000460000047ab9 */ /* 0x000fe40000000a00 */
[----:B------:R-:W2:Y:S04]  /*21a00*/  LD.E R2, [R8.64+0x60] ;  /* 0x0000600408027980 */ /* 0x000ea8000c101900 */
[----:B------:R-:W3:Y:S01]  /*21a10*/  LD.E R10, [R8.64+0xb4] ;  /* 0x0000b404080a7980 */ /* 0x000ee2000c101900 */
[----:B--2---:R-:W-:-:S04]  /*21a20*/  IMAD R205, R2, R205, R208 ;  /* 0x000000cd02cd7224 */ /* 0x004fc800078e02d0 */
[----:B---3--:R-:W-:Y:S02]  /*21a30*/  IMAD R10, R10, R205, RZ ;  /* 0x000000cd0a0a7224 */ /* 0x008fe400078e02ff */
.L_x_6355:
[----:B------:R-:W-:Y:S05]  /*21a40*/  BSYNC B0 ;  /* 0x0000000000007941 */ /* 0x000fea0003800000 */
.L_x_6353:
        /* <DEDUP_REMOVED lines=48> */
.L_x_6357:
[----:B---34-:R-:W-:Y:S05]  /*21d50*/  BSYNC B0 ;  /* 0x0000000000007941 */ /* 0x018fea0003800000 */
.L_x_6356:
[----:B------:R-:W-:Y:S01]  /*21d60*/  LEA.HI R3, R5, R4, RZ, 0x3 ;  /* 0x0000000405037211 */ /* 0x000fe200078f18ff */
[----:B------:R-:W-:Y:S01]  /*21d70*/  ULDC.64 UR4, c[0x0][0x118] ;  /* 0x0000460000047ab9 */ /* 0x000fe20000000a00 */
[----:B------:R-:W-:Y:S01]  /*21d80*/  IMAD.SHL.U32 R207, R207, 0x40, RZ ;  /* 0x00000040cfcf7824 */ /* 0x000fe200078e00ff */
[----:B------:R-:W-:Y:S01]  /*21d90*/  LEA.HI R15, R15, R2, RZ, 0x3 ;  /* 0x000000020f0f7211 */ /* 0x000fe200078f18ff */
[----:B------:R-:W-:Y:S01]  /*21da0*/  IMAD R7, R67, R208, RZ ;  /* 0x000000d043077224 */ /* 0x000fe200078e02ff */
[----:B------:R-:W-:Y:S01]  /*21db0*/  LOP3.LUT R3, R3, 0xfffffff8, RZ, 0xc0, !PT ;  /* 0xfffffff803037812 */ /* 0x000fe200078ec0ff */
[----:B-1----:R1:W5:Y:S01]  /*21dc0*/  LD.E R8, [R8.64+0xc0] ;  /* 0x0000c00408087980 */ /* 0x002362000c101900 */
[----:B------:R-:W-:Y:S01]  /*21dd0*/  IMAD R5, R69, R207, RZ ;  /* 0x000000cf45057224 */ /* 0x000fe200078e02ff */
[----:B------:R-:W-:Y:S02]  /*21de0*/  BSSY B0, `(.L_x_6358) ;  /* 0x0000025000007945 */ /* 0x000fe40003800000 */
[----:B------:R-:W-:Y:S01]  /*21df0*/  IMAD.IADD R3, R4, 0x1, -R3 ;  /* 0x0000000104037824 */ /* 0x000fe200078e0a03 */
[----:B------:R-:W-:-:S03]  /*21e00*/  SHF.R.S32.HI R4, RZ, 0x1f, R207 ;  /* 0x0000001fff047819 */ /* 0x000fc600000114cf */
[----:B------:R-:W-:Y:S01]  /*21e10*/  IMAD.SHL.U32 R10, R3, 0x8, RZ ;  /* 0x00000008030a7824 */ /* 0x000fe200078e00ff */
[----:B------:R-:W-:Y:S01]  /*21e20*/  LOP3.LUT R3, R15, 0xfffffff8, RZ, 0xc0, !PT ;  /* 0xfffffff80f037812 */ /* 0x000fe200078ec0ff */
[----:B------:R-:W-:Y:S01]  /*21e30*/  IMAD R5, R68, R4, R5 ;  /* 0x0000000444057224 */ /* 0x000fe200078e0205 */
[----:B------:R-:W-:Y:S02]  /*21e40*/  SHF.R.S32.HI R15, RZ, 0x3, R15 ;  /* 0x00000003ff0f7819 */ /* 0x000fe4000001140f */
[----:B------:R-:W-:Y:S01]  /*21e50*/  SHF.R.S32.HI R11, RZ, 0x1f, R10 ;  /* 0x0000001fff0b7819 */ /* 0x000fe2000001140a */
[----:B------:R-:W-:Y:S01]  /*21e60*/  IMAD.IADD R3, R2, 0x1, -R3 ;  /* 0x0000000102037824 */ /* 0x000fe200078e0a03 */
[----:B------:R-:W-:-:S03]  /*21e70*/  SHF.R.S32.HI R2, RZ, 0x1f, R208 ;  /* 0x0000001fff027819 */ /* 0x000fc600000114d0 */
[----:B------:R-:W-:-:S04]  /*21e80*/  IMAD.WIDE.U32 R12, R68, R207, R10 ;  /* 0x000000cf440c7225 */ /* 0x000fc800078e000a */
[----:B------:R-:W-:Y:S01]  /*21e90*/  IMAD.IADD R207, R210, 0x1, -R207 ;  /* 0x00000001d2cf7824 */ /* 0x000fe200078e0acf */
[----:B------:R-:W-:Y:S01]  /*21ea0*/  IADD3 R4, P0, R6, R12, RZ ;  /* 0x0000000c06047210 */ /* 0x000fe20007f1e0ff */
[----:B------:R-:W-:Y:S02]  /*21eb0*/  IMAD.SHL.U32 R3, R3, 0x8, RZ ;  /* 0x0000000803037824 */ /* 0x000fe400078e00ff */
[----:B------:R-:W-:Y:S01]  /*21ec0*/  IMAD R2, R66, R2, R7 ;  /* 0x0000000242027224 */ /* 0x000fe200078e0207 */
[----:B------:R-:W-:Y:S02]  /*21ed0*/  IADD3.X R5, R0, R13, R5, P0, !PT ;  /* 0x0000000d00057210 */ /* 0x000fe400007fe405 */
[----:B------:R-:W-:Y:S02]  /*21ee0*/  ISETP.GE.AND P0, PT, R15, R207, PT ;  /* 0x000000cf0f00720c */ /* 0x000fe40003f06270 */
[----:B------:R-:W-:Y:S01]  /*21ef0*/  IADD3 R7, R3, 0x40, RZ ;  /* 0x0000004003077810 */ /* 0x000fe20007ffe0ff */
[----:B------:R-:W-:Y:S01]  /*21f00*/  IMAD.WIDE.U32 R66, R66, R208, R4 ;  /* 0x000000d042427225 */ /* 0x000fe200078e0004 */
[----:B------:R-:W-:-:S02]  /*21f10*/  SHF.R.S32.HI R5, RZ, 0x1f, R15 ;  /* 0x0000001fff057819 */ /* 0x000fc4000001140f */
[----:B------:R-:W-:Y:S01]  /*21f20*/  IADD3 R3, R3, 0x80, RZ ;  /* 0x0000008003037810 */ /* 0x000fe20007ffe0ff */
[----:B------:R-:W-:-:S06]  /*21f30*/  IMAD.IADD R65, R67, 0x1, R2 ;  /* 0x0000000143417824 */ /* 0x000fcc00078e0202 */
[----:B------:R-:W-:Y:S05]  /*21f40*/  @P0 BRA `(.L_x_6359) ;  /* 0x000000e000000947 */ /* 0x000fea0003800000 */
[----:B-1----:R-:W-:Y:S01]  /*21f50*/  IMAD R0, R69, R15, RZ ;  /* 0x0000000f45007224 */ /* 0x002fe200078e02ff */
        /* <DEDUP_REMOVED lines=13> */
.L_x_6359:
[----:B-1----:R-:W-:Y:S05]  /*22030*/  BSYNC B0 ;  /* 0x0000000000007941 */ /* 0x002fea0003800000 */
.L_x_6358:
[----:B------:R-:W-:Y:S01]  /*22040*/  IADD3 R0, R15, 0x10, RZ ;  /* 0x000000100f007810 */ /* 0x000fe20007ffe0ff */
[----:B------:R-:W-:Y:S03]  /*22050*/  BSSY B0, `(.L_x_6360) ;  /* 0x0000014000007945 */ /* 0x000fe60003800000 */
[----:B------:R-:W-:-:S13]  /*22060*/  ISETP.GE.AND P0, PT, R0, R207, PT ;  /* 0x000000cf0000720c */ /* 0x000fda0003f06270 */
[----:B------:R-:W-:Y:S05]  /*22070*/  @P0 BRA `(.L_x_6361) ;  /* 0x0000011000000947 */ /* 0x000fea0003800000 */
[----:B------:R-:W-:Y:S01]  /*22080*/  IADD3 R13, P0, R15, 0x10, RZ ;  /* 0x000000100f0d7810 */ /* 0x000fe20007f1e0ff */
        /* <DEDUP_REMOVED lines=16> */
.L_x_6361:
[----:B------:R-:W-:Y:S05]  /*22190*/  BSYNC B0 ;  /* 0x0000000000007941 */ /* 0x000fea0003800000 */
.L_x_6360:
        /* <DEDUP_REMOVED lines=21> */
.L_x_6363:
[----:B------:R-:W-:Y:S05]  /*222f0*/  BSYNC B0 ;  /* 0x0000000000007941 */ /* 0x000fea0003800000 */
.L_x_6362:
[----:B------:R-:W-:-:S04]  /*22300*/  IADD3 R0, R15, 0x30, RZ ;  /* 0x000000300f007810 */ /* 0x000fc80007ffe0ff */
[----:B------:R-:W-:Y:S01]  /*22310*/  ISETP.GE.AND P0, PT, R0, R207, PT ;  /* 0x000000cf0000720c */ /* 0x000fe20003f06270 */
[----:B------:R-:W-:-:S12]  /*22320*/  IMAD.MOV.U32 R207, RZ, RZ, 0x0 ;  /* 0x00000000ffcf7424 */ /* 0x000fd800078e00ff */
[----:B------:R-:W-:Y:S05]  /*22330*/  @P0 RET.REL.NODEC R206 `(_ZN5flash24flash_fwd_splitkv_kernelI23Flash_fwd_kernel_traitsILi192ELi64ELi64ELi4ELb0ELb0EN7cutlass10bfloat16_tE19Flash_kernel_traitsILi192ELi64ELi64ELi4ES3_EELb0ELb1ELb1ELb0ELb0ELb0ELb0ELb1EEEvNS_16Flash_fwd_paramsE) ;  /* 0xfffddcc0ce000950 */ /* 0x000fea0003c3ffff */
        /* <DEDUP_REMOVED lines=17> */
[----:B------:R-:W-:Y:S05]  /*22450*/  @P0 RET.REL.NODEC R206 `(_ZN5flash24flash_fwd_splitkv_kernelI23Flash_fwd_kernel_traitsILi192ELi64ELi64ELi4ELb0ELb0EN7cutlass10bfloat16_tE19Flash_kernel_traitsILi192ELi64ELi64ELi4ES3_EELb0ELb1ELb1ELb0ELb0ELb0ELb0ELb1EEEvNS_16Flash_fwd_paramsE) ;  /* 0xfffddba0ce000950 */ /* 0x000fea0003c3ffff */
[----:B------:R-:W-:Y:S01]  /*22460*/  MOV R207, 0x0 ;  /* 0x0000000000cf7802 */ /* 0x000fe20000000f00 */
[----:B------:R-:W-:-:S02]  /*22470*/  ULDC.64 UR4, c[0x0][0x118] ;  /* 0x0000460000047ab9 */ /* 0x000fc40000000a00 */
[----:B------:R3:W-:Y:S01]  /*22480*/  ST.E.128 [R4.64+0x100], R60 ;  /* 0x0001003c04007985 */ /* 0x0007e2000c101d04 */
[----:B------:R-:W-:Y:S05]  /*22490*/  RET.REL.NODEC R206 `(_ZN5flash24flash_fwd_splitkv_kernelI23Flash_fwd_kernel_traitsILi192ELi64ELi64ELi4ELb0ELb0EN7cutlass10bfloat16_tE19Flash_kernel_traitsILi192ELi64ELi64ELi4ES3_EELb0ELb1ELb1ELb0ELb0ELb0ELb0ELb1EEEvNS_16Flash_fwd_paramsE) ;  /* 0xfffddb60ce007950 */ /* 0x000fea0003c3ffff */
.L_x_6351:
[----:B------:R-:W-:Y:S02]  /*224a0*/  MOV R6, 0x2 ;  /* 0x0000000200067802 */ /* 0x000fe40000000f00 */
[----:B------:R-:W-:Y:S02]  /*224b0*/  MOV R4, 0x224d0 ;  /* 0x000224d000047802 */ /* 0x000fe40000000f00 */
[----:B-1---5:R-:W-:Y:S05]  /*224c0*/  CALL.REL.NOINC `($__internal_28_$__cuda_sm70_shflsync_bfly_p) ;  /* 0x000000f000007944 */ /* 0x022fea0003c00000 */
[----:B-12---:R-:W-:Y:S05]  /*224d0*/  BRA `(.L_x_6364) ;  /* 0xffffe40000007947 */ /* 0x006fea000383ffff */
.L_x_6352:
[----:B------:R-:W-:Y:S02]  /*224e0*/  MOV R6, 0x1 ;  /* 0x0000000100067802 */ /* 0x000fe40000000f00 */
[----:B------:R-:W-:Y:S02]  /*224f0*/  MOV R4, 0x22510 ;  /* 0x0002251000047802 */ /* 0x000fe40000000f00 */
[----:B-1---5:R-:W-:Y:S05]  /*22500*/  CALL.REL.NOINC `($__internal_28_$__cuda_sm70_shflsync_bfly_p) ;  /* 0x000000b000007944 */ /* 0x022fea0003c00000 */
[----:B--2---:R-:W-:Y:S01]  /*22510*/  FADD.FTZ R10, R225, R6 ;  /* 0x00000006e10a7221 */ /* 0x004fe20000010000 */
[----:B-1----:R-:W-:Y:S02]  /*22520*/  MOV R225, R223 ;  /* 0x000000df00e17202 */ /* 0x002fe40000000f00 */
[----:B------:R-:W-:Y:S02]  /*22530*/  MOV R6, 0x2 ;  /* 0x0000000200067802 */ /* 0x000fe40000000f00 */
[----:B------:R-:W-:-:S02]  /*22540*/  MOV R4, 0x22560 ;  /* 0x0002256000047802 */ /* 0x000fc40000000f00 */
[----:B------:R-:W-:Y:S05]  /*22550*/  CALL.REL.NOINC `($__internal_28_$__cuda_sm70_shflsync_bfly_p) ;  /* 0x0000006000007944 */ /* 0x000fea0003c00000 */
[----:B--2---:R-:W-:Y:S01]  /*22560*/  FADD.FTZ R7, R223, R6 ;  /* 0x00000006df077221 */ /* 0x004fe20000010000 */
[----:B------:R-:W-:-:S02]  /*22570*/  MOV R6, 0x1 ;  /* 0x0000000100067802 */ /* 0x000fc40000000f00 */
[----:B------:R-:W-:Y:S02]  /*22580*/  MOV R4, 0x225b0 ;  /* 0x000225b000047802 */ /* 0x000fe40000000f00 */
[----:B-1----:R-:W-:Y:S02]  /*22590*/  MOV R225, R7 ;  /* 0x0000000700e17202 */ /* 0x002fe40000000f00 */
[----:B------:R-:W-:Y:S05]  /*225a0*/  CALL.REL.NOINC `($__internal_28_$__cuda_sm70_shflsync_bfly_p) ;  /* 0x0000001000007944 */ /* 0x000fea0003c00000 */
[----:B-12---:R-:W-:Y:S05]  /*225b0*/  BRA `(.L_x_6365) ;  /* 0xffffe39000007947 */ /* 0x006fea000383ffff */
        .weak           $__internal_28_$__cuda_sm70_shflsync_bfly_p
        .type           $__internal_28_$__cuda_sm70_shflsync_bfly_p,@function
        .size           $__internal_28_$__cuda_sm70_shflsync_bfly_p,(.L_x_7811 - $__internal_28_$__cuda_sm70_shflsync_bfly_p)
$__internal_28_$__cuda_sm70_shflsync_bfly_p:
[----:B------:R-:W-:Y:S01]  /*225c0*/  MOV R12, R4 ;  /* 0x00000004000c7202 */ /* 0x000fe20000000f00 */
[----:B------:R-:W-:Y:S04]  /*225d0*/  WARPSYNC R0 ;  /* 0x0000000000007348 */ /* 0x000fe80003800000 */
[----:B------:R-:W-:Y:S01]  /*225e0*/  MOV R13, 0x0 ;  /* 0x00000000000d7802 */ /* 0x000fe20000000f00 */
[----:B------:R1:W2:Y:S03]  /*225f0*/  SHFL.BFLY PT, R6, R225, R6, R5 ;  /* 0x0c000006e1067389 */ /* 0x0002a600000e0005 */
[----:B------:R-:W-:Y:S05]  /*22600*/  RET.REL.NODEC R12 `(_ZN5flash24flash_fwd_splitkv_kernelI23Flash_fwd_kernel_traitsILi192ELi64ELi64ELi4ELb0ELb0EN7cutlass10bfloat16_tE19Flash_kernel_traitsILi192ELi64ELi64ELi4ES3_EELb0ELb1ELb1ELb0ELb0ELb0ELb0ELb1EEEvNS_16Flash_fwd_paramsE) ;  /* 0xfffdd9f00c007950 */ /* 0x000fea0003c3ffff */
.L_x_6366:
        /* <DEDUP_REMOVED lines=15> */
.L_x_7811:


//--------------------- .text._ZN5flash24flash_fwd_splitkv_kernelI23Flash_fwd_kernel_traitsILi192ELi64ELi64ELi4ELb0ELb0EN7cutlass10bfloat16_tE19Flash_kernel_traitsILi192ELi64ELi64ELi4ES3_EELb0ELb1ELb1ELb0ELb0ELb1ELb0ELb1EEEvNS_16Flash_fwd_paramsE --------------------------
	.section	.text._ZN5flash24flash_fwd_splitkv_kernelI23Flash_fwd_kernel_traitsILi192ELi64ELi64ELi4ELb0ELb0EN7cutlass10bfloat16_tE19Flash_kernel_traitsILi192ELi64ELi64ELi4ES3_EELb0ELb1ELb1ELb0ELb0ELb1ELb0ELb1EEEvNS_16Flash_fwd_paramsE,"ax",@progbits
	.sectioninfo	@"SHI_REGISTERS=254"
	.align	128
        .global         _ZN5flash24flash_fwd_splitkv_kernelI23Flash_fwd_kernel_traitsILi192ELi64ELi64ELi4ELb0ELb0EN7cutlass10bfloat16_tE19Flash_kernel_traitsILi192ELi64ELi64ELi4ES3_EELb0ELb1ELb1ELb0ELb0ELb1ELb0ELb1EEEvNS_16Flash_fwd_paramsE
        .type           _ZN5flash24flash_fwd_splitkv_kernelI23Flash_fwd_kernel_traitsILi192ELi64ELi64ELi4ELb0ELb0EN7cutlass10bfloat16_tE19Flash_kernel_traitsILi192ELi64ELi64ELi4ES3_EELb0ELb1ELb1ELb0ELb0ELb1ELb0ELb1EEEvNS_16Flash_fwd_paramsE,@function
        .size           _ZN5flash24flash_fwd_splitkv_kernelI23Flash_fwd_kernel_traitsILi192ELi64ELi64ELi4ELb0ELb0EN7cutlass10bfloat16_tE19Flash_kernel_traitsILi192ELi64ELi64ELi4ES3_EELb0ELb1ELb1ELb0ELb0ELb1ELb0ELb1EEEvNS_16Flash_fwd_paramsE,(.L_x_7813 - _ZN5flash24flash_fwd_splitkv_kernelI23Flash_fwd_kernel_traitsILi192ELi64ELi64ELi4ELb0ELb0EN7cutlass10bfloat16_tE19Flash_kernel_traitsILi192ELi64ELi64ELi4ES3_EELb0ELb1ELb1ELb0ELb0ELb1ELb0ELb1EEEvNS_16Flash_fwd_paramsE)
        .other          _ZN5flash24flash_fwd_splitkv_kernelI23Flash_fwd_kernel_traitsILi192ELi64ELi64ELi4ELb0ELb0EN7cutlass10bfloat16_tE19Flash_kernel_traitsILi192ELi64ELi64ELi4ES3_EELb0ELb1ELb1ELb0ELb0ELb1ELb0ELb1EEEvNS_16Flash_fwd_paramsE,@"STO_CUDA_ENTRY STV_DEFAULT"
_ZN5flash24flash_fwd_splitkv_kernelI23Flash_fwd_kernel_traitsILi192ELi64ELi64ELi4ELb0ELb0EN7cutlass10bfloat16_tE19Flash_kernel_traitsILi192ELi64ELi64ELi4ES3_EELb0ELb1ELb1ELb0ELb0ELb1ELb0ELb1EEEvNS_16Flash_fwd_paramsE:
.text._ZN5flash24flash_fwd_splitkv_kernelI23Flash_fwd_kernel_traitsILi192ELi64ELi64ELi4ELb0ELb0EN7cutlass10bfloat16_tE19Flash_kernel_traitsILi192ELi64ELi64ELi4ES3_EELb0ELb1ELb1ELb0ELb0ELb1ELb0ELb1EEEvNS_16Flash_fwd_paramsE:
        /* <DEDUP_REMOVED lines=9> */
[----:B-123--:R-:W-:Y:S05]  /*0090*/  CALL.REL.NOINC `($_ZN5flash24flash_fwd_splitkv_kernelI23Flash_fwd_kernel_traitsILi192ELi64ELi64ELi4ELb0ELb0EN7cutlass10bfloat16_tE19Flash_kernel_traitsILi192ELi64ELi64ELi4ES3_EELb0ELb1ELb1ELb0ELb0ELb1ELb0ELb1EEEvNS_16Flash_fwd_paramsE$_ZN5flash30compute_attn_1rowblock_splitkvI23Flash_fwd_kernel_traitsILi192ELi64ELi64ELi4ELb0ELb0EN7cutlass10bfloat16_tE19Flash_kernel_traitsILi192ELi64ELi64ELi4ES3_EELb0ELb1ELb1ELb0ELb0ELb1ELb0ELb1ENS_16Flash_fwd_paramsEEEvRKT8_iiiii) ;  /* 0x0000002000007944 */ /* 0x00efea0003c00000 */
[----:B------:R-:W-:Y:S05]  /*00a0*/  BSYNC B4 ;  /* 0x0000000000047941 */ /* 0x000fea0003800000 */
.L_x_6367:
[----:B------:R-:W-:Y:S05]  /*00b0*/  EXIT ;  /* 0x000000000000794d */ /* 0x000fea0003800000 */
        .type           $_ZN5flash24flash_fwd_splitkv_kernelI23Flash_fwd_kernel_traitsILi192ELi64ELi64ELi4ELb0ELb0EN7cutlass10bfloat16_tE19Flash_kernel_traitsILi192ELi64ELi64ELi4ES3_EELb0ELb1ELb1ELb0ELb0ELb1ELb0ELb1EEEvNS_16Flash_fwd_paramsE$_ZN5flash30compute_attn_1rowblock_splitkvI23Flash_fwd_kernel_traitsILi192ELi64ELi64ELi4ELb0ELb0EN7cutlass10bfloat16_tE19Flash_kernel_traitsILi192ELi64ELi64ELi4ES3_EELb0ELb1ELb1ELb0ELb0ELb1ELb0ELb1ENS_16Flash_fwd_paramsEEEvRKT8_iiiii,@function
        .size           $_ZN5flash24flash_fwd_splitkv_kernelI23Flash_fwd_kernel_traitsILi192ELi64ELi64ELi4ELb0ELb0EN7cutlass10bfloat16_tE19Flash_kernel_traitsILi192ELi64ELi64ELi4ES3_EELb0ELb1ELb1ELb0ELb0ELb1ELb0ELb1EEEvNS_16Flash_fwd_paramsE$_ZN5flash30compute_attn_1rowblock_splitkvI23Flash_fwd_kernel_traitsILi192ELi64ELi64ELi4ELb0ELb0EN7cutlass10bfloat16_tE19Flash_kernel_traitsILi192ELi64ELi64ELi4ES3_EELb0ELb1ELb1ELb0ELb0ELb1ELb0ELb1ENS_16Flash_fwd_paramsEEEvRKT8_iiiii,($__internal_29_$__cuda_sm70_shflsync_bfly_p - $_ZN5flash24flash_fwd_splitkv_kernelI23Flash_fwd_kernel_traitsILi192ELi64ELi64ELi4ELb0ELb0EN7cutlass10bfloat16_tE19Flash_kernel_traitsILi192ELi64ELi64ELi4ES3_EELb0ELb1ELb1ELb0ELb0ELb1ELb0ELb1EEEvNS_16Flash_fwd_paramsE$_ZN5flash30compute_attn_1rowblock_splitkvI23Flash_fwd_kernel_traitsILi192ELi64ELi64ELi4ELb0ELb0EN7cutlass10bfloat16_tE19Flash_kernel_traitsILi192ELi64ELi64ELi4ES3_EELb0ELb1ELb1ELb0ELb0ELb1ELb0ELb1ENS_16Flash_fwd_paramsEEEvRKT8_iiiii)
$_ZN5flash24flash_fwd_splitkv_kernelI23Flash_fwd_kernel_traitsILi192ELi64ELi64ELi4ELb0ELb0EN7cutlass10bfloat16_tE19Flash_kernel_traitsILi192ELi64ELi64ELi4ES3_EELb0ELb1ELb1ELb0ELb0ELb1ELb0ELb1EEEvNS_16Flash_fwd_paramsE$_ZN5flash30compute_attn_1rowblock_splitkvI23Flash_fwd_kernel_traitsILi192ELi64ELi64ELi4ELb0ELb0EN7cutlass10bfloat16_tE19Flash_kernel_traitsILi192ELi64ELi64ELi4ES3_EELb0ELb1ELb1ELb0ELb0ELb1ELb0ELb1ENS_16Flash_fwd_paramsEEEvRKT8_iiiii:
        /* <DEDUP_REMOVED lines=20> */
.L_x_6369:
[----:B------:R-:W-:Y:S05]  /*0200*/  BSYNC B0 ;  /* 0x0000000000007941 */ /* 0x000fea0003800000 */
.L_x_6368:
        /* <DEDUP_REMOVED lines=17> */
.L_x_6371:
[----:B-1----:R1:W5:Y:S02]  /*0320*/  LD.E R3, [R18.64+0xb8] ;  /* 0x0000b80612037980 */ /* 0x002364000c101900 */
.L_x_6372:
[----:B------:R-:W-:Y:S05]  /*0330*/  BSYNC B0 ;  /* 0x0000000000007941 */ /* 0x000fea0003800000 */
.L_x_6370:
        /* <DEDUP_REMOVED lines=10> */
.L_x_6374:
[----:B------:R-:W2:Y:S01]  /*03e0*/  LD.E.64 R2, [R18.64+0x108] ;  /* 0x0001080612027980 */ /* 0x000ea2000c101b00 */
[----:B------:R-:W-:Y:S01]  /*03f0*/  BSSY B0, `(.L_x_6376) ;  /* 0x0000006000007945 */ /* 0x000fe20003800000 */
[----:B------:R-:W-:Y:S01]  /*0400*/  IMAD.MOV.U32 R57, RZ, RZ, RZ ;  /* 0x000000ffff397224 */ /* 0x000fe200078e00ff */
[----:B--2---:R-:W-:-:S04]  /*0410*/  ISETP.NE.U32.AND P0, PT, R2, RZ, PT ;  /* 0x000000ff0200720c */ /* 0x004fc80003f05070 */
[----:B------:R-:W-:-:S13]  /*0420*/  ISETP.NE.AND.EX P0, PT, R3, RZ, PT, P0 ;  /* 0x000000ff0300720c */ /* 0x000fda0003f05300 */
[----:B------:R-:W-:Y:S05]  /*0430*/  @!P0 BRA `(.L_x_6377) ;  /* 0x0000001000008947 */ /* 0x000fea0003800000 */
[----:B------:R1:W5:Y:S02]  /*0440*/  LD.E R57, [R18.64+0xbc] ;  /* 0x0000bc0612397980 */ /* 0x000364000c101900 */
.L_x_6377:
[----:B------:R-:W-:Y:S05]  /*0450*/  BSYNC B0 ;  /* 0x0000000000007941 */ /* 0x000fea0003800000 */
.L_x_6376:
[----:B-----5:R-:W-:Y:S02]  /*0460*/  IADD3 R57, R76, R57, RZ ;  /* 0x000000394c397210 */ /* 0x020fe40007ffe0ff */
.L_x_6375:
[----:B------:R-:W-:Y:S05]  /*0470*/  BSYNC B1 ;  /* 0x0000000000017941 */ /* 0x000fea0003800000 */
.L_x_6373:
[----:B------:R-:W-:Y:S01]  /*0480*/  IMAD.SHL.U32 R69, R215, 0x40, RZ ;  /* 0x00000040d7457824 */ /* 0x000fe200078e00ff */
[----:B------:R-:W-:Y:S01]  /*0490*/  MOV R2, R214 ;  /* 0x000000d600027202 */ /* 0x000fe20000000f00 */
[----:B------:R-:W-:-:S03]  /*04a0*/  IMAD.MOV.U32 R3, RZ, RZ, 0x0 ;  /* 0x00000000ff037424 */ /* 0x000fc600078e00ff */
[----:B------:R-:W-:-:S13]  /*04b0*/  ISETP.GT.AND P0, PT, R218, R69, PT ;  /* 0x00000045da00720c */ /* 0x000fda0003f04270 */
[----:B------:R-:W-:Y:S05]  /*04c0*/  @!P0 RET.REL.NODEC R2 `(_ZN5flash24flash_fwd_splitkv_kernelI23Flash_fwd_kernel_traitsILi192ELi64ELi64ELi4ELb0ELb0EN7cutlass10bfloat16_tE19Flash_kernel_traitsILi192ELi64ELi64ELi4ES3_EELb0ELb1ELb1ELb0ELb0ELb1ELb0ELb1EEEvNS_16Flash_fwd_paramsE) ;  /* 0xfffffb3002008950 */ /* 0x000fea0003c3ffff */
        /* <DEDUP_REMOVED lines=85> */
.L_x_6380:
[----:B------:R-:W-:Y:S05]  /*0a20*/  BSYNC B0 ;  /* 0x0000000000007941 */ /* 0x000fea0003800000 */
.L_x_6379:
        /* <DEDUP_REMOVED lines=20> */
.L_x_6382:
[----:B------:R-:W-:Y:S05]  /*0b70*/  BSYNC B0 ;  /* 0x0000000000007941 */ /* 0x000fea0003800000 */
.L_x_6381:
        /* <DEDUP_REMOVED lines=20> */
.L_x_6384:
[----:B------:R-:W-:Y:S05]  /*0cc0*/  BSYNC B0 ;  /* 0x0000000000007941 */ /* 0x000fea0003800000 */
.L_x_6383:
        /* <DEDUP_REMOVED lines=19> */
.L_x_6386:
[----:B------:R-:W-:Y:S05]  /*0e00*/  BSYNC B0 ;  /* 0x0000000000007941 */ /* 0x000fea0003800000 */
.L_x_6385:
        /* <DEDUP_REMOVED lines=16> */
[----:B------:R-:W-:Y:S05]  /*0f10*/  @P4 RET.REL.NODEC R214 `(_ZN5flash24flash_fwd_splitkv_kernelI23Flash_fwd_kernel_traitsILi192ELi64ELi64ELi4ELb0ELb0EN7cutlass10bfloat16_tE19Flash_kernel_traitsILi192ELi64ELi64ELi4ES3_EELb0ELb1ELb1ELb0ELb0ELb1ELb0ELb1EEEvNS_16Flash_fwd_paramsE) ;  /* 0xfffff0e0d6004950 */ /* 0x000fea0003c3ffff */
[----:B-1----:R-:W-:Y:S02]  /*0f20*/  MOV R5, 0x7f800000 ;  /* 0x7f80000000057802 */ /* 0x002fe40000000f00 */
[----:B------:R-:W-:-:S03]  /*0f30*/  MOV R215, 0x0 ;  /* 0x0000000000d77802 */ /* 0x000fc60000000f00 */
[----:B------:R1:W-:Y:S01]  /*0f40*/  ST.E [R2.64+0xc0], R5 ;  /* 0x0000c00502007985 */ /* 0x0003e2000c101906 */
[----:B------:R-:W-:Y:S05]  /*0f50*/  RET.REL.NODEC R214 `(_ZN5flash24flash_fwd_splitkv_kernelI23Flash_fwd_kernel_traitsILi192ELi64ELi64ELi4ELb0ELb0EN7cutlass10bfloat16_tE19Flash_kernel_traitsILi192ELi64ELi64ELi4ES3_EELb0ELb1ELb1ELb0ELb0ELb1ELb0ELb1EEEvNS_16Flash_fwd_paramsE) ;  /* 0xfffff0a0d6007950 */ /* 0x000fea0003c3ffff */
.L_x_6378:
        /* <DEDUP_REMOVED lines=105> */
.L_x_6388:
        /* <DEDUP_REMOVED lines=80> */
.L_x_6389:
[----:B-1----:R-:W-:Y:S05]  /*1af0*/  BSYNC B0 ;  /* 0x0000000000007941 */ /* 0x002fea0003800000 */
.L_x_6387:
        /* <DEDUP_REMOVED lines=276> */
.L_x_6484:
        /* <DEDUP_REMOVED lines=19> */
.L_x_6392:
[----:B------:R-:W-:Y:S05]  /*2d70*/  BSYNC B0 ;  /* 0x0000000000007941 */ /* 0x000fea0003800000 */
.L_x_6391:
        /* <DEDUP_REMOVED lines=18> */
.L_x_6394:
[----:B------:R-:W-:Y:S05]  /*2ea0*/  BSYNC B0 ;  /* 0x0000000000007941 */ /* 0x000fea0003800000 */
.L_x_6393:
        /* <DEDUP_REMOVED lines=18> */
.L_x_6396:
[----:B------:R-:W-:Y:S05]  /*2fd0*/  BSYNC B0 ;  /* 0x0000000000007941 */ /* 0x000fea0003800000 */
.L_x_6395:
        /* <DEDUP_REMOVED lines=18> */
.L_x_6398:
[----:B------:R-:W-:Y:S05]  /*3100*/  BSYNC B0 ;  /* 0x0000000000007941 */ /* 0x000fea0003800000 */
.L_x_6397:
        /* <DEDUP_REMOVED lines=65> */
.L_x_6405:
[----:B------:R-:W-:Y:S05]  /*3520*/  BSYNC B0 ;  /* 0x0000000000007941 */ /* 0x000fea0003800000 */
.L_x_6404:
        /* <DEDUP_REMOVED lines=50> */
.L_x_6407:
[----:B------:R-:W-:Y:S05]  /*3850*/  BSYNC B0 ;  /* 0x0000000000007941 */ /* 0x000fea0003800000 */
.L_x_6406:
        /* <DEDUP_REMOVED lines=49> */
.L_x_6403:
[----:B------:R-:W-:Y:S05]  /*3b70*/  BSYNC B1 ;  /* 0x0000000000017941 */ /* 0x000fea0003800000 */
.L_x_6402:
        /* <DEDUP_REMOVED lines=63> */
.L_x_6411:
[----:B------:R-:W-:Y:S05]  /*3f70*/  BSYNC B0 ;  /* 0x0000000000007941 */ /* 0x000fea0003800000 */
.L_x_6410:
        /* <DEDUP_REMOVED lines=53> */
.L_x_6413:
[----:B------:R-:W-:Y:S05]  /*42d0*/  BSYNC B0 ;  /* 0x0000000000007941 */ /* 0x000fea0003800000 */
.L_x_6412:
        /* <DEDUP_REMOVED lines=52> */
.L_x_6409:
[----:B------:R-:W-:Y:S05]  /*4620*/  BSYNC B1 ;  /* 0x0000000000017941 */ /* 0x000fea0003800000 */
.L_x_6408:
        /* <DEDUP_REMOVED lines=63> */
.L_x_6417:
[----:B------:R-:W-:Y:S05]  /*4a20*/  BSYNC B0 ;  /* 0x0000000000007941 */ /* 0x000fea0003800000 */
.L_x_6416:
        /* <DEDUP_REMOVED lines=53> */
.L_x_6419:
[----:B------:R-:W-:Y:S05]  /*4d80*/  BSYNC B0 ;  /* 0x0000000000007941 */ /* 0x000fea0003800000 */
.L_x_6418:
        /* <DEDUP_REMOVED lines=52> */
.L_x_6415:
[----:B------:R-:W-:Y:S05]  /*50d0*/  BSYNC B1 ;  /* 0x0000000000017941 */ /* 0x000fea0003800000 */
.L_x_6414:
        /* <DEDUP_REMOVED lines=65> */
.L_x_6423:
[----:B------:R-:W-:Y:S05]  /*54f0*/  BSYNC B0 ;  /* 0x0000000000007941 */ /* 0x000fea0003800000 */
.L_x_6422:
        /* <DEDUP_REMOVED lines=53> */
.L_x_6425:
[----:B------:R-:W-:Y:S05]  /*5850*/  BSYNC B0 ;  /* 0x0000000000007941 */ /* 0x000fea0003800000 */
.L_x_6424:
        /* <DEDUP_REMOVED lines=52> */
.L_x_6421:
[----:B------:R-:W-:Y:S05]  /*5ba0*/  BSYNC B1 ;  /* 0x0000000000017941 */ /* 0x000fea0003800000 */
.L_x_6420:
[----:B------:R-:W2:Y:S02]  /*5bb0*/  LD.E R3, [R18.64+0xd0] ;  /* 0x0000d00612037980 */ /* 0x000ea4000c101900 */
[----:B--2---:R-:W-:Y:S05]  /*5bc0*/  IMAD.U32 R3, R3, -0x20, RZ ;  /* 0xffffffe003037824 */ /* 0x004fea00078e00ff */
[C---:B------:R-:W-:Y:S02]  /*5bd0*/  LEA R16, P1, R3.reuse, R16, 0x1 ;  /* 0x0000001003107211 */ /* 0x040fe400078208ff */
[C---:B------:R-:W-:Y:S02]  /*5be0*/  LEA R58, P0, R3.reuse, R58, 0x1 ;  /* 0x0000003a033a7211 */ /* 0x040fe400078008ff */
[C---:B------:R-:W-:Y:S02]  /*5bf0*/  LEA.HI.X.SX32 R17, R3.reuse, R17, 0x1, P1 ;  /* 0x0000001103117211 */ /* 0x040fe400008f0eff */
[----:B------:R-:W-:Y:S01]  /*5c00*/  LEA.HI.X.SX32 R59, R3, R59, 0x1, P0 ;  /* 0x0000003b033b7211 */ /* 0x000fe200000f0eff */
[----:B------:R-:W-:-:S05]  /*5c10*/  BRA `(.L_x_6426) ;  /* 0x00004ec000007947 */ /* 0x000fca0003800000 */
.L_x_6401:
        /* <DEDUP_REMOVED lines=89> */
.L_x_6432:
[----:B------:R-:W-:Y:S05]  /*61b0*/  BSYNC B0 ;  /* 0x0000000000007941 */ /* 0x000fea0003800000 */
.L_x_6431:
[----:B-----5:R2:W-:Y:S02]  /*61c0*/  ST.E.128 [R130.64], R48 ;  /* 0x0000003082007985 */ /* 0x0205e4000c101d06 */
.L_x_6430:
[----:B------:R-:W-:Y:S05]  /*61d0*/  BSYNC B1 ;  /* 0x0000000000017941 */ /* 0x000fea0003800000 */
.L_x_6429:
        /* <DEDUP_REMOVED lines=87> */
.L_x_6436:
[----:B------:R-:W-:Y:S05]  /*6750*/  BSYNC B0 ;  /* 0x0000000000007941 */ /* 0x000fea0003800000 */
.L_x_6435:
[----:B-----5:R3:W-:Y:S02]  /*6760*/  ST.E.128 [R130.64+0x80], R48 ;  /* 0x0000803082007985 */ /* 0x0207e4000c101d06 */
.L_x_6434:
[----:B------:R-:W-:Y:S05]  /*6770*/  BSYNC B1 ;  /* 0x0000000000017941 */ /* 0x000fea0003800000 */
.L_x_6433:
        /* <DEDUP_REMOVED lines=86> */
.L_x_6438:
[----:B------:R-:W-:Y:S05]  /*6ce0*/  BSYNC B0 ;  /* 0x0000000000007941 */ /* 0x000fea0003800000 */
.L_x_6437:
[----:B-----5:R3:W-:Y:S02]  /*6cf0*/  ST.E.128 [R130.64+0x100], R48 ;  /* 0x0001003082007985 */ /* 0x0207e4000c101d06 */
.L_x_6428:
[----:B------:R-:W-:Y:S05]  /*6d00*/  BSYNC B2 ;  /* 0x0000000000027941 */ /* 0x000fea0003800000 */
.L_x_6427:
        /* <DEDUP_REMOVED lines=97> */
.L_x_6444:
[----:B------:R-:W-:Y:S05]  /*7320*/  BSYNC B0 ;  /* 0x0000000000007941 */ /* 0x000fea0003800000 */
.L_x_6443:
[C---:B------:R-:W-:Y:S04]  /*7330*/  LEA R2, P0, R208.reuse, R130, 0x1 ;  /* 0x00000082d0027211 */ /* 0x040fe800078008ff */
[----:B------:R-:W-:Y:S05]  /*7340*/  LEA.HI.X R3, R208, R131, R209, 0x1, P0 ;  /* 0x00000083d0037211 */ /* 0x000fea00000f0cd1 */
[----:B-----5:R3:W-:Y:S04]  /*7350*/  ST.E.128 [R2.64], R48 ;  /* 0x0000003002007985 */ /* 0x0207e8000c101d06 */
.L_x_6442:
[----:B------:R-:W-:Y:S05]  /*7360*/  BSYNC B1 ;  /* 0x0000000000017941 */ /* 0x000fea0003800000 */
.L_x_6441:
        /* <DEDUP_REMOVED lines=92> */
.L_x_6448:
[----:B------:R-:W-:Y:S05]  /*7930*/  BSYNC B0 ;  /* 0x0000000000007941 */ /* 0x000fea0003800000 */
.L_x_6447:
[C---:B------:R-:W-:Y:S04]  /*7940*/  LEA R2, P0, R95.reuse, R130, 0x1 ;  /* 0x000000825f027211 */ /* 0x040fe800078008ff */
[----:B------:R-:W-:Y:S05]  /*7950*/  LEA.HI.X R3, R95, R131, R96, 0x1, P0 ;  /* 0x000000835f037211 */ /* 0x000fea00000f0c60 */
[----:B-----5:R3:W-:Y:S04]  /*7960*/  ST.E.128 [R2.64], R48 ;  /* 0x0000003002007985 */ /* 0x0207e8000c101d06 */
.L_x_6446:
[----:B------:R-:W-:Y:S05]  /*7970*/  BSYNC B1 ;  /* 0x0000000000017941 */ /* 0x000fea0003800000 */
.L_x_6445:
        /* <DEDUP_REMOVED lines=91> */
.L_x_6450:
[----:B------:R-:W-:Y:S05]  /*7f30*/  BSYNC B0 ;  /* 0x0000000000007941 */ /* 0x000fea0003800000 */
.L_x_6449:
[C---:B------:R-:W-:Y:S04]  /*7f40*/  LEA R2, P0, R91.reuse, R130, 0x1 ;  /* 0x000000825b027211 */ /* 0x040fe800078008ff */
[----:B------:R-:W-:Y:S05]  /*7f50*/  LEA.HI.X R3, R91, R131, R92, 0x1, P0 ;  /* 0x000000835b037211 */ /* 0x000fea00000f0c5c */
[----:B-----5:R3:W-:Y:S04]  /*7f60*/  ST.E.128 [R2.64], R48 ;  /* 0x0000003002007985 */ /* 0x0207e8000c101d06 */
.L_x_6440:
[----:B------:R-:W-:Y:S05]  /*7f70*/  BSYNC B2 ;  /* 0x0000000000027941 */ /* 0x000fea0003800000 */
.L_x_6439:
        /* <DEDUP_REMOVED lines=97> */
.L_x_6456:
[----:B------:R-:W-:Y:S05]  /*8590*/  BSYNC B0 ;  /* 0x0000000000007941 */ /* 0x000fea0003800000 */
.L_x_6455:
[C---:B------:R-:W-:Y:S04]  /*85a0*/  LEA R2, P0, R97.reuse, R130, 0x1 ;  /* 0x0000008261027211 */ /* 0x040fe800078008ff */
[----:B------:R-:W-:Y:S05]  /*85b0*/  LEA.HI.X R3, R97, R131, R98, 0x1, P0 ;  /* 0x0000008361037211 */ /* 0x000fea00000f0c62 */
[----:B-----5:R3:W-:Y:S04]  /*85c0*/  ST.E.128 [R2.64], R48 ;  /* 0x0000003002007985 */ /* 0x0207e8000c101d06 */
.L_x_6454:
[----:B------:R-:W-:Y:S05]  /*85d0*/  BSYNC B1 ;  /* 0x0000000000017941 */ /* 0x000fea0003800000 */
.L_x_6453:
        /* <DEDUP_REMOVED lines=92> */
.L_x_6460:
[----:B------:R-:W-:Y:S05]  /*8ba0*/  BSYNC B0 ;  /* 0x0000000000007941 */ /* 0x000fea0003800000 */
.L_x_6459:
[C---:B------:R-:W-:Y:S04]  /*8bb0*/  LEA R2, P0, R93.reuse, R130, 0x1 ;  /* 0x000000825d027211 */ /* 0x040fe800078008ff */
[----:B------:R-:W-:Y:S05]  /*8bc0*/  LEA.HI.X R3, R93, R131, R94, 0x1, P0 ;  /* 0x000000835d037211 */ /* 0x000fea00000f0c5e */
[----:B-----5:R3:W-:Y:S04]  /*8bd0*/  ST.E.128 [R2.64], R48 ;  /* 0x0000003002007985 */ /* 0x0207e8000c101d06 */
.L_x_6458:
[----:B------:R-:W-:Y:S05]  /*8be0*/  BSYNC B1 ;  /* 0x0000000000017941 */ /* 0x000fea0003800000 */
.L_x_6457:
        /* <DEDUP_REMOVED lines=91> */
.L_x_6462:
[----:B------:R-:W-:Y:S05]  /*91a0*/  BSYNC B0 ;  /* 0x0000000000007941 */ /* 0x000fea0003800000 */
.L_x_6461:
[C---:B------:R-:W-:Y:S04]  /*91b0*/  LEA R2, P0, R89.reuse, R130, 0x1 ;  /* 0x0000008259027211 */ /* 0x040fe800078008ff */
[----:B------:R-:W-:Y:S05]  /*91c0*/  LEA.HI.X R3, R89, R131, R90, 0x1, P0 ;  /* 0x0000008359037211 */ /* 0x000fea00000f0c5a */
[----:B-----5:R3:W-:Y:S04]  /*91d0*/  ST.E.128 [R2.64], R48 ;  /* 0x0000003002007985 */ /* 0x0207e8000c101d06 */
.L_x_6452:
[----:B------:R-:W-:Y:S05]  /*91e0*/  BSYNC B2 ;  /* 0x0000000000027941 */ /* 0x000fea0003800000 */
.L_x_6451:
        /* <DEDUP_REMOVED lines=98> */
.L_x_6468:
[----:B------:R-:W-:Y:S05]  /*9810*/  BSYNC B0 ;  /* 0x0000000000007941 */ /* 0x000fea0003800000 */
.L_x_6467:
[----:B------:R-:W-:Y:S02]  /*9820*/  IMAD R0, R65, 0x60, RZ ;  /* 0x0000006041007824 */ /* 0x000fe400078e02ff */
[----:B------:R-:W-:Y:S05]  /*9830*/  IMAD.WIDE.U32 R2, R64, 0x60, R130 ;  /* 0x0000006040027825 */ /* 0x000fea00078e0082 */
[----:B------:R-:W-:Y:S05]  /*9840*/  IADD3 R3, R3, R0, RZ ;  /* 0x0000000003037210 */ /* 0x000fea0007ffe0ff */
[----:B-----5:R3:W-:Y:S02]  /*9850*/  ST.E.128 [R2.64], R48 ;  /* 0x0000003002007985 */ /* 0x0207e4000c101d06 */
.L_x_6466:
[----:B------:R-:W-:Y:S05]  /*9860*/  BSYNC B1 ;  /* 0x0000000000017941 */ /* 0x000fea0003800000 */
.L_x_6465:
        /* <DEDUP_REMOVED lines=92> */
.L_x_6472:
[----:B------:R-:W-:Y:S05]  /*9e30*/  BSYNC B0 ;  /* 0x0000000000007941 */ /* 0x000fea0003800000 */
.L_x_6471:
[C---:B------:R-:W-:Y:S04]  /*9e40*/  LEA R2, P0, R88.reuse, R130, 0x1 ;  /* 0x0000008258027211 */ /* 0x040fe800078008ff */
[----:B------:R-:W-:Y:S05]  /*9e50*/  LEA.HI.X R3, R88, R131, R87, 0x1, P0 ;  /* 0x0000008358037211 */ /* 0x000fea00000f0c57 */
[----:B-----5:R3:W-:Y:S04]  /*9e60*/  ST.E.128 [R2.64], R48 ;  /* 0x0000003002007985 */ /* 0x0207e8000c101d06 */
.L_x_6470:
[----:B------:R-:W-:Y:S05]  /*9e70*/  BSYNC B1 ;  /* 0x0000000000017941 */ /* 0x000fea0003800000 */
.L_x_6469:
        /* <DEDUP_REMOVED lines=91> */
.L_x_6474:
[----:B------:R-:W-:Y:S05]  /*a430*/  BSYNC B0 ;  /* 0x0000000000007941 */ /* 0x000fea0003800000 */
.L_x_6473:
[C---:B------:R-:W-:Y:S04]  /*a440*/  LEA R2, P0, R86.reuse, R130, 0x1 ;  /* 0x0000008256027211 */ /* 0x040fe800078008ff */
[----:B------:R-:W-:Y:S05]  /*a450*/  LEA.HI.X R3, R86, R131, R85, 0x1, P0 ;  /* 0x0000008356037211 */ /* 0x000fea00000f0c55 */
[----:B-----5:R3:W-:Y:S04]  /*a460*/  ST.E.128 [R2.64], R48 ;  /* 0x0000003002007985 */ /* 0x0207e8000c101d06 */
.L_x_6464:
[----:B------:R-:W-:Y:S05]  /*a470*/  BSYNC B2 ;  /* 0x0000000000027941 */ /* 0x000fea0003800000 */
.L_x_6463:
[----:B---3--:R-:W3:Y:S02]  /*a480*/  LD.E R3, [R18.64+0xd0] ;  /* 0x0000d00612037980 */ /* 0x008ee4000c101900 */
[----:B---3--:R-:W-:Y:S05]  /*a490*/  IMAD.U32 R3, R3, -0x20, RZ ;  /* 0xffffffe003037824 */ /* 0x008fea00078e00ff */
[C---:B------:R-:W-:Y:S02]  /*a4a0*/  LEA R128, P1, R3.reuse, R128, 0x1 ;  /* 0x0000008003807211 */ /* 0x040fe400078208ff */
[C---:B------:R-:W-:Y:S02]  /*a4b0*/  LEA R126, P0, R3.reuse, R126, 0x1 ;  /* 0x0000007e037e7211 */ /* 0x040fe400078008ff */
[C---:B------:R-:W-:Y:S02]  /*a4c0*/  LEA.HI.X.SX32 R129, R3.reuse, R129, 0x1, P1 ;  /* 0x0000008103817211 */ /* 0x040fe400008f0eff */
[----:B------:R-:W-:Y:S01]  /*a4d0*/  LEA.HI.X.SX32 R127, R3, R127, 0x1, P0 ;  /* 0x0000007f037f7211 */ /* 0x000fe200000f0eff */
[----:B------:R-:W-:-:S05]  /*a4e0*/  BRA `(.L_x_6426) ;  /* 0x000005f000007947 */ /* 0x000fca0003800000 */
.L_x_6400:
        /* <DEDUP_REMOVED lines=11> */
.L_x_6476:
[----:B------:R-:W-:Y:S05]  /*a5a0*/  BSYNC B0 ;  /* 0x0000000000007941 */ /* 0x000fea0003800000 */
.L_x_6475:
        /* <DEDUP_REMOVED lines=27> */
.L_x_6478:
[----:B------:R-:W-:Y:S05]  /*a760*/  BSYNC B0 ;  /* 0x0000000000007941 */ /* 0x000fea0003800000 */
.L_x_6477:
        /* <DEDUP_REMOVED lines=27> */
.L_x_6480:
[----:B------:R-:W-:Y:S05]  /*a920*/  BSYNC B0 ;  /* 0x0000000000007941 */ /* 0x000fea0003800000 */
.L_x_6479:
        /* <DEDUP_REMOVED lines=27> */
.L_x_6426:
[----:B------:R-:W-:Y:S05]  /*aae0*/  BSYNC B3 ;  /* 0x0000000000037941 */ /* 0x000fea0003800000 */
.L_x_6399:
        /* <DEDUP_REMOVED lines=89> */
.L_x_6482:
        /* <DEDUP_REMOVED lines=8> */
.L_x_6483:
[----:B------:R-:W-:Y:S05]  /*b100*/  BSYNC B0 ;  /* 0x0000000000007941 */ /* 0x000fea0003800000 */
.L_x_6481:
[----:B------:R-:W-:Y:S04]  /*b110*/  IADD3 R11, R11, -0x1, RZ ;  /* 0xffffffff0b0b7810 */ /* 0x000fe80007ffe0ff */
[----:B------:R-:W-:Y:S11]  /*b120*/  ISETP.GT.AND P0, PT, R11, R100, PT ;  /* 0x000000640b00720c */ /* 0x000ff60003f04270 */
[----:B------:R-:W-:Y:S02]  /*b130*/  @!UPT UIADD3 URZ, URZ, URZ, URZ ;  /* 0x0000003f3f3ff290 */ /* 0x000fe4000fffe03f */
[----:B------:R-:W-:-:S05]  /*b140*/  @P0 BRA `(.L_x_6484) ;  /* 0xffff7af000000947 */ /* 0x000fca000383ffff */
.L_x_6390:
        /* <DEDUP_REMOVED lines=108> */
.L_x_6493:
[----:B------:R-:W-:Y:S05]  /*b810*/  BSYNC B0 ;  /* 0x0000000000007941 */ /* 0x000fea0003800000 */
.L_x_6492:
[----:B-----5:R3:W-:Y:S02]  /*b820*/  STS.128 [R219], R20 ;  /* 0x00000014db007388 */ /* 0x0207e40000000c00 */
.L_x_6491:
[----:B------:R-:W-:Y:S05]  /*b830*/  BSYNC B1 ;  /* 0x0000000000017941 */ /* 0x000fea0003800000 */
.L_x_6490:
        /* <DEDUP_REMOVED lines=47> */
.L_x_6497:
[----:B------:R-:W-:Y:S05]  /*bb30*/  BSYNC B0 ;  /* 0x0000000000007941 */ /* 0x000fea0003800000 */
.L_x_6496:
[----:B-----5:R1:W-:Y:S02]  /*bb40*/  STS.128 [R219+0x2000], R20 ;  /* 0x00200014db007388 */ /* 0x0203e40000000c00 */
.L_x_6495:
[----:B------:R-:W-:Y:S05]  /*bb50*/  BSYNC B1 ;  /* 0x0000000000017941 */ /* 0x000fea0003800000 */
.L_x_6494:
        /* <DEDUP_REMOVED lines=46> */
.L_x_6499:
[----:B------:R-:W-:Y:S05]  /*be40*/  BSYNC B0 ;  /* 0x0000000000007941 */ /* 0x000fea0003800000 */
.L_x_6498:
[----:B-----5:R3:W-:Y:S02]  /*be50*/  STS.128 [R219+0x4000], R20 ;  /* 0x00400014db007388 */ /* 0x0207e40000000c00 */
.L_x_6489:
[----:B------:R-:W-:Y:S05]  /*be60*/  BSYNC B2 ;  /* 0x0000000000027941 */ /* 0x000fea0003800000 */
.L_x_6488:
        /* <DEDUP_REMOVED lines=61> */
.L_x_6505:
[----:B------:R-:W-:Y:S05]  /*c240*/  BSYNC B0 ;  /* 0x0000000000007941 */ /* 0x000fea0003800000 */
.L_x_6504:
[----:B-----5:R3:W-:Y:S02]  /*c250*/  STS.128 [R219+0x800], R20 ;  /* 0x00080014db007388 */ /* 0x0207e40000000c00 */
.L_x_6503:
[----:B------:R-:W-:Y:S05]  /*c260*/  BSYNC B1 ;  /* 0x0000000000017941 */ /* 0x000fea0003800000 */
.L_x_6502:
        /* <DEDUP_REMOVED lines=48> */
.L_x_6509:
[----:B------:R-:W-:Y:S05]  /*c570*/  BSYNC B0 ;  /* 0x0000000000007941 */ /* 0x000fea0003800000 */
.L_x_6508:
[----:B-----5:R3:W-:Y:S02]  /*c580*/  STS.128 [R219+0x2800], R20 ;  /* 0x00280014db007388 */ /* 0x0207e40000000c00 */
.L_x_6507:
[----:B------:R-:W-:Y:S05]  /*c590*/  BSYNC B1 ;  /* 0x0000000000017941 */ /* 0x000fea0003800000 */
.L_x_6506:
        /* <DEDUP_REMOVED lines=45> */
.L_x_6511:
[----:B------:R-:W-:Y:S05]  /*c870*/  BSYNC B0 ;  /* 0x0000000000007941 */ /* 0x000fea0003800000 */
.L_x_6510:
[----:B-----5:R1:W-:Y:S02]  /*c880*/  STS.128 [R219+0x4800], R44 ;  /* 0x0048002cdb007388 */ /* 0x0203e40000000c00 */
.L_x_6501:
[----:B------:R-:W-:Y:S05]  /*c890*/  BSYNC B2 ;  /* 0x0000000000027941 */ /* 0x000fea0003800000 */
.L_x_6500:
        /* <DEDUP_REMOVED lines=61> */
.L_x_6517:
[----:B------:R-:W-:Y:S05]  /*cc70*/  BSYNC B0 ;  /* 0x0000000000007941 */ /* 0x000fea0003800000 */
.L_x_6516:
[----:B-----5:R1:W-:Y:S02]  /*cc80*/  STS.128 [R219+0x1000], R20 ;  /* 0x00100014db007388 */ /* 0x0203e40000000c00 */
.L_x_6515:
[----:B------:R-:W-:Y:S05]  /*cc90*/  BSYNC B1 ;  /* 0x0000000000017941 */ /* 0x000fea0003800000 */
.L_x_6514:
        /* <DEDUP_REMOVED lines=47> */
.L_x_6521:
[----:B------:R-:W-:Y:S05]  /*cf90*/  BSYNC B0 ;  /* 0x0000000000007941 */ /* 0x000fea0003800000 */
.L_x_6520:
[----:B-----5:R3:W-:Y:S02]  /*cfa0*/  STS.128 [R219+0x3000], R20 ;  /* 0x00300014db007388 */ /* 0x0207e40000000c00 */
.L_x_6519:
[----:B------:R-:W-:Y:S05]  /*cfb0*/  BSYNC B1 ;  /* 0x0000000000017941 */ /* 0x000fea0003800000 */
.L_x_6518:
        /* <DEDUP_REMOVED lines=46> */
.L_x_6523:
[----:B------:R-:W-:Y:S05]  /*d2a0*/  BSYNC B0 ;  /* 0x0000000000007941 */ /* 0x000fea0003800000 */
.L_x_6522:
[----:B-----5:R3:W-:Y:S02]  /*d2b0*/  STS.128 [R219+0x5000], R20 ;  /* 0x00500014db007388 */ /* 0x0207e40000000c00 */
.L_x_6513:
[----:B------:R-:W-:Y:S05]  /*d2c0*/  BSYNC B2 ;  /* 0x0000000000027941 */ /* 0x000fea0003800000 */
.L_x_6512:
        /* <DEDUP_REMOVED lines=59> */
.L_x_6528:
[----:B------:R-:W-:Y:S05]  /*d680*/  BSYNC B0 ;  /* 0x0000000000007941 */ /* 0x000fea0003800000 */
.L_x_6527:
[----:B-----5:R3:W-:Y:S02]  /*d690*/  STS.128 [R219+0x1800], R20 ;  /* 0x00180014db007388 */ /* 0x0207e40000000c00 */
.L_x_6526:
[----:B------:R-:W-:Y:S05]  /*d6a0*/  BSYNC B1 ;  /* 0x0000000000017941 */ /* 0x000fea0003800000 */
.L_x_6525:
        /* <DEDUP_REMOVED lines=47> */
.L_x_6532:
[----:B------:R-:W-:Y:S05]  /*d9a0*/  BSYNC B0 ;  /* 0x0000000000007941 */ /* 0x000fea0003800000 */
.L_x_6531:
[----:B-----5:R3:W-:Y:S02]  /*d9b0*/  STS.128 [R219+0x3800], R20 ;  /* 0x00380014db007388 */ /* 0x0207e40000000c00 */
.L_x_6530:
[----:B------:R-:W-:Y:S05]  /*d9c0*/  BSYNC B1 ;  /* 0x0000000000017941 */ /* 0x000fea0003800000 */
.L_x_6529:
        /* <DEDUP_REMOVED lines=45> */
.L_x_6534:
[----:B------:R-:W-:Y:S05]  /*dca0*/  BSYNC B0 ;  /* 0x0000000000007941 */ /* 0x000fea0003800000 */
.L_x_6533:
[----:B-----5:R1:W-:Y:S01]  /*dcb0*/  STS.128 [R219+0x5800], R40 ;  /* 0x00580028db007388 */ /* 0x0203e20000000c00 */
[----:B------:R-:W-:Y:S05]  /*dcc0*/  BRA `(.L_x_6524) ;  /* 0x00004dc000007947 */ /* 0x000fea0003800000 */
.L_x_6487:
        /* <DEDUP_REMOVED lines=89> */
.L_x_6540:
[----:B------:R-:W-:Y:S05]  /*e260*/  BSYNC B0 ;  /* 0x0000000000007941 */ /* 0x000fea0003800000 */
.L_x_6539:
[----:B-----5:R3:W-:Y:S02]  /*e270*/  STS.128 [R219], R32 ;  /* 0x00000020db007388 */ /* 0x0207e40000000c00 */
.L_x_6538:
[----:B------:R-:W-:Y:S05]  /*e280*/  BSYNC B1 ;  /* 0x0000000000017941 */ /* 0x000fea0003800000 */
.L_x_6537:
        /* <DEDUP_REMOVED lines=87> */
.L_x_6544:
[----:B------:R-:W-:Y:S05]  /*e800*/  BSYNC B0 ;  /* 0x0000000000007941 */ /* 0x000fea0003800000 */
.L_x_6543:
[----:B-----5:R1:W-:Y:S02]  /*e810*/  STS.128 [R219+0x2000], R32 ;  /* 0x00200020db007388 */ /* 0x0203e40000000c00 */
.L_x_6542:
[----:B------:R-:W-:Y:S05]  /*e820*/  BSYNC B1 ;  /* 0x0000000000017941 */ /* 0x000fea0003800000 */
.L_x_6541:
        /* <DEDUP_REMOVED lines=86> */
.L_x_6546:
[----:B------:R-:W-:Y:S05]  /*ed90*/  BSYNC B0 ;  /* 0x0000000000007941 */ /* 0x000fea0003800000 */
.L_x_6545:
[----:B-----5:R3:W-:Y:S02]  /*eda0*/  STS.128 [R219+0x4000], R32 ;  /* 0x00400020db007388 */ /* 0x0207e40000000c00 */
.L_x_6536:
[----:B------:R-:W-:Y:S05]  /*edb0*/  BSYNC B2 ;  /* 0x0000000000027941 */ /* 0x000fea0003800000 */
.L_x_6535:
        /* <DEDUP_REMOVED lines=94> */
.L_x_6552:
[----:B------:R-:W-:Y:S05]  /*f3a0*/  BSYNC B0 ;  /* 0x0000000000007941 */ /* 0x000fea0003800000 */
.L_x_6551:
[----:B-----5:R3:W-:Y:S02]  /*f3b0*/  STS.128 [R219+0x800], R32 ;  /* 0x00080020db007388 */ /* 0x0207e40000000c00 */
.L_x_6550:
[----:B------:R-:W-:Y:S05]  /*f3c0*/  BSYNC B1 ;  /* 0x0000000000017941 */ /* 0x000fea0003800000 */
.L_x_6549:
        /* <DEDUP_REMOVED lines=90> */
.L_x_6556:
[----:B------:R-:W-:Y:S05]  /*f970*/  BSYNC B0 ;  /* 0x0000000000007941 */ /* 0x000fea0003800000 */
.L_x_6555:
[----:B-----5:R3:W-:Y:S02]  /*f980*/  STS.128 [R219+0x2800], R32 ;  /* 0x00280020db007388 */ /* 0x0207e40000000c00 */
.L_x_6554:
[----:B------:R-:W-:Y:S05]  /*f990*/  BSYNC B1 ;  /* 0x0000000000017941 */ /* 0x000fea0003800000 */
.L_x_6553:
        /* <DEDUP_REMOVED lines=90> */
.L_x_6558:
[----:B------:R-:W-:Y:S05]  /*ff40*/  BSYNC B0 ;  /* 0x0000000000007941 */ /* 0x000fea0003800000 */
.L_x_6557:
[----:B-----5:R1:W-:Y:S02]  /*ff50*/  STS.128 [R219+0x4800], R20 ;  /* 0x00480014db007388 */ /* 0x0203e40000000c00 */
.L_x_6548:
[----:B------:R-:W-:Y:S05]  /*ff60*/  BSYNC B2 ;  /* 0x0000000000027941 */ /* 0x000fea0003800000 */
.L_x_6547:
        /* <DEDUP_REMOVED lines=95> */
.L_x_6564:
[----:B------:R-:W-:Y:S05]  /*10560*/  BSYNC B0 ;  /* 0x0000000000007941 */ /* 0x000fea0003800000 */
.L_x_6563:
[----:B-----5:R3:W-:Y:S02]  /*10570*/  STS.128 [R219+0x1000], R32 ;  /* 0x00100020db007388 */ /* 0x0207e40000000c00 */
.L_x_6562:
[----:B------:R-:W-:Y:S05]  /*10580*/  BSYNC B1 ;  /* 0x0000000000017941 */ /* 0x000fea0003800000 */
.L_x_6561:
        /* <DEDUP_REMOVED lines=90> */
.L_x_6568:
[----:B------:R-:W-:Y:S05]  /*10b30*/  BSYNC B0 ;  /* 0x0000000000007941 */ /* 0x000fea0003800000 */
.L_x_6567:
[----:B-----5:R3:W-:Y:S02]  /*10b40*/  STS.128 [R219+0x3000], R32 ;  /* 0x00300020db007388 */ /* 0x0207e40000000c00 */
.L_x_6566:
[----:B------:R-:W-:Y:S05]  /*10b50*/  BSYNC B1 ;  /* 0x0000000000017941 */ /* 0x000fea0003800000 */
.L_x_6565:
        /* <DEDUP_REMOVED lines=89> */
.L_x_6570:
[----:B------:R-:W-:Y:S05]  /*110f0*/  BSYNC B0 ;  /* 0x0000000000007941 */ /* 0x000fea0003800000 */
.L_x_6569:
[----:B-----5:R3:W-:Y:S02]  /*11100*/  STS.128 [R219+0x5000], R32 ;  /* 0x00500020db007388 */ /* 0x0207e40000000c00 */
.L_x_6560:
[----:B------:R-:W-:Y:S05]  /*11110*/  BSYNC B2 ;  /* 0x0000000000027941 */ /* 0x000fea0003800000 */
.L_x_6559:
        /* <DEDUP_REMOVED lines=94> */
.L_x_6574:
[----:B------:R-:W-:Y:S05]  /*11700*/  BSYNC B0 ;  /* 0x0000000000007941 */ /* 0x000fea0003800000 */
.L_x_6573:
[----:B-----5:R1:W-:Y:S02]  /*11710*/  STS.128 [R219+0x1800], R20 ;  /* 0x00180014db007388 */ /* 0x0203e40000000c00 */
.L_x_6572:
[----:B------:R-:W-:Y:S05]  /*11720*/  BSYNC B1 ;  /* 0x0000000000017941 */ /* 0x000fea0003800000 */
.L_x_6571:
        /* <DEDUP_REMOVED lines=92> */
.L_x_6578:
[----:B------:R-:W-:Y:S05]  /*11cf0*/  BSYNC B0 ;  /* 0x0000000000007941 */ /* 0x000fea0003800000 */
.L_x_6577:
[----:B-----5:R1:W-:Y:S02]  /*11d00*/  STS.128 [R219+0x3800], R20 ;  /* 0x00380014db007388 */ /* 0x0203e40000000c00 */
.L_x_6576:
[----:B------:R-:W-:Y:S05]  /*11d10*/  BSYNC B1 ;  /* 0x0000000000017941 */ /* 0x000fea0003800000 */
.L_x_6575:
        /* <DEDUP_REMOVED lines=92> */
.L_x_6580:
[----:B------:R-:W-:Y:S05]  /*122e0*/  BSYNC B0 ;  /* 0x0000000000007941 */ /* 0x000fea0003800000 */
.L_x_6579:
[----:B-----5:R1:W-:Y:S01]  /*122f0*/  STS.128 [R219+0x5800], R20 ;  /* 0x00580014db007388 */ /* 0x0203e20000000c00 */
[----:B------:R-:W-:Y:S05]  /*12300*/  BRA `(.L_x_6524) ;  /* 0x0000078000007947 */ /* 0x000fea0003800000 */
.L_x_6486:
        /* <DEDUP_REMOVED lines=29> */
.L_x_6582:
[----:B------:R-:W-:Y:S05]  /*124e0*/  BSYNC B0 ;  /* 0x0000000000007941 */ /* 0x000fea0003800000 */
.L_x_6581:
        /* <DEDUP_REMOVED lines=29> */
.L_x_6584:
[----:B------:R-:W-:Y:S05]  /*126c0*/  BSYNC B0 ;  /* 0x0000000000007941 */ /* 0x000fea0003800000 */
.L_x_6583:
        /* <DEDUP_REMOVED lines=29> */
.L_x_6586:
[----:B------:R-:W-:Y:S05]  /*128a0*/  BSYNC B0 ;  /* 0x0000000000007941 */ /* 0x000fea0003800000 */
.L_x_6585:
        /* <DEDUP_REMOVED lines=30> */
.L_x_6524:
[----:B------:R-:W-:Y:S05]  /*12a90*/  BSYNC B3 ;  /* 0x0000000000037941 */ /* 0x000fea0003800000 */
.L_x_6485:
        /* <DEDUP_REMOVED lines=32> */
.L_x_6589:
[----:B------:R2:W-:Y:S02]  /*12ca0*/  STS.128 [R219+0xa000], RZ ;  /* 0x00a000ffdb007388 */ /* 0x0005e40000000c00 */
.L_x_6588:
[----:B------:R-:W-:Y:S05]  /*12cb0*/  BSYNC B0 ;  /* 0x0000000000007941 */ /* 0x000fea0003800000 */
.L_x_6587:
        /* <DEDUP_REMOVED lines=31> */
.L_x_6592:
[----:B------:R1:W-:Y:S02]  /*12eb0*/  STS.128 [R219+0xa800], RZ ;  /* 0x00a800ffdb007388 */ /* 0x0003e40000000c00 */
.L_x_6591:
[----:B------:R-:W-:Y:S05]  /*12ec0*/  BSYNC B0 ;  /* 0x0000000000007941 */ /* 0x000fea0003800000 */
.L_x_6590:
        /* <DEDUP_REMOVED lines=33> */
.L_x_6595:
[----:B------:R1:W-:Y:S02]  /*130e0*/  STS.128 [R219+0xb000], RZ ;  /* 0x00b000ffdb007388 */ /* 0x0003e40000000c00 */
.L_x_6594:
[----:B------:R-:W-:Y:S05]  /*130f0*/  BSYNC B0 ;  /* 0x0000000000007941 */ /* 0x000fea0003800000 */
.L_x_6593:
        /* <DEDUP_REMOVED lines=35> */
.L_x_6597:
[----:B------:R-:W-:Y:S05]  /*13330*/  BSYNC B0 ;  /* 0x0000000000007941 */ /* 0x000fea0003800000 */
.L_x_6596:
        /* <DEDUP_REMOVED lines=50> */
.L_x_6600:
[----:B------:R2:W-:Y:S02]  /*13660*/  STS.128 [R219+0x10000], RZ ;  /* 0x010000ffdb007388 */ /* 0x0005e40000000c00 */
.L_x_6599:
[----:B-1----:R-:W-:Y:S05]  /*13670*/  BSYNC B0 ;  /* 0x0000000000007941 */ /* 0x002fea0003800000 */
.L_x_6598:
        /* <DEDUP_REMOVED lines=32> */
.L_x_6603:
[----:B------:R4:W-:Y:S02]  /*13880*/  STS.128 [R219+0x10800], RZ ;  /* 0x010800ffdb007388 */ /* 0x0009e40000000c00 */
.L_x_6602:
[----:B------:R-:W-:Y:S05]  /*13890*/  BSYNC B0 ;  /* 0x0000000000007941 */ /* 0x000fea0003800000 */
.L_x_6601:
        /* <DEDUP_REMOVED lines=34> */
.L_x_6606:
[----:B------:R1:W-:Y:S02]  /*13ac0*/  STS.128 [R219+0x11000], RZ ;  /* 0x011000ffdb007388 */ /* 0x0003e40000000c00 */
.L_x_6605:
[----:B------:R-:W-:Y:S05]  /*13ad0*/  BSYNC B0 ;  /* 0x0000000000007941 */ /* 0x000fea0003800000 */
.L_x_6604:
        /* <DEDUP_REMOVED lines=35> */
.L_x_6609:
[----:B------:R1:W-:Y:S02]  /*13d10*/  STS.128 [R219+0x11800], RZ ;  /* 0x011800ffdb007388 */ /* 0x0003e40000000c00 */
.L_x_6608:
[----:B------:R-:W-:Y:S05]  /*13d20*/  BSYNC B0 ;  /* 0x0000000000007941 */ /* 0x000fea0003800000 */
.L_x_6607:
        /* <DEDUP_REMOVED lines=17> */
[----:B-1-3--:R-:W-:Y:S03]  /*13e40*/  LDSM.16.M88.4 R4, [R197] ;  /* 0x00000000c504783b */ /* 0x00afe60000000200 */
        /* <DEDUP_REMOVED lines=12> */
[----:B------:R-:W4:Y:S04]  /*13f10*/  LDSM.16.M88.4 R48, [R198+0x1000] ;  /* 0x00100000c630783b */ /* 0x000f280000000200 */
[----:B------:R-:W4:Y:S04]  /*13f20*/  LDSM.16.M88.4 R24, [R195+0x6000] ;  /* 0x00600000c318783b */ /* 0x000f280000000200 */
[----:B------:R-:W4:Y:S01]  /*13f30*/  LDSM.16.M88.4 R40, [R198+0x1800] ;  /* 0x00180000c628783b */ /* 0x000f220000000200 */
[----:B------:R-:W-:-:S03]  /*13f40*/  LEA R196, R54, R199, 0x1 ;  /* 0x000000c736c47211 */ /* 0x000fc600078e08ff */
[----:B------:R-:W-:Y:S01]  /*13f50*/  LDSM.16.M88.4 R88, [R198+0x2000] ;  /* 0x00200000c658783b */ /* 0x000fe20000000200 */
[C---:B-1---5:R-:W-:Y:S03]  /*13f60*/  HMMA.16816.F32.BF16 R20, R64.reuse, R12, RZ ;  /* 0x0000000c4014723c */ /* 0x062fe600000418ff */
[----:B------:R-:W-:Y:S05]  /*13f70*/  LDSM.16.M88.4 R96, [R200+0xa800] ;  /* 0x00a80000c860783b */ /* 0x000fea0000000200 */
[C---:B---3--:R-:W-:Y:S08]  /*13f80*/  HMMA.16816.F32.BF16 R32, R64.reuse, R44, RZ ;  /* 0x0000002c4020723c */ /* 0x048ff000000418ff */
        /* <DEDUP_REMOVED lines=16> */
[----:B------:R-:W3:Y:S07]  /*14090*/  LDSM.16.M88.4 R8, [R195+0x7000] ;  /* 0x00700000c308783b */ /* 0x000eee0000000200 */
[C---:B------:R-:W-:Y:S08]  /*140a0*/  HMMA.16816.F32.BF16 R80, R36.reuse, R48, R80 ;  /* 0x000000302450723c */ /* 0x040ff00000041850 */
[----:B------:R-:W-:Y:S01]  /*140b0*/  HMMA.16816.F32.BF16 R76, R36, R50, R76 ;  /* 0x00000032244c723c */ /* 0x000fe2000004184c */
[----:B------:R-:W4:Y:S07]  /*140c0*/  LDSM.16.M88.4 R48, [R195+0x7800] ;  /* 0x00780000c330783b */ /* 0x000f2e0000000200 */
[C---:B------:R-:W-:Y:S08]  /*140d0*/  HMMA.16816.F32.BF16 R20, R4.reuse, R24, R20 ;  /* 0x000000180414723c */ /* 0x040ff00000041814 */
[----:B------:R-:W-:Y:S01]  /*140e0*/  HMMA.16816.F32.BF16 R12, R4, R26, R12 ;  /* 0x0000001a040c723c */ /* 0x000fe2000004180c */
        /* <DEDUP_REMOVED lines=40> */
[----:B-1----:R-:W-:Y:S08]  /*14370*/  HMMA.16816.F32.BF16 R20, R4, R8, R20 ;  /* 0x000000080414723c */ /* 0x002ff00000041814 */
[C---:B---3--:R-:W-:Y:S08]  /*14380*/  HMMA.16816.F32.BF16 R32, R40.reuse, R28, R32 ;  /* 0x0000001c2820723c */ /* 0x048ff00000041820 */
[----:B------:R-:W-:Y:S01]  /*14390*/  HMMA.16816.F32.BF16 R44, R40, R30, R44 ;  /* 0x0000001e282c723c */ /* 0x000fe2000004182c */
[----:B------:R-:W1:Y:S07]  /*143a0*/  LDSM.16.M88.4 R28, [R195+0x8800] ;  /* 0x00880000c31c783b */ /* 0x000e6e0000000200 */
[----:B------:R-:W-:Y:S01]  /*143b0*/  HMMA.16816.F32.BF16 R12, R4, R10, R12 ;  /* 0x0000000a040c723c */ /* 0x000fe2000004180c */
[----:B------:R-:W-:Y:S07]  /*143c0*/  LDSM.16.M88.4 R8, [R195+0x9800] ;  /* 0x00980000c308783b */ /* 0x000fee0000000200 */
[C---:B------:R-:W-:Y:S08]  /*143d0*/  HMMA.16816.F32.BF16 R72, R36.reuse, R60, R72 ;  /* 0x0000003c2448723c */ /* 0x040ff00000041848 */
[----:B------:R-:W-:Y:S01]  /*143e0*/  HMMA.16816.F32.BF16 R64, R36, R62, R64 ;  /* 0x0000003e2440723c */ /* 0x000fe20000041840 */
[----:B------:R-:W-:Y:S04]  /*143f0*/  LDSM.16.M88.4 R60, [R201+0x4000] ;  /* 0x00400000c93c783b */ /* 0x000fe80000000200 */
[----:B------:R-:W3:Y:S03]  /*14400*/  LDSM.16.M88.4 R36, [R200+0xa000] ;  /* 0x00a00000c824783b */ /* 0x000ee60000000200 */
        /* <DEDUP_REMOVED lines=10> */
[----:B-1----:R-:W-:Y:S08]  /*144b0*/  HMMA.16816.F32.BF16 R32, R4, R28, R32 ;  /* 0x0000001c0420723c */ /* 0x002ff00000041820 */
[C---:B---3--:R-:W-:Y:S08]  /*144c0*/  HMMA.16816.F32.BF16 R20, R60.reuse, R36, R20 ;  /* 0x000000243c14723c */ /* 0x048ff00000041814 */
[----:B------:R-:W-:Y:S01]  /*144d0*/  HMMA.16816.F32.BF16 R12, R60, R38, R12 ;  /* 0x000000263c0c723c */ /* 0x000fe2000004180c */
[----:B------:R-:W-:Y:S07]  /*144e0*/  LDSM.16.M88.4 R36, [R198+0x4800] ;  /* 0x00480000c624783b */ /* 0x000fee0000000200 */
[C---:B------:R-:W-:Y:S01]  /*144f0*/  HMMA.16816.F32.BF16 R44, R4.reuse, R30, R44 ;  /* 0x0000001e042c723c */ /* 0x040fe2000004182c */
[----:B------:R-:W-:Y:S07]  /*14500*/  LDSM.16.M88.4 R28, [R197+0x4000] ;  /* 0x00400000c51c783b */ /* 0x000fee0000000200 */
[C---:B--2---:R-:W-:Y:S08]  /*14510*/  HMMA.16816.F32.BF16 R80, R4.reuse, R24, R80 ;  /* 0x000000180450723c */ /* 0x044ff00000041850 */
[----:B------:R-:W-:Y:S01]  /*14520*/  HMMA.16816.F32.BF16 R76, R4, R26, R76 ;  /* 0x0000001a044c723c */ /* 0x000fe2000004184c */
[----:B------:R-:W1:Y:S07]  /*14530*/  LDSM.16.M88.4 R24, [R195+0xa000] ;  /* 0x00a00000c318783b */ /* 0x000e6e0000000200 */
[----:B------:R-:W-:Y:S08]  /*14540*/  HMMA.16816.F32.BF16 R32, R92, R100, R32 ;  /* 0x000000645c20723c */ /* 0x000ff00000041820 */
[C---:B----4-:R-:W-:Y:S08]  /*14550*/  HMMA.16816.F32.BF16 R20, R40.reuse, R48, R20 ;  /* 0x000000302814723c */ /* 0x050ff00000041814 */
[----:B------:R-:W-:Y:S01]  /*14560*/  HMMA.16816.F32.BF16 R12, R40, R50, R12 ;  /* 0x00000032280c723c */ /* 0x000fe2000004180c */
[----:B------:R-:W2:Y:S07]  /*14570*/  LDSM.16.M88.4 R48, [R200+0xb000] ;  /* 0x00b00000c830783b */ /* 0x000eae0000000200 */
[C---:B------:R-:W-:Y:S08]  /*14580*/  HMMA.16816.F32.BF16 R72, R4.reuse, R8, R72 ;  /* 0x000000080448723c */ /* 0x040ff00000041848 */
[----:B------:R-:W-:Y:S01]  /*14590*/  HMMA.16816.F32.BF16 R64, R4, R10, R64 ;  /* 0x0000000a0440723c */ /* 0x000fe20000041840 */
[----:B------:R-:W-:Y:S04]  /*145a0*/  LDSM.16.M88.4 R8, [R196+0x4000] ;  /* 0x00400000c408783b */ /* 0x000fe80000000200 */
[----:B------:R-:W3:Y:S03]  /*145b0*/  LDSM.16.M88.4 R4, [R191+0x4000] ;  /* 0x00400000bf04783b */ /* 0x000ee60000000200 */
[----:B------:R-:W-:Y:S08]  /*145c0*/  HMMA.16816.F32.BF16 R44, R92, R102, R44 ;  /* 0x000000665c2c723c */ /* 0x000ff0000004182c */
[----:B------:R-:W-:Y:S08]  /*145d0*/  HMMA.16816.F32.BF16 R32, R60, R96, R32 ;  /* 0x000000603c20723c */ /* 0x000ff00000041820 */
[----:B------:R-:W-:Y:S01]  /*145e0*/  HMMA.16816.F32.BF16 R100, R92, R88, R80 ;  /* 0x000000585c64723c */ /* 0x000fe20000041850 */
[----:B------:R-:W4:Y:S07]  /*145f0*/  LDSM.16.M88.4 R80, [R195+0xa800] ;  /* 0x00a80000c350783b */ /* 0x000f2e0000000200 */
[C---:B-1----:R-:W-:Y:S08]  /*14600*/  HMMA.16816.F32.BF16 R20, R28.reuse, R24, R20 ;  /* 0x000000181c14723c */ /* 0x042ff00000041814 */
[----:B------:R-:W-:Y:S01]  /*14610*/  HMMA.16816.F32.BF16 R12, R28, R26, R12 ;  /* 0x0000001a1c0c723c */ /* 0x000fe2000004180c */
[----:B------:R-:W1:Y:S07]  /*14620*/  LDSM.16.M88.4 R24, [R198+0x5000] ;  /* 0x00500000c618783b */ /* 0x000e6e0000000200 */
[----:B------:R-:W-:Y:S01]  /*14630*/  HMMA.16816.F32.BF16 R76, R92, R90, R76 ;  /* 0x0000005a5c4c723c */ /* 0x000fe2000004184c */
[----:B------:R-:W1:Y:S07]  /*14640*/  LDSM.16.M88.4 R88, [R200+0xb800] ;  /* 0x00b80000c858783b */ /* 0x000e6e0000000200 */
[----:B------:R-:W-:Y:S08]  /*14650*/  HMMA.16816.F32.BF16 R32, R40, R36, R32 ;  /* 0x000000242820723c */ /* 0x000ff00000041820 */
[----:B--2---:R-:W-:Y:S08]  /*14660*/  HMMA.16816.F32.BF16 R100, R60, R48, R100 ;  /* 0x000000303c64723c */ /* 0x004ff00000041864 */
[----:B---3--:R-:W-:Y:S08]  /*14670*/  HMMA.16816.F32.BF16 R20, R8, R4, R20 ;  /* 0x000000040814723c */ /* 0x008ff00000041814 */
[C---:B------:R-:W-:Y:S08]  /*14680*/  HMMA.16816.F32.BF16 R72, R92.reuse, R84, R72 ;  /* 0x000000545c48723c */ /* 0x040ff00000041848 */
[----:B------:R-:W-:Y:S01]  /*14690*/  HMMA.16816.F32.BF16 R84, R92, R86, R64 ;  /* 0x000000565c54723c */ /* 0x000fe20000041840 */
[----:B------:R-:W2:Y:S07]  /*146a0*/  LDSM.16.M88.4 R64, [R191+0x4800] ;  /* 0x00480000bf40783b */ /* 0x000eae0000000200 */
[----:B------:R-:W-:Y:S01]  /*146b0*/  HMMA.16816.F32.BF16 R12, R8, R6, R12 ;  /* 0x00000006080c723c */ /* 0x000fe2000004180c */
[-C--:B------:R-:W-:Y:S01]  /*146c0*/  FMUL.FTZ R3, R20, R52.reuse ;  /* 0x0000003414037220 */ /* 0x080fe20000410000 */
[----:B------:R-:W-:Y:S01]  /*146d0*/  LDSM.16.M88.4 R4, [R195+0xb000] ;  /* 0x00b00000c304783b */ /* 0x000fe20000000200 */
[----:B------:R-:W-:-:S05]  /*146e0*/  FMUL.FTZ R49, R21, R52 ;  /* 0x0000003415317220 */ /* 0x000fca0000410000 */
[----:B----4-:R-:W-:Y:S08]  /*146f0*/  HMMA.16816.F32.BF16 R32, R28, R80, R32 ;  /* 0x000000501c20723c */ /* 0x010ff00000041820 */
[----:B------:R-:W-:Y:S07]  /*14700*/  HMMA.16816.F32.BF16 R76, R60, R50, R76 ;  /* 0x000000323c4c723c */ /* 0x000fee000004184c */
[-C--:B------:R-:W-:Y:S01]  /*14710*/  FMUL.FTZ R51, R23, R52.reuse ;  /* 0x0000003417337220 */ /* 0x080fe20000410000 */
[----:B-1----:R-:W-:Y:S07]  /*14720*/  HMMA.16816.F32.BF16 R100, R40, R24, R100 ;  /* 0x000000182864723c */ /* 0x002fee0000041864 */
[----:B------:R-:W-:-:S02]  /*14730*/  FMUL.FTZ R25, R22, R52 ;  /* 0x0000003416197220 */ /* 0x000fc40000410000 */
[----:B------:R-:W1:Y:S01]  /*14740*/  LDSM.16.M88.4 R20, [R198+0x5800] ;  /* 0x00580000c614783b */ /* 0x000e620000000200 */
[----:B------:R-:W-:Y:S01]  /*14750*/  HMMA.16816.F32.BF16 R44, R60, R98, R44 ;  /* 0x000000623c2c723c */ /* 0x000fe2000004182c */
[----:B------:R-:W-:-:S07]  /*14760*/  FMUL.FTZ R12, R12, R52 ;  /* 0x000000340c0c7220 */ /* 0x000fce0000410000 */
[C---:B------:R-:W-:Y:S01]  /*14770*/  HMMA.16816.F32.BF16 R72, R60.reuse, R88, R72 ;  /* 0x000000583c48723c */ /* 0x040fe20000041848 */
[----:B------:R3:W4:Y:S07]  /*14780*/  MUFU.TANH R59, R12 ;  /* 0x0000000c003b7308 */ /* 0x00072e0000002400 */
[----:B------:R-:W-:Y:S01]  /*14790*/  HMMA.16816.F32.BF16 R84, R60, R90, R84 ;  /* 0x0000005a3c54723c */ /* 0x000fe20000041854 */
[----:B------:R-:W-:-:S07]  /*147a0*/  FMUL.FTZ R71, R15, R52 ;  /* 0x000000340f477220 */ /* 0x000fce0000410000 */
[----:B--2---:R-:W-:Y:S07]  /*147b0*/  HMMA.16816.F32.BF16 R32, R8, R64, R32 ;  /* 0x000000400820723c */ /* 0x004fee0000041820 */
[-C--:B------:R-:W-:Y:S01]  /*147c0*/  FMUL.FTZ R65, R13, R52.reuse ;  /* 0x000000340d417220 */ /* 0x080fe20000410000 */
[----:B------:R-:W-:Y:S07]  /*147d0*/  HMMA.16816.F32.BF16 R76, R40, R26, R76 ;  /* 0x0000001a284c723c */ /* 0x000fee000004184c */
[----:B------:R-:W-:-:S02]  /*147e0*/  FMUL.FTZ R27, R14, R52 ;  /* 0x000000340e1b7220 */ /* 0x000fc40000410000 */
[----:B---3--:R-:W2:Y:S01]  /*147f0*/  LDSM.16.M88.4 R12, [R195+0xb800] ;  /* 0x00b80000c30c783b */ /* 0x008ea20000000200 */
[C---:B------:R-:W-:Y:S03]  /*14800*/  HMMA.16816.F32.BF16 R44, R40.reuse, R38, R44 ;  /* 0x00000026282c723c */ /* 0x040fe6000004182c */
[----:B------:R-:W3:Y:S05]  /*14810*/  LDSM.16.M88.4 R36, [R191+0x5000] ;  /* 0x00500000bf24783b */ /* 0x000eea0000000200 */
[C---:B-1----:R-:W-:Y:S08]  /*14820*/  HMMA.16816.F32.BF16 R72, R40.reuse, R20, R72 ;  /* 0x000000142848723c */ /* 0x042ff00000041848 */
[----:B------:R-:W-:Y:S08]  /*14830*/  HMMA.16816.F32.BF16 R84, R40, R22, R84 ;  /* 0x000000162854723c */ /* 0x000ff00000041854 */
[C---:B------:R-:W-:Y:S08]  /*14840*/  HMMA.16816.F32.BF16 R100, R28.reuse, R4, R100 ;  /* 0x000000041c64723c */ /* 0x040ff00000041864 */
[C---:B------:R-:W-:Y:S01]  /*14850*/  HMMA.16816.F32.BF16 R76, R28.reuse, R6, R76 ;  /* 0x000000061c4c723c */ /* 0x040fe2000004184c */
[----:B------:R-:W1:Y:S07]  /*14860*/  LDSM.16.M88.4 R4, [R191+0x5800] ;  /* 0x00580000bf04783b */ /* 0x000e6e0000000200 */
[----:B------:R-:W-:Y:S01]  /*14870*/  HMMA.16816.F32.BF16 R44, R28, R82, R44 ;  /* 0x000000521c2c723c */ /* 0x000fe2000004182c */
[----:B------:R-:W-:Y:S01]  /*14880*/  LEA R230, R68, R53, 0x4 ;  /* 0x0000003544e67211 */ /* 0x000fe200078e20ff */
[----:B------:R-:W-:Y:S01]  /*14890*/  FMUL.FTZ R33, R33, R52 ;  /* 0x0000003421217220 */ /* 0x000fe20000410000 */
[----:B------:R-:W-:Y:S01]  /*148a0*/  IADD3 R227, R57, -R218, RZ ;  /* 0x800000da39e37210 */ /* 0x000fe20007ffe0ff */
[----:B------:R-:W-:-:S02]  /*148b0*/  FMUL.FTZ R21, R34, R52 ;  /* 0x0000003422157220 */ /* 0x000fc40000410000 */
[----:B------:R-:W-:Y:S01]  /*148c0*/  FMUL.FTZ R35, R35, R52 ;  /* 0x0000003423237220 */ /* 0x000fe20000410000 */
[----:B------:R-:W-:Y:S01]  /*148d0*/  ISETP.GT.AND P5, PT, R223, R210, PT ;  /* 0x000000d2df00720c */ /* 0x000fe20003fa4270 */
[C---:B--2---:R-:W-:Y:S08]  /*148e0*/  HMMA.16816.F32.BF16 R72, R28.reuse, R12, R72 ;  /* 0x0000000c1c48723c */ /* 0x044ff00000041848 */
[----:B------:R-:W-:Y:S01]  /*148f0*/  HMMA.16816.F32.BF16 R84, R28, R14, R84 ;  /* 0x0000000e1c54723c */ /* 0x000fe20000041854 */
[----:B------:R-:W-:Y:S01]  /*14900*/  FMUL.FTZ R32, R32, R52 ;  /* 0x0000003420207220 */ /* 0x000fe20000410000 */
[----:B------:R-:W2:Y:S01]  /*14910*/  MUFU.TANH R3, R3 ;  /* 0x0000000300037308 */ /* 0x000ea20000002400 */
[----:B------:R-:W-:Y:S01]  /*14920*/  ISETP.NE.U32.AND P0, PT, R220, RZ, PT ;  /* 0x000000ffdc00720c */ /* 0x000fe20003f05070 */
[----:B------:R-:W-:-:S04]  /*14930*/  DEPBAR.LE SB0, 0x0 ;  /* 0x000080000000791a */ /* 0x000fc80000000000 */
[C---:B------:R-:W-:Y:S08]  /*14940*/  HMMA.16816.F32.BF16 R44, R8.reuse, R66, R44 ;  /* 0x00000042082c723c */ /* 0x040ff0000004182c */
[C---:B---3--:R-:W-:Y:S08]  /*14950*/  HMMA.16816.F32.BF16 R100, R8.reuse, R36, R100 ;  /* 0x000000240864723c */ /* 0x048ff00000041864 */
[C---:B------:R-:W-:Y:S08]  /*14960*/  HMMA.16816.F32.BF16 R76, R8.reuse, R38, R76 ;  /* 0x00000026084c723c */ /* 0x040ff0000004184c */
[C---:B-1----:R-:W-:Y:S08]  /*14970*/  HMMA.16816.F32.BF16 R72, R8.reuse, R4, R72 ;  /* 0x000000040848723c */ /* 0x042ff00000041848 */
[----:B------:R-:W-:Y:S01]  /*14980*/  HMMA.16816.F32.BF16 R84, R8, R6, R84 ;  /* 0x000000060854723c */ /* 0x000fe20000041854 */
[----:B------:R-:W-:Y:S01]  /*14990*/  IADD3 R4, R57, 0x1, -R218 ;  /* 0x0000000139047810 */ /* 0x000fe20007ffe8da */
[----:B------:R-:W-:-:S03]  /*149a0*/  IMAD.IADD R230, R69, 0x1, R230 ;  /* 0x0000000145e67824 */ /* 0x000fc600078e02e6 */
[----:B------:R-:W-:Y:S02]  /*149b0*/  IADD3 R17, R17, R4, RZ ;  /* 0x0000000411117210 */ /* 0x000fe40007ffe0ff */
[----:B------:R-:W-:-:S03]  /*149c0*/  IADD3 R6, R230, 0x8, RZ ;  /* 0x00000008e6067810 */ /* 0x000fc60007ffe0ff */
[----:B------:R-:W-:Y:S01]  /*149d0*/  IMAD.IADD R228, R230, 0x1, R17 ;  /* 0x00000001e6e47824 */ /* 0x000fe200078e0211 */
[----:B------:R-:W-:Y:S01]  /*149e0*/  IADD3 R4, R17, R6, RZ ;  /* 0x0000000611047210 */ /* 0x000fe20007ffe0ff */
[-C--:B------:R-:W-:Y:S02]  /*149f0*/  FMUL.FTZ R13, R47, R52.reuse ;  /* 0x000000342f0d7220 */ /* 0x080fe40000410000 */
[-C--:B------:R-:W-:Y:S01]  /*14a00*/  FMUL.FTZ R37, R44, R52.reuse ;  /* 0x000000342c257220 */ /* 0x080fe20000410000 */
[-C--:B------:R-:W-:Y:S01]  /*14a10*/  IMNMX R228, R228, R57.reuse, PT ;  /* 0x00000039e4e47217 */ /* 0x080fe20003800200 */
[-C--:B------:R-:W-:Y:S01]  /*14a20*/  FMUL.FTZ R45, R45, R52.reuse ;  /* 0x000000342d2d7220 */ /* 0x080fe20000410000 */
[----:B------:R-:W-:Y:S01]  /*14a30*/  IMNMX R225, R4, R57, PT ;  /* 0x0000003904e17217 */ /* 0x000fe20003800200 */
        /* <DEDUP_REMOVED lines=16> */
[----:B------:R-:W-:Y:S01]  /*14b40*/  FMUL.FTZ R17, R87, R52 ;  /* 0x0000003457117220 */ /* 0x000fe20000410000 */
[----:B------:R-:W1:Y:S01]  /*14b50*/  MUFU.TANH R49, R49 ;  /* 0x0000003100317308 */ /* 0x000e620000002400 */
[----:B------:R-:W-:Y:S01]  /*14b60*/  IADD3 R230, R230, R227, RZ ;  /* 0x000000e3e6e67210 */ /* 0x000fe20007ffe0ff */
[----:B------:R-:W-:-:S06]  /*14b70*/  IMAD.IADD R227, R227, 0x1, R6 ;  /* 0x00000001e3e37824 */ /* 0x000fcc00078e0206 */
[----:B------:R-:W3:Y:S08]  /*14b80*/  MUFU.TANH R25, R25 ;  /* 0x0000001900197308 */ /* 0x000ef00000002400 */
        /* <DEDUP_REMOVED lines=28> */
[C---:B------:R-:W-:Y:S01]  /*14d50*/  IADD3 R229, -R16.reuse, R230, RZ ;  /* 0x000000e610e57210 */ /* 0x040fe20007ffe1ff */
[----:B------:R-:W-:Y:S01]  /*14d60*/  BSSY B1, `(.L_x_6610) ;  /* 0x00000b0000017945 */ /* 0x000fe20003800000 */
[----:B------:R-:W-:-:S02]  /*14d70*/  IADD3 R226, -R16, R227, RZ ;  /* 0x000000e310e27210 */ /* 0x000fc40007ffe1ff */
[----:B------:R-:W-:Y:S02]  /*14d80*/  ISETP.NE.AND.EX P0, PT, R221, RZ, PT, P0 ;  /* 0x000000ffdd00720c */ /* 0x000fe40003f05300 */
[----:B------:R-:W-:Y:S02]  /*14d90*/  IMNMX R229, RZ, R229, !PT ;  /* 0x000000e5ffe57217 */ /* 0x000fe40007800200 */
[----:B------:R-:W-:Y:S02]  /*14da0*/  IMNMX R226, RZ, R226, !PT ;  /* 0x000000e2ffe27217 */ /* 0x000fe40007800200 */
        /* <DEDUP_REMOVED lines=17> */
[----:B------:R-:W-:Y:S01]  /*14ec0*/  IABS R6, R2 ;  /* 0x0000000200067213 */ /* 0x000fe20000000000 */
[----:B------:R-:W3:Y:S01]  /*14ed0*/  LD.E.64 R78, [R18.64+0x20] ;  /* 0x00002006124e7980 */ /* 0x000ee2000c101b00 */
        /* <DEDUP_REMOVED lines=16> */
[----:B------:R-:W-:Y:S01]  /*14fe0*/  IMAD R75, R10, R9, R4 ;  /* 0x000000090a4b7224 */ /* 0x000fe200078e0204 */
[----:B------:R-:W-:Y:S01]  /*14ff0*/  LOP3.LUT R4, R2, R77, RZ, 0x3c, !PT ;  /* 0x0000004d02047212 */ /* 0x000fe200078e3cff */
        /* <DEDUP_REMOVED lines=10> */
[----:B------:R-:W-:-:S02]  /*150a0*/  ISETP.GE.AND P3, PT, R4, RZ, PT ;  /* 0x000000ff0400720c */ /* 0x000fc40003f66270 */
[----:B------:R-:W-:Y:S02]  /*150b0*/  ISETP.NE.AND P2, PT, R77, RZ, PT ;  /* 0x000000ff4d00720c */ /* 0x000fe40003f45270 */
[----:B------:R-:W-:-:S03]  /*150c0*/  LOP3.LUT R9, RZ, R77, RZ, 0x33, !PT ;  /* 0x0000004dff097212 */ /* 0x000fc600078e33ff */
        /* <DEDUP_REMOVED lines=21> */
[----:B------:R-:W-:Y:S02]  /*15220*/  IMAD R6, R78, R6, R9 ;  /* 0x000000064e067224 */ /* 0x000fe400078e0209 */
[----:B------:R-:W-:-:S03]  /*15230*/  IMAD.MOV.U32 R9, RZ, RZ, R76 ;  /* 0x000000ffff097224 */ /* 0x000fc600078e004c */
[----:B------:R-:W-:Y:S01]  /*15240*/  IADD3 R6, R77, R6, RZ ;  /* 0x000000064d067210 */ /* 0x000fe20007ffe0ff */
[----:B------:R-:W-:Y:S05]  /*15250*/  BRA `(.L_x_6614) ;  /* 0x0000003000007947 */ /* 0x000fea0003800000 */
.L_x_6613:
[----:B------:R-:W2:Y:S02]  /*15260*/  LD.E R9, [R18.64+0x38] ;  /* 0x0000380612097980 */ /* 0x000ea4000c101900 */
[----:B--2---:R-:W-:-:S04]  /*15270*/  LEA R9, -R9, RZ, 0x6 ;  /* 0x000000ff09097211 */ /* 0x004fc800078e31ff */
[----:B------:R-:W-:Y:S02]  /*15280*/  SHF.R.S32.HI R6, RZ, 0x1f, R9 ;  /* 0x0000001fff067819 */ /* 0x000fe40000011409 */
.L_x_6614:
[----:B------:R-:W-:Y:S05]  /*15290*/  BSYNC B0 ;  /* 0x0000000000007941 */ /* 0x000fea0003800000 */
.L_x_6612:
        /* <DEDUP_REMOVED lines=16> */
[C---:B------:R-:W-:Y:S01]  /*153a0*/  @P3 LEA R10, P1, R11.reuse, R212, 0x1 ;  /* 0x000000d40b0a3211 */ /* 0x040fe200078208ff */
[----:B------:R-:W-:Y:S01]  /*153b0*/  @!PT LDS RZ, [RZ] ;  /* 0x00000000fffff984 */ /* 0x000fe20000000800 */
[----:B------:R-:W-:Y:S01]  /*153c0*/  @!PT LDS RZ, [RZ] ;  /* 0x00000000fffff984 */ /* 0x000fe20000000800 */
[----:B------:R-:W-:Y:S01]  /*153d0*/  @!PT LDS RZ, [RZ] ;  /* 0x00000000fffff984 */ /* 0x000fe20000000800 */
[----:B------:R1:W-:Y:S01]  /*153e0*/  @P4 LDGSTS.E.BYPASS.LTC128B.128 [R219+0x8000], [R78.64+0x80] ;  /* 0x080000804edb4fae */ /* 0x0003e2000b901d46 */
[----:B------:R-:W-:-:S02]  /*153f0*/  IADD3 R9, P2, R11, R208, RZ ;  /* 0x000000d00b097210 */ /* 0x000fc40007f5e0ff */
[-C--:B------:R-:W-:Y:S01]  /*15400*/  @P3 LEA.HI.X R11, R11, R211.reuse, R6, 0x1, P1 ;  /* 0x000000d30b0b3211 */ /* 0x080fe200008f0c06 */
[----:B------:R1:W-:Y:S01]  /*15410*/  @!P4 STS.128 [R219+0x8000], RZ ;  /* 0x008000ffdb00c388 */ /* 0x0003e20000000c00 */
[CC--:B------:R-:W-:Y:S01]  /*15420*/  @P6 LEA R82, P1, R9.reuse, R212.reuse, 0x1 ;  /* 0x000000d409526211 */ /* 0x0c0fe200078208ff */
[----:B------:R-:W-:Y:S01]  /*15430*/  IMAD.X R6, R6, 0x1, R209, P2 ;  /* 0x0000000106067824 */ /* 0x000fe200010e06d1 */
[C---:B------:R-:W-:Y:S01]  /*15440*/  @P4 LEA R80, P2, R9.reuse, R212, 0x1 ;  /* 0x000000d409504211 */ /* 0x040fe200078408ff */
[----:B------:R-:W-:Y:S01]  /*15450*/  @!PT LDS RZ, [RZ] ;  /* 0x00000000fffff984 */ /* 0x000fe20000000800 */
[----:B------:R-:W-:Y:S01]  /*15460*/  @!PT LDS RZ, [RZ] ;  /* 0x00000000fffff984 */ /* 0x000fe20000000800 */
[----:B------:R-:W-:Y:S01]  /*15470*/  @!PT LDS RZ, [RZ] ;  /* 0x00000000fffff984 */ /* 0x000fe20000000800 */
[----:B------:R1:W-:Y:S03]  /*15480*/  @P3 LDGSTS.E.BYPASS.LTC128B.128 [R219+0xa000], [R78.64+0x100] ;  /* 0x0a0001004edb3fae */ /* 0x0003e6000b901d46 */
[CCC-:B------:R-:W-:Y:S01]  /*15490*/  @P6 LEA.HI.X R83, R9.reuse, R211.reuse, R6.reuse, 0x1, P1 ;  /* 0x000000d309536211 */ /* 0x1c0fe200008f0c06 */
[----:B------:R1:W-:Y:S01]  /*154a0*/  @!P3 STS.128 [R219+0xa000], RZ ;  /* 0x00a000ffdb00b388 */ /* 0x0003e20000000c00 */
[----:B------:R-:W-:-:S02]  /*154b0*/  @P4 LEA.HI.X R81, R9, R211, R6, 0x1, P2 ;  /* 0x000000d309514211 */ /* 0x000fc400010f0c06 */
[C---:B------:R-:W-:Y:S01]  /*154c0*/  @P3 LEA R8, P1, R9.reuse, R212, 0x1 ;  /* 0x000000d409083211 */ /* 0x040fe200078208ff */
[----:B------:R-:W-:Y:S01]  /*154d0*/  @!PT LDS RZ, [RZ] ;  /* 0x00000000fffff984 */ /* 0x000fe20000000800 */
[----:B------:R-:W-:Y:S01]  /*154e0*/  @!PT LDS RZ, [RZ] ;  /* 0x00000000fffff984 */ /* 0x000fe20000000800 */
[----:B------:R-:W-:Y:S01]  /*154f0*/  @!PT LDS RZ, [RZ] ;  /* 0x00000000fffff984 */ /* 0x000fe20000000800 */
[----:B------:R1:W-:Y:S01]  /*15500*/  @P6 LDGSTS.E.BYPASS.LTC128B.128 [R219+0x6800], [R76.64] ;  /* 0x068000004cdb6fae */ /* 0x0003e2000b901d46 */
[C---:B------:R-:W-:Y:S02]  /*15510*/  IADD3 R4, P2, R9.reuse, R208, RZ ;  /* 0x000000d009047210 */ /* 0x040fe40007f5e0ff */
[-C--:B------:R-:W-:Y:S01]  /*15520*/  @P3 LEA.HI.X R9, R9, R211.reuse, R6, 0x1, P1 ;  /* 0x000000d309093211 */ /* 0x080fe200008f0c06 */
[----:B------:R1:W-:Y:S01]  /*15530*/  @!P6 STS.128 [R219+0x6800], RZ ;  /* 0x006800ffdb00e388 */ /* 0x0003e20000000c00 */
[-C--:B------:R-:W-:Y:S01]  /*15540*/  @P6 LEA R86, P1, R4, R212.reuse, 0x1 ;  /* 0x000000d404566211 */ /* 0x080fe200078208ff */
[----:B------:R-:W-:Y:S01]  /*15550*/  IMAD.X R6, R6, 0x1, R209, P2 ;  /* 0x0000000106067824 */ /* 0x000fe200010e06d1 */
[CC--:B------:R-:W-:Y:S01]  /*15560*/  @P4 LEA R84, P2, R4.reuse, R212.reuse, 0x1 ;  /* 0x000000d404544211 */ /* 0x0c0fe200078408ff */
[----:B------:R-:W-:Y:S01]  /*15570*/  @!PT LDS RZ, [RZ] ;  /* 0x00000000fffff984 */ /* 0x000fe20000000800 */
[----:B------:R-:W-:Y:S01]  /*15580*/  @!PT LDS RZ, [RZ] ;  /* 0x00000000fffff984 */ /* 0x000fe20000000800 */
[----:B------:R-:W-:Y:S01]  /*15590*/  @!PT LDS RZ, [RZ] ;  /* 0x00000000fffff984 */ /* 0x000fe20000000800 */
[----:B------:R1:W-:Y:S03]  /*155a0*/  @P4 LDGSTS.E.BYPASS.LTC128B.128 [R219+0x8800], [R74.64+0x80] ;  /* 0x088000804adb4fae */ /* 0x0003e6000b901d46 */
[CC--:B------:R-:W-:Y:S01]  /*155b0*/  @P6 LEA.HI.X R87, R4.reuse, R211.reuse, R6, 0x1, P1 ;  /* 0x000000d304576211 */ /* 0x0c0fe200008f0c06 */
[----:B------:R1:W-:Y:S01]  /*155c0*/  @!P4 STS.128 [R219+0x8800], RZ ;  /* 0x008800ffdb00c388 */ /* 0x0003e20000000c00 */
[C---:B------:R-:W-:Y:S01]  /*155d0*/  @P3 LEA R88, P1, R4.reuse, R212, 0x1 ;  /* 0x000000d404583211 */ /* 0x040fe200078208ff */
[----:B------:R-:W-:Y:S01]  /*155e0*/  IMAD.MOV.U32 R212, RZ, RZ, R78 ;  /* 0x000000ffffd47224 */ /* 0x000fe200078e004e */
[CCC-:B------:R-:W-:Y:S01]  /*155f0*/  @P4 LEA.HI.X R85, R4.reuse, R211.reuse, R6.reuse, 0x1, P2 ;  /* 0x000000d304554211 */ /* 0x1c0fe200010f0c06 */
[----:B------:R-:W-:Y:S01]  /*15600*/  @!PT LDS RZ, [RZ] ;  /* 0x00000000fffff984 */ /* 0x000fe20000000800 */
[----:B------:R-:W-:Y:S01]  /*15610*/  @!PT LDS RZ, [RZ] ;  /* 0x00000000fffff984 */ /* 0x000fe20000000800 */
[----:B------:R-:W-:Y:S01]  /*15620*/  @!PT LDS RZ, [RZ] ;  /* 0x00000000fffff984 */ /* 0x000fe20000000800 */
[----:B------:R1:W-:Y:S01]  /*15630*/  @P3 LDGSTS.E.BYPASS.LTC128B.128 [R219+0xa800], [R10.64+0x100] ;  /* 0x0a8001000adb3fae */ /* 0x0003e2000b901d46 */
[----:B------:R-:W-:Y:S01]  /*15640*/  @P3 LEA.HI.X R89, R4, R211, R6, 0x1, P1 ;  /* 0x000000d304593211 */ /* 0x000fe200008f0c06 */
[----:B------:R-:W-:-:S02]  /*15650*/  IMAD.MOV.U32 R211, RZ, RZ, R79 ;  /* 0x000000ffffd37224 */ /* 0x000fc400078e004f */
        /* <DEDUP_REMOVED lines=32> */
.L_x_6611:
[----:B-1234-:R-:W-:Y:S05]  /*15860*/  BSYNC B1 ;  /* 0x0000000000017941 */ /* 0x01efea0003800000 */
.L_x_6610:
[----:B------:R1:W2:Y:S01]  /*15870*/  LD.E R167, [R18.64+0xdc] ;  /* 0x0000dc0612a77980 */ /* 0x0002a2000c101900 */
[----:B------:R-:W-:-:S04]  /*15880*/  IMAD.IADD R6, R2, 0x1, R0 ;  /* 0x0000000102067824 */ /* 0x000fc800078e0200 */
[----:B------:R-:W-:Y:S01]  /*15890*/  IMAD.IADD R50, R230, 0x1, -R6 ;  /* 0x00000001e6327824 */ /* 0x000fe200078e0a06 */
[C---:B------:R-:W-:Y:S02]  /*158a0*/  IADD3 R24, R6.reuse, 0x29, RZ ;  /* 0x0000002906187810 */ /* 0x040fe40007ffe0ff */
[C---:B------:R-:W-:Y:S02]  /*158b0*/  IADD3 R4, R6.reuse, 0x1, RZ ;  /* 0x0000000106047810 */ /* 0x040fe40007ffe0ff */
[----:B------:R-:W-:Y:S01]  /*158c0*/  IADD3 R8, R6, 0x21, RZ ;  /* 0x0000002106087810 */ /* 0x000fe20007ffe0ff */
[----:B------:R-:W-:Y:S01]  /*158d0*/  IMAD.IADD R20, R230, 0x1, -R24 ;  /* 0x00000001e6147824 */ /* 0x000fe200078e0a18 */
[----:B------:R-:W-:Y:S01]  /*158e0*/  IADD3 R28, R6, 0x31, RZ ;  /* 0x00000031061c7810 */ /* 0x000fe20007ffe0ff */
[----:B------:R-:W-:Y:S01]  /*158f0*/  IMAD.IADD R48, R230, 0x1, -R4 ;  /* 0x00000001e6307824 */ /* 0x000fe200078e0a04 */
[----:B------:R-:W-:Y:S01]  /*15900*/  IADD3 R2, R6, 0x8, RZ ;  /* 0x0000000806027810 */ /* 0x000fe20007ffe0ff */
[C---:B------:R-:W-:Y:S01]  /*15910*/  IMAD.IADD R30, R230.reuse, 0x1, -R8 ;  /* 0x00000001e61e7824 */ /* 0x040fe200078e0a08 */
[----:B------:R-:W-:Y:S01]  /*15920*/  IABS R20, R20 ;  /* 0x0000001400147213 */ /* 0x000fe20000000000 */
[----:B------:R-:W-:Y:S01]  /*15930*/  IMAD.IADD R60, R230, 0x1, -R28 ;  /* 0x00000001e63c7824 */ /* 0x000fe200078e0a1c */
[----:B------:R-:W-:Y:S01]  /*15940*/  IADD3 R11, R6, 0x11, RZ ;  /* 0x00000011060b7810 */ /* 0x000fe20007ffe0ff */
[----:B------:R-:W-:Y:S01]  /*15950*/  IMAD.IADD R46, R230, 0x1, -R2 ;  /* 0x00000001e62e7824 */ /* 0x000fe200078e0a02 */
[----:B------:R3:W-:Y:S01]  /*15960*/  I2F R58, R20 ;  /* 0x00000014003a7306 */ /* 0x0007e20000201400 */
[----:B------:R-:W-:-:S02]  /*15970*/  IABS R48, R48 ;  /* 0x0000003000307213 */ /* 0x000fc40000000000 */
[----:B------:R-:W-:Y:S01]  /*15980*/  IADD3 R14, R6, 0x9, RZ ;  /* 0x00000009060e7810 */ /* 0x000fe20007ffe0ff */
[----:B------:R-:W-:Y:S01]  /*15990*/  IMAD.IADD R40, R230, 0x1, -R11 ;  /* 0x00000001e6287824 */ /* 0x000fe200078e0a0b */
[C---:B------:R-:W-:Y:S02]  /*159a0*/  IADD3 R12, R6.reuse, 0x10, RZ ;  /* 0x00000010060c7810 */ /* 0x040fe40007ffe0ff */
[----:B------:R-:W-:Y:S01]  /*159b0*/  IADD3 R26, R6, 0x28, RZ ;  /* 0x00000028061a7810 */ /* 0x000fe20007ffe0ff */
[----:B------:R-:W4:Y:S01]  /*159c0*/  I2F R48, R48 ;  /* 0x0000003000307306 */ /* 0x000f220000201400 */
[----:B------:R-:W-:Y:S01]  /*159d0*/  IABS R50, R50 ;  /* 0x0000003200327213 */ /* 0x000fe20000000000 */
[C---:B------:R-:W-:Y:S01]  /*159e0*/  IMAD.IADD R44, R230.reuse, 0x1, -R14 ;  /* 0x00000001e62c7824 */ /* 0x040fe200078e0a0e */
[----:B------:R-:W-:Y:S01]  /*159f0*/  IABS R30, R30 ;  /* 0x0000001e001e7213 */ /* 0x000fe20000000000 */
[C---:B------:R-:W-:Y:S01]  /*15a00*/  IMAD.IADD R42, R230.reuse, 0x1, -R12 ;  /* 0x00000001e62a7824 */ /* 0x040fe200078e0a0c */
[----:B-1----:R-:W-:Y:S01]  /*15a10*/  IABS R19, R60 ;  /* 0x0000003c00137213 */ /* 0x002fe20000000000 */
[----:B------:R-:W-:Y:S01]  /*15a20*/  IMAD.IADD R16, R230, 0x1, -R26 ;  /* 0x00000001e6107824 */ /* 0x000fe200078e0a1a */
[C---:B------:R-:W-:Y:S01]  /*15a30*/  IADD3 R32, R6.reuse, 0x18, RZ ;  /* 0x0000001806207810 */ /* 0x040fe20007ffe0ff */
[----:B------:R-:W1:Y:S01]  /*15a40*/  I2F R50, R50 ;  /* 0x0000003200327306 */ /* 0x000e620000201400 */
[----:B---3--:R-:W-:-:S02]  /*15a50*/  IADD3 R20, R6, 0x38, RZ ;  /* 0x0000003806147810 */ /* 0x008fc40007ffe0ff */
[----:B------:R-:W-:Y:S01]  /*15a60*/  IABS R46, R46 ;  /* 0x0000002e002e7213 */ /* 0x000fe20000000000 */
[C---:B------:R-:W-:Y:S01]  /*15a70*/  IMAD.IADD R38, R230.reuse, 0x1, -R32 ;  /* 0x00000001e6267824 */ /* 0x040fe200078e0a20 */
[----:B------:R-:W-:Y:S01]  /*15a80*/  IABS R40, R40 ;  /* 0x0000002800287213 */ /* 0x000fe20000000000 */
[----:B------:R-:W-:Y:S01]  /*15a90*/  IMAD.IADD R60, R230, 0x1, -R20 ;  /* 0x00000001e63c7824 */ /* 0x000fe200078e0a14 */
[----:B------:R-:W-:Y:S01]  /*15aa0*/  IADD3 R10, R6, 0x19, RZ ;  /* 0x00000019060a7810 */ /* 0x000fe20007ffe0ff */
[----:B------:R-:W3:Y:S01]  /*15ab0*/  I2F R30, R30 ;  /* 0x0000001e001e7306 */ /* 0x000ee20000201400 */
[----:B------:R-:W-:Y:S02]  /*15ac0*/  IABS R44, R44 ;  /* 0x0000002c002c7213 */ /* 0x000fe40000000000 */
[----:B------:R-:W-:Y:S01]  /*15ad0*/  IABS R18, R60 ;  /* 0x0000003c00127213 */ /* 0x000fe20000000000 */
[----:B------:R-:W-:Y:S01]  /*15ae0*/  IMAD.IADD R36, R230, 0x1, -R10 ;  /* 0x00000001e6247824 */ /* 0x000fe200078e0a0a */
[----:B------:R-:W-:-:S02]  /*15af0*/  IABS R42, R42 ;  /* 0x0000002a002a7213 */ /* 0x000fc40000000000 */
[----:B------:R-:W-:Y:S01]  /*15b00*/  IABS R16, R16 ;  /* 0x0000001000107213 */ /* 0x000fe20000000000 */
[----:B------:R-:W5:Y:S01]  /*15b10*/  I2F R46, R46 ;  /* 0x0000002e002e7306 */ /* 0x000f620000201400 */
[----:B------:R-:W-:Y:S02]  /*15b20*/  IABS R38, R38 ;  /* 0x0000002600267213 */ /* 0x000fe40000000000 */
[-C--:B------:R-:W-:Y:S01]  /*15b30*/  ISETP.GE.AND P4, PT, R4, R229.reuse, PT ;  /* 0x000000e50400720c */ /* 0x080fe20003f86270 */
[----:B----4-:R-:W-:Y:S01]  /*15b40*/  FFMA.FTZ R48, -R224, R48, R49 ;  /* 0x00000030e0307223 */ /* 0x010fe20000010131 */
[----:B------:R-:W-:Y:S02]  /*15b50*/  IABS R36, R36 ;  /* 0x0000002400247213 */ /* 0x000fe40000000000 */
[C---:B------:R-:W-:Y:S01]  /*15b60*/  IADD3 R9, R6.reuse, 0x20, RZ ;  /* 0x0000002006097810 */ /* 0x040fe20007ffe0ff */
[----:B------:R-:W4:Y:S01]  /*15b70*/  I2F R40, R40 ;  /* 0x0000002800287306 */ /* 0x000f220000201400 */
[----:B------:R-:W-:-:S02]  /*15b80*/  ISETP.GE.AND P1, PT, R6, R229, PT ;  /* 0x000000e50600720c */ /* 0x000fc40003f26270 */
[----:B------:R-:W-:Y:S01]  /*15b90*/  ISETP.GE.AND P6, PT, R6, R226, PT ;  /* 0x000000e20600720c */ /* 0x000fe20003fc6270 */
[----:B-1----:R-:W-:Y:S01]  /*15ba0*/  FFMA.FTZ R3, -R224, R50, R3 ;  /* 0x00000032e0037223 */ /* 0x002fe20000010103 */
[----:B------:R-:W-:Y:S01]  /*15bb0*/  IADD3 R22, R6, 0x30, RZ ;  /* 0x0000003006167810 */ /* 0x000fe20007ffe0ff */
[----:B---3--:R-:W-:Y:S02]  /*15bc0*/  FFMA.FTZ R43, -R224, R30, R43 ;  /* 0x0000001ee02b7223 */ /* 0x008fe4000001012b */
[----:B------:R-:W1:Y:S01]  /*15bd0*/  I2F R18, R18 ;  /* 0x0000001200127306 */ /* 0x000e620000201400 */
[----:B------:R-:W-:Y:S01]  /*15be0*/  ISETP.GE.OR P4, PT, R4, R228, !P4 ;  /* 0x000000e40400720c */ /* 0x000fe20006786670 */
[----:B------:R-:W-:-:S06]  /*15bf0*/  IMAD.IADD R34, R230, 0x1, -R9 ;  /* 0x00000001e6227824 */ /* 0x000fcc00078e0a09 */
[----:B------:R-:W3:Y:S01]  /*15c00*/  I2F R44, R44 ;  /* 0x0000002c002c7306 */ /* 0x000ee20000201400 */
[----:B------:R-:W-:-:S07]  /*15c10*/  ISETP.GE.AND P3, PT, R2, R229, PT ;  /* 0x000000e50200720c */ /* 0x000fce0003f66270 */
[----:B------:R-:W1:Y:S08]  /*15c20*/  I2F R42, R42 ;  /* 0x0000002a002a7306 */ /* 0x000e700000201400 */
[----:B------:R-:W1:Y:S01]  /*15c30*/  I2F R16, R16 ;  /* 0x0000001000107306 */ /* 0x000e620000201400 */
[----:B------:R-:W-:-:S07]  /*15c40*/  ISETP.GE.OR P1, PT, R6, R228, !P1 ;  /* 0x000000e40600720c */ /* 0x000fce0004f26670 */
[----:B------:R-:W3:Y:S01]  /*15c50*/  I2F R38, R38 ;  /* 0x0000002600267306 */ /* 0x000ee20000201400 */
[----:B------:R-:W-:Y:S01]  /*15c60*/  FSEL R30, R48, -INF , !P4 ;  /* 0xff800000301e7808 */ /* 0x000fe20006000000 */
[C---:B-----5:R-:W-:Y:S01]  /*15c70*/  FFMA.FTZ R46, -R224.reuse, R46, R59 ;  /* 0x0000002ee02e7223 */ /* 0x060fe2000001013b */
[----:B------:R-:W-:Y:S01]  /*15c80*/  ISETP.GE.AND P4, PT, R11, R229, PT ;  /* 0x000000e50b00720c */ /* 0x000fe20003f86270 */
[----:B----4-:R-:W-:Y:S01]  /*15c90*/  FFMA.FTZ R40, -R224, R40, R33 ;  /* 0x00000028e0287223 */ /* 0x010fe20000010121 */
[----:B------:R-:W-:-:S03]  /*15ca0*/  ISETP.GE.OR P3, PT, R2, R228, !P3 ;  /* 0x000000e40200720c */ /* 0x000fc60005f66670 */
[----:B------:R-:W4:Y:S01]  /*15cb0*/  I2F R36, R36 ;  /* 0x0000002400247306 */ /* 0x000f220000201400 */
[-C--:B------:R-:W-:Y:S01]  /*15cc0*/  ISETP.GE.AND P2, PT, R14, R229.reuse, PT ;  /* 0x000000e50e00720c */ /* 0x080fe20003f46270 */
[----:B-1----:R-:W-:Y:S01]  /*15cd0*/  FFMA.FTZ R69, -R224, R18, R69 ;  /* 0x00000012e0457223 */ /* 0x002fe20000010145 */
[----:B------:R-:W-:Y:S01]  /*15ce0*/  FSEL R3, R3, -INF , !P1 ;  /* 0xff80000003037808 */ /* 0x000fe20004800000 */
[----:B------:R-:W-:Y:S01]  /*15cf0*/  IMAD.IADD R52, R230, 0x1, -R22 ;  /* 0x00000001e6347824 */ /* 0x000fe200078e0a16 */
[----:B------:R-:W-:Y:S02]  /*15d00*/  IABS R34, R34 ;  /* 0x0000002200227213 */ /* 0x000fe40000000000 */
[----:B------:R-:W-:Y:S02]  /*15d10*/  ISETP.GE.AND P1, PT, R12, R229, PT ;  /* 0x000000e50c00720c */ /* 0x000fe40003f26270 */
[----:B------:R-:W-:Y:S01]  /*15d20*/  ISETP.GE.OR P4, PT, R11, R228, !P4 ;  /* 0x000000e40b00720c */ /* 0x000fe20006786670 */
[----:B---3--:R-:W-:Y:S01]  /*15d30*/  FFMA.FTZ R44, -R224, R44, R65 ;  /* 0x0000002ce02c7223 */ /* 0x008fe20000010141 */
[----:B------:R-:W-:-:S02]  /*15d40*/  IADD3 R33, R6, 0x39, RZ ;  /* 0x0000003906217810 */ /* 0x000fc40007ffe0ff */
[----:B------:R-:W-:Y:S01]  /*15d50*/  ISETP.GE.OR P6, PT, R6, R225, !P6 ;  /* 0x000000e10600720c */ /* 0x000fe200077c6670 */
[----:B------:R-:W-:Y:S01]  /*15d60*/  IMAD.IADD R6, R227, 0x1, -R6 ;  /* 0x00000001e3067824 */ /* 0x000fe200078e0a06 */
[----:B------:R-:W-:Y:S01]  /*15d70*/  FSEL R18, R46, -INF , !P3 ;  /* 0xff8000002e127808 */ /* 0x000fe20005800000 */
[----:B------:R-:W-:Y:S01]  /*15d80*/  FFMA.FTZ R42, -R224, R42, R67 ;  /* 0x0000002ae02a7223 */ /* 0x000fe20000010143 */
[----:B------:R-:W-:Y:S01]  /*15d90*/  ISETP.GE.AND P3, PT, R32, R229, PT ;  /* 0x000000e52000720c */ /* 0x000fe20003f66270 */
[----:B------:R-:W-:Y:S01]  /*15da0*/  FFMA.FTZ R158, -R224, R16, R5 ;  /* 0x00000010e09e7223 */ /* 0x000fe20000010105 */
[----:B------:R-:W-:Y:S01]  /*15db0*/  ISETP.GE.OR P2, PT, R14, R228, !P2 ;  /* 0x000000e40e00720c */ /* 0x000fe20005746670 */
[----:B------:R-:W-:Y:S01]  /*15dc0*/  FFMA.FTZ R37, -R224, R38, R37 ;  /* 0x00000026e0257223 */ /* 0x000fe20000010125 */
[----:B------:R-:W-:Y:S01]  /*15dd0*/  ISETP.GE.OR P1, PT, R12, R228, !P1 ;  /* 0x000000e40c00720c */ /* 0x000fe20004f26670 */
[----:B------:R-:W1:Y:S01]  /*15de0*/  I2F R34, R34 ;  /* 0x0000002200227306 */ /* 0x000e620000201400 */
[----:B------:R-:W-:-:S02]  /*15df0*/  FSEL R5, R40, -INF , !P4 ;  /* 0xff80000028057808 */ /* 0x000fc40006000000 */
[----:B------:R-:W-:Y:S02]  /*15e00*/  ISETP.GE.AND P4, PT, R4, R226, PT ;  /* 0x000000e20400720c */ /* 0x000fe40003f86270 */
[----:B------:R-:W-:Y:S02]  /*15e10*/  ISETP.GE.OR P3, PT, R32, R228, !P3 ;  /* 0x000000e42000720c */ /* 0x000fe40005f66670 */
[----:B------:R-:W-:Y:S02]  /*15e20*/  FSEL R16, R44, -INF , !P2 ;  /* 0xff8000002c107808 */ /* 0x000fe40005000000 */
[----:B------:R-:W-:Y:S02]  /*15e30*/  IABS R38, R6 ;  /* 0x0000000600267213 */ /* 0x000fe40000000000 */
[----:B------:R-:W-:Y:S02]  /*15e40*/  ISETP.GE.AND P2, PT, R10, R229, PT ;  /* 0x000000e50a00720c */ /* 0x000fe40003f46270 */
[----:B------:R-:W-:Y:S01]  /*15e50*/  FSEL R6, R42, -INF , !P1 ;  /* 0xff8000002a067808 */ /* 0x000fe20004800000 */
[----:B------:R-:W-:Y:S01]  /*15e60*/  IMAD.IADD R42, R227, 0x1, -R4 ;  /* 0x00000001e32a7824 */ /* 0x000fe200078e0a04 */
[----:B------:R-:W-:Y:S01]  /*15e70*/  ISETP.GE.OR P4, PT, R4, R225, !P4 ;  /* 0x000000e10400720c */ /* 0x000fe20006786670 */
[----:B----4-:R-:W-:Y:S01]  /*15e80*/  FFMA.FTZ R36, -R224, R36, R45 ;  /* 0x00000024e0247223 */ /* 0x010fe2000001012d */
[----:B------:R-:W-:-:S02]  /*15e90*/  FSEL R4, R37, -INF , !P3 ;  /* 0xff80000025047808 */ /* 0x000fc40005800000 */
[----:B------:R-:W-:Y:S02]  /*15ea0*/  ISETP.GE.AND P3, PT, R2, R226, PT ;  /* 0x000000e20200720c */ /* 0x000fe40003f66270 */
[----:B------:R-:W-:Y:S01]  /*15eb0*/  ISETP.GE.OR P2, PT, R10, R228, !P2 ;  /* 0x000000e40a00720c */ /* 0x000fe20005746670 */
[----:B------:R-:W-:Y:S01]  /*15ec0*/  IMAD.IADD R40, R227, 0x1, -R2 ;  /* 0x00000001e3287824 */ /* 0x000fe200078e0a02 */
[----:B------:R-:W-:Y:S02]  /*15ed0*/  ISETP.GE.OR P3, PT, R2, R225, !P3 ;  /* 0x000000e10200720c */ /* 0x000fe40005f66670 */
[----:B------:R-:W-:Y:S02]  /*15ee0*/  FSEL R2, R36, -INF , !P2 ;  /* 0xff80000024027808 */ /* 0x000fe40005000000 */
[----:B------:R-:W-:Y:S02]  /*15ef0*/  ISETP.GE.AND P2, PT, R8, R229, PT ;  /* 0x000000e50800720c */ /* 0x000fe40003f46270 */
[----:B------:R-:W-:-:S02]  /*15f00*/  IABS R52, R52 ;  /* 0x0000003400347213 */ /* 0x000fc40000000000 */
[C---:B------:R-:W-:Y:S01]  /*15f10*/  ISETP.GE.AND P1, PT, R9.reuse, R229, PT ;  /* 0x000000e50900720c */ /* 0x040fe20003f26270 */
[----:B------:R-:W3:Y:S01]  /*15f20*/  I2F R19, R19 ;  /* 0x0000001300137306 */ /* 0x000ee20000201400 */
[----:B------:R-:W-:Y:S01]  /*15f30*/  ISETP.GE.OR P2, PT, R8, R228, !P2 ;  /* 0x000000e40800720c */ /* 0x000fe20005746670 */
[----:B-1----:R-:W-:Y:S01]  /*15f40*/  FFMA.FTZ R34, -R224, R34, R41 ;  /* 0x00000022e0227223 */ /* 0x002fe20000010129 */
[----:B------:R-:W-:Y:S02]  /*15f50*/  ISETP.GE.OR P1, PT, R9, R228, !P1 ;  /* 0x000000e40900720c */ /* 0x000fe40004f26670 */
[----:B------:R-:W-:-:S03]  /*15f60*/  FSEL R161, R43, -INF , !P2 ;  /* 0xff8000002ba17808 */ /* 0x000fc60005000000 */
[----:B------:R-:W1:Y:S01]  /*15f70*/  I2F R52, R52 ;  /* 0x0000003400347306 */ /* 0x000e620000201400 */
[-C--:B------:R-:W-:Y:S02]  /*15f80*/  ISETP.GE.AND P2, PT, R24, R229.reuse, PT ;  /* 0x000000e51800720c */ /* 0x080fe40003f46270 */
[----:B------:R-:W-:Y:S01]  /*15f90*/  FSEL R156, R34, -INF , !P1 ;  /* 0xff800000229c7808 */ /* 0x000fe20004800000 */
[----:B------:R-:W-:Y:S01]  /*15fa0*/  FFMA.FTZ R58, -R224, R58, R61 ;  /* 0x0000003ae03a7223 */ /* 0x000fe2000001013d */
[----:B------:R-:W-:Y:S02]  /*15fb0*/  ISETP.GE.AND P1, PT, R26, R229, PT ;  /* 0x000000e51a00720c */ /* 0x000fe40003f26270 */
[-C--:B------:R-:W-:Y:S01]  /*15fc0*/  ISETP.GE.OR P2, PT, R24, R228.reuse, !P2 ;  /* 0x000000e41800720c */ /* 0x080fe20005746670 */
[----:B------:R-:W-:Y:S01]  /*15fd0*/  IMAD.IADD R44, R230, 0x1, -R33 ;  /* 0x00000001e62c7824 */ /* 0x000fe200078e0a21 */
[----:B------:R-:W-:Y:S02]  /*15fe0*/  ISETP.GE.OR P1, PT, R26, R228, !P1 ;  /* 0x000000e41a00720c */ /* 0x000fe40004f26670 */
[----:B------:R-:W-:-:S02]  /*15ff0*/  FSEL R163, R58, -INF , !P2 ;  /* 0xff8000003aa37808 */ /* 0x000fc40005000000 */
[----:B------:R-:W-:Y:S01]  /*16000*/  ISETP.GE.AND P2, PT, R28, R229, PT ;  /* 0x000000e51c00720c */ /* 0x000fe20003f46270 */
[C---:B------:R-:W-:Y:S01]  /*16010*/  IMAD.IADD R41, R227.reuse, 0x1, -R14 ;  /* 0x00000001e3297824 */ /* 0x040fe200078e0a0e */
[----:B------:R-:W-:Y:S01]  /*16020*/  FSEL R158, R158, -INF , !P1 ;  /* 0xff8000009e9e7808 */ /* 0x000fe20004800000 */
[----:B---3--:R-:W-:Y:S01]  /*16030*/  FFMA.FTZ R19, -R224, R19, R73 ;  /* 0x00000013e0137223 */ /* 0x008fe20000010149 */
[----:B------:R-:W-:Y:S02]  /*16040*/  ISETP.GE.AND P1, PT, R22, R229, PT ;  /* 0x000000e51600720c */ /* 0x000fe40003f26270 */
[----:B------:R-:W-:Y:S01]  /*16050*/  IABS R44, R44 ;  /* 0x0000002c002c7213 */ /* 0x000fe20000000000 */
[----:B-1----:R-:W-:Y:S01]  /*16060*/  FFMA.FTZ R52, -R224, R52, R63 ;  /* 0x00000034e0347223 */ /* 0x002fe2000001013f */
[-C--:B------:R-:W-:Y:S01]  /*16070*/  ISETP.GE.OR P2, PT, R28, R228.reuse, !P2 ;  /* 0x000000e41c00720c */ /* 0x080fe20005746670 */
[----:B------:R-:W1:Y:S01]  /*16080*/  I2F R38, R38 ;  /* 0x0000002600267306 */ /* 0x000e620000201400 */
[----:B------:R-:W-:Y:S01]  /*16090*/  IMAD.IADD R43, R227, 0x1, -R12 ;  /* 0x00000001e32b7824 */ /* 0x000fe200078e0a0c */
[----:B------:R-:W-:-:S02]  /*160a0*/  ISETP.GE.OR P1, PT, R22, R228, !P1 ;  /* 0x000000e41600720c */ /* 0x000fc40004f26670 */
[----:B------:R-:W-:Y:S02]  /*160b0*/  IABS R34, R41 ;  /* 0x0000002900227213 */ /* 0x000fe40000000000 */
[----:B------:R-:W-:Y:S02]  /*160c0*/  FSEL R173, R19, -INF , !P2 ;  /* 0xff80000013ad7808 */ /* 0x000fe40005000000 */
[----:B------:R-:W3:Y:S01]  /*160d0*/  I2F R37, R44 ;  /* 0x0000002c00257306 */ /* 0x000ee20000201400 */
[----:B------:R-:W-:Y:S01]  /*160e0*/  ISETP.GE.AND P2, PT, R14, R226, PT ;  /* 0x000000e20e00720c */ /* 0x000fe20003f46270 */
[----:B------:R-:W-:Y:S01]  /*160f0*/  IMAD.IADD R19, R227, 0x1, -R10 ;  /* 0x00000001e3137824 */ /* 0x000fe200078e0a0a */
[----:B------:R-:W-:Y:S02]  /*16100*/  IABS R43, R43 ;  /* 0x0000002b002b7213 */ /* 0x000fe40000000000 */
[----:B------:R-:W-:Y:S01]  /*16110*/  FSEL R174, R52, -INF , !P1 ;  /* 0xff80000034ae7808 */ /* 0x000fe20004800000 */
[----:B------:R-:W-:Y:S01]  /*16120*/  IMAD.MOV.U32 R41, RZ, RZ, R34 ;  /* 0x000000ffff297224 */ /* 0x000fe200078e0022 */
[----:B------:R-:W-:-:S02]  /*16130*/  ISETP.GE.AND P1, PT, R20, R229, PT ;  /* 0x000000e51400720c */ /* 0x000fc40003f26270 */
[----:B------:R-:W-:Y:S02]  /*16140*/  IABS R42, R42 ;  /* 0x0000002a002a7213 */ /* 0x000fe40000000000 */
[----:B------:R-:W-:Y:S02]  /*16150*/  ISETP.GE.OR P2, PT, R14, R225, !P2 ;  /* 0x000000e10e00720c */ /* 0x000fe40005746670 */
[----:B------:R-:W-:Y:S01]  /*16160*/  IABS R14, R19 ;  /* 0x00000013000e7213 */ /* 0x000fe20000000000 */
[----:B------:R-:W-:Y:S01]  /*16170*/  IMAD.IADD R19, R227, 0x1, -R9 ;  /* 0x00000001e3137824 */ /* 0x000fe200078e0a09 */
[----:B------:R-:W-:Y:S01]  /*16180*/  ISETP.GE.OR P1, PT, R20, R228, !P1 ;  /* 0x000000e41400720c */ /* 0x000fe20004f26670 */
[----:B------:R-:W4:Y:S01]  /*16190*/  I2F R43, R43 ;  /* 0x0000002b002b7306 */ /* 0x000f220000201400 */
[----:B-1----:R-:W-:Y:S02]  /*161a0*/  FFMA.FTZ R25, -R224, R38, R25 ;  /* 0x00000026e0197223 */ /* 0x002fe40000010119 */
[----:B------:R-:W-:-:S02]  /*161b0*/  FSEL R170, R69, -INF , !P1 ;  /* 0xff80000045aa7808 */ /* 0x000fc40004800000 */
[----:B------:R-:W-:-:S03]  /*161c0*/  ISETP.GE.AND P1, PT, R33, R229, PT ;  /* 0x000000e52100720c */ /* 0x000fc60003f26270 */
[----:B------:R1:W-:Y:S01]  /*161d0*/  I2F R36, R42 ;  /* 0x0000002a00247306 */ /* 0x0003e20000201400 */
[----:B------:R-:W-:Y:S01]  /*161e0*/  IABS R19, R19 ;  /* 0x0000001300137213 */ /* 0x000fe20000000000 */
[----:B---3--:R-:W-:-:S06]  /*161f0*/  FFMA.FTZ R7, -R224, R37, R7 ;  /* 0x00000025e0077223 */ /* 0x008fcc0000010107 */
[----:B------:R-:W3:Y:S01]  /*16200*/  I2F R41, R41 ;  /* 0x0000002900297306 */ /* 0x000ee20000201400 */
[----:B------:R-:W-:Y:S01]  /*16210*/  ISETP.GE.OR P1, PT, R33, R228, !P1 ;  /* 0x000000e42100720c */ /* 0x000fe20004f26670 */
[----:B-1----:R-:W-:Y:S02]  /*16220*/  IMAD.IADD R42, R227, 0x1, -R32 ;  /* 0x00000001e32a7824 */ /* 0x002fe400078e0a20 */
[----:B------:R-:W-:-:S03]  /*16230*/  IMAD.MOV.U32 R38, RZ, RZ, R19 ;  /* 0x000000ffff267224 */ /* 0x000fc600078e0013 */
[----:B------:R-:W-:Y:S01]  /*16240*/  IABS R42, R42 ;  /* 0x0000002a002a7213 */ /* 0x000fe20000000000 */
[----:B------:R1:W5:Y:S01]  /*16250*/  I2F R37, R14 ;  /* 0x0000000e00257306 */ /* 0x0003620000201400 */
[----:B------:R-:W-:Y:S02]  /*16260*/  FSEL R19, R25, -INF , !P6 ;  /* 0xff80000019137808 */ /* 0x000fe40007000000 */
[----:B------:R-:W-:Y:S02]  /*16270*/  IABS R40, R40 ;  /* 0x0000002800287213 */ /* 0x000fe40000000000 */
[-C--:B------:R-:W-:Y:S02]  /*16280*/  ISETP.GE.AND P6, PT, R11, R226.reuse, PT ;  /* 0x000000e20b00720c */ /* 0x080fe40003fc6270 */
[----:B------:R-:W-:Y:S01]  /*16290*/  FSEL R143, R7, -INF , !P1 ;  /* 0xff800000078f7808 */ /* 0x000fe20004800000 */
[----:B------:R-:W2:Y:S01]  /*162a0*/  I2F R42, R42 ;  /* 0x0000002a002a7306 */ /* 0x000ea20000201400 */
[C---:B------:R-:W-:Y:S01]  /*162b0*/  ISETP.GE.AND P1, PT, R12.reuse, R226, PT ;  /* 0x000000e20c00720c */ /* 0x040fe20003f26270 */
[----:B------:R-:W-:Y:S01]  /*162c0*/  IMAD.IADD R7, R227, 0x1, -R8 ;  /* 0x00000001e3077824 */ /* 0x000fe200078e0a08 */
[-C--:B------:R-:W-:Y:S01]  /*162d0*/  ISETP.GE.OR P6, PT, R11, R225.reuse, !P6 ;  /* 0x000000e10b00720c */ /* 0x080fe200077c6670 */
[----:B------:R-:W-:Y:S01]  /*162e0*/  IMAD.IADD R34, R227, 0x1, -R11 ;  /* 0x00000001e3227824 */ /* 0x000fe200078e0a0b */
[----:B------:R-:W-:Y:S01]  /*162f0*/  ISETP.GE.OR P1, PT, R12, R225, !P1 ;  /* 0x000000e10c00720c */ /* 0x000fe20004f26670 */
[C---:B----4-:R-:W-:Y:S01]  /*16300*/  FFMA.FTZ R11, -R224.reuse, R43, R21 ;  /* 0x0000002be00b7223 */ /* 0x050fe20000010115 */
[----:B------:R-:W-:Y:S01]  /*16310*/  IABS R7, R7 ;  /* 0x0000000700077213 */ /* 0x000fe20000000000 */
[----:B------:R-:W4:Y:S01]  /*16320*/  I2F R40, R40 ;  /* 0x0000002800287306 */ /* 0x000f220000201400 */
[----:B---3--:R-:W-:-:S02]  /*16330*/  FFMA.FTZ R41, -R224, R41, R71 ;  /* 0x00000029e0297223 */ /* 0x008fc40000010147 */
[----:B-1----:R-:W-:Y:S01]  /*16340*/  FFMA.FTZ R14, -R224, R36, R51 ;  /* 0x00000024e00e7223 */ /* 0x002fe20000010133 */
[----:B------:R-:W-:Y:S02]  /*16350*/  FSEL R11, R11, -INF , !P1 ;  /* 0xff8000000b0b7808 */ /* 0x000fe40004800000 */
[-C--:B------:R-:W-:Y:S02]  /*16360*/  ISETP.GE.AND P1, PT, R8, R226.reuse, PT ;  /* 0x000000e20800720c */ /* 0x080fe40003f26270 */
[----:B------:R-:W1:Y:S01]  /*16370*/  I2F R25, R38 ;  /* 0x0000002600197306 */ /* 0x000e620000201400 */
[----:B------:R-:W-:Y:S02]  /*16380*/  FSEL R14, R14, -INF , !P4 ;  /* 0xff8000000e0e7808 */ /* 0x000fe40006000000 */
[----:B------:R-:W-:-:S05]  /*16390*/  ISETP.GE.AND P4, PT, R32, R226, PT ;  /* 0x000000e22000720c */ /* 0x000fca0003f86270 */
[----:B------:R3:W1:Y:S01]  /*163a0*/  I2F R21, R7 ;  /* 0x0000000700157306 */ /* 0x0006620000201400 */
[----:B------:R-:W-:Y:S01]  /*163b0*/  ISETP.GE.OR P1, PT, R8, R225, !P1 ;  /* 0x000000e10800720c */ /* 0x000fe20004f26670 */
[----:B-----5:R-:W-:Y:S01]  /*163c0*/  FFMA.FTZ R8, -R224, R37, R13 ;  /* 0x00000025e0087223 */ /* 0x020fe2000001010d */
[----:B------:R-:W-:Y:S02]  /*163d0*/  IABS R34, R34 ;  /* 0x0000002200227213 */ /* 0x000fe40000000000 */
[----:B------:R-:W-:Y:S02]  /*163e0*/  FMNMX.FTZ R13, R3, R30, !PT ;  /* 0x0000001e030d7209 */ /* 0x000fe40007810000 */
[----:B------:R-:W-:Y:S02]  /*163f0*/  ISETP.GE.OR P4, PT, R32, R225, !P4 ;  /* 0x000000e12000720c */ /* 0x000fe40006786670 */
[----:B---3--:R-:W-:Y:S02]  /*16400*/  FSEL R7, R41, -INF , !P2 ;  /* 0xff80000029077808 */ /* 0x008fe40005000000 */
[----:B------:R-:W-:-:S04]  /*16410*/  ISETP.GE.AND P2, PT, R9, R226, PT ;  /* 0x000000e20900720c */ /* 0x000fc80003f46270 */
[----:B------:R-:W-:Y:S01]  /*16420*/  ISETP.GE.OR P2, PT, R9, R225, !P2 ;  /* 0x000000e10900720c */ /* 0x000fe20005746670 */
[----:B--2---:R-:W-:Y:S01]  /*16430*/  FFMA.FTZ R9, -R224, R42, R23 ;  /* 0x0000002ae0097223 */ /* 0x004fe20000010117 */
[----:B------:R-:W-:Y:S01]  /*16440*/  FMNMX.FTZ R13, R18, R13, !PT ;  /* 0x0000000d120d7209 */ /* 0x000fe20007810000 */
[----:B----4-:R-:W-:Y:S01]  /*16450*/  FFMA.FTZ R12, -R224, R40, R27 ;  /* 0x00000028e00c7223 */ /* 0x010fe2000001011b */
[----:B------:R-:W2:Y:S02]  /*16460*/  I2F R34, R34 ;  /* 0x0000002200227306 */ /* 0x000ea40000201400 */
[----:B------:R-:W-:Y:S02]  /*16470*/  FSEL R9, R9, -INF , !P4 ;  /* 0xff80000009097808 */ /* 0x000fe40006000000 */
[-C--:B------:R-:W-:Y:S02]  /*16480*/  ISETP.GE.AND P4, PT, R24, R226.reuse, PT ;  /* 0x000000e21800720c */ /* 0x080fe40003f86270 */
[----:B------:R-:W-:Y:S01]  /*16490*/  FMNMX.FTZ R13, R16, R13, !PT ;  /* 0x0000000d100d7209 */ /* 0x000fe20007810000 */
[----:B-1----:R-:W-:Y:S01]  /*164a0*/  FFMA.FTZ R25, -R224, R25, R39 ;  /* 0x00000019e0197223 */ /* 0x002fe20000010127 */
[----:B------:R-:W-:Y:S01]  /*164b0*/  FSEL R12, R12, -INF , !P3 ;  /* 0xff8000000c0c7808 */ /* 0x000fe20005800000 */
[----:B------:R-:W-:Y:S01]  /*164c0*/  IMAD.IADD R23, R227, 0x1, -R24 ;  /* 0x00000001e3177824 */ /* 0x000fe200078e0a18 */
[----:B------:R-:W-:-:S02]  /*164d0*/  ISETP.GE.AND P3, PT, R10, R226, PT ;  /* 0x000000e20a00720c */ /* 0x000fc40003f66270 */
[----:B------:R-:W-:Y:S02]  /*164e0*/  ISETP.GE.OR P4, PT, R24, R225, !P4 ;  /* 0x000000e11800720c */ /* 0x000fe40006786670 */
[----:B------:R-:W-:Y:S01]  /*164f0*/  FMNMX.FTZ R24, R6, R13, !PT ;  /* 0x0000000d06187209 */ /* 0x000fe20007810000 */
[----:B------:R-:W-:Y:S01]  /*16500*/  FFMA.FTZ R15, -R224, R21, R15 ;  /* 0x00000015e00f7223 */ /* 0x000fe2000001010f */
[----:B------:R-:W-:Y:S02]  /*16510*/  ISETP.GE.OR P3, PT, R10, R225, !P3 ;  /* 0x000000e10a00720c */ /* 0x000fe40005f66670 */
[----:B------:R-:W-:Y:S01]  /*16520*/  FSEL R166, R25, -INF , !P2 ;  /* 0xff80000019a67808 */ /* 0x000fe20005000000 */
[----:B------:R-:W-:Y:S01]  /*16530*/  IMAD.IADD R21, R227, 0x1, -R26 ;  /* 0x00000001e3157824 */ /* 0x000fe200078e0a1a */
[----:B------:R-:W-:Y:S02]  /*16540*/  FMNMX.FTZ R25, R5, R24, !PT ;  /* 0x0000001805197209 */ /* 0x000fe40007810000 */
[----:B------:R-:W-:-:S02]  /*16550*/  FMNMX.FTZ R13, R19, R14, !PT ;  /* 0x0000000e130d7209 */ /* 0x000fc40007810000 */
[----:B------:R-:W-:Y:S02]  /*16560*/  FSEL R8, R8, -INF , !P3 ;  /* 0xff80000008087808 */ /* 0x000fe40005800000 */
[----:B------:R-:W-:Y:S02]  /*16570*/  ISETP.GE.AND P3, PT, R22, R226, PT ;  /* 0x000000e21600720c */ /* 0x000fe40003f66270 */
[----:B------:R-:W-:Y:S01]  /*16580*/  FMNMX.FTZ R25, R4, R25, !PT ;  /* 0x0000001904197209 */ /* 0x000fe20007810000 */
[----:B--2---:R-:W-:Y:S01]  /*16590*/  FFMA.FTZ R10, -R224, R34, R35 ;  /* 0x00000022e00a7223 */ /* 0x004fe20000010123 */
[----:B------:R-:W-:Y:S02]  /*165a0*/  FMNMX.FTZ R24, R12, R13, !PT ;  /* 0x0000000d0c187209 */ /* 0x000fe40007810000 */
[----:B------:R-:W-:Y:S02]  /*165b0*/  IABS R21, R21 ;  /* 0x0000001500157213 */ /* 0x000fe40000000000 */
[----:B------:R-:W-:-:S02]  /*165c0*/  FSEL R169, R15, -INF , !P1 ;  /* 0xff8000000fa97808 */ /* 0x000fc40004800000 */
[-C--:B------:R-:W-:Y:S02]  /*165d0*/  ISETP.GE.AND P1, PT, R20, R226.reuse, PT ;  /* 0x000000e21400720c */ /* 0x080fe40003f26270 */
[----:B------:R-:W-:Y:S01]  /*165e0*/  ISETP.GE.OR P3, PT, R22, R225, !P3 ;  /* 0x000000e11600720c */ /* 0x000fe20005f66670 */
[----:B------:R-:W-:Y:S01]  /*165f0*/  IMAD.IADD R22, R227, 0x1, -R22 ;  /* 0x00000001e3167824 */ /* 0x000fe200078e0a16 */
[----:B------:R-:W-:Y:S02]  /*16600*/  ISETP.GE.AND P2, PT, R28, R226, PT ;  /* 0x000000e21c00720c */ /* 0x000fe40003f46270 */
[----:B------:R-:W-:Y:S02]  /*16610*/  FMNMX.FTZ R25, R2, R25, !PT ;  /* 0x0000001902197209 */ /* 0x000fe40007810000 */
[----:B------:R-:W-:Y:S02]  /*16620*/  IABS R23, R23 ;  /* 0x0000001700177213 */ /* 0x000fe40000000000 */
[----:B------:R-:W-:Y:S01]  /*16630*/  FMNMX.FTZ R24, R7, R24, !PT ;  /* 0x0000001807187209 */ /* 0x000fe20007810000 */
[----:B------:R-:W-:Y:S01]  /*16640*/  IMAD.IADD R13, R227, 0x1, -R20 ;  /* 0x00000001e30d7824 */ /* 0x000fe200078e0a14 */
[----:B------:R-:W-:Y:S01]  /*16650*/  FSEL R10, R10, -INF , !P6 ;  /* 0xff8000000a0a7808 */ /* 0x000fe20007000000 */
[----:B------:R-:W1:Y:S01]  /*16660*/  I2F R21, R21 ;  /* 0x0000001500157306 */ /* 0x000e620000201400 */
[----:B------:R-:W-:-:S02]  /*16670*/  ISETP.GE.OR P1, PT, R20, R225, !P1 ;  /* 0x000000e11400720c */ /* 0x000fc40004f26670 */
[----:B------:R-:W-:Y:S02]  /*16680*/  ISETP.GE.AND P6, PT, R26, R226, PT ;  /* 0x000000e21a00720c */ /* 0x000fe40003fc6270 */
[----:B------:R-:W-:Y:S01]  /*16690*/  ISETP.GE.OR P2, PT, R28, R225, !P2 ;  /* 0x000000e11c00720c */ /* 0x000fe20005746670 */
[----:B------:R-:W-:Y:S01]  /*166a0*/  IMAD.IADD R28, R227, 0x1, -R28 ;  /* 0x00000001e31c7824 */ /* 0x000fe200078e0a1c */
[----:B------:R-:W-:Y:S02]  /*166b0*/  FMNMX.FTZ R20, R156, R25, !PT ;  /* 0x000000199c147209 */ /* 0x000fe40007810000 */
[----:B------:R-:W-:Y:S01]  /*166c0*/  FMNMX.FTZ R27, R11, R24, !PT ;  /* 0x000000180b1b7209 */ /* 0x000fe20007810000 */
[----:B------:R-:W2:Y:S01]  /*166d0*/  I2F R23, R23 ;  /* 0x0000001700177306 */ /* 0x000ea20000201400 */
[----:B------:R-:W-:Y:S02]  /*166e0*/  IABS R22, R22 ;  /* 0x0000001600167213 */ /* 0x000fe40000000000 */
[----:B------:R-:W-:-:S02]  /*166f0*/  ISETP.GE.OR P6, PT, R26, R225, !P6 ;  /* 0x000000e11a00720c */ /* 0x000fc400077c6670 */
[----:B------:R-:W-:Y:S02]  /*16700*/  FMNMX.FTZ R25, R161, R20, !PT ;  /* 0x00000014a1197209 */ /* 0x000fe40007810000 */
[----:B------:R-:W-:Y:S02]  /*16710*/  FMNMX.FTZ R26, R10, R27, !PT ;  /* 0x0000001b0a1a7209 */ /* 0x000fe40007810000 */
[----:B------:R-:W-:Y:S01]  /*16720*/  IABS R15, R28 ;  /* 0x0000001c000f7213 */ /* 0x000fe20000000000 */
[----:B------:R-:W3:Y:S01]  /*16730*/  I2F R22, R22 ;  /* 0x0000001600167306 */ /* 0x000ee20000201400 */
[----:B------:R-:W-:Y:S01]  /*16740*/  FMNMX.FTZ R24, R158, R25, !PT ;  /* 0x000000199e187209 */ /* 0x000fe20007810000 */
[----:B------:R-:W-:Y:S01]  /*16750*/  IMAD.IADD R20, R227, 0x1, -R33 ;  /* 0x00000001e3147824 */ /* 0x000fe200078e0a21 */
[----:B------:R-:W-:Y:S02]  /*16760*/  IABS R13, R13 ;  /* 0x0000000d000d7213 */ /* 0x000fe40000000000 */
[----:B------:R-:W-:-:S02]  /*16770*/  FMNMX.FTZ R25, R9, R26, !PT ;  /* 0x0000001a09197209 */ /* 0x000fc40007810000 */
[----:B------:R-:W-:Y:S01]  /*16780*/  FMNMX.FTZ R27, R163, R24, !PT ;  /* 0x00000018a31b7209 */ /* 0x000fe20007810000 */
[----:B------:R-:W4:Y:S01]  /*16790*/  I2F R15, R15 ;  /* 0x0000000f000f7306 */ /* 0x000f220000201400 */
[----:B------:R-:W-:Y:S02]  /*167a0*/  FMNMX.FTZ R25, R8, R25, !PT ;  /* 0x0000001908197209 */ /* 0x000fe40007810000 */
[----:B------:R-:W-:Y:S01]  /*167b0*/  IABS R20, R20 ;  /* 0x0000001400147213 */ /* 0x000fe20000000000 */
[----:B-1----:R-:W-:Y:S01]  /*167c0*/  FFMA.FTZ R21, -R224, R21, R29 ;  /* 0x00000015e0157223 */ /* 0x002fe2000001011d */
[----:B------:R-:W-:-:S03]  /*167d0*/  FMNMX.FTZ R24, R174, R27, !PT ;  /* 0x0000001bae187209 */ /* 0x000fc60007810000 */
[----:B------:R-:W1:Y:S01]  /*167e0*/  I2F R13, R13 ;  /* 0x0000000d000d7306 */ /* 0x000e620000201400 */
[----:B------:R-:W-:Y:S01]  /*167f0*/  FMNMX.FTZ R26, R166, R25, !PT ;  /* 0x00000019a61a7209 */ /* 0x000fe20007810000 */
[C---:B--2---:R-:W-:Y:S01]  /*16800*/  FFMA.FTZ R23, -R224.reuse, R23, R31 ;  /* 0x00000017e0177223 */ /* 0x044fe2000001011f */
[----:B------:R-:W-:Y:S02]  /*16810*/  FMNMX.FTZ R25, R173, R24, !PT ;  /* 0x00000018ad197209 */ /* 0x000fe40007810000 */
[----:B------:R-:W-:Y:S02]  /*16820*/  FSEL R171, R21, -INF , !P6 ;  /* 0xff80000015ab7808 */ /* 0x000fe40007000000 */
[----:B------:R-:W-:Y:S01]  /*16830*/  FMNMX.FTZ R26, R169, R26, !PT ;  /* 0x0000001aa91a7209 */ /* 0x000fe20007810000 */
[----:B------:R-:W2:Y:S01]  /*16840*/  I2F R20, R20 ;  /* 0x0000001400147306 */ /* 0x000ea20000201400 */
[----:B---3--:R-:W-:Y:S01]  /*16850*/  FFMA.FTZ R22, -R224, R22, R47 ;  /* 0x00000016e0167223 */ /* 0x008fe2000001012f */
[----:B------:R-:W-:-:S02]  /*16860*/  FSEL R172, R23, -INF , !P4 ;  /* 0xff80000017ac7808 */ /* 0x000fc40006000000 */
[----:B------:R-:W-:Y:S02]  /*16870*/  FMNMX.FTZ R24, R170, R25, !PT ;  /* 0x00000019aa187209 */ /* 0x000fe40007810000 */
[----:B------:R-:W-:Y:S01]  /*16880*/  FMNMX.FTZ R23, R171, R26, !PT ;  /* 0x0000001aab177209 */ /* 0x000fe20007810000 */
[----:B----4-:R-:W-:Y:S01]  /*16890*/  FFMA.FTZ R15, -R224, R15, R53 ;  /* 0x0000000fe00f7223 */ /* 0x010fe20000010135 */
[----:B------:R-:W-:Y:S02]  /*168a0*/  FMNMX.FTZ R21, R143, R24, !PT ;  /* 0x000000188f157209 */ /* 0x000fe40007810000 */
[----:B------:R-:W-:Y:S02]  /*168b0*/  FSEL R142, R22, -INF , !P3 ;  /* 0xff800000168e7808 */ /* 0x000fe40005800000 */
[----:B------:R-:W-:Y:S01]  /*168c0*/  FMNMX.FTZ R23, R172, R23, !PT ;  /* 0x00000017ac177209 */ /* 0x000fe20007810000 */
[----:B-1----:R-:W-:Y:S01]  /*168d0*/  FFMA.FTZ R13, -R224, R13, R57 ;  /* 0x0000000de00d7223 */ /* 0x002fe20000010139 */
[----:B------:R-:W-:Y:S01]  /*168e0*/  ISETP.GE.AND P4, PT, R33, R226, PT ;  /* 0x000000e22100720c */ /* 0x000fe20003f86270 */
[----:B------:R-:W1:Y:S01]  /*168f0*/  SHFL.BFLY PT, R22, R21, 0x2, 0x1f ;  /* 0x0c401f0015167f89 */ /* 0x000e6200000e0000 */
[----:B------:R-:W-:-:S02]  /*16900*/  FSEL R141, R15, -INF , !P2 ;  /* 0xff8000000f8d7808 */ /* 0x000fc40005000000 */
[----:B------:R-:W-:Y:S01]  /*16910*/  FMNMX.FTZ R24, R142, R23, !PT ;  /* 0x000000178e187209 */ /* 0x000fe20007810000 */
[----:B--2---:R-:W-:Y:S01]  /*16920*/  FFMA.FTZ R17, -R224, R20, R17 ;  /* 0x00000014e0117223 */ /* 0x004fe20000010111 */
[----:B------:R-:W-:Y:S02]  /*16930*/  FSEL R140, R13, -INF , !P1 ;  /* 0xff8000000d8c7808 */ /* 0x000fe40004800000 */
[----:B------:R-:W-:Y:S02]  /*16940*/  ISETP.GE.OR P4, PT, R33, R225, !P4 ;  /* 0x000000e12100720c */ /* 0x000fe40006786670 */
[----:B------:R-:W-:Y:S02]  /*16950*/  FMNMX.FTZ R13, R141, R24, !PT ;  /* 0x000000188d0d7209 */ /* 0x000fe40007810000 */
[----:B------:R-:W-:Y:S02]  /*16960*/  FSEL R162, R17, -INF , !P4 ;  /* 0xff80000011a27808 */ /* 0x000fe40006000000 */
        /* <DEDUP_REMOVED lines=9> */
[----:B------:R-:W-:Y:S02]  /*16a00*/  FMUL.FTZ R168, R167, R132 ;  /* 0x00000084a7a87220 */ /* 0x000fe40000410000 */
[----:B------:R-:W-:-:S03]  /*16a10*/  IMAD.SHL.U32 R205, R55, 0x2, RZ ;  /* 0x0000000237cd7824 */ /* 0x000fc600078e00ff */
[----:B------:R-:W-:Y:S01]  /*16a20*/  FSEL R168, R168, RZ, P1 ;  /* 0x000000ffa8a87208 */ /* 0x000fe20000800000 */
[--C-:B------:R-:W-:Y:S01]  /*16a30*/  IMAD R203, R54, 0x2, R205.reuse ;  /* 0x0000000236cb7824 */ /* 0x100fe200078e02cd */
[----:B------:R-:W1:Y:S03]  /*16a40*/  LDSM.16.MT88.4 R40, [R205+0xe000] ;  /* 0x00e00000cd28783b */ /* 0x000e660000004200 */
[----:B------:R-:W-:Y:S01]  /*16a50*/  FFMA.FTZ R155, R3, R167, -R168 ;  /* 0x000000a7039b7223 */ /* 0x000fe200000108a8 */
[----:B------:R-:W-:Y:S01]  /*16a60*/  LDSM.16.MT88.4 R124, [R205+0xc000] ;  /* 0x00c00000cd7c783b */ /* 0x000fe20000004200 */
[----:B------:R-:W-:-:S03]  /*16a70*/  IMAD R204, R56, 0x2, R205 ;  /* 0x0000000238cc7824 */ /* 0x000fc600078e02cd */
[----:B------:R-:W3:Y:S01]  /*16a80*/  LDSM.16.MT88.4 R56, [R203+0xe000] ;  /* 0x00e00000cb38783b */ /* 0x000ee20000004200 */
[----:B--2---:R-:W-:Y:S01]  /*16a90*/  FMNMX.FTZ R3, R20, R13, !PT ;  /* 0x0000000d14037209 */ /* 0x004fe20007810000 */
[----:B------:R-:W-:Y:S02]  /*16aa0*/  IMAD R202, R54, 0x2, R204 ;  /* 0x0000000236ca7824 */ /* 0x000fe400078e02cc */
[----:B------:R-:W2:Y:S01]  /*16ab0*/  LDSM.16.MT88.4 R116, [R204+0xc000] ;  /* 0x00c00000cc74783b */ /* 0x000ea20000004200 */
[----:B------:R-:W-:Y:S01]  /*16ac0*/  FSETP.NEU.FTZ.AND P1, PT, R3, -INF , PT ;  /* 0xff8000000300780b */ /* 0x000fe20003f3d000 */
[----:B------:R-:W-:Y:S02]  /*16ad0*/  FMUL.FTZ R160, R167, R3 ;  /* 0x00000003a7a07220 */ /* 0x000fe40000410000 */
[----:B------:R-:W4:Y:S03]  /*16ae0*/  LDSM.16.MT88.4 R108, [R203+0xc000] ;  /* 0x00c00000cb6c783b */ /* 0x000f260000004200 */
[----:B------:R-:W-:Y:S01]  /*16af0*/  FSEL R160, R160, RZ, P1 ;  /* 0x000000ffa0a07208 */ /* 0x000fe20000800000 */
[-CC-:B------:R-:W-:Y:S01]  /*16b00*/  FFMA.FTZ R152, R30, R167.reuse, -R168.reuse ;  /* 0x000000a71e987223 */ /* 0x180fe200000108a8 */
[----:B------:R-:W5:Y:S01]  /*16b10*/  LDSM.16.MT88.4 R100, [R202+0xc000] ;  /* 0x00c00000ca64783b */ /* 0x000f620000004200 */
[----:B------:R-:W-:-:S02]  /*16b20*/  FFMA.FTZ R150, R18, R167, -R168 ;  /* 0x000000a712967223 */ /* 0x000fc400000108a8 */
[-C--:B------:R-:W-:Y:S01]  /*16b30*/  FFMA.FTZ R147, R16, R167.reuse, -R168 ;  /* 0x000000a710937223 */ /* 0x080fe200000108a8 */
[----:B------:R-:W1:Y:S01]  /*16b40*/  LDSM.16.MT88.4 R48, [R204+0xe000] ;  /* 0x00e00000cc30783b */ /* 0x000e620000004200 */
[-CC-:B------:R-:W-:Y:S02]  /*16b50*/  FFMA.FTZ R154, R19, R167.reuse, -R160.reuse ;  /* 0x000000a7139a7223 */ /* 0x180fe400000108a0 */
[-CC-:B------:R-:W-:Y:S01]  /*16b60*/  FFMA.FTZ R157, R14, R167.reuse, -R160.reuse ;  /* 0x000000a70e9d7223 */ /* 0x180fe200000108a0 */
[----:B------:R-:W1:Y:S01]  /*16b70*/  LDSM.16.MT88.4 R64, [R202+0xe000] ;  /* 0x00e00000ca40783b */ /* 0x000e620000004200 */
[-CC-:B------:R-:W-:Y:S02]  /*16b80*/  FFMA.FTZ R159, R12, R167.reuse, -R160.reuse ;  /* 0x000000a70c9f7223 */ /* 0x180fe400000108a0 */
[-C--:B------:R-:W-:Y:S01]  /*16b90*/  FFMA.FTZ R148, R7, R167.reuse, -R160 ;  /* 0x000000a707947223 */ /* 0x080fe200000108a0 */
[----:B------:R-:W1:Y:S01]  /*16ba0*/  LDSM.16.MT88.4 R72, [R205+0x10000] ;  /* 0x01000000cd48783b */ /* 0x000e620000004200 */
[----:B------:R-:W-:-:S02]  /*16bb0*/  FFMA.FTZ R153, R6, R167, -R168 ;  /* 0x000000a706997223 */ /* 0x000fc400000108a8 */
[-CC-:B------:R-:W-:Y:S01]  /*16bc0*/  FFMA.FTZ R146, R5, R167.reuse, -R168.reuse ;  /* 0x000000a705927223 */ /* 0x180fe200000108a8 */
[----:B------:R-:W1:Y:S01]  /*16bd0*/  LDSM.16.MT88.4 R80, [R204+0x10000] ;  /* 0x01000000cc50783b */ /* 0x000e620000004200 */
[-C--:B------:R-:W-:Y:S01]  /*16be0*/  FFMA.FTZ R145, R4, R167.reuse, -R168 ;  /* 0x000000a704917223 */ /* 0x080fe200000108a8 */
[----:B------:R-:W-:Y:S02]  /*16bf0*/  MUFU.EX2 R155, R155 ;  /* 0x0000009b009b7308 */ /* 0x000fe40000000800 */
[----:B------:R-:W1:Y:S04]  /*16c00*/  LDSM.16.MT88.4 R88, [R203+0x10000] ;  /* 0x01000000cb58783b */ /* 0x000e680000004200 */
[----:B------:R-:W1:Y:S02]  /*16c10*/  LDSM.16.MT88.4 R4, [R202+0x10000] ;  /* 0x01000000ca04783b */ /* 0x000e640000004200 */
[----:B------:R-:W1:Y:S01]  /*16c20*/  MUFU.EX2 R152, R152 ;  /* 0x0000009800987308 */ /* 0x000e620000000800 */
[-CC-:B------:R-:W-:Y:S01]  /*16c30*/  FFMA.FTZ R151, R11, R167.reuse, -R160.reuse ;  /* 0x000000a70b977223 */ /* 0x180fe200000108a0 */
[----:B------:R-:W-:Y:S01]  /*16c40*/  LDSM.16.MT88.4 R16, [R203+0xe800] ;  /* 0x00e80000cb10783b */ /* 0x000fe20000004200 */
[----:B------:R-:W-:-:S02]  /*16c50*/  FFMA.FTZ R144, R10, R167, -R160 ;  /* 0x000000a70a907223 */ /* 0x000fc400000108a0 */
[-CC-:B------:R-:W-:Y:S01]  /*16c60*/  FFMA.FTZ R149, R9, R167.reuse, -R160.reuse ;  /* 0x000000a709957223 */ /* 0x180fe200000108a0 */
[----:B------:R-:W-:Y:S02]  /*16c70*/  LDSM.16.MT88.4 R20, [R205+0xc800] ;  /* 0x00c80000cd14783b */ /* 0x000fe40000004200 */
[----:B------:R-:W-:Y:S01]  /*16c80*/  MUFU.EX2 R150, R150 ;  /* 0x0000009600967308 */ /* 0x000fe20000000800 */
[-C--:B------:R-:W-:Y:S01]  /*16c90*/  FFMA.FTZ R134, R8, R167.reuse, -R160 ;  /* 0x000000a708867223 */ /* 0x080fe200000108a0 */
[----:B------:R-:W-:Y:S04]  /*16ca0*/  LDSM.16.MT88.4 R12, [R202+0xe800] ;  /* 0x00e80000ca0c783b */ /* 0x000fe80000004200 */
[----:B------:R-:W2:Y:S02]  /*16cb0*/  LDSM.16.MT88.4 R8, [R205+0xe800] ;  /* 0x00e80000cd08783b */ /* 0x000ea40000004200 */
[----:B------:R-:W1:Y:S01]  /*16cc0*/  MUFU.EX2 R147, R147 ;  /* 0x0000009300937308 */ /* 0x000e620000000800 */
[----:B------:R-:W-:Y:S01]  /*16cd0*/  FFMA.FTZ R2, R2, R167, -R168 ;  /* 0x000000a702027223 */ /* 0x000fe200000108a8 */
[----:B------:R-:W-:Y:S04]  /*16ce0*/  LDSM.16.MT88.4 R136, [R204+0xc800] ;  /* 0x00c80000cc88783b */ /* 0x000fe80000004200 */
[----:B------:R-:W-:Y:S02]  /*16cf0*/  LDSM.16.MT88.4 R32, [R203+0xc800] ;  /* 0x00c80000cb20783b */ /* 0x000fe40000004200 */
[----:B------:R-:W-:Y:S02]  /*16d00*/  MUFU.EX2 R154, R154 ;  /* 0x0000009a009a7308 */ /* 0x000fe40000000800 */
[----:B------:R-:W-:Y:S04]  /*16d10*/  LDSM.16.MT88.4 R28, [R202+0xc800] ;  /* 0x00c80000ca1c783b */ /* 0x000fe80000004200 */
[----:B------:R-:W-:Y:S02]  /*16d20*/  LDSM.16.MT88.4 R24, [R204+0xe800] ;  /* 0x00e80000cc18783b */ /* 0x000fe40000004200 */
[----:B------:R-:W1:Y:S08]  /*16d30*/  MUFU.EX2 R157, R157 ;  /* 0x0000009d009d7308 */ /* 0x000e700000000800 */
[----:B------:R-:W-:Y:S08]  /*16d40*/  MUFU.EX2 R159, R159 ;  /* 0x0000009f009f7308 */ /* 0x000ff00000000800 */
[----:B------:R-:W2:Y:S01]  /*16d50*/  MUFU.EX2 R148, R148 ;  /* 0x0000009400947308 */ /* 0x000ea20000000800 */
[----:B-1----:R-:W-:-:S02]  /*16d60*/  F2FP.BF16.PACK_AB R96, R152, R155 ;  /* 0x0000009b9860723e */ /* 0x002fc400000010ff */
[----:B------:R-:W-:Y:S02]  /*16d70*/  F2FP.BF16.PACK_AB R98, R147, R150 ;  /* 0x000000969362723e */ /* 0x000fe400000010ff */
[----:B------:R-:W-:Y:S02]  /*16d80*/  F2FP.BF16.PACK_AB R97, R157, R154 ;  /* 0x0000009a9d61723e */ /* 0x000fe400000010ff */
[----:B--2---:R-:W-:Y:S01]  /*16d90*/  F2FP.BF16.PACK_AB R99, R148, R159 ;  /* 0x0000009f9463723e */ /* 0x004fe200000010ff */
        /* <DEDUP_REMOVED lines=14> */
[C---:B----4-:R-:W-:Y:S08]  /*16e80*/  HMMA.16816.F32.BF16 R112, R96.reuse, R108, RZ ;  /* 0x0000006c6070723c */ /* 0x050ff000000418ff */
        /* <DEDUP_REMOVED lines=266> */
.L_x_6617:
[----:B------:R-:W-:Y:S02]  /*17f30*/  ULDC.64 UR4, c[0x0][0x118] ;  /* 0x0000460000047ab9 */ /* 0x000fe40000000a00 */
[----:B------:R-:W2:Y:S02]  /*17f40*/  LD.E R5, [R180.64+0x40] ;  /* 0x00004004b4057980 */ /* 0x000ea4000c101900 */
[----:B--2---:R-:W-:-:S04]  /*17f50*/  LEA R5, -R5, RZ, 0x6 ;  /* 0x000000ff05057211 */ /* 0x004fc800078e31ff */
[----:B------:R-:W-:Y:S02]  /*17f60*/  SHF.R.S32.HI R2, RZ, 0x1f, R5 ;  /* 0x0000001fff027819 */ /* 0x000fe40000011405 */
.L_x_6618:
[----:B------:R-:W-:Y:S05]  /*17f70*/  BSYNC B0 ;  /* 0x0000000000007941 */ /* 0x000fea0003800000 */
.L_x_6616:
        /* <DEDUP_REMOVED lines=96> */
[----:B------:R-:W2:Y:S04]  /*18580*/  LDSM.16.M88.4 R28, [R200+0x6800] ;  /* 0x00680000c81c783b */ /* 0x000ea80000000200 */
[----:B------:R-:W2:Y:S04]  /*18590*/  LDSM.16.M88.4 R20, [R200+0x7000] ;  /* 0x00700000c814783b */ /* 0x000ea80000000200 */
[----:B------:R-:W2:Y:S04]  /*185a0*/  LDSM.16.M88.4 R144, [R200+0x7800] ;  /* 0x00780000c890783b */ /* 0x000ea80000000200 */
[----:B---3--:R-:W-:Y:S04]  /*185b0*/  LDSM.16.M88.4 R8, [R199] ;  /* 0x00000000c708783b */ /* 0x008fe80000000200 */
[----:B-----5:R-:W3:Y:S04]  /*185c0*/  LDSM.16.M88.4 R12, [R198] ;  /* 0x00000000c60c783b */ /* 0x020ee80000000200 */
[----:B------:R-:W5:Y:S04]  /*185d0*/  LDSM.16.M88.4 R172, [R194] ;  /* 0x00000000c2ac783b */ /* 0x000f680000000200 */
[----:B------:R-:W3:Y:S04]  /*185e0*/  LDSM.16.M88.4 R160, [R193] ;  /* 0x00000000c1a0783b */ /* 0x000ee80000000200 */
[----:B------:R-:W3:Y:S04]  /*185f0*/  LDSM.16.M88.4 R156, [R192] ;  /* 0x00000000c09c783b */ /* 0x000ee80000000200 */
[----:B----4-:R-:W-:Y:S01]  /*18600*/  LDSM.16.M88.4 R16, [R197] ;  /* 0x00000000c510783b */ /* 0x010fe20000000200 */
[C---:B-1----:R-:W-:Y:S03]  /*18610*/  HMMA.16816.F32.BF16 R140, R164.reuse, R136, RZ ;  /* 0x00000088a48c723c */ /* 0x042fe600000418ff */
[----:B--2---:R-:W1:Y:S04]  /*18620*/  LDSM.16.M88.4 R4, [R195+0x6000] ;  /* 0x00600000c304783b */ /* 0x004e680000000200 */
[----:B------:R-:W2:Y:S01]  /*18630*/  LDSM.16.M88.4 R152, [R195+0x6800] ;  /* 0x00680000c398783b */ /* 0x000ea20000000200 */
[C---:B------:R-:W-:Y:S03]  /*18640*/  HMMA.16816.F32.BF16 R136, R164.reuse, R138, RZ ;  /* 0x0000008aa488723c */ /* 0x040fe600000418ff */
[----:B------:R-:W2:Y:S04]  /*18650*/  LDSM.16.M88.4 R148, [R195+0x7000] ;  /* 0x00700000c394783b */ /* 0x000ea80000000200 */
[----:B------:R-:W-:Y:S01]  /*18660*/  LDSM.16.M88.4 R176, [R196] ;  /* 0x00000000c4b0783b */ /* 0x000fe20000000200 */
[----:B------:R-:W-:Y:S03]  /*18670*/  HMMA.16816.F32.BF16 R32, R164, R28, RZ ;  /* 0x0000001ca420723c */ /* 0x000fe600000418ff */
[----:B------:R-:W4:Y:S01]  /*18680*/  LD.E R2, [R180.64+0x18c] ;  /* 0x00018c04b4027980 */ /* 0x000f22000c101900 */
[----:B------:R-:W-:-:S03]  /*18690*/  IMAD R0, R223, 0x40, R0 ;  /* 0x00000040df007824 */ /* 0x000fc600078e0200 */
[----:B------:R-:W0:Y:S01]  /*186a0*/  LDGDEPBAR ;  /* 0x00000000000079af */ /* 0x000e220000000000 */
[C---:B------:R-:W-:Y:S08]  /*186b0*/  HMMA.16816.F32.BF16 R28, R164.reuse, R30, RZ ;  /* 0x0000001ea41c723c */ /* 0x040ff000000418ff */
[C---:B------:R-:W-:Y:S08]  /*186c0*/  HMMA.16816.F32.BF16 R24, R164.reuse, R20, RZ ;  /* 0x00000014a418723c */ /* 0x040ff000000418ff */
[C---:B------:R-:W-:Y:S08]  /*186d0*/  HMMA.16816.F32.BF16 R20, R164.reuse, R22, RZ ;  /* 0x00000016a414723c */ /* 0x040ff000000418ff */
[C---:B------:R-:W-:Y:S08]  /*186e0*/  HMMA.16816.F32.BF16 R168, R164.reuse, R144, RZ ;  /* 0x00000090a4a8723c */ /* 0x040ff000000418ff */
[----:B------:R-:W-:Y:S01]  /*186f0*/  HMMA.16816.F32.BF16 R164, R164, R146, RZ ;  /* 0x00000092a4a4723c */ /* 0x000fe200000418ff */
[----:B------:R-:W1:Y:S07]  /*18700*/  LDSM.16.M88.4 R144, [R195+0x7800] ;  /* 0x00780000c390783b */ /* 0x000e6e0000000200 */
[C---:B---3--:R-:W-:Y:S08]  /*18710*/  HMMA.16816.F32.BF16 R140, R8.reuse, R12, R140 ;  /* 0x0000000c088c723c */ /* 0x048ff0000004188c */
[C---:B------:R-:W-:Y:S01]  /*18720*/  HMMA.16816.F32.BF16 R136, R8.reuse, R14, R136 ;  /* 0x0000000e0888723c */ /* 0x040fe20000041888 */
[----:B------:R-:W3:Y:S07]  /*18730*/  LDSM.16.M88.4 R12, [R191] ;  /* 0x00000000bf0c783b */ /* 0x000eee0000000200 */
[C---:B-----5:R-:W-:Y:S08]  /*18740*/  HMMA.16816.F32.BF16 R32, R8.reuse, R172, R32 ;  /* 0x000000ac0820723c */ /* 0x060ff00000041820 */
[C---:B------:R-:W-:Y:S01]  /*18750*/  HMMA.16816.F32.BF16 R28, R8.reuse, R174, R28 ;  /* 0x000000ae081c723c */ /* 0x040fe2000004181c */
[----:B------:R-:W-:Y:S07]  /*18760*/  LDSM.16.M88.4 R172, [R191+0x1800] ;  /* 0x00180000bfac783b */ /* 0x000fee0000000200 */
[C---:B------:R-:W-:Y:S08]  /*18770*/  HMMA.16816.F32.BF16 R24, R8.reuse, R160, R24 ;  /* 0x000000a00818723c */ /* 0x040ff00000041818 */
[C---:B------:R-:W-:Y:S01]  /*18780*/  HMMA.16816.F32.BF16 R20, R8.reuse, R162, R20 ;  /* 0x000000a20814723c */ /* 0x040fe20000041814 */
[----:B------:R-:W-:Y:S07]  /*18790*/  LDSM.16.M88.4 R160, [R201+0x2000] ;  /* 0x00200000c9a0783b */ /* 0x000fee0000000200 */
[C---:B------:R-:W-:Y:S08]  /*187a0*/  HMMA.16816.F32.BF16 R168, R8.reuse, R156, R168 ;  /* 0x0000009c08a8723c */ /* 0x040ff000000418a8 */
[----:B------:R-:W-:Y:S01]  /*187b0*/  HMMA.16816.F32.BF16 R164, R8, R158, R164 ;  /* 0x0000009e08a4723c */ /* 0x000fe200000418a4 */
[----:B------:R-:W5:Y:S04]  /*187c0*/  LDSM.16.M88.4 R8, [R191+0x800] ;  /* 0x00080000bf08783b */ /* 0x000f680000000200 */
        /* <DEDUP_REMOVED lines=8> */
[C---:B------:R-:W-:Y:S01]  /*18850*/  HMMA.16816.F32.BF16 R20, R16.reuse, R150, R20 ;  /* 0x000000961014723c */ /* 0x040fe20000041814 */
[----:B------:R-:W1:Y:S07]  /*18860*/  LDSM.16.M88.4 R148, [R200+0x9000] ;  /* 0x00900000c894783b */ /* 0x000e6e0000000200 */
[C---:B------:R-:W-:Y:S08]  /*18870*/  HMMA.16816.F32.BF16 R168, R16.reuse, R144, R168 ;  /* 0x0000009010a8723c */ /* 0x040ff000000418a8 */
[----:B------:R-:W-:Y:S01]  /*18880*/  HMMA.16816.F32.BF16 R164, R16, R146, R164 ;  /* 0x0000009210a4723c */ /* 0x000fe200000418a4 */
[----:B------:R-:W2:Y:S04]  /*18890*/  LDSM.16.M88.4 R144, [R200+0x9800] ;  /* 0x00980000c890783b */ /* 0x000ea80000000200 */
[----:B------:R-:W-:Y:S03]  /*188a0*/  LDSM.16.M88.4 R16, [R199+0x2000] ;  /* 0x00200000c710783b */ /* 0x000fe60000000200 */
[C---:B---3--:R-:W-:Y:S08]  /*188b0*/  HMMA.16816.F32.BF16 R140, R176.reuse, R12, R140 ;  /* 0x0000000cb08c723c */ /* 0x048ff0000004188c */
[C---:B------:R-:W-:Y:S01]  /*188c0*/  HMMA.16816.F32.BF16 R136, R176.reuse, R14, R136 ;  /* 0x0000000eb088723c */ /* 0x040fe20000041888 */
[----:B------:R-:W3:Y:S07]  /*188d0*/  LDSM.16.M88.4 R12, [R190] ;  /* 0x00000000be0c783b */ /* 0x000eee0000000200 */
[C---:B-----5:R-:W-:Y:S08]  /*188e0*/  HMMA.16816.F32.BF16 R32, R176.reuse, R8, R32 ;  /* 0x00000008b020723c */ /* 0x060ff00000041820 */
[C---:B------:R-:W-:Y:S01]  /*188f0*/  HMMA.16816.F32.BF16 R28, R176.reuse, R10, R28 ;  /* 0x0000000ab01c723c */ /* 0x040fe2000004181c */
[----:B------:R-:W5:Y:S07]  /*18900*/  LDSM.16.M88.4 R8, [R189] ;  /* 0x00000000bd08783b */ /* 0x000f6e0000000200 */
[C---:B-1----:R-:W-:Y:S08]  /*18910*/  HMMA.16816.F32.BF16 R24, R176.reuse, R4, R24 ;  /* 0x00000004b018723c */ /* 0x042ff00000041818 */
[C---:B------:R-:W-:Y:S01]  /*18920*/  HMMA.16816.F32.BF16 R20, R176.reuse, R6, R20 ;  /* 0x00000006b014723c */ /* 0x040fe20000041814 */
[----:B------:R-:W1:Y:S07]  /*18930*/  LDSM.16.M88.4 R4, [R188] ;  /* 0x00000000bc04783b */ /* 0x000e6e0000000200 */
[C---:B------:R-:W-:Y:S08]  /*18940*/  HMMA.16816.F32.BF16 R168, R176.reuse, R172, R168 ;  /* 0x000000acb0a8723c */ /* 0x040ff000000418a8 */
[----:B------:R-:W-:Y:S08]  /*18950*/  HMMA.16816.F32.BF16 R164, R176, R174, R164 ;  /* 0x000000aeb0a4723c */ /* 0x000ff000000418a4 */
        /* <DEDUP_REMOVED lines=8> */
[----:B------:R-:W1:Y:S04]  /*189e0*/  LDSM.16.M88.4 R148, [R195+0x8000] ;  /* 0x00800000c394783b */ /* 0x000e680000000200 */
[----:B------:R-:W1:Y:S03]  /*189f0*/  LDSM.16.M88.4 R20, [R195+0x8800] ;  /* 0x00880000c314783b */ /* 0x000e660000000200 */
[C---:B------:R-:W-:Y:S01]  /*18a00*/  HMMA.16816.F32.BF16 R176, R160.reuse, R144, R168 ;  /* 0x00000090a0b0723c */ /* 0x040fe200000418a8 */
[----:B------:R-:W-:Y:S07]  /*18a10*/  LDSM.16.M88.4 R168, [R195+0x9000] ;  /* 0x00900000c3a8783b */ /* 0x000fee0000000200 */
[----:B------:R-:W-:Y:S01]  /*18a20*/  HMMA.16816.F32.BF16 R164, R160, R146, R164 ;  /* 0x00000092a0a4723c */ /* 0x000fe200000418a4 */
[----:B------:R-:W-:Y:S07]  /*18a30*/  LDSM.16.M88.4 R144, [R191+0x3800] ;  /* 0x00380000bf90783b */ /* 0x000fee0000000200 */
[C---:B---3--:R-:W-:Y:S08]  /*18a40*/  HMMA.16816.F32.BF16 R140, R16.reuse, R12, R140 ;  /* 0x0000000c108c723c */ /* 0x048ff0000004188c */
[C---:B------:R-:W-:Y:S01]  /*18a50*/  HMMA.16816.F32.BF16 R136, R16.reuse, R14, R136 ;  /* 0x0000000e1088723c */ /* 0x040fe20000041888 */
[----:B------:R-:W-:Y:S07]  /*18a60*/  LDSM.16.M88.4 R12, [R196+0x2000] ;  /* 0x00200000c40c783b */ /* 0x000fee0000000200 */
[C---:B-----5:R-:W-:Y:S08]  /*18a70*/  HMMA.16816.F32.BF16 R32, R16.reuse, R8, R32 ;  /* 0x000000081020723c */ /* 0x060ff00000041820 */
[C---:B------:R-:W-:Y:S01]  /*18a80*/  HMMA.16816.F32.BF16 R28, R16.reuse, R10, R28 ;  /* 0x0000000a101c723c */ /* 0x040fe2000004181c */
[----:B------:R-:W3:Y:S07]  /*18a90*/  LDSM.16.M88.4 R8, [R195+0x9800] ;  /* 0x00980000c308783b */ /* 0x000eee0000000200 */
[C---:B-1----:R-:W-:Y:S08]  /*18aa0*/  HMMA.16816.F32.BF16 R24, R16.reuse, R4, R24 ;  /* 0x000000041018723c */ /* 0x042ff00000041818 */
[C---:B------:R-:W-:Y:S01]  /*18ab0*/  HMMA.16816.F32.BF16 R172, R16.reuse, R6, R172 ;  /* 0x0000000610ac723c */ /* 0x040fe200000418ac */
[----:B------:R-:W1:Y:S07]  /*18ac0*/  LDSM.16.M88.4 R4, [R191+0x2000] ;  /* 0x00200000bf04783b */ /* 0x000e6e0000000200 */
[C---:B--2---:R-:W-:Y:S08]  /*18ad0*/  HMMA.16816.F32.BF16 R176, R16.reuse, R152, R176 ;  /* 0x0000009810b0723c */ /* 0x044ff000000418b0 */
[----:B------:R-:W-:Y:S01]  /*18ae0*/  HMMA.16816.F32.BF16 R164, R16, R154, R164 ;  /* 0x0000009a10a4723c */ /* 0x000fe200000418a4 */
[----:B------:R-:W2:Y:S04]  /*18af0*/  LDSM.16.M88.4 R16, [R191+0x3000] ;  /* 0x00300000bf10783b */ /* 0x000ea80000000200 */
[----:B------:R-:W-:Y:S03]  /*18b00*/  LDSM.16.M88.4 R152, [R200+0xb000] ;  /* 0x00b00000c898783b */ /* 0x000fe60000000200 */
[C---:B------:R-:W-:Y:S08]  /*18b10*/  HMMA.16816.F32.BF16 R140, R156.reuse, R148, R140 ;  /* 0x000000949c8c723c */ /* 0x040ff0000004188c */
[C---:B------:R-:W-:Y:S01]  /*18b20*/  HMMA.16816.F32.BF16 R136, R156.reuse, R150, R136 ;  /* 0x000000969c88723c */ /* 0x040fe20000041888 */
[----:B------:R-:W-:Y:S07]  /*18b30*/  LDSM.16.M88.4 R148, [R201+0x4000] ;  /* 0x00400000c994783b */ /* 0x000fee0000000200 */
[C---:B------:R-:W-:Y:S08]  /*18b40*/  HMMA.16816.F32.BF16 R32, R156.reuse, R20, R32 ;  /* 0x000000149c20723c */ /* 0x040ff00000041820 */
[C---:B------:R-:W-:Y:S01]  /*18b50*/  HMMA.16816.F32.BF16 R28, R156.reuse, R22, R28 ;  /* 0x000000169c1c723c */ /* 0x040fe2000004181c */
[----:B------:R-:W5:Y:S07]  /*18b60*/  LDSM.16.M88.4 R20, [R191+0x2800] ;  /* 0x00280000bf14783b */ /* 0x000f6e0000000200 */
[C---:B---3--:R-:W-:Y:S08]  /*18b70*/  HMMA.16816.F32.BF16 R176, R156.reuse, R8, R176 ;  /* 0x000000089cb0723c */ /* 0x048ff000000418b0 */
[C---:B------:R-:W-:Y:S08]  /*18b80*/  HMMA.16816.F32.BF16 R172, R156.reuse, R170, R172 ;  /* 0x000000aa9cac723c */ /* 0x040ff000000418ac */
[----:B------:R-:W-:Y:S01]  /*18b90*/  HMMA.16816.F32.BF16 R164, R156, R10, R164 ;  /* 0x0000000a9ca4723c */ /* 0x000fe200000418a4 */
[----:B------:R-:W-:Y:S07]  /*18ba0*/  LDSM.16.M88.4 R8, [R200+0xa000] ;  /* 0x00a00000c808783b */ /* 0x000fee0000000200 */
[C---:B-1----:R-:W-:Y:S08]  /*18bb0*/  HMMA.16816.F32.BF16 R140, R12.reuse, R4, R140 ;  /* 0x000000040c8c723c */ /* 0x042ff0000004188c */
[----:B------:R-:W-:Y:S01]  /*18bc0*/  HMMA.16816.F32.BF16 R136, R12, R6, R136 ;  /* 0x000000060c88723c */ /* 0x000fe20000041888 */
[----:B------:R-:W1:Y:S07]  /*18bd0*/  LDSM.16.M88.4 R4, [R200+0xb800] ;  /* 0x00b80000c804783b */ /* 0x000e6e0000000200 */
[----:B------:R-:W-:Y:S01]  /*18be0*/  HMMA.16816.F32.BF16 R24, R156, R168, R24 ;  /* 0x000000a89c18723c */ /* 0x000fe20000041818 */
[----:B------:R-:W-:Y:S07]  /*18bf0*/  LDSM.16.M88.4 R156, [R200+0xa800] ;  /* 0x00a80000c89c783b */ /* 0x000fee0000000200 */
[C---:B------:R-:W-:Y:S08]  /*18c00*/  HMMA.16816.F32.BF16 R176, R12.reuse, R144, R176 ;  /* 0x000000900cb0723c */ /* 0x040ff000000418b0 */
[C---:B--2---:R-:W-:Y:S08]  /*18c10*/  HMMA.16816.F32.BF16 R172, R12.reuse, R18, R172 ;  /* 0x000000120cac723c */ /* 0x044ff000000418ac */
[C---:B------:R-:W-:Y:S01]  /*18c20*/  HMMA.16816.F32.BF16 R164, R12.reuse, R146, R164 ;  /* 0x000000920ca4723c */ /* 0x040fe200000418a4 */
[----:B------:R-:W-:Y:S01]  /*18c30*/  IADD3 R133, R0, 0x1, RZ ;  /* 0x0000000100857810 */ /* 0x000fe20007ffe0ff */
[----:B------:R-:W-:Y:S06]  /*18c40*/  LDSM.16.M88.4 R144, [R197+0x4000] ;  /* 0x00400000c590783b */ /* 0x000fec0000000200 */
[C---:B-----5:R-:W-:Y:S08]  /*18c50*/  HMMA.16816.F32.BF16 R32, R12.reuse, R20, R32 ;  /* 0x000000140c20723c */ /* 0x060ff00000041820 */
[C---:B------:R-:W-:Y:S01]  /*18c60*/  HMMA.16816.F32.BF16 R28, R12.reuse, R22, R28 ;  /* 0x000000160c1c723c */ /* 0x040fe2000004181c */
[----:B------:R-:W-:Y:S07]  /*18c70*/  LDSM.16.M88.4 R20, [R199+0x4000] ;  /* 0x00400000c714783b */ /* 0x000fee0000000200 */
[----:B------:R-:W-:Y:S01]  /*18c80*/  HMMA.16816.F32.BF16 R24, R12, R16, R24 ;  /* 0x000000100c18723c */ /* 0x000fe20000041818 */
[----:B------:R-:W2:Y:S04]  /*18c90*/  LDSM.16.M88.4 R16, [R186] ;  /* 0x00000000ba10783b */ /* 0x000ea80000000200 */
[----:B------:R-:W-:Y:S03]  /*18ca0*/  LDSM.16.M88.4 R12, [R195+0xa000] ;  /* 0x00a00000c30c783b */ /* 0x000fe60000000200 */
[C---:B-1----:R-:W-:Y:S07]  /*18cb0*/  HMMA.16816.F32.BF16 R176, R148.reuse, R4, R176 ;  /* 0x0000000494b0723c */ /* 0x042fee00000418b0 */
[----:B------:R-:W-:Y:S01]  /*18cc0*/  IMAD.IADD R4, R230, 0x1, -R0 ;  /* 0x00000001e6047824 */ /* 0x000fe200078e0a00 */
[C---:B------:R-:W-:Y:S08]  /*18cd0*/  HMMA.16816.F32.BF16 R140, R148.reuse, R8, R140 ;  /* 0x00000008948c723c */ /* 0x040ff0000004188c */
[C---:B------:R-:W-:Y:S07]  /*18ce0*/  HMMA.16816.F32.BF16 R172, R148.reuse, R154, R172 ;  /* 0x0000009a94ac723c */ /* 0x040fee00000418ac */
[----:B------:R-:W-:Y:S01]  /*18cf0*/  IABS R155, R4 ;  /* 0x00000004009b7213 */ /* 0x000fe20000000000 */
[C---:B------:R-:W-:Y:S01]  /*18d00*/  HMMA.16816.F32.BF16 R164, R148.reuse, R6, R164 ;  /* 0x0000000694a4723c */ /* 0x040fe200000418a4 */
[----:B------:R-:W1:Y:S07]  /*18d10*/  LDSM.16.M88.4 R4, [R184] ;  /* 0x00000000b804783b */ /* 0x000e6e0000000200 */
[C---:B------:R-:W-:Y:S01]  /*18d20*/  HMMA.16816.F32.BF16 R136, R148.reuse, R10, R136 ;  /* 0x0000000a9488723c */ /* 0x040fe20000041888 */
[----:B------:R-:W3:Y:S07]  /*18d30*/  LDSM.16.M88.4 R8, [R185] ;  /* 0x00000000b908783b */ /* 0x000eee0000000200 */
[----:B------:R-:W-:Y:S08]  /*18d40*/  HMMA.16816.F32.BF16 R24, R148, R152, R24 ;  /* 0x000000989418723c */ /* 0x000ff00000041818 */
[----:B--2---:R-:W-:Y:S01]  /*18d50*/  HMMA.16816.F32.BF16 R140, R20, R16, R140 ;  /* 0x00000010148c723c */ /* 0x004fe2000004188c */
[----:B------:R-:W-:-:S06]  /*18d60*/  IADD3 R152, R0, 0x9, RZ ;  /* 0x0000000900987810 */ /* 0x000fcc0007ffe0ff */
[--C-:B------:R-:W-:Y:S01]  /*18d70*/  IMAD.IADD R17, R230, 0x1, -R133.reuse ;  /* 0x00000001e6117824 */ /* 0x100fe200078e0a85 */
[----:B------:R-:W-:Y:S01]  /*18d80*/  HMMA.16816.F32.BF16 R32, R148, R156, R32 ;  /* 0x0000009c9420723c */ /* 0x000fe20000041820 */
[----:B------:R-:W-:-:S03]  /*18d90*/  IMAD.IADD R16, R227, 0x1, -R133 ;  /* 0x00000001e3107824 */ /* 0x000fc600078e0a85 */
[----:B------:R-:W-:-:S04]  /*18da0*/  IABS R17, R17 ;  /* 0x0000001100117213 */ /* 0x000fc80000000000 */
[----:B------:R-:W-:Y:S01]  /*18db0*/  HMMA.16816.F32.BF16 R28, R148, R158, R28 ;  /* 0x0000009e941c723c */ /* 0x000fe2000004181c */
[----:B------:R-:W-:Y:S01]  /*18dc0*/  IMAD.IADD R154, R230, 0x1, -R152 ;  /* 0x00000001e69a7824 */ /* 0x000fe200078e0a98 */
[----:B------:R2:W-:Y:S01]  /*18dd0*/  I2F R157, R17 ;  /* 0x00000011009d7306 */ /* 0x0005e20000201400 */
[----:B------:R-:W-:-:S04]  /*18de0*/  IADD3 R134, R0, 0x8, RZ ;  /* 0x0000000800867810 */ /* 0x000fc80007ffe0ff */
[----:B------:R-:W-:Y:S01]  /*18df0*/  IABS R159, R16 ;  /* 0x00000010009f7213 */ /* 0x000fe20000000000 */
[C---:B------:R-:W-:Y:S01]  /*18e00*/  HMMA.16816.F32.BF16 R136, R20.reuse, R18, R136 ;  /* 0x000000121488723c */ /* 0x040fe20000041888 */
[----:B------:R-:W-:Y:S01]  /*18e10*/  IABS R154, R154 ;  /* 0x0000009a009a7213 */ /* 0x000fe20000000000 */
[----:B------:R-:W-:Y:S01]  /*18e20*/  IMAD.IADD R148, R230, 0x1, -R134 ;  /* 0x00000001e6947824 */ /* 0x000fe200078e0a86 */
[----:B--2---:R-:W2:Y:S05]  /*18e30*/  LDSM.16.M88.4 R16, [R195+0xa800] ;  /* 0x00a80000c310783b */ /* 0x004eaa0000000200 */
[----:B-1----:R-:W-:Y:S01]  /*18e40*/  HMMA.16816.F32.BF16 R24, R20, R4, R24 ;  /* 0x000000041418723c */ /* 0x002fe20000041818 */
[----:B------:R-:W-:Y:S01]  /*18e50*/  IMAD.MOV.U32 R169, RZ, RZ, R154 ;  /* 0x000000ffffa97224 */ /* 0x000fe200078e009a */
[----:B------:R-:W-:-:S05]  /*18e60*/  IADD3 R154, R0, 0x10, RZ ;  /* 0x00000010009a7810 */ /* 0x000fca0007ffe0ff */
[----:B------:R-:W-:Y:S01]  /*18e70*/  IMAD.IADD R4, R227, 0x1, -R152 ;  /* 0x00000001e3047824 */ /* 0x000fe200078e0a98 */
[----:B------:R-:W-:Y:S01]  /*18e80*/  IABS R163, R148 ;  /* 0x0000009400a37213 */ /* 0x000fe20000000000 */
[----:B---3--:R-:W-:Y:S01]  /*18e90*/  HMMA.16816.F32.BF16 R32, R20, R8, R32 ;  /* 0x000000081420723c */ /* 0x008fe20000041820 */
[----:B------:R-:W-:Y:S02]  /*18ea0*/  IMAD.IADD R5, R230, 0x1, -R154 ;  /* 0x00000001e6057824 */ /* 0x000fe400078e0a9a */
[----:B------:R-:W-:-:S05]  /*18eb0*/  IABS R4, R4 ;  /* 0x0000000400047213 */ /* 0x000fca0000000000 */
[----:B------:R-:W-:Y:S01]  /*18ec0*/  HMMA.16816.F32.BF16 R148, R20, R10, R28 ;  /* 0x0000000a1494723c */ /* 0x000fe2000004181c */
[----:B------:R-:W-:Y:S01]  /*18ed0*/  LDSM.16.M88.4 R28, [R196+0x4000] ;  /* 0x00400000c41c783b */ /* 0x000fe20000000200 */
[----:B------:R-:W-:-:S03]  /*18ee0*/  IMAD.MOV.U32 R171, RZ, RZ, R4 ;  /* 0x000000ffffab7224 */ /* 0x000fc600078e0004 */
[----:B------:R-:W1:Y:S01]  /*18ef0*/  LDSM.16.M88.4 R8, [R191+0x4000] ;  /* 0x00400000bf08783b */ /* 0x000e620000000200 */
[----:B------:R-:W-:Y:S01]  /*18f00*/  IABS R4, R5 ;  /* 0x0000000500047213 */ /* 0x000fe20000000000 */
[----:B------:R-:W-:Y:S01]  /*18f10*/  IMAD.IADD R5, R227, 0x1, -R154 ;  /* 0x00000001e3057824 */ /* 0x000fe200078e0a9a */
[----:B------:R-:W-:Y:S01]  /*18f20*/  IADD3 R156, R0, 0x11, RZ ;  /* 0x00000011009c7810 */ /* 0x000fe20007ffe0ff */
[----:B------:R-:W-:Y:S02]  /*18f30*/  HMMA.16816.F32.BF16 R140, R144, R12, R140 ;  /* 0x0000000c908c723c */ /* 0x000fe4000004188c */
[----:B------:R-:W-:Y:S01]  /*18f40*/  IMAD.MOV.U32 R237, RZ, RZ, R4 ;  /* 0x000000ffffed7224 */ /* 0x000fe200078e0004 */
[----:B------:R-:W-:Y:S01]  /*18f50*/  IABS R4, R5 ;  /* 0x0000000500047213 */ /* 0x000fe20000000000 */
[----:B------:R-:W-:-:S04]  /*18f60*/  IMAD.IADD R5, R230, 0x1, -R156 ;  /* 0x00000001e6057824 */ /* 0x000fc800078e0a9c */
[----:B------:R-:W-:Y:S01]  /*18f70*/  HMMA.16816.F32.BF16 R136, R144, R14, R136 ;  /* 0x0000000e9088723c */ /* 0x000fe20000041888 */
[----:B------:R-:W3:Y:S01]  /*18f80*/  LDSM.16.M88.4 R12, [R135] ;  /* 0x00000000870c783b */ /* 0x000ee20000000200 */
[----:B------:R-:W-:Y:S01]  /*18f90*/  IMAD.MOV.U32 R235, RZ, RZ, R4 ;  /* 0x000000ffffeb7224 */ /* 0x000fe200078e0004 */
[----:B------:R-:W-:Y:S01]  /*18fa0*/  IABS R4, R5 ;  /* 0x0000000500047213 */ /* 0x000fe20000000000 */
[----:B------:R-:W-:Y:S01]  /*18fb0*/  IMAD.IADD R5, R227, 0x1, -R156 ;  /* 0x00000001e3057824 */ /* 0x000fe200078e0a9c */
[----:B------:R-:W-:-:S03]  /*18fc0*/  IADD3 R158, R0, 0x18, RZ ;  /* 0x00000018009e7810 */ /* 0x000fc60007ffe0ff */
[----:B------:R-:W-:Y:S01]  /*18fd0*/  IMAD.MOV.U32 R241, RZ, RZ, R4 ;  /* 0x000000fffff17224 */ /* 0x000fe200078e0004 */
[----:B------:R-:W-:Y:S01]  /*18fe0*/  IABS R4, R5 ;  /* 0x0000000500047213 */ /* 0x000fe20000000000 */
[----:B------:R-:W-:Y:S01]  /*18ff0*/  IMAD.IADD R5, R230, 0x1, -R158 ;  /* 0x00000001e6057824 */ /* 0x000fe200078e0a9e */
[----:B--2---:R-:W-:Y:S03]  /*19000*/  HMMA.16816.F32.BF16 R32, R144, R16, R32 ;  /* 0x000000109020723c */ /* 0x004fe60000041820 */
[----:B------:R-:W-:Y:S01]  /*19010*/  IMAD.MOV.U32 R239, RZ, RZ, R4 ;  /* 0x000000ffffef7224 */ /* 0x000fe200078e0004 */
[----:B------:R-:W-:-:S04]  /*19020*/  IABS R4, R5 ;  /* 0x0000000500047213 */ /* 0x000fc80000000000 */
[----:B------:R-:W-:Y:S01]  /*19030*/  HMMA.16816.F32.BF16 R148, R144, R18, R148 ;  /* 0x000000129094723c */ /* 0x000fe20000041894 */
[----:B------:R-:W2:Y:S01]  /*19040*/  LDSM.16.M88.4 R16, [R195+0xb000] ;  /* 0x00b00000c310783b */ /* 0x000ea20000000200 */
[----:B------:R-:W-:Y:S01]  /*19050*/  IMAD.IADD R5, R227, 0x1, -R158 ;  /* 0x00000001e3057824 */ /* 0x000fe200078e0a9e */
[----:B------:R-:W-:Y:S01]  /*19060*/  IADD3 R160, R0, 0x19, RZ ;  /* 0x0000001900a07810 */ /* 0x000fe20007ffe0ff */
[----:B------:R-:W-:-:S03]  /*19070*/  IMAD.MOV.U32 R245, RZ, RZ, R4 ;  /* 0x000000fffff57224 */ /* 0x000fc600078e0004 */
[----:B------:R-:W-:Y:S01]  /*19080*/  IABS R4, R5 ;  /* 0x0000000500047213 */ /* 0x000fe20000000000 */
[----:B------:R-:W-:Y:S01]  /*19090*/  IMAD.IADD R5, R230, 0x1, -R160 ;  /* 0x00000001e6057824 */ /* 0x000fe200078e0aa0 */
[----:B-1----:R-:W-:Y:S03]  /*190a0*/  HMMA.16816.F32.BF16 R140, R28, R8, R140 ;  /* 0x000000081c8c723c */ /* 0x002fe6000004188c */
[----:B------:R-:W-:Y:S01]  /*190b0*/  IMAD.MOV.U32 R243, RZ, RZ, R4 ;  /* 0x000000fffff37224 */ /* 0x000fe200078e0004 */
[----:B------:R-:W-:Y:S01]  /*190c0*/  IABS R4, R5 ;  /* 0x0000000500047213 */ /* 0x000fe20000000000 */
[----:B------:R-:W-:-:S03]  /*190d0*/  IMAD.IADD R5, R227, 0x1, -R160 ;  /* 0x00000001e3057824 */ /* 0x000fc600078e0aa0 */
[----:B------:R-:W-:Y:S01]  /*190e0*/  HMMA.16816.F32.BF16 R136, R28, R10, R136 ;  /* 0x0000000a1c88723c */ /* 0x000fe20000041888 */
[----:B------:R-:W1:Y:S01]  /*190f0*/  LDSM.16.M88.4 R8, [R191+0x4800] ;  /* 0x00480000bf08783b */ /* 0x000e620000000200 */
[----:B------:R-:W-:Y:S01]  /*19100*/  IMAD.MOV.U32 R247, RZ, RZ, R4 ;  /* 0x000000fffff77224 */ /* 0x000fe200078e0004 */
[----:B------:R-:W-:-:S05]  /*19110*/  IABS R4, R5 ;  /* 0x0000000500047213 */ /* 0x000fca0000000000 */
[----:B------:R-:W-:Y:S01]  /*19120*/  HMMA.16816.F32.BF16 R172, R20, R6, R172 ;  /* 0x0000000614ac723c */ /* 0x000fe200000418ac */
[----:B------:R-:W-:-:S07]  /*19130*/  IADD3 R162, R0, 0x20, RZ ;  /* 0x0000002000a27810 */ /* 0x000fce0007ffe0ff */
[C---:B---3--:R-:W-:Y:S08]  /*19140*/  HMMA.16816.F32.BF16 R176, R20.reuse, R12, R176 ;  /* 0x0000000c14b0723c */ /* 0x048ff000000418b0 */
[----:B------:R-:W-:Y:S07]  /*19150*/  HMMA.16816.F32.BF16 R164, R20, R14, R164 ;  /* 0x0000000e14a4723c */ /* 0x000fee00000418a4 */
[----:B------:R-:W-:-:S02]  /*19160*/  IMAD.MOV.U32 R21, RZ, RZ, R4 ;  /* 0x000000ffff157224 */ /* 0x000fc400078e0004 */
[----:B------:R-:W3:Y:S01]  /*19170*/  LDSM.16.M88.4 R4, [R191+0x5000] ;  /* 0x00500000bf04783b */ /* 0x000ee20000000200 */
[--C-:B------:R-:W-:Y:S01]  /*19180*/  IMAD.IADD R12, R230, 0x1, -R162.reuse ;  /* 0x00000001e60c7824 */ /* 0x100fe200078e0aa2 */
[----:B--2---:R-:W-:Y:S01]  /*19190*/  HMMA.16816.F32.BF16 R24, R144, R16, R24 ;  /* 0x000000109018723c */ /* 0x004fe20000041818 */
[----:B------:R-:W-:-:S03]  /*191a0*/  IMAD.IADD R13, R227, 0x1, -R162 ;  /* 0x00000001e30d7824 */ /* 0x000fc600078e0aa2 */
[----:B------:R-:W-:-:S03]  /*191b0*/  IABS R12, R12 ;  /* 0x0000000c000c7213 */ /* 0x000fc60000000000 */
[----:B------:R-:W-:Y:S02]  /*191c0*/  IADD3 R16, R0, 0x21, RZ ;  /* 0x0000002100107810 */ /* 0x000fe40007ffe0ff */
[----:B------:R-:W-:Y:S01]  /*191d0*/  IMAD.MOV.U32 R17, RZ, RZ, R12 ;  /* 0x000000ffff117224 */ /* 0x000fe200078e000c */
[----:B------:R-:W-:Y:S02]  /*191e0*/  IABS R12, R13 ;  /* 0x0000000d000c7213 */ /* 0x000fe40000000000 */
[----:B------:R-:W-:Y:S01]  /*191f0*/  IMAD.IADD R13, R230, 0x1, -R16 ;  /* 0x00000001e60d7824 */ /* 0x000fe200078e0a10 */
[----:B------:R-:W-:Y:S07]  /*19200*/  HMMA.16816.F32.BF16 R172, R144, R18, R172 ;  /* 0x0000001290ac723c */ /* 0x000fee00000418ac */
[----:B------:R-:W-:Y:S01]  /*19210*/  IMAD.MOV.U32 R19, RZ, RZ, R12 ;  /* 0x000000ffff137224 */ /* 0x000fe200078e000c */
[----:B------:R-:W-:Y:S01]  /*19220*/  IABS R12, R13 ;  /* 0x0000000d000c7213 */ /* 0x000fe20000000000 */
[----:B------:R-:W-:Y:S01]  /*19230*/  IMAD.IADD R18, R227, 0x1, -R16 ;  /* 0x00000001e3127824 */ /* 0x000fe200078e0a10 */
[----:B-1----:R-:W-:Y:S04]  /*19240*/  HMMA.16816.F32.BF16 R32, R28, R8, R32 ;  /* 0x000000081c20723c */ /* 0x002fe80000041820 */
[----:B------:R-:W-:-:S03]  /*19250*/  IABS R18, R18 ;  /* 0x0000001200127213 */ /* 0x000fc60000000000 */
[----:B------:R-:W-:Y:S01]  /*19260*/  IMAD.MOV.U32 R9, RZ, RZ, R12 ;  /* 0x000000ffff097224 */ /* 0x000fe200078e000c */
[----:B------:R-:W-:Y:S01]  /*19270*/  IADD3 R8, R0, 0x28, RZ ;  /* 0x0000002800087810 */ /* 0x000fe20007ffe0ff */
[----:B------:R-:W1:Y:S01]  /*19280*/  LDSM.16.M88.4 R12, [R195+0xb800] ;  /* 0x00b80000c30c783b */ /* 0x000e620000000200 */
[----:B------:R-:W-:Y:S01]  /*19290*/  HMMA.16816.F32.BF16 R148, R28, R10, R148 ;  /* 0x0000000a1c94723c */ /* 0x000fe20000041894 */
[----:B------:R-:W-:Y:S02]  /*192a0*/  IMAD.MOV.U32 R249, RZ, RZ, R18 ;  /* 0x000000fffff97224 */ /* 0x000fe400078e0012 */
[----:B------:R-:W-:-:S04]  /*192b0*/  IMAD.IADD R18, R227, 0x1, -R8 ;  /* 0x00000001e3127824 */ /* 0x000fc800078e0a08 */
[----:B------:R-:W-:Y:S01]  /*192c0*/  IADD3 R10, R0, 0x29, RZ ;  /* 0x00000029000a7810 */ /* 0x000fe20007ffe0ff */
[----:B---3--:R-:W-:Y:S01]  /*192d0*/  HMMA.16816.F32.BF16 R24, R28, R4, R24 ;  /* 0x000000041c18723c */ /* 0x008fe20000041818 */
[----:B------:R-:W-:-:S06]  /*192e0*/  IABS R18, R18 ;  /* 0x0000001200127213 */ /* 0x000fcc0000000000 */
[----:B------:R-:W-:Y:S01]  /*192f0*/  IMAD.IADD R4, R230, 0x1, -R10 ;  /* 0x00000001e6047824 */ /* 0x000fe200078e0a0a */
[----:B------:R2:W-:Y:S04]  /*19300*/  I2F R251, R18 ;  /* 0x0000001200fb7306 */ /* 0x0005e80000201400 */
[----:B------:R-:W-:Y:S01]  /*19310*/  IABS R4, R4 ;  /* 0x0000000400047213 */ /* 0x000fe20000000000 */
[----:B----4-:R-:W-:-:S04]  /*19320*/  FMUL.FTZ R20, R140, R2 ;  /* 0x000000028c147220 */ /* 0x010fc80000410000 */
[----:B------:R-:W-:Y:S01]  /*19330*/  IMAD.MOV.U32 R240, RZ, RZ, R4 ;  /* 0x000000fffff07224 */ /* 0x000fe200078e0004 */
[----:B--2---:R-:W-:-:S05]  /*19340*/  IADD3 R18, R0, 0x30, RZ ;  /* 0x0000003000127810 */ /* 0x004fca0007ffe0ff */
[----:B------:R-:W-:Y:S01]  /*19350*/  IMAD.IADD R4, R230, 0x1, -R18 ;  /* 0x00000001e6047824 */ /* 0x000fe200078e0a12 */
[----:B------:R-:W-:Y:S01]  /*19360*/  IADD3 R234, R0, 0x39, RZ ;  /* 0x0000003900ea7810 */ /* 0x000fe20007ffe0ff */
[----:B------:R-:W-:Y:S03]  /*19370*/  I2F R155, R155 ;  /* 0x0000009b009b7306 */ /* 0x000fe60000201400 */
[----:B------:R-:W-:Y:S01]  /*19380*/  IABS R4, R4 ;  /* 0x0000000400047213 */ /* 0x000fe20000000000 */
[----:B------:R-:W-:-:S04]  /*19390*/  IMAD.IADD R153, R227, 0x1, -R0 ;  /* 0x00000001e3997824 */ /* 0x000fc800078e0a00 */
[----:B------:R-:W2:Y:S01]  /*193a0*/  MUFU.TANH R20, R20 ;  /* 0x0000001400147308 */ /* 0x000ea20000002400 */
[-C--:B------:R-:W-:Y:S01]  /*193b0*/  FMUL.FTZ R5, R136, R2.reuse ;  /* 0x0000000288057220 */ /* 0x080fe20000410000 */
[----:B------:R-:W-:Y:S06]  /*193c0*/  HMMA.16816.F32.BF16 R172, R28, R6, R172 ;  /* 0x000000061cac723c */ /* 0x000fec00000418ac */
[----:B------:R3:W-:Y:S01]  /*193d0*/  I2F R250, R4 ;  /* 0x0000000400fa7306 */ /* 0x0007e20000201400 */
[----:B------:R-:W-:Y:S01]  /*193e0*/  IABS R153, R153 ;  /* 0x0000009900997213 */ /* 0x000fe20000000000 */
[----:B------:R-:W-:-:S02]  /*193f0*/  FMUL.FTZ R7, R142, R2 ;  /* 0x000000028e077220 */ /* 0x000fc40000410000 */
[-C--:B------:R-:W-:Y:S02]  /*19400*/  FMUL.FTZ R6, R143, R2.reuse ;  /* 0x000000028f067220 */ /* 0x080fe40000410000 */
[----:B------:R-:W-:Y:S02]  /*19410*/  FMUL.FTZ R22, R137, R2 ;  /* 0x0000000289167220 */ /* 0x000fe40000410000 */
[----:B------:R-:W-:Y:S01]  /*19420*/  I2F R163, R163 ;  /* 0x000000a300a37306 */ /* 0x000fe20000201400 */
[----:B---3--:R-:W-:-:S07]  /*19430*/  IMAD.IADD R4, R227, 0x1, -R234 ;  /* 0x00000001e3047824 */ /* 0x008fce00078e0aea */
[----:B------:R-:W3:Y:S01]  /*19440*/  MUFU.TANH R5, R5 ;  /* 0x0000000500057308 */ /* 0x000ee20000002400 */
[----:B------:R-:W-:Y:S01]  /*19450*/  IABS R4, R4 ;  /* 0x0000000400047213 */ /* 0x000fe20000000000 */
[----:B-1----:R-:W-:Y:S01]  /*19460*/  HMMA.16816.F32.BF16 R176, R144, R12, R176 ;  /* 0x0000000c90b0723c */ /* 0x002fe200000418b0 */
[----:B------:R-:W-:-:S05]  /*19470*/  ISETP.GE.AND P5, PT, R0, R229, PT ;  /* 0x000000e50000720c */ /* 0x000fca0003fa6270 */
[----:B------:R-:W-:Y:S01]  /*19480*/  I2F R13, R4 ;  /* 0x00000004000d7306 */ /* 0x000fe20000201400 */
[----:B--2---:R-:W-:Y:S01]  /*19490*/  FFMA.FTZ R20, -R224, R155, R20 ;  /* 0x0000009be0147223 */ /* 0x004fe20000010114 */
[----:B------:R-:W-:-:S06]  /*194a0*/  ISETP.GE.OR P5, PT, R0, R228, !P5 ;  /* 0x000000e40000720c */ /* 0x000fcc0006fa6670 */
[----:B------:R-:W-:Y:S08]  /*194b0*/  I2F R153, R153 ;  /* 0x0000009900997306 */ /* 0x000ff00000201400 */
[----:B------:R-:W-:Y:S08]  /*194c0*/  I2F R159, R159 ;  /* 0x0000009f009f7306 */ /* 0x000ff00000201400 */
[----:B------:R-:W-:Y:S08]  /*194d0*/  I2F R169, R169 ;  /* 0x000000a900a97306 */ /* 0x000ff00000201400 */
[----:B------:R1:W2:Y:S08]  /*194e0*/  MUFU.TANH R4, R22 ;  /* 0x0000001600047308 */ /* 0x0002b00000002400 */
[----:B------:R-:W4:Y:S08]  /*194f0*/  MUFU.TANH R7, R7 ;  /* 0x0000000700077308 */ /* 0x000f300000002400 */
[----:B------:R-:W5:Y:S01]  /*19500*/  MUFU.TANH R6, R6 ;  /* 0x0000000600067308 */ /* 0x000f620000002400 */
[----:B-1----:R-:W-:Y:S01]  /*19510*/  FMUL.FTZ R22, R33, R2 ;  /* 0x0000000221167220 */ /* 0x002fe20000410000 */
[----:B------:R-:W-:-:S02]  /*19520*/  FSEL R33, R20, -INF , !P5 ;  /* 0xff80000014217808 */ /* 0x000fc40006800000 */
[-C--:B------:R-:W-:Y:S01]  /*19530*/  ISETP.GE.AND P5, PT, R134, R229.reuse, PT ;  /* 0x000000e58600720c */ /* 0x080fe20003fa6270 */
[----:B------:R-:W-:Y:S01]  /*19540*/  FMUL.FTZ R34, R34, R2 ;  /* 0x0000000222227220 */ /* 0x000fe20000410000 */
[C---:B------:R-:W-:Y:S01]  /*19550*/  ISETP.GE.AND P2, PT, R133.reuse, R229, PT ;  /* 0x000000e58500720c */ /* 0x040fe20003f46270 */
[----:B---3--:R-:W-:Y:S01]  /*19560*/  FFMA.FTZ R5, -R224, R163, R5 ;  /* 0x000000a3e0057223 */ /* 0x008fe20000010105 */
[----:B------:R-:W-:Y:S02]  /*19570*/  ISETP.GE.AND P1, PT, R133, R226, PT ;  /* 0x000000e28500720c */ /* 0x000fe40003f26270 */
[----:B------:R-:W-:Y:S01]  /*19580*/  ISETP.GE.OR P5, PT, R134, R228, !P5 ;  /* 0x000000e48600720c */ /* 0x000fe20006fa6670 */
[----:B------:R-:W-:Y:S01]  /*19590*/  FMUL.FTZ R137, R139, R2 ;  /* 0x000000028b897220 */ /* 0x000fe20000410000 */
[C---:B------:R-:W-:Y:S01]  /*195a0*/  ISETP.GE.OR P2, PT, R133.reuse, R228, !P2 ;  /* 0x000000e48500720c */ /* 0x040fe20005746670 */
[----:B------:R5:W-:Y:S01]  /*195b0*/  MUFU.TANH R139, R34 ;  /* 0x00000022008b7308 */ /* 0x000be20000002400 */
[----:B------:R-:W-:Y:S01]  /*195c0*/  ISETP.GE.OR P1, PT, R133, R225, !P1 ;  /* 0x000000e18500720c */ /* 0x000fe20004f26670 */
[----:B------:R-:W-:Y:S01]  /*195d0*/  FMUL.FTZ R20, R35, R2 ;  /* 0x0000000223147220 */ /* 0x000fe20000410000 */
[----:B------:R-:W-:Y:S01]  /*195e0*/  FSEL R133, R5, -INF , !P5 ;  /* 0xff80000005857808 */ /* 0x000fe20006800000 */
[----:B--2---:R-:W-:-:S02]  /*195f0*/  FFMA.FTZ R35, -R224, R169, R4 ;  /* 0x000000a9e0237223 */ /* 0x004fc40000010104 */
[C---:B----4-:R-:W-:Y:S02]  /*19600*/  FFMA.FTZ R136, -R224.reuse, R153, R7 ;  /* 0x00000099e0887223 */ /* 0x050fe40000010107 */
[-C--:B------:R-:W-:Y:S02]  /*19610*/  FMUL.FTZ R141, R141, R2.reuse ;  /* 0x000000028d8d7220 */ /* 0x080fe40000410000 */
[----:B-----5:R-:W-:Y:S02]  /*19620*/  FFMA.FTZ R34, -R224, R159, R6 ;  /* 0x0000009fe0227223 */ /* 0x020fe40000010106 */
[----:B------:R-:W1:Y:S01]  /*19630*/  LDSM.16.M88.4 R4, [R191+0x5800] ;  /* 0x00580000bf04783b */ /* 0x000e620000000200 */
[----:B------:R-:W-:Y:S01]  /*19640*/  IMAD.IADD R161, R227, 0x1, -R134 ;  /* 0x00000001e3a17824 */ /* 0x000fe200078e0a86 */
[----:B------:R-:W2:Y:S01]  /*19650*/  MUFU.TANH R141, R141 ;  /* 0x0000008d008d7308 */ /* 0x000ea20000002400 */
[----:B------:R-:W-:Y:S01]  /*19660*/  FMUL.FTZ R23, R138, R2 ;  /* 0x000000028a177220 */ /* 0x000fe20000410000 */
[----:B------:R-:W-:Y:S01]  /*19670*/  HMMA.16816.F32.BF16 R164, R144, R14, R164 ;  /* 0x0000000e90a4723c */ /* 0x000fe200000418a4 */
[----:B------:R-:W-:Y:S01]  /*19680*/  ISETP.GE.AND P6, PT, R0, R226, PT ;  /* 0x000000e20000720c */ /* 0x000fe20003fc6270 */
[----:B------:R-:W-:Y:S01]  /*19690*/  FMUL.FTZ R32, R32, R2 ;  /* 0x0000000220207220 */ /* 0x000fe20000410000 */
[----:B------:R-:W-:-:S03]  /*196a0*/  IABS R161, R161 ;  /* 0x000000a100a17213 */ /* 0x000fc60000000000 */
[----:B------:R-:W-:Y:S01]  /*196b0*/  I2F R171, R171 ;  /* 0x000000ab00ab7306 */ /* 0x000fe20000201400 */
[C---:B------:R-:W-:Y:S02]  /*196c0*/  IADD3 R248, R0.reuse, 0x31, RZ ;  /* 0x0000003100f87810 */ /* 0x040fe40007ffe0ff */
[----:B------:R-:W-:-:S05]  /*196d0*/  IADD3 R238, R0, 0x38, RZ ;  /* 0x0000003800ee7810 */ /* 0x000fca0007ffe0ff */
[----:B------:R-:W-:Y:S01]  /*196e0*/  I2F R237, R237 ;  /* 0x000000ed00ed7306 */ /* 0x000fe20000201400 */
[----:B------:R-:W-:Y:S01]  /*196f0*/  ISETP.GE.OR P6, PT, R0, R225, !P6 ;  /* 0x000000e10000720c */ /* 0x000fe200077c6670 */
[----:B------:R-:W-:-:S06]  /*19700*/  FMUL.FTZ R148, R148, R2 ;  /* 0x0000000294947220 */ /* 0x000fcc0000410000 */
[----:B------:R-:W-:Y:S01]  /*19710*/  MUFU.TANH R137, R137 ;  /* 0x0000008900897308 */ /* 0x000fe20000002400 */
[----:B--2---:R-:W-:Y:S01]  /*19720*/  FFMA.FTZ R0, -R224, R157, R141 ;  /* 0x0000009de0007223 */ /* 0x004fe2000001018d */
[----:B------:R-:W-:Y:S01]  /*19730*/  ISETP.GE.AND P5, PT, R152, R229, PT ;  /* 0x000000e59800720c */ /* 0x000fe20003fa6270 */
[----:B------:R-:W-:-:S05]  /*19740*/  FMUL.FTZ R142, R149, R2 ;  /* 0x00000002958e7220 */ /* 0x000fca0000410000 */
[----:B------:R-:W-:Y:S01]  /*19750*/  I2F R245, R245 ;  /* 0x000000f500f57306 */ /* 0x000fe20000201400 */
[----:B------:R-:W-:Y:S02]  /*19760*/  IMAD.IADD R11, R230, 0x1, -R8 ;  /* 0x00000001e60b7824 */ /* 0x000fe400078e0a08 */
[----:B------:R-:W-:-:S05]  /*19770*/  FMUL.FTZ R24, R24, R2 ;  /* 0x0000000218187220 */ /* 0x000fca0000410000 */
[----:B------:R-:W-:Y:S08]  /*19780*/  I2F R239, R239 ;  /* 0x000000ef00ef7306 */ /* 0x000ff00000201400 */
[----:B------:R-:W-:Y:S01]  /*19790*/  MUFU.TANH R20, R20 ;  /* 0x0000001400147308 */ /* 0x000fe20000002400 */
[----:B------:R-:W-:-:S07]  /*197a0*/  FMUL.FTZ R25, R25, R2 ;  /* 0x0000000219197220 */ /* 0x000fce0000410000 */
[----:B------:R-:W-:Y:S08]  /*197b0*/  I2F R241, R241 ;  /* 0x000000f100f17306 */ /* 0x000ff00000201400 */
[----:B------:R-:W-:Y:S08]  /*197c0*/  MUFU.TANH R22, R22 ;  /* 0x0000001600167308 */ /* 0x000ff00000002400 */
[----:B------:R-:W-:Y:S08]  /*197d0*/  I2F R247, R247 ;  /* 0x000000f700f77306 */ /* 0x000ff00000201400 */
[----:B------:R-:W-:Y:S08]  /*197e0*/  I2F R235, R235 ;  /* 0x000000eb00eb7306 */ /* 0x000ff00000201400 */
[----:B------:R-:W-:Y:S01]  /*197f0*/  I2F R17, R17 ;  /* 0x0000001100117306 */ /* 0x000fe20000201400 */
[-C--:B------:R-:W-:Y:S01]  /*19800*/  FMUL.FTZ R26, R26, R2.reuse ;  /* 0x000000021a1a7220 */ /* 0x080fe20000410000 */
[----:B------:R-:W-:Y:S01]  /*19810*/  FSEL R34, R34, -INF , !P1 ;  /* 0xff80000022227808 */ /* 0x000fe20004800000 */
[----:B------:R-:W-:Y:S01]  /*19820*/  FMUL.FTZ R173, R173, R2 ;  /* 0x00000002adad7220 */ /* 0x000fe20000410000 */
[----:B------:R-:W-:-:S04]  /*19830*/  DEPBAR.LE SB0, 0x0 ;  /* 0x000080000000791a */ /* 0x000fc80000000000 */
[----:B------:R-:W-:Y:S08]  /*19840*/  I2F R161, R161 ;  /* 0x000000a100a17306 */ /* 0x000ff00000201400 */
[----:B------:R-:W2:Y:S01]  /*19850*/  MUFU.TANH R23, R23 ;  /* 0x0000001700177308 */ /* 0x000ea20000002400 */
[----:B------:R-:W-:-:S07]  /*19860*/  FSEL R0, R0, -INF , !P2 ;  /* 0xff80000000007808 */ /* 0x000fce0005000000 */
[----:B------:R3:W4:Y:S01]  /*19870*/  MUFU.TANH R140, R32 ;  /* 0x00000020008c7308 */ /* 0x0007220000002400 */
[----:B------:R-:W-:Y:S01]  /*19880*/  ISETP.GE.AND P2, PT, R134, R226, PT ;  /* 0x000000e28600720c */ /* 0x000fe20003f46270 */
[----:B-1----:R-:W-:Y:S01]  /*19890*/  HMMA.16816.F32.BF16 R176, R28, R4, R176 ;  /* 0x000000041cb0723c */ /* 0x002fe200000418b0 */
[----:B------:R-:W-:Y:S02]  /*198a0*/  ISETP.GE.OR P5, PT, R152, R228, !P5 ;  /* 0x000000e49800720c */ /* 0x000fe40006fa6670 */
[----:B------:R-:W-:-:S03]  /*198b0*/  ISETP.GE.OR P2, PT, R134, R225, !P2 ;  /* 0x000000e18600720c */ /* 0x000fc60005746670 */
[----:B------:R-:W1:Y:S01]  /*198c0*/  MUFU.TANH R141, R148 ;  /* 0x00000094008d7308 */ /* 0x000e620000002400 */
[----:B--2---:R-:W-:Y:S01]  /*198d0*/  FFMA.FTZ R23, -R224, R161, R23 ;  /* 0x000000a1e0177223 */ /* 0x004fe20000010117 */
[----:B------:R-:W-:Y:S02]  /*198e0*/  FSEL R136, R136, -INF , !P6 ;  /* 0xff80000088887808 */ /* 0x000fe40007000000 */
[----:B------:R-:W-:Y:S02]  /*198f0*/  ISETP.GE.AND P6, PT, R154, R229, PT ;  /* 0x000000e59a00720c */ /* 0x000fe40003fc6270 */
[----:B------:R-:W-:Y:S01]  /*19900*/  FSEL R35, R35, -INF , !P5 ;  /* 0xff80000023237808 */ /* 0x000fe20006800000 */
[----:B---3--:R-:W-:Y:S01]  /*19910*/  FFMA.FTZ R32, -R224, R171, R137 ;  /* 0x000000abe0207223 */ /* 0x008fe20000010189 */
[----:B------:R-:W-:Y:S01]  /*19920*/  FSEL R137, R23, -INF , !P2 ;  /* 0xff80000017897808 */ /* 0x000fe20005000000 */
[----:B------:R-:W-:Y:S01]  /*19930*/  FMUL.FTZ R23, R27, R2 ;  /* 0x000000021b177220 */ /* 0x000fe20000410000 */
[----:B------:R-:W-:Y:S01]  /*19940*/  ISETP.GE.AND P5, PT, R152, R226, PT ;  /* 0x000000e29800720c */ /* 0x000fe20003fa6270 */
[----:B----4-:R-:W-:Y:S01]  /*19950*/  FFMA.FTZ R27, -R224, R237, R140 ;  /* 0x000000ede01b7223 */ /* 0x010fe2000001018c */
[----:B------:R-:W-:Y:S01]  /*19960*/  ISETP.GE.OR P6, PT, R154, R228, !P6 ;  /* 0x000000e49a00720c */ /* 0x000fe200077c6670 */
[----:B------:R-:W2:Y:S01]  /*19970*/  MUFU.TANH R142, R142 ;  /* 0x0000008e008e7308 */ /* 0x000ea20000002400 */
[----:B------:R-:W-:Y:S01]  /*19980*/  HMMA.16816.F32.BF16 R164, R28, R6, R164 ;  /* 0x000000061ca4723c */ /* 0x000fe200000418a4 */
[----:B------:R-:W-:Y:S01]  /*19990*/  IABS R11, R11 ;  /* 0x0000000b000b7213 */ /* 0x000fe20000000000 */
[-C--:B------:R-:W-:Y:S01]  /*199a0*/  FMUL.FTZ R4, R172, R2.reuse ;  /* 0x00000002ac047220 */ /* 0x080fe20000410000 */
[----:B------:R-:W-:Y:S01]  /*199b0*/  ISETP.GE.OR P5, PT, R152, R225, !P5 ;  /* 0x000000e19800720c */ /* 0x000fe20006fa6670 */
[-C--:B------:R-:W-:Y:S01]  /*199c0*/  FMUL.FTZ R138, R150, R2.reuse ;  /* 0x00000002968a7220 */ /* 0x080fe20000410000 */
[----:B------:R-:W-:Y:S01]  /*199d0*/  FSEL R27, R27, -INF , !P6 ;  /* 0xff8000001b1b7808 */ /* 0x000fe20007000000 */
[----:B------:R-:W-:Y:S01]  /*199e0*/  FMUL.FTZ R149, R151, R2 ;  /* 0x0000000297957220 */ /* 0x000fe20000410000 */
[----:B------:R-:W3:Y:S01]  /*199f0*/  MUFU.TANH R134, R24 ;  /* 0x0000001800867308 */ /* 0x000ee20000002400 */
[----:B------:R-:W-:-:S02]  /*19a00*/  ISETP.GE.AND P6, PT, R158, R229, PT ;  /* 0x000000e59e00720c */ /* 0x000fc40003fc6270 */
[----:B------:R-:W-:Y:S02]  /*19a10*/  FSEL R32, R32, -INF , !P5 ;  /* 0xff80000020207808 */ /* 0x000fe40006800000 */
[----:B------:R-:W-:-:S03]  /*19a20*/  ISETP.GE.AND P5, PT, R156, R226, PT ;  /* 0x000000e29c00720c */ /* 0x000fc60003fa6270 */
[----:B------:R1:W-:Y:S01]  /*19a30*/  MUFU.TANH R143, R25 ;  /* 0x00000019008f7308 */ /* 0x0003e20000002400 */
[----:B------:R-:W-:Y:S02]  /*19a40*/  ISETP.GE.AND P2, PT, R156, R229, PT ;  /* 0x000000e59c00720c */ /* 0x000fe40003f46270 */
[----:B------:R-:W-:Y:S01]  /*19a50*/  ISETP.GE.OR P6, PT, R158, R228, !P6 ;  /* 0x000000e49e00720c */ /* 0x000fe200077c6670 */
[----:B------:R-:W-:-:S04]  /*19a60*/  FFMA.FTZ R20, -R224, R239, R20 ;  /* 0x000000efe0147223 */ /* 0x000fc80000010114 */
[----:B------:R-:W-:Y:S01]  /*19a70*/  I2F R11, R11 ;  /* 0x0000000b000b7306 */ /* 0x000fe20000201400 */
[----:B------:R-:W-:Y:S01]  /*19a80*/  ISETP.GE.OR P5, PT, R156, R225, !P5 ;  /* 0x000000e19c00720c */ /* 0x000fe20006fa6670 */
[----:B------:R-:W-:Y:S01]  /*19a90*/  FFMA.FTZ R22, -R224, R241, R22 ;  /* 0x000000f1e0167223 */ /* 0x000fe20000010116 */
[----:B------:R-:W-:Y:S01]  /*19aa0*/  ISETP.GE.OR P2, PT, R156, R228, !P2 ;  /* 0x000000e49c00720c */ /* 0x000fe20005746670 */
[----:B-1----:R-:W-:-:S04]  /*19ab0*/  FFMA.FTZ R25, -R224, R245, R141 ;  /* 0x000000f5e0197223 */ /* 0x002fc8000001018d */
[----:B------:R-:W1:Y:S01]  /*19ac0*/  MUFU.TANH R4, R4 ;  /* 0x0000000400047308 */ /* 0x000e620000002400 */
[----:B------:R-:W-:Y:S02]  /*19ad0*/  ISETP.GE.AND P1, PT, R154, R226, PT ;  /* 0x000000e29a00720c */ /* 0x000fe40003f26270 */
[----:B------:R-:W-:-:S05]  /*19ae0*/  FSEL R25, R25, -INF , !P6 ;  /* 0xff80000019197808 */ /* 0x000fca0007000000 */
[----:B------:R-:W4:Y:S01]  /*19af0*/  I2F R9, R9 ;  /* 0x0000000900097306 */ /* 0x000f220000201400 */
[----:B------:R-:W-:Y:S01]  /*19b00*/  ISETP.GE.AND P6, PT, R160, R229, PT ;  /* 0x000000e5a000720c */ /* 0x000fe20003fc6270 */
[----:B--2---:R-:W-:-:S06]  /*19b10*/  FFMA.FTZ R24, -R224, R247, R142 ;  /* 0x000000f7e0187223 */ /* 0x004fcc000001018e */
[----:B------:R-:W-:Y:S01]  /*19b20*/  I2F R243, R243 ;  /* 0x000000f300f37306 */ /* 0x000fe20000201400 */
[----:B------:R-:W-:-:S07]  /*19b30*/  IMAD.IADD R168, R227, 0x1, -R10 ;  /* 0x00000001e3a87824 */ /* 0x000fce00078e0a0a */
[----:B------:R-:W-:Y:S01]  /*19b40*/  I2F R21, R21 ;  /* 0x0000001500157306 */ /* 0x000fe20000201400 */
[----:B------:R-:W-:-:S07]  /*19b50*/  ISETP.GE.OR P6, PT, R160, R228, !P6 ;  /* 0x000000e4a000720c */ /* 0x000fce00077c6670 */
[----:B------:R-:W2:Y:S01]  /*19b60*/  MUFU.TANH R138, R138 ;  /* 0x0000008a008a7308 */ /* 0x000ea20000002400 */
[----:B------:R-:W-:-:S07]  /*19b70*/  FMUL.FTZ R176, R176, R2 ;  /* 0x00000002b0b07220 */ /* 0x000fce0000410000 */
[----:B------:R-:W5:Y:S01]  /*19b80*/  MUFU.TANH R149, R149 ;  /* 0x0000009500957308 */ /* 0x000f620000002400 */
[----:B------:R-:W-:Y:S01]  /*19b90*/  IMAD.IADD R246, R230, 0x1, -R248 ;  /* 0x00000001e6f67824 */ /* 0x000fe200078e0af8 */
[----:B------:R-:W-:-:S06]  /*19ba0*/  ISETP.GE.OR P1, PT, R154, R225, !P1 ;  /* 0x000000e19a00720c */ /* 0x000fcc0004f26670 */
[----:B------:R-:W-:Y:S01]  /*19bb0*/  I2F R249, R249 ;  /* 0x000000f900f97306 */ /* 0x000fe20000201400 */
[----:B------:R-:W-:-:S07]  /*19bc0*/  IMAD.IADD R236, R230, 0x1, -R238 ;  /* 0x00000001e6ec7824 */ /* 0x000fce00078e0aee */
[----:B------:R1:W1:Y:S01]  /*19bd0*/  MUFU.TANH R5, R23 ;  /* 0x0000001700057308 */ /* 0x0002620000002400 */
[----:B---3--:R-:W-:Y:S01]  /*19be0*/  FFMA.FTZ R17, -R224, R17, R134 ;  /* 0x00000011e0117223 */ /* 0x008fe20000010186 */
[----:B------:R-:W-:-:S06]  /*19bf0*/  FSEL R24, R24, -INF , !P6 ;  /* 0xff80000018187808 */ /* 0x000fcc0007000000 */
[----:B------:R3:W-:Y:S01]  /*19c00*/  MUFU.TANH R148, R26 ;  /* 0x0000001a00947308 */ /* 0x0007e20000002400 */
[----:B------:R-:W-:Y:S02]  /*19c10*/  IABS R168, R168 ;  /* 0x000000a800a87213 */ /* 0x000fe40000000000 */
[----:B-1----:R-:W-:Y:S02]  /*19c20*/  FSEL R23, R20, -INF , !P5 ;  /* 0xff80000014177808 */ /* 0x002fe40006800000 */
[----:B------:R-:W-:-:S03]  /*19c30*/  ISETP.GE.AND P5, PT, R162, R229, PT ;  /* 0x000000e5a200720c */ /* 0x000fc60003fa6270 */
[----:B------:R-:W-:Y:S01]  /*19c40*/  I2F R240, R240 ;  /* 0x000000f000f07306 */ /* 0x000fe20000201400 */
[----:B---3--:R-:W-:Y:S01]  /*19c50*/  FSEL R26, R22, -INF , !P2 ;  /* 0xff800000161a7808 */ /* 0x008fe20005000000 */
[----:B------:R-:W-:-:S06]  /*19c60*/  FFMA.FTZ R22, -R224, R235, R139 ;  /* 0x000000ebe0167223 */ /* 0x000fcc000001018b */
[----:B------:R-:W1:Y:S01]  /*19c70*/  MUFU.TANH R15, R173 ;  /* 0x000000ad000f7308 */ /* 0x000e620000002400 */
[----:B------:R-:W-:Y:S01]  /*19c80*/  ISETP.GE.OR P5, PT, R162, R228, !P5 ;  /* 0x000000e4a200720c */ /* 0x000fe20006fa6670 */
[-C--:B------:R-:W-:Y:S01]  /*19c90*/  FMUL.FTZ R14, R174, R2.reuse ;  /* 0x00000002ae0e7220 */ /* 0x080fe20000410000 */
[----:B------:R-:W-:Y:S01]  /*19ca0*/  FSEL R22, R22, -INF , !P1 ;  /* 0xff80000016167808 */ /* 0x000fe20004800000 */
[----:B------:R-:W-:Y:S01]  /*19cb0*/  FMUL.FTZ R139, R175, R2 ;  /* 0x00000002af8b7220 */ /* 0x000fe20000410000 */
[----:B------:R-:W-:-:S03]  /*19cc0*/  ISETP.GE.AND P6, PT, R16, R229, PT ;  /* 0x000000e51000720c */ /* 0x000fc60003fc6270 */
[----:B------:R-:W3:Y:S01]  /*19cd0*/  I2F R19, R19 ;  /* 0x0000001300137306 */ /* 0x000ee20000201400 */
[----:B------:R-:W-:Y:S01]  /*19ce0*/  IABS R246, R246 ;  /* 0x000000f600f67213 */ /* 0x000fe20000000000 */
[----:B------:R-:W-:Y:S01]  /*19cf0*/  FFMA.FTZ R4, -R224, R11, R4 ;  /* 0x0000000be0047223 */ /* 0x000fe20000010104 */
[----:B------:R-:W-:Y:S01]  /*19d00*/  ISETP.GE.AND P2, PT, R158, R226, PT ;  /* 0x000000e29e00720c */ /* 0x000fe20003f46270 */
[----:B------:R-:W-:Y:S01]  /*19d10*/  FMUL.FTZ R11, R164, R2 ;  /* 0x00000002a40b7220 */ /* 0x000fe20000410000 */
[----:B------:R-:W-:-:S03]  /*19d20*/  ISETP.GE.AND P1, PT, R160, R226, PT ;  /* 0x000000e2a000720c */ /* 0x000fc60003f26270 */
[----:B------:R-:W1:Y:S01]  /*19d30*/  MUFU.TANH R7, R176 ;  /* 0x000000b000077308 */ /* 0x000e620000002400 */
[----:B------:R-:W-:Y:S01]  /*19d40*/  IABS R236, R236 ;  /* 0x000000ec00ec7213 */ /* 0x000fe20000000000 */
[----:B----4-:R-:W-:Y:S01]  /*19d50*/  FFMA.FTZ R9, -R224, R9, R143 ;  /* 0x00000009e0097223 */ /* 0x010fe2000001018f */
[----:B------:R-:W-:Y:S01]  /*19d60*/  FSEL R174, R17, -INF , !P5 ;  /* 0xff80000011ae7808 */ /* 0x000fe20006800000 */
[----:B------:R-:W-:Y:S01]  /*19d70*/  FMUL.FTZ R177, R177, R2 ;  /* 0x00000002b1b17220 */ /* 0x000fe20000410000 */
[----:B------:R-:W-:Y:S01]  /*19d80*/  ISETP.GE.AND P5, PT, R8, R229, PT ;  /* 0x000000e50800720c */ /* 0x000fe20003fa6270 */
[C---:B------:R-:W-:Y:S01]  /*19d90*/  IMAD.IADD R244, R227.reuse, 0x1, -R18 ;  /* 0x00000001e3f47824 */ /* 0x040fe200078e0a12 */
[-C--:B------:R-:W-:Y:S01]  /*19da0*/  ISETP.GE.OR P6, PT, R16, R228.reuse, !P6 ;  /* 0x000000e41000720c */ /* 0x080fe200077c6670 */
[----:B------:R-:W-:Y:S01]  /*19db0*/  IMAD.IADD R242, R227, 0x1, -R248 ;  /* 0x00000001e3f27824 */ /* 0x000fe200078e0af8 */
[----:B------:R-:W-:Y:S01]  /*19dc0*/  ISETP.GE.OR P2, PT, R158, R225, !P2 ;  /* 0x000000e19e00720c */ /* 0x000fe20005746670 */
[----:B--2---:R-:W-:Y:S01]  /*19dd0*/  FFMA.FTZ R138, -R224, R243, R138 ;  /* 0x000000f3e08a7223 */ /* 0x004fe2000001018a */
[----:B------:R-:W-:Y:S01]  /*19de0*/  ISETP.GE.OR P1, PT, R160, R225, !P1 ;  /* 0x000000e1a000720c */ /* 0x000fe20004f26670 */
[C---:B-----5:R-:W-:Y:S01]  /*19df0*/  FFMA.FTZ R149, -R224.reuse, R21, R149 ;  /* 0x00000015e0957223 */ /* 0x060fe20000010195 */
[----:B------:R-:W-:Y:S01]  /*19e00*/  I2F R168, R168 ;  /* 0x000000a800a87306 */ /* 0x000fe20000201400 */
[----:B------:R-:W-:Y:S01]  /*19e10*/  FFMA.FTZ R170, -R224, R249, R5 ;  /* 0x000000f9e0aa7223 */ /* 0x000fe20000010105 */
[----:B------:R-:W-:Y:S01]  /*19e20*/  ISETP.GE.OR P5, PT, R8, R228, !P5 ;  /* 0x000000e40800720c */ /* 0x000fe20006fa6670 */
[----:B------:R-:W-:Y:S01]  /*19e30*/  FMUL.FTZ R179, R179, R2 ;  /* 0x00000002b3b37220 */ /* 0x000fe20000410000 */
[----:B------:R-:W-:-:S04]  /*19e40*/  FSEL R175, R9, -INF , !P6 ;  /* 0xff80000009af7808 */ /* 0x000fc80007000000 */
[----:B------:R-:W2:Y:S01]  /*19e50*/  MUFU.TANH R14, R14 ;  /* 0x0000000e000e7308 */ /* 0x000ea20000002400 */
[----:B------:R-:W-:Y:S02]  /*19e60*/  IABS R244, R244 ;  /* 0x000000f400f47213 */ /* 0x000fe40000000000 */
[----:B------:R-:W-:Y:S02]  /*19e70*/  IABS R242, R242 ;  /* 0x000000f200f27213 */ /* 0x000fe40000000000 */
[----:B------:R-:W-:-:S03]  /*19e80*/  FSEL R21, R138, -INF , !P2 ;  /* 0xff8000008a157808 */ /* 0x000fc60005000000 */
[----:B------:R-:W4:Y:S01]  /*19e90*/  MUFU.TANH R139, R139 ;  /* 0x0000008b008b7308 */ /* 0x000f220000002400 */
[----:B------:R-:W-:Y:S02]  /*19ea0*/  FSEL R20, R149, -INF , !P1 ;  /* 0xff80000095147808 */ /* 0x000fe40004800000 */
[----:B------:R-:W-:Y:S01]  /*19eb0*/  ISETP.GE.AND P6, PT, R10, R229, PT ;  /* 0x000000e50a00720c */ /* 0x000fe20003fc6270 */
[----:B------:R-:W-:Y:S01]  /*19ec0*/  FMUL.FTZ R178, R178, R2 ;  /* 0x00000002b2b27220 */ /* 0x000fe20000410000 */
[----:B------:R-:W-:-:S03]  /*19ed0*/  ISETP.GE.AND P2, PT, R162, R226, PT ;  /* 0x000000e2a200720c */ /* 0x000fc60003f46270 */
[----:B------:R-:W-:Y:S01]  /*19ee0*/  I2F R246, R246 ;  /* 0x000000f600f67306 */ /* 0x000fe20000201400 */
[----:B------:R-:W-:Y:S01]  /*19ef0*/  ISETP.GE.AND P1, PT, R16, R226, PT ;  /* 0x000000e21000720c */ /* 0x000fe20003f26270 */
[----:B-1----:R-:W-:Y:S01]  /*19f00*/  FFMA.FTZ R15, -R224, R240, R15 ;  /* 0x000000f0e00f7223 */ /* 0x002fe2000001010f */
[----:B------:R-:W-:-:S05]  /*19f10*/  FSEL R173, R4, -INF , !P5 ;  /* 0xff80000004ad7808 */ /* 0x000fca0006800000 */
[----:B------:R-:W1:Y:S01]  /*19f20*/  MUFU.TANH R5, R177 ;  /* 0x000000b100057308 */ /* 0x000e620000002400 */
[----:B------:R-:W-:Y:S01]  /*19f30*/  ISETP.GE.AND P5, PT, R18, R229, PT ;  /* 0x000000e51200720c */ /* 0x000fe20003fa6270 */
[----:B------:R-:W-:Y:S01]  /*19f40*/  IMAD.IADD R12, R227, 0x1, -R238 ;  /* 0x00000001e30c7824 */ /* 0x000fe200078e0aee */
[----:B------:R-:W-:-:S05]  /*19f50*/  ISETP.GE.OR P6, PT, R10, R228, !P6 ;  /* 0x000000e40a00720c */ /* 0x000fca00077c6670 */
[----:B------:R-:W-:Y:S01]  /*19f60*/  I2F R236, R236 ;  /* 0x000000ec00ec7306 */ /* 0x000fe20000201400 */
[----:B------:R-:W-:Y:S01]  /*19f70*/  IMAD.IADD R232, R230, 0x1, -R234 ;  /* 0x00000001e6e87824 */ /* 0x000fe200078e0aea */
[----:B------:R-:W-:Y:S01]  /*19f80*/  ISETP.GE.OR P2, PT, R162, R225, !P2 ;  /* 0x000000e1a200720c */ /* 0x000fe20005746670 */
[----:B---3--:R-:W-:-:S05]  /*19f90*/  FFMA.FTZ R19, -R224, R19, R148 ;  /* 0x00000013e0137223 */ /* 0x008fca0000010194 */
[----:B------:R-:W3:Y:S01]  /*19fa0*/  MUFU.TANH R11, R11 ;  /* 0x0000000b000b7308 */ /* 0x000ee20000002400 */
[----:B------:R-:W-:Y:S01]  /*19fb0*/  ISETP.GE.OR P1, PT, R16, R225, !P1 ;  /* 0x000000e11000720c */ /* 0x000fe20004f26670 */
[----:B------:R-:W-:Y:S01]  /*19fc0*/  FFMA.FTZ R7, -R224, R250, R7 ;  /* 0x000000fae0077223 */ /* 0x000fe20000010107 */
[----:B------:R-:W-:Y:S01]  /*19fd0*/  ISETP.GE.OR P5, PT, R18, R228, !P5 ;  /* 0x000000e41200720c */ /* 0x000fe20006fa6670 */
[----:B------:R-:W-:Y:S01]  /*19fe0*/  FMUL.FTZ R167, R167, R2 ;  /* 0x00000002a7a77220 */ /* 0x000fe20000410000 */
[----:B------:R-:W-:-:S03]  /*19ff0*/  FSEL R172, R15, -INF , !P6 ;  /* 0xff8000000fac7808 */ /* 0x000fc60007000000 */
[----:B------:R-:W-:Y:S01]  /*1a000*/  I2F R244, R244 ;  /* 0x000000f400f47306 */ /* 0x000fe20000201400 */
[----:B------:R-:W-:Y:S01]  /*1a010*/  IABS R12, R12 ;  /* 0x0000000c000c7213 */ /* 0x000fe20000000000 */
[----:B------:R-:W-:Y:S01]  /*1a020*/  FMUL.FTZ R15, R165, R2 ;  /* 0x00000002a50f7220 */ /* 0x000fe20000410000 */
[----:B------:R-:W-:Y:S02]  /*1a030*/  IABS R232, R232 ;  /* 0x000000e800e87213 */ /* 0x000fe40000000000 */
[----:B------:R-:W-:-:S03]  /*1a040*/  FSEL R171, R19, -INF , !P2 ;  /* 0xff80000013ab7808 */ /* 0x000fc60005000000 */
[----:B------:R-:W-:Y:S01]  /*1a050*/  I2F R242, R242 ;  /* 0x000000f200f27306 */ /* 0x000fe20000201400 */
[----:B------:R-:W-:Y:S01]  /*1a060*/  FSEL R170, R170, -INF , !P1 ;  /* 0xff800000aaaa7808 */ /* 0x000fe20004800000 */
[----:B------:R-:W-:Y:S01]  /*1a070*/  FMUL.FTZ R166, R166, R2 ;  /* 0x00000002a6a67220 */ /* 0x000fe20000410000 */
[----:B------:R-:W-:-:S05]  /*1a080*/  ISETP.GE.AND P2, PT, R8, R226, PT ;  /* 0x000000e20800720c */ /* 0x000fca0003f46270 */
[----:B------:R-:W5:Y:S01]  /*1a090*/  MUFU.TANH R9, R178 ;  /* 0x000000b200097308 */ /* 0x000f620000002400 */
[----:B------:R-:W-:Y:S02]  /*1a0a0*/  ISETP.GE.AND P1, PT, R10, R226, PT ;  /* 0x000000e20a00720c */ /* 0x000fe40003f26270 */
[----:B------:R-:W-:-:S05]  /*1a0b0*/  FSEL R156, R7, -INF , !P5 ;  /* 0xff800000079c7808 */ /* 0x000fca0006800000 */
[----:B------:R-:W5:Y:S01]  /*1a0c0*/  MUFU.TANH R179, R179 ;  /* 0x000000b300b37308 */ /* 0x000f620000002400 */
[----:B------:R-:W-:Y:S01]  /*1a0d0*/  ISETP.GE.AND P5, PT, R238, R229, PT ;  /* 0x000000e5ee00720c */ /* 0x000fe20003fa6270 */
[----:B--2---:R-:W-:Y:S01]  /*1a0e0*/  FFMA.FTZ R14, -R224, R251, R14 ;  /* 0x000000fbe00e7223 */ /* 0x004fe2000001010e */
[-C--:B------:R-:W-:Y:S01]  /*1a0f0*/  ISETP.GE.OR P2, PT, R8, R225.reuse, !P2 ;  /* 0x000000e10800720c */ /* 0x080fe20005746670 */
[----:B----4-:R-:W-:Y:S01]  /*1a100*/  FFMA.FTZ R168, -R224, R168, R139 ;  /* 0x000000a8e0a87223 */ /* 0x010fe2000001018b */
[----:B------:R-:W-:Y:S01]  /*1a110*/  ISETP.GE.OR P1, PT, R10, R225, !P1 ;  /* 0x000000e10a00720c */ /* 0x000fe20004f26670 */
[----:B-1----:R-:W-:Y:S01]  /*1a120*/  FFMA.FTZ R154, -R224, R246, R5 ;  /* 0x000000f6e09a7223 */ /* 0x002fe20000010105 */
[----:B------:R-:W-:Y:S01]  /*1a130*/  ISETP.GE.OR P5, PT, R238, R228, !P5 ;  /* 0x000000e4ee00720c */ /* 0x000fe20006fa6670 */
[----:B------:R-:W-:Y:S01]  /*1a140*/  I2F R12, R12 ;  /* 0x0000000c000c7306 */ /* 0x000fe20000201400 */
[----:B---3--:R-:W-:Y:S01]  /*1a150*/  FFMA.FTZ R11, -R224, R236, R11 ;  /* 0x000000ece00b7223 */ /* 0x008fe2000001010b */
[----:B------:R-:W-:-:S02]  /*1a160*/  FSEL R169, R14, -INF , !P2 ;  /* 0xff8000000ea97808 */ /* 0x000fc40005000000 */
[----:B------:R-:W-:-:S04]  /*1a170*/  FSEL R168, R168, -INF , !P1 ;  /* 0xff800000a8a87808 */ /* 0x000fc80004800000 */
[----:B------:R-:W-:Y:S01]  /*1a180*/  I2F R232, R232 ;  /* 0x000000e800e87306 */ /* 0x000fe20000201400 */
[----:B------:R-:W-:Y:S02]  /*1a190*/  ISETP.GE.AND P2, PT, R18, R226, PT ;  /* 0x000000e21200720c */ /* 0x000fe40003f46270 */
[----:B------:R-:W-:-:S05]  /*1a1a0*/  ISETP.GE.AND P6, PT, R248, R229, PT ;  /* 0x000000e5f800720c */ /* 0x000fca0003fc6270 */
[----:B------:R-:W-:Y:S01]  /*1a1b0*/  MUFU.TANH R15, R15 ;  /* 0x0000000f000f7308 */ /* 0x000fe20000002400 */
[----:B------:R-:W-:Y:S02]  /*1a1c0*/  ISETP.GE.AND P1, PT, R248, R226, PT ;  /* 0x000000e2f800720c */ /* 0x000fe40003f26270 */
[----:B------:R-:W-:-:S05]  /*1a1d0*/  FSEL R153, R11, -INF , !P5 ;  /* 0xff8000000b997808 */ /* 0x000fca0006800000 */
[----:B------:R-:W1:Y:S01]  /*1a1e0*/  MUFU.TANH R5, R166 ;  /* 0x000000a600057308 */ /* 0x000e620000002400 */
[----:B------:R-:W-:-:S07]  /*1a1f0*/  ISETP.GT.AND P5, PT, R223, R210, PT ;  /* 0x000000d2df00720c */ /* 0x000fce0003fa4270 */
[----:B------:R-:W2:Y:S01]  /*1a200*/  MUFU.TANH R167, R167 ;  /* 0x000000a700a77308 */ /* 0x000ea20000002400 */
[----:B-----5:R-:W-:Y:S01]  /*1a210*/  FFMA.FTZ R9, -R224, R244, R9 ;  /* 0x000000f4e0097223 */ /* 0x020fe20000010109 */
[-C--:B------:R-:W-:Y:S01]  /*1a220*/  ISETP.GE.OR P2, PT, R18, R225.reuse, !P2 ;  /* 0x000000e11200720c */ /* 0x080fe20005746670 */
[----:B------:R-:W-:Y:S01]  /*1a230*/  FFMA.FTZ R140, -R224, R242, R179 ;  /* 0x000000f2e08c7223 */ /* 0x000fe200000101b3 */
[C---:B------:R-:W-:Y:S02]  /*1a240*/  ISETP.GE.OR P6, PT, R248.reuse, R228, !P6 ;  /* 0x000000e4f800720c */ /* 0x040fe400077c6670 */
[----:B------:R-:W-:Y:S02]  /*1a250*/  ISETP.GE.OR P1, PT, R248, R225, !P1 ;  /* 0x000000e1f800720c */ /* 0x000fe40004f26670 */
[----:B------:R-:W-:Y:S02]  /*1a260*/  FSEL R142, R9, -INF , !P2 ;  /* 0xff800000098e7808 */ /* 0x000fe40005000000 */
[----:B------:R-:W-:-:S02]  /*1a270*/  FSEL R154, R154, -INF , !P6 ;  /* 0xff8000009a9a7808 */ /* 0x000fc40007000000 */
[----:B------:R-:W-:Y:S02]  /*1a280*/  FSEL R140, R140, -INF , !P1 ;  /* 0xff8000008c8c7808 */ /* 0x000fe40004800000 */
[-C--:B------:R-:W-:Y:S02]  /*1a290*/  ISETP.GE.AND P2, PT, R238, R226.reuse, PT ;  /* 0x000000e2ee00720c */ /* 0x080fe40003f46270 */
[C---:B------:R-:W-:Y:S02]  /*1a2a0*/  ISETP.GE.AND P6, PT, R234.reuse, R229, PT ;  /* 0x000000e5ea00720c */ /* 0x040fe40003fc6270 */
[----:B------:R-:W-:Y:S01]  /*1a2b0*/  ISETP.GE.AND P1, PT, R234, R226, PT ;  /* 0x000000e2ea00720c */ /* 0x000fe20003f26270 */
[----:B-1----:R-:W-:Y:S01]  /*1a2c0*/  FFMA.FTZ R5, -R224, R12, R5 ;  /* 0x0000000ce0057223 */ /* 0x002fe20000010105 */
[----:B------:R-:W-:Y:S01]  /*1a2d0*/  ISETP.GE.OR P2, PT, R238, R225, !P2 ;  /* 0x000000e1ee00720c */ /* 0x000fe20005746670 */
[C---:B------:R-:W-:Y:S01]  /*1a2e0*/  FFMA.FTZ R15, -R224.reuse, R232, R15 ;  /* 0x000000e8e00f7223 */ /* 0x040fe2000001010f */
[----:B------:R-:W-:Y:S01]  /*1a2f0*/  BAR.SYNC.DEFER_BLOCKING 0x0 ;  /* 0x0000000000007b1d */ /* 0x000fe20000010000 */
[----:B--2---:R-:W-:Y:S01]  /*1a300*/  FFMA.FTZ R13, -R224, R13, R167 ;  /* 0x0000000de00d7223 */ /* 0x004fe200000101a7 */
[----:B------:R-:W-:-:S02]  /*1a310*/  ISETP.GE.OR P6, PT, R234, R228, !P6 ;  /* 0x000000e4ea00720c */ /* 0x000fc400077c6670 */
[----:B------:R-:W-:Y:S02]  /*1a320*/  ISETP.GE.OR P1, PT, R234, R225, !P1 ;  /* 0x000000e1ea00720c */ /* 0x000fe40004f26670 */
[----:B------:R-:W-:Y:S01]  /*1a330*/  BSSY B1, `(.L_x_6619) ;  /* 0x00000b0000017945 */ /* 0x000fe20003800000 */
[----:B------:R-:W-:Y:S01]  /*1a340*/  IMAD.MOV.U32 R164, RZ, RZ, R182 ;  /* 0x000000ffffa47224 */ /* 0x000fe200078e00b6 */
[----:B------:R-:W-:Y:S01]  /*1a350*/  FSEL R141, R5, -INF , !P2 ;  /* 0xff800000058d7808 */ /* 0x000fe20005000000 */
[----:B------:R-:W-:Y:S01]  /*1a360*/  IMAD.MOV.U32 R165, RZ, RZ, R183 ;  /* 0x000000ffffa57224 */ /* 0x000fe200078e00b7 */
[----:B------:R-:W-:Y:S02]  /*1a370*/  FSEL R143, R15, -INF , !P6 ;  /* 0xff8000000f8f7808 */ /* 0x000fe40007000000 */
[----:B------:R-:W-:Y:S01]  /*1a380*/  FSEL R150, R13, -INF , !P1 ;  /* 0xff8000000d967808 */ /* 0x000fe20004800000 */
[----:B------:R-:W-:Y:S05]  /*1a390*/  @!P5 BRA `(.L_x_6620) ;  /* 0x00000a900000d947 */ /* 0x000fea0003800000 */
[----:B------:R-:W-:Y:S01]  /*1a3a0*/  BSSY B0, `(.L_x_6621) ;  /* 0x0000044000007945 */ /* 0x000fe20003800000 */
[----:B------:R-:W-:Y:S05]  /*1a3b0*/  @!P0 BRA `(.L_x_6622) ;  /* 0x000003e000008947 */ /* 0x000fea0003800000 */
[----:B------:R-:W-:Y:S02]  /*1a3c0*/  ULDC.64 UR4, c[0x0][0x118] ;  /* 0x0000460000047ab9 */ /* 0x000fe40000000a00 */
[----:B------:R-:W2:Y:S01]  /*1a3d0*/  LD.E R13, [R180.64+0x170] ;  /* 0x00017004b40d7980 */ /* 0x000ea2000c101900 */
[----:B------:R-:W-:-:S02]  /*1a3e0*/  IMAD.SHL.U32 R4, R223, 0x40, RZ ;  /* 0x00000040df047824 */ /* 0x000fc400078e00ff */
        /* <DEDUP_REMOVED lines=59> */
.L_x_6622:
[----:B------:R-:W-:Y:S02]  /*1a7a0*/  ULDC.64 UR4, c[0x0][0x118] ;  /* 0x0000460000047ab9 */ /* 0x000fe40000000a00 */
[----:B------:R-:W2:Y:S02]  /*1a7b0*/  LD.E R7, [R180.64+0x38] ;  /* 0x00003804b4077980 */ /* 0x000ea4000c101900 */
[----:B--2---:R-:W-:-:S04]  /*1a7c0*/  LEA R7, -R7, RZ, 0x6 ;  /* 0x000000ff07077211 */ /* 0x004fc800078e31ff */
[----:B------:R-:W-:Y:S02]  /*1a7d0*/  SHF.R.S32.HI R6, RZ, 0x1f, R7 ;  /* 0x0000001fff067819 */ /* 0x000fe40000011407 */
.L_x_6623:
[----:B------:R-:W-:Y:S05]  /*1a7e0*/  BSYNC B0 ;  /* 0x0000000000007941 */ /* 0x000fea0003800000 */
.L_x_6621:
        /* <DEDUP_REMOVED lines=100> */
.L_x_6620:
[----:B------:R-:W-:Y:S05]  /*1ae30*/  BSYNC B1 ;  /* 0x0000000000017941 */ /* 0x000fea0003800000 */
.L_x_6619:
[----:B------:R-:W-:Y:S01]  /*1ae40*/  ULDC.64 UR4, c[0x0][0x118] ;  /* 0x0000460000047ab9 */ /* 0x000fe20000000a00 */
[----:B-1----:R-:W-:Y:S01]  /*1ae50*/  FMNMX.FTZ R5, R132, R33, !PT ;  /* 0x0000002184057209 */ /* 0x002fe20007810000 */
[----:B------:R-:W2:Y:S03]  /*1ae60*/  LD.E R152, [R180.64+0xdc] ;  /* 0x0000dc04b4987980 */ /* 0x000ea6000c101900 */
[----:B------:R-:W-:Y:S01]  /*1ae70*/  FMNMX.FTZ R2, R0, R5, !PT ;  /* 0x0000000500027209 */ /* 0x000fe20007810000 */
[----:B------:R-:W-:Y:S01]  /*1ae80*/  LDSM.16.MT88.4 R12, [R204+0xc000] ;  /* 0x00c00000cc0c783b */ /* 0x000fe20000004200 */
[----:B------:R-:W-:-:S02]  /*1ae90*/  FMNMX.FTZ R5, R3, R136, !PT ;  /* 0x0000008803057209 */ /* 0x000fc40007810000 */
[----:B------:R-:W-:Y:S01]  /*1aea0*/  FMNMX.FTZ R2, R133, R2, !PT ;  /* 0x0000000285027209 */ /* 0x000fe20007810000 */
[----:B------:R-:W-:Y:S03]  /*1aeb0*/  LDSM.16.MT88.4 R16, [R205+0xc000] ;  /* 0x00c00000cd10783b */ /* 0x000fe60000004200 */
[----:B------:R-:W-:Y:S01]  /*1aec0*/  FMNMX.FTZ R2, R35, R2, !PT ;  /* 0x0000000223027209 */ /* 0x000fe20007810000 */
[----:B------:R-:W-:Y:S03]  /*1aed0*/  LDSM.16.MT88.4 R28, [R202+0xc800] ;  /* 0x00c80000ca1c783b */ /* 0x000fe60000004200 */
        /* <DEDUP_REMOVED lines=23> */
[----:B------:R-:W-:-:S03]  /*1b050*/  FMNMX.FTZ R7, R142, R7, !PT ;  /* 0x000000078e077209 */ /* 0x000fc60007810000 */
[----:B------:R-:W1:Y:S01]  /*1b060*/  SHFL.BFLY PT, R5, R4, 0x2, 0x1f ;  /* 0x0c401f0004057f89 */ /* 0x000e6200000e0000 */
        /* <DEDUP_REMOVED lines=31> */
[----:B------:R-:W3:Y:S01]  /*1b260*/  MUFU.EX2 R146, R146 ;  /* 0x0000009200927308 */ /* 0x000ee20000000800 */
[----:B------:R-:W-:Y:S01]  /*1b270*/  FMUL.FTZ R132, R152, R5 ;  /* 0x0000000598847220 */ /* 0x000fe20000410000 */
[----:B-1----:R-:W1:Y:S01]  /*1b280*/  LDSM.16.MT88.4 R8, [R203+0xc000] ;  /* 0x00c00000cb08783b */ /* 0x002e620000004200 */
[-C--:B--2---:R-:W-:Y:S02]  /*1b290*/  FMUL.FTZ R120, R120, R3.reuse ;  /* 0x0000000378787220 */ /* 0x084fe40000410000 */
[-C--:B------:R-:W-:Y:S01]  /*1b2a0*/  FMUL.FTZ R121, R121, R3.reuse ;  /* 0x0000000379797220 */ /* 0x080fe20000410000 */
[----:B------:R-:W-:Y:S01]  /*1b2b0*/  LDSM.16.MT88.4 R136, [R204+0xc800] ;  /* 0x00c80000cc88783b */ /* 0x000fe20000004200 */
[-C--:B------:R-:W-:Y:S01]  /*1b2c0*/  FMUL.FTZ R116, R116, R3.reuse ;  /* 0x0000000374747220 */ /* 0x080fe20000410000 */
[----:B------:R-:W-:Y:S01]  /*1b2d0*/  MUFU.EX2 R145, R145 ;  /* 0x0000009100917308 */ /* 0x000fe20000000800 */
[-C--:B------:R-:W-:Y:S01]  /*1b2e0*/  FMUL.FTZ R117, R117, R3.reuse ;  /* 0x0000000375757220 */ /* 0x080fe20000410000 */
[----:B------:R-:W-:Y:S01]  /*1b2f0*/  LDSM.16.MT88.4 R32, [R203+0xc800] ;  /* 0x00c80000cb20783b */ /* 0x000fe20000004200 */
[----:B------:R-:W-:-:S02]  /*1b300*/  FMUL.FTZ R128, R128, R3 ;  /* 0x0000000380807220 */ /* 0x000fc40000410000 */
[-C--:B------:R-:W-:Y:S02]  /*1b310*/  FMUL.FTZ R129, R129, R3.reuse ;  /* 0x0000000381817220 */ /* 0x080fe40000410000 */
[-C--:B------:R-:W-:Y:S01]  /*1b320*/  FMUL.FTZ R124, R124, R3.reuse ;  /* 0x000000037c7c7220 */ /* 0x080fe20000410000 */
[----:B------:R-:W2:Y:S01]  /*1b330*/  MUFU.EX2 R134, R134 ;  /* 0x0000008600867308 */ /* 0x000ea20000000800 */
[----:B---3--:R-:W-:Y:S01]  /*1b340*/  F2FP.BF16.PACK_AB R4, R144, R146 ;  /* 0x000000929004723e */ /* 0x008fe200000010ff */
[-C--:B------:R-:W-:Y:S02]  /*1b350*/  FMUL.FTZ R125, R125, R3.reuse ;  /* 0x000000037d7d7220 */ /* 0x080fe40000410000 */
[-C--:B------:R-:W-:Y:S02]  /*1b360*/  FMUL.FTZ R112, R112, R3.reuse ;  /* 0x0000000370707220 */ /* 0x080fe40000410000 */
[-C--:B------:R-:W-:Y:S02]  /*1b370*/  FMUL.FTZ R113, R113, R3.reuse ;  /* 0x0000000371717220 */ /* 0x080fe40000410000 */
[----:B------:R-:W-:Y:S01]  /*1b380*/  MUFU.EX2 R133, R133 ;  /* 0x0000008500857308 */ /* 0x000fe20000000800 */
[----:B------:R-:W-:-:S02]  /*1b390*/  FMUL.FTZ R108, R108, R3 ;  /* 0x000000036c6c7220 */ /* 0x000fc40000410000 */
[-C--:B------:R-:W-:Y:S02]  /*1b3a0*/  FMUL.FTZ R109, R109, R3.reuse ;  /* 0x000000036d6d7220 */ /* 0x080fe40000410000 */
[-C--:B------:R-:W-:Y:S02]  /*1b3b0*/  FMUL.FTZ R36, R36, R3.reuse ;  /* 0x0000000324247220 */ /* 0x080fe40000410000 */
[----:B------:R-:W-:Y:S01]  /*1b3c0*/  FMUL.FTZ R37, R37, R3 ;  /* 0x0000000325257220 */ /* 0x000fe20000410000 */
[----:B------:R-:W3:Y:S01]  /*1b3d0*/  MUFU.EX2 R2, R2 ;  /* 0x0000000200027308 */ /* 0x000ee20000000800 */
[----:B--2---:R-:W-:Y:S01]  /*1b3e0*/  F2FP.BF16.PACK_AB R6, R134, R145 ;  /* 0x000000918606723e */ /* 0x004fe200000010ff */
[-C--:B------:R-:W-:Y:S02]  /*1b3f0*/  FMUL.FTZ R40, R40, R3.reuse ;  /* 0x0000000328287220 */ /* 0x080fe40000410000 */
[-C--:B------:R-:W-:Y:S02]  /*1b400*/  FMUL.FTZ R41, R41, R3.reuse ;  /* 0x0000000329297220 */ /* 0x080fe40000410000 */
[----:B------:R-:W-:-:S02]  /*1b410*/  FMUL.FTZ R104, R104, R3 ;  /* 0x0000000368687220 */ /* 0x000fc40000410000 */
[----:B------:R-:W-:Y:S01]  /*1b420*/  MUFU.EX2 R0, R0 ;  /* 0x0000000000007308 */ /* 0x000fe20000000800 */
[-C--:B------:R-:W-:Y:S02]  /*1b430*/  FMUL.FTZ R105, R105, R3.reuse ;  /* 0x0000000369697220 */ /* 0x080fe40000410000 */
[-C--:B------:R-:W-:Y:S02]  /*1b440*/  FMUL.FTZ R100, R100, R3.reuse ;  /* 0x0000000364647220 */ /* 0x080fe40000410000 */
[-C--:B------:R-:W-:Y:S02]  /*1b450*/  FMUL.FTZ R101, R101, R3.reuse ;  /* 0x0000000365657220 */ /* 0x080fe40000410000 */
[----:B------:R-:W-:Y:S01]  /*1b460*/  FMUL.FTZ R44, R44, R3 ;  /* 0x000000032c2c7220 */ /* 0x000fe20000410000 */
[----:B------:R-:W2:Y:S01]  /*1b470*/  MUFU.EX2 R149, R149 ;  /* 0x0000009500957308 */ /* 0x000ea20000000800 */
        /* <DEDUP_REMOVED lines=9> */
[----:B--2---:R-:W-:Y:S01]  /*1b510*/  F2FP.BF16.PACK_AB R7, R149, R0 ;  /* 0x000000009507723e */ /* 0x004fe200000010ff */
        /* <DEDUP_REMOVED lines=301> */
.L_x_6615:
[----:B------:R-:W-:Y:S05]  /*1c7f0*/  @!P5 BRA `(.L_x_6624) ;  /* 0x00004c500000d947 */ /* 0x000fea0003800000 */
[----:B------:R-:W-:Y:S02]  /*1c800*/  MOV R0, R3 ;  /* 0x0000000300007202 */ /* 0x000fe40000000f00 */
[----:B------:R-:W-:-:S02]  /*1c810*/  MOV R2, R132 ;  /* 0x0000008400027202 */ /* 0x000fc40000000f00 */
.L_x_6633:
        /* <DEDUP_REMOVED lines=76> */
.L_x_6626:
[----:B------:R-:W-:Y:S02]  /*1cce0*/  ULDC.64 UR4, c[0x0][0x118] ;  /* 0x0000460000047ab9 */ /* 0x000fe40000000a00 */
[----:B------:R-:W2:Y:S02]  /*1ccf0*/  LD.E R10, [R132.64+0x40] ;  /* 0x00004004840a7980 */ /* 0x000ea4000c101900 */
[----:B--2---:R-:W-:Y:S04]  /*1cd00*/  LEA R10, -R10, RZ, 0x6 ;  /* 0x000000ff0a0a7211 */ /* 0x004fe800078e31ff */
[----:B------:R-:W-:Y:S02]  /*1cd10*/  SHF.R.S32.HI R6, RZ, 0x1f, R10 ;  /* 0x0000001fff067819 */ /* 0x000fe4000001140a */
.L_x_6627:
[----:B------:R-:W-:Y:S05]  /*1cd20*/  BSYNC B0 ;  /* 0x0000000000007941 */ /* 0x000fea0003800000 */
.L_x_6625:
        /* <DEDUP_REMOVED lines=274> */
[-C--:B------:R-:W-:Y:S03]  /*1de50*/  FMUL.FTZ R5, R18, R3.reuse ;  /* 0x0000000312057220 */ /* 0x080fe60000410000 */
        /* <DEDUP_REMOVED lines=9> */
[-C--:B------:R-:W-:Y:S01]  /*1def0*/  FMUL.FTZ R23, R26, R3.reuse ;  /* 0x000000031a177220 */ /* 0x080fe20000410000 */
[C---:B---3--:R-:W-:Y:S08]  /*1df00*/  HMMA.16816.F32.BF16 R28, R176.reuse, R8, R28 ;  /* 0x00000008b01c723c */ /* 0x048ff0000004181c */
[----:B------:R-:W3:Y:S01]  /*1df10*/  MUFU.TANH R13, R13 ;  /* 0x0000000d000d7308 */ /* 0x000ee20000002400 */
[-C--:B------:R-:W-:Y:S01]  /*1df20*/  FMUL.FTZ R9, R27, R3.reuse ;  /* 0x000000031b097220 */ /* 0x080fe20000410000 */
[----:B------:R-:W-:Y:S08]  /*1df30*/  HMMA.16816.F32.BF16 R32, R176, R10, R32 ;  /* 0x0000000ab020723c */ /* 0x000ff00000041820 */
[----:B------:R-:W1:Y:S06]  /*1df40*/  MUFU.TANH R15, R15 ;  /* 0x0000000f000f7308 */ /* 0x000e6c0000002400 */
[-C--:B------:R-:W-:Y:S04]  /*1df50*/  FMUL.FTZ R243, R28, R3.reuse ;  /* 0x000000031cf37220 */ /* 0x080fe80000410000 */
[----:B------:R-:W1:Y:S01]  /*1df60*/  MUFU.TANH R183, R183 ;  /* 0x000000b700b77308 */ /* 0x000e620000002400 */
[-C--:B------:R-:W-:Y:S02]  /*1df70*/  FMUL.FTZ R179, R29, R3.reuse ;  /* 0x000000031db37220 */ /* 0x080fe40000410000 */
[-C--:B------:R-:W-:Y:S02]  /*1df80*/  FMUL.FTZ R29, R30, R3.reuse ;  /* 0x000000031e1d7220 */ /* 0x080fe40000410000 */
[-C--:B------:R-:W-:Y:S02]  /*1df90*/  FMUL.FTZ R27, R31, R3.reuse ;  /* 0x000000031f1b7220 */ /* 0x080fe40000410000 */
        /* <DEDUP_REMOVED lines=48> */
[----:B------:R-:W-:Y:S06]  /*1e2a0*/  IMAD.HI.U32 R137, R137, R139, R136 ;  /* 0x0000008b89897227 */ /* 0x000fec00078e0088 */
[C---:B------:R-:W-:Y:S04]  /*1e2b0*/  IMAD.HI.U32 R10, R137.reuse, R6, RZ ;  /* 0x00000006890a7227 */ /* 0x040fe800078e00ff */
[----:B------:R-:W-:Y:S02]  /*1e2c0*/  IMAD.HI.U32 R14, R137, R8, RZ ;  /* 0x00000008890e7227 */ /* 0x000fe400078e00ff */
[----:B------:R-:W2:Y:S02]  /*1e2d0*/  LD.E.64 R136, [R132.64+0x38] ;  /* 0x0000380484887980 */ /* 0x000ea4000c101b00 */
        /* <DEDUP_REMOVED lines=40> */
.L_x_6631:
[----:B------:R-:W-:Y:S02]  /*1e560*/  ULDC.64 UR4, c[0x0][0x118] ;  /* 0x0000460000047ab9 */ /* 0x000fe40000000a00 */
[----:B------:R-:W2:Y:S02]  /*1e570*/  LD.E R34, [R132.64+0x38] ;  /* 0x0000380484227980 */ /* 0x000ea4000c101900 */
[----:B--2---:R-:W-:Y:S04]  /*1e580*/  LEA R34, -R34, RZ, 0x6 ;  /* 0x000000ff22227211 */ /* 0x004fe800078e31ff */
[----:B------:R-:W-:Y:S02]  /*1e590*/  SHF.R.S32.HI R6, RZ, 0x1f, R34 ;  /* 0x0000001fff067819 */ /* 0x000fe40000011422 */
.L_x_6632:
[----:B------:R-:W-:Y:S05]  /*1e5a0*/  BSYNC B0 ;  /* 0x0000000000007941 */ /* 0x000fea0003800000 */
.L_x_6630:
        /* <DEDUP_REMOVED lines=90> */
.L_x_6629:
[----:B--234-:R-:W-:Y:S05]  /*1eb50*/  BSYNC B1 ;  /* 0x0000000000017941 */ /* 0x01cfea0003800000 */
.L_x_6628:
[----:B------:R-:W2:Y:S01]  /*1eb60*/  S2R R4, SR_TID.X ;  /* 0x0000000000047919 */ /* 0x000ea20000002100 */
[----:B------:R-:W-:Y:S07]  /*1eb70*/  ULDC.64 UR4, c[0x0][0x118] ;  /* 0x0000460000047ab9 */ /* 0x000fee0000000a00 */
[----:B------:R3:W4:Y:S01]  /*1eb80*/  LD.E R133, [R132.64+0xdc] ;  /* 0x0000dc0484857980 */ /* 0x000722000c101900 */
[----:B--2---:R-:W-:Y:S05]  /*1eb90*/  IMAD.SHL.U32 R4, R4, 0x2, RZ ;  /* 0x0000000204047824 */ /* 0x004fea00078e00ff */
[----:B------:R-:W-:Y:S05]  /*1eba0*/  LOP3.LUT R4, R4, 0x6, RZ, 0xc0, !PT ;  /* 0x0000000604047812 */ /* 0x000fea00078ec0ff */
[----:B------:R-:W-:Y:S05]  /*1ebb0*/  IMAD R4, R223, 0x40, R4 ;  /* 0x00000040df047824 */ /* 0x000fea00078e0204 */
[----:B------:R-:W-:Y:S02]  /*1ebc0*/  IADD3 R6, R230, -R4, RZ ;  /* 0x80000004e6067210 */ /* 0x000fe40007ffe0ff */
[C---:B------:R-:W-:Y:S02]  /*1ebd0*/  IADD3 R26, R4.reuse, 0x1, RZ ;  /* 0x00000001041a7810 */ /* 0x040fe40007ffe0ff */
[----:B------:R-:W-:Y:S01]  /*1ebe0*/  IABS R24, R6 ;  /* 0x0000000600187213 */ /* 0x000fe20000000000 */
[C---:B------:R-:W-:Y:S01]  /*1ebf0*/  IMAD.IADD R6, R227.reuse, 0x1, -R4 ;  /* 0x00000001e3067824 */ /* 0x040fe200078e0a04 */
[C---:B------:R-:W-:Y:S02]  /*1ec00*/  IADD3 R22, R4.reuse, 0x8, RZ ;  /* 0x0000000804167810 */ /* 0x040fe40007ffe0ff */
[----:B------:R-:W-:Y:S02]  /*1ec10*/  IADD3 R20, R4, 0x9, RZ ;  /* 0x0000000904147810 */ /* 0x000fe40007ffe0ff */
[----:B------:R-:W-:Y:S01]  /*1ec20*/  IABS R14, R6 ;  /* 0x00000006000e7213 */ /* 0x000fe20000000000 */
[----:B------:R-:W-:Y:S01]  /*1ec30*/  IMAD.IADD R6, R230, 0x1, -R26 ;  /* 0x00000001e6067824 */ /* 0x000fe200078e0a1a */
[C---:B------:R-:W-:Y:S01]  /*1ec40*/  IADD3 R8, R4.reuse, 0x10, RZ ;  /* 0x0000001004087810 */ /* 0x040fe20007ffe0ff */
[C---:B------:R-:W-:Y:S01]  /*1ec50*/  IMAD.IADD R16, R227.reuse, 0x1, -R22 ;  /* 0x00000001e3107824 */ /* 0x040fe200078e0a16 */
[----:B------:R-:W-:Y:S01]  /*1ec60*/  IADD3 R138, R4, 0x11, RZ ;  /* 0x00000011048a7810 */ /* 0x000fe20007ffe0ff */
[----:B------:R-:W2:Y:S01]  /*1ec70*/  I2F R24, R24 ;  /* 0x0000001800187306 */ /* 0x000ea20000201400 */
[----:B------:R-:W-:Y:S01]  /*1ec80*/  IABS R11, R6 ;  /* 0x00000006000b7213 */ /* 0x000fe20000000000 */
[C---:B------:R-:W-:Y:S01]  /*1ec90*/  IMAD.IADD R32, R227.reuse, 0x1, -R8 ;  /* 0x00000001e3207824 */ /* 0x040fe200078e0a08 */
[----:B------:R-:W-:Y:S02]  /*1eca0*/  IADD3 R6, R230, -R22, RZ ;  /* 0x80000016e6067210 */ /* 0x000fe40007ffe0ff */
[----:B------:R-:W-:Y:S02]  /*1ecb0*/  IADD3 R137, R4, 0x18, RZ ;  /* 0x0000001804897810 */ /* 0x000fe40007ffe0ff */
[----:B------:R-:W-:Y:S01]  /*1ecc0*/  IABS R139, R6 ;  /* 0x00000006008b7213 */ /* 0x000fe20000000000 */
[----:B------:R-:W-:Y:S01]  /*1ecd0*/  IMAD.IADD R6, R230, 0x1, -R20 ;  /* 0x00000001e6067824 */ /* 0x000fe200078e0a14 */
[----:B------:R-:W-:Y:S01]  /*1ece0*/  IADD3 R136, R4, 0x19, RZ ;  /* 0x0000001904887810 */ /* 0x000fe20007ffe0ff */
[----:B------:R-:W5:Y:S01]  /*1ecf0*/  I2F R14, R14 ;  /* 0x0000000e000e7306 */ /* 0x000f620000201400 */
[-C--:B------:R-:W-:Y:S01]  /*1ed00*/  ISETP.GE.AND P3, PT, R26, R229.reuse, PT ;  /* 0x000000e51a00720c */ /* 0x080fe20003f66270 */
[C---:B------:R-:W-:Y:S01]  /*1ed10*/  IMAD.IADD R143, R227.reuse, 0x1, -R137 ;  /* 0x00000001e38f7824 */ /* 0x040fe200078e0a89 */
[----:B------:R-:W-:Y:S02]  /*1ed20*/  IABS R12, R6 ;  /* 0x00000006000c7213 */ /* 0x000fe40000000000 */
[----:B------:R-:W-:Y:S02]  /*1ed30*/  IADD3 R6, R230, -R8, RZ ;  /* 0x80000008e6067210 */ /* 0x000fe40007ffe0ff */
[----:B------:R-:W-:Y:S02]  /*1ed40*/  ISETP.GE.AND P6, PT, R4, R226, PT ;  /* 0x000000e20400720c */ /* 0x000fe40003fc6270 */
[----:B------:R-:W-:Y:S01]  /*1ed50*/  IABS R141, R6 ;  /* 0x00000006008d7213 */ /* 0x000fe20000000000 */
[----:B------:R-:W1:Y:S01]  /*1ed60*/  I2F R11, R11 ;  /* 0x0000000b000b7306 */ /* 0x000e620000201400 */
[----:B------:R-:W-:Y:S01]  /*1ed70*/  IMAD.IADD R6, R230, 0x1, -R138 ;  /* 0x00000001e6067824 */ /* 0x000fe200078e0a8a */
[----:B------:R-:W-:Y:S02]  /*1ed80*/  ISETP.GE.OR P3, PT, R26, R228, !P3 ;  /* 0x000000e41a00720c */ /* 0x000fe40005f66670 */
[----:B------:R-:W-:Y:S01]  /*1ed90*/  ISETP.GE.AND P1, PT, R22, R229, PT ;  /* 0x000000e51600720c */ /* 0x000fe20003f26270 */
[----:B-12---:R-:W-:Y:S01]  /*1eda0*/  FFMA.FTZ R157, -R224, R24, R157 ;  /* 0x00000018e09d7223 */ /* 0x006fe2000001019d */
[----:B------:R-:W-:Y:S02]  /*1edb0*/  IABS R140, R6 ;  /* 0x00000006008c7213 */ /* 0x000fe40000000000 */
[----:B------:R-:W-:Y:S02]  /*1edc0*/  IADD3 R6, R230, -R137, RZ ;  /* 0x80000089e6067210 */ /* 0x000fe40007ffe0ff */
[----:B------:R-:W1:Y:S01]  /*1edd0*/  I2F R12, R12 ;  /* 0x0000000c000c7306 */ /* 0x000e620000201400 */
[----:B------:R-:W-:Y:S02]  /*1ede0*/  ISETP.GE.OR P6, PT, R4, R225, !P6 ;  /* 0x000000e10400720c */ /* 0x000fe400077c6670 */
[----:B------:R-:W-:Y:S01]  /*1edf0*/  IABS R30, R6 ;  /* 0x00000006001e7213 */ /* 0x000fe20000000000 */
[----:B------:R-:W-:Y:S01]  /*1ee00*/  IMAD.IADD R6, R227, 0x1, -R26 ;  /* 0x00000001e3067824 */ /* 0x000fe200078e0a1a */
[----:B------:R-:W-:Y:S01]  /*1ee10*/  ISETP.GE.AND P2, PT, R20, R229, PT ;  /* 0x000000e51400720c */ /* 0x000fe20003f46270 */
[----:B-----5:R-:W-:Y:S01]  /*1ee20*/  FFMA.FTZ R161, -R224, R14, R161 ;  /* 0x0000000ee0a17223 */ /* 0x020fe200000101a1 */
[----:B------:R-:W-:Y:S02]  /*1ee30*/  ISETP.GE.OR P1, PT, R22, R228, !P1 ;  /* 0x000000e41600720c */ /* 0x000fe40004f26670 */
[----:B------:R-:W-:Y:S01]  /*1ee40*/  IABS R10, R6 ;  /* 0x00000006000a7213 */ /* 0x000fe20000000000 */
[----:B------:R-:W2:Y:S01]  /*1ee50*/  I2F R139, R139 ;  /* 0x0000008b008b7306 */ /* 0x000ea20000201400 */
[----:B------:R-:W-:Y:S02]  /*1ee60*/  IADD3 R6, R230, -R136, RZ ;  /* 0x80000088e6067210 */ /* 0x000fe40007ffe0ff */
[----:B------:R-:W-:Y:S01]  /*1ee70*/  ISETP.GE.OR P2, PT, R20, R228, !P2 ;  /* 0x000000e41400720c */ /* 0x000fe20005746670 */
[----:B------:R-:W-:Y:S01]  /*1ee80*/  FFMA.FTZ R159, -R224, R11, R159 ;  /* 0x0000000be09f7223 */ /* 0x000fe2000001019f */
[----:B------:R-:W-:Y:S02]  /*1ee90*/  IABS R18, R6 ;  /* 0x0000000600127213 */ /* 0x000fe40000000000 */
[----:B------:R-:W-:Y:S02]  /*1eea0*/  IABS R6, R16 ;  /* 0x0000001000067213 */ /* 0x000fe40000000000 */
[----:B------:R-:W-:Y:S01]  /*1eeb0*/  IADD3 R16, R4, 0x20, RZ ;  /* 0x0000002004107810 */ /* 0x000fe20007ffe0ff */
[----:B------:R-:W5:Y:S01]  /*1eec0*/  I2F R141, R141 ;  /* 0x0000008d008d7306 */ /* 0x000f620000201400 */
[----:B------:R-:W-:Y:S02]  /*1eed0*/  FSEL R14, R159, -INF , !P3 ;  /* 0xff8000009f0e7808 */ /* 0x000fe40005800000 */
[----:B------:R-:W-:Y:S01]  /*1eee0*/  FSEL R11, R161, -INF , !P6 ;  /* 0xff800000a10b7808 */ /* 0x000fe20007000000 */
[----:B-1----:R-:W-:Y:S01]  /*1eef0*/  FFMA.FTZ R173, -R224, R12, R173 ;  /* 0x0000000ce0ad7223 */ /* 0x002fe200000101ad */
[C---:B------:R-:W-:Y:S02]  /*1ef00*/  ISETP.GE.AND P6, PT, R8.reuse, R229, PT ;  /* 0x000000e50800720c */ /* 0x040fe40003fc6270 */
[-C--:B------:R-:W-:Y:S02]  /*1ef10*/  ISETP.GE.AND P3, PT, R8, R226.reuse, PT ;  /* 0x000000e20800720c */ /* 0x080fe40003f66270 */
[----:B------:R-:W-:Y:S01]  /*1ef20*/  ISETP.GE.AND P5, PT, R22, R226, PT ;  /* 0x000000e21600720c */ /* 0x000fe20003fa6270 */
[----:B------:R-:W1:Y:S01]  /*1ef30*/  I2F R30, R30 ;  /* 0x0000001e001e7306 */ /* 0x000e620000201400 */
[----:B------:R-:W-:Y:S02]  /*1ef40*/  IADD3 R28, R230, -R16, RZ ;  /* 0x80000010e61c7210 */ /* 0x000fe40007ffe0ff */
[----:B------:R-:W-:Y:S01]  /*1ef50*/  ISETP.GE.OR P3, PT, R8, R225, !P3 ;  /* 0x000000e10800720c */ /* 0x000fe20005f66670 */
[----:B--2---:R-:W-:Y:S01]  /*1ef60*/  FFMA.FTZ R167, -R224, R139, R167 ;  /* 0x0000008be0a77223 */ /* 0x004fe200000101a7 */
[----:B------:R-:W-:Y:S02]  /*1ef70*/  ISETP.GE.OR P5, PT, R22, R225, !P5 ;  /* 0x000000e11600720c */ /* 0x000fe40006fa6670 */
[----:B------:R-:W-:Y:S01]  /*1ef80*/  IABS R22, R32 ;  /* 0x0000002000167213 */ /* 0x000fe20000000000 */
[----:B------:R-:W-:Y:S01]  /*1ef90*/  IMAD.IADD R32, R227, 0x1, -R138 ;  /* 0x00000001e3207824 */ /* 0x000fe200078e0a8a */
[----:B------:R-:W-:Y:S01]  /*1efa0*/  FSEL R12, R167, -INF , !P1 ;  /* 0xff800000a70c7808 */ /* 0x000fe20004800000 */
[----:B------:R-:W2:Y:S01]  /*1efb0*/  I2F R18, R18 ;  /* 0x0000001200127306 */ /* 0x000ea20000201400 */
[----:B------:R-:W-:Y:S02]  /*1efc0*/  ISETP.GE.OR P6, PT, R8, R228, !P6 ;  /* 0x000000e40800720c */ /* 0x000fe400077c6670 */
[----:B------:R-:W-:Y:S01]  /*1efd0*/  FSEL R8, R173, -INF , !P2 ;  /* 0xff800000ad087808 */ /* 0x000fe20005000000 */
[----:B-----5:R-:W-:Y:S01]  /*1efe0*/  FFMA.FTZ R175, -R224, R141, R175 ;  /* 0x0000008de0af7223 */ /* 0x020fe200000101af */
[C---:B------:R-:W-:Y:S02]  /*1eff0*/  ISETP.GE.AND P1, PT, R138.reuse, R229, PT ;  /* 0x000000e58a00720c */ /* 0x040fe40003f26270 */
[C---:B------:R-:W-:Y:S02]  /*1f000*/  ISETP.GE.AND P2, PT, R138.reuse, R226, PT ;  /* 0x000000e28a00720c */ /* 0x040fe40003f46270 */
[----:B------:R-:W-:Y:S01]  /*1f010*/  IABS R134, R28 ;  /* 0x0000001c00867213 */ /* 0x000fe20000000000 */
[----:B------:R-:W5:Y:S01]  /*1f020*/  I2F R6, R6 ;  /* 0x0000000600067306 */ /* 0x000f620000201400 */
[----:B------:R-:W-:Y:S01]  /*1f030*/  IABS R143, R143 ;  /* 0x0000008f008f7213 */ /* 0x000fe20000000000 */
[----:B------:R-:W-:Y:S01]  /*1f040*/  IMAD.IADD R28, R227, 0x1, -R20 ;  /* 0x00000001e31c7824 */ /* 0x000fe200078e0a14 */
[----:B------:R-:W-:Y:S01]  /*1f050*/  ISETP.GE.OR P1, PT, R138, R228, !P1 ;  /* 0x000000e48a00720c */ /* 0x000fe20004f26670 */
[----:B-1----:R-:W-:Y:S01]  /*1f060*/  FFMA.FTZ R183, -R224, R30, R183 ;  /* 0x0000001ee0b77223 */ /* 0x002fe200000101b7 */
[----:B------:R-:W-:Y:S02]  /*1f070*/  ISETP.GE.OR P2, PT, R138, R225, !P2 ;  /* 0x000000e18a00720c */ /* 0x000fe40005746670 */
[----:B------:R-:W-:Y:S02]  /*1f080*/  FSEL R174, R175, -INF , !P6 ;  /* 0xff800000afae7808 */ /* 0x000fe40007000000 */
[CC--:B------:R-:W-:Y:S01]  /*1f090*/  ISETP.GE.AND P6, PT, R137.reuse, R229.reuse, PT ;  /* 0x000000e58900720c */ /* 0x0c0fe20003fc6270 */
[----:B------:R-:W1:Y:S01]  /*1f0a0*/  I2F R34, R22 ;  /* 0x0000001600227306 */ /* 0x000e620000201400 */
[----:B------:R-:W-:Y:S02]  /*1f0b0*/  IABS R35, R28 ;  /* 0x0000001c00237213 */ /* 0x000fe40000000000 */
[----:B------:R-:W-:Y:S01]  /*1f0c0*/  ISETP.GE.OR P6, PT, R137, R228, !P6 ;  /* 0x000000e48900720c */ /* 0x000fe200077c6670 */
[----:B--2---:R-:W-:Y:S01]  /*1f0d0*/  FFMA.FTZ R237, -R224, R18, R237 ;  /* 0x00000012e0ed7223 */ /* 0x004fe200000101ed */
[----:B------:R-:W-:Y:S02]  /*1f0e0*/  IADD3 R28, R4, 0x21, RZ ;  /* 0x00000021041c7810 */ /* 0x000fe40007ffe0ff */
[----:B------:R-:W-:Y:S02]  /*1f0f0*/  FSEL R162, R183, -INF , !P6 ;  /* 0xff800000b7a27808 */ /* 0x000fe40007000000 */
[----:B------:R-:W-:Y:S01]  /*1f100*/  ISETP.GE.AND P6, PT, R136, R229, PT ;  /* 0x000000e58800720c */ /* 0x000fe20003fc6270 */
[----:B------:R-:W2:Y:S01]  /*1f110*/  I2F R138, R143 ;  /* 0x0000008f008a7306 */ /* 0x000ea20000201400 */
[----:B------:R-:W-:Y:S02]  /*1f120*/  IADD3 R31, R230, -R28, RZ ;  /* 0x8000001ce61f7210 */ /* 0x000fe40007ffe0ff */
[----:B------:R-:W-:Y:S01]  /*1f130*/  ISETP.GE.OR P6, PT, R136, R228, !P6 ;  /* 0x000000e48800720c */ /* 0x000fe200077c6670 */
[----:B-----5:R-:W-:Y:S01]  /*1f140*/  FFMA.FTZ R171, -R224, R6, R171 ;  /* 0x00000006e0ab7223 */ /* 0x020fe200000101ab */
[----:B------:R-:W-:Y:S02]  /*1f150*/  ISETP.GE.AND P0, PT, R26, R226, PT ;  /* 0x000000e21a00720c */ /* 0x000fe40003f06270 */
[----:B------:R-:W-:Y:S02]  /*1f160*/  IADD3 R6, R4, 0x38, RZ ;  /* 0x0000003804067810 */ /* 0x000fe40007ffe0ff */
[----:B------:R-:W-:Y:S01]  /*1f170*/  IABS R31, R31 ;  /* 0x0000001f001f7213 */ /* 0x000fe20000000000 */
[----:B------:R-:W5:Y:S01]  /*1f180*/  I2F R134, R134 ;  /* 0x0000008600867306 */ /* 0x000f620000201400 */
[----:B------:R-:W-:Y:S02]  /*1f190*/  FSEL R161, R237, -INF , !P6 ;  /* 0xff800000eda17808 */ /* 0x000fe40007000000 */
[----:B------:R-:W-:Y:S01]  /*1f1a0*/  ISETP.GE.AND P6, PT, R16, R229, PT ;  /* 0x000000e51000720c */ /* 0x000fe20003fc6270 */
[----:B-1----:R-:W-:Y:S01]  /*1f1b0*/  FFMA.FTZ R13, -R224, R34, R13 ;  /* 0x00000022e00d7223 */ /* 0x002fe2000001010d */
[----:B------:R-:W-:Y:S02]  /*1f1c0*/  IADD3 R22, R4, 0x29, RZ ;  /* 0x0000002904167810 */ /* 0x000fe40007ffe0ff */
[----:B------:R-:W-:Y:S02]  /*1f1d0*/  ISETP.GE.OR P0, PT, R26, R225, !P0 ;  /* 0x000000e11a00720c */ /* 0x000fe40004706670 */
[----:B------:R-:W-:Y:S01]  /*1f1e0*/  ISETP.GE.OR P6, PT, R16, R228, !P6 ;  /* 0x000000e41000720c */ /* 0x000fe200077c6670 */
[----:B------:R-:W1:Y:S01]  /*1f1f0*/  I2F R140, R140 ;  /* 0x0000008c008c7306 */ /* 0x000e620000201400 */
[----:B------:R-:W-:Y:S02]  /*1f200*/  IADD3 R142, R230, -R22, RZ ;  /* 0x80000016e68e7210 */ /* 0x000fe40007ffe0ff */
[----:B------:R-:W-:Y:S01]  /*1f210*/  IADD3 R24, R4, 0x28, RZ ;  /* 0x0000002804187810 */ /* 0x000fe20007ffe0ff */
[----:B--2---:R-:W-:Y:S01]  /*1f220*/  FFMA.FTZ R5, -R224, R138, R5 ;  /* 0x0000008ae0057223 */ /* 0x004fe20000010105 */
[----:B------:R-:W-:Y:S02]  /*1f230*/  IADD3 R143, R230, -R6, RZ ;  /* 0x80000006e68f7210 */ /* 0x000fe40007ffe0ff */
[----:B------:R-:W-:Y:S02]  /*1f240*/  IABS R142, R142 ;  /* 0x0000008e008e7213 */ /* 0x000fe40000000000 */
[----:B------:R-:W-:Y:S01]  /*1f250*/  IABS R143, R143 ;  /* 0x0000008f008f7213 */ /* 0x000fe20000000000 */
[----:B------:R-:W2:Y:S01]  /*1f260*/  I2F R26, R31 ;  /* 0x0000001f001a7306 */ /* 0x000ea20000201400 */
[-C--:B------:R-:W-:Y:S02]  /*1f270*/  ISETP.GE.AND P4, PT, R4, R229.reuse, PT ;  /* 0x000000e50400720c */ /* 0x080fe40003f86270 */
[----:B---3--:R-:W-:Y:S01]  /*1f280*/  IADD3 R132, R230, -R24, RZ ;  /* 0x80000018e6847210 */ /* 0x008fe20007ffe0ff */
[----:B-----5:R-:W-:Y:S01]  /*1f290*/  FFMA.FTZ R19, -R224, R134, R19 ;  /* 0x00000086e0137223 */ /* 0x020fe20000010113 */
[----:B------:R-:W-:Y:S02]  /*1f2a0*/  ISETP.GE.OR P4, PT, R4, R228, !P4 ;  /* 0x000000e40400720c */ /* 0x000fe40006786670 */
[----:B------:R-:W-:Y:S02]  /*1f2b0*/  IABS R132, R132 ;  /* 0x0000008400847213 */ /* 0x000fe40000000000 */
[----:B------:R-:W-:Y:S01]  /*1f2c0*/  FSEL R160, R19, -INF , !P6 ;  /* 0xff80000013a07808 */ /* 0x000fe20007000000 */
[----:B------:R-:W3:Y:S01]  /*1f2d0*/  I2F R139, R142 ;  /* 0x0000008e008b7306 */ /* 0x000ee20000201400 */
[----:B------:R-:W-:Y:S02]  /*1f2e0*/  ISETP.GE.AND P6, PT, R28, R229, PT ;  /* 0x000000e51c00720c */ /* 0x000fe40003fc6270 */
[----:B------:R-:W-:Y:S01]  /*1f2f0*/  IADD3 R30, R4, 0x31, RZ ;  /* 0x00000031041e7810 */ /* 0x000fe20007ffe0ff */
[----:B-1----:R-:W-:Y:S01]  /*1f300*/  FFMA.FTZ R181, -R224, R140, R181 ;  /* 0x0000008ce0b57223 */ /* 0x002fe200000101b5 */
[----:B------:R-:W-:Y:S01]  /*1f310*/  ISETP.GE.OR P6, PT, R28, R228, !P6 ;  /* 0x000000e41c00720c */ /* 0x000fe200077c6670 */
[----:B------:R-:W-:Y:S01]  /*1f320*/  IMAD.IADD R140, R227, 0x1, -R136 ;  /* 0x00000001e38c7824 */ /* 0x000fe200078e0a88 */
[----:B------:R-:W-:Y:S02]  /*1f330*/  IABS R32, R32 ;  /* 0x0000002000207213 */ /* 0x000fe40000000000 */
[----:B------:R-:W-:Y:S01]  /*1f340*/  FSEL R18, R171, -INF , !P5 ;  /* 0xff800000ab127808 */ /* 0x000fe20006800000 */
[----:B------:R-:W1:Y:S01]  /*1f350*/  I2F R19, R143 ;  /* 0x0000008f00137306 */ /* 0x000e620000201400 */
[----:B------:R-:W-:Y:S02]  /*1f360*/  IABS R140, R140 ;  /* 0x0000008c008c7213 */ /* 0x000fe40000000000 */
[----:B------:R-:W-:Y:S01]  /*1f370*/  ISETP.GE.AND P5, PT, R16, R226, PT ;  /* 0x000000e21000720c */ /* 0x000fe20003fa6270 */
[----:B--2---:R-:W-:Y:S01]  /*1f380*/  FFMA.FTZ R239, -R224, R26, R239 ;  /* 0x0000001ae0ef7223 */ /* 0x004fe200000101ef */
[----:B------:R-:W-:Y:S02]  /*1f390*/  FSEL R31, R157, -INF , !P4 ;  /* 0xff8000009d1f7808 */ /* 0x000fe40006000000 */
[C---:B------:R-:W-:Y:S02]  /*1f3a0*/  ISETP.GE.AND P4, PT, R20.reuse, R226, PT ;  /* 0x000000e21400720c */ /* 0x040fe40003f86270 */
[----:B------:R-:W-:Y:S01]  /*1f3b0*/  FSEL R159, R239, -INF , !P6 ;  /* 0xff800000ef9f7808 */ /* 0x000fe20007000000 */
[----:B------:R-:W2:Y:S01]  /*1f3c0*/  I2F R10, R10 ;  /* 0x0000000a000a7306 */ /* 0x000ea20000201400 */
[----:B------:R-:W-:Y:S02]  /*1f3d0*/  ISETP.GE.OR P4, PT, R20, R225, !P4 ;  /* 0x000000e11400720c */ /* 0x000fe40006786670 */
[----:B------:R-:W-:Y:S01]  /*1f3e0*/  IADD3 R20, R4, 0x30, RZ ;  /* 0x0000003004147810 */ /* 0x000fe20007ffe0ff */
[----:B---3--:R-:W-:Y:S01]  /*1f3f0*/  FFMA.FTZ R25, -R224, R139, R25 ;  /* 0x0000008be0197223 */ /* 0x008fe20000010119 */
[----:B------:R-:W-:Y:S02]  /*1f400*/  ISETP.GE.AND P6, PT, R24, R229, PT ;  /* 0x000000e51800720c */ /* 0x000fe40003fc6270 */
[C---:B------:R-:W-:Y:S02]  /*1f410*/  IADD3 R144, R230.reuse, -R20, RZ ;  /* 0x80000014e6907210 */ /* 0x040fe40007ffe0ff */
[----:B------:R-:W-:Y:S01]  /*1f420*/  IADD3 R142, R230, -R30, RZ ;  /* 0x8000001ee68e7210 */ /* 0x000fe20007ffe0ff */
[----:B------:R-:W3:Y:S01]  /*1f430*/  I2F R132, R132 ;  /* 0x0000008400847306 */ /* 0x000ee20000201400 */
[----:B------:R-:W-:Y:S02]  /*1f440*/  ISETP.GE.OR P6, PT, R24, R228, !P6 ;  /* 0x000000e41800720c */ /* 0x000fe400077c6670 */
[----:B------:R-:W-:Y:S01]  /*1f450*/  IABS R144, R144 ;  /* 0x0000009000907213 */ /* 0x000fe20000000000 */
[----:B-1----:R-:W-:Y:S01]  /*1f460*/  FFMA.FTZ R245, -R224, R19, R245 ;  /* 0x00000013e0f57223 */ /* 0x002fe200000101f5 */
[----:B------:R-:W-:Y:S02]  /*1f470*/  FSEL R143, R13, -INF , !P3 ;  /* 0xff8000000d8f7808 */ /* 0x000fe40005800000 */
[C---:B------:R-:W-:Y:S02]  /*1f480*/  ISETP.GE.AND P3, PT, R24.reuse, R226, PT ;  /* 0x000000e21800720c */ /* 0x040fe40003f66270 */
[----:B------:R-:W-:Y:S01]  /*1f490*/  IABS R142, R142 ;  /* 0x0000008e008e7213 */ /* 0x000fe20000000000 */
[----:B------:R-:W1:Y:S01]  /*1f4a0*/  I2F R140, R140 ;  /* 0x0000008c008c7306 */ /* 0x000e620000201400 */
[-C--:B------:R-:W-:Y:S01]  /*1f4b0*/  ISETP.GE.OR P3, PT, R24, R225.reuse, !P3 ;  /* 0x000000e11800720c */ /* 0x080fe20005f66670 */
[----:B------:R-:W-:Y:S01]  /*1f4c0*/  IMAD.IADD R24, R227, 0x1, -R24 ;  /* 0x00000001e3187824 */ /* 0x000fe200078e0a18 */
[----:B------:R-:W-:Y:S01]  /*1f4d0*/  FMNMX.FTZ R19, R31, R2, !PT ;  /* 0x000000021f137209 */ /* 0x000fe20007810000 */
[----:B--2---:R-:W-:Y:S01]  /*1f4e0*/  FFMA.FTZ R10, -R224, R10, R163 ;  /* 0x0000000ae00a7223 */ /* 0x004fe200000101a3 */
[----:B------:R-:W-:Y:S02]  /*1f4f0*/  FSEL R163, R181, -INF , !P1 ;  /* 0xff800000b5a37808 */ /* 0x000fe40004800000 */
[C---:B------:R-:W-:Y:S02]  /*1f500*/  ISETP.GE.AND P1, PT, R137.reuse, R226, PT ;  /* 0x000000e28900720c */ /* 0x040fe40003f26270 */
[----:B------:R-:W-:Y:S01]  /*1f510*/  FSEL R10, R10, -INF , !P0 ;  /* 0xff8000000a0a7808 */ /* 0x000fe20004000000 */
[----:B------:R-:W2:Y:S01]  /*1f520*/  I2F R35, R35 ;  /* 0x0000002300237306 */ /* 0x000ea20000201400 */
[----:B------:R-:W-:Y:S02]  /*1f530*/  ISETP.GE.OR P1, PT, R137, R225, !P1 ;  /* 0x000000e18900720c */ /* 0x000fe40004f26670 */
[----:B------:R-:W-:Y:S01]  /*1f540*/  IABS R24, R24 ;  /* 0x0000001800187213 */ /* 0x000fe20000000000 */
[----:B---3--:R-:W-:Y:S01]  /*1f550*/  FFMA.FTZ R241, -R224, R132, R241 ;  /* 0x00000084e0f17223 */ /* 0x008fe200000101f1 */
[----:B------:R-:W-:Y:S02]  /*1f560*/  ISETP.GE.AND P0, PT, R136, R226, PT ;  /* 0x000000e28800720c */ /* 0x000fe40003f06270 */
[----:B------:R-:W-:Y:S02]  /*1f570*/  FMNMX.FTZ R19, R14, R19, !PT ;  /* 0x000000130e137209 */ /* 0x000fe40007810000 */
[----:B------:R-:W-:Y:S01]  /*1f580*/  ISETP.GE.OR P0, PT, R136, R225, !P0 ;  /* 0x000000e18800720c */ /* 0x000fe20004706670 */
[----:B------:R-:W3:Y:S01]  /*1f590*/  I2F R32, R32 ;  /* 0x0000002000207306 */ /* 0x000ee20000201400 */
[----:B------:R-:W-:Y:S01]  /*1f5a0*/  IMAD.IADD R136, R227, 0x1, -R16 ;  /* 0x00000001e3887824 */ /* 0x000fe200078e0a10 */
[----:B------:R-:W-:Y:S01]  /*1f5b0*/  FSEL R158, R241, -INF , !P6 ;  /* 0xff800000f19e7808 */ /* 0x000fe20007000000 */
[----:B-1----:R-:W-:Y:S01]  /*1f5c0*/  FFMA.FTZ R17, -R224, R140, R17 ;  /* 0x0000008ce0117223 */ /* 0x002fe20000010111 */
[----:B------:R-:W-:Y:S02]  /*1f5d0*/  ISETP.GE.AND P6, PT, R22, R229, PT ;  /* 0x000000e51600720c */ /* 0x000fe40003fc6270 */
[----:B------:R-:W-:Y:S02]  /*1f5e0*/  IABS R136, R136 ;  /* 0x0000008800887213 */ /* 0x000fe40000000000 */
[----:B------:R-:W-:Y:S02]  /*1f5f0*/  FSEL R140, R17, -INF , !P0 ;  /* 0xff800000118c7808 */ /* 0x000fe40004000000 */
[----:B------:R-:W1:Y:S01]  /*1f600*/  I2F R141, R144 ;  /* 0x00000090008d7306 */ /* 0x000e620000201400 */
[----:B------:R-:W-:Y:S02]  /*1f610*/  FMNMX.FTZ R17, R12, R19, !PT ;  /* 0x000000130c117209 */ /* 0x000fe40007810000 */
[-C--:B------:R-:W-:Y:S01]  /*1f620*/  ISETP.GE.OR P6, PT, R22, R228.reuse, !P6 ;  /* 0x000000e41600720c */ /* 0x080fe200077c6670 */
[----:B--2---:R-:W-:Y:S01]  /*1f630*/  FFMA.FTZ R169, -R224, R35, R169 ;  /* 0x00000023e0a97223 */ /* 0x004fe200000101a9 */
[----:B------:R-:W-:Y:S01]  /*1f640*/  FMNMX.FTZ R17, R8, R17, !PT ;  /* 0x0000001108117209 */ /* 0x000fe20007810000 */
[----:B------:R-:W-:Y:S01]  /*1f650*/  IMAD.IADD R35, R227, 0x1, -R28 ;  /* 0x00000001e3237824 */ /* 0x000fe200078e0a1c */
[----:B------:R-:W-:Y:S02]  /*1f660*/  FSEL R157, R25, -INF , !P6 ;  /* 0xff800000199d7808 */ /* 0x000fe40007000000 */
[C---:B------:R-:W-:Y:S01]  /*1f670*/  ISETP.GE.AND P6, PT, R20.reuse, R229, PT ;  /* 0x000000e51400720c */ /* 0x040fe20003fc6270 */
[----:B------:R-:W2:Y:S01]  /*1f680*/  I2F R137, R142 ;  /* 0x0000008e00897306 */ /* 0x000ea20000201400 */
[----:B------:R-:W-:Y:S02]  /*1f690*/  IABS R35, R35 ;  /* 0x0000002300237213 */ /* 0x000fe40000000000 */
[----:B------:R-:W-:Y:S01]  /*1f6a0*/  ISETP.GE.OR P6, PT, R20, R228, !P6 ;  /* 0x000000e41400720c */ /* 0x000fe200077c6670 */
[----:B---3--:R-:W-:Y:S01]  /*1f6b0*/  FFMA.FTZ R15, -R224, R32, R15 ;  /* 0x00000020e00f7223 */ /* 0x008fe2000001010f */
[----:B------:R-:W-:Y:S02]  /*1f6c0*/  IADD3 R4, R4, 0x39, RZ ;  /* 0x0000003904047810 */ /* 0x000fe40007ffe0ff */
[----:B------:R-:W-:Y:S02]  /*1f6d0*/  ISETP.GE.OR P5, PT, R16, R225, !P5 ;  /* 0x000000e11000720c */ /* 0x000fe40006fa6670 */
[----:B------:R-:W-:Y:S01]  /*1f6e0*/  IADD3 R26, R230, -R4, RZ ;  /* 0x80000004e61a7210 */ /* 0x000fe20007ffe0ff */
[----:B------:R-:W3:Y:S01]  /*1f6f0*/  I2F R13, R24 ;  /* 0x00000018000d7306 */ /* 0x000ee20000201400 */
[----:B------:R-:W-:Y:S02]  /*1f700*/  FSEL R16, R169, -INF , !P4 ;  /* 0xff800000a9107808 */ /* 0x000fe40006000000 */
[----:B------:R-:W-:Y:S01]  /*1f710*/  IADD3 R19, R227, -R30, RZ ;  /* 0x8000001ee3137210 */ /* 0x000fe20007ffe0ff */
[----:B-1----:R-:W-:Y:S01]  /*1f720*/  FFMA.FTZ R243, -R224, R141, R243 ;  /* 0x0000008de0f37223 */ /* 0x002fe200000101f3 */
[----:B------:R-:W-:Y:S02]  /*1f730*/  FSEL R141, R5, -INF , !P1 ;  /* 0xff800000058d7808 */ /* 0x000fe40004800000 */
[C---:B------:R-:W-:Y:S02]  /*1f740*/  ISETP.GE.AND P1, PT, R20.reuse, R226, PT ;  /* 0x000000e21400720c */ /* 0x040fe40003f26270 */
[----:B------:R-:W-:Y:S01]  /*1f750*/  IABS R26, R26 ;  /* 0x0000001a001a7213 */ /* 0x000fe20000000000 */
[----:B------:R-:W1:Y:S01]  /*1f760*/  I2F R136, R136 ;  /* 0x0000008800887306 */ /* 0x000e620000201400 */
[----:B------:R-:W-:Y:S02]  /*1f770*/  ISETP.GE.OR P1, PT, R20, R225, !P1 ;  /* 0x000000e11400720c */ /* 0x000fe40004f26670 */
[----:B------:R-:W-:Y:S01]  /*1f780*/  IABS R19, R19 ;  /* 0x0000001300137213 */ /* 0x000fe20000000000 */
[----:B--2---:R-:W-:Y:S01]  /*1f790*/  FFMA.FTZ R179, -R224, R137, R179 ;  /* 0x00000089e0b37223 */ /* 0x004fe200000101b3 */
[----:B------:R-:W-:Y:S01]  /*1f7a0*/  FSEL R142, R15, -INF , !P2 ;  /* 0xff8000000f8e7808 */ /* 0x000fe20005000000 */
[C---:B------:R-:W-:Y:S01]  /*1f7b0*/  IMAD.IADD R15, R227.reuse, 0x1, -R20 ;  /* 0x00000001e30f7824 */ /* 0x040fe200078e0a14 */
[----:B------:R-:W-:Y:S02]  /*1f7c0*/  ISETP.GE.AND P2, PT, R22, R226, PT ;  /* 0x000000e21600720c */ /* 0x000fe40003f46270 */
[----:B------:R-:W-:Y:S01]  /*1f7d0*/  FMNMX.FTZ R20, R174, R17, !PT ;  /* 0x00000011ae147209 */ /* 0x000fe20007810000 */
[----:B------:R-:W2:Y:S01]  /*1f7e0*/  I2F R35, R35 ;  /* 0x0000002300237306 */ /* 0x000ea20000201400 */
[----:B------:R-:W-:Y:S02]  /*1f7f0*/  ISETP.GE.OR P2, PT, R22, R225, !P2 ;  /* 0x000000e11600720c */ /* 0x000fe40005746670 */
[----:B------:R-:W-:Y:S01]  /*1f800*/  IADD3 R22, R227, -R22, RZ ;  /* 0x80000016e3167210 */ /* 0x000fe20007ffe0ff */
[----:B---3--:R-:W-:Y:S01]  /*1f810*/  FFMA.FTZ R23, -R224, R13, R23 ;  /* 0x0000000de0177223 */ /* 0x008fe20000010117 */
[----:B------:R-:W-:Y:S02]  /*1f820*/  FMNMX.FTZ R13, R11, R0, !PT ;  /* 0x000000000b0d7209 */ /* 0x000fe40007810000 */
[----:B------:R-:W-:Y:S02]  /*1f830*/  FMNMX.FTZ R17, R163, R20, !PT ;  /* 0x00000014a3117209 */ /* 0x000fe40007810000 */
[----:B------:R-:W-:Y:S01]  /*1f840*/  FMNMX.FTZ R13, R10, R13, !PT ;  /* 0x0000000d0a0d7209 */ /* 0x000fe20007810000 */
[----:B------:R-:W3:Y:S01]  /*1f850*/  I2F R26, R26 ;  /* 0x0000001a001a7306 */ /* 0x000ee20000201400 */
[----:B------:R-:W-:Y:S02]  /*1f860*/  IABS R5, R22 ;  /* 0x0000001600057213 */ /* 0x000fe40000000000 */
[----:B------:R-:W-:Y:S01]  /*1f870*/  FMNMX.FTZ R20, R162, R17, !PT ;  /* 0x00000011a2147209 */ /* 0x000fe20007810000 */
[----:B-1----:R-:W-:Y:S01]  /*1f880*/  FFMA.FTZ R21, -R224, R136, R21 ;  /* 0x00000088e0157223 */ /* 0x002fe20000010115 */
[----:B------:R-:W-:Y:S01]  /*1f890*/  FMNMX.FTZ R13, R18, R13, !PT ;  /* 0x0000000d120d7209 */ /* 0x000fe20007810000 */
[----:B------:R-:W-:Y:S01]  /*1f8a0*/  IMAD.IADD R17, R227, 0x1, -R6 ;  /* 0x00000001e3117824 */ /* 0x000fe200078e0a06 */
[----:B------:R-:W-:Y:S02]  /*1f8b0*/  IABS R15, R15 ;  /* 0x0000000f000f7213 */ /* 0x000fe40000000000 */
[----:B------:R-:W-:Y:S01]  /*1f8c0*/  FMNMX.FTZ R25, R161, R20, !PT ;  /* 0x00000014a1197209 */ /* 0x000fe20007810000 */
[----:B------:R-:W1:Y:S01]  /*1f8d0*/  I2F R5, R5 ;  /* 0x0000000500057306 */ /* 0x000e620000201400 */
[----:B------:R-:W-:Y:S02]  /*1f8e0*/  FMNMX.FTZ R20, R16, R13, !PT ;  /* 0x0000000d10147209 */ /* 0x000fe40007810000 */
[----:B------:R-:W-:Y:S01]  /*1f8f0*/  FSEL R156, R21, -INF , !P5 ;  /* 0xff800000159c7808 */ /* 0x000fe20006800000 */
[----:B--2---:R-:W-:Y:S01]  /*1f900*/  FFMA.FTZ R7, -R224, R35, R7 ;  /* 0x00000023e0077223 */ /* 0x004fe20000010107 */
[----:B------:R-:W-:Y:S02]  /*1f910*/  FMNMX.FTZ R21, R143, R20, !PT ;  /* 0x000000148f157209 */ /* 0x000fe40007810000 */
[----:B------:R-:W-:Y:S02]  /*1f920*/  IABS R17, R17 ;  /* 0x0000001100117213 */ /* 0x000fe40000000000 */
[----:B------:R-:W-:Y:S01]  /*1f930*/  IADD3 R13, R227, -R4, RZ ;  /* 0x80000004e30d7210 */ /* 0x000fe20007ffe0ff */
[----:B------:R-:W2:Y:S01]  /*1f940*/  I2F R15, R15 ;  /* 0x0000000f000f7306 */ /* 0x000ea20000201400 */
[----:B------:R-:W-:Y:S02]  /*1f950*/  FMNMX.FTZ R22, R160, R25, !PT ;  /* 0x00000019a0167209 */ /* 0x000fe40007810000 */
[----:B------:R-:W-:Y:S01]  /*1f960*/  FMNMX.FTZ R20, R142, R21, !PT ;  /* 0x000000158e147209 */ /* 0x000fe20007810000 */
[----:B---3--:R-:W-:Y:S01]  /*1f970*/  FFMA.FTZ R177, -R224, R26, R177 ;  /* 0x0000001ae0b17223 */ /* 0x008fe200000101b1 */
[----:B------:R-:W-:Y:S02]  /*1f980*/  IABS R13, R13 ;  /* 0x0000000d000d7213 */ /* 0x000fe40000000000 */
[----:B------:R-:W-:Y:S02]  /*1f990*/  ISETP.GE.AND P4, PT, R28, R226, PT ;  /* 0x000000e21c00720c */ /* 0x000fe40003f86270 */
[----:B------:R-:W-:Y:S01]  /*1f9a0*/  FSEL R152, R243, -INF , !P6 ;  /* 0xff800000f3987808 */ /* 0x000fe20007000000 */
[----:B------:R-:W3:Y:S01]  /*1f9b0*/  I2F R19, R19 ;  /* 0x0000001300137306 */ /* 0x000ee20000201400 */
[----:B------:R-:W-:Y:S02]  /*1f9c0*/  ISETP.GE.AND P6, PT, R30, R229, PT ;  /* 0x000000e51e00720c */ /* 0x000fe40003fc6270 */
[----:B------:R-:W-:Y:S01]  /*1f9d0*/  FMNMX.FTZ R25, R159, R22, !PT ;  /* 0x000000169f197209 */ /* 0x000fe20007810000 */
[----:B-1----:R-:W-:Y:S01]  /*1f9e0*/  FFMA.FTZ R9, -R224, R5, R9 ;  /* 0x00000005e0097223 */ /* 0x002fe20000010109 */
[----:B------:R-:W-:Y:S02]  /*1f9f0*/  FMNMX.FTZ R21, R141, R20, !PT ;  /* 0x000000148d157209 */ /* 0x000fe40007810000 */
[----:B------:R-:W-:Y:S02]  /*1fa00*/  ISETP.GE.OR P4, PT, R28, R225, !P4 ;  /* 0x000000e11c00720c */ /* 0x000fe40006786670 */
[----:B------:R-:W-:Y:S01]  /*1fa10*/  ISETP.GE.OR P6, PT, R30, R228, !P6 ;  /* 0x000000e41e00720c */ /* 0x000fe200077c6670 */
[----:B------:R-:W1:Y:S01]  /*1fa20*/  I2F R17, R17 ;  /* 0x0000001100117306 */ /* 0x000e620000201400 */
[----:B------:R-:W-:Y:S02]  /*1fa30*/  FMNMX.FTZ R22, R158, R25, !PT ;  /* 0x000000199e167209 */ /* 0x000fe40007810000 */
[----:B------:R-:W-:Y:S01]  /*1fa40*/  FMNMX.FTZ R21, R140, R21, !PT ;  /* 0x000000158c157209 */ /* 0x000fe20007810000 */
[----:B--2---:R-:W-:Y:S01]  /*1fa50*/  FFMA.FTZ R29, -R224, R15, R29 ;  /* 0x0000000fe01d7223 */ /* 0x004fe2000001011d */
[----:B------:R-:W-:Y:S02]  /*1fa60*/  FSEL R151, R179, -INF , !P6 ;  /* 0xff800000b3977808 */ /* 0x000fe40007000000 */
[----:B------:R-:W-:Y:S02]  /*1fa70*/  FMNMX.FTZ R25, R157, R22, !PT ;  /* 0x000000169d197209 */ /* 0x000fe40007810000 */
[----:B------:R-:W-:Y:S01]  /*1fa80*/  FSEL R155, R7, -INF , !P4 ;  /* 0xff800000079b7808 */ /* 0x000fe20006000000 */
[----:B------:R-:W2:Y:S01]  /*1fa90*/  I2F R13, R13 ;  /* 0x0000000d000d7306 */ /* 0x000ea20000201400 */
[----:B------:R-:W-:Y:S02]  /*1faa0*/  FMNMX.FTZ R22, R156, R21, !PT ;  /* 0x000000159c167209 */ /* 0x000fe40007810000 */
[----:B------:R-:W-:Y:S01]  /*1fab0*/  ISETP.GE.AND P6, PT, R6, R229, PT ;  /* 0x000000e50600720c */ /* 0x000fe20003fc6270 */
[----:B---3--:R-:W-:Y:S01]  /*1fac0*/  FFMA.FTZ R27, -R224, R19, R27 ;  /* 0x00000013e01b7223 */ /* 0x008fe2000001011b */
[----:B------:R-:W-:Y:S02]  /*1fad0*/  FMNMX.FTZ R20, R152, R25, !PT ;  /* 0x0000001998147209 */ /* 0x000fe40007810000 */
[----:B------:R-:W-:Y:S02]  /*1fae0*/  FSEL R154, R23, -INF , !P3 ;  /* 0xff800000179a7808 */ /* 0x000fe40005800000 */
[----:B------:R-:W-:Y:S02]  /*1faf0*/  FMNMX.FTZ R21, R155, R22, !PT ;  /* 0x000000169b157209 */ /* 0x000fe40007810000 */
[----:B------:R-:W-:Y:S02]  /*1fb00*/  ISETP.GE.OR P6, PT, R6, R228, !P6 ;  /* 0x000000e40600720c */ /* 0x000fe400077c6670 */
[----:B------:R-:W-:Y:S01]  /*1fb10*/  ISETP.GE.AND P5, PT, R4, R229, PT ;  /* 0x000000e50400720c */ /* 0x000fe20003fa6270 */
[----:B-1----:R-:W-:Y:S01]  /*1fb20*/  FFMA.FTZ R33, -R224, R17, R33 ;  /* 0x00000011e0217223 */ /* 0x002fe20000010121 */
[----:B------:R-:W-:Y:S02]  /*1fb30*/  ISETP.GE.AND P0, PT, R30, R226, PT ;  /* 0x000000e21e00720c */ /* 0x000fe40003f06270 */
[----:B------:R-:W-:Y:S02]  /*1fb40*/  FSEL R149, R245, -INF , !P6 ;  /* 0xff800000f5957808 */ /* 0x000fe40007000000 */
[----:B------:R-:W-:Y:S02]  /*1fb50*/  FMNMX.FTZ R20, R151, R20, !PT ;  /* 0x0000001497147209 */ /* 0x000fe40007810000 */
[----:B------:R-:W-:Y:S02]  /*1fb60*/  FSEL R153, R9, -INF , !P2 ;  /* 0xff80000009997808 */ /* 0x000fe40005000000 */
[----:B------:R-:W-:Y:S01]  /*1fb70*/  FMNMX.FTZ R22, R154, R21, !PT ;  /* 0x000000159a167209 */ /* 0x000fe20007810000 */
[----:B--2---:R-:W-:Y:S01]  /*1fb80*/  FFMA.FTZ R3, -R224, R13, R3 ;  /* 0x0000000de0037223 */ /* 0x004fe20000010103 */
[----:B------:R-:W-:Y:S02]  /*1fb90*/  ISETP.GE.OR P5, PT, R4, R228, !P5 ;  /* 0x000000e40400720c */ /* 0x000fe40006fa6670 */
[----:B------:R-:W-:Y:S02]  /*1fba0*/  ISETP.GE.OR P0, PT, R30, R225, !P0 ;  /* 0x000000e11e00720c */ /* 0x000fe40004706670 */
[----:B------:R-:W-:Y:S02]  /*1fbb0*/  FSEL R148, R177, -INF , !P5 ;  /* 0xff800000b1947808 */ /* 0x000fe40006800000 */
[----:B------:R-:W-:Y:S02]  /*1fbc0*/  FMNMX.FTZ R7, R149, R20, !PT ;  /* 0x0000001495077209 */ /* 0x000fe40007810000 */
[----:B------:R-:W-:Y:S02]  /*1fbd0*/  FSEL R147, R29, -INF , !P1 ;  /* 0xff8000001d937808 */ /* 0x000fe40004800000 */
[----:B------:R-:W-:Y:S02]  /*1fbe0*/  FMNMX.FTZ R22, R153, R22, !PT ;  /* 0x0000001699167209 */ /* 0x000fe40007810000 */
[----:B------:R-:W-:Y:S02]  /*1fbf0*/  ISETP.GE.AND P3, PT, R6, R226, PT ;  /* 0x000000e20600720c */ /* 0x000fe40003f66270 */
[----:B------:R-:W-:Y:S02]  /*1fc00*/  FMNMX.FTZ R5, R148, R7, !PT ;  /* 0x0000000794057209 */ /* 0x000fe40007810000 */
[----:B------:R-:W-:Y:S02]  /*1fc10*/  FSEL R146, R27, -INF , !P0 ;  /* 0xff8000001b927808 */ /* 0x000fe40004000000 */
[----:B------:R-:W-:Y:S01]  /*1fc20*/  FMNMX.FTZ R7, R147, R22, !PT ;  /* 0x0000001693077209 */ /* 0x000fe20007810000 */
[----:B------:R-:W1:Y:S01]  /*1fc30*/  SHFL.BFLY PT, R20, R5, 0x2, 0x1f ;  /* 0x0c401f0005147f89 */ /* 0x000e6200000e0000 */
[----:B------:R-:W-:Y:S02]  /*1fc40*/  ISETP.GE.OR P3, PT, R6, R225, !P3 ;  /* 0x000000e10600720c */ /* 0x000fe40005f66670 */
[----:B------:R-:W-:Y:S02]  /*1fc50*/  ISETP.GE.AND P1, PT, R4, R226, PT ;  /* 0x000000e20400720c */ /* 0x000fe40003f26270 */
[----:B------:R-:W-:Y:S02]  /*1fc60*/  FSEL R145, R33, -INF , !P3 ;  /* 0xff80000021917808 */ /* 0x000fe40005800000 */
[----:B------:R-:W-:Y:S02]  /*1fc70*/  FMNMX.FTZ R22, R146, R7, !PT ;  /* 0x0000000792167209 */ /* 0x000fe40007810000 */
[----:B------:R-:W-:Y:S04]  /*1fc80*/  ISETP.GE.OR P1, PT, R4, R225, !P1 ;  /* 0x000000e10400720c */ /* 0x000fe80004f26670 */
[----:B------:R-:W-:Y:S02]  /*1fc90*/  FSEL R134, R3, -INF , !P1 ;  /* 0xff80000003867808 */ /* 0x000fe40004800000 */
[----:B------:R-:W-:Y:S04]  /*1fca0*/  FMNMX.FTZ R3, R145, R22, !PT ;  /* 0x0000001691037209 */ /* 0x000fe80007810000 */
[----:B------:R-:W-:Y:S05]  /*1fcb0*/  FMNMX.FTZ R6, R134, R3, !PT ;  /* 0x0000000386067209 */ /* 0x000fea0007810000 */
[----:B------:R-:W2:Y:S01]  /*1fcc0*/  SHFL.BFLY PT, R3, R6, 0x2, 0x1f ;  /* 0x0c401f0006037f89 */ /* 0x000ea200000e0000 */
[----:B-1----:R-:W-:Y:S07]  /*1fcd0*/  FMNMX.FTZ R5, R5, R20, !PT ;  /* 0x0000001405057209 */ /* 0x002fee0007810000 */
[----:B------:R-:W1:Y:S08]  /*1fce0*/  SHFL.BFLY PT, R132, R5, 0x1, 0x1f ;  /* 0x0c201f0005847f89 */ /* 0x000e7000000e0000 */
[----:B------:R-:W-:Y:S01]  /*1fcf0*/  LDSM.16.MT88.4 R20, [R204+0xc000] ;  /* 0x00c00000cc14783b */ /* 0x000fe20000004200 */
        /* <DEDUP_REMOVED lines=9> */
[----:B------:R-:W1:Y:S01]  /*1fd90*/  LDSM.16.MT88.4 R12, [R205+0xc000] ;  /* 0x00c00000cd0c783b */ /* 0x000e620000004200 */
[----:B------:R-:W-:Y:S01]  /*1fda0*/  FFMA.FTZ R167, R31, R133, -R150 ;  /* 0x000000851fa77223 */ /* 0x000fe20000010896 */
[----:B--2---:R-:W-:Y:S01]  /*1fdb0*/  FMNMX.FTZ R3, R4, R3, !PT ;  /* 0x0000000304037209 */ /* 0x004fe20007810000 */
[----:B------:R-:W-:Y:S01]  /*1fdc0*/  FADD.FTZ R4, -R5, R2 ;  /* 0x0000000205047221 */ /* 0x000fe20000010100 */
[----:B------:R-:W-:Y:S01]  /*1fdd0*/  MUFU.EX2 R166, R166 ;  /* 0x000000a600a67308 */ /* 0x000fe20000000800 */
[--C-:B------:R-:W-:Y:S01]  /*1fde0*/  FFMA.FTZ R172, R8, R133, -R150.reuse ;  /* 0x0000008508ac7223 */ /* 0x100fe20000010896 */
[----:B------:R-:W-:Y:S01]  /*1fdf0*/  FSETP.NEU.FTZ.AND P0, PT, R3, -INF , PT ;  /* 0xff8000000300780b */ /* 0x000fe20003f1d000 */
[C---:B------:R-:W-:Y:S01]  /*1fe00*/  FMUL.FTZ R144, R133.reuse, R3 ;  /* 0x0000000385907220 */ /* 0x040fe20000410000 */
[----:B------:R-:W2:Y:S01]  /*1fe10*/  LDSM.16.MT88.4 R28, [R203+0xc000] ;  /* 0x00c00000cb1c783b */ /* 0x000ea20000004200 */
[----:B------:R-:W-:Y:S01]  /*1fe20*/  FMUL.FTZ R2, R133, R4 ;  /* 0x0000000485027220 */ /* 0x000fe20000410000 */
[----:B------:R-:W-:Y:S01]  /*1fe30*/  FSEL R5, R3, RZ, P0 ;  /* 0x000000ff03057208 */ /* 0x000fe20000000000 */
[-CC-:B------:R-:W-:Y:S01]  /*1fe40*/  FFMA.FTZ R175, R163, R133.reuse, -R150.reuse ;  /* 0x00000085a3af7223 */ /* 0x180fe20000010896 */
[----:B------:R-:W-:Y:S01]  /*1fe50*/  FSEL R144, R144, RZ, P0 ;  /* 0x000000ff90907208 */ /* 0x000fe20000000000 */
[-C--:B------:R-:W-:Y:S01]  /*1fe60*/  FFMA.FTZ R176, R162, R133.reuse, -R150 ;  /* 0x00000085a2b07223 */ /* 0x080fe20000010896 */
[----:B------:R-:W3:Y:S01]  /*1fe70*/  MUFU.EX2 R167, R167 ;  /* 0x000000a700a77308 */ /* 0x000ee20000000800 */
[----:B------:R-:W-:Y:S01]  /*1fe80*/  FADD.FTZ R4, -R5, R0 ;  /* 0x0000000005047221 */ /* 0x000fe20000010100 */
[----:B------:R-:W-:Y:S01]  /*1fe90*/  ISETP.GT.AND P0, PT, R223, R210, PT ;  /* 0x000000d2df00720c */ /* 0x000fe20003f04270 */
[-CC-:B------:R-:W-:Y:S02]  /*1fea0*/  FFMA.FTZ R171, R11, R133.reuse, -R144.reuse ;  /* 0x000000850bab7223 */ /* 0x180fe40000010890 */
[-CC-:B------:R-:W-:Y:S02]  /*1feb0*/  FFMA.FTZ R170, R10, R133.reuse, -R144.reuse ;  /* 0x000000850aaa7223 */ /* 0x180fe40000010890 */
[-CC-:B------:R-:W-:Y:S02]  /*1fec0*/  FFMA.FTZ R169, R18, R133.reuse, -R144.reuse ;  /* 0x0000008512a97223 */ /* 0x180fe40000010890 */
[-C--:B------:R-:W-:Y:S01]  /*1fed0*/  FFMA.FTZ R168, R16, R133.reuse, -R144 ;  /* 0x0000008510a87223 */ /* 0x080fe20000010890 */
[----:B------:R-:W4:Y:S01]  /*1fee0*/  MUFU.EX2 R2, R2 ;  /* 0x0000000200027308 */ /* 0x000f220000000800 */
[----:B------:R-:W-:Y:S02]  /*1fef0*/  FMUL.FTZ R0, R133, R4 ;  /* 0x0000000485007220 */ /* 0x000fe40000410000 */
[-C--:B------:R-:W-:Y:S02]  /*1ff00*/  FFMA.FTZ R177, R161, R133.reuse, -R150 ;  /* 0x00000085a1b17223 */ /* 0x080fe40000010896 */
[-CC-:B------:R-:W-:Y:S02]  /*1ff10*/  FFMA.FTZ R178, R143, R133.reuse, -R144.reuse ;  /* 0x000000858fb27223 */ /* 0x180fe40000010890 */
[-CC-:B------:R-:W-:Y:S02]  /*1ff20*/  FFMA.FTZ R179, R142, R133.reuse, -R144.reuse ;  /* 0x000000858eb37223 */ /* 0x180fe40000010890 */
[-CC-:B------:R-:W-:Y:S01]  /*1ff30*/  FFMA.FTZ R180, R141, R133.reuse, -R144.reuse ;  /* 0x000000858db47223 */ /* 0x180fe20000010890 */
[----:B------:R-:W5:Y:S01]  /*1ff40*/  MUFU.EX2 R0, R0 ;  /* 0x0000000000007308 */ /* 0x000f620000000800 */
[----:B------:R-:W-:Y:S02]  /*1ff50*/  FFMA.FTZ R181, R140, R133, -R144 ;  /* 0x000000858cb57223 */ /* 0x000fe40000010890 */
[----:B------:R-:W-:Y:S01]  /*1ff60*/  LDSM.16.MT88.4 R140, [R203+0xe800] ;  /* 0x00e80000cb8c783b */ /* 0x000fe20000004200 */
[----:B---3--:R-:W-:Y:S01]  /*1ff70*/  F2FP.BF16.PACK_AB R136, R166, R167 ;  /* 0x000000a7a688723e */ /* 0x008fe200000010ff */
[-CC-:B------:R-:W-:Y:S02]  /*1ff80*/  FFMA.FTZ R182, R160, R133.reuse, -R150.reuse ;  /* 0x00000085a0b67223 */ /* 0x180fe40000010896 */
[-CC-:B------:R-:W-:Y:S02]  /*1ff90*/  FFMA.FTZ R183, R159, R133.reuse, -R150.reuse ;  /* 0x000000859fb77223 */ /* 0x180fe40000010896 */
[-CC-:B------:R-:W-:Y:S01]  /*1ffa0*/  FFMA.FTZ R232, R158, R133.reuse, -R150.reuse ;  /* 0x000000859ee87223 */ /* 0x180fe20000010896 */
[----:B------:R-:W-:Y:S01]  /*1ffb0*/  MUFU.EX2 R173, R173 ;  /* 0x000000ad00ad7308 */ /* 0x000fe20000000800 */
[----:B------:R-:W-:Y:S01]  /*1ffc0*/  LDSM.16.MT88.4 R160, [R205+0x11800] ;  /* 0x01180000cda0783b */ /* 0x000fe20000004200 */
[----:B------:R-:W-:Y:S02]  /*1ffd0*/  FFMA.FTZ R235, R157, R133, -R150 ;  /* 0x000000859deb7223 */ /* 0x000fe40000010896 */
[C---:B----4-:R-:W-:Y:S02]  /*1ffe0*/  FMUL.FTZ R4, R2.reuse, R128 ;  /* 0x0000008002047220 */ /* 0x050fe40000410000 */
[C---:B------:R-:W-:Y:S02]  /*1fff0*/  FMUL.FTZ R5, R2.reuse, R129 ;  /* 0x0000008102057220 */ /* 0x040fe40000410000 */
[C---:B------:R-:W-:Y:S02]  /*20000*/  FMUL.FTZ R8, R2.reuse, R124 ;  /* 0x0000007c02087220 */ /* 0x040fe40000410000 */
[----:B------:R-:W3:Y:S01]  /*20010*/  MUFU.EX2 R172, R172 ;  /* 0x000000ac00ac7308 */ /* 0x000ee20000000800 */
[C---:B------:R-:W-:Y:S02]  /*20020*/  FMUL.FTZ R9, R2.reuse, R125 ;  /* 0x0000007d02097220 */ /* 0x040fe40000410000 */
[----:B------:R-:W-:Y:S02]  /*20030*/  FMUL.FTZ R16, R2, R116 ;  /* 0x0000007402107220 */ /* 0x000fe40000410000 */
[C---:B-----5:R-:W-:Y:S02]  /*20040*/  FMUL.FTZ R6, R0.reuse, R130 ;  /* 0x0000008200067220 */ /* 0x060fe40000410000 */
        /* <DEDUP_REMOVED lines=9> */
[----:B------:R-:W4:Y:S01]  /*200e0*/  MUFU.EX2 R170, R170 ;  /* 0x000000aa00aa7308 */ /* 0x000f220000000800 */
[----:B------:R-:W-:Y:S01]  /*200f0*/  LDSM.16.MT88.4 R116, [R203+0xc800] ;  /* 0x00c80000cb74783b */ /* 0x000fe20000004200 */
[----:B------:R-:W-:Y:S01]  /*20100*/  FMUL.FTZ R25, R2, R109 ;  /* 0x0000006d02197220 */ /* 0x000fe20000410000 */
[----:B---3--:R-:W-:Y:S01]  /*20110*/  F2FP.BF16.PACK_AB R138, R172, R173 ;  /* 0x000000adac8a723e */ /* 0x008fe200000010ff */
        /* <DEDUP_REMOVED lines=9> */
[----:B------:R-:W3:Y:S01]  /*201b0*/  MUFU.EX2 R168, R168 ;  /* 0x000000a800a87308 */ /* 0x000ee20000000800 */
[-CC-:B------:R-:W-:Y:S02]  /*201c0*/  FFMA.FTZ R234, R156, R133.reuse, -R144.reuse ;  /* 0x000000859cea7223 */ /* 0x180fe40000010890 */
[--C-:B------:R-:W-:Y:S01]  /*201d0*/  FFMA.FTZ R237, R155, R133, -R144.reuse ;  /* 0x000000859bed7223 */ /* 0x100fe20000010890 */
[----:B----4-:R-:W-:Y:S01]  /*201e0*/  F2FP.BF16.PACK_AB R137, R170, R171 ;  /* 0x000000abaa89723e */ /* 0x010fe200000010ff */
        /* <DEDUP_REMOVED lines=14> */
[----:B---3--:R-:W-:Y:S01]  /*202d0*/  F2FP.BF16.PACK_AB R139, R168, R169 ;  /* 0x000000a9a88b723e */ /* 0x008fe200000010ff */
[C---:B------:R-:W-:Y:S02]  /*202e0*/  FMUL.FTZ R36, R2.reuse, R36 ;  /* 0x0000002402247220 */ /* 0x040fe40000410000 */
[----:B------:R-:W-:Y:S02]  /*202f0*/  FMUL.FTZ R37, R2, R37 ;  /* 0x0000002502257220 */ /* 0x000fe40000410000 */
[C---:B------:R-:W-:Y:S02]  /*20300*/  FMUL.FTZ R38, R0.reuse, R38 ;  /* 0x0000002600267220 */ /* 0x040fe40000410000 */
[C---:B-1----:R-:W-:Y:S01]  /*20310*/  HMMA.16816.F32.BF16 R4, R136.reuse, R12, R4 ;  /* 0x0000000c8804723c */ /* 0x042fe20000041804 */
        /* <DEDUP_REMOVED lines=29> */
[----:B------:R-:W3:Y:S01]  /*204f0*/  LDSM.16.MT88.4 R112, [R205+0xe000] ;  /* 0x00e00000cd70783b */ /* 0x000ee20000004200 */
[----:B------:R-:W-:Y:S02]  /*20500*/  FMUL.FTZ R51, R0, R51 ;  /* 0x0000003300337220 */ /* 0x000fe40000410000 */
[C---:B------:R-:W-:Y:S02]  /*20510*/  FMUL.FTZ R52, R2.reuse, R52 ;  /* 0x0000003402347220 */ /* 0x040fe40000410000 */
[C---:B--2---:R-:W-:Y:S01]  /*20520*/  HMMA.16816.F32.BF16 R20, R136.reuse, R28, R20 ;  /* 0x0000001c8814723c */ /* 0x044fe20000041814 */
        /* <DEDUP_REMOVED lines=12> */
[----:B------:R-:W2:Y:S01]  /*205f0*/  LDSM.16.MT88.4 R104, [R204+0xe000] ;  /* 0x00e00000cc68783b */ /* 0x000ea20000004200 */
        /* <DEDUP_REMOVED lines=13> */
[C---:B---3--:R-:W-:Y:S01]  /*206d0*/  HMMA.16816.F32.BF16 R36, R136.reuse, R112, R36 ;  /* 0x000000708824723c */ /* 0x048fe20000041824 */
        /* <DEDUP_REMOVED lines=10> */
[C---:B--2---:R-:W-:Y:S03]  /*20780*/  HMMA.16816.F32.BF16 R44, R136.reuse, R104, R44 ;  /* 0x00000068882c723c */ /* 0x044fe6000004182c */
        /* <DEDUP_REMOVED lines=204> */
.L_x_6624:
        /* <DEDUP_REMOVED lines=11> */
.L_x_6647:
[----:B--23--:R-:W-:Y:S01]  /*21500*/  FADD.FTZ R233, R6, R233 ;  /* 0x000000e906e97221 */ /* 0x00cfe20000010000 */
[----:B------:R-:W-:Y:S05]  /*21510*/  BRA.DIV ~URZ, `(.L_x_6635) ;  /* 0x00001be27f007947 */ /* 0x000fea000b800000 */
[----:B------:R-:W2:Y:S04]  /*21520*/  SHFL.BFLY PT, R0, R231, 0x2, 0x1f ;  /* 0x0c401f00e7007f89 */ /* 0x000ea800000e0000 */
[----:B------:R-:W3:Y:S01]  /*21530*/  SHFL.BFLY PT, R10, R233, 0x1, 0x1f ;  /* 0x0c201f00e90a7f89 */ /* 0x000ee200000e0000 */
[----:B--2---:R-:W-:Y:S02]  /*21540*/  FADD.FTZ R7, R0, R231 ;  /* 0x000000e700077221 */ /* 0x004fe40000010000 */
[----:B---3--:R-:W-:-:S03]  /*21550*/  FADD.FTZ R10, R233, R10 ;  /* 0x0000000ae90a7221 */ /* 0x008fc60000010000 */
[----:B------:R2:W3:Y:S04]  /*21560*/  SHFL.BFLY PT, R6, R7, 0x1, 0x1f ;  /* 0x0c201f0007067f89 */ /* 0x0004e800000e0000 */
.L_x_6648:
        /* <DEDUP_REMOVED lines=266> */
.L_x_6637:
[----:B------:R-:W-:Y:S02]  /*22610*/  ULDC.64 UR4, c[0x0][0x118] ;  /* 0x0000460000047ab9 */ /* 0x000fe40000000a00 */
[----:B------:R-:W2:Y:S04]  /*22620*/  LD.E R2, [R8.64+0x60] ;  /* 0x0000600408027980 */ /* 0x000ea8000c101900 */
[----:B------:R-:W3:Y:S01]  /*22630*/  LD.E R10, [R8.64+0xb4] ;  /* 0x0000b404080a7980 */ /* 0x000ee2000c101900 */
[----:B--2---:R-:W-:-:S04]  /*22640*/  IMAD R213, R2, R213, R216 ;  /* 0x000000d502d57224 */ /* 0x004fc800078e02d8 */
[----:B---3--:R-:W-:Y:S02]  /*22650*/  IMAD R10, R10, R213, RZ ;  /* 0x000000d50a0a7224 */ /* 0x008fe400078e02ff */
.L_x_6638:
[----:B------:R-:W-:Y:S05]  /*22660*/  BSYNC B0 ;  /* 0x0000000000007941 */ /* 0x000fea0003800000 */
.L_x_6636:
        /* <DEDUP_REMOVED lines=48> */
.L_x_6640:
[----:B---34-:R-:W-:Y:S05]  /*22970*/  BSYNC B0 ;  /* 0x0000000000007941 */ /* 0x018fea0003800000 */
.L_x_6639:
        /* <DEDUP_REMOVED lines=45> */
.L_x_6642:
[----:B-1----:R-:W-:Y:S05]  /*22c50*/  BSYNC B0 ;  /* 0x0000000000007941 */ /* 0x002fea0003800000 */
.L_x_6641:
        /* <DEDUP_REMOVED lines=21> */
.L_x_6644:
[----:B------:R-:W-:Y:S05]  /*22db0*/  BSYNC B0 ;  /* 0x0000000000007941 */ /* 0x000fea0003800000 */
.L_x_6643:
        /* <DEDUP_REMOVED lines=21> */
.L_x_6646:
[----:B------:R-:W-:Y:S05]  /*22f10*/  BSYNC B0 ;  /* 0x0000000000007941 */ /* 0x000fea0003800000 */
.L_x_6645:
[----:B------:R-:W-:-:S04]  /*22f20*/  IADD3 R0, R15, 0x30, RZ ;  /* 0x000000300f007810 */ /* 0x000fc80007ffe0ff */
[----:B------:R-:W-:Y:S01]  /*22f30*/  ISETP.GE.AND P0, PT, R0, R215, PT ;  /* 0x000000d70000720c */ /* 0x000fe20003f06270 */
[----:B------:R-:W-:-:S12]  /*22f40*/  IMAD.MOV.U32 R215, RZ, RZ, 0x0 ;  /* 0x00000000ffd77424 */ /* 0x000fd800078e00ff */
[----:B------:R-:W-:Y:S05]  /*22f50*/  @P0 RET.REL.NODEC R214 `(_ZN5flash24flash_fwd_splitkv_kernelI23Flash_fwd_kernel_traitsILi192ELi64ELi64ELi4ELb0ELb0EN7cutlass10bfloat16_tE19Flash_kernel_traitsILi192ELi64ELi64ELi4ES3_EELb0ELb1ELb1ELb0ELb0ELb1ELb0ELb1EEEvNS_16Flash_fwd_paramsE) ;  /* 0xfffdd0a0d6000950 */ /* 0x000fea0003c3ffff */
        /* <DEDUP_REMOVED lines=17> */
[----:B------:R-:W-:Y:S05]  /*23070*/  @P0 RET.REL.NODEC R214 `(_ZN5flash24flash_fwd_splitkv_kernelI23Flash_fwd_kernel_traitsILi192ELi64ELi64ELi4ELb0ELb0EN7cutlass10bfloat16_tE19Flash_kernel_traitsILi192ELi64ELi64ELi4ES3_EELb0ELb1ELb1ELb0ELb0ELb1ELb0ELb1EEEvNS_16Flash_fwd_paramsE) ;  /* 0xfffdcf80d6000950 */ /* 0x000fea0003c3ffff */
[----:B------:R-:W-:Y:S01]  /*23080*/  MOV R215, 0x0 ;  /* 0x0000000000d77802 */ /* 0x000fe20000000f00 */
[----:B------:R-:W-:-:S02]  /*23090*/  ULDC.64 UR4, c[0x0][0x118] ;  /* 0x0000460000047ab9 */ /* 0x000fc40000000a00 */
[----:B------:R3:W-:Y:S01]  /*230a0*/  ST.E.128 [R2.64+0x100], R60 ;  /* 0x0001003c02007985 */ /* 0x0007e2000c101d04 */
[----:B------:R-:W-:Y:S05]  /*230b0*/  RET.REL.NODEC R214 `(_ZN5flash24flash_fwd_splitkv_kernelI23Flash_fwd_kernel_traitsILi192ELi64ELi64ELi4ELb0ELb0EN7cutlass10bfloat16_tE19Flash_kernel_traitsILi192ELi64ELi64ELi4ES3_EELb0ELb1ELb1ELb0ELb0ELb1ELb0ELb1EEEvNS_16Flash_fwd_paramsE) ;  /* 0xfffdcf40d6007950 */ /* 0x000fea0003c3ffff */
.L_x_6634:
[----:B------:R-:W-:Y:S02]  /*230c0*/  MOV R6, 0x2 ;  /* 0x0000000200067802 */ /* 0x000fe40000000f00 */
[----:B------:R-:W-:Y:S02]  /*230d0*/  MOV R4, 0x230f0 ;  /* 0x000230f000047802 */ /* 0x000fe40000000f00 */
[----:B-1---5:R-:W-:Y:S05]  /*230e0*/  CALL.REL.NOINC `($__internal_29_$__cuda_sm70_shflsync_bfly_p) ;  /* 0x000000f000007944 */ /* 0x022fea0003c00000 */
[----:B-12---:R-:W-:Y:S05]  /*230f0*/  BRA `(.L_x_6647) ;  /* 0xffffe40000007947 */ /* 0x006fea000383ffff */
.L_x_6635:
[----:B------:R-:W-:Y:S02]  /*23100*/  MOV R6, 0x1 ;  /* 0x0000000100067802 */ /* 0x000fe40000000f00 */
[----:B------:R-:W-:Y:S02]  /*23110*/  MOV R4, 0x23130 ;  /* 0x0002313000047802 */ /* 0x000fe40000000f00 */
[----:B-1---5:R-:W-:Y:S05]  /*23120*/  CALL.REL.NOINC `($__internal_29_$__cuda_sm70_shflsync_bfly_p) ;  /* 0x000000b000007944 */ /* 0x022fea0003c00000 */
[----:B--2---:R-:W-:Y:S01]  /*23130*/  FADD.FTZ R10, R233, R6 ;  /* 0x00000006e90a7221 */ /* 0x004fe20000010000 */
[----:B-1----:R-:W-:Y:S02]  /*23140*/  MOV R233, R231 ;  /* 0x000000e700e97202 */ /* 0x002fe40000000f00 */
[----:B------:R-:W-:Y:S02]  /*23150*/  MOV R6, 0x2 ;  /* 0x0000000200067802 */ /* 0x000fe40000000f00 */
[----:B------:R-:W-:-:S02]  /*23160*/  MOV R4, 0x23180 ;  /* 0x0002318000047802 */ /* 0x000fc40000000f00 */
[----:B------:R-:W-:Y:S05]  /*23170*/  CALL.REL.NOINC `($__internal_29_$__cuda_sm70_shflsync_bfly_p) ;  /* 0x0000006000007944 */ /* 0x000fea0003c00000 */
[----:B--2---:R-:W-:Y:S01]  /*23180*/  FADD.FTZ R7, R231, R6 ;  /* 0x00000006e7077221 */ /* 0x004fe20000010000 */
[----:B------:R-:W-:-:S02]  /*23190*/  MOV R6, 0x1 ;  /* 0x0000000100067802 */ /* 0x000fc40000000f00 */
[----:B------:R-:W-:Y:S02]  /*231a0*/  MOV R4, 0x231d0 ;  /* 0x000231d000047802 */ /* 0x000fe40000000f00 */
[----:B-1----:R-:W-:Y:S02]  /*231b0*/  MOV R233, R7 ;  /* 0x0000000700e97202 */ /* 0x002fe40000000f00 */
[----:B------:R-:W-:Y:S05]  /*231c0*/  CALL.REL.NOINC `($__internal_29_$__cuda_sm70_shflsync_bfly_p) ;  /* 0x0000001000007944 */ /* 0x000fea0003c00000 */
[----:B-12---:R-:W-:Y:S05]  /*231d0*/  BRA `(.L_x_6648) ;  /* 0xffffe39000007947 */ /* 0x006fea000383ffff */
        .weak           $__internal_29_$__cuda_sm70_shflsync_bfly_p
        .type           $__internal_29_$__cuda_sm70_shflsync_bfly_p,@function
        .size           $__internal_29_$__cuda_sm70_shflsync_bfly_p,(.L_x_7813 - $__internal_29_$__cuda_sm70_shflsync_bfly_p)
$__internal_29_$__cuda_sm70_shflsync_bfly_p:
[----:B------:R-:W-:Y:S01]  /*231e0*/  MOV R12, R4 ;  /* 0x00000004000c7202 */ /* 0x000fe20000000f00 */
[----:B------:R-:W-:Y:S04]  /*231f0*/  WARPSYNC R0 ;  /* 0x0000000000007348 */ /* 0x000fe80003800000 */
[----:B------:R-:W-:Y:S01]  /*23200*/  MOV R13, 0x0 ;  /* 0x00000000000d7802 */ /* 0x000fe20000000f00 */
[----:B------:R1:W2:Y:S03]  /*23210*/  SHFL.BFLY PT, R6, R233, R6, R5 ;  /* 0x0c000006e9067389 */ /* 0x0002a600000e0005 */
[----:B------:R-:W-:Y:S05]  /*23220*/  RET.REL.NODEC R12 `(_ZN5flash24flash_fwd_splitkv_kernelI23Flash_fwd_kernel_traitsILi192ELi64ELi64ELi4ELb0ELb0EN7cutlass10bfloat16_tE19Flash_kernel_traitsILi192ELi64ELi64ELi4ES3_EELb0ELb1ELb1ELb0ELb0ELb1ELb0ELb1EEEvNS_16Flash_fwd_paramsE) ;  /* 0xfffdcdd00c007950 */ /* 0x000fea0003c3ffff */
.L_x_6649:
        /* <DEDUP_REMOVED lines=13> */
.L_x_7813:


//--------------------- .text._ZN5flash24flash_fwd_splitkv_kernelI23Flash_fwd_kernel_traitsILi192ELi64ELi64ELi4ELb0ELb0EN7cutlass10bfloat16_tE19Flash_kernel_traitsILi192ELi64ELi64ELi4ES3_EELb0ELb1ELb0ELb0ELb1ELb0ELb1ELb0EEEvNS_16Flash_fwd_paramsE --------------------------
	.section	.text._ZN5flash24flash_fwd_splitkv_kernelI23Flash_fwd_kernel_traitsILi192ELi64ELi64ELi4ELb0ELb0EN7cutlass10bfloat16_tE19Flash_kernel_traitsILi192ELi64ELi64ELi4ES3_EELb0ELb1ELb0ELb0ELb1ELb0ELb1ELb0EEEvNS_16Flash_fwd_paramsE,"ax",@progbits
	.sectioninfo	@"SHI_REGISTERS=238"
	.align	128
        .global         _ZN5flash24flash_fwd_splitkv_kernelI23Flash_fwd_kernel_traitsILi192ELi64ELi64ELi4ELb0ELb0EN7cutlass10bfloat16_tE19Flash_kernel_traitsILi192ELi64ELi64ELi4ES3_EELb0ELb1ELb0ELb0ELb1ELb0ELb1ELb0EEEvNS_16Flash_fwd_paramsE
        .type           _ZN5flash24flash_fwd_splitkv_kernelI23Flash_fwd_kernel_traitsILi192ELi64ELi64ELi4ELb0ELb0EN7cutlass10bfloat16_tE19Flash_kernel_traitsILi192ELi64ELi64ELi4ES3_EELb0ELb1ELb0ELb0ELb1ELb0ELb1ELb0EEEvNS_16Flash_fwd_paramsE,@function
        .size           _ZN5flash24flash_fwd_splitkv_kernelI23Flash_fwd_kernel_traitsILi192ELi64ELi64ELi4ELb0ELb0EN7cutlass10bfloat16_tE19Flash_kernel_traitsILi192ELi64ELi64ELi4ES3_EELb0ELb1ELb0ELb0ELb1ELb0ELb1ELb0EEEvNS_16Flash_fwd_paramsE,(.L_x_7876 - _ZN5flash24flash_fwd_splitkv_kernelI23Flash_fwd_kernel_traitsILi192ELi64ELi64ELi4ELb0ELb0EN7cutlass10bfloat16_tE19Flash_kernel_traitsILi192ELi64ELi64ELi4ES3_EELb0ELb1ELb0ELb0ELb1ELb0ELb1ELb0EEEvNS_16Flash_fwd_paramsE)
        .other          _ZN5flash24flash_fwd_splitkv_kernelI23Flash_fwd_kernel_traitsILi192ELi64ELi64ELi4ELb0ELb0EN7cutlass10bfloat16_tE19Flash_kernel_traitsILi192ELi64ELi64ELi4ES3_EELb0ELb1ELb0ELb0ELb1ELb0ELb1ELb0EEEvNS_16Flash_fwd_paramsE,@"STO_CUDA_ENTRY STV_DEFAULT"
_ZN5flash24flash_fwd_splitkv_kernelI23Flash_fwd_kernel_traitsILi192ELi64ELi64ELi4ELb0ELb0EN7cutlass10bfloat16_tE19Flash_kernel_traitsILi192ELi64ELi64ELi4ES3_EELb0ELb1ELb0ELb0ELb1ELb0ELb1ELb0EEEvNS_16Flash_fwd_paramsE:
.text._ZN5flash24flash_fwd_splitkv_kernelI23Flash_fwd_kernel_traitsILi192ELi64ELi64ELi4ELb0ELb0EN7cutlass10bfloat16_tE19Flash_kernel_traitsILi192ELi64ELi64ELi4ES3_EELb0ELb1ELb0ELb0ELb1ELb0ELb1ELb0EEEvNS_16Flash_fwd_paramsE:
[----:B------:R-:W-:Y:S02]  /*0000*/  MOV R1, c[0x0][0x28] ;  /* 0x00000a0000017a02 */ /* 0x000fe40000000f00 */
[----:B------:R-:W1:Y:S01]  /*0010*/  I2F.U32.RP R6, c[0x0][0x1c0] ;  /* 0x0000700000067b06 */ /* 0x000e620000209000 */
[----:B------:R-:W2:Y:S01]  /*0020*/  S2R R0, SR_CTAID.Z ;  /* 0x0000000000007919 */ /* 0x000ea20000002700 */
[----:B------:R-:W-:Y:S01]  /*0030*/  ISETP.NE.U32.AND P1, PT, RZ, c[0x0][0x1c0], PT ;  /* 0x00007000ff007a0c */ /* 0x000fe20003f25070 */
[----:B------:R-:W-:Y:S01]  /*0040*/  IMAD.MOV.U32 R9, RZ, RZ, -0x1 ;  /* 0xffffffffff097424 */ /* 0x000fe200078e00ff */
[----:B------:R-:W-:-:S04]  /*0050*/  ULDC.64 UR10, c[0x0][0x118] ;  /* 0x00004600000a7ab9 */ /* 0x000fc80000000a00 */
[----:B-1----:R-:W1:Y:S02]  /*0060*/  MUFU.RCP R4, R6 ;  /* 0x0000000600047308 */ /* 0x002e640000001000 */
[----:B-1----:R-:W-:-:S06]  /*0070*/  IADD3 R4, R4, 0xffffffe, RZ ;  /* 0x0ffffffe04047810 */ /* 0x002fcc0007ffe0ff */
[----:B------:R-:W1:Y:S02]  /*0080*/  F2I.FTZ.U32.TRUNC.NTZ R3, R4 ;  /* 0x0000000400037305 */ /* 0x000e64000021f000 */
[----:B-1----:R-:W-:-:S04]  /*0090*/  IMAD.MOV R2, RZ, RZ, -R3 ;  /* 0x000000ffff027224 */ /* 0x002fc800078e0a03 */
[----:B------:R-:W-:Y:S02]  /*00a0*/  IMAD R5, R2, c[0x0][0x1c0], RZ ;  /* 0x0000700002057a24 */ /* 0x000fe400078e02ff */
[----:B------:R-:W-:-:S04]  /*00b0*/  IMAD.MOV.U32 R2, RZ, RZ, RZ ;  /* 0x000000ffff027224 */ /* 0x000fc800078e00ff */
[----:B------:R-:W-:Y:S02]  /*00c0*/  IMAD.HI.U32 R5, R3, R5, R2 ;  /* 0x0000000503057227 */ /* 0x000fe400078e0002 */
[----:B------:R-:W1:Y:S04]  /*00d0*/  LDC.U8 R2, c[0x0][0x312] ;  /* 0x0000c480ff027b82 */ /* 0x000e680000000000 */
[----:B--2---:R-:W-:-:S04]  /*00e0*/  IMAD.HI.U32 R200, R5, R0, RZ ;  /* 0x0000000005c87227 */ /* 0x004fc800078e00ff */
[----:B------:R-:W-:-:S04]  /*00f0*/  IMAD.MOV R3, RZ, RZ, -R200 ;  /* 0x000000ffff037224 */ /* 0x000fc800078e0ac8 */
[----:B------:R-:W-:-:S05]  /*0100*/  IMAD R3, R3, c[0x0][0x1c0], R0 ;  /* 0x0000700003037a24 */ /* 0x000fca00078e0200 */
[----:B------:R-:W-:Y:S02]  /*0110*/  ISETP.GE.U32.AND P2, PT, R3, c[0x0][0x1c0], PT ;  /* 0x0000700003007a0c */ /* 0x000fe40003f46070 */
[----:B-1----:R-:W-:-:S11]  /*0120*/  ISETP.NE.AND P3, PT, R2, RZ, PT ;  /* 0x000000ff0200720c */ /* 0x002fd60003f65270 */
[----:B------:R-:W-:Y:S02]  /*0130*/  @P2 IADD3 R3, R3, -c[0x0][0x1c0], RZ ;  /* 0x8000700003032a10 */ /* 0x000fe40007ffe0ff */
[----:B------:R-:W-:Y:S02]  /*0140*/  @P2 IADD3 R200, R200, 0x1, RZ ;  /* 0x00000001c8c82810 */ /* 0x000fe40007ffe0ff */
[----:B------:R-:W-:Y:S01]  /*0150*/  ISETP.GE.U32.AND P0, PT, R3, c[0x0][0x1c0], PT ;  /* 0x0000700003007a0c */ /* 0x000fe20003f06070 */
[----:B------:R-:W-:Y:S01]  /*0160*/  IMAD.MOV.U32 R3, RZ, RZ, 0x4 ;  /* 0x00000004ff037424 */ /* 0x000fe200078e00ff */
        /* <DEDUP_REMOVED lines=31> */
.L_x_6650:
[----:B-1-34-:R-:W-:Y:S02]  /*0360*/  MOV R0, c[0x0][0x218] ;  /* 0x0000860000007a02 */ /* 0x01afe40000000f00 */
.L_x_6651:
[----:B------:R-:W-:-:S04]  /*0370*/  ISETP.NE.U32.AND P2, PT, RZ, c[0x0][0x258], PT ;  /* 0x00009600ff007a0c */ /* 0x000fc80003f45070 */
[----:B------:R-:W-:-:S13]  /*0380*/  ISETP.NE.AND.EX P2, PT, RZ, c[0x0][0x25c], PT, P2 ;  /* 0x00009700ff007a0c */ /* 0x000fda0003f45320 */
[----:B------:R-:W-:-:S06]  /*0390*/  @P2 IMAD.WIDE R12, R200, R3, c[0x0][0x258] ;  /* 0x00009600c80c2625 */ /* 0x000fcc00078e0203 */
        /* <DEDUP_REMOVED lines=10> */
[----:B------:R-:W-:Y:S01]  /*0440*/  IMAD.MOV.U32 R11, RZ, RZ, c[0x0][0x218] ;  /* 0x00008600ff0b7624 */ /* 0x000fe200078e00ff */
[----:B------:R-:W-:Y:S02]  /*0450*/  IADD3 R15, R6, 0x3f, RZ ;  /* 0x0000003f060f7810 */ /* 0x000fe40007ffe0ff */
[----:B------:R-:W1:Y:S02]  /*0460*/  I2F.RP R0, R8 ;  /* 0x0000000800007306 */ /* 0x000e640000209400 */
[----:B------:R-:W-:-:S04]  /*0470*/  IADD3 R11, R11, 0x3f, RZ ;  /* 0x0000003f0b0b7810 */ /* 0x000fc80007ffe0ff */
[----:B------:R-:W-:-:S04]  /*0480*/  SHF.R.S32.HI R10, RZ, 0x1f, R11 ;  /* 0x0000001fff0a7819 */ /* 0x000fc8000001140b */
[----:B------:R-:W-:-:S04]  /*0490*/  LEA.HI R10, R10, R11, RZ, 0x6 ;  /* 0x0000000b0a0a7211 */ /* 0x000fc800078f30ff */
        /* <DEDUP_REMOVED lines=11> */
[----:B------:R-:W-:-:S06]  /*0550*/  IMAD.HI.U32 R13, R13, R4, R12 ;  /* 0x000000040d0d7227 */ /* 0x000fcc00078e000c */
[----:B------:R-:W-:Y:S01]  /*0560*/  IMAD.HI.U32 R4, R13, R0, RZ ;  /* 0x000000000d047227 */ /* 0x000fe200078e00ff */
[----:B------:R-:W-:-:S03]  /*0570*/  IADD3 R13, R6, R89, -R88 ;  /* 0x00000059060d7210 */ /* 0x000fc60007ffe858 */
[----:B------:R-:W-:Y:S01]  /*0580*/  IMAD.MOV R11, RZ, RZ, -R4 ;  /* 0x000000ffff0b7224 */ /* 0x000fe200078e0a04 */
[----:B------:R-:W-:-:S03]  /*0590*/  IADD3 R13, R13, -c[0x0][0x2e4], RZ ;  /* 0x8000b9000d0d7a10 */ /* 0x000fc60007ffe0ff */
[----:B------:R-:W-:-:S05]  /*05a0*/  IMAD R11, R8, R11, R0 ;  /* 0x0000000b080b7224 */ /* 0x000fca00078e0200 */
[----:B------:R-:W-:-:S13]  /*05b0*/  ISETP.GT.U32.AND P1, PT, R8, R11, PT ;  /* 0x0000000b0800720c */ /* 0x000fda0003f24070 */
[----:B------:R-:W-:Y:S01]  /*05c0*/  @!P1 IMAD.IADD R11, R11, 0x1, -R8 ;  /* 0x000000010b0b9824 */ /* 0x000fe200078e0a08 */
[----:B------:R-:W-:Y:S02]  /*05d0*/  @!P1 IADD3 R4, R4, 0x1, RZ ;  /* 0x0000000104049810 */ /* 0x000fe40007ffe0ff */
[----:B------:R-:W-:Y:S02]  /*05e0*/  ISETP.NE.AND P1, PT, RZ, c[0x0][0x10], PT ;  /* 0x00000400ff007a0c */ /* 0x000fe40003f25270 */
[----:B------:R-:W-:Y:S02]  /*05f0*/  ISETP.GE.U32.AND P2, PT, R11, R8, PT ;  /* 0x000000080b00720c */ /* 0x000fe40003f46070 */
[----:B------:R-:W-:Y:S02]  /*0600*/  IADD3 R11, -R88, 0x7f, R89 ;  /* 0x0000007f580b7810 */ /* 0x000fe40007ffe159 */
[----:B------:R-:W-:Y:S02]  /*0610*/  SHF.R.S32.HI R8, RZ, 0x1f, R13 ;  /* 0x0000001fff087819 */ /* 0x000fe4000001140d */
[----:B------:R-:W-:-:S02]  /*0620*/  IADD3 R11, R11, c[0x0][0x2e8], R6 ;  /* 0x0000ba000b0b7a10 */ /* 0x000fc40007ffe006 */
[----:B------:R-:W-:Y:S02]  /*0630*/  LEA.HI R8, R8, R13, RZ, 0x6 ;  /* 0x0000000d08087211 */ /* 0x000fe400078f30ff */
[----:B------:R-:W-:Y:S02]  /*0640*/  SHF.R.S32.HI R0, RZ, 0x1f, R11 ;  /* 0x0000001fff007819 */ /* 0x000fe4000001140b */
[----:B------:R-:W-:Y:S02]  /*0650*/  SHF.R.S32.HI R13, RZ, 0x6, R8 ;  /* 0x00000006ff0d7819 */ /* 0x000fe40000011408 */
[----:B------:R-:W-:Y:S02]  /*0660*/  @P2 IADD3 R4, R4, 0x1, RZ ;  /* 0x0000000104042810 */ /* 0x000fe40007ffe0ff */
[----:B------:R-:W-:-:S03]  /*0670*/  LEA.HI R0, R0, R11, RZ, 0x6 ;  /* 0x0000000b00007211 */ /* 0x000fc600078f30ff */
[----:B------:R-:W-:Y:S01]  /*0680*/  IMAD.MOV.U32 R10, RZ, RZ, R4 ;  /* 0x000000ffff0a7224 */ /* 0x000fe200078e0004 */
[----:B------:R-:W-:Y:S02]  /*0690*/  SHF.R.S32.HI R4, RZ, 0x1f, R15 ;  /* 0x0000001fff047819 */ /* 0x000fe4000001140f */
[----:B------:R-:W-:Y:S01]  /*06a0*/  SHF.R.S32.HI R0, RZ, 0x6, R0 ;  /* 0x00000006ff007819 */ /* 0x000fe20000011400 */
[----:B------:R-:W-:Y:S01]  /*06b0*/  @!P0 IMAD.MOV R10, RZ, RZ, -R10 ;  /* 0x000000ffff0a8224 */ /* 0x000fe200078e0a0a */
[----:B------:R-:W-:Y:S02]  /*06c0*/  @!P1 LOP3.LUT R10, RZ, c[0x0][0x10], RZ, 0x33, !PT ;  /* 0x00000400ff0a9a12 */ /* 0x000fe400078e33ff */
[----:B------:R-:W-:-:S03]  /*06d0*/  LEA.HI R4, R4, R15, RZ, 0x6 ;  /* 0x0000000f04047211 */ /* 0x000fc600078f30ff */
[----:B------:R-:W-:Y:S01]  /*06e0*/  IMAD R196, R10, R7, RZ ;  /* 0x000000070ac47224 */ /* 0x000fe200078e02ff */
[----:B------:R-:W-:-:S03]  /*06f0*/  SHF.R.S32.HI R4, RZ, 0x6, R4 ;  /* 0x00000006ff047819 */ /* 0x000fc60000011404 */
[----:B------:R-:W-:Y:S01]  /*0700*/  IMAD.IADD R11, R10, 0x1, R196 ;  /* 0x000000010a0b7824 */ /* 0x000fe200078e02c4 */
[----:B------:R-:W-:-:S04]  /*0710*/  IMNMX R196, R196, R13, !PT ;  /* 0x0000000dc4c47217 */ /* 0x000fc80007800200 */
[----:B------:R-:W-:-:S04]  /*0720*/  IMNMX R11, R4, R11, PT ;  /* 0x0000000b040b7217 */ /* 0x000fc80003800200 */
        /* <DEDUP_REMOVED lines=11> */
[C---:B------:R-:W-:Y:S02]  /*07e0*/  IADD3 R8, R0.reuse, 0x18, RZ ;  /* 0x0000001800087810 */ /* 0x040fe40007ffe0ff */
[----:B------:R-:W-:Y:S01]  /*07f0*/  IADD3 R10, R0, 0x38, RZ ;  /* 0x00000038000a7810 */ /* 0x000fe20007ffe0ff */
[----:B------:R-:W-:Y:S02]  /*0800*/  IMAD.SHL.U32 R6, R3, 0x4, RZ ;  /* 0x0000000403067824 */ /* 0x000fe400078e00ff */
[--C-:B------:R-:W-:Y:S02]  /*0810*/  IMAD R3, R2, c[0x0][0x214], R89.reuse ;  /* 0x0000850002037a24 */ /* 0x100fe400078e0259 */
[----:B------:R-:W-:Y:S01]  /*0820*/  IMAD.IADD R89, R88, 0x1, -R89 ;  /* 0x0000000158597824 */ /* 0x000fe200078e0a59 */
[----:B------:R-:W-:Y:S01]  /*0830*/  SHF.R.S32.HI R7, RZ, 0x1f, R6 ;  /* 0x0000001fff077819 */ /* 0x000fe20000011406 */
[----:B------:R-:W-:Y:S01]  /*0840*/  IMAD R4, R3, c[0x0][0x22c], RZ ;  /* 0x00008b0003047a24 */ /* 0x000fe200078e02ff */
[----:B------:R-:W-:-:S02]  /*0850*/  SHF.R.S32.HI R5, RZ, 0x1f, R3 ;  /* 0x0000001fff057819 */ /* 0x000fc40000011403 */
[C---:B------:R-:W-:Y:S01]  /*0860*/  ISETP.GE.AND P3, PT, R0.reuse, R89, PT ;  /* 0x000000590000720c */ /* 0x040fe20003f66270 */
        /* <DEDUP_REMOVED lines=71> */
.L_x_6652:
[----:B------:R-:W-:Y:S01]  /*0ce0*/  ISETP.NE.U32.AND P1, PT, RZ, c[0x0][0x2c0], PT ;  /* 0x0000b000ff007a0c */ /* 0x000fe20003f25070 */
        /* <DEDUP_REMOVED lines=15> */
[----:B------:R-:W-:Y:S02]  /*0de0*/  @P1 SHF.L.U64.HI R7, R10, 0x2, R7 ;  /* 0x000000020a071819 */ /* 0x000fe40000010207 */
[----:B------:R1:W2:Y:S02]  /*0df0*/  R2UR UR6, R3 ;  /* 0x00000000030673c2 */ /* 0x0002a400000e0000 */
[----:B------:R-:W-:-:S02]  /*0e00*/  @P1 IADD3.X R205, R7, c[0x0][0x2c4], RZ, P0, !PT ;  /* 0x0000b10007cd1a10 */ /* 0x000fc400007fe4ff */
[----:B------:R-:W-:-:S04]  /*0e10*/  @P1 ISETP.NE.U32.AND P0, PT, R204, RZ, PT ;  /* 0x000000ffcc00120c */ /* 0x000fc80003f05070 */
[----:B------:R-:W-:-:S13]  /*0e20*/  @P1 ISETP.NE.AND.EX P3, PT, R205, RZ, PT, P0 ;  /* 0x000000ffcd00120c */ /* 0x000fda0003f65300 */
[----:B-12---:R-:W-:Y:S05]  /*0e30*/  @!P3 BRA `(.L_x_6653) ;  /* 0x000004900000b947 */ /* 0x006fea0003800000 */
[----:B------:R-:W1:Y:S01]  /*0e40*/  I2F.RP R7, UR6 ;  /* 0x0000000600077d06 */ /* 0x000e620008209400 */
[----:B------:R-:W-:-:S04]  /*0e50*/  LEA R3, R135, 0xffffffc0, 0x6 ;  /* 0xffffffc087037811 */ /* 0x000fc800078e30ff */
[----:B-----5:R-:W-:-:S03]  /*0e60*/  IABS R0, R3 ;  /* 0x0000000300007213 */ /* 0x020fc60000000000 */
[----:B-1----:R-:W1:Y:S02]  /*0e70*/  MUFU.RCP R4, R7 ;  /* 0x0000000700047308 */ /* 0x002e640000001000 */
[----:B-1----:R-:W-:-:S06]  /*0e80*/  IADD3 R4, R4, 0xffffffe, RZ ;  /* 0x0ffffffe04047810 */ /* 0x002fcc0007ffe0ff */
[----:B------:R-:W1:Y:S02]  /*0e90*/  F2I.FTZ.U32.TRUNC.NTZ R5, R4 ;  /* 0x0000000400057305 */ /* 0x000e64000021f000 */
[----:B-1----:R-:W-:Y:S02]  /*0ea0*/  IMAD.MOV R2, RZ, RZ, -R5 ;  /* 0x000000ffff027224 */ /* 0x002fe400078e0a05 */
[----:B------:R-:W-:Y:S02]  /*0eb0*/  IMAD.MOV.U32 R4, RZ, RZ, RZ ;  /* 0x000000ffff047224 */ /* 0x000fe400078e00ff */
[----:B------:R-:W-:-:S04]  /*0ec0*/  IMAD R2, R2, UR6, RZ ;  /* 0x0000000602027c24 */ /* 0x000fc8000f8e02ff */
[----:B------:R-:W-:Y:S01]  /*0ed0*/  IMAD.HI.U32 R2, R5, R2, R4 ;  /* 0x0000000205027227 */ /* 0x000fe200078e0004 */
[----:B------:R-:W-:-:S05]  /*0ee0*/  MOV R5, R0 ;  /* 0x0000000000057202 */ /* 0x000fca0000000f00 */
[----:B------:R-:W-:-:S04]  /*0ef0*/  IMAD.HI.U32 R2, R2, R5, RZ ;  /* 0x0000000502027227 */ /* 0x000fc800078e00ff */
[----:B------:R-:W-:-:S04]  /*0f00*/  IMAD.MOV R0, RZ, RZ, -R2 ;  /* 0x000000ffff007224 */ /* 0x000fc800078e0a02 */
[----:B------:R-:W-:-:S05]  /*0f10*/  IMAD R0, R0, UR6, R5 ;  /* 0x0000000600007c24 */ /* 0x000fca000f8e0205 */
[----:B------:R-:W-:-:S13]  /*0f20*/  ISETP.LT.U32.AND P1, PT, R0, UR6, PT ;  /* 0x0000000600007c0c */ /* 0x000fda000bf21070 */
[----:B------:R-:W-:Y:S02]  /*0f30*/  @!P1 IADD3 R0, R0, -UR6, RZ ;  /* 0x8000000600009c10 */ /* 0x000fe4000fffe0ff */
[----:B------:R-:W-:Y:S02]  /*0f40*/  @!P1 IADD3 R2, R2, 0x1, RZ ;  /* 0x0000000102029810 */ /* 0x000fe40007ffe0ff */
[----:B------:R-:W-:Y:S02]  /*0f50*/  ISETP.GE.U32.AND P2, PT, R0, UR6, PT ;  /* 0x0000000600007c0c */ /* 0x000fe4000bf46070 */
[----:B------:R-:W-:Y:S02]  /*0f60*/  LOP3.LUT R0, R3, c[0x0][0x2d0], RZ, 0x3c, !PT ;  /* 0x0000b40003007a12 */ /* 0x000fe400078e3cff */
[----:B------:R-:W-:Y:S02]  /*0f70*/  ISETP.NE.AND P1, PT, RZ, c[0x0][0x2d0], PT ;  /* 0x0000b400ff007a0c */ /* 0x000fe40003f25270 */
[----:B------:R-:W-:-:S07]  /*0f80*/  ISETP.GE.AND P0, PT, R0, RZ, PT ;  /* 0x000000ff0000720c */ /* 0x000fce0003f06270 */
[----:B------:R-:W-:-:S04]  /*0f90*/  @P2 IADD3 R2, R2, 0x1, RZ ;  /* 0x0000000102022810 */ /* 0x000fc80007ffe0ff */
[----:B------:R-:W-:-:S05]  /*0fa0*/  MOV R5, R2 ;  /* 0x0000000200057202 */ /* 0x000fca0000000f00 */
[----:B------:R-:W-:Y:S01]  /*0fb0*/  @!P0 IMAD.MOV R5, RZ, RZ, -R5 ;  /* 0x000000ffff058224 */ /* 0x000fe200078e0a05 */
[----:B------:R-:W-:-:S05]  /*0fc0*/  @!P1 LOP3.LUT R5, RZ, c[0x0][0x2d0], RZ, 0x33, !PT ;  /* 0x0000b400ff059a12 */ /* 0x000fca00078e33ff */
[----:B------:R-:W-:-:S06]  /*0fd0*/  IMAD.WIDE R12, R5, 0x4, R204 ;  /* 0x00000004050c7825 */ /* 0x000fcc00078e02cc */
[----:B------:R1:W2:Y:S01]  /*0fe0*/  LDG.E R12, [R12.64] ;  /* 0x0000000a0c0c7981 */ /* 0x0002a2000c1e1900 */
[----:B------:R-:W-:-:S04]  /*0ff0*/  IABS R0, c[0x0][0x1c8] ;  /* 0x0000720000007a13 */ /* 0x000fc80000000000 */
[----:B------:R-:W3:Y:S08]  /*1000*/  I2F.RP R7, R0 ;  /* 0x0000000000077306 */ /* 0x000ef00000209400 */
[----:B---3--:R-:W3:Y:S02]  /*1010*/  MUFU.RCP R10, R7 ;  /* 0x00000007000a7308 */ /* 0x008ee40000001000 */
[----:B---3--:R-:W-:-:S06]  /*1020*/  IADD3 R10, R10, 0xffffffe, RZ ;  /* 0x0ffffffe0a0a7810 */ /* 0x008fcc0007ffe0ff */
[----:B------:R-:W3:Y:S02]  /*1030*/  F2I.FTZ.U32.TRUNC.NTZ R11, R10 ;  /* 0x0000000a000b7305 */ /* 0x000ee4000021f000 */
[----:B---3--:R-:W-:Y:S01]  /*1040*/  IADD3 R2, RZ, -R11, RZ ;  /* 0x8000000bff027210 */ /* 0x008fe20007ffe0ff */
        /* <DEDUP_REMOVED lines=20> */
[----:B-1----:R-:W-:-:S08]  /*1190*/  IMAD R13, R3, c[0x0][0x19c], R0 ;  /* 0x00006700030d7a24 */ /* 0x002fd000078e0200 */
[----:B------:R-:W-:Y:S02]  /*11a0*/  @!P1 LOP3.LUT R8, RZ, c[0x0][0x1c8], RZ, 0x33, !PT ;  /* 0x00007200ff089a12 */ /* 0x000fe400078e33ff */
[----:B--2---:R-:W-:Y:S01]  /*11b0*/  SHF.R.S32.HI R5, RZ, 0x1f, R12 ;  /* 0x0000001fff057819 */ /* 0x004fe2000001140c */
[----:B------:R-:W-:-:S04]  /*11c0*/  IMAD.WIDE.U32 R14, R12, c[0x0][0x180], RZ ;  /* 0x000060000c0e7a25 */ /* 0x000fc800078e00ff */
[C---:B------:R-:W-:Y:S02]  /*11d0*/  IMAD R7, R5.reuse, c[0x0][0x180], RZ ;  /* 0x0000600005077a24 */ /* 0x040fe400078e02ff */
[----:B------:R-:W-:Y:S02]  /*11e0*/  IMAD R5, R5, c[0x0][0x188], RZ ;  /* 0x0000620005057a24 */ /* 0x000fe400078e02ff */
[C---:B------:R-:W-:Y:S01]  /*11f0*/  IMAD R2, R12.reuse, c[0x0][0x184], R7 ;  /* 0x000061000c027a24 */ /* 0x040fe200078e0207 */
[----:B------:R-:W-:Y:S01]  /*1200*/  SHF.R.S32.HI R7, RZ, 0x1f, R8 ;  /* 0x0000001fff077819 */ /* 0x000fe20000011408 */
[----:B------:R-:W-:-:S03]  /*1210*/  IMAD R5, R12, c[0x0][0x18c], R5 ;  /* 0x000063000c057a24 */ /* 0x000fc600078e0205 */
[----:B------:R-:W-:-:S05]  /*1220*/  IADD3 R15, R15, R2, RZ ;  /* 0x000000020f0f7210 */ /* 0x000fca0007ffe0ff */
[----:B------:R-:W-:-:S04]  /*1230*/  IMAD.WIDE.U32 R30, R3, c[0x0][0x198], R14 ;  /* 0x00006600031e7a25 */ /* 0x000fc800078e000e */
[----:B------:R-:W-:Y:S02]  /*1240*/  IMAD.IADD R31, R31, 0x1, R13 ;  /* 0x000000011f1f7824 */ /* 0x000fe400078e020d */
[----:B------:R-:W-:Y:S02]  /*1250*/  IMAD R15, R7, c[0x0][0x1b0], RZ ;  /* 0x00006c00070f7a24 */ /* 0x000fe400078e02ff */
[----:B------:R-:W-:-:S04]  /*1260*/  IMAD.WIDE.U32 R12, R12, c[0x0][0x188], RZ ;  /* 0x000062000c0c7a25 */ /* 0x000fc800078e00ff */
[C---:B------:R-:W-:Y:S01]  /*1270*/  IMAD R4, R8.reuse, c[0x0][0x1b4], R15 ;  /* 0x00006d0008047a24 */ /* 0x040fe200078e020f */
[----:B------:R-:W-:Y:S01]  /*1280*/  MOV R18, R12 ;  /* 0x0000000c00127202 */ /* 0x000fe20000000f00 */
[----:B------:R-:W-:-:S04]  /*1290*/  IMAD.WIDE.U32 R30, R8, c[0x0][0x1b0], R30 ;  /* 0x00006c00081e7a25 */ /* 0x000fc800078e001e */
[----:B------:R-:W-:Y:S01]  /*12a0*/  IMAD.IADD R5, R13, 0x1, R5 ;  /* 0x000000010d057824 */ /* 0x000fe200078e0205 */
[----:B------:R-:W-:Y:S01]  /*12b0*/  IADD3 R4, R31, R4, RZ ;  /* 0x000000041f047210 */ /* 0x000fe20007ffe0ff */
[----:B------:R-:W-:Y:S05]  /*12c0*/  BRA `(.L_x_6654) ;  /* 0x0000046000007947 */ /* 0x000fea0003800000 */
.L_x_6653:
[----:B------:R-:W-:-:S13]  /*12d0*/  ISETP.NE.AND P4, PT, R5, -0x1, PT ;  /* 0xffffffff0500780c */ /* 0x000fda0003f85270 */
        /* <DEDUP_REMOVED lines=14> */
.L_x_6655:
[----:B------:R-:W-:Y:S01]  /*13c0*/  IABS R8, c[0x0][0x1c8] ;  /* 0x0000720000087a13 */ /* 0x000fe20000000000 */
[----:B------:R-:W-:-:S03]  /*13d0*/  @P4 IMAD.IADD R5, R2, 0x1, R5 ;  /* 0x0000000102054824 */ /* 0x000fc600078e0205 */
[----:B------:R-:W1:Y:S08]  /*13e0*/  I2F.RP R14, R8 ;  /* 0x00000008000e7306 */ /* 0x000e700000209400 */
[----:B-1----:R-:W1:Y:S02]  /*13f0*/  MUFU.RCP R12, R14 ;  /* 0x0000000e000c7308 */ /* 0x002e640000001000 */
[----:B-1----:R-:W-:-:S06]  /*1400*/  IADD3 R12, R12, 0xffffffe, RZ ;  /* 0x0ffffffe0c0c7810 */ /* 0x002fcc0007ffe0ff */
[----:B------:R-:W1:Y:S02]  /*1410*/  F2I.FTZ.U32.TRUNC.NTZ R13, R12 ;  /* 0x0000000c000d7305 */ /* 0x000e64000021f000 */
[----:B-1----:R-:W-:Y:S02]  /*1420*/  IMAD.MOV R3, RZ, RZ, -R13 ;  /* 0x000000ffff037224 */ /* 0x002fe400078e0a0d */
[----:B------:R-:W-:Y:S02]  /*1430*/  IMAD.MOV.U32 R12, RZ, RZ, RZ ;  /* 0x000000ffff0c7224 */ /* 0x000fe400078e00ff */
[----:B------:R-:W-:Y:S01]  /*1440*/  IMAD R4, R3, R8, RZ ;  /* 0x0000000803047224 */ /* 0x000fe200078e02ff */
[----:B------:R-:W-:-:S03]  /*1450*/  IABS R3, R19 ;  /* 0x0000001300037213 */ /* 0x000fc60000000000 */
[----:B------:R-:W-:Y:S01]  /*1460*/  IMAD.HI.U32 R4, R13, R4, R12 ;  /* 0x000000040d047227 */ /* 0x000fe200078e000c */
[----:B------:R-:W-:Y:S02]  /*1470*/  MOV R11, R3 ;  /* 0x00000003000b7202 */ /* 0x000fe40000000f00 */
[----:B------:R-:W-:Y:S01]  /*1480*/  MOV R13, R7 ;  /* 0x00000007000d7202 */ /* 0x000fe20000000f00 */
[----:B------:R-:W-:Y:S02]  /*1490*/  IMAD.MOV.U32 R12, RZ, RZ, R10 ;  /* 0x000000ffff0c7224 */ /* 0x000fe400078e000a */
        /* <DEDUP_REMOVED lines=14> */
[----:B------:R-:W-:Y:S02]  /*1580*/  IMAD.MOV.U32 R30, RZ, RZ, R12 ;  /* 0x000000ffff1e7224 */ /* 0x000fe400078e000c */
[----:B------:R-:W-:Y:S02]  /*1590*/  IMAD.MOV.U32 R8, RZ, RZ, R4 ;  /* 0x000000ffff087224 */ /* 0x000fe400078e0004 */
[----:B------:R-:W-:-:S03]  /*15a0*/  IMAD R4, R11, c[0x0][0x198], RZ ;  /* 0x000066000b047a24 */ /* 0x000fc600078e02ff */
[----:B------:R-:W-:Y:S01]  /*15b0*/  @!P1 IADD3 R8, -R8, RZ, RZ ;  /* 0x000000ff08089210 */ /* 0x000fe20007ffe1ff */
[----:B------:R-:W-:Y:S01]  /*15c0*/  IMAD R15, R3, c[0x0][0x19c], R4 ;  /* 0x00006700030f7a24 */ /* 0x000fe200078e0204 */
[----:B------:R-:W-:-:S04]  /*15d0*/  @!P0 LOP3.LUT R8, RZ, c[0x0][0x1c8], RZ, 0x33, !PT ;  /* 0x00007200ff088a12 */ /* 0x000fc800078e33ff */
[----:B------:R-:W-:Y:S02]  /*15e0*/  SHF.R.S32.HI R7, RZ, 0x1f, R8 ;  /* 0x0000001fff077819 */ /* 0x000fe40000011408 */
[----:B------:R-:W-:Y:S01]  /*15f0*/  IADD3 R31, R13, R15, RZ ;  /* 0x0000000f0d1f7210 */ /* 0x000fe20007ffe0ff */
[----:B------:R-:W-:-:S04]  /*1600*/  @P4 IMAD.WIDE.U32 R14, R5, c[0x0][0x1a0], RZ ;  /* 0x00006800050e4a25 */ /* 0x000fc800078e00ff */
[----:B------:R-:W-:Y:S01]  /*1610*/  IMAD R13, R7, c[0x0][0x1b0], RZ ;  /* 0x00006c00070d7a24 */ /* 0x000fe200078e02ff */
[----:B------:R-:W-:Y:S01]  /*1620*/  @P4 MOV R18, R14 ;  /* 0x0000000e00124202 */ /* 0x000fe20000000f00 */
[----:B------:R-:W-:-:S04]  /*1630*/  IMAD.WIDE.U32 R30, R8, c[0x0][0x1b0], R30 ;  /* 0x00006c00081e7a25 */ /* 0x000fc800078e001e */
[----:B------:R-:W-:Y:S02]  /*1640*/  IMAD R4, R8, c[0x0][0x1b4], R13 ;  /* 0x00006d0008047a24 */ /* 0x000fe400078e020d */
[----:B------:R-:W-:Y:S02]  /*1650*/  @P4 IMAD R5, R5, c[0x0][0x1a4], R15 ;  /* 0x0000690005054a24 */ /* 0x000fe400078e020f */
        /* <DEDUP_REMOVED lines=13> */
.L_x_6654:
[----:B------:R-:W-:Y:S01]  /*1730*/  ISETP.NE.AND P0, PT, R9, -0x1, PT ;  /* 0xffffffff0900780c */ /* 0x000fe20003f05270 */
[----:B------:R-:W-:Y:S01]  /*1740*/  IMAD.IADD R195, R88, 0x1, -R89 ;  /* 0x0000000158c37824 */ /* 0x000fe200078e0a59 */
[----:B------:R-:W-:Y:S01]  /*1750*/  SHF.R.S32.HI R87, RZ, 0x1f, R84 ;  /* 0x0000001fff577819 */ /* 0x000fe20000011454 */
[----:B------:R-:W-:Y:S01]  /*1760*/  ULDC UR8, c[0x0][0x198] ;  /* 0x0000660000087ab9 */ /* 0x000fe20000000800 */
[----:B------:R-:W-:Y:S01]  /*1770*/  SHF.R.S32.HI R2, RZ, 0x1f, R19 ;  /* 0x0000001fff027819 */ /* 0x000fe20000011413 */
[----:B------:R-:W-:Y:S01]  /*1780*/  UIMAD.WIDE.U32 UR4, UR8, 0x20, URZ ;  /* 0x00000020080478a5 */ /* 0x000fe2000f8e003f */
[----:B------:R-:W-:Y:S01]  /*1790*/  LEA.HI R13, R87, R84, RZ, 0x3 ;  /* 0x00000054570d7211 */ /* 0x000fe200078f18ff */
[----:B------:R-:W-:Y:S01]  /*17a0*/  IMAD R7, R7, c[0x0][0x1b8], RZ ;  /* 0x00006e0007077a24 */ /* 0x000fe200078e02ff */
[----:B------:R-:W-:Y:S01]  /*17b0*/  IADD3 R201, R135, -0x1, RZ ;  /* 0xffffffff87c97810 */ /* 0x000fe20007ffe0ff */
[----:B------:R-:W-:Y:S01]  /*17c0*/  IMAD R2, R2, c[0x0][0x1a8], RZ ;  /* 0x00006a0002027a24 */ /* 0x000fe200078e02ff */
[----:B------:R-:W-:Y:S01]  /*17d0*/  SHF.R.S32.HI R16, RZ, 0x3, R13 ;  /* 0x00000003ff107819 */ /* 0x000fe2000001140d */
[----:B------:R-:W-:Y:S01]  /*17e0*/  IMAD R7, R8, c[0x0][0x1bc], R7 ;  /* 0x00006f0008077a24 */ /* 0x000fe200078e0207 */
[----:B------:R-:W-:Y:S01]  /*17f0*/  LOP3.LUT R13, R13, 0xfffffff8, RZ, 0xc0, !PT ;  /* 0xfffffff80d0d7812 */ /* 0x000fe200078ec0ff */
[----:B------:R-:W-:Y:S01]  /*1800*/  @P0 IMAD.WIDE.U32 R24, R9, c[0x0][0x190], RZ ;  /* 0x0000640009180a25 */ /* 0x000fe200078e00ff */
[----:B------:R-:W-:-:S02]  /*1810*/  @!P0 SHF.R.S32.HI R15, RZ, 0x1f, R200 ;  /* 0x0000001fff0f8819 */ /* 0x000fc400000114c8 */
[----:B------:R-:W-:Y:S01]  /*1820*/  IADD3 R14, R16, 0x10, RZ ;  /* 0x00000010100e7810 */ /* 0x000fe20007ffe0ff */
[----:B------:R-:W-:Y:S01]  /*1830*/  @!P0 IMAD.WIDE.U32 R20, R200, c[0x0][0x178], RZ ;  /* 0x00005e00c8148a25 */ /* 0x000fe200078e00ff */
[C---:B------:R-:W-:Y:S02]  /*1840*/  IADD3 R10, R16.reuse, 0x30, RZ ;  /* 0x00000030100a7810 */ /* 0x040fe40007ffe0ff */
[----:B------:R-:W-:Y:S01]  /*1850*/  SHF.R.S32.HI R17, RZ, 0x1f, R16 ;  /* 0x0000001fff117819 */ /* 0x000fe20000011410 */
[----:B------:R-:W-:Y:S01]  /*1860*/  @!P0 IMAD R15, R15, c[0x0][0x178], RZ ;  /* 0x00005e000f0f8a24 */ /* 0x000fe200078e02ff */
[C---:B------:R-:W-:Y:S01]  /*1870*/  IADD3 R12, R16.reuse, 0x20, RZ ;  /* 0x00000020100c7810 */ /* 0x040fe20007ffe0ff */
[----:B------:R-:W-:Y:S01]  /*1880*/  @P0 IMAD R9, R9, c[0x0][0x194], R25 ;  /* 0x0000650009090a24 */ /* 0x000fe200078e0219 */
[-C--:B------:R-:W-:Y:S01]  /*1890*/  ISETP.GE.AND P6, PT, R16, R195.reuse, PT ;  /* 0x000000c31000720c */ /* 0x080fe20003fc6270 */
[----:B-----5:R-:W-:Y:S01]  /*18a0*/  @!P0 IMAD R0, R200, c[0x0][0x17c], R15 ;  /* 0x00005f00c8008a24 */ /* 0x020fe200078e020f */
[-C--:B------:R-:W-:Y:S01]  /*18b0*/  ISETP.GE.AND P5, PT, R12, R195.reuse, PT ;  /* 0x000000c30c00720c */ /* 0x080fe20003fa6270 */
[----:B------:R-:W-:Y:S01]  /*18c0*/  @!P0 IMAD.MOV.U32 R24, RZ, RZ, R20 ;  /* 0x000000ffff188224 */ /* 0x000fe200078e0014 */
[----:B------:R-:W-:Y:S01]  /*18d0*/  LEA.HI R15, R87, R84, RZ, 0x6 ;  /* 0x00000054570f7211 */ /* 0x000fe200078f30ff */
[----:B------:R-:W-:Y:S01]  /*18e0*/  @!P0 IMAD.IADD R9, R21, 0x1, R0 ;  /* 0x0000000115098824 */ /* 0x000fe200078e0200 */
[----:B------:R-:W-:Y:S01]  /*18f0*/  ISETP.GE.AND P0, PT, R14, R195, PT ;  /* 0x000000c30e00720c */ /* 0x000fe20003f06270 */
[----:B------:R-:W-:-:S02]  /*1900*/  IMAD.IADD R0, R84, 0x1, -R13 ;  /* 0x0000000154007824 */ /* 0x000fc400078e0a0d */
[----:B------:R-:W-:Y:S02]  /*1910*/  IMAD.SHL.U32 R13, R16, 0x40, RZ ;  /* 0x00000040100d7824 */ /* 0x000fe400078e00ff */
[----:B------:R-:W-:Y:S02]  /*1920*/  IMAD.SHL.U32 R22, R0, 0x8, RZ ;  /* 0x0000000800167824 */ /* 0x000fe400078e00ff */
[----:B------:R-:W-:Y:S01]  /*1930*/  IMAD.WIDE R32, R33, 0x40, R16 ;  /* 0x0000004021207825 */ /* 0x000fe200078e0210 */
[----:B------:R-:W-:Y:S02]  /*1940*/  LOP3.LUT R13, R13, 0x1c0, RZ, 0xc0, !PT ;  /* 0x000001c00d0d7812 */ /* 0x000fe400078ec0ff */
[----:B------:R-:W-:Y:S01]  /*1950*/  IADD3 R24, P4, R22, R24, RZ ;  /* 0x0000001816187210 */ /* 0x000fe20007f9e0ff */
[----:B------:R-:W-:Y:S01]  /*1960*/  IMAD R2, R19, c[0x0][0x1ac], R2 ;  /* 0x00006b0013027a24 */ /* 0x000fe200078e0202 */
[----:B------:R-:W-:Y:S01]  /*1970*/  SHF.R.S32.HI R20, RZ, 0x1f, R22 ;  /* 0x0000001fff147819 */ /* 0x000fe20000011416 */
[----:B------:R-:W-:Y:S01]  /*1980*/  IMAD.SHL.U32 R210, R84, 0x2, RZ ;  /* 0x0000000254d27824 */ /* 0x000fe200078e00ff */
[----:B------:R-:W-:-:S02]  /*1990*/  IADD3 R18, P1, R22, R18, RZ ;  /* 0x0000001216127210 */ /* 0x000fc40007f3e0ff */
[----:B------:R-:W-:Y:S01]  /*19a0*/  IADD3 R30, P2, R22, R30, RZ ;  /* 0x0000001e161e7210 */ /* 0x000fe20007f5e0ff */
[----:B------:R-:W-:Y:S01]  /*19b0*/  IMAD.X R25, R20, 0x1, R9, P4 ;  /* 0x0000000114197824 */ /* 0x000fe200020e0609 */
[----:B------:R-:W-:Y:S02]  /*19c0*/  ISETP.GE.AND P4, PT, R10, R195, PT ;  /* 0x000000c30a00720c */ /* 0x000fe40003f86270 */
[----:B------:R-:W-:Y:S01]  /*19d0*/  LOP3.LUT R22, R13, 0x38, R22, 0xf8, !PT ;  /* 0x000000380d167812 */ /* 0x000fe200078ef816 */
[----:B------:R-:W-:Y:S01]  /*19e0*/  IMAD.WIDE.U32 R34, R19, c[0x0][0x1a8], R24 ;  /* 0x00006a0013227a25 */ /* 0x000fe200078e0018 */
[----:B------:R-:W-:Y:S02]  /*19f0*/  SHF.R.U32.HI R13, RZ, 0x3, R13 ;  /* 0x00000003ff0d7819 */ /* 0x000fe4000001160d */
[----:B------:R-:W-:Y:S01]  /*1a00*/  LOP3.LUT R210, R210, 0x6, RZ, 0xc0, !PT ;  /* 0x00000006d2d27812 */ /* 0x000fe200078ec0ff */
[----:B------:R-:W-:Y:S01]  /*1a10*/  IMAD.X R19, R20, 0x1, R5, P1 ;  /* 0x0000000114137824 */ /* 0x000fe200008e0605 */
[----:B------:R-:W-:Y:S01]  /*1a20*/  @!P0 IADD3 R26, P1, R32, 0x10, RZ ;  /* 0x00000010201a8810 */ /* 0x000fe20007f3e0ff */
[----:B------:R-:W-:Y:S01]  /*1a30*/  IMAD.X R31, R20, 0x1, R4, P2 ;  /* 0x00000001141f7824 */ /* 0x000fe200010e0604 */
[----:B------:R-:W-:Y:S01]  /*1a40*/  LOP3.LUT R13, R22, R13, RZ, 0x3c, !PT ;  /* 0x0000000d160d7212 */ /* 0x000fe200078e3cff */
[----:B------:R-:W-:Y:S01]  /*1a50*/  IMAD.SHL.U32 R22, R15, 0x8, RZ ;  /* 0x000000080f167824 */ /* 0x000fe200078e00ff */
[C---:B------:R-:W-:Y:S01]  /*1a60*/  @!P5 IADD3 R20, P2, R32.reuse, 0x20, RZ ;  /* 0x000000202014d810 */ /* 0x040fe20007f5e0ff */
[----:B------:R-:W-:Y:S01]  /*1a70*/  @!P0 IMAD.X R9, RZ, RZ, R33, P1 ;  /* 0x000000ffff098224 */ /* 0x000fe200008e0621 */
[----:B------:R-:W-:Y:S01]  /*1a80*/  @!P4 IADD3 R15, P1, R32, 0x30, RZ ;  /* 0x00000030200fc810 */ /* 0x000fe20007f3e0ff */
[----:B------:R-:W-:Y:S01]  /*1a90*/  @!P6 IMAD R5, R33, c[0x0][0x190], RZ ;  /* 0x000064002105ea24 */ /* 0x000fe200078e02ff */
[----:B------:R-:W-:Y:S01]  /*1aa0*/  LOP3.LUT R203, R13, 0xfffffe00, R22, 0xf8, !PT ;  /* 0xfffffe000dcb7812 */ /* 0x000fe200078ef816 */
[----:B------:R-:W-:-:S02]  /*1ab0*/  IMAD.IADD R35, R35, 0x1, R2 ;  /* 0x0000000123237824 */ /* 0x000fc400078e0202 */
[----:B------:R-:W-:Y:S01]  /*1ac0*/  @!P4 IMAD.X R13, RZ, RZ, R33, P1 ;  /* 0x000000ffff0dc224 */ /* 0x000fe200008e0621 */
[----:B------:R-:W-:Y:S01]  /*1ad0*/  IADD3 R144, P1, R16, R3, RZ ;  /* 0x0000000310907210 */ /* 0x000fe20007f3e0ff */
[----:B------:R-:W-:Y:S02]  /*1ae0*/  @!P6 IMAD R5, R32, c[0x0][0x194], R5 ;  /* 0x000065002005ea24 */ /* 0x000fe400078e0205 */
[----:B------:R-:W-:Y:S02]  /*1af0*/  @!P5 IMAD.X R21, RZ, RZ, R33, P2 ;  /* 0x000000ffff15d224 */ /* 0x000fe400010e0621 */
[----:B------:R-:W-:Y:S02]  /*1b00*/  @!P0 IMAD R9, R9, c[0x0][0x190], RZ ;  /* 0x0000640009098a24 */ /* 0x000fe400078e02ff */
[----:B------:R-:W-:Y:S02]  /*1b10*/  @!P0 IMAD.MOV.U32 R22, RZ, RZ, R34 ;  /* 0x000000ffff168224 */ /* 0x000fe400078e0022 */
[----:B------:R-:W-:-:S02]  /*1b20*/  @!P0 IMAD.MOV.U32 R23, RZ, RZ, R35 ;  /* 0x000000ffff178224 */ /* 0x000fc400078e0023 */
[----:B------:R-:W-:-:S04]  /*1b30*/  @!P6 IMAD.WIDE.U32 R32, R32, c[0x0][0x190], R34 ;  /* 0x000064002020ea25 */ /* 0x000fc800078e0022 */
[C---:B------:R-:W-:Y:S02]  /*1b40*/  @!P0 IMAD R9, R26.reuse, c[0x0][0x194], R9 ;  /* 0x000065001a098a24 */ /* 0x040fe400078e0209 */
[----:B------:R-:W-:-:S04]  /*1b50*/  @!P0 IMAD.WIDE.U32 R26, R26, c[0x0][0x190], R22 ;  /* 0x000064001a1a8a25 */ /* 0x000fc800078e0016 */
[----:B------:R-:W-:Y:S01]  /*1b60*/  IMAD.X R4, R17, 0x1, R11, P1 ;  /* 0x0000000111047824 */ /* 0x000fe200008e060b */
[C---:B------:R-:W-:Y:S01]  /*1b70*/  @!P6 LEA R22, P1, R32.reuse, c[0x0][0x160], 0x1 ;  /* 0x000058002016ea11 */ /* 0x040fe200078208ff */
[----:B------:R-:W-:Y:S02]  /*1b80*/  @!P6 IMAD.IADD R5, R33, 0x1, R5 ;  /* 0x000000012105e824 */ /* 0x000fe400078e0205 */
[----:B------:R-:W-:Y:S02]  /*1b90*/  IMAD.SHL.U32 R3, R201, 0x40, RZ ;  /* 0x00000040c9037824 */ /* 0x000fe400078e00ff */
[----:B------:R-:W-:Y:S01]  /*1ba0*/  @!P5 IMAD.MOV.U32 R28, RZ, RZ, R34 ;  /* 0x000000ffff1cd224 */ /* 0x000fe200078e0022 */
[----:B------:R-:W-:Y:S01]  /*1bb0*/  @!P6 LEA.HI.X R23, R32, c[0x0][0x164], R5, 0x1, P1 ;  /* 0x000059002017ea11 */ /* 0x000fe200008f0c05 */
[----:B------:R-:W-:Y:S02]  /*1bc0*/  @!P5 IMAD.MOV.U32 R29, RZ, RZ, R35 ;  /* 0x000000ffff1dd224 */ /* 0x000fe400078e0023 */
[----:B------:R-:W-:-:S02]  /*1bd0*/  @!P5 IMAD R21, R21, c[0x0][0x190], RZ ;  /* 0x000064001515da24 */ /* 0x000fc400078e02ff */
[----:B------:R-:W-:Y:S01]  /*1be0*/  @!P4 IMAD.MOV.U32 R24, RZ, RZ, R34 ;  /* 0x000000ffff18c224 */ /* 0x000fe200078e0022 */
[----:B------:R-:W-:Y:S01]  /*1bf0*/  @!P0 LEA R34, P2, R26, c[0x0][0x160], 0x1 ;  /* 0x000058001a228a11 */ /* 0x000fe200078408ff */
[----:B------:R-:W-:Y:S02]  /*1c00*/  @!P0 IMAD.IADD R9, R27, 0x1, R9 ;  /* 0x000000011b098824 */ /* 0x000fe400078e0209 */
[----:B------:R-:W-:Y:S02]  /*1c10*/  IMAD.IADD R5, R6, 0x1, -R3 ;  /* 0x0000000106057824 */ /* 0x000fe400078e0a03 */
[C---:B------:R-:W-:Y:S02]  /*1c20*/  @!P5 IMAD R2, R20.reuse, c[0x0][0x194], R21 ;  /* 0x000065001402da24 */ /* 0x040fe400078e0215 */
[----:B------:R-:W-:-:S04]  /*1c30*/  @!P5 IMAD.WIDE.U32 R28, R20, c[0x0][0x190], R28 ;  /* 0x00006400141cda25 */ /* 0x000fc800078e001c */
[----:B------:R-:W-:Y:S01]  /*1c40*/  @!P4 IMAD.MOV.U32 R25, RZ, RZ, R35 ;  /* 0x000000ffff19c224 */ /* 0x000fe200078e0023 */
[----:B------:R-:W-:Y:S01]  /*1c50*/  @!P0 LEA.HI.X R35, R26, c[0x0][0x164], R9, 0x1, P2 ;  /* 0x000059001a238a11 */ /* 0x000fe200010f0c09 */
[----:B------:R-:W-:Y:S01]  /*1c60*/  @!P4 IMAD R20, R13, c[0x0][0x190], RZ ;  /* 0x000064000d14ca24 */ /* 0x000fe200078e02ff */
[----:B------:R-:W-:Y:S01]  /*1c70*/  ISETP.GE.AND P2, PT, R14, R5, PT ;  /* 0x000000050e00720c */ /* 0x000fe20003f46270 */
[----:B------:R-:W-:Y:S01]  /*1c80*/  IMAD.SHL.U32 R203, R203, 0x2, RZ ;  /* 0x00000002cbcb7824 */ /* 0x000fe200078e00ff */
[C---:B------:R-:W-:Y:S01]  /*1c90*/  @!P5 LEA R32, P1, R28.reuse, c[0x0][0x160], 0x1 ;  /* 0x000058001c20da11 */ /* 0x040fe200078208ff */
[----:B------:R-:W-:Y:S01]  /*1ca0*/  @!P5 IMAD.IADD R2, R29, 0x1, R2 ;  /* 0x000000011d02d824 */ /* 0x000fe200078e0202 */
[----:B------:R-:W-:Y:S01]  /*1cb0*/  LEA.HI R13, R87, R84, RZ, 0x4 ;  /* 0x00000054570d7211 */ /* 0x000fe200078f20ff */
[C---:B------:R-:W-:Y:S01]  /*1cc0*/  @!P4 IMAD R20, R15.reuse, c[0x0][0x194], R20 ;  /* 0x000065000f14ca24 */ /* 0x040fe200078e0214 */
[----:B------:R-:W-:Y:S01]  /*1cd0*/  @!PT LDS RZ, [RZ] ;  /* 0x00000000fffff984 */ /* 0x000fe20000000800 */
[----:B------:R-:W-:Y:S01]  /*1ce0*/  @!PT LDS RZ, [RZ] ;  /* 0x00000000fffff984 */ /* 0x000fe20000000800 */
[----:B------:R-:W-:Y:S01]  /*1cf0*/  @!PT LDS RZ, [RZ] ;  /* 0x00000000fffff984 */ /* 0x000fe20000000800 */
[----:B------:R1:W-:Y:S01]  /*1d00*/  @!P6 LDGSTS.E.BYPASS.LTC128B.128 [R203], [R22.64] ;  /* 0x0000000016cbefae */ /* 0x0003e2000b901d4a */
[----:B------:R-:W-:Y:S01]  /*1d10*/  @!P4 IMAD.WIDE.U32 R24, R15, c[0x0][0x190], R24 ;  /* 0x000064000f18ca25 */ /* 0x000fe200078e0018 */
[----:B------:R-:W-:-:S02]  /*1d20*/  @!P5 LEA.HI.X R33, R28, c[0x0][0x164], R2, 0x1, P1 ;  /* 0x000059001c21da11 */ /* 0x000fc400008f0c02 */
[----:B------:R1:W-:Y:S01]  /*1d30*/  @!P6 LDGSTS.E.BYPASS.LTC128B.128 [R203+0x2000], [R22.64+0x80] ;  /* 0x0200008016cbefae */ /* 0x0003e2000b901d4a */
[----:B------:R-:W-:Y:S01]  /*1d40*/  IMAD R11, R17, c[0x0][0x198], RZ ;  /* 0x00006600110b7a24 */ /* 0x000fe200078e02ff */
[----:B------:R-:W-:Y:S01]  /*1d50*/  @!P4 LEA R26, P1, R24, c[0x0][0x160], 0x1 ;  /* 0x00005800181aca11 */ /* 0x000fe200078208ff */
[C---:B------:R-:W-:Y:S01]  /*1d60*/  IMAD.WIDE.U32 R30, R16.reuse, c[0x0][0x198], R30 ;  /* 0x00006600101e7a25 */ /* 0x040fe200078e001e */
[----:B------:R1:W-:Y:S01]  /*1d70*/  @!P6 LDGSTS.E.BYPASS.LTC128B.128 [R203+0x4000], [R22.64+0x100] ;  /* 0x0400010016cbefae */ /* 0x0003e2000b901d4a */
[CC--:B------:R-:W-:Y:S02]  /*1d80*/  ISETP.GE.AND P6, PT, R16.reuse, R5.reuse, PT ;  /* 0x000000051000720c */ /* 0x0c0fe40003fc6270 */
[----:B------:R-:W-:Y:S01]  /*1d90*/  @!P4 IMAD.IADD R20, R25, 0x1, R20 ;  /* 0x000000011914c824 */ /* 0x000fe200078e0214 */
[----:B------:R2:W-:Y:S01]  /*1da0*/  @!P0 LDGSTS.E.BYPASS.LTC128B.128 [R203+0x800], [R34.64] ;  /* 0x0080000022cb8fae */ /* 0x0005e2000b901d4a */
[----:B------:R-:W-:Y:S01]  /*1db0*/  IMAD R11, R16, c[0x0][0x19c], R11 ;  /* 0x00006700100b7a24 */ /* 0x000fe200078e020b */
[----:B------:R-:W-:Y:S01]  /*1dc0*/  LEA.HI R87, R87, R84, RZ, 0x5 ;  /* 0x0000005457577211 */ /* 0x000fe200078f28ff */
[----:B------:R-:W-:Y:S01]  /*1dd0*/  IMAD.MOV.U32 R2, RZ, RZ, R30 ;  /* 0x000000ffff027224 */ /* 0x000fe200078e001e */
[----:B------:R2:W-:Y:S01]  /*1de0*/  @!P0 LDGSTS.E.BYPASS.LTC128B.128 [R203+0x2800], [R34.64+0x80] ;  /* 0x0280008022cb8fae */ /* 0x0005e2000b901d4a */
[----:B------:R-:W-:Y:S01]  /*1df0*/  IMAD.U32 R9, RZ, RZ, UR8 ;  /* 0x00000008ff097e24 */ /* 0x000fe2000f8e00ff */
[----:B------:R-:W-:Y:S01]  /*1e00*/  @!P4 LEA.HI.X R27, R24, c[0x0][0x164], R20, 0x1, P1 ;  /* 0x00005900181bca11 */ /* 0x000fe200008f0c14 */
[----:B------:R-:W-:Y:S01]  /*1e10*/  IMAD.IADD R133, R31, 0x1, R11 ;  /* 0x000000011f857824 */ /* 0x000fe200078e020b */
[----:B------:R2:W-:Y:S01]  /*1e20*/  @!P0 LDGSTS.E.BYPASS.LTC128B.128 [R203+0x4800], [R34.64+0x100] ;  /* 0x0480010022cb8fae */ /* 0x0005e2000b901d4a */
[----:B------:R-:W-:Y:S01]  /*1e30*/  ISETP.GE.AND P0, PT, R12, R5, PT ;  /* 0x000000050c00720c */ /* 0x000fe20003f06270 */
[----:B------:R-:W-:Y:S01]  /*1e40*/  IMAD.MOV.U32 R11, RZ, RZ, c[0x0][0x19c] ;  /* 0x00006700ff0b7624 */ /* 0x000fe200078e00ff */
[----:B------:R-:W-:Y:S01]  /*1e50*/  @!P2 LEA R9, P1, R9, R2, 0x4 ;  /* 0x000000020909a211 */ /* 0x000fe200078220ff */
[----:B------:R-:W-:Y:S01]  /*1e60*/  IMAD.U32 R20, RZ, RZ, UR8 ;  /* 0x00000008ff147e24 */ /* 0x000fe2000f8e00ff */
[----:B------:R2:W-:Y:S01]  /*1e70*/  @!P5 LDGSTS.E.BYPASS.LTC128B.128 [R203+0x1000], [R32.64] ;  /* 0x0100000020cbdfae */ /* 0x0005e2000b901d4a */
[----:B------:R-:W-:Y:S01]  /*1e80*/  IMAD.WIDE.U32 R18, R8, c[0x0][0x1b8], R18 ;  /* 0x00006e0008127a25 */ /* 0x000fe200078e0012 */
[----:B------:R-:W-:-:S02]  /*1e90*/  SHF.R.S32.HI R86, RZ, 0x5, R87 ;  /* 0x00000005ff567819 */ /* 0x000fc40000011457 */
[----:B------:R-:W-:Y:S01]  /*1ea0*/  @!P2 LEA.HI.X R20, R20, R133, R11, 0x4, P1 ;  /* 0x000000851414a211 */ /* 0x000fe200008f240b */
[----:B------:R2:W-:Y:S01]  /*1eb0*/  @!P5 LDGSTS.E.BYPASS.LTC128B.128 [R203+0x3000], [R32.64+0x80] ;  /* 0x0300008020cbdfae */ /* 0x0005e2000b901d4a */
[----:B------:R-:W-:Y:S01]  /*1ec0*/  @!P2 LEA R24, P1, R9, c[0x0][0x168], 0x1 ;  /* 0x00005a000918aa11 */ /* 0x000fe200078208ff */
[----:B------:R-:W-:Y:S01]  /*1ed0*/  IMAD.SHL.U32 R8, R0, 0x40, RZ ;  /* 0x0000004000087824 */ /* 0x000fe200078e00ff */
[----:B------:R-:W-:Y:S01]  /*1ee0*/  LOP3.LUT R87, R87, 0xffffffe0, RZ, 0xc0, !PT ;  /* 0xffffffe057577812 */ /* 0x000fe200078ec0ff */
[----:B------:R2:W-:Y:S01]  /*1ef0*/  @!P5 LDGSTS.E.BYPASS.LTC128B.128 [R203+0x5000], [R32.64+0x100] ;  /* 0x0500010020cbdfae */ /* 0x0005e2000b901d4a */
[----:B------:R-:W-:Y:S01]  /*1f00*/  @!P2 LEA.HI.X R25, R9, c[0x0][0x16c], R20, 0x1, P1 ;  /* 0x00005b000919aa11 */ /* 0x000fe200008f0c14 */
[----:B------:R-:W-:Y:S01]  /*1f10*/  IMAD.SHL.U32 R20, R11, 0x20, RZ ;  /* 0x000000200b147824 */ /* 0x000fe200078e00ff */
[----:B------:R-:W-:Y:S01]  /*1f20*/  @!P0 IADD3 R9, P1, R2, UR4, RZ ;  /* 0x0000000402098c10 */ /* 0x000fe2000ff3e0ff */
[----:B------:R3:W-:Y:S01]  /*1f30*/  @!P4 LDGSTS.E.BYPASS.LTC128B.128 [R203+0x1800], [R26.64] ;  /* 0x018000001acbcfae */ /* 0x0007e2000b901d4a */
[----:B------:R-:W-:Y:S01]  /*1f40*/  ISETP.GE.AND P5, PT, R14, R5, PT ;  /* 0x000000050e00720c */ /* 0x000fe20003fa6270 */
[----:B------:R-:W-:Y:S01]  /*1f50*/  IMAD.IADD R19, R19, 0x1, R7 ;  /* 0x0000000113137824 */ /* 0x000fe200078e0207 */
[----:B------:R-:W-:Y:S01]  /*1f60*/  @!P0 IADD3.X R20, R133, UR5, R20, P1, !PT ;  /* 0x0000000585148c10 */ /* 0x000fe20008ffe414 */
[----:B------:R3:W-:Y:S01]  /*1f70*/  @!P4 LDGSTS.E.BYPASS.LTC128B.128 [R203+0x3800], [R26.64+0x80] ;  /* 0x038000801acbcfae */ /* 0x0007e2000b901d4a */
[----:B-1----:R-:W-:-:S03]  /*1f80*/  @!P0 LEA R22, P1, R9, c[0x0][0x168], 0x1 ;  /* 0x00005a0009168a11 */ /* 0x002fc600078208ff */
[----:B------:R3:W-:Y:S01]  /*1f90*/  @!P4 LDGSTS.E.BYPASS.LTC128B.128 [R203+0x5800], [R26.64+0x100] ;  /* 0x058001001acbcfae */ /* 0x0007e2000b901d4a */
[----:B------:R-:W-:Y:S02]  /*1fa0*/  @!P6 LEA R28, P4, R2, c[0x0][0x168], 0x1 ;  /* 0x00005a00021cea11 */ /* 0x000fe400078808ff */
[----:B------:R-:W-:Y:S02]  /*1fb0*/  @!P0 LEA.HI.X R23, R9, c[0x0][0x16c], R20, 0x1, P1 ;  /* 0x00005b0009178a11 */ /* 0x000fe400008f0c14 */
[-C--:B------:R-:W-:Y:S02]  /*1fc0*/  ISETP.GE.AND P1, PT, R10, R5.reuse, PT ;  /* 0x000000050a00720c */ /* 0x080fe40003f26270 */
[----:B------:R-:W-:Y:S02]  /*1fd0*/  @!P6 LEA.HI.X R29, R2, c[0x0][0x16c], R133, 0x1, P4 ;  /* 0x00005b00021dea11 */ /* 0x000fe400020f0c85 */
[----:B------:R-:W-:Y:S02]  /*1fe0*/  ISETP.GE.AND P4, PT, R12, R5, PT ;  /* 0x000000050c00720c */ /* 0x000fe40003f86270 */
[----:B------:R-:W-:Y:S01]  /*1ff0*/  SHF.R.S32.HI R9, RZ, 0x4, R13 ;  /* 0x00000004ff097819 */ /* 0x000fe2000001140d */
[----:B------:R1:W-:Y:S01]  /*2000*/  @!P6 LDGSTS.E.BYPASS.LTC128B.128 [R203+0x6000], [R28.64] ;  /* 0x060000001ccbefae */ /* 0x0003e2000b901d4a */
[----:B------:R-:W-:-:S02]  /*2010*/  LOP3.LUT R13, R13, 0xfffffff0, RZ, 0xc0, !PT ;  /* 0xfffffff00d0d7812 */ /* 0x000fc400078ec0ff */
[----:B------:R-:W-:Y:S01]  /*2020*/  LEA.HI R12, R9, R9, RZ, 0x1 ;  /* 0x00000009090c7211 */ /* 0x000fe200078f08ff */
[----:B------:R1:W-:Y:S02]  /*2030*/  @!P6 LDGSTS.E.BYPASS.LTC128B.128 [R203+0x8000], [R28.64+0x80] ;  /* 0x080000801ccbefae */ /* 0x0003e4000b901d4a */
[----:B------:R-:W-:Y:S01]  /*2040*/  @!P1 IMAD.MOV.U32 R132, RZ, RZ, R2 ;  /* 0x000000ffff849224 */ /* 0x000fe200078e0002 */
[----:B------:R-:W-:Y:S01]  /*2050*/  LOP3.LUT R12, R12, 0xfffffffe, RZ, 0xc0, !PT ;  /* 0xfffffffe0c0c7812 */ /* 0x000fe200078ec0ff */
[----:B------:R1:W-:Y:S01]  /*2060*/  @!P6 LDGSTS.E.BYPASS.LTC128B.128 [R203+0xa000], [R28.64+0x100] ;  /* 0x0a0001001ccbefae */ /* 0x0003e2000b901d4a */
[----:B------:R-:W-:Y:S01]  /*2070*/  ISETP.GE.AND P6, PT, R16, R5, PT ;  /* 0x000000051000720c */ /* 0x000fe20003fc6270 */
[----:B------:R-:W-:Y:S02]  /*2080*/  @!P1 IMAD R11, R11, 0x30, RZ ;  /* 0x000000300b0b9824 */ /* 0x000fe400078e02ff */
[----:B------:R3:W-:Y:S01]  /*2090*/  @!P2 LDGSTS.E.BYPASS.LTC128B.128 [R203+0x6800], [R24.64] ;  /* 0x0680000018cbafae */ /* 0x0007e2000b901d4a */
[----:B------:R-:W-:-:S02]  /*20a0*/  IMAD.IADD R13, R84, 0x1, -R13 ;  /* 0x00000001540d7824 */ /* 0x000fc400078e0a0d */
[----:B------:R-:W-:Y:S01]  /*20b0*/  IMAD.SHL.U32 R16, R16, 0x8, RZ ;  /* 0x0000000810107824 */ /* 0x000fe200078e00ff */
[----:B------:R3:W-:Y:S01]  /*20c0*/  @!P2 LDGSTS.E.BYPASS.LTC128B.128 [R203+0x8800], [R24.64+0x80] ;  /* 0x0880008018cbafae */ /* 0x0007e2000b901d4a */
[----:B------:R-:W-:-:S03]  /*20d0*/  IMAD.IADD R9, R9, 0x1, -R12 ;  /* 0x0000000109097824 */ /* 0x000fc600078e0a0c */
[----:B------:R3:W-:Y:S01]  /*20e0*/  @!P2 LDGSTS.E.BYPASS.LTC128B.128 [R203+0xa800], [R24.64+0x100] ;  /* 0x0a80010018cbafae */ /* 0x0007e2000b901d4a */
[----:B------:R-:W-:Y:S01]  /*20f0*/  ISETP.GE.AND P2, PT, R10, R5, PT ;  /* 0x000000050a00720c */ /* 0x000fe20003f46270 */
[----:B------:R-:W-:Y:S01]  /*2100*/  IMAD.U32 R5, RZ, RZ, UR8 ;  /* 0x00000008ff057e24 */ /* 0x000fe2000f8e00ff */
[----:B------:R-:W-:Y:S01]  /*2110*/  SHF.R.S32.HI R10, RZ, 0x1f, R13 ;  /* 0x0000001fff0a7819 */ /* 0x000fe2000001140d */
[----:B------:R4:W-:Y:S02]  /*2120*/  @!P0 LDGSTS.E.BYPASS.LTC128B.128 [R203+0x7000], [R22.64] ;  /* 0x0700000016cb8fae */ /* 0x0009e4000b901d4a */
[----:B------:R-:W-:Y:S01]  /*2130*/  @!P1 IMAD.WIDE.U32 R14, R5, 0x30, R132 ;  /* 0x00000030050e9825 */ /* 0x000fe200078e0084 */
[----:B------:R-:W-:Y:S01]  /*2140*/  LOP3.LUT R5, R8, 0x1c0, RZ, 0xc0, !PT ;  /* 0x000001c008057812 */ /* 0x000fe200078ec0ff */
[----:B------:R4:W-:Y:S01]  /*2150*/  @!P0 LDGSTS.E.BYPASS.LTC128B.128 [R203+0x9000], [R22.64+0x80] ;  /* 0x0900008016cb8fae */ /* 0x0009e2000b901d4a */
[----:B------:R-:W-:Y:S01]  /*2160*/  LEA.HI R8, R10, R13, RZ, 0x3 ;  /* 0x0000000d0a087211 */ /* 0x000fe200078f18ff */
[----:B------:R-:W-:Y:S01]  /*2170*/  @!P1 IMAD.IADD R11, R15, 0x1, R11 ;  /* 0x000000010f0b9824 */ /* 0x000fe200078e020b */
[----:B------:R-:W-:Y:S01]  /*2180*/  LOP3.LUT R16, R5, 0x8, R16, 0xf8, !PT ;  /* 0x0000000805107812 */ /* 0x000fe200078ef810 */
[----:B------:R4:W-:Y:S01]  /*2190*/  @!P0 LDGSTS.E.BYPASS.LTC128B.128 [R203+0xb000], [R22.64+0x100] ;  /* 0x0b00010016cb8fae */ /* 0x0009e2000b901d4a */
[----:B------:R-:W-:Y:S01]  /*21a0*/  @!P1 LEA R20, P0, R14, c[0x0][0x168], 0x1 ;  /* 0x00005a000e149a11 */ /* 0x000fe200078008ff */
[C---:B------:R-:W-:Y:S01]  /*21b0*/  IMAD.SHL.U32 R85, R8.reuse, 0x40, RZ ;  /* 0x0000004008557824 */ /* 0x040fe200078e00ff */
[----:B------:R-:W-:-:S02]  /*21c0*/  LOP3.LUT R10, R8, 0xfffffff8, RZ, 0xc0, !PT ;  /* 0xfffffff8080a7812 */ /* 0x000fc400078ec0ff */
[----:B------:R-:W-:Y:S01]  /*21d0*/  @!P1 LEA.HI.X R21, R14, c[0x0][0x16c], R11, 0x1, P0 ;  /* 0x00005b000e159a11 */ /* 0x000fe200000f0c0b */
[----:B------:R-:W-:Y:S01]  /*21e0*/  @!P4 IMAD.MOV.U32 R11, RZ, RZ, c[0x0][0x1a0] ;  /* 0x00006800ff0bc624 */ /* 0x000fe200078e00ff */
[----:B------:R-:W-:Y:S01]  /*21f0*/  SHF.R.U32.HI R5, RZ, 0x3, R5 ;  /* 0x00000003ff057819 */ /* 0x000fe20000011605 */
[----:B------:R-:W-:Y:S01]  /*2200*/  IMAD.IADD R7, R13, 0x1, -R10 ;  /* 0x000000010d077824 */ /* 0x000fe200078e0a0a */
[----:B------:R-:W-:Y:S01]  /*2210*/  LOP3.LUT R85, R85, 0xfffffe00, RZ, 0xc0, !PT ;  /* 0xfffffe0055557812 */ /* 0x000fe200078ec0ff */
[----:B------:R4:W-:Y:S01]  /*2220*/  @!P1 LDGSTS.E.BYPASS.LTC128B.128 [R203+0x7800], [R20.64] ;  /* 0x0780000014cb9fae */ /* 0x0009e2000b901d4a */
[----:B------:R-:W-:Y:S01]  /*2230*/  IMAD R13, R4, c[0x0][0x1a0], RZ ;  /* 0x00006800040d7a24 */ /* 0x000fe200078e02ff */
[----:B------:R-:W-:Y:S01]  /*2240*/  LOP3.LUT R16, R16, R5, RZ, 0x3c, !PT ;  /* 0x0000000510107212 */ /* 0x000fe200078e3cff */
[----:B------:R-:W-:Y:S01]  /*2250*/  IMAD.SHL.U32 R4, R7, 0x40, RZ ;  /* 0x0000004007047824 */ /* 0x000fe200078e00ff */
[----:B------:R4:W-:Y:S01]  /*2260*/  @!P1 LDGSTS.E.BYPASS.LTC128B.128 [R203+0x9800], [R20.64+0x80] ;  /* 0x0980008014cb9fae */ /* 0x0009e2000b901d4a */
[----:B------:R-:W-:-:S02]  /*2270*/  IMAD R13, R144, c[0x0][0x1a4], R13 ;  /* 0x00006900900d7a24 */ /* 0x000fc400078e020d */
[----:B------:R-:W-:Y:S01]  /*2280*/  IMAD.WIDE.U32 R144, R144, c[0x0][0x1a0], R18 ;  /* 0x0000680090907a25 */ /* 0x000fe200078e0012 */
[----:B------:R4:W-:Y:S01]  /*2290*/  @!P1 LDGSTS.E.BYPASS.LTC128B.128 [R203+0xb800], [R20.64+0x100] ;  /* 0x0b80010014cb9fae */ /* 0x0009e2000b901d4a */
[----:B------:R-:W-:Y:S02]  /*22a0*/  LOP3.LUT R4, R4, 0x1c0, RZ, 0xc0, !PT ;  /* 0x000001c004047812 */ /* 0x000fe400078ec0ff */
[----:B------:R-:W-:Y:S01]  /*22b0*/  IMAD.IADD R134, R145, 0x1, R13 ;  /* 0x0000000191867824 */ /* 0x000fe200078e020d */
[----:B------:R-:W0:Y:S01]  /*22c0*/  LDGDEPBAR ;  /* 0x00000000000079af */ /* 0x000e220000000000 */
[C---:B------:R-:W-:Y:S01]  /*22d0*/  LEA R198, P0, R144.reuse, c[0x0][0x170], 0x1 ;  /* 0x00005c0090c67a11 */ /* 0x040fe200078008ff */
[----:B------:R-:W-:Y:S02]  /*22e0*/  IMAD.MOV.U32 R5, RZ, RZ, 0x20 ;  /* 0x00000020ff057424 */ /* 0x000fe400078e00ff */
[C---:B------:R-:W-:Y:S01]  /*22f0*/  IMAD R193, R9.reuse, 0x200, R16 ;  /* 0x0000020009c17824 */ /* 0x040fe200078e0210 */
[----:B------:R-:W-:Y:S01]  /*2300*/  LEA.HI.X R197, R144, c[0x0][0x174], R134, 0x1, P0 ;  /* 0x00005d0090c57a11 */ /* 0x000fe200000f0c86 */
[----:B------:R-:W-:-:S02]  /*2310*/  IMAD.SHL.U32 R9, R9, 0x8, RZ ;  /* 0x0000000809097824 */ /* 0x000fc400078e00ff */
[----:B------:R-:W-:Y:S02]  /*2320*/  @!P2 IMAD.MOV.U32 R18, RZ, RZ, c[0x0][0x1a0] ;  /* 0x00006800ff12a624 */ /* 0x000fe400078e00ff */
[C---:B------:R-:W-:Y:S01]  /*2330*/  IMAD.WIDE.U32 R14, R5.reuse, c[0x0][0x1a0], RZ ;  /* 0x00006800050e7a25 */ /* 0x040fe200078e00ff */
[----:B------:R-:W-:Y:S02]  /*2340*/  LOP3.LUT R9, R4, 0x8, R9, 0xf8, !PT ;  /* 0x0000000804097812 */ /* 0x000fe400078ef809 */
[----:B------:R-:W-:Y:S01]  /*2350*/  SHF.R.U32.HI R4, RZ, 0x3, R4 ;  /* 0x00000003ff047819 */ /* 0x000fe20000011604 */
[----:B------:R-:W-:Y:S01]  /*2360*/  @!P2 IMAD.MOV.U32 R199, RZ, RZ, R197 ;  /* 0x000000ffffc7a224 */ /* 0x000fe200078e00c5 */
[----:B------:R-:W-:Y:S01]  /*2370*/  @!P5 IADD3 R16, P1, R198, R14, RZ ;  /* 0x0000000ec610d210 */ /* 0x000fe20007f3e0ff */
[----:B------:R-:W-:Y:S01]  /*2380*/  IMAD R12, R5, c[0x0][0x1a4], RZ ;  /* 0x00006900050c7a24 */ /* 0x000fe200078e02ff */
[----:B------:R-:W-:Y:S01]  /*2390*/  LOP3.LUT R4, R9, R4, RZ, 0x3c, !PT ;  /* 0x0000000409047212 */ /* 0x000fe200078e3cff */
[----:B------:R-:W-:Y:S01]  /*23a0*/  @!P2 IMAD.WIDE.U32 R18, R18, 0x60, R198 ;  /* 0x000000601212a825 */ /* 0x000fe200078e00c6 */
[----:B------:R-:W-:-:S02]  /*23b0*/  @!P4 LEA R14, P0, R11, R198, 0x6 ;  /* 0x000000c60b0ec211 */ /* 0x000fc400078030ff */
[----:B------:R-:W-:Y:S01]  /*23c0*/  @!P5 IADD3.X R17, R197, R15, R12, P1, !PT ;  /* 0x0000000fc511d210 */ /* 0x000fe20000ffe40c */
[----:B------:R-:W-:Y:S01]  /*23d0*/  @!P6 IMAD.MOV.U32 R199, RZ, RZ, R197 ;  /* 0x000000ffffc7e224 */ /* 0x000fe200078e00c5 */
[----:B------:R-:W-:-:S04]  /*23e0*/  DEPBAR.LE SB0, 0x0 ;  /* 0x000080000000791a */ /* 0x000fc80000000000 */
[----:B------:R-:W-:Y:S01]  /*23f0*/  BAR.SYNC.DEFER_BLOCKING 0x0 ;  /* 0x0000000000007b1d */ /* 0x000fe20000010000 */
[----:B------:R-:W-:Y:S02]  /*2400*/  @!P4 IMAD.MOV.U32 R10, RZ, RZ, c[0x0][0x1a4] ;  /* 0x00006900ff0ac624 */ /* 0x000fe400078e00ff */
[----:B------:R-:W-:Y:S02]  /*2410*/  @!P2 IMAD.MOV.U32 R9, RZ, RZ, c[0x0][0x1a4] ;  /* 0x00006900ff09a624 */ /* 0x000fe400078e00ff */
        /* <DEDUP_REMOVED lines=50> */
[----:B----4-:R-:W3:Y:S01]  /*2740*/  LDSM.16.M88.4 R20, [R193+0x6000] ;  /* 0x00600000c114783b */ /* 0x010ee20000000200 */
[----:B------:R-:W-:Y:S02]  /*2750*/  SEL R7, R7, 0xfffffff0, !P1 ;  /* 0xfffffff007077807 */ /* 0x000fe40004800000 */
[----:B------:R-:W-:Y:S01]  /*2760*/  R2P PR, R0, 0x6 ;  /* 0x0000000600007804 */ /* 0x000fe20000000000 */
[----:B------:R-:W4:Y:S01]  /*2770*/  LDSM.16.M88.4 R76, [R193+0x7000] ;  /* 0x00700000c14c783b */ /* 0x000f220000000200 */
        /* <DEDUP_REMOVED lines=13> */
[----:B------:R-:W1:Y:S01]  /*2850*/  LDSM.16.M88.4 R60, [R191+0x1000] ;  /* 0x00100000bf3c783b */ /* 0x000e620000000200 */
[C---:B------:R-:W-:Y:S02]  /*2860*/  IADD3 R181, R191.reuse, 0x1800, RZ ;  /* 0x00001800bfb57810 */ /* 0x040fe40007ffe0ff */
[----:B------:R-:W-:Y:S01]  /*2870*/  IADD3 R179, R191, 0x2000, RZ ;  /* 0x00002000bfb37810 */ /* 0x000fe20007ffe0ff */
[----:B------:R-:W1:Y:S01]  /*2880*/  LDSM.16.M88.4 R64, [R191+0x800] ;  /* 0x00080000bf40783b */ /* 0x000e620000000200 */
[----:B------:R-:W-:Y:S01]  /*2890*/  IMAD.IADD R187, R193, 0x1, R0 ;  /* 0x00000001c1bb7824 */ /* 0x000fe200078e0200 */
[C---:B------:R-:W-:Y:S01]  /*28a0*/  IADD3 R178, R191.reuse, 0x2800, RZ ;  /* 0x00002800bfb27810 */ /* 0x040fe20007ffe0ff */
[----:B------:R-:W-:Y:S01]  /*28b0*/  IMAD.IADD R180, R0, 0x1, R191 ;  /* 0x0000000100b47824 */ /* 0x000fe200078e02bf */
[----:B------:R-:W-:Y:S01]  /*28c0*/  LDSM.16.M88.4 R40, [R190] ;  /* 0x00000000be28783b */ /* 0x000fe20000000200 */
[----:B------:R-:W-:Y:S01]  /*28d0*/  IMAD.IADD R0, R84, 0x1, -R87 ;  /* 0x0000000154007824 */ /* 0x000fe200078e0a57 */
[----:B------:R-:W-:-:S02]  /*28e0*/  IADD3 R177, R191, 0x3000, RZ ;  /* 0x00003000bfb17810 */ /* 0x000fc40007ffe0ff */
[----:B------:R-:W1:Y:S01]  /*28f0*/  LDSM.16.M88.4 R36, [R187+0x6000] ;  /* 0x00600000bb24783b */ /* 0x000e620000000200 */
[C---:B------:R-:W-:Y:S01]  /*2900*/  IADD3 R176, R191.reuse, 0x3800, RZ ;  /* 0x00003800bfb07810 */ /* 0x040fe20007ffe0ff */
[C---:B---3--:R-:W-:Y:S02]  /*2910*/  HMMA.16816.F32.BF16 R24, R44.reuse, R20, RZ ;  /* 0x000000142c18723c */ /* 0x048fe400000418ff */
[----:B------:R-:W3:Y:S01]  /*2920*/  LDSM.16.M88.4 R52, [R191+0x1800] ;  /* 0x00180000bf34783b */ /* 0x000ee20000000200 */
[C---:B------:R-:W-:Y:S02]  /*2930*/  IADD3 R175, R191.reuse, 0x4000, RZ ;  /* 0x00004000bfaf7810 */ /* 0x040fe40007ffe0ff */
[C---:B------:R-:W-:Y:S01]  /*2940*/  IADD3 R174, R191.reuse, 0x4800, RZ ;  /* 0x00004800bfae7810 */ /* 0x040fe20007ffe0ff */
[----:B------:R-:W3:Y:S01]  /*2950*/  LDSM.16.M88.4 R28, [R187+0x7000] ;  /* 0x00700000bb1c783b */ /* 0x000ee20000000200 */
[C---:B------:R-:W-:Y:S01]  /*2960*/  IADD3 R173, R191.reuse, 0x5000, RZ ;  /* 0x00005000bfad7810 */ /* 0x040fe20007ffe0ff */
[----:B------:R-:W-:Y:S02]  /*2970*/  HMMA.16816.F32.BF16 R20, R44, R22, RZ ;  /* 0x000000162c14723c */ /* 0x000fe400000418ff */
[----:B--2---:R-:W2:Y:S01]  /*2980*/  LDSM.16.M88.4 R32, [R187+0x6800] ;  /* 0x00680000bb20783b */ /* 0x004ea20000000200 */
[----:B------:R-:W-:-:S03]  /*2990*/  IADD3 R172, R191, 0x5800, RZ ;  /* 0x00005800bfac7810 */ /* 0x000fc60007ffe0ff */
[----:B------:R-:W-:Y:S02]  /*29a0*/  LDSM.16.M88.4 R80, [R187+0x7800] ;  /* 0x00780000bb50783b */ /* 0x000fe40000000200 */
[C---:B----4-:R-:W-:Y:S02]  /*29b0*/  HMMA.16816.F32.BF16 R8, R44.reuse, R76, RZ ;  /* 0x0000004c2c08723c */ /* 0x050fe400000418ff */
        /* <DEDUP_REMOVED lines=10> */
[C---:B------:R-:W-:Y:S08]  /*2a60*/  HMMA.16816.F32.BF16 R8, R56.reuse, R60, R8 ;  /* 0x0000003c3808723c */ /* 0x040ff00000041808 */
[C---:B------:R-:W-:Y:S01]  /*2a70*/  HMMA.16816.F32.BF16 R76, R56.reuse, R62, R76 ;  /* 0x0000003e384c723c */ /* 0x040fe2000004184c */
[----:B------:R-:W4:Y:S07]  /*2a80*/  LDSM.16.M88.4 R60, [R180+0x1000] ;  /* 0x00100000b43c783b */ /* 0x000f2e0000000200 */
[C---:B------:R-:W-:Y:S08]  /*2a90*/  HMMA.16816.F32.BF16 R16, R56.reuse, R64, R16 ;  /* 0x000000403810723c */ /* 0x040ff00000041810 */
[----:B------:R-:W-:Y:S01]  /*2aa0*/  HMMA.16816.F32.BF16 R12, R56, R66, R12 ;  /* 0x00000042380c723c */ /* 0x000fe2000004180c */
[----:B------:R-:W1:Y:S07]  /*2ab0*/  LDSM.16.M88.4 R64, [R180+0x800] ;  /* 0x00080000b440783b */ /* 0x000e6e0000000200 */
[----:B------:R-:W-:Y:S08]  /*2ac0*/  HMMA.16816.F32.BF16 R24, R40, R36, R24 ;  /* 0x000000242818723c */ /* 0x000ff00000041818 */
[C---:B---3--:R-:W-:Y:S08]  /*2ad0*/  HMMA.16816.F32.BF16 R48, R56.reuse, R52, R48 ;  /* 0x000000343830723c */ /* 0x048ff00000041830 */
[----:B------:R-:W-:Y:S01]  /*2ae0*/  HMMA.16816.F32.BF16 R44, R56, R54, R44 ;  /* 0x00000036382c723c */ /* 0x000fe2000004182c */
[----:B------:R-:W-:Y:S07]  /*2af0*/  LDSM.16.M88.4 R56, [R180+0x1800] ;  /* 0x00180000b438783b */ /* 0x000fee0000000200 */
[C---:B------:R-:W-:Y:S01]  /*2b00*/  HMMA.16816.F32.BF16 R20, R40.reuse, R38, R20 ;  /* 0x000000262814723c */ /* 0x040fe20000041814 */
[----:B------:R-:W-:Y:S07]  /*2b10*/  LDSM.16.M88.4 R36, [R194+0x2000] ;  /* 0x00200000c224783b */ /* 0x000fee0000000200 */
[C---:B------:R-:W-:Y:S01]  /*2b20*/  HMMA.16816.F32.BF16 R52, R40.reuse, R28, R8 ;  /* 0x0000001c2834723c */ /* 0x040fe20000041808 */
[----:B------:R-:W-:Y:S07]  /*2b30*/  LDSM.16.M88.4 R8, [R193+0x8800] ;  /* 0x00880000c108783b */ /* 0x000fee0000000200 */
[C---:B------:R-:W-:Y:S01]  /*2b40*/  HMMA.16816.F32.BF16 R76, R40.reuse, R30, R76 ;  /* 0x0000001e284c723c */ /* 0x040fe2000004184c */
[----:B------:R-:W-:Y:S07]  /*2b50*/  LDSM.16.M88.4 R28, [R193+0x9000] ;  /* 0x00900000c11c783b */ /* 0x000fee0000000200 */
[C---:B--2---:R-:W-:Y:S08]  /*2b60*/  HMMA.16816.F32.BF16 R16, R40.reuse, R32, R16 ;  /* 0x000000202810723c */ /* 0x044ff00000041810 */
[----:B------:R-:W-:Y:S01]  /*2b70*/  HMMA.16816.F32.BF16 R12, R40, R34, R12 ;  /* 0x00000022280c723c */ /* 0x000fe2000004180c */
[----:B------:R-:W2:Y:S07]  /*2b80*/  LDSM.16.M88.4 R32, [R193+0x8000] ;  /* 0x00800000c120783b */ /* 0x000eae0000000200 */
[C---:B-1----:R-:W-:Y:S08]  /*2b90*/  HMMA.16816.F32.BF16 R24, R72.reuse, R68, R24 ;  /* 0x000000444818723c */ /* 0x042ff00000041818 */
[----:B------:R-:W-:Y:S08]  /*2ba0*/  HMMA.16816.F32.BF16 R20, R72, R70, R20 ;  /* 0x000000464814723c */ /* 0x000ff00000041814 */
[----:B------:R-:W-:Y:S08]  /*2bb0*/  HMMA.16816.F32.BF16 R48, R40, R80, R48 ;  /* 0x000000502830723c */ /* 0x000ff00000041830 */
[C---:B----4-:R-:W-:Y:S01]  /*2bc0*/  HMMA.16816.F32.BF16 R68, R72.reuse, R60, R52 ;  /* 0x0000003c4844723c */ /* 0x050fe20000041834 */
        /* <DEDUP_REMOVED lines=95> */
[C---:B------:R-:W-:Y:S01]  /*31c0*/  IADD3 R206, R0.reuse, 0x8, RZ ;  /* 0x0000000800ce7810 */ /* 0x040fe20007ffe0ff */
[----:B------:R-:W-:-:S04]  /*31d0*/  IMAD.IADD R207, R0, 0x1, R33 ;  /* 0x0000000100cf7824 */ /* 0x000fc800078e0221 */
[----:B------:R-:W-:Y:S01]  /*31e0*/  IMAD.IADD R33, R33, 0x1, R206 ;  /* 0x0000000121217824 */ /* 0x000fe200078e02ce */
[----:B------:R-:W-:Y:S01]  /*31f0*/  HMMA.16816.F32.BF16 R20, R8, R34, R20 ;  /* 0x000000220814723c */ /* 0x000fe20000041814 */
[----:B------:R-:W-:-:S03]  /*3200*/  IMNMX R207, R207, R6, PT ;  /* 0x00000006cfcf7217 */ /* 0x000fc60003800200 */
[----:B------:R-:W-:-:S03]  /*3210*/  IMNMX R202, R33, R6, PT ;  /* 0x0000000621ca7217 */ /* 0x000fc60003800200 */
[----:B------:R-:W-:Y:S01]  /*3220*/  IADD3 R35, R6, -c[0x0][0x2e4], -R88 ;  /* 0x8000b90006237a10 */ /* 0x000fe20007ffe858 */
[C---:B------:R-:W-:Y:S04]  /*3230*/  HMMA.16816.F32.BF16 R16, R8.reuse, R72, R16 ;  /* 0x000000480810723c */ /* 0x040fe80000041810 */
[----:B------:R-:W-:Y:S01]  /*3240*/  IMAD.IADD R208, R0, 0x1, R35 ;  /* 0x0000000100d07824 */ /* 0x000fe200078e0223 */
[----:B------:R-:W-:Y:S01]  /*3250*/  LOP3.LUT R0, R4, R85, RZ, 0xfc, !PT ;  /* 0x0000005504007212 */ /* 0x000fe200078efcff */
[----:B------:R-:W-:Y:S02]  /*3260*/  IMAD.IADD R206, R35, 0x1, R206 ;  /* 0x0000000123ce7824 */ /* 0x000fe400078e02ce */
[----:B------:R-:W-:Y:S01]  /*3270*/  HMMA.16816.F32.BF16 R12, R8, R74, R12 ;  /* 0x0000004a080c723c */ /* 0x000fe2000004180c */
[----:B------:R-:W3:Y:S01]  /*3280*/  LDSM.16.M88.4 R32, [R180+0x5000] ;  /* 0x00500000b420783b */ /* 0x000ee20000000200 */
[----:B------:R-:W-:-:S02]  /*3290*/  IMNMX R208, RZ, R208, !PT ;  /* 0x000000d0ffd07217 */ /* 0x000fc40007800200 */
        /* <DEDUP_REMOVED lines=133> */
[----:B------:R-:W1:Y:S01]  /*3af0*/  I2F.RP R9, UR6 ;  /* 0x0000000600097d06 */ /* 0x000e620008209400 */
        /* <DEDUP_REMOVED lines=12> */
[----:B------:R-:W-:-:S04]  /*3bc0*/  IMAD R15, R15, UR6, RZ ;  /* 0x000000060f0f7c24 */ /* 0x000fc8000f8e02ff */
[----:B------:R-:W-:-:S06]  /*3bd0*/  IMAD.HI.U32 R15, R25, R15, R24 ;  /* 0x0000000f190f7227 */ /* 0x000fcc00078e0018 */
[----:B------:R-:W-:-:S04]  /*3be0*/  IMAD.HI.U32 R20, R15, R12, RZ ;  /* 0x0000000c0f147227 */ /* 0x000fc800078e00ff */
[----:B------:R-:W-:-:S04]  /*3bf0*/  IMAD.HI.U32 R15, R15, R10, RZ ;  /* 0x0000000a0f0f7227 */ /* 0x000fc800078e00ff */
[----:B------:R-:W-:Y:S02]  /*3c00*/  IMAD.MOV R9, RZ, RZ, -R15 ;  /* 0x000000ffff097224 */ /* 0x000fe400078e0a0f */
[----:B------:R-:W-:Y:S02]  /*3c10*/  IMAD.MOV R11, RZ, RZ, -R20 ;  /* 0x000000ffff0b7224 */ /* 0x000fe400078e0a14 */
[----:B------:R-:W-:Y:S02]  /*3c20*/  IMAD R9, R9, UR6, R10 ;  /* 0x0000000609097c24 */ /* 0x000fe4000f8e020a */
[----:B------:R-:W-:-:S03]  /*3c30*/  IMAD R11, R11, UR6, R12 ;  /* 0x000000060b0b7c24 */ /* 0x000fc6000f8e020c */
[----:B------:R-:W-:Y:S02]  /*3c40*/  ISETP.LT.U32.AND P1, PT, R9, UR6, PT ;  /* 0x0000000609007c0c */ /* 0x000fe4000bf21070 */
[----:B------:R-:W-:-:S11]  /*3c50*/  ISETP.LT.U32.AND P4, PT, R11, UR6, PT ;  /* 0x000000060b007c0c */ /* 0x000fd6000bf81070 */
[----:B------:R-:W-:Y:S02]  /*3c60*/  @!P1 IADD3 R9, R9, -UR6, RZ ;  /* 0x8000000609099c10 */ /* 0x000fe4000fffe0ff */
[----:B------:R-:W-:Y:S02]  /*3c70*/  @!P4 IADD3 R11, R11, -UR6, RZ ;  /* 0x800000060b0bcc10 */ /* 0x000fe4000fffe0ff */
[----:B------:R-:W-:Y:S02]  /*3c80*/  ISETP.GE.U32.AND P5, PT, R9, UR6, PT ;  /* 0x0000000609007c0c */ /* 0x000fe4000bfa6070 */
[----:B------:R-:W-:Y:S02]  /*3c90*/  ISETP.GE.U32.AND P6, PT, R11, UR6, PT ;  /* 0x000000060b007c0c */ /* 0x000fe4000bfc6070 */
[----:B------:R-:W-:Y:S02]  /*3ca0*/  @!P1 IADD3 R15, R15, 0x1, RZ ;  /* 0x000000010f0f9810 */ /* 0x000fe40007ffe0ff */
        /* <DEDUP_REMOVED lines=13> */
[----:B------:R-:W-:Y:S01]  /*3d80*/  MOV R10, 0x40 ;  /* 0x00000040000a7802 */ /* 0x000fe20000000f00 */
[----:B------:R-:W-:-:S04]  /*3d90*/  IMAD.IADD R3, R3, 0x1, -R9 ;  /* 0x0000000103037824 */ /* 0x000fc800078e0a09 */
        /* <DEDUP_REMOVED lines=8> */
[----:B------:R-:W-:-:S03]  /*3e20*/  SHF.R.S32.HI R9, RZ, 0x1f, R11 ;  /* 0x0000001fff097819 */ /* 0x000fc6000001140b */
[----:B------:R-:W-:Y:S02]  /*3e30*/  IMAD.MOV.U32 R3, RZ, RZ, R24 ;  /* 0x000000ffff037224 */ /* 0x000fe400078e0018 */
[----:B------:R-:W-:-:S04]  /*3e40*/  IMAD R10, R9, c[0x0][0x180], RZ ;  /* 0x00006000090a7a24 */ /* 0x000fc800078e02ff */
[----:B------:R-:W-:-:S05]  /*3e50*/  IMAD R10, R11, c[0x0][0x184], R10 ;  /* 0x000061000b0a7a24 */ /* 0x000fca00078e020a */
[----:B------:R-:W-:Y:S01]  /*3e60*/  IADD3 R10, R25, R10, RZ ;  /* 0x0000000a190a7210 */ /* 0x000fe20007ffe0ff */
[----:B------:R-:W-:Y:S05]  /*3e70*/  BRA `(.L_x_6658) ;  /* 0x0000004000007947 */ /* 0x000fea0003800000 */
.L_x_6657:
[----:B------:R-:W-:-:S04]  /*3e80*/  ULEA UR4, -UR8, URZ, 0x6 ;  /* 0x0000003f08047291 */ /* 0x000fc8000f8e313f */
[----:B------:R-:W-:Y:S02]  /*3e90*/  USHF.R.S32.HI UR5, URZ, 0x1f, UR4 ;  /* 0x0000001f3f057899 */ /* 0x000fe40008011404 */
[----:B------:R-:W-:-:S04]  /*3ea0*/  MOV R3, UR4 ;  /* 0x0000000400037c02 */ /* 0x000fc80008000f00 */
[----:B------:R-:W-:Y:S02]  /*3eb0*/  MOV R10, UR5 ;  /* 0x00000005000a7c02 */ /* 0x000fe40008000f00 */
.L_x_6658:
        /* <DEDUP_REMOVED lines=30> */
.L_x_6656:
        /* <DEDUP_REMOVED lines=309> */
[----:B------:R-:W1:Y:S01]  /*53f0*/  I2F.RP R8, UR6 ;  /* 0x0000000600087d06 */ /* 0x000e620008209400 */
[----:B------:R-:W-:-:S05]  /*5400*/  IMAD.SHL.U32 R5, R201, 0x40, RZ ;  /* 0x00000040c9057824 */ /* 0x000fca00078e00ff */
[----:B------:R-:W-:Y:S02]  /*5410*/  IADD3 R6, R5, 0x40, RZ ;  /* 0x0000004005067810 */ /* 0x000fe40007ffe0ff */
[----:B------:R-:W-:Y:S02]  /*5420*/  IABS R0, R5 ;  /* 0x0000000500007213 */ /* 0x000fe40000000000 */
[----:B------:R-:W-:Y:S02]  /*5430*/  IABS R4, R6 ;  /* 0x0000000600047213 */ /* 0x000fe40000000000 */
[----:B------:R-:W2:Y:S01]  /*5440*/  R2UR UR7, R0 ;  /* 0x00000000000773c2 */ /* 0x000ea200000e0000 */
[----:B-1----:R-:W1:Y:S07]  /*5450*/  MUFU.RCP R7, R8 ;  /* 0x0000000800077308 */ /* 0x002e6e0000001000 */
[----:B------:R-:W3:Y:S01]  /*5460*/  R2UR UR12, R4 ;  /* 0x00000000040c73c2 */ /* 0x000ee200000e0000 */
[----:B-1----:R-:W-:-:S06]  /*5470*/  IADD3 R7, R7, 0xffffffe, RZ ;  /* 0x0ffffffe07077810 */ /* 0x002fcc0007ffe0ff */
[----:B------:R-:W1:Y:S02]  /*5480*/  F2I.FTZ.U32.TRUNC.NTZ R7, R7 ;  /* 0x0000000700077305 */ /* 0x000e64000021f000 */
[----:B-1----:R-:W1:Y:S02]  /*5490*/  R2UR UR5, R7 ;  /* 0x00000000070573c2 */ /* 0x002e6400000e0000 */
[----:B-1----:R-:W-:-:S04]  /*54a0*/  UIADD3 UR4, URZ, -UR5, URZ ;  /* 0x800000053f047290 */ /* 0x002fc8000fffe03f */
[----:B------:R-:W-:-:S03]  /*54b0*/  UIMAD UR9, UR4, UR6, URZ ;  /* 0x00000006040972a4 */ /* 0x000fc6000f8e023f */
[----:B------:R-:W-:Y:S02]  /*54c0*/  UMOV UR4, URZ ;  /* 0x0000003f00047c82 */ /* 0x000fe40008000000 */
[----:B------:R-:W-:Y:S02]  /*54d0*/  UIMAD.WIDE.U32 UR16, UR5, UR9, UR4 ;  /* 0x00000009051072a5 */ /* 0x000fe4000f8e0004 */
[----:B------:R-:W1:Y:S02]  /*54e0*/  R2UR UR4, R5 ;  /* 0x00000000050473c2 */ /* 0x000e6400000e0000 */
[----:B---3--:R-:W-:Y:S02]  /*54f0*/  UIMAD.WIDE.U32 UR14, UR17, UR12, URZ ;  /* 0x0000000c110e72a5 */ /* 0x008fe4000f8e003f */
[----:B--2---:R-:W-:Y:S02]  /*5500*/  UIMAD.WIDE.U32 UR16, UR17, UR7, URZ ;  /* 0x00000007111072a5 */ /* 0x004fe4000f8e003f */
[----:B------:R-:W-:-:S04]  /*5510*/  UIADD3 UR9, -UR15, URZ, URZ ;  /* 0x0000003f0f097290 */ /* 0x000fc8000fffe13f */
[----:B------:R-:W-:Y:S02]  /*5520*/  UIMAD UR12, UR6, UR9, UR12 ;  /* 0x00000009060c72a4 */ /* 0x000fe4000f8e020c */
[----:B------:R-:W-:Y:S02]  /*5530*/  UMOV UR13, UR17 ;  /* 0x00000011000d7c82 */ /* 0x000fe40008000000 */
[----:B------:R-:W-:Y:S02]  /*5540*/  UIADD3 UR5, -UR13, URZ, URZ ;  /* 0x0000003f0d057290 */ /* 0x000fe4000fffe13f */
[----:B------:R-:W-:Y:S01]  /*5550*/  UISETP.GT.U32.AND UP2, UPT, UR6, UR12, UPT ;  /* 0x0000000c0600728c */ /* 0x000fe2000bf44070 */
[----:B------:R-:W2:Y:S01]  /*5560*/  R2UR UR9, R6 ;  /* 0x00000000060973c2 */ /* 0x000ea200000e0000 */
[----:B------:R-:W-:-:S03]  /*5570*/  UIMAD UR7, UR6, UR5, UR7 ;  /* 0x00000005060772a4 */ /* 0x000fc6000f8e0207 */
[----:B------:R-:W-:Y:S02]  /*5580*/  ULDC UR5, c[0x0][0x2d0] ;  /* 0x0000b40000057ab9 */ /* 0x000fe40000000800 */
[----:B------:R-:W-:Y:S02]  /*5590*/  UISETP.GT.U32.AND UP1, UPT, UR6, UR7, UPT ;  /* 0x000000070600728c */ /* 0x000fe4000bf24070 */
[----:B-1----:R-:W-:Y:S02]  /*55a0*/  ULOP3.LUT UR4, UR4, UR5, URZ, 0x3c, !UPT ;  /* 0x0000000504047292 */ /* 0x002fe4000f8e3c3f */
[----:B------:R-:W-:Y:S02]  /*55b0*/  @!UP2 UIADD3 UR12, UR12, -UR6, URZ ;  /* 0x800000060c0ca290 */ /* 0x000fe4000fffe03f */
[----:B------:R-:W-:Y:S02]  /*55c0*/  UISETP.GE.AND UP0, UPT, UR4, URZ, UPT ;  /* 0x0000003f0400728c */ /* 0x000fe4000bf06270 */
[----:B------:R-:W-:-:S02]  /*55d0*/  UISETP.GE.U32.AND UP4, UPT, UR12, UR6, UPT ;  /* 0x000000060c00728c */ /* 0x000fc4000bf86070 */
[----:B------:R-:W-:Y:S02]  /*55e0*/  @!UP2 UIADD3 UR15, UR15, 0x1, URZ ;  /* 0x000000010f0fa890 */ /* 0x000fe4000fffe03f */
[----:B------:R-:W-:Y:S02]  /*55f0*/  @!UP1 UIADD3 UR7, UR7, -UR6, URZ ;  /* 0x8000000607079290 */ /* 0x000fe4000fffe03f */
[----:B------:R-:W-:Y:S02]  /*5600*/  @!UP1 UIADD3 UR13, UR13, 0x1, URZ ;  /* 0x000000010d0d9890 */ /* 0x000fe4000fffe03f */
[----:B------:R-:W-:Y:S02]  /*5610*/  UISETP.GE.U32.AND UP3, UPT, UR7, UR6, UPT ;  /* 0x000000060700728c */ /* 0x000fe4000bf66070 */
[----:B--2---:R-:W-:Y:S02]  /*5620*/  ULOP3.LUT UR9, UR9, UR5, URZ, 0x3c, !UPT ;  /* 0x0000000509097292 */ /* 0x004fe4000f8e3c3f */
[----:B------:R-:W-:-:S02]  /*5630*/  @UP4 UIADD3 UR15, UR15, 0x1, URZ ;  /* 0x000000010f0f4890 */ /* 0x000fc4000fffe03f */
[----:B------:R-:W-:-:S03]  /*5640*/  UISETP.GE.AND UP1, UPT, UR9, URZ, UPT ;  /* 0x0000003f0900728c */ /* 0x000fc6000bf26270 */
[----:B------:R-:W-:Y:S02]  /*5650*/  ULDC UR9, c[0x0][0x2d0] ;  /* 0x0000b40000097ab9 */ /* 0x000fe40000000800 */
[----:B------:R-:W-:Y:S02]  /*5660*/  @UP3 UIADD3 UR13, UR13, 0x1, URZ ;  /* 0x000000010d0d3890 */ /* 0x000fe4000fffe03f */
[----:B------:R-:W-:Y:S02]  /*5670*/  UISETP.NE.AND UP2, UPT, URZ, UR9, UPT ;  /* 0x000000093f00728c */ /* 0x000fe4000bf45270 */
[----:B------:R-:W-:Y:S02]  /*5680*/  ULOP3.LUT UR4, URZ, UR9, URZ, 0x33, !UPT ;  /* 0x000000093f047292 */ /* 0x000fe4000f8e333f */
[----:B------:R-:W-:Y:S02]  /*5690*/  @!UP1 UIADD3 UR15, -UR15, URZ, URZ ;  /* 0x0000003f0f0f9290 */ /* 0x000fe4000fffe13f */
[----:B------:R-:W-:-:S02]  /*56a0*/  @!UP0 UIADD3 UR13, -UR13, URZ, URZ ;  /* 0x0000003f0d0d8290 */ /* 0x000fc4000fffe13f */
[----:B------:R-:W-:Y:S02]  /*56b0*/  USEL UR5, UR4, UR15, !UP2 ;  /* 0x0000000f04057287 */ /* 0x000fe4000d000000 */
        /* <DEDUP_REMOVED lines=26> */
.L_x_6660:
[----:B------:R-:W-:Y:S02]  /*5860*/  ULDC UR14, c[0x0][0x1a0] ;  /* 0x00006800000e7ab9 */ /* 0x000fe40000000800 */
[----:B------:R-:W-:-:S04]  /*5870*/  ULEA UR14, -UR14, URZ, 0x6 ;  /* 0x0000003f0e0e7291 */ /* 0x000fc8000f8e313f */
[----:B------:R-:W-:-:S04]  /*5880*/  USHF.R.S32.HI UR12, URZ, 0x1f, UR14 ;  /* 0x0000001f3f0c7899 */ /* 0x000fc8000801140e */
.L_x_6661:
[----:B------:R-:W-:Y:S01]  /*5890*/  IMAD.U32 R5, RZ, RZ, UR14 ;  /* 0x0000000eff057e24 */ /* 0x000fe2000f8e00ff */
[----:B------:R-:W-:Y:S01]  /*58a0*/  ULDC.64 UR4, c[0x0][0x1a0] ;  /* 0x0000680000047ab9 */ /* 0x000fe20000000a00 */
[----:B------:R-:W-:Y:S01]  /*58b0*/  IMAD.U32 R0, RZ, RZ, UR12 ;  /* 0x0000000cff007e24 */ /* 0x000fe2000f8e00ff */
[----:B------:R-:W-:Y:S01]  /*58c0*/  IADD3 R7, P0, R144, UR14, RZ ;  /* 0x0000000e90077c10 */ /* 0x000fe2000ff1e0ff */
[----:B------:R-:W-:Y:S01]  /*58d0*/  ULEA UR7, UP0, UR4, UR14, 0x4 ;  /* 0x0000000e04077291 */ /* 0x000fe2000f80203f */
[C---:B------:R-:W-:Y:S01]  /*58e0*/  LEA R198, P1, R5.reuse, R198, 0x1 ;  /* 0x000000c605c67211 */ /* 0x040fe200078208ff */
        /* <DEDUP_REMOVED lines=312> */
[----:B------:R-:W1:Y:S01]  /*6c70*/  I2F.RP R7, UR6 ;  /* 0x0000000600077d06 */ /* 0x000e620008209400 */
        /* <DEDUP_REMOVED lines=8> */
[----:B------:R-:W-:Y:S02]  /*6d00*/  LOP3.LUT R6, RZ, c[0x0][0x2d0], RZ, 0x33, !PT ;  /* 0x0000b400ff067a12 */ /* 0x000fe400078e33ff */
[----:B-1----:R-:W-:-:S04]  /*6d10*/  IADD3 R14, R14, 0xffffffe, RZ ;  /* 0x0ffffffe0e0e7810 */ /* 0x002fc80007ffe0ff */
[----:B------:R-:W1:Y:S02]  /*6d20*/  F2I.FTZ.U32.TRUNC.NTZ R15, R14 ;  /* 0x0000000e000f7305 */ /* 0x000e64000021f000 */
[----:B-1----:R-:W-:Y:S02]  /*6d30*/  IMAD.MOV R11, RZ, RZ, -R15 ;  /* 0x000000ffff0b7224 */ /* 0x002fe400078e0a0f */
[----:B------:R-:W-:Y:S02]  /*6d40*/  IMAD.MOV.U32 R14, RZ, RZ, RZ ;  /* 0x000000ffff0e7224 */ /* 0x000fe400078e00ff */
[----:B------:R-:W-:-:S04]  /*6d50*/  IMAD R11, R11, UR6, RZ ;  /* 0x000000060b0b7c24 */ /* 0x000fc8000f8e02ff */
[----:B------:R-:W-:-:S06]  /*6d60*/  IMAD.HI.U32 R11, R15, R11, R14 ;  /* 0x0000000b0f0b7227 */ /* 0x000fcc00078e000e */
[----:B------:R-:W-:-:S04]  /*6d70*/  IMAD.HI.U32 R13, R11, R10, RZ ;  /* 0x0000000a0b0d7227 */ /* 0x000fc800078e00ff */
[----:B------:R-:W-:-:S04]  /*6d80*/  IMAD.HI.U32 R11, R11, R8, RZ ;  /* 0x000000080b0b7227 */ /* 0x000fc800078e00ff */
[----:B------:R-:W-:Y:S01]  /*6d90*/  IMAD.MOV R9, RZ, RZ, -R13 ;  /* 0x000000ffff097224 */ /* 0x000fe200078e0a0d */
[----:B------:R-:W-:-:S03]  /*6da0*/  IADD3 R7, -R11, RZ, RZ ;  /* 0x000000ff0b077210 */ /* 0x000fc60007ffe1ff */
        /* <DEDUP_REMOVED lines=9> */
[----:B------:R-:W-:-:S02]  /*6e40*/  ISETP.GE.AND P0, PT, R12, RZ, PT ;  /* 0x000000ff0c00720c */ /* 0x000fc40003f06270 */
[----:B------:R-:W-:Y:S02]  /*6e50*/  @!P1 IADD3 R11, R11, 0x1, RZ ;  /* 0x000000010b0b9810 */ /* 0x000fe40007ffe0ff */
[----:B------:R-:W-:-:S03]  /*6e60*/  ISETP.NE.AND P1, PT, RZ, c[0x0][0x2d0], PT ;  /* 0x0000b400ff007a0c */ /* 0x000fc60003f25270 */
        /* <DEDUP_REMOVED lines=24> */
[----:B------:R-:W-:Y:S05]  /*6ff0*/  BRA `(.L_x_6664) ;  /* 0x0000004000007947 */ /* 0x000fea0003800000 */
.L_x_6663:
[----:B------:R-:W-:-:S04]  /*7000*/  ULEA UR5, -UR8, URZ, 0x6 ;  /* 0x0000003f08057291 */ /* 0x000fc8000f8e313f */
[----:B------:R-:W-:Y:S02]  /*7010*/  USHF.R.S32.HI UR4, URZ, 0x1f, UR5 ;  /* 0x0000001f3f047899 */ /* 0x000fe40008011405 */
[----:B------:R-:W-:-:S04]  /*7020*/  MOV R8, UR5 ;  /* 0x0000000500087c02 */ /* 0x000fc80008000f00 */
[----:B------:R-:W-:Y:S02]  /*7030*/  MOV R6, UR4 ;  /* 0x0000000400067c02 */ /* 0x000fe40008000f00 */
.L_x_6664:
        /* <DEDUP_REMOVED lines=29> */
.L_x_6662:
        /* <DEDUP_REMOVED lines=409> */
.L_x_6659:
        /* <DEDUP_REMOVED lines=16> */
.L_x_6669:
        /* <DEDUP_REMOVED lines=65> */
.L_x_6666:
        /* <DEDUP_REMOVED lines=248> */
.L_x_6668:
        /* <DEDUP_REMOVED lines=24> */
.L_x_6667:
        /* <DEDUP_REMOVED lines=522> */
.L_x_6665:
[----:B------:R-:W1:Y:S01]  /*c250*/  SHFL.BFLY PT, R0, R215, 0x2, 0x1f ;  /* 0x0c401f00d7007f89 */ /* 0x000e6200000e0000 */
[----:B------:R-:W-:Y:S01]  /*c260*/  MOV R7, 0x3f800000 ;  /* 0x3f80000000077802 */ /* 0x000fe20000000f00 */
[----:B------:R-:W-:Y:S01]  /*c270*/  BSSY B0, `(.L_x_6670) ;  /* 0x0000112000007945 */ /* 0x000fe20003800000 */
[----:B------:R-:W-:Y:S01]  /*c280*/  MOV R6, 0x3f800000 ;  /* 0x3f80000000067802 */ /* 0x000fe20000000f00 */
[----:B------:R-:W2:Y:S04]  /*c290*/  SHFL.BFLY PT, R2, R217, 0x2, 0x1f ;  /* 0x0c401f00d9027f89 */ /* 0x000ea800000e0000 */
        /* <DEDUP_REMOVED lines=17> */
[----:B------:R-:W-:Y:S02]  /*c3b0*/  LOP3.LUT R17, R8, 0x1ffffffc, RZ, 0xc0, !PT ;  /* 0x1ffffffc08117812 */ /* 0x000fe400078ec0ff */
[----:B------:R-:W-:Y:S02]  /*c3c0*/  IADD3 R5, R10, -R5, RZ ;  /* 0x800000050a057210 */ /* 0x000fe40007ffe0ff */
[----:B------:R-:W1:Y:S01]  /*c3d0*/  S2R R10, SR_TID.X ;  /* 0x00000000000a7919 */ /* 0x000e620000002100 */
[----:B------:R-:W-:Y:S01]  /*c3e0*/  IADD3 R14, -R17, R0, RZ ;  /* 0x00000000110e7210 */ /* 0x000fe20007ffe1ff */
[----:B------:R-:W2:Y:S01]  /*c3f0*/  @P3 MUFU.RCP R6, R2 ;  /* 0x0000000200063308 */ /* 0x000ea20000001000 */
[----:B------:R-:W-:-:S02]  /*c400*/  LOP3.LUT R16, R5, 0x1, RZ, 0xc0, !PT ;  /* 0x0000000105107812 */ /* 0x000fc400078ec0ff */
[----:B------:R-:W-:Y:S02]  /*c410*/  SHF.L.U32 R19, R5, 0x6, RZ ;  /* 0x0000000605137819 */ /* 0x000fe400000006ff */
[----:B------:R-:W-:Y:S02]  /*c420*/  ISETP.NE.U32.AND P0, PT, R16, 0x1, PT ;  /* 0x000000011000780c */ /* 0x000fe40003f05070 */
[----:B------:R-:W-:Y:S01]  /*c430*/  LOP3.LUT R19, R19, 0x1c0, RZ, 0xc0, !PT ;  /* 0x000001c013137812 */ /* 0x000fe200078ec0ff */
[----:B------:R-:W3:Y:S01]  /*c440*/  @P4 MUFU.RCP R7, R4 ;  /* 0x0000000400074308 */ /* 0x000ee20000001000 */
[----:B------:R-:W-:Y:S02]  /*c450*/  R2P PR, R5, 0x6 ;  /* 0x0000000605007804 */ /* 0x000fe40000000000 */
[----:B------:R-:W-:Y:S01]  /*c460*/  LEA.HI R19, R19, R19, RZ, 0x1d ;  /* 0x0000001313137211 */ /* 0x000fe200078fe8ff */
[----:B--2---:R-:W-:-:S04]  /*c470*/  FMUL.FTZ R131, R6, R131 ;  /* 0x0000008306837220 */ /* 0x004fc80000410000 */
[----:B------:R-:W2:Y:S01]  /*c480*/  @P4 MUFU.LG2 R4, R4 ;  /* 0x0000000400044308 */ /* 0x000ea20000000c00 */
[C---:B------:R-:W-:Y:S02]  /*c490*/  FMUL.FTZ R130, R6.reuse, R130 ;  /* 0x0000008206827220 */ /* 0x040fe40000410000 */
[C---:B------:R-:W-:Y:S01]  /*c4a0*/  FMUL.FTZ R127, R6.reuse, R127 ;  /* 0x0000007f067f7220 */ /* 0x040fe20000410000 */
[----:B-1----:R-:W-:Y:S01]  /*c4b0*/  SHF.R.S32.HI R11, RZ, 0x1f, R10 ;  /* 0x0000001fff0b7819 */ /* 0x002fe2000001140a */
[----:B------:R-:W-:Y:S02]  /*c4c0*/  FMUL.FTZ R126, R6, R126 ;  /* 0x0000007e067e7220 */ /* 0x000fe40000410000 */
[----:B---3--:R-:W-:Y:S01]  /*c4d0*/  FMUL.FTZ R128, R7, R128 ;  /* 0x0000008007807220 */ /* 0x008fe20000410000 */
[-C--:B------:R-:W-:Y:S01]  /*c4e0*/  LEA.HI R13, R11, R10.reuse, RZ, 0x4 ;  /* 0x0000000a0b0d7211 */ /* 0x080fe200078f20ff */
[----:B------:R-:W-:Y:S01]  /*c4f0*/  FMUL.FTZ R129, R7, R129 ;  /* 0x0000008107817220 */ /* 0x000fe20000410000 */
[----:B------:R-:W-:Y:S01]  /*c500*/  LEA.HI R11, R11, R10, RZ, 0x5 ;  /* 0x0000000a0b0b7211 */ /* 0x000fe200078f28ff */
[----:B------:R-:W-:Y:S01]  /*c510*/  FMUL.FTZ R124, R7, R124 ;  /* 0x0000007c077c7220 */ /* 0x000fe20000410000 */
[----:B------:R-:W-:Y:S01]  /*c520*/  LOP3.LUT R15, R13, 0xfffffff0, RZ, 0xc0, !PT ;  /* 0xfffffff00d0f7812 */ /* 0x000fe200078ec0ff */
[C---:B------:R-:W-:Y:S01]  /*c530*/  FMUL.FTZ R125, R7.reuse, R125 ;  /* 0x0000007d077d7220 */ /* 0x040fe20000410000 */
[----:B------:R-:W-:Y:S01]  /*c540*/  SHF.R.S32.HI R12, RZ, 0x4, R13 ;  /* 0x00000004ff0c7819 */ /* 0x000fe2000001140d */
[----:B------:R-:W-:Y:S01]  /*c550*/  FMUL.FTZ R120, R7, R120 ;  /* 0x0000007807787220 */ /* 0x000fe20000410000 */
[----:B------:R-:W-:Y:S01]  /*c560*/  IADD3 R8, -R15, R10, RZ ;  /* 0x0000000a0f087210 */ /* 0x000fe20007ffe1ff */
[----:B------:R-:W-:Y:S01]  /*c570*/  FMUL.FTZ R121, R7, R121 ;  /* 0x0000007907797220 */ /* 0x000fe20000410000 */
[----:B------:R-:W-:Y:S01]  /*c580*/  SHF.L.U32 R15, R12, 0x6, RZ ;  /* 0x000000060c0f7819 */ /* 0x000fe200000006ff */
[----:B------:R-:W-:Y:S01]  /*c590*/  FMUL.FTZ R123, R6, R123 ;  /* 0x0000007b067b7220 */ /* 0x000fe20000410000 */
[----:B------:R-:W-:Y:S01]  /*c5a0*/  LEA.HI R17, R8, R8, RZ, 0x1 ;  /* 0x0000000808117211 */ /* 0x000fe200078f08ff */
[C---:B------:R-:W-:Y:S01]  /*c5b0*/  FMUL.FTZ R122, R6.reuse, R122 ;  /* 0x0000007a067a7220 */ /* 0x040fe20000410000 */
[----:B------:R-:W-:Y:S01]  /*c5c0*/  LOP3.LUT R15, R15, 0x1c0, RZ, 0xc0, !PT ;  /* 0x000001c00f0f7812 */ /* 0x000fe200078ec0ff */
[----:B------:R-:W-:Y:S01]  /*c5d0*/  FMUL.FTZ R116, R7, R116 ;  /* 0x0000007407747220 */ /* 0x000fe20000410000 */
[----:B------:R-:W-:Y:S01]  /*c5e0*/  SHF.L.U32 R16, R17, 0x2, RZ ;  /* 0x0000000211107819 */ /* 0x000fe200000006ff */
[----:B------:R-:W-:Y:S01]  /*c5f0*/  FMUL.FTZ R117, R7, R117 ;  /* 0x0000007507757220 */ /* 0x000fe20000410000 */
[----:B------:R-:W-:Y:S01]  /*c600*/  SHF.R.S32.HI R13, RZ, 0x5, R9 ;  /* 0x00000005ff0d7819 */ /* 0x000fe20000011409 */
[C---:B------:R-:W-:Y:S01]  /*c610*/  FMUL.FTZ R119, R6.reuse, R119 ;  /* 0x0000007706777220 */ /* 0x040fe20000410000 */
[----:B------:R-:W-:Y:S01]  /*c620*/  LOP3.LUT R16, R15, 0x38, R16, 0xf8, !PT ;  /* 0x000000380f107812 */ /* 0x000fe200078ef810 */
[C---:B------:R-:W-:Y:S01]  /*c630*/  FMUL.FTZ R118, R6.reuse, R118 ;  /* 0x0000007606767220 */ /* 0x040fe20000410000 */
[----:B------:R-:W-:Y:S01]  /*c640*/  LEA R14, R13, R14, 0x9 ;  /* 0x0000000e0d0e7211 */ /* 0x000fe200078e48ff */
[C---:B------:R-:W-:Y:S01]  /*c650*/  FMUL.FTZ R112, R7.reuse, R112 ;  /* 0x0000007007707220 */ /* 0x040fe20000410000 */
[----:B------:R-:W-:Y:S01]  /*c660*/  SHF.R.U32.HI R15, RZ, 0x3, R15 ;  /* 0x00000003ff0f7819 */ /* 0x000fe2000001160f */
[----:B------:R-:W-:Y:S01]  /*c670*/  FMUL.FTZ R113, R7, R113 ;  /* 0x0000007107717220 */ /* 0x000fe20000410000 */
[----:B------:R-:W-:Y:S01]  /*c680*/  LOP3.LUT R17, R17, 0xffffffe, RZ, 0xc0, !PT ;  /* 0x0ffffffe11117812 */ /* 0x000fe200078ec0ff */
[----:B------:R-:W-:Y:S01]  /*c690*/  FMUL.FTZ R115, R6, R115 ;  /* 0x0000007306737220 */ /* 0x000fe20000410000 */
[----:B------:R-:W-:Y:S01]  /*c6a0*/  LEA R14, R14, R19, 0x1 ;  /* 0x000000130e0e7211 */ /* 0x000fe200078e08ff */
[----:B------:R-:W-:Y:S01]  /*c6b0*/  FMUL.FTZ R114, R6, R114 ;  /* 0x0000007206727220 */ /* 0x000fe20000410000 */
[----:B------:R-:W-:Y:S01]  /*c6c0*/  LOP3.LUT R15, R16, R15, RZ, 0x3c, !PT ;  /* 0x0000000f100f7212 */ /* 0x000fe200078e3cff */
[C---:B------:R-:W-:Y:S01]  /*c6d0*/  FMUL.FTZ R108, R7.reuse, R108 ;  /* 0x0000006c076c7220 */ /* 0x040fe20000410000 */
[----:B------:R-:W-:Y:S01]  /*c6e0*/  IADD3 R16, R8, -R17, RZ ;  /* 0x8000001108107210 */ /* 0x000fe20007ffe0ff */
[C---:B------:R-:W-:Y:S01]  /*c6f0*/  FMUL.FTZ R109, R7.reuse, R109 ;  /* 0x0000006d076d7220 */ /* 0x040fe20000410000 */
[----:B------:R-:W-:Y:S01]  /*c700*/  STS.64 [R14.X4], R128 ;  /* 0x000000800e007388 */ /* 0x000fe20000004a00 */
[----:B------:R-:W-:Y:S01]  /*c710*/  FMUL.FTZ R111, R6, R111 ;  /* 0x0000006f066f7220 */ /* 0x000fe20000410000 */
[----:B------:R-:W-:Y:S01]  /*c720*/  LEA R5, R16, R15, 0x2 ;  /* 0x0000000f10057211 */ /* 0x000fe200078e10ff */
[C---:B------:R-:W-:Y:S01]  /*c730*/  FMUL.FTZ R110, R6.reuse, R110 ;  /* 0x0000006e066e7220 */ /* 0x040fe20000410000 */
[----:B------:R-:W-:Y:S01]  /*c740*/  MOV R15, 0x80 ;  /* 0x00000080000f7802 */ /* 0x000fe20000000f00 */
[C---:B------:R-:W-:Y:S01]  /*c750*/  FMUL.FTZ R104, R7.reuse, R104 ;  /* 0x0000006807687220 */ /* 0x040fe20000410000 */
[----:B------:R-:W-:Y:S01]  /*c760*/  STS.64 [R14.X4+0x800], R130 ;  /* 0x000800820e007388 */ /* 0x000fe20000004a00 */
[----:B------:R-:W-:Y:S01]  /*c770*/  FMUL.FTZ R105, R7, R105 ;  /* 0x0000006907697220 */ /* 0x000fe20000410000 */
[----:B------:R-:W-:Y:S01]  /*c780*/  SEL R15, R15, 0xffffff80, !P2 ;  /* 0xffffff800f0f7807 */ /* 0x000fe20005000000 */
[C---:B------:R-:W-:Y:S01]  /*c790*/  FMUL.FTZ R107, R6.reuse, R107 ;  /* 0x0000006b066b7220 */ /* 0x040fe20000410000 */
[----:B------:R-:W-:Y:S01]  /*c7a0*/  LOP3.LUT R9, R9, 0xffffffe0, RZ, 0xc0, !PT ;  /* 0xffffffe009097812 */ /* 0x000fe200078ec0ff */
        /* <DEDUP_REMOVED lines=8> */
[----:B------:R-:W-:-:S02]  /*c830*/  FMUL.FTZ R102, R6, R102 ;  /* 0x0000006606667220 */ /* 0x000fc40000410000 */
[C---:B------:R-:W-:Y:S01]  /*c840*/  FMUL.FTZ R36, R7.reuse, R36 ;  /* 0x0000002407247220 */ /* 0x040fe20000410000 */
[----:B------:R-:W-:Y:S01]  /*c850*/  SHF.R.S32.HI R0, RZ, 0x1f, R11 ;  /* 0x0000001fff007819 */ /* 0x000fe2000001140b */
[C---:B------:R-:W-:Y:S02]  /*c860*/  FMUL.FTZ R37, R7.reuse, R37 ;  /* 0x0000002507257220 */ /* 0x040fe40000410000 */
[----:B------:R-:W-:Y:S01]  /*c870*/  FMUL.FTZ R39, R6, R39 ;  /* 0x0000002706277220 */ /* 0x000fe20000410000 */
[----:B------:R-:W-:Y:S01]  /*c880*/  LEA.HI R0, R0, R11, RZ, 0x2 ;  /* 0x0000000b00007211 */ /* 0x000fe200078f10ff */
        /* <DEDUP_REMOVED lines=58> */
[----:B------:R-:W-:Y:S01]  /*cc30*/  FMUL.FTZ R97, R7, R97 ;  /* 0x0000006107617220 */ /* 0x000fe20000410000 */
[----:B------:R-:W-:Y:S01]  /*cc40*/  MOV R7, 0x40 ;  /* 0x0000004000077802 */ /* 0x000fe20000000f00 */
[C---:B------:R-:W-:Y:S02]  /*cc50*/  FMUL.FTZ R99, R6.reuse, R99 ;  /* 0x0000006306637220 */ /* 0x040fe40000410000 */
[----:B------:R-:W-:Y:S01]  /*cc60*/  FMUL.FTZ R98, R6, R98 ;  /* 0x0000006206627220 */ /* 0x000fe20000410000 */
[----:B------:R-:W-:Y:S01]  /*cc70*/  SHF.L.U32 R6, R14, 0x2, RZ ;  /* 0x000000020e067819 */ /* 0x000fe200000006ff */
[----:B--2---:R-:W-:Y:S01]  /*cc80*/  @P4 FMUL.FTZ R11, R4, 0.69314718246459960938 ;  /* 0x3f317218040b4820 */ /* 0x004fe20000410000 */
[----:B------:R-:W-:Y:S01]  /*cc90*/  SEL R7, R7, 0xffffffc0, !P1 ;  /* 0xffffffc007077807 */ /* 0x000fe20004800000 */
[----:B-1----:R-:W-:Y:S01]  /*cca0*/  @P3 FMUL.FTZ R2, R2, 0.69314718246459960938 ;  /* 0x3f31721802023820 */ /* 0x002fe20000410000 */
[----:B------:R-:W-:-:S02]  /*ccb0*/  IADD3 R17, R6, -0x20, RZ ;  /* 0xffffffe006117810 */ /* 0x000fc40007ffe0ff */
[C---:B------:R-:W-:Y:S02]  /*ccc0*/  @P0 IADD3 R17, R6.reuse, 0x20, RZ ;  /* 0x0000002006110810 */ /* 0x040fe40007ffe0ff */
[C---:B------:R-:W-:Y:S02]  /*ccd0*/  IADD3 R16, R6.reuse, R7, RZ ;  /* 0x0000000706107210 */ /* 0x040fe40007ffe0ff */
[----:B------:R-:W-:Y:S01]  /*cce0*/  IADD3 R18, R7, R17, RZ ;  /* 0x0000001107127210 */ /* 0x000fe20007ffe0ff */
[----:B------:R-:W-:Y:S01]  /*ccf0*/  STS.64 [R17], R124 ;  /* 0x0000007c11007388 */ /* 0x000fe20000000a00 */
[----:B------:R-:W-:Y:S02]  /*cd00*/  IADD3 R19, R6, R15, RZ ;  /* 0x0000000f06137210 */ /* 0x000fe40007ffe0ff */
[----:B------:R-:W-:Y:S01]  /*cd10*/  IADD3 R20, R15, R17, RZ ;  /* 0x000000110f147210 */ /* 0x000fe20007ffe0ff */
[----:B------:R-:W-:Y:S01]  /*cd20*/  STS.64 [R17+0x800], R126 ;  /* 0x0008007e11007388 */ /* 0x000fe20000000a00 */
[----:B------:R-:W-:-:S02]  /*cd30*/  IADD3 R21, R16, R15, RZ ;  /* 0x0000000f10157210 */ /* 0x000fc40007ffe0ff */
[----:B------:R-:W-:Y:S01]  /*cd40*/  IADD3 R15, R18, R15, RZ ;  /* 0x0000000f120f7210 */ /* 0x000fe20007ffe0ff */
[----:B------:R-:W-:Y:S01]  /*cd50*/  STS.64 [R16], R120 ;  /* 0x0000007810007388 */ /* 0x000fe20000000a00 */
[----:B------:R-:W-:Y:S02]  /*cd60*/  LOP3.LUT P0, RZ, R9, 0x3, RZ, 0xc0, !PT ;  /* 0x0000000309ff7812 */ /* 0x000fe4000780c0ff */
[----:B------:R-:W-:Y:S01]  /*cd70*/  MOV R9, 0xff800000 ;  /* 0xff80000000097802 */ /* 0x000fe20000000f00 */
[----:B------:R-:W-:Y:S01]  /*cd80*/  STS.64 [R16+0x800], R122 ;  /* 0x0008007a10007388 */ /* 0x000fe20000000a00 */
[----:B------:R-:W-:-:S03]  /*cd90*/  @P3 FFMA.FTZ R9, R3, c[0x0][0x238], R2 ;  /* 0x00008e0003093a23 */ /* 0x000fc60000010002 */
        /* <DEDUP_REMOVED lines=37> */
[----:B------:R-:W-:Y:S04]  /*cff0*/  STS.64 [R19+0x8000], R84 ;  /* 0x0080005413007388 */ /* 0x000fe80000000a00 */
[----:B------:R-:W-:Y:S04]  /*d000*/  STS.64 [R19+0x8800], R86 ;  /* 0x0088005613007388 */ /* 0x000fe80000000a00 */
[----:B------:R-:W-:Y:S04]  /*d010*/  STS.64 [R20+0x8000], R88 ;  /* 0x0080005814007388 */ /* 0x000fe80000000a00 */
[----:B------:R-:W-:Y:S04]  /*d020*/  STS.64 [R20+0x8800], R90 ;  /* 0x0088005a14007388 */ /* 0x000fe80000000a00 */
[----:B-1----:R-:W1:Y:S04]  /*d030*/  S2R R14, SR_CTAID.X ;  /* 0x00000000000e7919 */ /* 0x002e680000002500 */
[----:B------:R-:W-:Y:S04]  /*d040*/  STS.64 [R21+0x8000], R92 ;  /* 0x0080005c15007388 */ /* 0x000fe80000000a00 */
[----:B------:R-:W-:Y:S04]  /*d050*/  STS.64 [R21+0x8800], R94 ;  /* 0x0088005e15007388 */ /* 0x000fe80000000a00 */
[----:B------:R3:W-:Y:S04]  /*d060*/  STS.64 [R15+0x8000], R96 ;  /* 0x008000600f007388 */ /* 0x0007e80000000a00 */
[----:B------:R4:W-:Y:S04]  /*d070*/  STS.64 [R15+0x8800], R98 ;  /* 0x008800620f007388 */ /* 0x0009e80000000a00 */
[----:B------:R-:W-:Y:S01]  /*d080*/  BAR.SYNC.DEFER_BLOCKING 0x0 ;  /* 0x0000000000007b1d */ /* 0x000fe20000010000 */
[----:B---3--:R-:W-:-:S02]  /*d090*/  SHF.R.S32.HI R96, RZ, 0x1f, R13 ;  /* 0x0000001fff607819 */ /* 0x008fc4000001140d */
[----:B----4-:R-:W-:-:S03]  /*d0a0*/  IADD3 R15, -R200, RZ, RZ ;  /* 0x000000ffc80f7210 */ /* 0x010fc60007ffe1ff */
[----:B------:R-:W3:Y:S01]  /*d0b0*/  LDS.128 R112, [R5.X4] ;  /* 0x0000000005707984 */ /* 0x000ee20000004c00 */
[----:B------:R-:W-:Y:S01]  /*d0c0*/  LEA.HI R96, R96, R13, RZ, 0x2 ;  /* 0x0000000d60607211 */ /* 0x000fe200078f10ff */
[----:B--2---:R-:W-:-:S03]  /*d0d0*/  IMAD R6, R15, c[0x0][0x1c0], R6 ;  /* 0x000070000f067a24 */ /* 0x004fc600078e0206 */
[----:B------:R-:W-:Y:S01]  /*d0e0*/  LOP3.LUT R96, R96, 0xffffffc, RZ, 0xc0, !PT ;  /* 0x0ffffffc60607812 */ /* 0x000fe200078ec0ff */
[----:B------:R-:W2:Y:S01]  /*d0f0*/  LDS.128 R108, [R5.X4+0x800] ;  /* 0x00080000056c7984 */ /* 0x000ea20000004c00 */
[----:B------:R-:W-:Y:S02]  /*d100*/  IMAD R6, R7, c[0x0][0x1c0], R6 ;  /* 0x0000700007067a24 */ /* 0x000fe400078e0206 */
[----:B------:R-:W-:Y:S01]  /*d110*/  IADD3 R96, R13, -R96, RZ ;  /* 0x800000600d607210 */ /* 0x000fe20007ffe0ff */
[----:B------:R-:W4:Y:S01]  /*d120*/  LDS.128 R104, [R5.X4+0x1000] ;  /* 0x0010000005687984 */ /* 0x000f220000004c00 */
[----:B-1----:R-:W-:Y:S02]  /*d130*/  SHF.L.U32 R7, R14, 0x6, RZ ;  /* 0x000000060e077819 */ /* 0x002fe400000006ff */
[----:B------:R-:W-:Y:S01]  /*d140*/  SHF.R.S32.HI R13, RZ, 0x2, R0 ;  /* 0x00000002ff0d7819 */ /* 0x000fe20000011400 */
[----:B------:R-:W1:Y:S02]  /*d150*/  LDS.128 R100, [R5.X4+0x1800] ;  /* 0x0018000005647984 */ /* 0x000e640000004c00 */
[----:B------:R-:W-:Y:S01]  /*d160*/  IMAD R6, R6, c[0x0][0x214], R7 ;  /* 0x0000850006067a24 */ /* 0x000fe200078e0207 */
[----:B------:R-:W-:Y:S01]  /*d170*/  LEA R13, R96, R13, 0x4 ;  /* 0x0000000d600d7211 */ /* 0x000fe200078e20ff */
        /* <DEDUP_REMOVED lines=33> */
.L_x_6671:
[----:B--234-:R-:W-:Y:S05]  /*d390*/  BSYNC B0 ;  /* 0x0000000000007941 */ /* 0x01cfea0003800000 */
.L_x_6670:
        /* <DEDUP_REMOVED lines=50> */
.L_x_6672:
        /* <DEDUP_REMOVED lines=12> */
.L_x_7876:


//--------------------- .text._ZN5flash24flash_fwd_splitkv_kernelI23Flash_fwd_kernel_traitsILi192ELi64ELi64ELi4ELb0ELb0EN7cutlass10bfloat16_tE19Flash_kernel_traitsILi192ELi64ELi64ELi4ES3_EELb0ELb1ELb0ELb0ELb1ELb1ELb1ELb0EEEvNS_16Flash_fwd_paramsE --------------------------
	.section	.text._ZN5flash24flash_fwd_splitkv_kernelI23Flash_fwd_kernel_traitsILi192ELi64ELi64ELi4ELb0ELb0EN7cutlass10bfloat16_tE19Flash_kernel_traitsILi192ELi64ELi64ELi4ES3_EELb0ELb1ELb0ELb0ELb1ELb1ELb1ELb0EEEvNS_16Flash_fwd_paramsE,"ax",@progbits
	.sectioninfo	@"SHI_REGISTERS=255"
	.align	128
        .global         _ZN5flash24flash_fwd_splitkv_kernelI23Flash_fwd_kernel_traitsILi192ELi64ELi64ELi4ELb0ELb0EN7cutlass10bfloat16_tE19Flash_kernel_traitsILi192ELi64ELi64ELi4ES3_EELb0ELb1ELb0ELb0ELb1ELb1ELb1ELb0EEEvNS_16Flash_fwd_paramsE
        .type           _ZN5flash24flash_fwd_splitkv_kernelI23Flash_fwd_kernel_traitsILi192ELi64ELi64ELi4ELb0ELb0EN7cutlass10bfloat16_tE19Flash_kernel_traitsILi192ELi64ELi64ELi4ES3_EELb0ELb1ELb0ELb0ELb1ELb1ELb1ELb0EEEvNS_16Flash_fwd_paramsE,@function
        .size           _ZN5flash24flash_fwd_splitkv_kernelI23Flash_fwd_kernel_traitsILi192ELi64ELi64ELi4ELb0ELb0EN7cutlass10bfloat16_tE19Flash_kernel_traitsILi192ELi64ELi64ELi4ES3_EELb0ELb1ELb0ELb0ELb1ELb1ELb1ELb0EEEvNS_16Flash_fwd_paramsE,(.L_x_7877 - _ZN5flash24flash_fwd_splitkv_kernelI23Flash_fwd_kernel_traitsILi192ELi64ELi64ELi4ELb0ELb0EN7cutlass10bfloat16_tE19Flash_kernel_traitsILi192ELi64ELi64ELi4ES3_EELb0ELb1ELb0ELb0ELb1ELb1ELb1ELb0EEEvNS_16Flash_fwd_paramsE)
        .other          _ZN5flash24flash_fwd_splitkv_kernelI23Flash_fwd_kernel_traitsILi192ELi64ELi64ELi4ELb0ELb0EN7cutlass10bfloat16_tE19Flash_kernel_traitsILi192ELi64ELi64ELi4ES3_EELb0ELb1ELb0ELb0ELb1ELb1ELb1ELb0EEEvNS_16Flash_fwd_paramsE,@"STO_CUDA_ENTRY STV_DEFAULT"
_ZN5flash24flash_fwd_splitkv_kernelI23Flash_fwd_kernel_traitsILi192ELi64ELi64ELi4ELb0ELb0EN7cutlass10bfloat16_tE19Flash_kernel_traitsILi192ELi64ELi64ELi4ES3_EELb0ELb1ELb0ELb0ELb1ELb1ELb1ELb0EEEvNS_16Flash_fwd_paramsE:
.text._ZN5flash24flash_fwd_splitkv_kernelI23Flash_fwd_kernel_traitsILi192ELi64ELi64ELi4ELb0ELb0EN7cutlass10bfloat16_tE19Flash_kernel_traitsILi192ELi64ELi64ELi4ES3_EELb0ELb1ELb0ELb0ELb1ELb1ELb1ELb0EEEvNS_16Flash_fwd_paramsE:
        /* <DEDUP_REMOVED lines=54> */
.L_x_6673:
[----:B-1-34-:R-:W-:Y:S02]  /*0360*/  MOV R0, c[0x0][0x218] ;  /* 0x0000860000007a02 */ /* 0x01afe40000000f00 */
.L_x_6674:
        /* <DEDUP_REMOVED lines=151> */
.L_x_6675:
        /* <DEDUP_REMOVED lines=95> */
.L_x_6676:
        /* <DEDUP_REMOVED lines=15> */
.L_x_6678:
        /* <DEDUP_REMOVED lines=55> */
.L_x_6677:
        /* <DEDUP_REMOVED lines=190> */
[----:B------:R-:W-:Y:S01]  /*2310*/  IMAD.SHL.U32 R9, R9, 0x8, RZ ;  /* 0x0000000809097824 */ /* 0x000fe200078e00ff */
[----:B------:R-:W-:Y:S01]  /*2320*/  @!P4 LEA R16, P0, R11, R206, 0x6 ;  /* 0x000000ce0b10c211 */ /* 0x000fe200078030ff */
[----:B------:R-:W-:-:S02]  /*2330*/  @!P2 IMAD.MOV.U32 R18, RZ, RZ, c[0x0][0x1a0] ;  /* 0x00006800ff12a624 */ /* 0x000fc400078e00ff */
[C---:B------:R-:W-:Y:S01]  /*2340*/  IMAD.WIDE.U32 R14, R5.reuse, c[0x0][0x1a0], RZ ;  /* 0x00006800050e7a25 */ /* 0x040fe200078e00ff */
[----:B------:R-:W-:Y:S02]  /*2350*/  LOP3.LUT R9, R4, 0x8, R9, 0xf8, !PT ;  /* 0x0000000804097812 */ /* 0x000fe400078ef809 */
[----:B------:R-:W-:Y:S01]  /*2360*/  SHF.R.U32.HI R4, RZ, 0x3, R4 ;  /* 0x00000003ff047819 */ /* 0x000fe20000011604 */
[----:B------:R-:W-:Y:S01]  /*2370*/  @!P2 IMAD.MOV.U32 R207, RZ, RZ, R205 ;  /* 0x000000ffffcfa224 */ /* 0x000fe200078e00cd */
[----:B------:R-:W-:Y:S01]  /*2380*/  @!P5 IADD3 R14, P1, R206, R14, RZ ;  /* 0x0000000ece0ed210 */ /* 0x000fe20007f3e0ff */
[----:B------:R-:W-:Y:S01]  /*2390*/  IMAD R12, R5, c[0x0][0x1a4], RZ ;  /* 0x00006900050c7a24 */ /* 0x000fe200078e02ff */
[----:B------:R-:W-:Y:S01]  /*23a0*/  LOP3.LUT R4, R9, R4, RZ, 0x3c, !PT ;  /* 0x0000000409047212 */ /* 0x000fe200078e3cff */
[----:B------:R-:W-:-:S03]  /*23b0*/  @!P2 IMAD.WIDE.U32 R18, R18, 0x60, R206 ;  /* 0x000000601212a825 */ /* 0x000fc600078e00ce */
        /* <DEDUP_REMOVED lines=56> */
[----:B---3--:R-:W1:Y:S01]  /*2740*/  LDSM.16.M88.4 R24, [R201+0x6000] ;  /* 0x00600000c918783b */ /* 0x008e620000000200 */
        /* <DEDUP_REMOVED lines=135> */
[C---:B------:R-:W-:Y:S01]  /*2fc0*/  HMMA.16816.F32.BF16 R44, R80.reuse, R14, R44 ;  /* 0x0000000e502c723c */ /* 0x040fe2000004182c */
        /* <DEDUP_REMOVED lines=10> */
[----:B------:R-:W-:Y:S07]  /*3070*/  LDSM.16.M88.4 R32, [R195+0xa800] ;  /* 0x00a80000c320783b */ /* 0x000fee0000000200 */
[----:B------:R-:W-:Y:S08]  /*3080*/  HMMA.16816.F32.BF16 R56, R72, R68, R56 ;  /* 0x000000444838723c */ /* 0x000ff00000041838 */
[C---:B------:R-:W-:Y:S08]  /*3090*/  HMMA.16816.F32.BF16 R28, R8.reuse, R20, R28 ;  /* 0x00000014081c723c */ /* 0x040ff0000004181c */
[----:B------:R-:W-:Y:S01]  /*30a0*/  HMMA.16816.F32.BF16 R24, R8, R22, R24 ;  /* 0x000000160818723c */ /* 0x000fe20000041818 */
[----:B------:R-:W2:Y:S07]  /*30b0*/  LDSM.16.M88.4 R20, [R199+0x5800] ;  /* 0x00580000c714783b */ /* 0x000eae0000000200 */
[----:B------:R-:W-:Y:S08]  /*30c0*/  HMMA.16816.F32.BF16 R52, R72, R70, R52 ;  /* 0x000000464834723c */ /* 0x000ff00000041834 */
[----:B------:R-:W-:Y:S01]  /*30d0*/  HMMA.16816.F32.BF16 R76, R80, R86, R76 ;  /* 0x00000056504c723c */ /* 0x000fe2000004184c */
[----:B------:R-:W-:-:S02]  /*30e0*/  FMUL.FTZ R28, R28, c[0x0][0x2ec] ;  /* 0x0000bb001c1c7a20 */ /* 0x000fc40000410000 */
[----:B------:R-:W-:Y:S02]  /*30f0*/  FMUL.FTZ R29, R29, c[0x0][0x2ec] ;  /* 0x0000bb001d1d7a20 */ /* 0x000fe40000410000 */
[----:B------:R-:W4:Y:S03]  /*3100*/  MUFU.TANH R68, R28 ;  /* 0x0000001c00447308 */ /* 0x000f260000002400 */
[----:B------:R-:W-:Y:S01]  /*3110*/  HMMA.16816.F32.BF16 R40, R72, R60, R40 ;  /* 0x0000003c4828723c */ /* 0x000fe20000041828 */
[----:B------:R-:W-:Y:S02]  /*3120*/  FMUL.FTZ R25, R25, c[0x0][0x2ec] ;  /* 0x0000bb0019197a20 */ /* 0x000fe40000410000 */
[----:B------:R-:W-:Y:S02]  /*3130*/  FMUL.FTZ R24, R24, c[0x0][0x2ec] ;  /* 0x0000bb0018187a20 */ /* 0x000fe40000410000 */
[----:B------:R2:W-:Y:S01]  /*3140*/  MUFU.TANH R69, R29 ;  /* 0x0000001d00457308 */ /* 0x0005e20000002400 */
[----:B------:R-:W-:-:S02]  /*3150*/  FMUL.FTZ R26, R26, c[0x0][0x2ec] ;  /* 0x0000bb001a1a7a20 */ /* 0x000fc40000410000 */
[----:B-1----:R-:W-:Y:S01]  /*3160*/  HMMA.16816.F32.BF16 R56, R16, R36, R56 ;  /* 0x000000241038723c */ /* 0x002fe20000041838 */
[----:B------:R-:W-:-:S07]  /*3170*/  FMUL.FTZ R27, R27, c[0x0][0x2ec] ;  /* 0x0000bb001b1b7a20 */ /* 0x000fce0000410000 */
[C---:B---3--:R-:W-:Y:S07]  /*3180*/  HMMA.16816.F32.BF16 R48, R16.reuse, R64, R48 ;  /* 0x000000401030723c */ /* 0x048fee0000041830 */
[----:B------:R-:W-:Y:S01]  /*3190*/  FMUL.FTZ R64, R30, c[0x0][0x2ec] ;  /* 0x0000bb001e407a20 */ /* 0x000fe20000410000 */
[----:B------:R-:W-:Y:S01]  /*31a0*/  HMMA.16816.F32.BF16 R52, R16, R38, R52 ;  /* 0x000000261034723c */ /* 0x000fe20000041834 */
[----:B------:R-:W-:Y:S01]  /*31b0*/  FMUL.FTZ R65, R31, c[0x0][0x2ec] ;  /* 0x0000bb001f417a20 */ /* 0x000fe20000410000 */
[----:B------:R-:W-:Y:S03]  /*31c0*/  LDSM.16.M88.4 R36, [R188+0x4800] ;  /* 0x00480000bc24783b */ /* 0x000fe60000000200 */
[----:B------:R-:W1:Y:S01]  /*31d0*/  MUFU.TANH R64, R64 ;  /* 0x0000004000407308 */ /* 0x000e620000002400 */
[----:B--2---:R-:W2:Y:S02]  /*31e0*/  LDSM.16.M88.4 R28, [R195+0xb800] ;  /* 0x00b80000c31c783b */ /* 0x004ea40000000200 */
[----:B------:R-:W-:Y:S02]  /*31f0*/  HMMA.16816.F32.BF16 R76, R72, R62, R76 ;  /* 0x0000003e484c723c */ /* 0x000fe4000004184c */
[----:B------:R-:W3:Y:S03]  /*3200*/  LDSM.16.M88.4 R60, [R195+0xb000] ;  /* 0x00b00000c33c783b */ /* 0x000ee60000000200 */
[----:B------:R-:W1:Y:S03]  /*3210*/  MUFU.TANH R65, R65 ;  /* 0x0000004100417308 */ /* 0x000e660000002400 */
[----:B------:R-:W-:Y:S07]  /*3220*/  HMMA.16816.F32.BF16 R40, R16, R20, R40 ;  /* 0x000000141028723c */ /* 0x000fee0000041828 */
[----:B------:R-:W-:Y:S01]  /*3230*/  SHF.R.S32.HI R21, RZ, 0x1f, R0 ;  /* 0x0000001fff157819 */ /* 0x000fe20000011400 */
[----:B------:R-:W-:Y:S03]  /*3240*/  HMMA.16816.F32.BF16 R56, R12, R32, R56 ;  /* 0x000000200c38723c */ /* 0x000fe60000041838 */
[----:B------:R-:W-:-:S04]  /*3250*/  LEA.HI R0, R21, R0, RZ, 0x2 ;  /* 0x0000000015007211 */ /* 0x000fc800078f10ff */
[----:B------:R-:W-:Y:S01]  /*3260*/  SHF.R.S32.HI R21, RZ, 0x2, R0 ;  /* 0x00000002ff157819 */ /* 0x000fe20000011400 */
[----:B------:R-:W-:Y:S01]  /*3270*/  HMMA.16816.F32.BF16 R52, R12, R34, R52 ;  /* 0x000000220c34723c */ /* 0x000fe20000041834 */
[C-C-:B------:R-:W-:Y:S01]  /*3280*/  IADD3 R0, R6.reuse, 0x1, -R92.reuse ;  /* 0x0000000106007810 */ /* 0x140fe20007ffe85c */
[----:B------:R-:W1:Y:S01]  /*3290*/  LDSM.16.M88.4 R32, [R188+0x5000] ;  /* 0x00500000bc20783b */ /* 0x000e620000000200 */
[----:B------:R-:W-:Y:S01]  /*32a0*/  IADD3 R92, R6, -c[0x0][0x2e4], -R92 ;  /* 0x8000b900065c7a10 */ /* 0x000fe20007ffe85c */
[----:B------:R-:W-:Y:S01]  /*32b0*/  IMAD.IADD R90, R21, 0x1, R90 ;  /* 0x00000001155a7824 */ /* 0x000fe200078e025a */
[----:B------:R-:W-:-:S03]  /*32c0*/  IADD3 R0, R0, c[0x0][0x2e8], RZ ;  /* 0x0000ba0000007a10 */ /* 0x000fc60007ffe0ff */
[----:B------:R-:W-:Y:S01]  /*32d0*/  HMMA.16816.F32.BF16 R44, R16, R66, R44 ;  /* 0x00000042102c723c */ /* 0x000fe2000004182c */
[C---:B------:R-:W-:Y:S01]  /*32e0*/  IADD3 R21, R90.reuse, 0x8, RZ ;  /* 0x000000085a157810 */ /* 0x040fe20007ffe0ff */
[C---:B------:R-:W-:Y:S01]  /*32f0*/  IMAD.IADD R215, R90.reuse, 0x1, R0 ;  /* 0x000000015ad77824 */ /* 0x040fe200078e0200 */
[----:B------:R-:W-:Y:S01]  /*3300*/  MUFU.TANH R66, R24 ;  /* 0x0000001800427308 */ /* 0x000fe20000002400 */
[----:B------:R-:W-:Y:S02]  /*3310*/  IMAD.IADD R216, R90, 0x1, R92 ;  /* 0x000000015ad87824 */ /* 0x000fe400078e025c */
[--C-:B------:R-:W-:Y:S01]  /*3320*/  IMAD.IADD R214, R92, 0x1, R21.reuse ;  /* 0x000000015cd67824 */ /* 0x100fe200078e0215 */
[----:B------:R-:W-:Y:S01]  /*3330*/  IMNMX R215, R215, R6, PT ;  /* 0x00000006d7d77217 */ /* 0x000fe20003800200 */
[----:B--2---:R-:W-:Y:S01]  /*3340*/  HMMA.16816.F32.BF16 R40, R12, R28, R40 ;  /* 0x0000001c0c28723c */ /* 0x004fe20000041828 */
[----:B------:R-:W-:Y:S01]  /*3350*/  IMAD.IADD R21, R0, 0x1, R21 ;  /* 0x0000000100157824 */ /* 0x000fe200078e0215 */
[----:B------:R-:W-:-:S02]  /*3360*/  IMNMX R216, RZ, R216, !PT ;  /* 0x000000d8ffd87217 */ /* 0x000fc40007800200 */
[----:B------:R-:W-:Y:S02]  /*3370*/  IMNMX R214, RZ, R214, !PT ;  /* 0x000000d6ffd67217 */ /* 0x000fe40007800200 */
[----:B------:R-:W-:Y:S01]  /*3380*/  IMNMX R210, R21, R6, PT ;  /* 0x0000000615d27217 */ /* 0x000fe20003800200 */
[----:B------:R-:W-:Y:S01]  /*3390*/  IMAD.IADD R29, R3, 0x1, R218 ;  /* 0x00000001031d7824 */ /* 0x000fe200078e02da */
[----:B------:R-:W-:Y:S01]  /*33a0*/  HMMA.16816.F32.BF16 R56, R8, R36, R56 ;  /* 0x000000240838723c */ /* 0x000fe20000041838 */
[----:B------:R2:W1:Y:S01]  /*33b0*/  MUFU.TANH R36, R25 ;  /* 0x0000001900247308 */ /* 0x0004620000002400 */
[----:B------:R-:W-:Y:S02]  /*33c0*/  LOP3.LUT R0, R4, R89, RZ, 0xfc, !PT ;  /* 0x0000005904007212 */ /* 0x000fe400078efcff */
[C---:B------:R-:W-:Y:S02]  /*33d0*/  IADD3 R21, R29.reuse, 0x8, RZ ;  /* 0x000000081d157810 */ /* 0x040fe40007ffe0ff */
[----:B------:R-:W-:-:S02]  /*33e0*/  ISETP.GE.AND P6, PT, R29, R215, PT ;  /* 0x000000d71d00720c */ /* 0x000fc40003fc6270 */
[----:B---3--:R-:W-:Y:S01]  /*33f0*/  HMMA.16816.F32.BF16 R48, R12, R60, R48 ;  /* 0x0000003c0c30723c */ /* 0x008fe20000041830 */
[----:B------:R-:W3:Y:S01]  /*3400*/  MUFU.TANH R37, R26 ;  /* 0x0000001a00257308 */ /* 0x000ee20000002400 */
[C---:B------:R-:W-:Y:S02]  /*3410*/  ISETP.GE.AND P0, PT, R21.reuse, R215, PT ;  /* 0x000000d71500720c */ /* 0x040fe40003f06270 */
[-C--:B------:R-:W-:Y:S02]  /*3420*/  ISETP.GE.AND P5, PT, R21, R210.reuse, PT ;  /* 0x000000d21500720c */ /* 0x080fe40003fa6270 */
[C---:B------:R-:W-:Y:S02]  /*3430*/  ISETP.GE.AND P4, PT, R29.reuse, R210, PT ;  /* 0x000000d21d00720c */ /* 0x040fe40003f86270 */
[----:B------:R-:W-:Y:S01]  /*3440*/  HMMA.16816.F32.BF16 R76, R16, R22, R76 ;  /* 0x00000016104c723c */ /* 0x000fe2000004184c */
[C---:B--2---:R-:W-:Y:S01]  /*3450*/  IADD3 R25, R29.reuse, 0x1, RZ ;  /* 0x000000011d197810 */ /* 0x044fe20007ffe0ff */
[----:B------:R2:W1:Y:S01]  /*3460*/  MUFU.TANH R60, R27 ;  /* 0x0000001b003c7308 */ /* 0x0004620000002400 */
[----:B------:R-:W-:-:S02]  /*3470*/  ISETP.LT.OR P6, PT, R29, R216, P6 ;  /* 0x000000d81d00720c */ /* 0x000fc400037c1670 */
[C---:B------:R-:W-:Y:S02]  /*3480*/  ISETP.GE.AND P2, PT, R25.reuse, R215, PT ;  /* 0x000000d71900720c */ /* 0x040fe40003f46270 */
[C---:B------:R-:W-:Y:S01]  /*3490*/  ISETP.GE.AND P1, PT, R25.reuse, R210, PT ;  /* 0x000000d21900720c */ /* 0x040fe20003f26270 */
[----:B------:R-:W-:Y:S01]  /*34a0*/  HMMA.16816.F32.BF16 R52, R8, R38, R52 ;  /* 0x000000260834723c */ /* 0x000fe20000041834 */
[----:B------:R-:W-:Y:S01]  /*34b0*/  ISETP.LT.OR P2, PT, R25, R216, P2 ;  /* 0x000000d81900720c */ /* 0x000fe20001741670 */
[----:B------:R-:W-:Y:S01]  /*34c0*/  FMUL.FTZ R28, R59, c[0x0][0x2ec] ;  /* 0x0000bb003b1c7a20 */ /* 0x000fe20000410000 */
[----:B------:R-:W-:Y:S02]  /*34d0*/  ISETP.LT.OR P1, PT, R25, R214, P1 ;  /* 0x000000d61900720c */ /* 0x000fe40000f21670 */
[C---:B------:R-:W-:Y:S02]  /*34e0*/  ISETP.LT.OR P0, PT, R21.reuse, R216, P0 ;  /* 0x000000d81500720c */ /* 0x040fe40000701670 */
[----:B------:R-:W-:Y:S01]  /*34f0*/  FMUL.FTZ R38, R56, c[0x0][0x2ec] ;  /* 0x0000bb0038267a20 */ /* 0x000fe20000410000 */
[----:B------:R-:W-:Y:S01]  /*3500*/  HMMA.16816.F32.BF16 R44, R12, R62, R44 ;  /* 0x0000003e0c2c723c */ /* 0x000fe2000004182c */
[----:B------:R-:W-:Y:S01]  /*3510*/  FMUL.FTZ R56, R58, c[0x0][0x2ec] ;  /* 0x0000bb003a387a20 */ /* 0x000fe20000410000 */
[----:B--2---:R-:W2:Y:S01]  /*3520*/  LDSM.16.M88.4 R24, [R188+0x5800] ;  /* 0x00580000bc18783b */ /* 0x004ea20000000200 */
[-C--:B------:R-:W-:Y:S01]  /*3530*/  ISETP.LT.OR P5, PT, R21, R214.reuse, P5 ;  /* 0x000000d61500720c */ /* 0x080fe20002fa1670 */
[----:B------:R-:W-:Y:S01]  /*3540*/  MUFU.TANH R28, R28 ;  /* 0x0000001c001c7308 */ /* 0x000fe20000002400 */
[----:B------:R-:W-:Y:S01]  /*3550*/  ISETP.LT.OR P4, PT, R29, R214, P4 ;  /* 0x000000d61d00720c */ /* 0x000fe20002781670 */
[----:B------:R-:W-:Y:S01]  /*3560*/  FMUL.FTZ R39, R57, c[0x0][0x2ec] ;  /* 0x0000bb0039277a20 */ /* 0x000fe20000410000 */
[----:B----4-:R-:W-:Y:S01]  /*3570*/  FSEL R21, R68, -INF , !P6 ;  /* 0xff80000044157808 */ /* 0x010fe20007000000 */
[----:B-1----:R-:W-:Y:S01]  /*3580*/  HMMA.16816.F32.BF16 R48, R8, R32, R48 ;  /* 0x000000200830723c */ /* 0x002fe20000041830 */
[----:B------:R-:W-:Y:S01]  /*3590*/  FSEL R64, R64, -INF , !P4 ;  /* 0xff80000040407808 */ /* 0x000fe20006000000 */
[----:B------:R-:W-:-:S04]  /*35a0*/  DEPBAR.LE SB0, 0x0 ;  /* 0x000080000000791a */ /* 0x000fc80000000000 */
[----:B------:R-:W1:Y:S01]  /*35b0*/  MUFU.TANH R56, R56 ;  /* 0x0000003800387308 */ /* 0x000e620000002400 */
[----:B------:R-:W-:Y:S01]  /*35c0*/  IADD3 R33, R29, 0x10, RZ ;  /* 0x000000101d217810 */ /* 0x000fe20007ffe0ff */
[----:B------:R-:W-:Y:S01]  /*35d0*/  HMMA.16816.F32.BF16 R76, R12, R30, R76 ;  /* 0x0000001e0c4c723c */ /* 0x000fe2000004184c */
[----:B------:R-:W-:Y:S01]  /*35e0*/  FMUL.FTZ R32, R53, c[0x0][0x2ec] ;  /* 0x0000bb0035207a20 */ /* 0x000fe20000410000 */
[----:B------:R-:W-:Y:S01]  /*35f0*/  IADD3 R53, R29, 0x9, RZ ;  /* 0x000000091d357810 */ /* 0x000fe20007ffe0ff */
[----:B------:R-:W-:Y:S01]  /*3600*/  FMUL.FTZ R52, R52, c[0x0][0x2ec] ;  /* 0x0000bb0034347a20 */ /* 0x000fe20000410000 */
[----:B------:R-:W-:Y:S02]  /*3610*/  FSEL R20, R65, -INF , !P1 ;  /* 0xff80000041147808 */ /* 0x000fe40004800000 */
[-C--:B------:R-:W-:Y:S01]  /*3620*/  ISETP.GE.AND P6, PT, R53, R215.reuse, PT ;  /* 0x000000d73500720c */ /* 0x080fe20003fc6270 */
[----:B------:R-:W4:Y:S01]  /*3630*/  MUFU.TANH R38, R38 ;  /* 0x0000002600267308 */ /* 0x000f220000002400 */
[----:B------:R-:W-:Y:S01]  /*3640*/  HMMA.16816.F32.BF16 R44, R8, R34, R44 ;  /* 0x00000022082c723c */ /* 0x000fe2000004182c */
[----:B------:R-:W-:-:S02]  /*3650*/  ISETP.GE.AND P4, PT, R33, R215, PT ;  /* 0x000000d72100720c */ /* 0x000fc40003f86270 */
[----:B------:R-:W-:Y:S02]  /*3660*/  ISETP.GE.AND P1, PT, R33, R210, PT ;  /* 0x000000d22100720c */ /* 0x000fe40003f26270 */
[-C--:B------:R-:W-:Y:S02]  /*3670*/  ISETP.LT.OR P6, PT, R53, R216.reuse, P6 ;  /* 0x000000d83500720c */ /* 0x080fe400037c1670 */
[----:B------:R-:W-:Y:S01]  /*3680*/  FMUL.FTZ R35, R54, c[0x0][0x2ec] ;  /* 0x0000bb0036237a20 */ /* 0x000fe20000410000 */
[----:B------:R-:W-:Y:S01]  /*3690*/  IADD3 R19, R29, 0x11, RZ ;  /* 0x000000111d137810 */ /* 0x000fe20007ffe0ff */
[----:B------:R-:W1:Y:S01]  /*36a0*/  MUFU.TANH R52, R52 ;  /* 0x0000003400347308 */ /* 0x000e620000002400 */
[C---:B------:R-:W-:Y:S01]  /*36b0*/  ISETP.LT.OR P4, PT, R33.reuse, R216, P4 ;  /* 0x000000d82100720c */ /* 0x040fe20002781670 */
[----:B------:R-:W-:Y:S01]  /*36c0*/  FMUL.FTZ R48, R48, c[0x0][0x2ec] ;  /* 0x0000bb0030307a20 */ /* 0x000fe20000410000 */
[----:B------:R-:W-:Y:S01]  /*36d0*/  ISETP.LT.OR P1, PT, R33, R214, P1 ;  /* 0x000000d62100720c */ /* 0x000fe20000f21670 */
[----:B------:R-:W-:Y:S01]  /*36e0*/  FMUL.FTZ R34, R55, c[0x0][0x2ec] ;  /* 0x0000bb0037227a20 */ /* 0x000fe20000410000 */
[----:B------:R-:W-:Y:S01]  /*36f0*/  FSEL R69, R69, -INF , !P2 ;  /* 0xff80000045457808 */ /* 0x000fe20005000000 */
[----:B------:R-:W-:Y:S01]  /*3700*/  FMUL.FTZ R49, R49, c[0x0][0x2ec] ;  /* 0x0000bb0031317a20 */ /* 0x000fe20000410000 */
[----:B------:R-:W-:Y:S01]  /*3710*/  FSEL R33, R36, -INF , !P6 ;  /* 0xff80000024217808 */ /* 0x000fe20007000000 */
[----:B------:R-:W1:Y:S01]  /*3720*/  MUFU.TANH R35, R35 ;  /* 0x0000002300237308 */ /* 0x000e620000002400 */
[-C--:B------:R-:W-:Y:S01]  /*3730*/  ISETP.GE.AND P2, PT, R53, R210.reuse, PT ;  /* 0x000000d23500720c */ /* 0x080fe20003f46270 */
[C---:B--2---:R-:W-:Y:S01]  /*3740*/  HMMA.16816.F32.BF16 R40, R8.reuse, R24, R40 ;  /* 0x000000180828723c */ /* 0x044fe20000041828 */
[----:B------:R-:W-:Y:S01]  /*3750*/  ISETP.GE.AND P6, PT, R19, R210, PT ;  /* 0x000000d21300720c */ /* 0x000fe20003fc6270 */
[----:B------:R-:W-:Y:S01]  /*3760*/  FMUL.FTZ R50, R50, c[0x0][0x2ec] ;  /* 0x0000bb0032327a20 */ /* 0x000fe20000410000 */
[-C--:B------:R-:W-:Y:S01]  /*3770*/  ISETP.LT.OR P2, PT, R53, R214.reuse, P2 ;  /* 0x000000d63500720c */ /* 0x080fe20001741670 */
[----:B------:R-:W-:Y:S01]  /*3780*/  FMUL.FTZ R51, R51, c[0x0][0x2ec] ;  /* 0x0000bb0033337a20 */ /* 0x000fe20000410000 */
[----:B------:R-:W-:Y:S01]  /*3790*/  ISETP.LT.OR P6, PT, R19, R214, P6 ;  /* 0x000000d61300720c */ /* 0x000fe200037c1670 */
[----:B------:R-:W2:Y:S01]  /*37a0*/  MUFU.TANH R39, R39 ;  /* 0x0000002700277308 */ /* 0x000ea20000002400 */
[C---:B------:R-:W-:Y:S01]  /*37b0*/  IADD3 R17, R29.reuse, 0x18, RZ ;  /* 0x000000181d117810 */ /* 0x040fe20007ffe0ff */
[----:B------:R-:W-:Y:S01]  /*37c0*/  HMMA.16816.F32.BF16 R76, R8, R26, R76 ;  /* 0x0000001a084c723c */ /* 0x000fe2000004184c */
[----:B------:R-:W-:Y:S01]  /*37d0*/  IADD3 R25, R29, 0x20, RZ ;  /* 0x000000201d197810 */ /* 0x000fe20007ffe0ff */
[----:B------:R-:W-:Y:S01]  /*37e0*/  FMUL.FTZ R44, R44, c[0x0][0x2ec] ;  /* 0x0000bb002c2c7a20 */ /* 0x000fe20000410000 */
[----:B---3--:R-:W-:Y:S01]  /*37f0*/  FSEL R6, R37, -INF , !P5 ;  /* 0xff80000025067808 */ /* 0x008fe20006800000 */
[----:B------:R-:W-:Y:S01]  /*3800*/  FMUL.FTZ R45, R45, c[0x0][0x2ec] ;  /* 0x0000bb002d2d7a20 */ /* 0x000fe20000410000 */
[----:B------:R-:W-:Y:S01]  /*3810*/  FSEL R4, R60, -INF , !P2 ;  /* 0xff8000003c047808 */ /* 0x000fe20005000000 */
[----:B------:R-:W3:Y:S01]  /*3820*/  MUFU.TANH R32, R32 ;  /* 0x0000002000207308 */ /* 0x000ee20000002400 */
[----:B-1----:R-:W-:Y:S01]  /*3830*/  FSEL R18, R56, -INF , !P1 ;  /* 0xff80000038127808 */ /* 0x002fe20004800000 */
[----:B------:R-:W-:Y:S01]  /*3840*/  FMUL.FTZ R46, R46, c[0x0][0x2ec] ;  /* 0x0000bb002e2e7a20 */ /* 0x000fe20000410000 */
[----:B------:R-:W-:Y:S01]  /*3850*/  FSEL R16, R28, -INF , !P6 ;  /* 0xff8000001c107808 */ /* 0x000fe20007000000 */
[----:B------:R-:W-:Y:S01]  /*3860*/  FMUL.FTZ R47, R47, c[0x0][0x2ec] ;  /* 0x0000bb002f2f7a20 */ /* 0x000fe20000410000 */
[----:B------:R-:W-:-:S02]  /*3870*/  ISETP.GE.AND P5, PT, R17, R215, PT ;  /* 0x000000d71100720c */ /* 0x000fc40003fa6270 */
[-C--:B------:R-:W-:Y:S01]  /*3880*/  ISETP.GE.AND P2, PT, R17, R210.reuse, PT ;  /* 0x000000d21100720c */ /* 0x080fe20003f46270 */
[----:B------:R-:W1:Y:S01]  /*3890*/  MUFU.TANH R163, R48 ;  /* 0x0000003000a37308 */ /* 0x000e620000002400 */
        /* <DEDUP_REMOVED lines=10> */
[----:B------:R-:W-:Y:S01]  /*3940*/  ISETP.LT.OR P2, PT, R17, R214, P2 ;  /* 0x000000d61100720c */ /* 0x000fe20001741670 */
[----:B------:R-:W-:Y:S01]  /*3950*/  FMUL.FTZ R76, R76, c[0x0][0x2ec] ;  /* 0x0000bb004c4c7a20 */ /* 0x000fe20000410000 */
[----:B------:R-:W-:Y:S01]  /*3960*/  IADD3 R37, R29, 0x19, RZ ;  /* 0x000000191d257810 */ /* 0x000fe20007ffe0ff */
[----:B------:R-:W-:Y:S01]  /*3970*/  FMUL.FTZ R77, R77, c[0x0][0x2ec] ;  /* 0x0000bb004d4d7a20 */ /* 0x000fe20000410000 */
[C---:B------:R-:W-:Y:S01]  /*3980*/  ISETP.LT.OR P1, PT, R25.reuse, R216, P1 ;  /* 0x000000d81900720c */ /* 0x040fe20000f21670 */
[----:B------:R-:W1:Y:S01]  /*3990*/  MUFU.TANH R171, R49 ;  /* 0x0000003100ab7308 */ /* 0x000e620000002400 */
[----:B------:R-:W-:Y:S01]  /*39a0*/  ISETP.LT.OR P6, PT, R25, R214, P6 ;  /* 0x000000d61900720c */ /* 0x000fe200037c1670 */
[----:B------:R-:W-:Y:S01]  /*39b0*/  FMUL.FTZ R78, R78, c[0x0][0x2ec] ;  /* 0x0000bb004e4e7a20 */ /* 0x000fe20000410000 */
[----:B------:R-:W-:Y:S01]  /*39c0*/  IADD3 R25, R29, 0x21, RZ ;  /* 0x000000211d197810 */ /* 0x000fe20007ffe0ff */
[----:B------:R-:W-:Y:S01]  /*39d0*/  FMUL.FTZ R79, R79, c[0x0][0x2ec] ;  /* 0x0000bb004f4f7a20 */ /* 0x000fe20000410000 */
[----:B------:R-:W-:-:S02]  /*39e0*/  ISETP.LT.OR P0, PT, R19, R216, P0 ;  /* 0x000000d81300720c */ /* 0x000fc40000701670 */
[----:B----4-:R-:W-:Y:S01]  /*39f0*/  FSEL R19, R38, -INF , !P4 ;  /* 0xff80000026137808 */ /* 0x010fe20006000000 */
[----:B------:R-:W4:Y:S01]  /*3a00*/  MUFU.TANH R169, R44 ;  /* 0x0000002c00a97308 */ /* 0x000f220000002400 */
[-C--:B------:R-:W-:Y:S02]  /*3a10*/  ISETP.GE.AND P4, PT, R37, R215.reuse, PT ;  /* 0x000000d72500720c */ /* 0x080fe40003f86270 */
[----:B------:R-:W-:Y:S02]  /*3a20*/  FSEL R15, R52, -INF , !P5 ;  /* 0xff800000340f7808 */ /* 0x000fe40006800000 */
[----:B------:R-:W-:Y:S02]  /*3a30*/  FSEL R14, R35, -INF , !P2 ;  /* 0xff800000230e7808 */ /* 0x000fe40005000000 */
[C---:B------:R-:W-:Y:S01]  /*3a40*/  ISETP.GE.AND P5, PT, R25.reuse, R215, PT ;  /* 0x000000d71900720c */ /* 0x040fe20003fa6270 */
[----:B------:R-:W1:Y:S01]  /*3a50*/  MUFU.TANH R166, R50 ;  /* 0x0000003200a67308 */ /* 0x000e620000002400 */
[----:B------:R-:W-:-:S02]  /*3a60*/  ISETP.GE.AND P2, PT, R25, R210, PT ;  /* 0x000000d21900720c */ /* 0x000fc40003f46270 */
[----:B------:R-:W-:Y:S02]  /*3a70*/  ISETP.LT.OR P4, PT, R37, R216, P4 ;  /* 0x000000d82500720c */ /* 0x000fe40002781670 */
[----:B--2---:R-:W-:Y:S02]  /*3a80*/  FSEL R17, R39, -INF , !P0 ;  /* 0xff80000027117808 */ /* 0x004fe40004000000 */
[----:B------:R-:W-:Y:S01]  /*3a90*/  ISETP.GE.AND P0, PT, R37, R210, PT ;  /* 0x000000d22500720c */ /* 0x000fe20003f06270 */
[----:B------:R-:W2:Y:S01]  /*3aa0*/  MUFU.TANH R176, R51 ;  /* 0x0000003300b07308 */ /* 0x000ea20000002400 */
[----:B------:R-:W-:Y:S02]  /*3ab0*/  IADD3 R31, R29, 0x28, RZ ;  /* 0x000000281d1f7810 */ /* 0x000fe40007ffe0ff */
[C---:B------:R-:W-:Y:S02]  /*3ac0*/  ISETP.LT.OR P5, PT, R25.reuse, R216, P5 ;  /* 0x000000d81900720c */ /* 0x040fe40002fa1670 */
[----:B------:R-:W-:-:S02]  /*3ad0*/  ISETP.LT.OR P2, PT, R25, R214, P2 ;  /* 0x000000d61900720c */ /* 0x000fc40001741670 */
[----:B------:R-:W-:Y:S01]  /*3ae0*/  IADD3 R25, R29, 0x29, RZ ;  /* 0x000000291d197810 */ /* 0x000fe20007ffe0ff */
[----:B------:R-:W2:Y:S01]  /*3af0*/  MUFU.TANH R165, R45 ;  /* 0x0000002d00a57308 */ /* 0x000ea20000002400 */
[----:B---3--:R-:W-:Y:S02]  /*3b00*/  FSEL R13, R32, -INF , !P4 ;  /* 0xff800000200d7808 */ /* 0x008fe40006000000 */
[----:B------:R-:W-:Y:S02]  /*3b10*/  ISETP.LT.OR P0, PT, R37, R214, P0 ;  /* 0x000000d62500720c */ /* 0x000fe40000701670 */
[-C--:B------:R-:W-:Y:S02]  /*3b20*/  ISETP.GE.AND P4, PT, R31, R215.reuse, PT ;  /* 0x000000d71f00720c */ /* 0x080fe40003f86270 */
[----:B-1----:R-:W-:Y:S01]  /*3b30*/  FSEL R163, R163, -INF , !P1 ;  /* 0xff800000a3a37808 */ /* 0x002fe20004800000 */
[----:B------:R-:W1:Y:S01]  /*3b40*/  MUFU.TANH R170, R46 ;  /* 0x0000002e00aa7308 */ /* 0x000e620000002400 */
[----:B------:R-:W-:-:S02]  /*3b50*/  ISETP.GE.AND P1, PT, R25, R215, PT ;  /* 0x000000d71900720c */ /* 0x000fc40003f26270 */
[----:B------:R-:W-:Y:S02]  /*3b60*/  FSEL R12, R34, -INF , !P0 ;  /* 0xff800000220c7808 */ /* 0x000fe40004000000 */
[C---:B------:R-:W-:Y:S02]  /*3b70*/  ISETP.LT.OR P4, PT, R31.reuse, R216, P4 ;  /* 0x000000d81f00720c */ /* 0x040fe40002781670 */
[----:B------:R-:W-:Y:S01]  /*3b80*/  ISETP.GE.AND P0, PT, R31, R210, PT ;  /* 0x000000d21f00720c */ /* 0x000fe20003f06270 */
[----:B------:R-:W3:Y:S01]  /*3b90*/  MUFU.TANH R174, R47 ;  /* 0x0000002f00ae7308 */ /* 0x000ee20000002400 */
[----:B------:R-:W-:Y:S02]  /*3ba0*/  ISETP.LT.OR P1, PT, R25, R216, P1 ;  /* 0x000000d81900720c */ /* 0x000fe40000f21670 */
[C---:B------:R-:W-:Y:S02]  /*3bb0*/  IADD3 R9, R29.reuse, 0x30, RZ ;  /* 0x000000301d097810 */ /* 0x040fe40007ffe0ff */
[----:B------:R-:W-:-:S02]  /*3bc0*/  IADD3 R11, R29, 0x31, RZ ;  /* 0x000000311d0b7810 */ /* 0x000fc40007ffe0ff */
[----:B------:R-:W-:Y:S01]  /*3bd0*/  FSEL R171, R171, -INF , !P5 ;  /* 0xff800000abab7808 */ /* 0x000fe20006800000 */
[----:B------:R-:W1:Y:S01]  /*3be0*/  MUFU.TANH R175, R40 ;  /* 0x0000002800af7308 */ /* 0x000e620000002400 */
[----:B----4-:R-:W-:Y:S02]  /*3bf0*/  FSEL R169, R169, -INF , !P4 ;  /* 0xff800000a9a97808 */ /* 0x010fe40006000000 */
[----:B------:R-:W-:Y:S02]  /*3c00*/  ISETP.LT.OR P0, PT, R31, R214, P0 ;  /* 0x000000d61f00720c */ /* 0x000fe40000701670 */
[----:B------:R-:W-:Y:S02]  /*3c10*/  FSEL R166, R166, -INF , !P6 ;  /* 0xff800000a6a67808 */ /* 0x000fe40007000000 */
[----:B------:R-:W-:Y:S01]  /*3c20*/  ISETP.GE.AND P5, PT, R9, R215, PT ;  /* 0x000000d70900720c */ /* 0x000fe20003fa6270 */
[----:B------:R-:W-:Y:S01]  /*3c30*/  MUFU.TANH R173, R41 ;  /* 0x0000002900ad7308 */ /* 0x000fe20000002400 */
[----:B--2---:R-:W-:-:S02]  /*3c40*/  FSEL R176, R176, -INF , !P2 ;  /* 0xff800000b0b07808 */ /* 0x004fc40005000000 */
[-C--:B------:R-:W-:Y:S02]  /*3c50*/  ISETP.GE.AND P4, PT, R9, R210.reuse, PT ;  /* 0x000000d20900720c */ /* 0x080fe40003f86270 */
[----:B------:R-:W-:Y:S02]  /*3c60*/  FSEL R165, R165, -INF , !P1 ;  /* 0xff800000a5a57808 */ /* 0x000fe40004800000 */
[----:B------:R-:W-:Y:S01]  /*3c70*/  ISETP.GE.AND P6, PT, R25, R210, PT ;  /* 0x000000d21900720c */ /* 0x000fe20003fc6270 */
[----:B------:R-:W2:Y:S01]  /*3c80*/  MUFU.TANH R168, R42 ;  /* 0x0000002a00a87308 */ /* 0x000ea20000002400 */
[----:B------:R-:W-:Y:S02]  /*3c90*/  ISETP.GE.AND P2, PT, R11, R215, PT ;  /* 0x000000d70b00720c */ /* 0x000fe40003f46270 */
[----:B------:R-:W-:Y:S02]  /*3ca0*/  ISETP.GT.AND P1, PT, R209, R204, PT ;  /* 0x000000ccd100720c */ /* 0x000fe40003f24270 */
[----:B------:R-:W-:-:S02]  /*3cb0*/  ISETP.LT.OR P5, PT, R9, R216, P5 ;  /* 0x000000d80900720c */ /* 0x000fc40002fa1670 */
[----:B-1----:R-:W-:Y:S01]  /*3cc0*/  FSEL R170, R170, -INF , !P0 ;  /* 0xff800000aaaa7808 */ /* 0x002fe20004000000 */
[----:B------:R-:W1:Y:S01]  /*3cd0*/  MUFU.TANH R142, R43 ;  /* 0x0000002b008e7308 */ /* 0x000e620000002400 */
[-C--:B------:R-:W-:Y:S02]  /*3ce0*/  ISETP.LT.OR P4, PT, R9, R214.reuse, P4 ;  /* 0x000000d60900720c */ /* 0x080fe40002781670 */
[----:B------:R-:W-:Y:S02]  /*3cf0*/  ISETP.LT.OR P6, PT, R25, R214, P6 ;  /* 0x000000d61900720c */ /* 0x000fe400037c1670 */
[C---:B------:R-:W-:Y:S02]  /*3d00*/  ISETP.GE.AND P0, PT, R11.reuse, R210, PT ;  /* 0x000000d20b00720c */ /* 0x040fe40003f06270 */
[----:B------:R-:W-:Y:S01]  /*3d10*/  ISETP.LT.OR P2, PT, R11, R216, P2 ;  /* 0x000000d80b00720c */ /* 0x000fe20001741670 */
[----:B------:R-:W4:Y:S01]  /*3d20*/  MUFU.TANH R143, R76 ;  /* 0x0000004c008f7308 */ /* 0x000f220000002400 */
[----:B------:R-:W-:-:S02]  /*3d30*/  IADD3 R9, R29, 0x38, RZ ;  /* 0x000000381d097810 */ /* 0x000fc40007ffe0ff */
[----:B------:R-:W-:Y:S02]  /*3d40*/  IADD3 R29, R29, 0x39, RZ ;  /* 0x000000391d1d7810 */ /* 0x000fe40007ffe0ff */
[----:B------:R-:W-:Y:S02]  /*3d50*/  ISETP.LT.OR P0, PT, R11, R214, P0 ;  /* 0x000000d60b00720c */ /* 0x000fe40000701670 */
[----:B---3--:R-:W-:Y:S01]  /*3d60*/  FSEL R174, R174, -INF , !P6 ;  /* 0xff800000aeae7808 */ /* 0x008fe20007000000 */
[----:B------:R-:W-:Y:S01]  /*3d70*/  MUFU.TANH R141, R77 ;  /* 0x0000004d008d7308 */ /* 0x000fe20000002400 */
[----:B------:R-:W-:Y:S02]  /*3d80*/  FSEL R175, R175, -INF , !P5 ;  /* 0xff800000afaf7808 */ /* 0x000fe40006800000 */
[----:B--2---:R-:W-:Y:S02]  /*3d90*/  FSEL R168, R168, -INF , !P4 ;  /* 0xff800000a8a87808 */ /* 0x004fe40006000000 */
[----:B------:R-:W-:Y:S01]  /*3da0*/  FSEL R173, R173, -INF , !P2 ;  /* 0xff800000adad7808 */ /* 0x000fe20005000000 */
[----:B------:R-:W-:Y:S01]  /*3db0*/  BAR.SYNC.DEFER_BLOCKING 0x0 ;  /* 0x0000000000007b1d */ /* 0x000fe20000010000 */
[----:B------:R-:W-:-:S02]  /*3dc0*/  ISETP.GE.AND P6, PT, R9, R215, PT ;  /* 0x000000d70900720c */ /* 0x000fc40003fc6270 */
[----:B------:R-:W-:Y:S02]  /*3dd0*/  ISETP.GE.AND P5, PT, R29, R215, PT ;  /* 0x000000d71d00720c */ /* 0x000fe40003fa6270 */
[-C--:B------:R-:W-:Y:S01]  /*3de0*/  ISETP.GE.AND P4, PT, R9, R210.reuse, PT ;  /* 0x000000d20900720c */ /* 0x080fe20003f86270 */
[----:B------:R-:W2:Y:S01]  /*3df0*/  MUFU.TANH R140, R78 ;  /* 0x0000004e008c7308 */ /* 0x000ea20000002400 */
[----:B------:R-:W-:Y:S02]  /*3e00*/  ISETP.GE.AND P2, PT, R29, R210, PT ;  /* 0x000000d21d00720c */ /* 0x000fe40003f46270 */
[----:B-1----:R-:W-:Y:S02]  /*3e10*/  FSEL R142, R142, -INF , !P0 ;  /* 0xff8000008e8e7808 */ /* 0x002fe40004000000 */
[C---:B------:R-:W-:Y:S02]  /*3e20*/  ISETP.LT.OR P6, PT, R9.reuse, R216, P6 ;  /* 0x000000d80900720c */ /* 0x040fe400037c1670 */
[----:B------:R-:W-:Y:S01]  /*3e30*/  ISETP.LT.OR P4, PT, R9, R214, P4 ;  /* 0x000000d60900720c */ /* 0x000fe20002781670 */
[----:B------:R-:W1:Y:S01]  /*3e40*/  MUFU.TANH R164, R79 ;  /* 0x0000004f00a47308 */ /* 0x000e620000002400 */
[----:B------:R-:W-:-:S02]  /*3e50*/  ISETP.LT.OR P5, PT, R29, R216, P5 ;  /* 0x000000d81d00720c */ /* 0x000fc40002fa1670 */
[----:B------:R-:W-:Y:S02]  /*3e60*/  ISETP.LT.OR P2, PT, R29, R214, P2 ;  /* 0x000000d61d00720c */ /* 0x000fe40001741670 */
[C---:B------:R-:W-:Y:S02]  /*3e70*/  @!P1 LEA R220, P0, R2.reuse, c[0x0][0x168], 0x1 ;  /* 0x00005a0002dc9a11 */ /* 0x040fe400078008ff */
[----:B----4-:R-:W-:Y:S02]  /*3e80*/  FSEL R143, R143, -INF , !P6 ;  /* 0xff8000008f8f7808 */ /* 0x010fe40007000000 */
[----:B------:R-:W-:Y:S02]  /*3e90*/  @!P1 LEA.HI.X R221, R2, c[0x0][0x16c], R133, 0x1, P0 ;  /* 0x00005b0002dd9a11 */ /* 0x000fe400000f0c85 */
[----:B--2---:R-:W-:Y:S02]  /*3ea0*/  FSEL R140, R140, -INF , !P4 ;  /* 0xff8000008c8c7808 */ /* 0x004fe40006000000 */
[----:B------:R-:W-:-:S02]  /*3eb0*/  FSEL R141, R141, -INF , !P5 ;  /* 0xff8000008d8d7808 */ /* 0x000fc40006800000 */
[----:B-1----:R-:W-:Y:S01]  /*3ec0*/  FSEL R164, R164, -INF , !P2 ;  /* 0xff800000a4a47808 */ /* 0x002fe20005000000 */
[----:B------:R-:W-:Y:S05]  /*3ed0*/  @!P1 BRA `(.L_x_6679) ;  /* 0x000005c000009947 */ /* 0x000fea0003800000 */
[----:B------:R-:W-:Y:S05]  /*3ee0*/  @!P3 BRA `(.L_x_6680) ;  /* 0x000003900000b947 */ /* 0x000fea0003800000 */
[----:B------:R-:W1:Y:S01]  /*3ef0*/  I2F.RP R8, UR6 ;  /* 0x0000000600087d06 */ /* 0x000e620008209400 */
[C---:B------:R-:W-:Y:S02]  /*3f00*/  IADD3 R24, R3.reuse, -0x40, RZ ;  /* 0xffffffc003187810 */ /* 0x040fe40007ffe0ff */
[----:B------:R-:W-:Y:S02]  /*3f10*/  IABS R11, R3 ;  /* 0x00000003000b7213 */ /* 0x000fe40000000000 */
[----:B------:R-:W-:Y:S02]  /*3f20*/  IABS R9, R24 ;  /* 0x0000001800097213 */ /* 0x000fe40000000000 */
[----:B------:R-:W-:Y:S02]  /*3f30*/  LOP3.LUT R3, R3, c[0x0][0x2d0], RZ, 0x3c, !PT ;  /* 0x0000b40003037a12 */ /* 0x000fe400078e3cff */
[----:B------:R-:W-:-:S02]  /*3f40*/  LOP3.LUT R24, R24, c[0x0][0x2d0], RZ, 0x3c, !PT ;  /* 0x0000b40018187a12 */ /* 0x000fc400078e3cff */
        /* <DEDUP_REMOVED lines=51> */
.L_x_6680:
[----:B------:R-:W-:-:S04]  /*4280*/  ULEA UR4, -UR8, URZ, 0x6 ;  /* 0x0000003f08047291 */ /* 0x000fc8000f8e313f */
[----:B------:R-:W-:Y:S02]  /*4290*/  USHF.R.S32.HI UR5, URZ, 0x1f, UR4 ;  /* 0x0000001f3f057899 */ /* 0x000fe40008011404 */
[----:B------:R-:W-:-:S04]  /*42a0*/  MOV R3, UR4 ;  /* 0x0000000400037c02 */ /* 0x000fc80008000f00 */
[----:B------:R-:W-:Y:S02]  /*42b0*/  MOV R8, UR5 ;  /* 0x0000000500087c02 */ /* 0x000fe40008000f00 */
.L_x_6681:
        /* <DEDUP_REMOVED lines=30> */
.L_x_6679:
        /* <DEDUP_REMOVED lines=380> */
.L_x_6683:
[----:B------:R-:W-:Y:S02]  /*5c60*/  ULDC UR14, c[0x0][0x1a0] ;  /* 0x00006800000e7ab9 */ /* 0x000fe40000000800 */
[----:B------:R-:W-:-:S04]  /*5c70*/  ULEA UR14, -UR14, URZ, 0x6 ;  /* 0x0000003f0e0e7291 */ /* 0x000fc8000f8e313f */
[----:B------:R-:W-:-:S04]  /*5c80*/  USHF.R.S32.HI UR12, URZ, 0x1f, UR14 ;  /* 0x0000001f3f0c7899 */ /* 0x000fc8000801140e */
.L_x_6684:
        /* <DEDUP_REMOVED lines=179> */
[----:B------:R-:W-:Y:S02]  /*67c0*/  FMUL.FTZ R134, R13, c[0x0][0x2ec] ;  /* 0x0000bb000d867a20 */ /* 0x000fe40000410000 */
[----:B------:R-:W-:Y:S02]  /*67d0*/  FMUL.FTZ R135, R14, c[0x0][0x2ec] ;  /* 0x0000bb000e877a20 */ /* 0x000fe40000410000 */
[----:B------:R-:W-:Y:S01]  /*67e0*/  FMUL.FTZ R140, R15, c[0x0][0x2ec] ;  /* 0x0000bb000f8c7a20 */ /* 0x000fe20000410000 */
[----:B------:R-:W-:Y:S01]  /*67f0*/  HMMA.16816.F32.BF16 R24, R8, R6, R24 ;  /* 0x000000060818723c */ /* 0x000fe20000041818 */
[----:B------:R-:W1:Y:S01]  /*6800*/  LDSM.16.M88.4 R12, [R180] ;  /* 0x00000000b40c783b */ /* 0x000e620000000200 */
[----:B------:R-:W5:Y:S03]  /*6810*/  MUFU.TANH R0, R0 ;  /* 0x0000000000007308 */ /* 0x000f660000002400 */
[----:B------:R-:W1:Y:S03]  /*6820*/  LDSM.16.M88.4 R4, [R195+0xb000] ;  /* 0x00b00000c304783b */ /* 0x000e660000000200 */
[----:B--2---:R-:W-:Y:S02]  /*6830*/  HMMA.16816.F32.BF16 R32, R160, R16, R32 ;  /* 0x00000010a020723c */ /* 0x004fe40000041820 */
[----:B------:R-:W2:Y:S06]  /*6840*/  MUFU.TANH R135, R135 ;  /* 0x0000008700877308 */ /* 0x000eac0000002400 */
[----:B------:R-:W-:Y:S02]  /*6850*/  HMMA.16816.F32.BF16 R144, R20, R142, R144 ;  /* 0x0000008e1490723c */ /* 0x000fe40000041890 */
[----:B------:R-:W1:Y:S06]  /*6860*/  MUFU.TANH R134, R134 ;  /* 0x0000008600867308 */ /* 0x000e6c0000002400 */
[----:B---3--:R-:W-:Y:S01]  /*6870*/  HMMA.16816.F32.BF16 R156, R28, R164, R156 ;  /* 0x000000a41c9c723c */ /* 0x008fe2000004189c */
[----:B------:R-:W-:Y:S01]  /*6880*/  FMUL.FTZ R24, R24, c[0x0][0x2ec] ;  /* 0x0000bb0018187a20 */ /* 0x000fe20000410000 */
[----:B------:R-:W-:Y:S01]  /*6890*/  MUFU.TANH R140, R140 ;  /* 0x0000008c008c7308 */ /* 0x000fe20000002400 */
[----:B------:R-:W-:-:S05]  /*68a0*/  FMUL.FTZ R142, R27, c[0x0][0x2ec] ;  /* 0x0000bb001b8e7a20 */ /* 0x000fca0000410000 */
[----:B----4-:R-:W-:Y:S02]  /*68b0*/  HMMA.16816.F32.BF16 R148, R8, R136, R148 ;  /* 0x000000880894723c */ /* 0x010fe40000041894 */
[----:B------:R3:W4:Y:S05]  /*68c0*/  MUFU.TANH R141, R24 ;  /* 0x00000018008d7308 */ /* 0x00072a0000002400 */
[----:B------:R-:W-:Y:S01]  /*68d0*/  FMUL.FTZ R136, R25, c[0x0][0x2ec] ;  /* 0x0000bb0019887a20 */ /* 0x000fe20000410000 */
[----:B------:R-:W-:Y:S01]  /*68e0*/  HMMA.16816.F32.BF16 R152, R28, R166, R152 ;  /* 0x000000a61c98723c */ /* 0x000fe20000041898 */
[----:B------:R-:W-:Y:S01]  /*68f0*/  FMUL.FTZ R137, R26, c[0x0][0x2ec] ;  /* 0x0000bb001a897a20 */ /* 0x000fe20000410000 */
[----:B------:R-:W-:Y:S06]  /*6900*/  MUFU.TANH R142, R142 ;  /* 0x0000008e008e7308 */ /* 0x000fec0000002400 */
[----:B------:R-:W-:Y:S01]  /*6910*/  HMMA.16816.F32.BF16 R168, R160, R18, R168 ;  /* 0x00000012a0a8723c */ /* 0x000fe200000418a8 */
[----:B------:R-:W-:Y:S01]  /*6920*/  LDSM.16.M88.4 R16, [R188+0x5000] ;  /* 0x00500000bc10783b */ /* 0x000fe20000000200 */
[----:B------:R-:W2:Y:S03]  /*6930*/  MUFU.TANH R137, R137 ;  /* 0x0000008900897308 */ /* 0x000ea60000002400 */
[----:B---3--:R-:W3:Y:S03]  /*6940*/  LDSM.16.M88.4 R24, [R195+0xb800] ;  /* 0x00b80000c318783b */ /* 0x008ee60000000200 */
[----:B-1----:R-:W-:Y:S02]  /*6950*/  HMMA.16816.F32.BF16 R32, R28, R12, R32 ;  /* 0x0000000c1c20723c */ /* 0x002fe40000041820 */
[----:B------:R-:W1:Y:S05]  /*6960*/  MUFU.TANH R136, R136 ;  /* 0x0000008800887308 */ /* 0x000e6a0000002400 */
        /* <DEDUP_REMOVED lines=14> */
[----:B------:R-:W1:Y:S01]  /*6a50*/  LDSM.16.M88.4 R4, [R188+0x5800] ;  /* 0x00580000bc04783b */ /* 0x000e620000000200 */
[----:B------:R-:W-:Y:S01]  /*6a60*/  ISETP.LT.OR P0, PT, R13, R214, P0 ;  /* 0x000000d60d00720c */ /* 0x000fe20000701670 */
[----:B------:R-:W-:-:S04]  /*6a70*/  DEPBAR.LE SB0, 0x0 ;  /* 0x000080000000791a */ /* 0x000fc80000000000 */
[----:B------:R-:W-:Y:S01]  /*6a80*/  HMMA.16816.F32.BF16 R144, R8, R138, R144 ;  /* 0x0000008a0890723c */ /* 0x000fe20000041890 */
[----:B------:R-:W-:Y:S01]  /*6a90*/  FMUL.FTZ R14, R151, c[0x0][0x2ec] ;  /* 0x0000bb00970e7a20 */ /* 0x000fe20000410000 */
[----:B-----5:R-:W-:Y:S02]  /*6aa0*/  FSEL R0, R0, -INF , !P5 ;  /* 0xff80000000007808 */ /* 0x020fe40006800000 */
[----:B--2---:R-:W-:Y:S02]  /*6ab0*/  FSEL R135, R135, -INF , !P0 ;  /* 0xff80000087877808 */ /* 0x004fe40004000000 */
[----:B------:R-:W-:Y:S01]  /*6ac0*/  FSEL R134, R134, -INF , !P4 ;  /* 0xff80000086867808 */ /* 0x000fe20006000000 */
[----:B------:R-:W-:Y:S01]  /*6ad0*/  FMUL.FTZ R138, R148, c[0x0][0x2ec] ;  /* 0x0000bb00948a7a20 */ /* 0x000fe20000410000 */
[----:B---3--:R-:W-:Y:S01]  /*6ae0*/  HMMA.16816.F32.BF16 R32, R20, R24, R32 ;  /* 0x000000181420723c */ /* 0x008fe20000041820 */
[----:B------:R-:W-:Y:S01]  /*6af0*/  FMUL.FTZ R139, R149, c[0x0][0x2ec] ;  /* 0x0000bb00958b7a20 */ /* 0x000fe20000410000 */
[----:B------:R-:W-:Y:S01]  /*6b00*/  MUFU.TANH R14, R14 ;  /* 0x0000000e000e7308 */ /* 0x000fe20000002400 */
[----:B------:R-:W-:-:S05]  /*6b10*/  IADD3 R31, R13, 0x21, RZ ;  /* 0x000000210d1f7810 */ /* 0x000fca0007ffe0ff */
[C---:B------:R-:W-:Y:S02]  /*6b20*/  HMMA.16816.F32.BF16 R156, R8.reuse, R16, R156 ;  /* 0x00000010089c723c */ /* 0x040fe4000004189c */
[----:B------:R-:W2:Y:S05]  /*6b30*/  MUFU.TANH R138, R138 ;  /* 0x0000008a008a7308 */ /* 0x000eaa0000002400 */
[----:B------:R-:W-:Y:S01]  /*6b40*/  IADD3 R17, R13, 0x9, RZ ;  /* 0x000000090d117810 */ /* 0x000fe20007ffe0ff */
[----:B------:R-:W-:Y:S01]  /*6b50*/  HMMA.16816.F32.BF16 R152, R8, R18, R152 ;  /* 0x000000120898723c */ /* 0x000fe20000041898 */
[----:B------:R-:W-:Y:S01]  /*6b60*/  FMUL.FTZ R16, R145, c[0x0][0x2ec] ;  /* 0x0000bb0091107a20 */ /* 0x000fe20000410000 */
[----:B------:R-:W3:Y:S01]  /*6b70*/  MUFU.TANH R139, R139 ;  /* 0x0000008b008b7308 */ /* 0x000ee20000002400 */
[-C--:B------:R-:W-:Y:S01]  /*6b80*/  ISETP.GE.AND P5, PT, R17, R215.reuse, PT ;  /* 0x000000d71100720c */ /* 0x080fe20003fa6270 */
[----:B------:R-:W-:Y:S01]  /*6b90*/  FMUL.FTZ R29, R147, c[0x0][0x2ec] ;  /* 0x0000bb00931d7a20 */ /* 0x000fe20000410000 */
[----:B------:R-:W-:Y:S01]  /*6ba0*/  ISETP.GE.AND P0, PT, R17, R210, PT ;  /* 0x000000d21100720c */ /* 0x000fe20003f06270 */
[----:B------:R-:W-:Y:S01]  /*6bb0*/  FMUL.FTZ R15, R144, c[0x0][0x2ec] ;  /* 0x0000bb00900f7a20 */ /* 0x000fe20000410000 */
[----:B------:R-:W-:Y:S01]  /*6bc0*/  IADD3 R19, R13, 0x8, RZ ;  /* 0x000000080d137810 */ /* 0x000fe20007ffe0ff */
[----:B------:R-:W-:Y:S01]  /*6bd0*/  HMMA.16816.F32.BF16 R168, R20, R26, R168 ;  /* 0x0000001a14a8723c */ /* 0x000fe200000418a8 */
[----:B------:R-:W-:Y:S01]  /*6be0*/  ISETP.LT.OR P5, PT, R17, R216, P5 ;  /* 0x000000d81100720c */ /* 0x000fe20002fa1670 */
[----:B------:R-:W5:Y:S01]  /*6bf0*/  MUFU.TANH R16, R16 ;  /* 0x0000001000107308 */ /* 0x000f620000002400 */
[C---:B------:R-:W-:Y:S01]  /*6c00*/  ISETP.GE.AND P6, PT, R19.reuse, R215, PT ;  /* 0x000000d71300720c */ /* 0x040fe20003fc6270 */
[----:B------:R-:W-:Y:S01]  /*6c10*/  FMUL.FTZ R28, R146, c[0x0][0x2ec] ;  /* 0x0000bb00921c7a20 */ /* 0x000fe20000410000 */
[----:B------:R-:W-:-:S02]  /*6c20*/  ISETP.GE.AND P1, PT, R19, R210, PT ;  /* 0x000000d21300720c */ /* 0x000fc40003f26270 */
[C---:B------:R-:W-:Y:S01]  /*6c30*/  ISETP.LT.OR P6, PT, R19.reuse, R216, P6 ;  /* 0x000000d81300720c */ /* 0x040fe200037c1670 */
[C---:B-1----:R-:W-:Y:S01]  /*6c40*/  HMMA.16816.F32.BF16 R32, R8.reuse, R4, R32 ;  /* 0x000000040820723c */ /* 0x042fe20000041820 */
[----:B------:R-:W-:Y:S01]  /*6c50*/  ISETP.LT.OR P1, PT, R19, R214, P1 ;  /* 0x000000d61300720c */ /* 0x000fe20000f21670 */
[----:B------:R-:W-:Y:S01]  /*6c60*/  FMUL.FTZ R156, R156, c[0x0][0x2ec] ;  /* 0x0000bb009c9c7a20 */ /* 0x000fe20000410000 */
[----:B------:R-:W-:Y:S01]  /*6c70*/  IADD3 R23, R13, 0x11, RZ ;  /* 0x000000110d177810 */ /* 0x000fe20007ffe0ff */
[----:B------:R-:W-:Y:S01]  /*6c80*/  FMUL.FTZ R158, R158, c[0x0][0x2ec] ;  /* 0x0000bb009e9e7a20 */ /* 0x000fe20000410000 */
[----:B----4-:R-:W-:Y:S01]  /*6c90*/  FSEL R18, R141, -INF , !P6 ;  /* 0xff8000008d127808 */ /* 0x010fe20007000000 */
[----:B------:R-:W1:Y:S01]  /*6ca0*/  MUFU.TANH R172, R156 ;  /* 0x0000009c00ac7308 */ /* 0x000e620000002400 */
[----:B------:R-:W-:Y:S01]  /*6cb0*/  FSEL R19, R137, -INF , !P1 ;  /* 0xff80000089137808 */ /* 0x000fe20004800000 */
[----:B------:R-:W-:Y:S01]  /*6cc0*/  FMUL.FTZ R152, R152, c[0x0][0x2ec] ;  /* 0x0000bb0098987a20 */ /* 0x000fe20000410000 */
[CC--:B------:R-:W-:Y:S01]  /*6cd0*/  ISETP.GE.AND P6, PT, R23.reuse, R215.reuse, PT ;  /* 0x000000d71700720c */ /* 0x0c0fe20003fc6270 */
[----:B------:R-:W-:Y:S01]  /*6ce0*/  FMUL.FTZ R154, R154, c[0x0][0x2ec] ;  /* 0x0000bb009a9a7a20 */ /* 0x000fe20000410000 */
[----:B------:R-:W-:Y:S01]  /*6cf0*/  ISETP.GE.AND P1, PT, R23, R210, PT ;  /* 0x000000d21700720c */ /* 0x000fe20003f26270 */
[----:B------:R-:W-:Y:S01]  /*6d00*/  FMUL.FTZ R157, R157, c[0x0][0x2ec] ;  /* 0x0000bb009d9d7a20 */ /* 0x000fe20000410000 */
[----:B------:R-:W-:Y:S01]  /*6d10*/  ISETP.LT.OR P0, PT, R17, R214, P0 ;  /* 0x000000d61100720c */ /* 0x000fe20000701670 */
[----:B------:R-:W4:Y:S01]  /*6d20*/  MUFU.TANH R173, R158 ;  /* 0x0000009e00ad7308 */ /* 0x000f220000002400 */
        /* <DEDUP_REMOVED lines=12> */
[----:B------:R-:W-:Y:S01]  /*6df0*/  FSEL R5, R142, -INF , !P0 ;  /* 0xff8000008e057808 */ /* 0x000fe20004000000 */
[----:B------:R-:W-:Y:S01]  /*6e00*/  FMUL.FTZ R32, R32, c[0x0][0x2ec] ;  /* 0x0000bb0020207a20 */ /* 0x000fe20000410000 */
[CC--:B------:R-:W-:Y:S01]  /*6e10*/  ISETP.GE.AND P4, PT, R21.reuse, R215.reuse, PT ;  /* 0x000000d71500720c */ /* 0x0c0fe20003f86270 */
[----:B------:R-:W1:Y:S01]  /*6e20*/  MUFU.TANH R15, R15 ;  /* 0x0000000f000f7308 */ /* 0x000e620000002400 */
[-C--:B------:R-:W-:Y:S01]  /*6e30*/  ISETP.GE.AND P2, PT, R21, R210.reuse, PT ;  /* 0x000000d21500720c */ /* 0x080fe20003f46270 */
[----:B------:R-:W-:Y:S01]  /*6e40*/  FMUL.FTZ R34, R34, c[0x0][0x2ec] ;  /* 0x0000bb0022227a20 */ /* 0x000fe20000410000 */
[----:B------:R-:W-:Y:S01]  /*6e50*/  ISETP.GE.AND P5, PT, R23, R215, PT ;  /* 0x000000d71700720c */ /* 0x000fe20003fa6270 */
[----:B------:R-:W-:Y:S01]  /*6e60*/  FMUL.FTZ R35, R35, c[0x0][0x2ec] ;  /* 0x0000bb0023237a20 */ /* 0x000fe20000410000 */
[----:B------:R-:W-:-:S02]  /*6e70*/  ISETP.GE.AND P0, PT, R23, R210, PT ;  /* 0x000000d21700720c */ /* 0x000fc40003f06270 */
[C---:B------:R-:W-:Y:S01]  /*6e80*/  ISETP.LT.OR P4, PT, R21.reuse, R216, P4 ;  /* 0x000000d81500720c */ /* 0x040fe20002781670 */
[----:B------:R-:W1:Y:S01]  /*6e90*/  MUFU.TANH R28, R28 ;  /* 0x0000001c001c7308 */ /* 0x000e620000002400 */
[----:B------:R-:W-:Y:S01]  /*6ea0*/  ISETP.LT.OR P2, PT, R21, R214, P2 ;  /* 0x000000d61500720c */ /* 0x000fe20001741670 */
[----:B------:R-:W-:Y:S01]  /*6eb0*/  FMUL.FTZ R136, R169, c[0x0][0x2ec] ;  /* 0x0000bb00a9887a20 */ /* 0x000fe20000410000 */
[C---:B------:R-:W-:Y:S01]  /*6ec0*/  ISETP.LT.OR P5, PT, R23.reuse, R216, P5 ;  /* 0x000000d81700720c */ /* 0x040fe20002fa1670 */
[----:B------:R-:W-:Y:S01]  /*6ed0*/  FMUL.FTZ R137, R170, c[0x0][0x2ec] ;  /* 0x0000bb00aa897a20 */ /* 0x000fe20000410000 */
[----:B------:R-:W-:Y:S01]  /*6ee0*/  ISETP.LT.OR P0, PT, R23, R214, P0 ;  /* 0x000000d61700720c */ /* 0x000fe20000701670 */
[----:B------:R-:W-:Y:S01]  /*6ef0*/  FMUL.FTZ R149, R171, c[0x0][0x2ec] ;  /* 0x0000bb00ab957a20 */ /* 0x000fe20000410000 */
[C---:B------:R-:W-:Y:S01]  /*6f00*/  IADD3 R21, R13.reuse, 0x19, RZ ;  /* 0x000000190d157810 */ /* 0x040fe20007ffe0ff */
[----:B------:R-:W1:Y:S01]  /*6f10*/  MUFU.TANH R166, R152 ;  /* 0x0000009800a67308 */ /* 0x000e620000002400 */
[----:B------:R-:W-:-:S02]  /*6f20*/  IADD3 R23, R13, 0x20, RZ ;  /* 0x000000200d177810 */ /* 0x000fc40007ffe0ff */
[----:B--2---:R-:W-:Y:S01]  /*6f30*/  FSEL R26, R138, -INF , !P4 ;  /* 0xff8000008a1a7808 */ /* 0x004fe20006000000 */
[----:B------:R-:W-:Y:S01]  /*6f40*/  FMUL.FTZ R138, R168, c[0x0][0x2ec] ;  /* 0x0000bb00a88a7a20 */ /* 0x000fe20000410000 */
[----:B---3--:R-:W-:Y:S02]  /*6f50*/  FSEL R24, R139, -INF , !P6 ;  /* 0xff8000008b187808 */ /* 0x008fe40007000000 */
[----:B------:R-:W-:Y:S01]  /*6f60*/  FSEL R25, R14, -INF , !P1 ;  /* 0xff8000000e197808 */ /* 0x000fe20004800000 */
[----:B------:R-:W2:Y:S01]  /*6f70*/  MUFU.TANH R165, R154 ;  /* 0x0000009a00a57308 */ /* 0x000ea20000002400 */
[-C--:B------:R-:W-:Y:S02]  /*6f80*/  ISETP.GE.AND P4, PT, R21, R215.reuse, PT ;  /* 0x000000d71500720c */ /* 0x080fe40003f86270 */
[C---:B------:R-:W-:Y:S02]  /*6f90*/  ISETP.GE.AND P6, PT, R23.reuse, R215, PT ;  /* 0x000000d71700720c */ /* 0x040fe40003fc6270 */
[----:B------:R-:W-:-:S02]  /*6fa0*/  ISETP.GE.AND P1, PT, R23, R210, PT ;  /* 0x000000d21700720c */ /* 0x000fc40003f26270 */
[-C--:B------:R-:W-:Y:S01]  /*6fb0*/  ISETP.LT.OR P4, PT, R21, R216.reuse, P4 ;  /* 0x000000d81500720c */ /* 0x080fe20002781670 */
[----:B------:R-:W3:Y:S01]  /*6fc0*/  MUFU.TANH R174, R157 ;  /* 0x0000009d00ae7308 */ /* 0x000ee20000002400 */
[C---:B------:R-:W-:Y:S02]  /*6fd0*/  ISETP.LT.OR P6, PT, R23.reuse, R216, P6 ;  /* 0x000000d81700720c */ /* 0x040fe400037c1670 */
[----:B------:R-:W-:Y:S02]  /*6fe0*/  ISETP.LT.OR P1, PT, R23, R214, P1 ;  /* 0x000000d61700720c */ /* 0x000fe40000f21670 */
[----:B------:R-:W-:Y:S02]  /*6ff0*/  FSEL R27, R12, -INF , !P2 ;  /* 0xff8000000c1b7808 */ /* 0x000fe40005000000 */
[C---:B------:R-:W-:Y:S01]  /*7000*/  IADD3 R9, R13.reuse, 0x28, RZ ;  /* 0x000000280d097810 */ /* 0x040fe20007ffe0ff */
[----:B------:R-:W2:Y:S01]  /*7010*/  MUFU.TANH R167, R159 ;  /* 0x0000009f00a77308 */ /* 0x000ea20000002400 */
[----:B------:R-:W-:-:S02]  /*7020*/  IADD3 R7, R13, 0x29, RZ ;  /* 0x000000290d077810 */ /* 0x000fc40007ffe0ff */
[----:B------:R-:W-:Y:S02]  /*7030*/  ISETP.GE.AND P2, PT, R21, R210, PT ;  /* 0x000000d21500720c */ /* 0x000fe40003f46270 */
[----:B-----5:R-:W-:Y:S02]  /*7040*/  FSEL R20, R16, -INF , !P4 ;  /* 0xff80000010147808 */ /* 0x020fe40006000000 */
[----:B-1----:R-:W-:Y:S01]  /*7050*/  FSEL R172, R172, -INF , !P6 ;  /* 0xff800000acac7808 */ /* 0x002fe20007000000 */
[----:B------:R-:W1:Y:S01]  /*7060*/  MUFU.TANH R152, R33 ;  /* 0x0000002100987308 */ /* 0x000e620000002400 */
[----:B----4-:R-:W-:Y:S02]  /*7070*/  FSEL R173, R173, -INF , !P1 ;  /* 0xff800000adad7808 */ /* 0x010fe40004800000 */
[-C--:B------:R-:W-:Y:S02]  /*7080*/  ISETP.GE.AND P4, PT, R9, R215.reuse, PT ;  /* 0x000000d70900720c */ /* 0x080fe40003f86270 */
[----:B------:R-:W-:-:S02]  /*7090*/  ISETP.GE.AND P6, PT, R7, R215, PT ;  /* 0x000000d70700720c */ /* 0x000fc40003fc6270 */
[----:B------:R-:W-:Y:S01]  /*70a0*/  ISETP.GE.AND P1, PT, R7, R210, PT ;  /* 0x000000d20700720c */ /* 0x000fe20003f26270 */
[----:B------:R-:W4:Y:S01]  /*70b0*/  MUFU.TANH R164, R153 ;  /* 0x0000009900a47308 */ /* 0x000f220000002400 */
[----:B------:R-:W-:Y:S02]  /*70c0*/  ISETP.LT.OR P2, PT, R21, R214, P2 ;  /* 0x000000d61500720c */ /* 0x000fe40001741670 */
[-C--:B------:R-:W-:Y:S02]  /*70d0*/  ISETP.LT.OR P4, PT, R9, R216.reuse, P4 ;  /* 0x000000d80900720c */ /* 0x080fe40002781670 */
[C---:B------:R-:W-:Y:S02]  /*70e0*/  ISETP.LT.OR P6, PT, R7.reuse, R216, P6 ;  /* 0x000000d80700720c */ /* 0x040fe400037c1670 */
[----:B------:R-:W-:Y:S01]  /*70f0*/  ISETP.LT.OR P1, PT, R7, R214, P1 ;  /* 0x000000d60700720c */ /* 0x000fe20000f21670 */
[----:B------:R-:W5:Y:S01]  /*7100*/  MUFU.TANH R163, R155 ;  /* 0x0000009b00a37308 */ /* 0x000f620000002400 */
[----:B------:R-:W-:-:S02]  /*7110*/  FSEL R23, R29, -INF , !P2 ;  /* 0xff8000001d177808 */ /* 0x000fc40005000000 */
[----:B------:R-:W-:Y:S02]  /*7120*/  IADD3 R7, R13, 0x31, RZ ;  /* 0x000000310d077810 */ /* 0x000fe40007ffe0ff */
[----:B------:R-:W-:Y:S02]  /*7130*/  FSEL R22, R15, -INF , !P5 ;  /* 0xff8000000f167808 */ /* 0x000fe40006800000 */
[----:B------:R-:W-:Y:S01]  /*7140*/  FSEL R21, R28, -INF , !P0 ;  /* 0xff8000001c157808 */ /* 0x000fe20004000000 */
[----:B------:R-:W1:Y:S01]  /*7150*/  MUFU.TANH R154, R32 ;  /* 0x00000020009a7308 */ /* 0x000e620000002400 */
[-C--:B------:R-:W-:Y:S02]  /*7160*/  ISETP.GE.AND P2, PT, R9, R210.reuse, PT ;  /* 0x000000d20900720c */ /* 0x080fe40003f46270 */
[C---:B------:R-:W-:Y:S02]  /*7170*/  ISETP.GE.AND P5, PT, R31.reuse, R215, PT ;  /* 0x000000d71f00720c */ /* 0x040fe40003fa6270 */
[----:B------:R-:W-:-:S02]  /*7180*/  ISETP.GE.AND P0, PT, R31, R210, PT ;  /* 0x000000d21f00720c */ /* 0x000fc40003f06270 */
[----:B------:R-:W-:Y:S01]  /*7190*/  FSEL R166, R166, -INF , !P4 ;  /* 0xff800000a6a67808 */ /* 0x000fe20006000000 */
[----:B------:R-:W1:Y:S01]  /*71a0*/  MUFU.TANH R151, R34 ;  /* 0x0000002200977308 */ /* 0x000e620000002400 */
[----:B------:R-:W-:Y:S02]  /*71b0*/  ISETP.GE.AND P4, PT, R7, R215, PT ;  /* 0x000000d70700720c */ /* 0x000fe40003f86270 */
[----:B------:R-:W-:Y:S02]  /*71c0*/  ISETP.LT.OR P2, PT, R9, R214, P2 ;  /* 0x000000d60900720c */ /* 0x000fe40001741670 */
[C---:B------:R-:W-:Y:S02]  /*71d0*/  ISETP.LT.OR P5, PT, R31.reuse, R216, P5 ;  /* 0x000000d81f00720c */ /* 0x040fe40002fa1670 */
[----:B------:R-:W-:Y:S01]  /*71e0*/  ISETP.LT.OR P0, PT, R31, R214, P0 ;  /* 0x000000d61f00720c */ /* 0x000fe20000701670 */
[----:B------:R-:W1:Y:S01]  /*71f0*/  MUFU.TANH R139, R35 ;  /* 0x00000023008b7308 */ /* 0x000e620000002400 */
[----:B------:R-:W-:-:S02]  /*7200*/  IADD3 R9, R13, 0x30, RZ ;  /* 0x000000300d097810 */ /* 0x000fc40007ffe0ff */
[----:B------:R-:W-:Y:S02]  /*7210*/  ISETP.LT.OR P4, PT, R7, R216, P4 ;  /* 0x000000d80700720c */ /* 0x000fe40002781670 */
[----:B--2---:R-:W-:Y:S02]  /*7220*/  FSEL R165, R165, -INF , !P2 ;  /* 0xff800000a5a57808 */ /* 0x004fe40005000000 */
[----:B---3--:R-:W-:Y:S01]  /*7230*/  FSEL R174, R174, -INF , !P5 ;  /* 0xff800000aeae7808 */ /* 0x008fe20006800000 */
[----:B------:R-:W2:Y:S01]  /*7240*/  MUFU.TANH R138, R138 ;  /* 0x0000008a008a7308 */ /* 0x000ea20000002400 */
[----:B------:R-:W-:Y:S02]  /*7250*/  FSEL R167, R167, -INF , !P0 ;  /* 0xff800000a7a77808 */ /* 0x000fe40004000000 */
[----:B------:R-:W-:Y:S02]  /*7260*/  ISETP.GE.AND P2, PT, R7, R210, PT ;  /* 0x000000d20700720c */ /* 0x000fe40003f46270 */
[----:B------:R-:W-:-:S02]  /*7270*/  ISETP.GE.AND P5, PT, R9, R215, PT ;  /* 0x000000d70900720c */ /* 0x000fc40003fa6270 */
[----:B------:R-:W-:Y:S01]  /*7280*/  ISETP.GE.AND P0, PT, R9, R210, PT ;  /* 0x000000d20900720c */ /* 0x000fe20003f06270 */
[----:B------:R-:W-:Y:S01]  /*7290*/  MUFU.TANH R136, R136 ;  /* 0x0000008800887308 */ /* 0x000fe20000002400 */
[----:B-1----:R-:W-:Y:S02]  /*72a0*/  FSEL R152, R152, -INF , !P4 ;  /* 0xff80000098987808 */ /* 0x002fe40006000000 */
[----:B------:R-:W-:Y:S01]  /*72b0*/  ISETP.GT.AND P4, PT, R209, R204, PT ;  /* 0x000000ccd100720c */ /* 0x000fe20003f84270 */
[----:B------:R-:W-:Y:S01]  /*72c0*/  BAR.SYNC.DEFER_BLOCKING 0x0 ;  /* 0x0000000000007b1d */ /* 0x000fe20000010000 */
[----:B------:R-:W-:Y:S02]  /*72d0*/  ISETP.LT.OR P2, PT, R7, R214, P2 ;  /* 0x000000d60700720c */ /* 0x000fe40001741670 */
[C---:B------:R-:W-:Y:S02]  /*72e0*/  ISETP.LT.OR P5, PT, R9.reuse, R216, P5 ;  /* 0x000000d80900720c */ /* 0x040fe40002fa1670 */
[----:B------:R-:W-:Y:S01]  /*72f0*/  ISETP.LT.OR P0, PT, R9, R214, P0 ;  /* 0x000000d60900720c */ /* 0x000fe20000701670 */
[----:B------:R-:W1:Y:S01]  /*7300*/  MUFU.TANH R137, R137 ;  /* 0x0000008900897308 */ /* 0x000e620000002400 */
[----:B------:R-:W-:-:S02]  /*7310*/  IADD3 R7, R13, 0x38, RZ ;  /* 0x000000380d077810 */ /* 0x000fc40007ffe0ff */
[----:B------:R-:W-:Y:S02]  /*7320*/  IADD3 R13, R13, 0x39, RZ ;  /* 0x000000390d0d7810 */ /* 0x000fe40007ffe0ff */
[----:B----4-:R-:W-:Y:S02]  /*7330*/  FSEL R164, R164, -INF , !P6 ;  /* 0xff800000a4a47808 */ /* 0x010fe40007000000 */
[----:B-----5:R-:W-:Y:S01]  /*7340*/  FSEL R163, R163, -INF , !P1 ;  /* 0xff800000a3a37808 */ /* 0x020fe20004800000 */
[----:B------:R-:W3:Y:S01]  /*7350*/  MUFU.TANH R149, R149 ;  /* 0x0000009500957308 */ /* 0x000ee20000002400 */
[----:B------:R-:W-:Y:S02]  /*7360*/  FSEL R154, R154, -INF , !P5 ;  /* 0xff8000009a9a7808 */ /* 0x000fe40006800000 */
[----:B------:R-:W-:Y:S02]  /*7370*/  FSEL R151, R151, -INF , !P0 ;  /* 0xff80000097977808 */ /* 0x000fe40004000000 */
[----:B------:R-:W-:-:S02]  /*7380*/  ISETP.GE.AND P6, PT, R7, R215, PT ;  /* 0x000000d70700720c */ /* 0x000fc40003fc6270 */
[-C--:B------:R-:W-:Y:S02]  /*7390*/  ISETP.GE.AND P1, PT, R7, R210.reuse, PT ;  /* 0x000000d20700720c */ /* 0x080fe40003f26270 */
[C---:B------:R-:W-:Y:S02]  /*73a0*/  ISETP.GE.AND P5, PT, R13.reuse, R215, PT ;  /* 0x000000d70d00720c */ /* 0x040fe40003fa6270 */
[----:B------:R-:W-:Y:S02]  /*73b0*/  ISETP.GE.AND P0, PT, R13, R210, PT ;  /* 0x000000d20d00720c */ /* 0x000fe40003f06270 */
[C---:B------:R-:W-:Y:S02]  /*73c0*/  ISETP.LT.OR P6, PT, R7.reuse, R216, P6 ;  /* 0x000000d80700720c */ /* 0x040fe400037c1670 */
[----:B------:R-:W-:Y:S02]  /*73d0*/  ISETP.LT.OR P1, PT, R7, R214, P1 ;  /* 0x000000d60700720c */ /* 0x000fe40000f21670 */
[----:B------:R-:W-:-:S02]  /*73e0*/  ISETP.LT.OR P5, PT, R13, R216, P5 ;  /* 0x000000d80d00720c */ /* 0x000fc40002fa1670 */
[----:B------:R-:W-:Y:S02]  /*73f0*/  ISETP.LT.OR P0, PT, R13, R214, P0 ;  /* 0x000000d60d00720c */ /* 0x000fe40000701670 */
[----:B------:R-:W-:Y:S02]  /*7400*/  FSEL R139, R139, -INF , !P2 ;  /* 0xff8000008b8b7808 */ /* 0x000fe40005000000 */
[----:B--2---:R-:W-:Y:S02]  /*7410*/  FSEL R138, R138, -INF , !P6 ;  /* 0xff8000008a8a7808 */ /* 0x004fe40007000000 */
[----:B-1----:R-:W-:Y:S02]  /*7420*/  FSEL R137, R137, -INF , !P1 ;  /* 0xff80000089897808 */ /* 0x002fe40004800000 */
[----:B------:R-:W-:Y:S02]  /*7430*/  FSEL R136, R136, -INF , !P5 ;  /* 0xff80000088887808 */ /* 0x000fe40006800000 */
[----:B---3--:R-:W-:Y:S01]  /*7440*/  FSEL R149, R149, -INF , !P0 ;  /* 0xff80000095957808 */ /* 0x008fe20004000000 */
        /* <DEDUP_REMOVED lines=59> */
.L_x_6686:
[----:B------:R-:W-:-:S04]  /*7800*/  ULEA UR5, -UR8, URZ, 0x6 ;  /* 0x0000003f08057291 */ /* 0x000fc8000f8e313f */
[----:B------:R-:W-:Y:S02]  /*7810*/  USHF.R.S32.HI UR4, URZ, 0x1f, UR5 ;  /* 0x0000001f3f047899 */ /* 0x000fe40008011405 */
[----:B------:R-:W-:-:S04]  /*7820*/  MOV R8, UR5 ;  /* 0x0000000500087c02 */ /* 0x000fc80008000f00 */
[----:B------:R-:W-:Y:S02]  /*7830*/  MOV R6, UR4 ;  /* 0x0000000400067c02 */ /* 0x000fe40008000f00 */
.L_x_6687:
        /* <DEDUP_REMOVED lines=29> */
.L_x_6685:
        /* <DEDUP_REMOVED lines=54> */
[----:B------:R-:W-:Y:S02]  /*7d70*/  FADD.FTZ R6, R3, -R6 ;  /* 0x8000000603067221 */ /* 0x000fe40000010000 */
[--C-:B------:R-:W-:Y:S01]  /*7d80*/  FFMA.FTZ R144, R0, c[0x0][0x23c], -R153.reuse ;  /* 0x00008f0000907a23 */ /* 0x100fe20000010899 */
[----:B------:R-:W-:Y:S01]  /*7d90*/  MUFU.EX2 R141, R141 ;  /* 0x0000008d008d7308 */ /* 0x000fe20000000800 */
[--C-:B------:R-:W-:Y:S02]  /*7da0*/  FFMA.FTZ R143, R134, c[0x0][0x23c], -R153.reuse ;  /* 0x00008f00868f7a23 */ /* 0x100fe40000010899 */
[----:B------:R-:W-:Y:S02]  /*7db0*/  FFMA.FTZ R142, R18, c[0x0][0x23c], -R153 ;  /* 0x00008f00128e7a23 */ /* 0x000fe40000010899 */
[--C-:B------:R-:W-:Y:S02]  /*7dc0*/  FFMA.FTZ R140, R135, c[0x0][0x23c], -R150.reuse ;  /* 0x00008f00878c7a23 */ /* 0x100fe40000010896 */
[--C-:B------:R-:W-:Y:S01]  /*7dd0*/  FFMA.FTZ R2, R17, c[0x0][0x23c], -R150.reuse ;  /* 0x00008f0011027a23 */ /* 0x100fe20000010896 */
[----:B------:R-:W-:Y:S01]  /*7de0*/  MUFU.EX2 R144, R144 ;  /* 0x0000009000907308 */ /* 0x000fe20000000800 */
[--C-:B------:R-:W-:Y:S01]  /*7df0*/  FFMA.FTZ R0, R19, c[0x0][0x23c], -R150.reuse ;  /* 0x00008f0013007a23 */ /* 0x100fe20000010896 */
[----:B------:R-:W-:Y:S01]  /*7e00*/  LDSM.16.MT88.4 R132, [R194+0xc800] ;  /* 0x00c80000c284783b */ /* 0x000fe20000004200 */
[----:B------:R-:W-:-:S02]  /*7e10*/  FFMA.FTZ R147, R5, c[0x0][0x23c], -R150 ;  /* 0x00008f0005937a23 */ /* 0x000fc40000010896 */
[----:B------:R-:W-:Y:S01]  /*7e20*/  FMUL.FTZ R148, R4, c[0x0][0x23c] ;  /* 0x00008f0004947a20 */ /* 0x000fe20000410000 */
[----:B------:R-:W1:Y:S01]  /*7e30*/  LDSM.16.MT88.4 R16, [R196+0xc000] ;  /* 0x00c00000c410783b */ /* 0x000e620000004200 */
        /* <DEDUP_REMOVED lines=342> */
.L_x_6682:
        /* <DEDUP_REMOVED lines=16> */
.L_x_6692:
        /* <DEDUP_REMOVED lines=65> */
.L_x_6689:
        /* <DEDUP_REMOVED lines=311> */
.L_x_6691:
        /* <DEDUP_REMOVED lines=24> */
.L_x_6690:
        /* <DEDUP_REMOVED lines=522> */
.L_x_6688:
        /* <DEDUP_REMOVED lines=276> */
.L_x_6694:
[----:B--234-:R-:W-:Y:S05]  /*df80*/  BSYNC B0 ;  /* 0x0000000000007941 */ /* 0x01cfea0003800000 */
.L_x_6693:
        /* <DEDUP_REMOVED lines=50> */
.L_x_6695:
        /* <DEDUP_REMOVED lines=13> */
.L_x_7877:


//--------------------- .text._ZN5flash24flash_fwd_splitkv_kernelI23Flash_fwd_kernel_traitsILi192ELi64ELi64ELi4ELb0ELb0EN7cutlass10bfloat16_tE19Flash_kernel_traitsILi192ELi64ELi64ELi4ES3_EELb0ELb1ELb1ELb0ELb0ELb0ELb1ELb0EEEvNS_16Flash_fwd_paramsE --------------------------
	.section	.text._ZN5flash24flash_fwd_splitkv_kernelI23Flash_fwd_kernel_traitsILi192ELi64ELi64ELi4ELb0ELb0EN7cutlass10bfloat16_tE19Flash_kernel_traitsILi192ELi64ELi64ELi4ES3_EELb0ELb1ELb1ELb0ELb0ELb0ELb1ELb0EEEvNS_16Flash_fwd_paramsE,"ax",@progbits
	.sectioninfo	@"SHI_REGISTERS=240"
	.align	128
        .global         _ZN5flash24flash_fwd_splitkv_kernelI23Flash_fwd_kernel_traitsILi192ELi64ELi64ELi4ELb0ELb0EN7cutlass10bfloat16_tE19Flash_kernel_traitsILi192ELi64ELi64ELi4ES3_EELb0ELb1ELb1ELb0ELb0ELb0ELb1ELb0EEEvNS_16Flash_fwd_paramsE
        .type           _ZN5flash24flash_fwd_splitkv_kernelI23Flash_fwd_kernel_traitsILi192ELi64ELi64ELi4ELb0ELb0EN7cutlass10bfloat16_tE19Flash_kernel_traitsILi192ELi64ELi64ELi4ES3_EELb0ELb1ELb1ELb0ELb0ELb0ELb1ELb0EEEvNS_16Flash_fwd_paramsE,@function
        .size           _ZN5flash24flash_fwd_splitkv_kernelI23Flash_fwd_kernel_traitsILi192ELi64ELi64ELi4ELb0ELb0EN7cutlass10bfloat16_tE19Flash_kernel_traitsILi192ELi64ELi64ELi4ES3_EELb0ELb1ELb1ELb0ELb0ELb0ELb1ELb0EEEvNS_16Flash_fwd_paramsE,(.L_x_7878 - _ZN5flash24flash_fwd_splitkv_kernelI23Flash_fwd_kernel_traitsILi192ELi64ELi64ELi4ELb0ELb0EN7cutlass10bfloat16_tE19Flash_kernel_traitsILi192ELi64ELi64ELi4ES3_EELb0ELb1ELb1ELb0ELb0ELb0ELb1ELb0EEEvNS_16Flash_fwd_paramsE)
        .other          _ZN5flash24flash_fwd_splitkv_kernelI23Flash_fwd_kernel_traitsILi192ELi64ELi64ELi4ELb0ELb0EN7cutlass10bfloat16_tE19Flash_kernel_traitsILi192ELi64ELi64ELi4ES3_EELb0ELb1ELb1ELb0ELb0ELb0ELb1ELb0EEEvNS_16Flash_fwd_paramsE,@"STO_CUDA_ENTRY STV_DEFAULT"
_ZN5flash24flash_fwd_splitkv_kernelI23Flash_fwd_kernel_traitsILi192ELi64ELi64ELi4ELb0ELb0EN7cutlass10bfloat16_tE19Flash_kernel_traitsILi192ELi64ELi64ELi4ES3_EELb0ELb1ELb1ELb0ELb0ELb0ELb1ELb0EEEvNS_16Flash_fwd_paramsE:
.text._ZN5flash24flash_fwd_splitkv_kernelI23Flash_fwd_kernel_traitsILi192ELi64ELi64ELi4ELb0ELb0EN7cutlass10bfloat16_tE19Flash_kernel_traitsILi192ELi64ELi64ELi4ES3_EELb0ELb1ELb1ELb0ELb0ELb0ELb1ELb0EEEvNS_16Flash_fwd_paramsE:
        /* <DEDUP_REMOVED lines=55> */
[----:B------:R-:W-:Y:S02]  /*0370*/  UMOV UR18, URZ ;  /* 0x0000003f00127c82 */ /* 0x000fe40008000000 */
        /* <DEDUP_REMOVED lines=21> */
.L_x_6696:
[----:B------:R-:W-:Y:S02]  /*04d0*/  ULDC UR7, c[0x0][0x218] ;  /* 0x0000860000077ab9 */ /* 0x000fe40000000800 */
.L_x_6697:
        /* <DEDUP_REMOVED lines=22> */
[----:B------:R-:W-:Y:S01]  /*0640*/  ULDC UR4, c[0x0][0x218] ;  /* 0x0000860000047ab9 */ /* 0x000fe20000000800 */
[----:B------:R-:W1:Y:S01]  /*0650*/  S2R R11, SR_TID.X ;  /* 0x00000000000b7919 */ /* 0x000e620000002100 */
[----:B------:R-:W-:Y:S01]  /*0660*/  UIADD3 UR4, UR4, 0x3f, URZ ;  /* 0x0000003f04047890 */ /* 0x000fe2000fffe03f */
[----:B------:R2:W3:Y:S01]  /*0670*/  R2UR UR8, R0 ;  /* 0x00000000000873c2 */ /* 0x0004e200000e0000 */
[----:B------:R-:W-:Y:S02]  /*0680*/  ULDC UR5, c[0x0][0x10] ;  /* 0x0000040000057ab9 */ /* 0x000fe40000000800 */
[----:B------:R-:W-:Y:S02]  /*0690*/  USHF.R.S32.HI UR9, URZ, 0x1f, UR4 ;  /* 0x0000001f3f097899 */ /* 0x000fe40008011404 */
[----:B------:R-:W-:Y:S02]  /*06a0*/  UMOV UR24, URZ ;  /* 0x0000003f00187c82 */ /* 0x000fe40008000000 */
[----:B------:R-:W-:-:S02]  /*06b0*/  ULEA.HI UR9, UR9, UR4, URZ, 0x6 ;  /* 0x0000000409097291 */ /* 0x000fc4000f8f303f */
[----:B------:R-:W-:Y:S02]  /*06c0*/  UIADD3 UR19, -UR14, 0x7f, UR12 ;  /* 0x0000007f0e137890 */ /* 0x000fe4000fffe10c */
[----:B------:R-:W-:-:S04]  /*06d0*/  ULEA.HI.SX32 UR9, UR9, UR5, 0x1a ;  /* 0x0000000509097291 */ /* 0x000fc8000f8fd23f */
[----:B------:R-:W-:-:S06]  /*06e0*/  UIADD3 UR9, UR9, -0x1, URZ ;  /* 0xffffffff09097890 */ /* 0x000fcc000fffe03f */
[----:B--2---:R-:W-:Y:S01]  /*06f0*/  IMAD.U32 R0, RZ, RZ, UR9 ;  /* 0x00000009ff007e24 */ /* 0x004fe2000f8e00ff */
[----:B---3--:R-:W2:Y:S01]  /*0700*/  I2F.RP R3, UR8 ;  /* 0x0000000800037d06 */ /* 0x008ea20008209400 */
[----:B------:R-:W-:-:S03]  /*0710*/  ULOP3.LUT UR9, UR9, UR5, URZ, 0x3c, !UPT ;  /* 0x0000000509097292 */ /* 0x000fc6000f8e3c3f */
[----:B------:R-:W-:-:S04]  /*0720*/  IABS R0, R0 ;  /* 0x0000000000007213 */ /* 0x000fc80000000000 */
[----:B------:R-:W3:Y:S01]  /*0730*/  R2UR UR7, R0 ;  /* 0x00000000000773c2 */ /* 0x000ee200000e0000 */
[----:B--2---:R-:W2:Y:S02]  /*0740*/  MUFU.RCP R2, R3 ;  /* 0x0000000300027308 */ /* 0x004ea40000001000 */
[----:B--2---:R-:W-:-:S06]  /*0750*/  IADD3 R2, R2, 0xffffffe, RZ ;  /* 0x0ffffffe02027810 */ /* 0x004fcc0007ffe0ff */
[----:B------:R-:W2:Y:S02]  /*0760*/  F2I.FTZ.U32.TRUNC.NTZ R2, R2 ;  /* 0x0000000200027305 */ /* 0x000ea4000021f000 */
[----:B--2---:R-:W2:Y:S02]  /*0770*/  R2UR UR25, R2 ;  /* 0x00000000021973c2 */ /* 0x004ea400000e0000 */
[----:B--2---:R-:W-:-:S04]  /*0780*/  UIADD3 UR4, URZ, -UR25, URZ ;  /* 0x800000193f047290 */ /* 0x004fc8000fffe03f */
[----:B------:R-:W-:-:S04]  /*0790*/  UIMAD UR4, UR4, UR8, URZ ;  /* 0x00000008040472a4 */ /* 0x000fc8000f8e023f */
[----:B------:R-:W-:-:S07]  /*07a0*/  UIMAD.WIDE.U32 UR24, UR25, UR4, UR24 ;  /* 0x00000004191872a5 */ /* 0x000fce000f8e0018 */
[----:B------:R-:W-:Y:S02]  /*07b0*/  UMOV UR17, UR25 ;  /* 0x0000001900117c82 */ /* 0x000fe40008000000 */
[----:B---3--:R-:W-:-:S07]  /*07c0*/  UIMAD.WIDE.U32 UR24, UR17, UR7, URZ ;  /* 0x00000007111872a5 */ /* 0x008fce000f8e003f */
[----:B------:R-:W-:Y:S02]  /*07d0*/  UMOV UR17, UR25 ;  /* 0x0000001900117c82 */ /* 0x000fe40008000000 */
[----:B------:R-:W-:-:S04]  /*07e0*/  UIADD3 UR4, -UR17, URZ, URZ ;  /* 0x0000003f11047290 */ /* 0x000fc8000fffe13f */
[----:B------:R-:W-:Y:S02]  /*07f0*/  UIMAD UR4, UR8, UR4, UR7 ;  /* 0x00000004080472a4 */ /* 0x000fe4000f8e0207 */
[----:B------:R-:W-:Y:S02]  /*0800*/  UIADD3 UR7, UR13, 0x3f, URZ ;  /* 0x0000003f0d077890 */ /* 0x000fe4000fffe03f */
[----:B------:R-:W-:-:S11]  /*0810*/  UISETP.GT.U32.AND UP0, UPT, UR8, UR4, UPT ;  /* 0x000000040800728c */ /* 0x000fd6000bf04070 */
[----:B------:R-:W-:Y:S02]  /*0820*/  @!UP0 UIADD3 UR4, UR4, -UR8, URZ ;  /* 0x8000000804048290 */ /* 0x000fe4000fffe03f */
[----:B------:R-:W-:Y:S02]  /*0830*/  @!UP0 UIADD3 UR17, UR17, 0x1, URZ ;  /* 0x0000000111118890 */ /* 0x000fe4000fffe03f */
[----:B------:R-:W-:Y:S02]  /*0840*/  UISETP.GE.U32.AND UP1, UPT, UR4, UR8, UPT ;  /* 0x000000080400728c */ /* 0x000fe4000bf26070 */
[----:B------:R-:W-:Y:S02]  /*0850*/  UISETP.GE.AND UP0, UPT, UR9, URZ, UPT ;  /* 0x0000003f0900728c */ /* 0x000fe4000bf06270 */
[----:B------:R-:W-:Y:S02]  /*0860*/  UIADD3 UR8, UR13, UR12, -UR14 ;  /* 0x0000000c0d087290 */ /* 0x000fe4000fffe80e */
[----:B------:R-:W-:-:S02]  /*0870*/  ULDC UR4, c[0x0][0x2e4] ;  /* 0x0000b90000047ab9 */ /* 0x000fc40000000800 */
[----:B------:R-:W-:Y:S02]  /*0880*/  UIADD3 UR4, UR8, -UR4, URZ ;  /* 0x8000000408047290 */ /* 0x000fe4000fffe03f */
[----:B------:R-:W-:Y:S02]  /*0890*/  USHF.R.S32.HI UR8, URZ, 0x1f, UR7 ;  /* 0x0000001f3f087899 */ /* 0x000fe40008011407 */
[----:B------:R-:W-:Y:S02]  /*08a0*/  @UP1 UIADD3 UR17, UR17, 0x1, URZ ;  /* 0x0000000111111890 */ /* 0x000fe4000fffe03f */
[----:B------:R-:W-:Y:S02]  /*08b0*/  UISETP.NE.AND UP1, UPT, URZ, UR5, UPT ;  /* 0x000000053f00728c */ /* 0x000fe4000bf25270 */
[----:B------:R-:W-:Y:S02]  /*08c0*/  @!UP0 UIADD3 UR17, -UR17, URZ, URZ ;  /* 0x0000003f11118290 */ /* 0x000fe4000fffe13f */
[----:B------:R-:W-:-:S02]  /*08d0*/  ULDC UR9, c[0x0][0x2e8] ;  /* 0x0000ba0000097ab9 */ /* 0x000fc40000000800 */
[----:B------:R-:W-:Y:S02]  /*08e0*/  UIADD3 UR9, UR19, UR9, UR13 ;  /* 0x0000000913097290 */ /* 0x000fe4000fffe00d */
[----:B------:R-:W-:Y:S02]  /*08f0*/  ULEA.HI UR8, UR8, UR7, URZ, 0x6 ;  /* 0x0000000708087291 */ /* 0x000fe4000f8f303f */
[----:B------:R-:W-:Y:S02]  /*0900*/  USHF.R.S32.HI UR7, URZ, 0x1f, UR9 ;  /* 0x0000001f3f077899 */ /* 0x000fe40008011409 */
[----:B------:R-:W-:Y:S02]  /*0910*/  @!UP1 ULOP3.LUT UR17, URZ, UR5, URZ, 0x33, !UPT ;  /* 0x000000053f119292 */ /* 0x000fe4000f8e333f */
[----:B------:R-:W-:Y:S02]  /*0920*/  USHF.R.S32.HI UR5, URZ, 0x1f, UR4 ;  /* 0x0000001f3f057899 */ /* 0x000fe40008011404 */
[----:B------:R-:W-:-:S02]  /*0930*/  UIMAD UR19, UR17, UR6, URZ ;  /* 0x00000006111372a4 */ /* 0x000fc4000f8e023f */
[----:B------:R-:W-:Y:S02]  /*0940*/  USHF.R.S32.HI UR8, URZ, 0x6, UR8 ;  /* 0x000000063f087899 */ /* 0x000fe40008011408 */
[----:B------:R-:W-:Y:S02]  /*0950*/  UIADD3 UR17, UR17, UR19, URZ ;  /* 0x0000001311117290 */ /* 0x000fe4000fffe03f */
[----:B------:R-:W-:Y:S02]  /*0960*/  ULEA.HI UR5, UR5, UR4, URZ, 0x6 ;  /* 0x0000000405057291 */ /* 0x000fe4000f8f303f */
[----:B------:R-:W-:Y:S02]  /*0970*/  ULEA.HI UR4, UR7, UR9, URZ, 0x6 ;  /* 0x0000000907047291 */ /* 0x000fe4000f8f303f */
[----:B------:R-:W-:Y:S02]  /*0980*/  UISETP.LT.AND UP0, UPT, UR8, UR17, UPT ;  /* 0x000000110800728c */ /* 0x000fe4000bf01270 */
[----:B------:R-:W-:-:S02]  /*0990*/  USHF.R.S32.HI UR5, URZ, 0x6, UR5 ;  /* 0x000000063f057899 */ /* 0x000fc40008011405 */
[----:B------:R-:W-:Y:S02]  /*09a0*/  USHF.R.S32.HI UR4, URZ, 0x6, UR4 ;  /* 0x000000063f047899 */ /* 0x000fe40008011404 */
[----:B------:R-:W-:Y:S02]  /*09b0*/  USEL UR8, UR8, UR17, UP0 ;  /* 0x0000001108087287 */ /* 0x000fe40008000000 */
[----:B------:R-:W-:Y:S02]  /*09c0*/  UISETP.LT.AND UP1, UPT, UR19, UR5, UPT ;  /* 0x000000051300728c */ /* 0x000fe4000bf21270 */
[----:B------:R-:W-:Y:S02]  /*09d0*/  UISETP.LT.AND UP0, UPT, UR8, UR4, UPT ;  /* 0x000000040800728c */ /* 0x000fe4000bf01270 */
[----:B------:R-:W-:Y:S02]  /*09e0*/  USEL UR19, UR19, UR5, !UP1 ;  /* 0x0000000513137287 */ /* 0x000fe4000c800000 */
[----:B------:R-:W-:-:S04]  /*09f0*/  USEL UR8, UR8, UR4, UP0 ;  /* 0x0000000408087287 */ /* 0x000fc80008000000 */
[----:B------:R-:W-:-:S06]  /*0a00*/  UISETP.GE.AND UP0, UPT, UR19, UR8, UPT ;  /* 0x000000081300728c */ /* 0x000fcc000bf06270 */
[----:B------:R-:W-:-:S13]  /*0a10*/  PLOP3.LUT P0, PT, PT, PT, UP0, 0x80, 0x0 ;  /* 0x000000000000781c */ /* 0x000fda0003f0f008 */
[----:B------:R-:W-:Y:S05]  /*0a20*/  @!P0 BRA `(.L_x_6698) ;  /* 0x000008e000008947 */ /* 0x000fea0003800000 */
[----:B-1----:R-:W-:Y:S01]  /*0a30*/  SHF.R.S32.HI R10, RZ, 0x1f, R11 ;  /* 0x0000001fff0a7819 */ /* 0x002fe2000001140b */
        /* <DEDUP_REMOVED lines=31> */
.L_x_6700:
[----:B------:R-:W-:Y:S05]  /*0c30*/  BSYNC B0 ;  /* 0x0000000000007941 */ /* 0x000fea0003800000 */
.L_x_6699:
        /* <DEDUP_REMOVED lines=10> */
.L_x_6702:
[----:B------:R-:W-:Y:S05]  /*0ce0*/  BSYNC B0 ;  /* 0x0000000000007941 */ /* 0x000fea0003800000 */
.L_x_6701:
        /* <DEDUP_REMOVED lines=10> */
.L_x_6704:
[----:B------:R-:W-:Y:S05]  /*0d90*/  BSYNC B0 ;  /* 0x0000000000007941 */ /* 0x000fea0003800000 */
.L_x_6703:
        /* <DEDUP_REMOVED lines=10> */
.L_x_6706:
[----:B------:R-:W-:Y:S05]  /*0e40*/  BSYNC B0 ;  /* 0x0000000000007941 */ /* 0x000fea0003800000 */
.L_x_6705:
        /* <DEDUP_REMOVED lines=10> */
.L_x_6708:
[----:B------:R-:W-:Y:S05]  /*0ef0*/  BSYNC B0 ;  /* 0x0000000000007941 */ /* 0x000fea0003800000 */
.L_x_6707:
        /* <DEDUP_REMOVED lines=10> */
.L_x_6710:
[----:B------:R-:W-:Y:S05]  /*0fa0*/  BSYNC B0 ;  /* 0x0000000000007941 */ /* 0x000fea0003800000 */
.L_x_6709:
        /* <DEDUP_REMOVED lines=10> */
.L_x_6712:
[----:B------:R-:W-:Y:S05]  /*1050*/  BSYNC B0 ;  /* 0x0000000000007941 */ /* 0x000fea0003800000 */
.L_x_6711:
        /* <DEDUP_REMOVED lines=10> */
.L_x_6714:
[----:B------:R-:W-:Y:S05]  /*1100*/  BSYNC B0 ;  /* 0x0000000000007941 */ /* 0x000fea0003800000 */
.L_x_6713:
        /* <DEDUP_REMOVED lines=32> */
.L_x_6698:
        /* <DEDUP_REMOVED lines=15> */
[----:B------:R-:W-:Y:S02]  /*1400*/  UMOV UR31, URZ ;  /* 0x0000003f001f7c82 */ /* 0x000fe40008000000 */
[----:B------:R-:W-:Y:S02]  /*1410*/  UPLOP3.LUT UP6, UPT, UPT, UPT, UPT, 0x40, 0x0 ;  /* 0x000000000000789c */ /* 0x000fe40003fce870 */
[----:B------:R-:W-:-:S03]  /*1420*/  UMOV UR17, UR27 ;  /* 0x0000001b00117c82 */ /* 0x000fc60008000000 */
[----:B------:R-:W-:Y:S02]  /*1430*/  @UP1 USHF.R.S32.HI UR9, URZ, 0x1f, UR27 ;  /* 0x0000001f3f091899 */ /* 0x000fe4000801141b */
[----:B------:R-:W-:Y:S02]  /*1440*/  @UP1 UIMAD.WIDE.U32 UR24, UR27, UR4, URZ ;  /* 0x000000041b1812a5 */ /* 0x000fe4000f8e003f */
[----:B------:R-:W-:Y:S02]  /*1450*/  @UP1 UIMAD UR9, UR9, UR4, URZ ;  /* 0x00000004090912a4 */ /* 0x000fe4000f8e023f */
[----:B------:R-:W-:Y:S02]  /*1460*/  @UP1 ULEA UR30, UP0, UR24, UR6, 0x2 ;  /* 0x00000006181e1291 */ /* 0x000fe4000f80103f */
[----:B------:R-:W-:-:S04]  /*1470*/  @UP1 UIMAD UR4, UR27, UR5, UR9 ;  /* 0x000000051b0412a4 */ /* 0x000fc8000f8e0209 */
[----:B------:R-:W-:-:S03]  /*1480*/  @UP1 UIADD3 UR4, UR25, UR4, URZ ;  /* 0x0000000419041290 */ /* 0x000fc6000fffe03f */
[----:B------:R1:W3:Y:S01]  /*1490*/  R2UR UR9, R0 ;  /* 0x00000000000973c2 */ /* 0x0002e200000e0000 */
        /* <DEDUP_REMOVED lines=9> */
[----:B------:R-:W-:-:S04]  /*1530*/  UMOV UR20, URZ ;  /* 0x0000003f00147c82 */ /* 0x000fc80008000000 */
        /* <DEDUP_REMOVED lines=9> */
[----:B------:R-:W-:-:S07]  /*15d0*/  UIMAD.WIDE.U32 UR20, UR21, UR4, UR20 ;  /* 0x00000004151472a5 */ /* 0x000fce000f8e0014 */
[----:B------:R-:W-:Y:S02]  /*15e0*/  UMOV UR7, UR21 ;  /* 0x0000001500077c82 */ /* 0x000fe40008000000 */
[----:B--2---:R-:W-:-:S03]  /*15f0*/  UIMAD.WIDE.U32 UR20, UR7, UR5, URZ ;  /* 0x00000005071472a5 */ /* 0x004fc6000f8e003f */
[----:B------:R-:W-:Y:S02]  /*1600*/  ULDC UR7, c[0x0][0x2d0] ;  /* 0x0000b40000077ab9 */ /* 0x000fe40000000800 */
        /* <DEDUP_REMOVED lines=16> */
[----:B------:R-:W-:Y:S01]  /*1710*/  IMAD.U32 R0, RZ, RZ, UR16 ;  /* 0x00000010ff007e24 */ /* 0x000fe2000f8e00ff */
[----:B------:R-:W-:Y:S01]  /*1720*/  ULDC UR23, c[0x0][0x1c8] ;  /* 0x0000720000177ab9 */ /* 0x000fe20000000800 */
[----:B------:R1:W2:Y:S01]  /*1730*/  LDG.E R2, [R8.64] ;  /* 0x0000000a08027981 */ /* 0x0002a2000c1e1900 */
[----:B------:R-:W3:Y:S01]  /*1740*/  I2F.RP R5, R4 ;  /* 0x0000000400057306 */ /* 0x000ee20000209400 */
[----:B------:R-:W-:Y:S01]  /*1750*/  ULOP3.LUT UR23, UR16, UR23, URZ, 0x3c, !UPT ;  /* 0x0000001710177292 */ /* 0x000fe2000f8e3c3f */
[----:B------:R-:W-:Y:S01]  /*1760*/  IABS R0, R0 ;  /* 0x0000000000007213 */ /* 0x000fe20000000000 */
[----:B------:R-:W-:-:S02]  /*1770*/  UIADD3 UR21, -UR21, URZ, URZ ;  /* 0x0000003f15157290 */ /* 0x000fc4000fffe13f */
[----:B------:R-:W-:Y:S02]  /*1780*/  ULDC.64 UR4, c[0x0][0x180] ;  /* 0x0000600000047ab9 */ /* 0x000fe40000000a00 */
[----:B------:R-:W-:Y:S01]  /*1790*/  ISETP.LE.AND P0, PT, RZ, UR23, PT ;  /* 0x00000017ff007c0c */ /* 0x000fe2000bf03270 */
[----:B------:R-:W-:-:S04]  /*17a0*/  UIMAD UR7, UR21, UR7, UR6 ;  /* 0x00000007150772a4 */ /* 0x000fc8000f8e0206 */
[----:B------:R-:W-:Y:S01]  /*17b0*/  USHF.R.S32.HI UR6, URZ, 0x1f, UR7 ;  /* 0x0000001f3f067899 */ /* 0x000fe20008011407 */
[----:B---3--:R-:W3:Y:S02]  /*17c0*/  MUFU.RCP R6, R5 ;  /* 0x0000000500067308 */ /* 0x008ee40000001000 */
[----:B---3--:R-:W-:-:S06]  /*17d0*/  IADD3 R6, R6, 0xffffffe, RZ ;  /* 0x0ffffffe06067810 */ /* 0x008fcc0007ffe0ff */
[----:B------:R-:W3:Y:S02]  /*17e0*/  F2I.FTZ.U32.TRUNC.NTZ R7, R6 ;  /* 0x0000000600077305 */ /* 0x000ee4000021f000 */
[----:B---3--:R-:W-:Y:S01]  /*17f0*/  IMAD.MOV R3, RZ, RZ, -R7 ;  /* 0x000000ffff037224 */ /* 0x008fe200078e0a07 */
[----:B------:R-:W-:-:S03]  /*1800*/  MOV R6, RZ ;  /* 0x000000ff00067202 */ /* 0x000fc60000000f00 */
[----:B------:R-:W-:-:S04]  /*1810*/  IMAD R3, R3, R4, RZ ;  /* 0x0000000403037224 */ /* 0x000fc800078e02ff */
[----:B------:R-:W-:-:S06]  /*1820*/  IMAD.HI.U32 R3, R7, R3, R6 ;  /* 0x0000000307037227 */ /* 0x000fcc00078e0006 */
[----:B-1----:R-:W-:-:S04]  /*1830*/  IMAD.HI.U32 R8, R3, R0, RZ ;  /* 0x0000000003087227 */ /* 0x002fc800078e00ff */
        /* <DEDUP_REMOVED lines=17> */
[----:B------:R-:W-:-:S03]  /*1950*/  UIMAD UR20, UR18, UR5, UR20 ;  /* 0x00000005121472a4 */ /* 0x000fc6000f8e0214 */
[----:B------:R-:W-:Y:S02]  /*1960*/  ULDC.64 UR4, c[0x0][0x198] ;  /* 0x0000660000047ab9 */ /* 0x000fe40000000a00 */
[----:B------:R-:W-:Y:S02]  /*1970*/  UIADD3 UR25, UR25, UR20, URZ ;  /* 0x0000001419197290 */ /* 0x000fe4000fffe03f */
[----:B------:R-:W-:Y:S02]  /*1980*/  UIMAD UR20, UR6, UR4, URZ ;  /* 0x00000004061472a4 */ /* 0x000fe4000f8e023f */
[----:B------:R-:W-:Y:S02]  /*1990*/  UIMAD.WIDE.U32 UR24, UR7, UR4, UR24 ;  /* 0x00000004071872a5 */ /* 0x000fe4000f8e0018 */
        /* <DEDUP_REMOVED lines=13> */
.L_x_6715:
        /* <DEDUP_REMOVED lines=19> */
.L_x_6717:
[----:B------:R-:W-:Y:S01]  /*1ba0*/  IABS R3, c[0x0][0x1c8] ;  /* 0x0000720000037a13 */ /* 0x000fe20000000000 */
[----:B------:R-:W-:Y:S01]  /*1bb0*/  IMAD.U32 R0, RZ, RZ, UR16 ;  /* 0x00000010ff007e24 */ /* 0x000fe2000f8e00ff */
[----:B------:R-:W-:Y:S02]  /*1bc0*/  ULDC UR4, c[0x0][0x1c8] ;  /* 0x0000720000047ab9 */ /* 0x000fe40000000800 */
[----:B------:R-:W1:Y:S01]  /*1bd0*/  I2F.RP R6, R3 ;  /* 0x0000000300067306 */ /* 0x000e620000209400 */
[----:B------:R-:W-:Y:S01]  /*1be0*/  ULOP3.LUT UR4, UR16, UR4, URZ, 0x3c, !UPT ;  /* 0x0000000410047292 */ /* 0x000fe2000f8e3c3f */
[----:B------:R-:W-:Y:S01]  /*1bf0*/  IABS R0, R0 ;  /* 0x0000000000007213 */ /* 0x000fe20000000000 */
[----:B------:R-:W-:Y:S02]  /*1c00*/  ULEA UR7, UR8, 0xffffffc0, 0x6 ;  /* 0xffffffc008077891 */ /* 0x000fe4000f8e303f */
[----:B------:R-:W-:Y:S02]  /*1c10*/  UMOV UR25, UR23 ;  /* 0x0000001700197c82 */ /* 0x000fe40008000000 */
[----:B------:R-:W-:Y:S01]  /*1c20*/  ISETP.LE.AND P2, PT, RZ, UR4, PT ;  /* 0x00000004ff007c0c */ /* 0x000fe2000bf43270 */
[----:B------:R-:W-:-:S02]  /*1c30*/  USHF.R.S32.HI UR6, URZ, 0x1f, UR7 ;  /* 0x0000001f3f067899 */ /* 0x000fc40008011407 */
[----:B------:R-:W-:Y:S02]  /*1c40*/  ULDC.64 UR4, c[0x0][0x198] ;  /* 0x0000660000047ab9 */ /* 0x000fe40000000a00 */
[----:B------:R-:W-:Y:S02]  /*1c50*/  UIMAD UR21, UR6, UR4, URZ ;  /* 0x00000004061572a4 */ /* 0x000fe4000f8e023f */
[----:B------:R-:W-:Y:S01]  /*1c60*/  UIMAD.WIDE.U32 UR24, UR7, UR4, UR24 ;  /* 0x00000004071872a5 */ /* 0x000fe2000f8e0018 */
[----:B-1----:R-:W1:Y:S01]  /*1c70*/  MUFU.RCP R4, R6 ;  /* 0x0000000600047308 */ /* 0x002e620000001000 */
[----:B------:R-:W-:Y:S02]  /*1c80*/  UIMAD UR4, UR7, UR5, UR21 ;  /* 0x00000005070472a4 */ /* 0x000fe4000f8e0215 */
[----:B------:R-:W-:Y:S02]  /*1c90*/  @UP0 UIADD3 UR20, UR18, UR20, URZ ;  /* 0x0000001412140290 */ /* 0x000fe4000fffe03f */
[----:B------:R-:W-:-:S06]  /*1ca0*/  UIADD3 UR4, UR25, UR4, URZ ;  /* 0x0000000419047290 */ /* 0x000fcc000fffe03f */
[----:B------:R-:W-:Y:S01]  /*1cb0*/  MOV R19, UR4 ;  /* 0x0000000400137c02 */ /* 0x000fe20008000f00 */
[----:B------:R-:W-:Y:S01]  /*1cc0*/  ULDC.64 UR4, c[0x0][0x1a0] ;  /* 0x0000680000047ab9 */ /* 0x000fe20000000a00 */
[----:B-1----:R-:W-:-:S04]  /*1cd0*/  IADD3 R4, R4, 0xffffffe, RZ ;  /* 0x0ffffffe04047810 */ /* 0x002fc80007ffe0ff */
[----:B------:R-:W1:Y:S02]  /*1ce0*/  F2I.FTZ.U32.TRUNC.NTZ R5, R4 ;  /* 0x0000000400057305 */ /* 0x000e64000021f000 */
[----:B-1----:R-:W-:Y:S01]  /*1cf0*/  IMAD.MOV R2, RZ, RZ, -R5 ;  /* 0x000000ffff027224 */ /* 0x002fe200078e0a05 */
[----:B------:R-:W-:-:S03]  /*1d00*/  MOV R4, RZ ;  /* 0x000000ff00047202 */ /* 0x000fc60000000f00 */
[----:B------:R-:W-:-:S04]  /*1d10*/  IMAD R2, R2, R3, RZ ;  /* 0x0000000302027224 */ /* 0x000fc800078e02ff */
[----:B------:R-:W-:-:S04]  /*1d20*/  IMAD.HI.U32 R5, R5, R2, R4 ;  /* 0x0000000205057227 */ /* 0x000fc800078e0004 */
[----:B------:R-:W-:-:S04]  /*1d30*/  IMAD.MOV.U32 R2, RZ, RZ, R0 ;  /* 0x000000ffff027224 */ /* 0x000fc800078e0000 */
        /* <DEDUP_REMOVED lines=10> */
[----:B------:R-:W-:Y:S01]  /*1de0*/  ISETP.NE.AND P1, PT, RZ, c[0x0][0x1c8], PT ;  /* 0x00007200ff007a0c */ /* 0x000fe20003f25270 */
[----:B------:R-:W-:-:S04]  /*1df0*/  @UP0 UIMAD.WIDE.U32 UR24, UR20, UR4, URZ ;  /* 0x00000004141802a5 */ /* 0x000fc8000f8e003f */
[----:B------:R-:W-:-:S06]  /*1e00*/  @UP0 UIMAD UR20, UR20, UR5, UR25 ;  /* 0x00000005141402a4 */ /* 0x000fcc000f8e0219 */
        /* <DEDUP_REMOVED lines=18> */
[----:B------:R-:W-:Y:S02]  /*1f30*/  UMOV UR20, UR24 ;  /* 0x0000001800147c82 */ /* 0x000fe40008000000 */
[----:B------:R-:W-:Y:S02]  /*1f40*/  UIMAD UR5, UR17, UR5, UR18 ;  /* 0x00000005110572a4 */ /* 0x000fe4000f8e0212 */
[----:B------:R-:W-:-:S04]  /*1f50*/  UIMAD.WIDE.U32 UR24, UR17, UR4, UR20 ;  /* 0x00000004111872a5 */ /* 0x000fc8000f8e0014 */
[----:B------:R-:W-:Y:S02]  /*1f60*/  UIADD3 UR20, UR25, UR5, URZ ;  /* 0x0000000519147290 */ /* 0x000fe4000fffe03f */
.L_x_6716:
[----:B------:R-:W-:Y:S01]  /*1f70*/  SHF.R.S32.HI R4, RZ, 0x1f, R11 ;  /* 0x0000001fff047819 */ /* 0x000fe2000001140b */
[----:B------:R-:W-:Y:S01]  /*1f80*/  UISETP.NE.AND UP0, UPT, UR15, -0x1, UPT ;  /* 0xffffffff0f00788c */ /* 0x000fe2000bf05270 */
[----:B------:R-:W1:Y:S01]  /*1f90*/  S2R R21, SR_CTAID.X ;  /* 0x0000000000157919 */ /* 0x000e620000002500 */
[----:B------:R-:W-:Y:S01]  /*1fa0*/  ULDC.64 UR4, c[0x0][0x190] ;  /* 0x0000640000047ab9 */ /* 0x000fe20000000a00 */
[CC--:B------:R-:W-:Y:S01]  /*1fb0*/  LEA.HI R2, R4.reuse, R11.reuse, RZ, 0x3 ;  /* 0x0000000b04027211 */ /* 0x0c0fe200078f18ff */
[----:B------:R-:W-:Y:S01]  /*1fc0*/  UIADD3 UR18, -UR12, UR14, URZ ;  /* 0x0000000e0c127290 */ /* 0x000fe2000fffe13f */
[----:B------:R-:W-:Y:S01]  /*1fd0*/  LEA.HI R0, R4, R11, RZ, 0x4 ;  /* 0x0000000b04007211 */ /* 0x000fe200078f20ff */
[----:B------:R-:W-:Y:S01]  /*1fe0*/  IMAD R7, R7, c[0x0][0x1b8], RZ ;  /* 0x00006e0007077a24 */ /* 0x000fe200078e02ff */
[----:B------:R-:W-:Y:S01]  /*1ff0*/  SHF.R.S32.HI R16, RZ, 0x3, R2 ;  /* 0x00000003ff107819 */ /* 0x000fe20000011402 */
[----:B------:R-:W-:Y:S01]  /*2000*/  USHF.R.S32.HI UR23, URZ, 0x1f, UR16 ;  /* 0x0000001f3f177899 */ /* 0x000fe20008011410 */
[----:B------:R-:W-:Y:S01]  /*2010*/  LOP3.LUT R2, R2, 0xfffffff8, RZ, 0xc0, !PT ;  /* 0xfffffff802027812 */ /* 0x000fe200078ec0ff */
[----:B------:R-:W-:Y:S01]  /*2020*/  BSSY B0, `(.L_x_6718) ;  /* 0x000006f000007945 */ /* 0x000fe20003800000 */
[----:B------:R-:W-:Y:S01]  /*2030*/  SHF.R.S32.HI R193, RZ, 0x4, R0 ;  /* 0x00000004ffc17819 */ /* 0x000fe20000011400 */
[----:B------:R-:W-:Y:S01]  /*2040*/  IMAD.SHL.U32 R196, R16, 0x40, RZ ;  /* 0x0000004010c47824 */ /* 0x000fe200078e00ff */
[----:B------:R-:W-:Y:S01]  /*2050*/  @UP0 UIMAD.WIDE.U32 UR28, UR15, UR4, URZ ;  /* 0x000000040f1c02a5 */ /* 0x000fe2000f8e003f */
[----:B------:R-:W-:Y:S01]  /*2060*/  IMAD.IADD R2, R11, 0x1, -R2 ;  /* 0x000000010b027824 */ /* 0x000fe200078e0a02 */
[----:B------:R-:W-:-:S02]  /*2070*/  LEA.HI R6, R0, R193, RZ, 0x1 ;  /* 0x000000c100067211 */ /* 0x000fc400078f08ff */
[----:B------:R-:W-:Y:S01]  /*2080*/  LOP3.LUT R196, R196, 0x1c0, RZ, 0xc0, !PT ;  /* 0x000001c0c4c47812 */ /* 0x000fe200078ec0ff */
[----:B------:R-:W-:Y:S01]  /*2090*/  IMAD.SHL.U32 R197, R2, 0x8, RZ ;  /* 0x0000000802c57824 */ /* 0x000fe200078e00ff */
[----:B------:R-:W-:Y:S01]  /*20a0*/  LOP3.LUT R0, R0, 0xfffffff0, RZ, 0xc0, !PT ;  /* 0xfffffff000007812 */ /* 0x000fe200078ec0ff */
[----:B------:R-:W-:Y:S01]  /*20b0*/  @UP0 UIMAD UR17, UR15, UR5, UR29 ;  /* 0x000000050f1102a4 */ /* 0x000fe2000f8e021d */
[----:B------:R-:W-:Y:S01]  /*20c0*/  SHF.R.S32.HI R17, RZ, 0x1f, R16 ;  /* 0x0000001fff117819 */ /* 0x000fe20000011410 */
[----:B------:R-:W-:Y:S01]  /*20d0*/  @!UP0 USHF.R.S32.HI UR15, URZ, 0x1f, UR27 ;  /* 0x0000001f3f0f8899 */ /* 0x000fe2000801141b */
[----:B------:R-:W-:Y:S01]  /*20e0*/  LOP3.LUT R5, R196, 0x38, R197, 0xf8, !PT ;  /* 0x00000038c4057812 */ /* 0x000fe200078ef8c5 */
[----:B------:R-:W-:Y:S01]  /*20f0*/  IMAD.IADD R0, R11, 0x1, -R0 ;  /* 0x000000010b007824 */ /* 0x000fe200078e0a00 */
[----:B------:R-:W-:Y:S01]  /*2100*/  SHF.R.U32.HI R196, RZ, 0x3, R196 ;  /* 0x00000003ffc47819 */ /* 0x000fe200000116c4 */
[----:B------:R-:W-:Y:S01]  /*2110*/  ULDC.64 UR4, c[0x0][0x178] ;  /* 0x00005e0000047ab9 */ /* 0x000fe20000000a00 */
[----:B------:R-:W-:Y:S01]  /*2120*/  IADD3 R12, P0, R197, UR24, RZ ;  /* 0x00000018c50c7c10 */ /* 0x000fe2000ff1e0ff */
[----:B------:R-:W-:Y:S01]  /*2130*/  @!UP0 UIMAD UR15, UR15, UR4, URZ ;  /* 0x000000040f0f82a4 */ /* 0x000fe2000f8e023f */
[----:B------:R-:W-:Y:S01]  /*2140*/  LOP3.LUT R196, R5, R196, RZ, 0x3c, !PT ;  /* 0x000000c405c47212 */ /* 0x000fe200078e3cff */
[----:B------:R-:W-:Y:S01]  /*2150*/  @!UP0 UIMAD.WIDE.U32 UR32, UR27, UR4, URZ ;  /* 0x000000041b2082a5 */ /* 0x000fe2000f8e003f */
[-C--:B------:R-:W-:Y:S01]  /*2160*/  LEA.HI R5, R4, R11.reuse, RZ, 0x6 ;  /* 0x0000000b04057211 */ /* 0x080fe200078f30ff */
[----:B------:R-:W-:Y:S01]  /*2170*/  @!UP0 UIMAD UR5, UR27, UR5, UR15 ;  /* 0x000000051b0582a4 */ /* 0x000fe2000f8e020f */
[----:B------:R-:W-:Y:S01]  /*2180*/  SHF.R.S32.HI R3, RZ, 0x1f, R0 ;  /* 0x0000001fff037819 */ /* 0x000fe20000011400 */
[----:B------:R-:W-:Y:S01]  /*2190*/  IMAD R133, R17, c[0x0][0x198], RZ ;  /* 0x0000660011857a24 */ /* 0x000fe200078e02ff */
[----:B------:R-:W-:Y:S01]  /*21a0*/  IADD3 R18, P1, R197, R18, RZ ;  /* 0x00000012c5127210 */ /* 0x000fe20007f3e0ff */
[----:B------:R-:W-:Y:S01]  /*21b0*/  IMAD.SHL.U32 R5, R5, 0x8, RZ ;  /* 0x0000000805057824 */ /* 0x000fe200078e00ff */
[----:B------:R-:W-:Y:S01]  /*21c0*/  LEA.HI R3, R3, R0, RZ, 0x3 ;  /* 0x0000000003037211 */ /* 0x000fe200078f18ff */
[----:B------:R-:W-:Y:S01]  /*21d0*/  @!UP0 UMOV UR28, UR32 ;  /* 0x00000020001c8c82 */ /* 0x000fe20008000000 */
[----:B------:R-:W-:Y:S01]  /*21e0*/  LOP3.LUT R6, R6, 0xfffffffe, RZ, 0xc0, !PT ;  /* 0xfffffffe06067812 */ /* 0x000fe200078ec0ff */
[----:B------:R-:W-:Y:S01]  /*21f0*/  @!UP0 UIADD3 UR17, UR33, UR5, URZ ;  /* 0x0000000521118290 */ /* 0x000fe2000fffe03f */
[----:B------:R-:W-:Y:S01]  /*2200*/  LOP3.LUT R9, R3, 0xfffffff8, RZ, 0xc0, !PT ;  /* 0xfffffff803097812 */ /* 0x000fe200078ec0ff */
[----:B------:R-:W-:Y:S01]  /*2210*/  IMAD R133, R16, c[0x0][0x19c], R133 ;  /* 0x0000670010857a24 */ /* 0x000fe200078e0285 */
[----:B------:R-:W-:Y:S01]  /*2220*/  LOP3.LUT R196, R196, 0xfffffe00, R5, 0xf8, !PT ;  /* 0xfffffe00c4c47812 */ /* 0x000fe200078ef805 */
[----:B------:R-:W-:Y:S01]  /*2230*/  IMAD.IADD R193, R193, 0x1, -R6 ;  /* 0x00000001c1c17824 */ /* 0x000fe200078e0a06 */
[----:B------:R-:W-:Y:S01]  /*2240*/  SHF.R.S32.HI R5, RZ, 0x1f, R197 ;  /* 0x0000001fff057819 */ /* 0x000fe200000114c5 */
[----:B------:R-:W-:Y:S01]  /*2250*/  IMAD.IADD R0, R0, 0x1, -R9 ;  /* 0x0000000100007824 */ /* 0x000fe200078e0a09 */
[----:B------:R-:W-:Y:S01]  /*2260*/  ULDC.64 UR4, c[0x0][0x1a8] ;  /* 0x00006a0000047ab9 */ /* 0x000fe20000000a00 */
[----:B------:R-:W-:Y:S01]  /*2270*/  IMAD R6, R8, c[0x0][0x1bc], R7 ;  /* 0x00006f0008067a24 */ /* 0x000fe200078e0207 */
[C---:B------:R-:W-:Y:S01]  /*2280*/  IADD3.X R13, R5.reuse, UR20, RZ, P0, !PT ;  /* 0x00000014050d7c10 */ /* 0x040fe200087fe4ff */
[----:B------:R-:W-:Y:S01]  /*2290*/  IMAD.X R19, R5, 0x1, R10, P1 ;  /* 0x0000000105137824 */ /* 0x000fe200008e060a */
[----:B------:R-:W-:Y:S01]  /*22a0*/  IADD3 R14, P0, R197, UR28, RZ ;  /* 0x0000001cc50e7c10 */ /* 0x000fe2000ff1e0ff */
[----:B------:R-:W-:Y:S01]  /*22b0*/  UIMAD UR4, UR23, UR4, URZ ;  /* 0x00000004170472a4 */ /* 0x000fe2000f8e023f */
[----:B------:R-:W-:Y:S01]  /*22c0*/  LEA.HI R89, R4, R11, RZ, 0x5 ;  /* 0x0000000b04597211 */ /* 0x000fe200078f28ff */
[----:B------:R-:W-:Y:S01]  /*22d0*/  IMAD.WIDE.U32 R134, R16, c[0x0][0x198], R18 ;  /* 0x0000660010867a25 */ /* 0x000fe200078e0012 */
[----:B------:R-:W-:Y:S01]  /*22e0*/  IADD3.X R15, R5, UR17, RZ, P0, !PT ;  /* 0x00000011050f7c10 */ /* 0x000fe200087fe4ff */
[----:B------:R-:W-:Y:S01]  /*22f0*/  UIMAD UR4, UR16, UR5, UR4 ;  /* 0x00000005100472a4 */ /* 0x000fe2000f8e0204 */
[C---:B------:R-:W-:Y:S01]  /*2300*/  R2P PR, R0.reuse, 0x6 ;  /* 0x0000000600007804 */ /* 0x040fe20000000000 */
[----:B------:R-:W-:Y:S01]  /*2310*/  IMAD.SHL.U32 R0, R0, 0x40, RZ ;  /* 0x0000004000007824 */ /* 0x000fe200078e00ff */
[----:B------:R-:W-:Y:S01]  /*2320*/  IADD3 R144, P0, R16, UR7, RZ ;  /* 0x0000000710907c10 */ /* 0x000fe2000ff1e0ff */
[----:B------:R-:W-:Y:S01]  /*2330*/  IMAD.IADD R133, R135, 0x1, R133 ;  /* 0x0000000187857824 */ /* 0x000fe200078e0285 */
[----:B------:R-:W-:Y:S01]  /*2340*/  IADD3 R4, R197, 0x40, RZ ;  /* 0x00000040c5047810 */ /* 0x000fe20007ffe0ff */
[----:B------:R-:W-:Y:S01]  /*2350*/  IMAD.SHL.U32 R5, R193, 0x8, RZ ;  /* 0x00000008c1057824 */ /* 0x000fe200078e00ff */
[----:B------:R-:W-:Y:S01]  /*2360*/  IADD3.X R135, R17, UR6, RZ, P0, !PT ;  /* 0x0000000611877c10 */ /* 0x000fe200087fe4ff */
[----:B------:R-:W-:Y:S01]  /*2370*/  IMAD.WIDE.U32 R8, R8, c[0x0][0x1b8], R12 ;  /* 0x00006e0008087a25 */ /* 0x000fe200078e000c */
[----:B------:R-:W-:-:S02]  /*2380*/  LOP3.LUT R0, R0, 0x1c0, RZ, 0xc0, !PT ;  /* 0x000001c000007812 */ /* 0x000fc400078ec0ff */
[----:B------:R-:W-:Y:S01]  /*2390*/  ISETP.GE.AND P0, PT, R16, UR18, PT ;  /* 0x0000001210007c0c */ /* 0x000fe2000bf06270 */
[----:B------:R-:W-:Y:S01]  /*23a0*/  IMAD.U32 R12, RZ, RZ, UR16 ;  /* 0x00000010ff0c7e24 */ /* 0x000fe2000f8e00ff */
[----:B------:R-:W-:Y:S01]  /*23b0*/  LOP3.LUT R5, R0, 0x8, R5, 0xf8, !PT ;  /* 0x0000000800057812 */ /* 0x000fe200078ef805 */
[----:B------:R-:W-:Y:S01]  /*23c0*/  IMAD.IADD R7, R9, 0x1, R6 ;  /* 0x0000000109077824 */ /* 0x000fe200078e0206 */
[----:B------:R-:W-:Y:S01]  /*23d0*/  SHF.R.U32.HI R0, RZ, 0x3, R0 ;  /* 0x00000003ff007819 */ /* 0x000fe20000011600 */
[----:B------:R-:W-:Y:S02]  /*23e0*/  IMAD R135, R135, c[0x0][0x1a0], RZ ;  /* 0x0000680087877a24 */ /* 0x000fe400078e02ff */
[----:B------:R-:W-:Y:S01]  /*23f0*/  IMAD.MOV.U32 R6, RZ, RZ, R8 ;  /* 0x000000ffff067224 */ /* 0x000fe200078e0008 */
[----:B------:R-:W-:Y:S01]  /*2400*/  LOP3.LUT R0, R5, R0, RZ, 0x3c, !PT ;  /* 0x0000000005007212 */ /* 0x000fe200078e3cff */
[----:B------:R-:W-:-:S04]  /*2410*/  IMAD.WIDE.U32 R12, R12, c[0x0][0x1a8], R14 ;  /* 0x00006a000c0c7a25 */ /* 0x000fc800078e000e */
[C---:B------:R-:W-:Y:S01]  /*2420*/  IMAD R135, R144.reuse, c[0x0][0x1a4], R135 ;  /* 0x0000690090877a24 */ /* 0x040fe200078e0287 */
[----:B------:R-:W-:Y:S01]  /*2430*/  IADD3 R19, R13, UR4, RZ ;  /* 0x000000040d137c10 */ /* 0x000fe2000fffe0ff */
[----:B------:R-:W-:Y:S02]  /*2440*/  IMAD.SHL.U32 R3, R3, 0x40, RZ ;  /* 0x0000004003037824 */ /* 0x000fe400078e00ff */
[----:B------:R-:W-:Y:S01]  /*2450*/  IMAD.WIDE.U32 R144, R144, c[0x0][0x1a0], R6 ;  /* 0x0000680090907a25 */ /* 0x000fe200078e0006 */
[----:B------:R-:W-:Y:S02]  /*2460*/  LOP3.LUT R6, R89, 0xffffffe0, RZ, 0xc0, !PT ;  /* 0xffffffe059067812 */ /* 0x000fe400078ec0ff */
[----:B------:R-:W-:Y:S01]  /*2470*/  LOP3.LUT R0, R0, 0xfffffe00, R3, 0xf8, !PT ;  /* 0xfffffe0000007812 */ /* 0x000fe200078ef803 */
[----:B------:R-:W-:Y:S01]  /*2480*/  IMAD.MOV.U32 R7, RZ, RZ, 0x10 ;  /* 0x00000010ff077424 */ /* 0x000fe200078e00ff */
[----:B------:R-:W-:Y:S01]  /*2490*/  SHF.R.S32.HI R89, RZ, 0x5, R89 ;  /* 0x00000005ff597819 */ /* 0x000fe20000011459 */
[----:B------:R-:W-:Y:S01]  /*24a0*/  IMAD.MOV.U32 R5, RZ, RZ, 0x20 ;  /* 0x00000020ff057424 */ /* 0x000fe200078e00ff */
[----:B------:R-:W-:Y:S01]  /*24b0*/  IADD3 R3, R197, 0x80, RZ ;  /* 0x00000080c5037810 */ /* 0x000fe20007ffe0ff */
[----:B-1----:R-:W-:Y:S01]  /*24c0*/  IMAD.WIDE R20, R21, 0x40, R16 ;  /* 0x0000004015147825 */ /* 0x002fe200078e0210 */
        /* <DEDUP_REMOVED lines=36> */
.L_x_6719:
[----:B------:R-:W-:Y:S05]  /*2710*/  BSYNC B0 ;  /* 0x0000000000007941 */ /* 0x000fea0003800000 */
.L_x_6718:
        /* <DEDUP_REMOVED lines=37> */
.L_x_6721:
[----:B------:R-:W-:Y:S05]  /*2970*/  BSYNC B0 ;  /* 0x0000000000007941 */ /* 0x000fea0003800000 */
.L_x_6720:
        /* <DEDUP_REMOVED lines=37> */
.L_x_6723:
[----:B------:R-:W-:Y:S05]  /*2bd0*/  BSYNC B0 ;  /* 0x0000000000007941 */ /* 0x000fea0003800000 */
.L_x_6722:
        /* <DEDUP_REMOVED lines=36> */
.L_x_6725:
[----:B------:R-:W-:Y:S05]  /*2e20*/  BSYNC B0 ;  /* 0x0000000000007941 */ /* 0x000fea0003800000 */
.L_x_6724:
        /* <DEDUP_REMOVED lines=31> */
.L_x_6727:
[----:B------:R-:W-:Y:S05]  /*3020*/  BSYNC B0 ;  /* 0x0000000000007941 */ /* 0x000fea0003800000 */
.L_x_6726:
        /* <DEDUP_REMOVED lines=33> */
.L_x_6729:
[----:B------:R-:W-:Y:S05]  /*3240*/  BSYNC B0 ;  /* 0x0000000000007941 */ /* 0x000fea0003800000 */
.L_x_6728:
        /* <DEDUP_REMOVED lines=32> */
.L_x_6731:
[----:B------:R-:W-:Y:S05]  /*3450*/  BSYNC B0 ;  /* 0x0000000000007941 */ /* 0x000fea0003800000 */
.L_x_6730:
        /* <DEDUP_REMOVED lines=33> */
.L_x_6733:
[----:B------:R-:W-:Y:S05]  /*3670*/  BSYNC B0 ;  /* 0x0000000000007941 */ /* 0x000fea0003800000 */
.L_x_6732:
        /* <DEDUP_REMOVED lines=36> */
[----:B---3--:R-:W-:Y:S01]  /*38c0*/  @!P2 IMAD.MOV.U32 R10, RZ, RZ, R212 ;  /* 0x000000ffff0aa224 */ /* 0x008fe200078e00d4 */
        /* <DEDUP_REMOVED lines=17> */
.L_x_6735:
[----:B------:R-:W-:Y:S05]  /*39e0*/  BSYNC B0 ;  /* 0x0000000000007941 */ /* 0x000fea0003800000 */
.L_x_6734:
        /* <DEDUP_REMOVED lines=12> */
[----:B---3--:R-:W-:Y:S01]  /*3ab0*/  IMAD.U32 R11, RZ, RZ, UR23 ;  /* 0x00000017ff0b7e24 */ /* 0x008fe2000f8e00ff */
        /* <DEDUP_REMOVED lines=30> */
.L_x_6737:
[----:B------:R-:W-:Y:S05]  /*3ca0*/  BSYNC B0 ;  /* 0x0000000000007941 */ /* 0x000fea0003800000 */
.L_x_6736:
        /* <DEDUP_REMOVED lines=11> */
[----:B-1-3--:R-:W-:-:S03]  /*3d60*/  IMAD.SHL.U32 R10, R8, 0x20, RZ ;  /* 0x00000020080a7824 */ /* 0x00afc600078e00ff */
        /* <DEDUP_REMOVED lines=23> */
.L_x_6739:
[----:B------:R-:W-:Y:S05]  /*3ee0*/  BSYNC B0 ;  /* 0x0000000000007941 */ /* 0x000fea0003800000 */
.L_x_6738:
        /* <DEDUP_REMOVED lines=8> */
[----:B---3--:R-:W-:Y:S02]  /*3f70*/  MOV R8, c[0x0][0x1a0] ;  /* 0x0000680000087a02 */ /* 0x008fe40000000f00 */
[----:B------:R-:W-:-:S07]  /*3f80*/  ISETP.GE.AND P0, PT, R3, c[0x0][0x220], PT ;  /* 0x0000880003007a0c */ /* 0x000fce0003f06270 */
[----:B-1----:R-:W-:Y:S01]  /*3f90*/  @!P2 MOV R10, c[0x0][0x1a4] ;  /* 0x00006900000aaa02 */ /* 0x002fe20000000f00 */
        /* <DEDUP_REMOVED lines=29> */
.L_x_6741:
[----:B------:R-:W-:Y:S05]  /*4170*/  BSYNC B0 ;  /* 0x0000000000007941 */ /* 0x000fea0003800000 */
.L_x_6740:
[C---:B---3--:R-:W-:Y:S01]  /*4180*/  IMAD.SHL.U32 R8, R2.reuse, 0x40, RZ ;  /* 0x0000004002087824 */ /* 0x048fe200078e00ff */
[----:B------:R-:W-:Y:S01]  /*4190*/  R2P PR, R2, 0x6 ;  /* 0x0000000602007804 */ /* 0x000fe20000000000 */
[----:B------:R-:W-:Y:S01]  /*41a0*/  IMAD.SHL.U32 R16, R16, 0x8, RZ ;  /* 0x0000000810107824 */ /* 0x000fe200078e00ff */
[----:B------:R-:W0:Y:S01]  /*41b0*/  LDGDEPBAR ;  /* 0x00000000000079af */ /* 0x000e220000000000 */
[C---:B------:R-:W-:Y:S01]  /*41c0*/  IMAD R194, R89.reuse, 0x400, R0 ;  /* 0x0000040059c27824 */ /* 0x040fe200078e0200 */
[----:B------:R-:W-:Y:S01]  /*41d0*/  LOP3.LUT R9, R8, 0x1c0, RZ, 0xc0, !PT ;  /* 0x000001c008097812 */ /* 0x000fe200078ec0ff */
[----:B------:R-:W-:Y:S01]  /*41e0*/  UISETP.GT.AND UP0, UPT, UR25, UR19, UPT ;  /* 0x000000131900728c */ /* 0x000fe2000bf04270 */
[----:B------:R-:W-:Y:S01]  /*41f0*/  LEA R89, R89, UR12, 0x4 ;  /* 0x0000000c59597c11 */ /* 0x000fe2000f8e20ff */
        /* <DEDUP_REMOVED lines=10> */
[----:B------:R-:W-:Y:S01]  /*42a0*/  IMAD.IADD R6, R6, 0x1, R89 ;  /* 0x0000000106067824 */ /* 0x000fe200078e0259 */
[----:B------:R-:W-:Y:S01]  /*42b0*/  PLOP3.LUT P4, PT, PT, PT, UP0, 0x80, 0x0 ;  /* 0x000000000000781c */ /* 0x000fe20003f8f008 */
[----:B------:R-:W-:Y:S01]  /*42c0*/  IMAD R193, R193, 0x200, R8 ;  /* 0x00000200c1c17824 */ /* 0x000fe200078e0208 */
[----:B------:R-:W-:Y:S01]  /*42d0*/  LDSM.16.M88.4 R48, [R190] ;  /* 0x00000000be30783b */ /* 0x000fe20000000200 */
[----:B------:R-:W-:Y:S01]  /*42e0*/  UIADD3 UR14, UR13, -UR14, URZ ;  /* 0x8000000e0d0e7290 */ /* 0x000fe2000fffe03f */
[----:B------:R-:W-:Y:S01]  /*42f0*/  IADD3 R198, R6, 0x8, RZ ;  /* 0x0000000806c67810 */ /* 0x000fe20007ffe0ff */
[----:B------:R-:W-:Y:S01]  /*4300*/  IMAD.SHL.U32 R193, R193, 0x2, RZ ;  /* 0x00000002c1c17824 */ /* 0x000fe200078e00ff */
[----:B------:R-:W-:Y:S01]  /*4310*/  LDSM.16.M88.4 R76, [R189] ;  /* 0x00000000bd4c783b */ /* 0x000fe20000000200 */
[----:B------:R-:W-:-:S02]  /*4320*/  ULDC UR4, c[0x0][0x2e8] ;  /* 0x0000ba0000047ab9 */ /* 0x000fc40000000800 */
[----:B------:R-:W-:Y:S01]  /*4330*/  UIADD3 UR4, UR5, UR4, URZ ;  /* 0x0000000405047290 */ /* 0x000fe2000fffe03f */
[----:B-1----:R-:W1:Y:S01]  /*4340*/  LDSM.16.M88.4 R24, [R193+0x6000] ;  /* 0x00600000c118783b */ /* 0x002e620000000200 */
[C---:B------:R-:W-:Y:S02]  /*4350*/  IADD3 R2, R193.reuse, 0x6000, RZ ;  /* 0x00006000c1027810 */ /* 0x040fe40007ffe0ff */
[----:B------:R-:W-:Y:S01]  /*4360*/  IADD3 R191, R193, 0x6020, RZ ;  /* 0x00006020c1bf7810 */ /* 0x000fe20007ffe0ff */
[----:B------:R-:W3:Y:S01]  /*4370*/  LDSM.16.M88.4 R16, [R193+0x6800] ;  /* 0x00680000c110783b */ /* 0x000ee20000000200 */
[----:B------:R-:W-:Y:S01]  /*4380*/  @P1 IADD3 R191, R2, -0x20, RZ ;  /* 0xffffffe002bf1810 */ /* 0x000fe20007ffe0ff */
[----:B------:R-:W-:Y:S01]  /*4390*/  IMAD.MOV.U32 R2, RZ, RZ, 0x40 ;  /* 0x00000040ff027424 */ /* 0x000fe200078e00ff */
[----:B------:R-:W-:Y:S01]  /*43a0*/  IADD3 R203, R6, UR14, RZ ;  /* 0x0000000e06cb7c10 */ /* 0x000fe2000fffe0ff */
[----:B------:R-:W5:Y:S01]  /*43b0*/  LDSM.16.M88.4 R8, [R193+0x7000] ;  /* 0x00700000c108783b */ /* 0x000f620000000200 */
[----:B------:R-:W-:-:S02]  /*43c0*/  IADD3 R200, R198, UR14, RZ ;  /* 0x0000000ec6c87c10 */ /* 0x000fc4000fffe0ff */
[----:B------:R-:W-:Y:S01]  /*43d0*/  SEL R2, R2, 0xffffffc0, !P2 ;  /* 0xffffffc002027807 */ /* 0x000fe20005000000 */
[----:B------:R-:W4:Y:S01]  /*43e0*/  LDSM.16.M88.4 R32, [R191] ;  /* 0x00000000bf20783b */ /* 0x000f220000000200 */
[----:B------:R-:W-:Y:S02]  /*43f0*/  IADD3 R201, R6, UR4, RZ ;  /* 0x0000000406c97c10 */ /* 0x000fe4000fffe0ff */
[----:B------:R-:W-:Y:S01]  /*4400*/  IADD3 R198, R198, UR4, RZ ;  /* 0x00000004c6c67c10 */ /* 0x000fe2000fffe0ff */
[----:B------:R-:W2:Y:S01]  /*4410*/  LDSM.16.M88.4 R36, [R193+0x7800] ;  /* 0x00780000c124783b */ /* 0x000ea20000000200 */
[----:B------:R-:W-:Y:S01]  /*4420*/  IMAD.IADD R187, R193, 0x1, R2 ;  /* 0x00000001c1bb7824 */ /* 0x000fe200078e0202 */
[----:B------:R-:W-:Y:S01]  /*4430*/  IADD3 R202, R203, -c[0x0][0x2e4], RZ ;  /* 0x8000b900cbca7a10 */ /* 0x000fe20007ffe0ff */
[----:B------:R-:W-:Y:S01]  /*4440*/  IMAD.IADD R180, R2, 0x1, R191 ;  /* 0x0000000102b47824 */ /* 0x000fe200078e02bf */
[----:B------:R-:W2:Y:S01]  /*4450*/  LDSM.16.M88.4 R64, [R191+0x800] ;  /* 0x00080000bf40783b */ /* 0x000ea20000000200 */
[----:B------:R-:W-:-:S02]  /*4460*/  IADD3 R199, R200, -c[0x0][0x2e4], RZ ;  /* 0x8000b900c8c77a10 */ /* 0x000fc40007ffe0ff */
[----:B------:R-:W-:Y:S01]  /*4470*/  IMNMX R201, R201, UR13, PT ;  /* 0x0000000dc9c97c17 */ /* 0x000fe2000b800200 */
[----:B------:R-:W2:Y:S01]  /*4480*/  LDSM.16.M88.4 R60, [R191+0x1000] ;  /* 0x00100000bf3c783b */ /* 0x000ea20000000200 */
[----:B------:R-:W-:Y:S02]  /*4490*/  IMNMX R198, R198, UR13, PT ;  /* 0x0000000dc6c67c17 */ /* 0x000fe4000b800200 */
[----:B------:R-:W-:Y:S01]  /*44a0*/  IMNMX R202, RZ, R202, !PT ;  /* 0x000000caffca7217 */ /* 0x000fe20007800200 */
[----:B------:R-:W2:Y:S01]  /*44b0*/  LDSM.16.M88.4 R44, [R187+0x6000] ;  /* 0x00600000bb2c783b */ /* 0x000ea20000000200 */
[----:B------:R-:W-:Y:S02]  /*44c0*/  IMNMX R199, RZ, R199, !PT ;  /* 0x000000c7ffc77217 */ /* 0x000fe40007800200 */
[C---:B------:R-:W-:Y:S01]  /*44d0*/  IADD3 R183, R191.reuse, 0x800, RZ ;  /* 0x00000800bfb77810 */ /* 0x040fe20007ffe0ff */
[----:B------:R-:W2:Y:S01]  /*44e0*/  LDSM.16.M88.4 R84, [R191+0x1800] ;  /* 0x00180000bf54783b */ /* 0x000ea20000000200 */
[----:B------:R-:W-:-:S02]  /*44f0*/  IADD3 R182, R191, 0x1000, RZ ;  /* 0x00001000bfb67810 */ /* 0x000fc40007ffe0ff */
[C---:B------:R-:W-:Y:S01]  /*4500*/  IADD3 R181, R191.reuse, 0x1800, RZ ;  /* 0x00001800bfb57810 */ /* 0x040fe20007ffe0ff */
[----:B------:R-:W2:Y:S01]  /*4510*/  LDSM.16.M88.4 R40, [R187+0x6800] ;  /* 0x00680000bb28783b */ /* 0x000ea20000000200 */
[C---:B------:R-:W-:Y:S02]  /*4520*/  IADD3 R179, R191.reuse, 0x2000, RZ ;  /* 0x00002000bfb37810 */ /* 0x040fe40007ffe0ff */
[C---:B------:R-:W-:Y:S01]  /*4530*/  IADD3 R178, R191.reuse, 0x2800, RZ ;  /* 0x00002800bfb27810 */ /* 0x040fe20007ffe0ff */
[----:B-1----:R-:W-:Y:S01]  /*4540*/  HMMA.16816.F32.BF16 R28, R52, R24, RZ ;  /* 0x00000018341c723c */ /* 0x002fe200000418ff */
[----:B------:R-:W-:Y:S01]  /*4550*/  LDSM.16.M88.4 R72, [R180] ;  /* 0x00000000b448783b */ /* 0x000fe20000000200 */
[C---:B------:R-:W-:Y:S02]  /*4560*/  IADD3 R177, R191.reuse, 0x3000, RZ ;  /* 0x00003000bfb17810 */ /* 0x040fe40007ffe0ff */
[C---:B------:R-:W-:Y:S01]  /*4570*/  IADD3 R176, R191.reuse, 0x3800, RZ ;  /* 0x00003800bfb07810 */ /* 0x040fe20007ffe0ff */
[----:B------:R-:W-:Y:S01]  /*4580*/  LDSM.16.M88.4 R68, [R180+0x800] ;  /* 0x00080000b444783b */ /* 0x000fe20000000200 */
[----:B------:R-:W-:-:S02]  /*4590*/  IADD3 R175, R191, 0x4000, RZ ;  /* 0x00004000bfaf7810 */ /* 0x000fc40007ffe0ff */
[----:B------:R-:W-:Y:S01]  /*45a0*/  HMMA.16816.F32.BF16 R24, R52, R26, RZ ;  /* 0x0000001a3418723c */ /* 0x000fe200000418ff */
[C---:B------:R-:W-:Y:S02]  /*45b0*/  IADD3 R174, R191.reuse, 0x4800, RZ ;  /* 0x00004800bfae7810 */ /* 0x040fe40007ffe0ff */
[C---:B------:R-:W-:Y:S02]  /*45c0*/  IADD3 R173, R191.reuse, 0x5000, RZ ;  /* 0x00005000bfad7810 */ /* 0x040fe40007ffe0ff */
[----:B------:R-:W-:-:S03]  /*45d0*/  IADD3 R172, R191, 0x5800, RZ ;  /* 0x00005800bfac7810 */ /* 0x000fc60007ffe0ff */
[C---:B---3--:R-:W-:Y:S08]  /*45e0*/  HMMA.16816.F32.BF16 R20, R52.reuse, R16, RZ ;  /* 0x000000103414723c */ /* 0x048ff000000418ff */
[C---:B------:R-:W-:Y:S08]  /*45f0*/  HMMA.16816.F32.BF16 R16, R52.reuse, R18, RZ ;  /* 0x000000123410723c */ /* 0x040ff000000418ff */
[C---:B-----5:R-:W-:Y:S08]  /*4600*/  HMMA.16816.F32.BF16 R12, R52.reuse, R8, RZ ;  /* 0x00000008340c723c */ /* 0x060ff000000418ff */
[----:B------:R-:W-:Y:S08]  /*4610*/  HMMA.16816.F32.BF16 R8, R52, R10, RZ ;  /* 0x0000000a3408723c */ /* 0x000ff000000418ff */
[C---:B----4-:R-:W-:Y:S08]  /*4620*/  HMMA.16816.F32.BF16 R28, R56.reuse, R32, R28 ;  /* 0x00000020381c723c */ /* 0x050ff0000004181c */
        /* <DEDUP_REMOVED lines=142> */
[----:B------:R-:W-:Y:S02]  /*4f10*/  MOV R2, UR12 ;  /* 0x0000000c00027c02 */ /* 0x000fe40008000f00 */
        /* <DEDUP_REMOVED lines=23> */
[----:B------:R-:W-:Y:S02]  /*5090*/  @!UP2 UIADD3 UR17, UR17, 0x1, URZ ;  /* 0x000000011111a890 */ /* 0x000fe4000fffe03f */
[----:B------:R-:W-:-:S02]  /*50a0*/  UISETP.GE.U32.AND UP4, UPT, UR6, UR9, UPT ;  /* 0x000000090600728c */ /* 0x000fc4000bf86070 */
[----:B------:R-:W-:Y:S02]  /*50b0*/  UISETP.NE.AND UP2, UPT, URZ, UR4, UPT ;  /* 0x000000043f00728c */ /* 0x000fe4000bf45270 */
[----:B------:R-:W-:Y:S02]  /*50c0*/  @!UP0 UIADD3 UR5, UR5, -UR9, URZ ;  /* 0x8000000905058290 */ /* 0x000fe4000fffe03f */
[----:B------:R-:W-:Y:S02]  /*50d0*/  @!UP0 UIADD3 UR13, UR13, 0x1, URZ ;  /* 0x000000010d0d8890 */ /* 0x000fe4000fffe03f */
[----:B------:R-:W-:Y:S02]  /*50e0*/  UISETP.GE.U32.AND UP3, UPT, UR5, UR9, UPT ;  /* 0x000000090500728c */ /* 0x000fe4000bf66070 */
[----:B------:R-:W-:Y:S02]  /*50f0*/  ULOP3.LUT UR5, UR15, UR4, URZ, 0x3c, !UPT ;  /* 0x000000040f057292 */ /* 0x000fe4000f8e3c3f */
[----:B------:R-:W-:-:S02]  /*5100*/  UISETP.GE.AND UP0, UPT, UR12, URZ, UPT ;  /* 0x0000003f0c00728c */ /* 0x000fc4000bf06270 */
[----:B------:R-:W-:Y:S02]  /*5110*/  UISETP.GE.AND UP1, UPT, UR5, URZ, UPT ;  /* 0x0000003f0500728c */ /* 0x000fe4000bf26270 */
[----:B------:R-:W-:Y:S02]  /*5120*/  @UP4 UIADD3 UR17, UR17, 0x1, URZ ;  /* 0x0000000111114890 */ /* 0x000fe4000fffe03f */
[----:B------:R-:W-:Y:S02]  /*5130*/  ULOP3.LUT UR5, URZ, UR4, URZ, 0x33, !UPT ;  /* 0x000000043f057292 */ /* 0x000fe4000f8e333f */
[----:B------:R-:W-:-:S04]  /*5140*/  @UP3 UIADD3 UR13, UR13, 0x1, URZ ;  /* 0x000000010d0d3890 */ /* 0x000fc8000fffe03f */
[----:B------:R-:W-:Y:S02]  /*5150*/  @!UP0 UIADD3 UR13, -UR13, URZ, URZ ;  /* 0x0000003f0d0d8290 */ /* 0x000fe4000fffe13f */
[----:B------:R-:W-:-:S04]  /*5160*/  @!UP1 UIADD3 UR17, -UR17, URZ, URZ ;  /* 0x0000003f11119290 */ /* 0x000fc8000fffe13f */
[----:B------:R-:W-:Y:S02]  /*5170*/  USEL UR17, UR5, UR17, !UP2 ;  /* 0x0000001105117287 */ /* 0x000fe4000d000000 */
[----:B------:R-:W-:Y:S02]  /*5180*/  USEL UR5, UR5, UR13, !UP2 ;  /* 0x0000000d05057287 */ /* 0x000fe4000d000000 */
[----:B------:R-:W-:Y:S02]  /*5190*/  UIMAD.WIDE UR6, UR17, 0x4, UR30 ;  /* 0x00000004110678a5 */ /* 0x000fe4000f8e021e */
[----:B------:R-:W-:-:S04]  /*51a0*/  UIMAD.WIDE UR12, UR5, 0x4, UR30 ;  /* 0x00000004050c78a5 */ /* 0x000fc8000f8e021e */
[----:B------:R-:W-:Y:S01]  /*51b0*/  MOV R9, UR7 ;  /* 0x0000000700097c02 */ /* 0x000fe20008000f00 */
[----:B------:R-:W-:Y:S01]  /*51c0*/  IMAD.U32 R8, RZ, RZ, UR6 ;  /* 0x00000006ff087e24 */ /* 0x000fe2000f8e00ff */
[----:B------:R-:W-:Y:S01]  /*51d0*/  MOV R11, UR13 ;  /* 0x0000000d000b7c02 */ /* 0x000fe20008000f00 */
[----:B------:R-:W-:-:S03]  /*51e0*/  IMAD.U32 R10, RZ, RZ, UR12 ;  /* 0x0000000cff0a7e24 */ /* 0x000fc6000f8e00ff */
[----:B------:R1:W2:Y:S04]  /*51f0*/  LDG.E R9, [R8.64] ;  /* 0x0000000a08097981 */ /* 0x0002a8000c1e1900 */
        /* <DEDUP_REMOVED lines=9> */
[----:B-1----:R-:W-:-:S03]  /*5290*/  MOV R8, UR12 ;  /* 0x0000000c00087c02 */ /* 0x002fc60008000f00 */
[----:B------:R-:W-:Y:S02]  /*52a0*/  UIADD3 UR5, UR13, UR5, URZ ;  /* 0x000000050d057290 */ /* 0x000fe4000fffe03f */
[----:B---3--:R-:W-:-:S04]  /*52b0*/  IMAD.MOV.U32 R10, RZ, RZ, R8 ;  /* 0x000000ffff0a7224 */ /* 0x008fc800078e0008 */
[----:B------:R-:W-:Y:S01]  /*52c0*/  MOV R11, UR5 ;  /* 0x00000005000b7c02 */ /* 0x000fe20008000f00 */
[----:B--2---:R-:W-:Y:S02]  /*52d0*/  IMAD.IADD R6, R6, 0x1, -R9 ;  /* 0x0000000106067824 */ /* 0x004fe400078e0a09 */
[----:B------:R-:W-:Y:S02]  /*52e0*/  IMAD.U32 R9, RZ, RZ, UR13 ;  /* 0x0000000dff097e24 */ /* 0x000fe4000f8e00ff */
[----:B------:R-:W-:Y:S01]  /*52f0*/  IMAD.WIDE.U32 R10, R6, c[0x0][0x180], R10 ;  /* 0x00006000060a7a25 */ /* 0x000fe200078e000a */
[----:B------:R-:W-:-:S05]  /*5300*/  SHF.R.S32.HI R2, RZ, 0x1f, R6 ;  /* 0x0000001fff027819 */ /* 0x000fca0000011406 */
[----:B------:R-:W-:-:S04]  /*5310*/  IMAD R9, R2, c[0x0][0x180], RZ ;  /* 0x0000600002097a24 */ /* 0x000fc800078e02ff */
[----:B------:R-:W-:Y:S02]  /*5320*/  IMAD R2, R6, c[0x0][0x184], R9 ;  /* 0x0000610006027a24 */ /* 0x000fe400078e0209 */
[----:B------:R-:W-:-:S03]  /*5330*/  IMAD.MOV.U32 R9, RZ, RZ, R10 ;  /* 0x000000ffff097224 */ /* 0x000fc600078e000a */
[----:B------:R-:W-:Y:S01]  /*5340*/  IADD3 R2, R11, R2, RZ ;  /* 0x000000020b027210 */ /* 0x000fe20007ffe0ff */
[----:B------:R-:W-:Y:S05]  /*5350*/  BRA `(.L_x_6744) ;  /* 0x0000004000007947 */ /* 0x000fea0003800000 */
.L_x_6743:
[----:B------:R-:W-:-:S04]  /*5360*/  ULEA UR6, -UR6, URZ, 0x6 ;  /* 0x0000003f06067291 */ /* 0x000fc8000f8e313f */
[----:B------:R-:W-:Y:S02]  /*5370*/  USHF.R.S32.HI UR4, URZ, 0x1f, UR6 ;  /* 0x0000001f3f047899 */ /* 0x000fe40008011406 */
[----:B------:R-:W-:-:S04]  /*5380*/  MOV R9, UR6 ;  /* 0x0000000600097c02 */ /* 0x000fc80008000f00 */
[----:B------:R-:W-:Y:S02]  /*5390*/  MOV R2, UR4 ;  /* 0x0000000400027c02 */ /* 0x000fe40008000f00 */
.L_x_6744:
        /* <DEDUP_REMOVED lines=9> */
[----:B------:R-:W-:Y:S01]  /*5430*/  @!P3 IMAD.X R3, R2, 0x1, R133, P0 ;  /* 0x000000010203b824 */ /* 0x000fe200000e0685 */
[----:B------:R-:W-:Y:S02]  /*5440*/  @!P2 IADD3 R8, P0, R9, R134, RZ ;  /* 0x000000860908a210 */ /* 0x000fe40007f1e0ff */
        /* <DEDUP_REMOVED lines=45> */
[C---:B------:R-:W-:Y:S01]  /*5720*/  @!P5 LEA R38, P1, R17.reuse, c[0x0][0x168], 0x1 ;  /* 0x00005a001126da11 */ /* 0x040fe200078208ff */
[----:B------:R-:W-:Y:S01]  /*5730*/  @!PT LDS RZ, [RZ] ;  /* 0x00000000fffff984 */ /* 0x000fe20000000800 */
[----:B------:R-:W-:Y:S01]  /*5740*/  @!PT LDS RZ, [RZ] ;  /* 0x00000000fffff984 */ /* 0x000fe20000000800 */
[----:B------:R-:W-:Y:S01]  /*5750*/  @!PT LDS RZ, [RZ] ;  /* 0x00000000fffff984 */ /* 0x000fe20000000800 */
[----:B------:R1:W-:Y:S02]  /*5760*/  @!P3 LDGSTS.E.BYPASS.LTC128B.128 [R196+0x8800], [R32.64+0x80] ;  /* 0x0880008020c4bfae */ /* 0x0003e4000b901d4a */
[----:B------:R-:W-:Y:S01]  /*5770*/  @!P3 IMAD.X R3, R6, 0x1, R133, P0 ;  /* 0x000000010603b824 */ /* 0x000fe200000e0685 */
[C---:B------:R-:W-:Y:S01]  /*5780*/  @!P3 LEA R16, P0, R4.reuse, c[0x0][0x168], 0x1 ;  /* 0x00005a000410ba11 */ /* 0x040fe200078008ff */
        /* <DEDUP_REMOVED lines=56> */
.L_x_6746:
[----:B------:R-:W-:Y:S05]  /*5b10*/  BSYNC B0 ;  /* 0x0000000000007941 */ /* 0x000fea0003800000 */
.L_x_6745:
[----:B------:R-:W0:Y:S01]  /*5b20*/  LDGDEPBAR ;  /* 0x00000000000079af */ /* 0x000e220000000000 */
[----:B------:R-:W-:-:S04]  /*5b30*/  IADD3 R134, P0, R9, R134, RZ ;  /* 0x0000008609867210 */ /* 0x000fc80007f1e0ff */
[----:B------:R-:W-:Y:S02]  /*5b40*/  IADD3.X R133, R2, R133, RZ, P0, !PT ;  /* 0x0000008502857210 */ /* 0x000fe400007fe4ff */
.L_x_6742:
[----:B------:R-:W-:Y:S01]  /*5b50*/  IADD3 R51, R195, UR15, RZ ;  /* 0x0000000fc3337c10 */ /* 0x000fe2000fffe0ff */
[----:B------:R-:W-:-:S03]  /*5b60*/  IMAD.SHL.U32 R188, R0, 0x2, RZ ;  /* 0x0000000200bc7824 */ /* 0x000fc600078e00ff */
[----:B-1----:R-:W-:Y:S01]  /*5b70*/  IADD3 R34, R51, 0x1, RZ ;  /* 0x0000000133227810 */ /* 0x002fe20007ffe0ff */
[----:B------:R-:W-:Y:S01]  /*5b80*/  IMAD.IADD R49, R203, 0x1, -R51 ;  /* 0x00000001cb317824 */ /* 0x000fe200078e0a33 */
[----:B--2---:R-:W-:Y:S01]  /*5b90*/  IADD3 R11, R51, 0x20, RZ ;  /* 0x00000020330b7810 */ /* 0x004fe20007ffe0ff */
[----:B------:R-:W-:Y:S01]  /*5ba0*/  IMAD R186, R7, 0x2, R188 ;  /* 0x0000000207ba7824 */ /* 0x000fe200078e02bc */
[----:B------:R-:W-:Y:S01]  /*5bb0*/  IADD3 R9, R51, 0x28, RZ ;  /* 0x0000002833097810 */ /* 0x000fe20007ffe0ff */
[----:B------:R-:W-:Y:S01]  /*5bc0*/  IMAD.IADD R50, R203, 0x1, -R34 ;  /* 0x00000001cb327824 */ /* 0x000fe200078e0a22 */
        /* <DEDUP_REMOVED lines=10> */
[----:B------:R-:W-:Y:S01]  /*5c70*/  IABS R50, R50 ;  /* 0x0000003200327213 */ /* 0x000fe20000000000 */
[----:B------:R-:W-:Y:S01]  /*5c80*/  IMAD R185, R5, 0x2, R188 ;  /* 0x0000000205b97824 */ /* 0x000fe200078e02bc */
[----:B------:R-:W-:Y:S01]  /*5c90*/  IADD3 R6, R51, 0x30, RZ ;  /* 0x0000003033067810 */ /* 0x000fe20007ffe0ff */
[C---:B------:R-:W-:Y:S01]  /*5ca0*/  IMAD.IADD R43, R203.reuse, 0x1, -R17 ;  /* 0x00000001cb2b7824 */ /* 0x040fe200078e0a11 */
[----:B------:R-:W-:Y:S01]  /*5cb0*/  IABS R41, R41 ;  /* 0x0000002900297213 */ /* 0x000fe20000000000 */
[----:B------:R-:W1:Y:S01]  /*5cc0*/  I2F R49, R49 ;  /* 0x0000003100317306 */ /* 0x000e620000201400 */
[----:B------:R-:W-:Y:S01]  /*5cd0*/  IABS R39, R39 ;  /* 0x0000002700277213 */ /* 0x000fe20000000000 */
[----:B------:R-:W-:Y:S01]  /*5ce0*/  IMAD.IADD R37, R203, 0x1, -R6 ;  /* 0x00000001cb257824 */ /* 0x000fe200078e0a06 */
[----:B------:R-:W-:Y:S01]  /*5cf0*/  IADD3 R16, R51, 0x19, RZ ;  /* 0x0000001933107810 */ /* 0x000fe20007ffe0ff */
[----:B------:R-:W-:Y:S01]  /*5d00*/  IMAD R184, R5, 0x2, R186 ;  /* 0x0000000205b87824 */ /* 0x000fe200078e02ba */
[----:B------:R-:W-:Y:S01]  /*5d10*/  IABS R47, R47 ;  /* 0x0000002f002f7213 */ /* 0x000fe20000000000 */
[----:B------:R-:W-:Y:S01]  /*5d20*/  LDSM.16.MT88.4 R124, [R188+0xc000] ;  /* 0x00c00000bc7c783b */ /* 0x000fe20000004200 */
[----:B------:R-:W-:Y:S01]  /*5d30*/  IABS R48, R48 ;  /* 0x0000003000307213 */ /* 0x000fe20000000000 */
[----:B------:R-:W2:Y:S01]  /*5d40*/  I2F R50, R50 ;  /* 0x0000003200327306 */ /* 0x000ea20000201400 */
[----:B------:R-:W-:Y:S01]  /*5d50*/  IABS R46, R46 ;  /* 0x0000002e002e7213 */ /* 0x000fe20000000000 */
[----:B------:R-:W-:Y:S01]  /*5d60*/  IMAD.IADD R44, R203, 0x1, -R16 ;  /* 0x00000001cb2c7824 */ /* 0x000fe200078e0a10 */
[----:B------:R-:W-:Y:S01]  /*5d70*/  IABS R43, R43 ;  /* 0x0000002b002b7213 */ /* 0x000fe20000000000 */
[----:B------:R-:W-:Y:S01]  /*5d80*/  LDSM.16.MT88.4 R116, [R186+0xc000] ;  /* 0x00c00000ba74783b */ /* 0x000fe20000004200 */
[----:B------:R-:W-:-:S02]  /*5d90*/  IABS R37, R37 ;  /* 0x0000002500257213 */ /* 0x000fc40000000000 */
[C---:B------:R-:W-:Y:S01]  /*5da0*/  IADD3 R32, R51.reuse, 0x10, RZ ;  /* 0x0000001033207810 */ /* 0x040fe20007ffe0ff */
[----:B------:R-:W3:Y:S01]  /*5db0*/  I2F R41, R41 ;  /* 0x0000002900297306 */ /* 0x000ee20000201400 */
[----:B------:R-:W-:Y:S01]  /*5dc0*/  IADD3 R10, R51, 0x21, RZ ;  /* 0x00000021330a7810 */ /* 0x000fe20007ffe0ff */
[----:B-1----:R-:W-:Y:S01]  /*5dd0*/  FFMA.FTZ R28, R49, -UR24, R28 ;  /* 0x80000018311c7c23 */ /* 0x002fe2000801001c */
[----:B------:R-:W-:Y:S01]  /*5de0*/  IABS R44, R44 ;  /* 0x0000002c002c7213 */ /* 0x000fe20000000000 */
[----:B------:R-:W-:Y:S01]  /*5df0*/  IMAD.IADD R45, R203, 0x1, -R32 ;  /* 0x00000001cb2d7824 */ /* 0x000fe200078e0a20 */
[-C--:B------:R-:W-:Y:S01]  /*5e00*/  ISETP.GE.AND P0, PT, R51, R201.reuse, PT ;  /* 0x000000c93300720c */ /* 0x080fe20003f06270 */
[----:B------:R-:W-:Y:S01]  /*5e10*/  IMAD.IADD R42, R203, 0x1, -R10 ;  /* 0x00000001cb2a7824 */ /* 0x000fe200078e0a0a */
[C---:B------:R-:W-:Y:S01]  /*5e20*/  IADD3 R2, R51.reuse, 0x39, RZ ;  /* 0x0000003933027810 */ /* 0x040fe20007ffe0ff */
[----:B------:R-:W1:Y:S01]  /*5e30*/  I2F R39, R39 ;  /* 0x0000002700277306 */ /* 0x000e620000201400 */
[----:B------:R-:W-:Y:S01]  /*5e40*/  ISETP.GE.AND P6, PT, R34, R201, PT ;  /* 0x000000c92200720c */ /* 0x000fe20003fc6270 */
[----:B--2---:R-:W-:Y:S01]  /*5e50*/  FFMA.FTZ R29, R50, -UR24, R29 ;  /* 0x80000018321d7c23 */ /* 0x004fe2000801001d */
[-C--:B------:R-:W-:Y:S01]  /*5e60*/  ISETP.LT.OR P0, PT, R51, R202.reuse, P0 ;  /* 0x000000ca3300720c */ /* 0x080fe20000701670 */
[----:B------:R-:W-:Y:S01]  /*5e70*/  IMAD.IADD R35, R203, 0x1, -R2 ;  /* 0x00000001cb237824 */ /* 0x000fe200078e0a02 */
[----:B------:R-:W-:Y:S01]  /*5e80*/  IABS R45, R45 ;  /* 0x0000002d002d7213 */ /* 0x000fe20000000000 */
[----:B------:R-:W-:Y:S01]  /*5e90*/  LDSM.16.MT88.4 R108, [R185+0xc000] ;  /* 0x00c00000b96c783b */ /* 0x000fe20000004200 */
[----:B------:R-:W-:Y:S01]  /*5ea0*/  IADD3 R8, R51, 0x29, RZ ;  /* 0x0000002933087810 */ /* 0x000fe20007ffe0ff */
[----:B------:R-:W2:Y:S01]  /*5eb0*/  I2F R47, R47 ;  /* 0x0000002f002f7306 */ /* 0x000ea20000201400 */
[----:B------:R-:W-:Y:S01]  /*5ec0*/  ISETP.LT.OR P6, PT, R34, R202, P6 ;  /* 0x000000ca2200720c */ /* 0x000fe200037c1670 */
[----:B---3--:R-:W-:Y:S01]  /*5ed0*/  FFMA.FTZ R41, R41, -UR24, R12 ;  /* 0x8000001829297c23 */ /* 0x008fe2000801000c */
        /* <DEDUP_REMOVED lines=39> */
[----:B------:R-:W-:Y:S02]  /*6150*/  IADD3 R3, R51, 0x38, RZ ;  /* 0x0000003833037810 */ /* 0x000fe40007ffe0ff */
[----:B------:R-:W3:Y:S01]  /*6160*/  I2F R42, R42 ;  /* 0x0000002a002a7306 */ /* 0x000ee20000201400 */
[----:B-1----:R-:W-:Y:S01]  /*6170*/  FFMA.FTZ R44, R44, -UR24, R57 ;  /* 0x800000182c2c7c23 */ /* 0x002fe20008010039 */
[----:B------:R-:W-:Y:S01]  /*6180*/  ISETP.LT.OR P3, PT, R16, R202, P3 ;  /* 0x000000ca1000720c */ /* 0x000fe20001f61670 */
[----:B------:R-:W-:Y:S01]  /*6190*/  IMAD.IADD R36, R203, 0x1, -R3 ;  /* 0x00000001cb247824 */ /* 0x000fe200078e0a03 */
[----:B------:R-:W-:Y:S01]  /*61a0*/  ISETP.LT.OR P2, PT, R51, R199, P2 ;  /* 0x000000c73300720c */ /* 0x000fe20001741670 */
[C---:B------:R-:W-:Y:S01]  /*61b0*/  IMAD.IADD R51, R200.reuse, 0x1, -R51 ;  /* 0x00000001c8337824 */ /* 0x040fe200078e0a33 */
[----:B------:R-:W-:Y:S02]  /*61c0*/  IABS R24, R24 ;  /* 0x0000001800187213 */ /* 0x000fe40000000000 */
[----:B------:R1:W4:Y:S01]  /*61d0*/  I2F R50, R35 ;  /* 0x0000002300327306 */ /* 0x0003220000201400 */
[----:B--2---:R-:W-:Y:S01]  /*61e0*/  FFMA.FTZ R20, R45, -UR24, R20 ;  /* 0x800000182d147c23 */ /* 0x004fe20008010014 */
[----:B------:R-:W-:Y:S01]  /*61f0*/  IABS R45, R51 ;  /* 0x00000033002d7213 */ /* 0x000fe20000000000 */
[----:B------:R-:W-:Y:S01]  /*6200*/  IMAD.MOV.U32 R28, RZ, RZ, R24 ;  /* 0x000000ffff1c7224 */ /* 0x000fe200078e0018 */
[----:B------:R-:W-:Y:S01]  /*6210*/  IABS R36, R36 ;  /* 0x0000002400247213 */ /* 0x000fe20000000000 */
[----:B------:R-:W-:Y:S01]  /*6220*/  IMAD.IADD R24, R200, 0x1, -R18 ;  /* 0x00000001c8187824 */ /* 0x000fe200078e0a12 */
        /* <DEDUP_REMOVED lines=18> */
[----:B------:R-:W-:Y:S02]  /*6350*/  ISETP.GE.AND P3, PT, R10, R201, PT ;  /* 0x000000c90a00720c */ /* 0x000fe40003f66270 */
        /* <DEDUP_REMOVED lines=8> */
[-C--:B------:R-:W-:Y:S01]  /*63e0*/  ISETP.GE.AND P3, PT, R8, R201.reuse, PT ;  /* 0x000000c90800720c */ /* 0x080fe20003f66270 */
        /* <DEDUP_REMOVED lines=16> */
[-C--:B------:R-:W-:Y:S01]  /*64f0*/  ISETP.GE.AND P5, PT, R6, R201.reuse, PT ;  /* 0x000000c90600720c */ /* 0x080fe20003fa6270 */
[----:B------:R-:W-:Y:S01]  /*6500*/  I2F R41, R41 ;  /* 0x0000002900297306 */ /* 0x000fe20000201400 */
[----:B------:R-:W-:Y:S01]  /*6510*/  IABS R24, R24 ;  /* 0x0000001800187213 */ /* 0x000fe20000000000 */
[----:B--2---:R-:W-:Y:S01]  /*6520*/  FFMA.FTZ R31, R20, -UR24, R31 ;  /* 0x80000018141f7c23 */ /* 0x004fe2000801001f */
[----:B------:R-:W-:Y:S01]  /*6530*/  FSEL R211, R38, -INF , !P3 ;  /* 0xff80000026d37808 */ /* 0x000fe20005800000 */
[----:B------:R-:W-:Y:S01]  /*6540*/  IMAD.IADD R20, R200, 0x1, -R9 ;  /* 0x00000001c8147824 */ /* 0x000fe200078e0a09 */
[----:B------:R-:W-:Y:S02]  /*6550*/  ISETP.GE.AND P3, PT, R2, R201, PT ;  /* 0x000000c90200720c */ /* 0x000fe40003f66270 */
[----:B------:R-:W-:Y:S01]  /*6560*/  ISETP.LT.OR P1, PT, R34, R199, P1 ;  /* 0x000000c72200720c */ /* 0x000fe20000f21670 */
[----:B------:R-:W-:Y:S01]  /*6570*/  IMAD.IADD R34, R200, 0x1, -R16 ;  /* 0x00000001c8227824 */ /* 0x000fe200078e0a10 */
[-C--:B------:R-:W-:Y:S01]  /*6580*/  ISETP.LT.OR P5, PT, R6, R202.reuse, P5 ;  /* 0x000000ca0600720c */ /* 0x080fe20002fa1670 */
        /* <DEDUP_REMOVED lines=34> */
[----:B------:R-:W-:Y:S02]  /*67b0*/  ISETP.GE.AND P6, PT, R10, R198, PT ;  /* 0x000000c60a00720c */ /* 0x000fe40003fc6270 */
        /* <DEDUP_REMOVED lines=146> */
[----:B------:R-:W-:Y:S02]  /*70e0*/  FFMA.FTZ R204, R205, c[0x0][0x23c], -R162 ;  /* 0x00008f00cdcc7a23 */ /* 0x000fe400000108a2 */
[--C-:B------:R-:W-:Y:S02]  /*70f0*/  FFMA.FTZ R168, R215, c[0x0][0x23c], -R140.reuse ;  /* 0x00008f00d7a87a23 */ /* 0x100fe4000001088c */
[--C-:B------:R-:W-:Y:S01]  /*7100*/  FFMA.FTZ R211, R211, c[0x0][0x23c], -R140.reuse ;  /* 0x00008f00d3d37a23 */ /* 0x100fe2000001088c */
[----:B------:R-:W4:Y:S01]  /*7110*/  MUFU.EX2 R148, R148 ;  /* 0x0000009400947308 */ /* 0x000f220000000800 */
        /* <DEDUP_REMOVED lines=211> */
[----:B------:R-:W-:-:S04]  /*7e50*/  MOV R0, UR4 ;  /* 0x0000000400007c02 */ /* 0x000fc80008000f00 */
        /* <DEDUP_REMOVED lines=63> */
[----:B------:R-:W-:-:S03]  /*8250*/  SHF.R.S32.HI R0, RZ, 0x1f, R2 ;  /* 0x0000001fff007819 */ /* 0x000fc60000011402 */
[----:B------:R-:W-:Y:S02]  /*8260*/  IMAD.MOV.U32 R11, RZ, RZ, R6 ;  /* 0x000000ffff0b7224 */ /* 0x000fe400078e0006 */
[----:B------:R-:W-:-:S04]  /*8270*/  IMAD R5, R0, c[0x0][0x188], RZ ;  /* 0x0000620000057a24 */ /* 0x000fc800078e02ff */
[----:B------:R-:W-:-:S05]  /*8280*/  IMAD R0, R2, c[0x0][0x18c], R5 ;  /* 0x0000630002007a24 */ /* 0x000fca00078e0205 */
[----:B------:R-:W-:Y:S01]  /*8290*/  IADD3 R0, R7, R0, RZ ;  /* 0x0000000007007210 */ /* 0x000fe20007ffe0ff */
[----:B------:R-:W-:Y:S05]  /*82a0*/  BRA `(.L_x_6749) ;  /* 0x0000003000007947 */ /* 0x000fea0003800000 */
.L_x_6748:
[----:B------:R-:W-:-:S05]  /*82b0*/  IMAD.MOV.U32 R11, RZ, RZ, c[0x0][0x1a0] ;  /* 0x00006800ff0b7624 */ /* 0x000fca00078e00ff */
[----:B------:R-:W-:-:S04]  /*82c0*/  LEA R11, -R11, RZ, 0x6 ;  /* 0x000000ff0b0b7211 */ /* 0x000fc800078e31ff */
[----:B------:R-:W-:Y:S02]  /*82d0*/  SHF.R.S32.HI R0, RZ, 0x1f, R11 ;  /* 0x0000001fff007819 */ /* 0x000fe4000001140b */
.L_x_6749:
[C---:B------:R-:W-:Y:S01]  /*82e0*/  IADD3 R2, R197.reuse, 0x40, RZ ;  /* 0x00000040c5027810 */ /* 0x040fe20007ffe0ff */
[----:B------:R-:W-:Y:S01]  /*82f0*/  UISETP.GT.AND UP0, UPT, UR25, UR19, UPT ;  /* 0x000000131900728c */ /* 0x000fe2000bf04270 */
[C---:B------:R-:W-:Y:S02]  /*8300*/  IADD3 R4, R197.reuse, 0x80, RZ ;  /* 0x00000080c5047810 */ /* 0x040fe40007ffe0ff */
[----:B------:R-:W-:Y:S02]  /*8310*/  ISETP.GE.AND P2, PT, R2, c[0x0][0x220], PT ;  /* 0x0000880002007a0c */ /* 0x000fe40003f46270 */
[----:B------:R-:W-:Y:S02]  /*8320*/  ISETP.GE.AND P1, PT, R4, c[0x0][0x220], PT ;  /* 0x0000880004007a0c */ /* 0x000fe40003f26270 */
[----:B------:R-:W-:Y:S02]  /*8330*/  ISETP.GE.AND P3, PT, R197, c[0x0][0x220], PT ;  /* 0x00008800c5007a0c */ /* 0x000fe40003f66270 */
[----:B------:R-:W-:-:S02]  /*8340*/  LEA R204, P6, R11, R212, 0x1 ;  /* 0x000000d40bcc7211 */ /* 0x000fc400078c08ff */
[C---:B------:R-:W-:Y:S02]  /*8350*/  IADD3 R5, P0, R11.reuse, UR23, RZ ;  /* 0x000000170b057c10 */ /* 0x040fe4000ff1e0ff */
[----:B------:R-:W-:-:S03]  /*8360*/  LEA.HI.X R205, R11, R213, R0, 0x1, P6 ;  /* 0x000000d50bcd7211 */ /* 0x000fc600030f0c00 */
[CC--:B------:R-:W-:Y:S02]  /*8370*/  @!P2 IADD3 R9, P5, R11.reuse, R144.reuse, RZ ;  /* 0x000000900b09a210 */ /* 0x0c0fe40007fbe0ff */
[----:B------:R-:W-:Y:S02]  /*8380*/  @!P1 IADD3 R7, P4, R11, R144, RZ ;  /* 0x000000900b079210 */ /* 0x000fe40007f9e0ff */
[----:B------:R-:W-:Y:S01]  /*8390*/  @P3 STS.128 [R196+0xc000], RZ ;  /* 0x00c000ffc4003388 */ /* 0x000fe20000000c00 */
[C-C-:B------:R-:W-:Y:S01]  /*83a0*/  @!P2 IMAD.X R4, R0.reuse, 0x1, R135.reuse, P5 ;  /* 0x000000010004a824 */ /* 0x140fe200028e0687 */
[----:B------:R-:W-:Y:S01]  /*83b0*/  @!P2 LEA R18, P5, R9, c[0x0][0x170], 0x1 ;  /* 0x00005c000912aa11 */ /* 0x000fe200078a08ff */
[C---:B------:R-:W-:Y:S01]  /*83c0*/  @!P1 IMAD.X R2, R0.reuse, 0x1, R135, P4 ;  /* 0x0000000100029824 */ /* 0x040fe200020e0687 */
[----:B------:R-:W-:Y:S01]  /*83d0*/  @!P1 LEA R12, P4, R7, c[0x0][0x170], 0x1 ;  /* 0x00005c00070c9a11 */ /* 0x000fe200078808ff */
[----:B------:R-:W-:Y:S01]  /*83e0*/  @!PT LDS RZ, [RZ] ;  /* 0x00000000fffff984 */ /* 0x000fe20000000800 */
[----:B------:R-:W-:Y:S01]  /*83f0*/  @!PT LDS RZ, [RZ] ;  /* 0x00000000fffff984 */ /* 0x000fe20000000800 */
[----:B------:R-:W-:Y:S01]  /*8400*/  @!PT LDS RZ, [RZ] ;  /* 0x00000000fffff984 */ /* 0x000fe20000000800 */
[----:B------:R1:W-:Y:S01]  /*8410*/  @!P3 LDGSTS.E.BYPASS.LTC128B.128 [R196+0xc000], [R204.64] ;  /* 0x0c000000ccc4bfae */ /* 0x0003e2000b901d46 */
[----:B------:R-:W-:-:S02]  /*8420*/  IADD3.X R0, R0, UR22, RZ, P0, !PT ;  /* 0x0000001600007c10 */ /* 0x000fc400087fe4ff */
[----:B------:R-:W-:Y:S01]  /*8430*/  @!P3 LEA R16, P0, R5, R212, 0x1 ;  /* 0x000000d40510b211 */ /* 0x000fe200078008ff */
[----:B------:R-:W-:Y:S01]  /*8440*/  @P2 STS.128 [R196+0xe000], RZ ;  /* 0x00e000ffc4002388 */ /* 0x000fe20000000c00 */
[----:B------:R-:W-:Y:S02]  /*8450*/  @!P2 LEA.HI.X R19, R9, c[0x0][0x174], R4, 0x1, P5 ;  /* 0x00005d000913aa11 */ /* 0x000fe400028f0c04 */
[----:B------:R-:W-:Y:S02]  /*8460*/  @!P1 LEA.HI.X R13, R7, c[0x0][0x174], R2, 0x1, P4 ;  /* 0x00005d00070d9a11 */ /* 0x000fe400020f0c02 */
[C---:B------:R-:W-:Y:S01]  /*8470*/  IADD3 R7, P4, R5.reuse, UR23, RZ ;  /* 0x0000001705077c10 */ /* 0x040fe2000ff9e0ff */
[----:B------:R-:W-:Y:S01]  /*8480*/  @!PT LDS RZ, [RZ] ;  /* 0x00000000fffff984 */ /* 0x000fe20000000800 */
[----:B------:R-:W-:Y:S01]  /*8490*/  @!PT LDS RZ, [RZ] ;  /* 0x00000000fffff984 */ /* 0x000fe20000000800 */
[----:B------:R-:W-:Y:S01]  /*84a0*/  @!PT LDS RZ, [RZ] ;  /* 0x00000000fffff984 */ /* 0x000fe20000000800 */
[----:B------:R2:W-:Y:S01]  /*84b0*/  @!P2 LDGSTS.E.BYPASS.LTC128B.128 [R196+0xe000], [R18.64+0x80] ;  /* 0x0e00008012c4afae */ /* 0x0005e2000b901d46 */
[C---:B------:R-:W-:Y:S02]  /*84c0*/  @!P3 LEA.HI.X R17, R5.reuse, R213, R0, 0x1, P0 ;  /* 0x000000d50511b211 */ /* 0x040fe400000f0c00 */
[CC--:B------:R-:W-:Y:S01]  /*84d0*/  @!P2 IADD3 R9, P5, R5.reuse, R144.reuse, RZ ;  /* 0x000000900509a210 */ /* 0x0c0fe20007fbe0ff */
[----:B------:R-:W-:Y:S01]  /*84e0*/  @P1 STS.128 [R196+0x10000], RZ ;  /* 0x010000ffc4001388 */ /* 0x000fe20000000c00 */
[----:B------:R-:W-:-:S02]  /*84f0*/  @!P1 IADD3 R5, P0, R5, R144, RZ ;  /* 0x0000009005059210 */ /* 0x000fc40007f1e0ff */
[C---:B------:R-:W-:Y:S01]  /*8500*/  IADD3.X R2, R0.reuse, UR22, RZ, P4, !PT ;  /* 0x0000001600027c10 */ /* 0x040fe2000a7fe4ff */
[C-C-:B------:R-:W-:Y:S01]  /*8510*/  @!P2 IMAD.X R4, R0.reuse, 0x1, R135.reuse, P5 ;  /* 0x000000010004a824 */ /* 0x140fe200028e0687 */
[----:B------:R-:W-:Y:S01]  /*8520*/  @!P2 IADD3 R11, P4, R7, R144, RZ ;  /* 0x00000090070ba210 */ /* 0x000fe20007f9e0ff */
[--C-:B------:R-:W-:Y:S01]  /*8530*/  @!P1 IMAD.X R0, R0, 0x1, R135.reuse, P0 ;  /* 0x0000000100009824 */ /* 0x100fe200000e0687 */
[----:B------:R-:W-:Y:S01]  /*8540*/  @!P2 LEA R14, P5, R9, c[0x0][0x170], 0x1 ;  /* 0x00005c00090eaa11 */ /* 0x000fe200078a08ff */
[----:B------:R-:W-:Y:S01]  /*8550*/  @!PT LDS RZ, [RZ] ;  /* 0x00000000fffff984 */ /* 0x000fe20000000800 */
[----:B------:R-:W-:Y:S01]  /*8560*/  @!PT LDS RZ, [RZ] ;  /* 0x00000000fffff984 */ /* 0x000fe20000000800 */
[----:B------:R-:W-:Y:S01]  /*8570*/  @!PT LDS RZ, [RZ] ;  /* 0x00000000fffff984 */ /* 0x000fe20000000800 */
[----:B------:R3:W-:Y:S01]  /*8580*/  @!P1 LDGSTS.E.BYPASS.LTC128B.128 [R196+0x10000], [R12.64+0x100] ;  /* 0x100001000cc49fae */ /* 0x0007e2000b901d46 */
[----:B------:R-:W-:Y:S01]  /*8590*/  @!P1 LEA R8, P0, R5, c[0x0][0x170], 0x1 ;  /* 0x00005c0005089a11 */ /* 0x000fe200078008ff */
[----:B------:R-:W-:Y:S01]  /*85a0*/  @!P2 IMAD.X R6, R2, 0x1, R135, P4 ;  /* 0x000000010206a824 */ /* 0x000fe200020e0687 */
[----:B------:R-:W-:Y:S01]  /*85b0*/  @!P2 LEA.HI.X R15, R9, c[0x0][0x174], R4, 0x1, P5 ;  /* 0x00005d00090faa11 */ /* 0x000fe200028f0c04 */
[----:B------:R-:W-:Y:S01]  /*85c0*/  @P3 STS.128 [R196+0xc800], RZ ;  /* 0x00c800ffc4003388 */ /* 0x000fe20000000c00 */
[----:B------:R-:W-:-:S02]  /*85d0*/  @!P2 LEA R10, P4, R11, c[0x0][0x170], 0x1 ;  /* 0x00005c000b0aaa11 */ /* 0x000fc400078808ff */
[----:B------:R-:W-:Y:S01]  /*85e0*/  @!P1 LEA.HI.X R9, R5, c[0x0][0x174], R0, 0x1, P0 ;  /* 0x00005d0005099a11 */ /* 0x000fe200000f0c00 */
[----:B------:R-:W-:Y:S01]  /*85f0*/  @!PT LDS RZ, [RZ] ;  /* 0x00000000fffff984 */ /* 0x000fe20000000800 */
[----:B------:R-:W-:Y:S01]  /*8600*/  @!PT LDS RZ, [RZ] ;  /* 0x00000000fffff984 */ /* 0x000fe20000000800 */
[----:B------:R-:W-:Y:S01]  /*8610*/  @!PT LDS RZ, [RZ] ;  /* 0x00000000fffff984 */ /* 0x000fe20000000800 */
[----:B------:R2:W-:Y:S01]  /*8620*/  @!P3 LDGSTS.E.BYPASS.LTC128B.128 [R196+0xc800], [R16.64] ;  /* 0x0c80000010c4bfae */ /* 0x0005e2000b901d46 */
[C---:B------:R-:W-:Y:S02]  /*8630*/  @!P3 LEA R20, P5, R7.reuse, R212, 0x1 ;  /* 0x000000d40714b211 */ /* 0x040fe400078a08ff */
[----:B------:R-:W-:Y:S01]  /*8640*/  IADD3 R5, P0, R7, UR23, RZ ;  /* 0x0000001707057c10 */ /* 0x000fe2000ff1e0ff */
[----:B------:R-:W-:Y:S01]  /*8650*/  @P2 STS.128 [R196+0xe800], RZ ;  /* 0x00e800ffc4002388 */ /* 0x000fe20000000c00 */
[----:B------:R-:W-:Y:S02]  /*8660*/  @!P2 LEA.HI.X R11, R11, c[0x0][0x174], R6, 0x1, P4 ;  /* 0x00005d000b0baa11 */ /* 0x000fe400020f0c06 */
[C---:B------:R-:W-:Y:S01]  /*8670*/  @!P3 LEA.HI.X R21, R7.reuse, R213, R2, 0x1, P5 ;  /* 0x000000d50715b211 */ /* 0x040fe200028f0c02 */
[----:B------:R-:W-:Y:S01]  /*8680*/  @!PT LDS RZ, [RZ] ;  /* 0x00000000fffff984 */ /* 0x000fe20000000800 */
[----:B------:R-:W-:Y:S01]  /*8690*/  @!PT LDS RZ, [RZ] ;  /* 0x00000000fffff984 */ /* 0x000fe20000000800 */
[----:B------:R-:W-:Y:S01]  /*86a0*/  @!PT LDS RZ, [RZ] ;  /* 0x00000000fffff984 */ /* 0x000fe20000000800 */
[----:B------:R3:W-:Y:S01]  /*86b0*/  @!P2 LDGSTS.E.BYPASS.LTC128B.128 [R196+0xe800], [R14.64+0x80] ;  /* 0x0e8000800ec4afae */ /* 0x0007e2000b901d46 */
[----:B------:R-:W-:-:S02]  /*86c0*/  @!P1 IADD3 R0, P4, R7, R144, RZ ;  /* 0x0000009007009210 */ /* 0x000fc40007f9e0ff */
[C---:B------:R-:W-:Y:S01]  /*86d0*/  @!P3 LEA R22, P6, R5.reuse, R212, 0x1 ;  /* 0x000000d40516b211 */ /* 0x040fe200078c08ff */
[----:B------:R-:W-:Y:S01]  /*86e0*/  @P1 STS.128 [R196+0x10800], RZ ;  /* 0x010800ffc4001388 */ /* 0x000fe20000000c00 */
[C---:B------:R-:W-:Y:S02]  /*86f0*/  IADD3.X R4, R2.reuse, UR22, RZ, P0, !PT ;  /* 0x0000001602047c10 */ /* 0x040fe400087fe4ff */
[CC--:B------:R-:W-:Y:S01]  /*8700*/  @!P2 IADD3 R6, P5, R5.reuse, R144.reuse, RZ ;  /* 0x000000900506a210 */ /* 0x0c0fe20007fbe0ff */
[----:B------:R-:W-:Y:S01]  /*8710*/  @!PT LDS RZ, [RZ] ;  /* 0x00000000fffff984 */ /* 0x000fe20000000800 */
[----:B------:R-:W-:Y:S01]  /*8720*/  @!PT LDS RZ, [RZ] ;  /* 0x00000000fffff984 */ /* 0x000fe20000000800 */
[----:B------:R-:W-:Y:S01]  /*8730*/  @!PT LDS RZ, [RZ] ;  /* 0x00000000fffff984 */ /* 0x000fe20000000800 */
[----:B------:R4:W-:Y:S01]  /*8740*/  @!P1 LDGSTS.E.BYPASS.LTC128B.128 [R196+0x10800], [R8.64+0x100] ;  /* 0x1080010008c49fae */ /* 0x0009e2000b901d46 */
[C---:B------:R-:W-:Y:S02]  /*8750*/  @!P1 IADD3 R144, P0, R5.reuse, R144, RZ ;  /* 0x0000009005909210 */ /* 0x040fe40007f1e0ff */
[----:B------:R-:W-:Y:S01]  /*8760*/  @!P3 LEA.HI.X R23, R5, R213, R4, 0x1, P6 ;  /* 0x000000d50517b211 */ /* 0x000fe200030f0c04 */
[--C-:B------:R-:W-:Y:S01]  /*8770*/  @!P1 IMAD.X R5, R2, 0x1, R135.reuse, P4 ;  /* 0x0000000102059824 */ /* 0x100fe200020e0687 */
        /* <DEDUP_REMOVED lines=9> */
[----:B------:R-:W-:-:S02]  /*8810*/  @!P1 LEA R28, P0, R144, c[0x0][0x170], 0x1 ;  /* 0x00005c00901c9a11 */ /* 0x000fc400078008ff */
[----:B------:R-:W-:Y:S01]  /*8820*/  @!P1 LEA.HI.X R5, R0, c[0x0][0x174], R5, 0x1, P4 ;  /* 0x00005d0000059a11 */ /* 0x000fe200020f0c05 */
[----:B------:R-:W-:Y:S01]  /*8830*/  @P2 STS.128 [R196+0xf000], RZ ;  /* 0x00f000ffc4002388 */ /* 0x000fe20000000c00 */
[----:B------:R-:W-:Y:S01]  /*8840*/  @!P2 LEA.HI.X R31, R6, c[0x0][0x174], R7, 0x1, P5 ;  /* 0x00005d00061faa11 */ /* 0x000fe200028f0c07 */
[----:B------:R-:W-:Y:S01]  /*8850*/  IMAD.U32 R0, RZ, RZ, UR25 ;  /* 0x00000019ff007e24 */ /* 0x000fe2000f8e00ff */
[----:B------:R-:W-:Y:S01]  /*8860*/  @!P1 LEA.HI.X R29, R144, c[0x0][0x174], R135, 0x1, P0 ;  /* 0x00005d00901d9a11 */ /* 0x000fe200000f0c87 */
[----:B------:R-:W-:Y:S01]  /*8870*/  @!PT LDS RZ, [RZ] ;  /* 0x00000000fffff984 */ /* 0x000fe20000000800 */
[----:B------:R-:W-:Y:S01]  /*8880*/  @!PT LDS RZ, [RZ] ;  /* 0x00000000fffff984 */ /* 0x000fe20000000800 */
[----:B------:R-:W-:Y:S01]  /*8890*/  @!PT LDS RZ, [RZ] ;  /* 0x00000000fffff984 */ /* 0x000fe20000000800 */
[----:B------:R4:W-:Y:S02]  /*88a0*/  @!P2 LDGSTS.E.BYPASS.LTC128B.128 [R196+0xf000], [R10.64+0x80] ;  /* 0x0f0000800ac4afae */ /* 0x0009e4000b901d46 */
[----:B------:R-:W-:Y:S02]  /*88b0*/  IMAD R0, R0, 0x40, R195 ;  /* 0x0000004000007824 */ /* 0x000fe400078e02c3 */
[----:B------:R-:W-:Y:S02]  /*88c0*/  @P1 STS.128 [R196+0x11000], RZ ;  /* 0x011000ffc4001388 */ /* 0x000fe40000000c00 */
[----:B------:R-:W-:Y:S01]  /*88d0*/  IMAD.IADD R2, R203, 0x1, -R0 ;  /* 0x00000001cb027824 */ /* 0x000fe200078e0a00 */
[C---:B------:R-:W-:Y:S01]  /*88e0*/  ISETP.GE.AND P4, PT, R0.reuse, R201, PT ;  /* 0x000000c90000720c */ /* 0x040fe20003f86270 */
[----:B------:R-:W-:Y:S01]  /*88f0*/  @!PT LDS RZ, [RZ] ;  /* 0x00000000fffff984 */ /* 0x000fe20000000800 */
[----:B------:R-:W-:Y:S01]  /*8900*/  @!PT LDS RZ, [RZ] ;  /* 0x00000000fffff984 */ /* 0x000fe20000000800 */
[----:B------:R-:W-:Y:S01]  /*8910*/  @!PT LDS RZ, [RZ] ;  /* 0x00000000fffff984 */ /* 0x000fe20000000800 */
[----:B------:R1:W-:Y:S01]  /*8920*/  @!P1 LDGSTS.E.BYPASS.LTC128B.128 [R196+0x11000], [R4.64+0x100] ;  /* 0x1100010004c49fae */ /* 0x0003e2000b901d46 */
[----:B------:R-:W-:-:S02]  /*8930*/  ISETP.GE.AND P5, PT, R0, R198, PT ;  /* 0x000000c60000720c */ /* 0x000fc40003fa6270 */
[----:B------:R-:W-:Y:S01]  /*8940*/  IABS R2, R2 ;  /* 0x0000000200027213 */ /* 0x000fe20000000000 */
[----:B------:R-:W-:Y:S01]  /*8950*/  @P3 STS.128 [R196+0xd800], RZ ;  /* 0x00d800ffc4003388 */ /* 0x000fe20000000c00 */
[C---:B------:R-:W-:Y:S02]  /*8960*/  ISETP.LT.OR P4, PT, R0.reuse, R202, P4 ;  /* 0x000000ca0000720c */ /* 0x040fe40002781670 */
[----:B------:R-:W-:Y:S01]  /*8970*/  ISETP.LT.OR P5, PT, R0, R199, P5 ;  /* 0x000000c70000720c */ /* 0x000fe20002fa1670 */
        /* <DEDUP_REMOVED lines=16> */
[----:B------:R-:W2:Y:S04]  /*8a80*/  LDSM.16.M88.4 R32, [R193+0x6800] ;  /* 0x00680000c120783b */ /* 0x000ea80000000200 */
[----:B------:R-:W2:Y:S04]  /*8a90*/  LDSM.16.M88.4 R24, [R193+0x7000] ;  /* 0x00700000c118783b */ /* 0x000ea80000000200 */
[----:B----4-:R-:W4:Y:S04]  /*8aa0*/  LDSM.16.M88.4 R8, [R193+0x7800] ;  /* 0x00780000c108783b */ /* 0x010f280000000200 */
[----:B------:R-:W-:Y:S04]  /*8ab0*/  LDSM.16.M88.4 R156, [R192] ;  /* 0x00000000c09c783b */ /* 0x000fe80000000200 */
[----:B-1----:R-:W1:Y:S04]  /*8ac0*/  LDSM.16.M88.4 R4, [R191] ;  /* 0x00000000bf04783b */ /* 0x002e680000000200 */
[----:B------:R-:W1:Y:S04]  /*8ad0*/  LDSM.16.M88.4 R144, [R183] ;  /* 0x00000000b790783b */ /* 0x000e680000000200 */
[----:B-----5:R-:W5:Y:S04]  /*8ae0*/  LDSM.16.M88.4 R20, [R182] ;  /* 0x00000000b614783b */ /* 0x020f680000000200 */
[----:B------:R-:W1:Y:S04]  /*8af0*/  LDSM.16.M88.4 R216, [R181] ;  /* 0x00000000b5d8783b */ /* 0x000e680000000200 */
[----:B------:R-:W-:Y:S01]  /*8b00*/  LDSM.16.M88.4 R148, [R187+0x6000] ;  /* 0x00600000bb94783b */ /* 0x000fe20000000200 */
[C---:B---3--:R-:W-:Y:S03]  /*8b10*/  HMMA.16816.F32.BF16 R12, R160.reuse, R140, RZ ;  /* 0x0000008ca00c723c */ /* 0x048fe600000418ff */
[----:B--2---:R-:W-:Y:S04]  /*8b20*/  LDSM.16.M88.4 R16, [R187+0x6800] ;  /* 0x00680000bb10783b */ /* 0x004fe80000000200 */
        /* <DEDUP_REMOVED lines=9> */
[C---:B----4-:R-:W-:Y:S08]  /*8bc0*/  HMMA.16816.F32.BF16 R164, R160.reuse, R8, RZ ;  /* 0x00000008a0a4723c */ /* 0x050ff000000418ff */
[----:B------:R-:W-:Y:S01]  /*8bd0*/  HMMA.16816.F32.BF16 R160, R160, R10, RZ ;  /* 0x0000000aa0a0723c */ /* 0x000fe200000418ff */
[----:B------:R-:W2:Y:S07]  /*8be0*/  LDSM.16.M88.4 R8, [R190] ;  /* 0x00000000be08783b */ /* 0x000eae0000000200 */
[C---:B-1----:R-:W-:Y:S08]  /*8bf0*/  HMMA.16816.F32.BF16 R12, R156.reuse, R4, R12 ;  /* 0x000000049c0c723c */ /* 0x042ff0000004180c */
[C---:B------:R-:W-:Y:S01]  /*8c00*/  HMMA.16816.F32.BF16 R140, R156.reuse, R6, R140 ;  /* 0x000000069c8c723c */ /* 0x040fe2000004188c */
[----:B------:R-:W1:Y:S07]  /*8c10*/  LDSM.16.M88.4 R4, [R187+0x7000] ;  /* 0x00700000bb04783b */ /* 0x000e6e0000000200 */
[C---:B------:R-:W-:Y:S08]  /*8c20*/  HMMA.16816.F32.BF16 R136, R156.reuse, R144, R136 ;  /* 0x000000909c88723c */ /* 0x040ff00000041888 */
[C---:B------:R-:W-:Y:S01]  /*8c30*/  HMMA.16816.F32.BF16 R32, R156.reuse, R146, R32 ;  /* 0x000000929c20723c */ /* 0x040fe20000041820 */
[----:B------:R-:W3:Y:S07]  /*8c40*/  LDSM.16.M88.4 R144, [R180+0x800] ;  /* 0x00080000b490783b */ /* 0x000eee0000000200 */
[C---:B-----5:R-:W-:Y:S08]  /*8c50*/  HMMA.16816.F32.BF16 R28, R156.reuse, R20, R28 ;  /* 0x000000149c1c723c */ /* 0x060ff0000004181c */
[C---:B------:R-:W-:Y:S01]  /*8c60*/  HMMA.16816.F32.BF16 R24, R156.reuse, R22, R24 ;  /* 0x000000169c18723c */ /* 0x040fe20000041818 */
[----:B------:R-:W4:Y:S07]  /*8c70*/  LDSM.16.M88.4 R20, [R180+0x1000] ;  /* 0x00100000b414783b */ /* 0x000f2e0000000200 */
[C---:B------:R-:W-:Y:S08]  /*8c80*/  HMMA.16816.F32.BF16 R164, R156.reuse, R216, R164 ;  /* 0x000000d89ca4723c */ /* 0x040ff000000418a4 */
[----:B------:R-:W-:Y:S01]  /*8c90*/  HMMA.16816.F32.BF16 R160, R156, R218, R160 ;  /* 0x000000da9ca0723c */ /* 0x000fe200000418a0 */
[----:B------:R-:W5:Y:S04]  /*8ca0*/  LDSM.16.M88.4 R156, [R180+0x1800] ;  /* 0x00180000b49c783b */ /* 0x000f680000000200 */
[----:B------:R-:W-:Y:S03]  /*8cb0*/  LDSM.16.M88.4 R216, [R175] ;  /* 0x00000000afd8783b */ /* 0x000fe60000000200 */
[C---:B--2---:R-:W-:Y:S08]  /*8cc0*/  HMMA.16816.F32.BF16 R12, R8.reuse, R148, R12 ;  /* 0x00000094080c723c */ /* 0x044ff0000004180c */
        /* <DEDUP_REMOVED lines=10> */
[----:B------:R-:W2:Y:S04]  /*8d70*/  LDSM.16.M88.4 R8, [R193+0x9000] ;  /* 0x00900000c108783b */ /* 0x000ea80000000200 */
[----:B------:R-:W-:Y:S03]  /*8d80*/  LDSM.16.M88.4 R212, [R194+0x4000] ;  /* 0x00400000c2d4783b */ /* 0x000fe60000000200 */
        /* <DEDUP_REMOVED lines=9> */
[C---:B-----5:R-:W-:Y:S08]  /*8e20*/  HMMA.16816.F32.BF16 R164, R152.reuse, R156, R164 ;  /* 0x0000009c98a4723c */ /* 0x060ff000000418a4 */
[----:B------:R-:W-:Y:S01]  /*8e30*/  HMMA.16816.F32.BF16 R160, R152, R158, R160 ;  /* 0x0000009e98a0723c */ /* 0x000fe200000418a0 */
[----:B------:R-:W5:Y:S04]  /*8e40*/  LDSM.16.M88.4 R152, [R177] ;  /* 0x00000000b198783b */ /* 0x000f680000000200 */
[----:B------:R-:W3:Y:S03]  /*8e50*/  LDSM.16.M88.4 R156, [R178] ;  /* 0x00000000b29c783b */ /* 0x000ee60000000200 */
[C---:B-1----:R-:W-:Y:S08]  /*8e60*/  HMMA.16816.F32.BF16 R12, R4.reuse, R148, R12 ;  /* 0x00000094040c723c */ /* 0x042ff0000004180c */
[C---:B------:R-:W-:Y:S01]  /*8e70*/  HMMA.16816.F32.BF16 R140, R4.reuse, R150, R140 ;  /* 0x00000096048c723c */ /* 0x040fe2000004188c */
[----:B------:R-:W1:Y:S07]  /*8e80*/  LDSM.16.M88.4 R148, [R176] ;  /* 0x00000000b094783b */ /* 0x000e6e0000000200 */
        /* <DEDUP_REMOVED lines=9> */
[----:B------:R-:W1:Y:S03]  /*8f20*/  LDSM.16.M88.4 R144, [R187+0x9000] ;  /* 0x00900000bb90783b */ /* 0x000e660000000200 */
[C---:B----4-:R-:W-:Y:S08]  /*8f30*/  HMMA.16816.F32.BF16 R12, R20.reuse, R168, R12 ;  /* 0x000000a8140c723c */ /* 0x050ff0000004180c */
[C---:B------:R-:W-:Y:S01]  /*8f40*/  HMMA.16816.F32.BF16 R140, R20.reuse, R170, R140 ;  /* 0x000000aa148c723c */ /* 0x040fe2000004188c */
[----:B------:R-:W-:Y:S07]  /*8f50*/  LDSM.16.M88.4 R168, [R193+0xb800] ;  /* 0x00b80000c1a8783b */ /* 0x000fee0000000200 */
[C---:B-----5:R-:W-:Y:S08]  /*8f60*/  HMMA.16816.F32.BF16 R28, R20.reuse, R152, R28 ;  /* 0x00000098141c723c */ /* 0x060ff0000004181c */
[C---:B------:R-:W-:Y:S01]  /*8f70*/  HMMA.16816.F32.BF16 R24, R20.reuse, R154, R24 ;  /* 0x0000009a1418723c */ /* 0x040fe20000041818 */
[----:B------:R-:W4:Y:S07]  /*8f80*/  LDSM.16.M88.4 R152, [R187+0x9800] ;  /* 0x00980000bb98783b */ /* 0x000f2e0000000200 */
[C---:B------:R-:W-:Y:S08]  /*8f90*/  HMMA.16816.F32.BF16 R136, R20.reuse, R156, R136 ;  /* 0x0000009c1488723c */ /* 0x040ff00000041888 */
[C---:B------:R-:W-:Y:S01]  /*8fa0*/  HMMA.16816.F32.BF16 R32, R20.reuse, R158, R32 ;  /* 0x0000009e1420723c */ /* 0x040fe20000041820 */
[----:B------:R-:W-:Y:S07]  /*8fb0*/  LDSM.16.M88.4 R156, [R192+0x4000] ;  /* 0x00400000c09c783b */ /* 0x000fee0000000200 */
[C---:B-1----:R-:W-:Y:S08]  /*8fc0*/  HMMA.16816.F32.BF16 R164, R20.reuse, R148, R164 ;  /* 0x0000009414a4723c */ /* 0x042ff000000418a4 */
[----:B------:R-:W-:Y:S01]  /*8fd0*/  HMMA.16816.F32.BF16 R160, R20, R150, R160 ;  /* 0x0000009614a0723c */ /* 0x000fe200000418a0 */
[----:B------:R-:W-:Y:S04]  /*8fe0*/  LDSM.16.M88.4 R20, [R189+0x2000] ;  /* 0x00200000bd14783b */ /* 0x000fe80000000200 */
[----:B------:R-:W-:Y:S03]  /*8ff0*/  LDSM.16.M88.4 R148, [R180+0x2800] ;  /* 0x00280000b494783b */ /* 0x000fe60000000200 */
[C---:B--2---:R-:W-:Y:S08]  /*9000*/  HMMA.16816.F32.BF16 R12, R16.reuse, R8, R12 ;  /* 0x00000008100c723c */ /* 0x044ff0000004180c */
[C---:B------:R-:W-:Y:S01]  /*9010*/  HMMA.16816.F32.BF16 R140, R16.reuse, R10, R140 ;  /* 0x0000000a108c723c */ /* 0x040fe2000004188c */
[----:B------:R-:W1:Y:S07]  /*9020*/  LDSM.16.M88.4 R8, [R180+0x2000] ;  /* 0x00200000b408783b */ /* 0x000e6e0000000200 */
[C---:B---3--:R-:W-:Y:S08]  /*9030*/  HMMA.16816.F32.BF16 R136, R16.reuse, R4, R136 ;  /* 0x000000041088723c */ /* 0x048ff00000041888 */
[C---:B------:R-:W-:Y:S01]  /*9040*/  HMMA.16816.F32.BF16 R32, R16.reuse, R6, R32 ;  /* 0x000000061020723c */ /* 0x040fe20000041820 */
[----:B------:R-:W2:Y:S07]  /*9050*/  LDSM.16.M88.4 R4, [R180+0x3000] ;  /* 0x00300000b404783b */ /* 0x000eae0000000200 */
[C---:B------:R-:W-:Y:S08]  /*9060*/  HMMA.16816.F32.BF16 R28, R16.reuse, R144, R28 ;  /* 0x00000090101c723c */ /* 0x040ff0000004181c */
[C---:B------:R-:W-:Y:S01]  /*9070*/  HMMA.16816.F32.BF16 R24, R16.reuse, R146, R24 ;  /* 0x000000921018723c */ /* 0x040fe20000041818 */
[----:B------:R-:W-:Y:S07]  /*9080*/  LDSM.16.M88.4 R144, [R180+0x3800] ;  /* 0x00380000b490783b */ /* 0x000fee0000000200 */
[C---:B----4-:R-:W-:Y:S08]  /*9090*/  HMMA.16816.F32.BF16 R164, R16.reuse, R152, R164 ;  /* 0x0000009810a4723c */ /* 0x050ff000000418a4 */
[----:B------:R-:W-:Y:S01]  /*90a0*/  HMMA.16816.F32.BF16 R160, R16, R154, R160 ;  /* 0x0000009a10a0723c */ /* 0x000fe200000418a0 */
[----:B------:R-:W3:Y:S04]  /*90b0*/  LDSM.16.M88.4 R16, [R193+0xa000] ;  /* 0x00a00000c110783b */ /* 0x000ee80000000200 */
[----:B------:R-:W-:Y:S03]  /*90c0*/  LDSM.16.M88.4 R152, [R174] ;  /* 0x00000000ae98783b */ /* 0x000fe60000000200 */
[C---:B-1----:R-:W-:Y:S08]  /*90d0*/  HMMA.16816.F32.BF16 R12, R20.reuse, R8, R12 ;  /* 0x00000008140c723c */ /* 0x042ff0000004180c */
[C---:B------:R-:W-:Y:S01]  /*90e0*/  HMMA.16816.F32.BF16 R140, R20.reuse, R10, R140 ;  /* 0x0000000a148c723c */ /* 0x040fe2000004188c */
[----:B------:R-:W1:Y:S07]  /*90f0*/  LDSM.16.M88.4 R8, [R193+0xa800] ;  /* 0x00a80000c108783b */ /* 0x000e6e0000000200 */
[C---:B--2---:R-:W-:Y:S08]  /*9100*/  HMMA.16816.F32.BF16 R28, R20.reuse, R4, R28 ;  /* 0x00000004141c723c */ /* 0x044ff0000004181c */
[C---:B------:R-:W-:Y:S01]  /*9110*/  HMMA.16816.F32.BF16 R24, R20.reuse, R6, R24 ;  /* 0x000000061418723c */ /* 0x040fe20000041818 */
[----:B------:R-:W2:Y:S07]  /*9120*/  LDSM.16.M88.4 R4, [R193+0xb000] ;  /* 0x00b00000c104783b */ /* 0x000eae0000000200 */
[----:B------:R-:W-:Y:S08]  /*9130*/  HMMA.16816.F32.BF16 R136, R20, R148, R136 ;  /* 0x000000941488723c */ /* 0x000ff00000041888 */
[----:B---3--:R-:W-:Y:S08]  /*9140*/  HMMA.16816.F32.BF16 R12, R212, R16, R12 ;  /* 0x00000010d40c723c */ /* 0x008ff0000004180c */
[C---:B------:R-:W-:Y:S01]  /*9150*/  HMMA.16816.F32.BF16 R32, R20.reuse, R150, R32 ;  /* 0x000000961420723c */ /* 0x040fe20000041820 */
[----:B------:R-:W-:Y:S07]  /*9160*/  LDSM.16.M88.4 R148, [R173] ;  /* 0x00000000ad94783b */ /* 0x000fee0000000200 */
[C---:B------:R-:W-:Y:S08]  /*9170*/  HMMA.16816.F32.BF16 R164, R20.reuse, R144, R164 ;  /* 0x0000009014a4723c */ /* 0x040ff000000418a4 */
[----:B------:R-:W-:Y:S01]  /*9180*/  HMMA.16816.F32.BF16 R160, R20, R146, R160 ;  /* 0x0000009214a0723c */ /* 0x000fe200000418a0 */
[----:B------:R-:W-:Y:S04]  /*9190*/  LDSM.16.M88.4 R20, [R190+0x4000] ;  /* 0x00400000be14783b */ /* 0x000fe80000000200 */
[----:B------:R-:W-:Y:S03]  /*91a0*/  LDSM.16.M88.4 R144, [R172] ;  /* 0x00000000ac90783b */ /* 0x000fe60000000200 */
[----:B------:R-:W-:Y:S01]  /*91b0*/  HMMA.16816.F32.BF16 R140, R212, R18, R140 ;  /* 0x00000012d48c723c */ /* 0x000fe2000004188c */
[----:B------:R-:W3:Y:S07]  /*91c0*/  LDSM.16.M88.4 R16, [R187+0xa000] ;  /* 0x00a00000bb10783b */ /* 0x000eee0000000200 */
[----:B------:R-:W-:Y:S08]  /*91d0*/  HMMA.16816.F32.BF16 R12, R156, R216, R12 ;  /* 0x000000d89c0c723c */ /* 0x000ff0000004180c */
[C---:B-1----:R-:W-:Y:S08]  /*91e0*/  HMMA.16816.F32.BF16 R136, R212.reuse, R8, R136 ;  /* 0x00000008d488723c */ /* 0x042ff00000041888 */
[C---:B------:R-:W-:Y:S01]  /*91f0*/  HMMA.16816.F32.BF16 R32, R212.reuse, R10, R32 ;  /* 0x0000000ad420723c */ /* 0x040fe20000041820 */
[----:B------:R-:W-:Y:S07]  /*9200*/  LDSM.16.M88.4 R8, [R189+0x4000] ;  /* 0x00400000bd08783b */ /* 0x000fee0000000200 */
[C---:B--2---:R-:W-:Y:S08]  /*9210*/  HMMA.16816.F32.BF16 R28, R212.reuse, R4, R28 ;  /* 0x00000004d41c723c */ /* 0x044ff0000004181c */
[----:B------:R-:W-:Y:S01]  /*9220*/  HMMA.16816.F32.BF16 R24, R212, R6, R24 ;  /* 0x00000006d418723c */ /* 0x000fe20000041818 */
[----:B------:R-:W1:Y:S07]  /*9230*/  LDSM.16.M88.4 R4, [R180+0x4000] ;  /* 0x00400000b404783b */ /* 0x000e6e0000000200 */
[----:B---3--:R-:W-:Y:S08]  /*9240*/  HMMA.16816.F32.BF16 R12, R20, R16, R12 ;  /* 0x00000010140c723c */ /* 0x008ff0000004180c */
        /* <DEDUP_REMOVED lines=35> */
[C---:B--2---:R-:W-:Y:S01]  /*9480*/  HMMA.16816.F32.BF16 R136, R20.reuse, R152, R136 ;  /* 0x000000981488723c */ /* 0x044fe20000041888 */
[----:B------:R-:W-:Y:S01]  /*9490*/  FSEL R2, R2, -INF , !P5 ;  /* 0xff80000002027808 */ /* 0x000fe20006800000 */
[----:B------:R-:W2:Y:S01]  /*94a0*/  LDSM.16.M88.4 R16, [R187+0xb000] ;  /* 0x00b00000bb10783b */ /* 0x000ea20000000200 */
[C---:B------:R-:W-:Y:S01]  /*94b0*/  ISETP.GE.AND P5, PT, R12.reuse, R198, PT ;  /* 0x000000c60c00720c */ /* 0x040fe20003fa6270 */
[----:B------:R-:W-:Y:S01]  /*94c0*/  IMAD.MOV.U32 R212, RZ, RZ, R204 ;  /* 0x000000ffffd47224 */ /* 0x000fe200078e00cc */
[----:B------:R-:W-:Y:S01]  /*94d0*/  IABS R135, R135 ;  /* 0x0000008700877213 */ /* 0x000fe20000000000 */
[----:B------:R-:W-:Y:S01]  /*94e0*/  IMAD.MOV.U32 R213, RZ, RZ, R205 ;  /* 0x000000ffffd57224 */ /* 0x000fe200078e00cd */
[----:B------:R-:W4:Y:S01]  /*94f0*/  I2F R14, R14 ;  /* 0x0000000e000e7306 */ /* 0x000f220000201400 */
[C---:B------:R-:W-:Y:S01]  /*9500*/  ISETP.LT.OR P4, PT, R12.reuse, R202, P4 ;  /* 0x000000ca0c00720c */ /* 0x040fe20002781670 */
[----:B------:R-:W-:Y:S01]  /*9510*/  HMMA.16816.F32.BF16 R32, R20, R154, R32 ;  /* 0x0000009a1420723c */ /* 0x000fe20000041820 */
[----:B------:R-:W-:-:S02]  /*9520*/  ISETP.LT.OR P5, PT, R12, R199, P5 ;  /* 0x000000c70c00720c */ /* 0x000fc40002fa1670 */
[----:B------:R-:W-:Y:S01]  /*9530*/  IADD3 R12, R0, 0x9, RZ ;  /* 0x00000009000c7810 */ /* 0x000fe20007ffe0ff */
[----:B---3--:R-:W-:Y:S02]  /*9540*/  FFMA.FTZ R148, R148, -UR24, R13 ;  /* 0x8000001894947c23 */ /* 0x008fe4000801000d */
[----:B------:R-:W3:Y:S01]  /*9550*/  I2F R135, R135 ;  /* 0x0000008700877306 */ /* 0x000ee20000201400 */
[----:B------:R-:W-:Y:S01]  /*9560*/  IMAD.MOV.U32 R13, RZ, RZ, R145 ;  /* 0x000000ffff0d7224 */ /* 0x000fe200078e0091 */
[C---:B------:R-:W-:Y:S01]  /*9570*/  HMMA.16816.F32.BF16 R160, R156.reuse, R146, R160 ;  /* 0x000000929ca0723c */ /* 0x040fe200000418a0 */
[----:B------:R-:W-:Y:S02]  /*9580*/  FSEL R148, R148, -INF , !P6 ;  /* 0xff80000094947808 */ /* 0x000fe40007000000 */
[----:B------:R-:W-:Y:S01]  /*9590*/  ISETP.GE.AND P6, PT, R12, R201, PT ;  /* 0x000000c90c00720c */ /* 0x000fe20003fc6270 */
[----:B----4-:R-:W-:Y:S02]  /*95a0*/  FFMA.FTZ R15, R14, -UR24, R15 ;  /* 0x800000180e0f7c23 */ /* 0x010fe4000801000f */
[----:B------:R-:W4:Y:S01]  /*95b0*/  I2F R13, R13 ;  /* 0x0000000d000d7306 */ /* 0x000f220000201400 */
[--C-:B------:R-:W-:Y:S01]  /*95c0*/  IMAD.IADD R14, R203, 0x1, -R12.reuse ;  /* 0x00000001cb0e7824 */ /* 0x100fe200078e0a0c */
[----:B------:R-:W-:Y:S01]  /*95d0*/  ISETP.LT.OR P6, PT, R12, R202, P6 ;  /* 0x000000ca0c00720c */ /* 0x000fe200037c1670 */
[----:B------:R-:W-:Y:S01]  /*95e0*/  HMMA.16816.F32.BF16 R24, R156, R150, R24 ;  /* 0x000000969c18723c */ /* 0x000fe20000041818 */
[----:B------:R-:W-:Y:S01]  /*95f0*/  FSEL R147, R15, -INF , !P0 ;  /* 0xff8000000f937808 */ /* 0x000fe20004000000 */
[----:B------:R-:W-:Y:S01]  /*9600*/  IMAD.IADD R15, R200, 0x1, -R12 ;  /* 0x00000001c80f7824 */ /* 0x000fe200078e0a0c */
[----:B------:R-:W-:-:S02]  /*9610*/  ISETP.GE.AND P0, PT, R12, R198, PT ;  /* 0x000000c60c00720c */ /* 0x000fc40003f06270 */
[----:B------:R-:W-:Y:S01]  /*9620*/  IABS R14, R14 ;  /* 0x0000000e000e7213 */ /* 0x000fe20000000000 */
[----:B---3--:R-:W-:Y:S01]  /*9630*/  FFMA.FTZ R140, R135, -UR24, R140 ;  /* 0x80000018878c7c23 */ /* 0x008fe2000801008c */
[----:B------:R-:W-:Y:S02]  /*9640*/  ISETP.LT.OR P0, PT, R12, R199, P0 ;  /* 0x000000c70c00720c */ /* 0x000fe40000701670 */
        /* <DEDUP_REMOVED lines=14> */
[----:B------:R-:W-:Y:S01]  /*9730*/  ISETP.GE.AND P5, PT, R12, R198, PT ;  /* 0x000000c60c00720c */ /* 0x000fe20003fa6270 */
        /* <DEDUP_REMOVED lines=37> */
[C---:B------:R-:W-:Y:S01]  /*9990*/  ISETP.LT.OR P4, PT, R4.reuse, R202, P4 ;  /* 0x000000ca0400720c */ /* 0x040fe20002781670 */
        /* <DEDUP_REMOVED lines=38> */
[C---:B------:R-:W-:Y:S02]  /*9c00*/  ISETP.GE.AND P0, PT, R12.reuse, R198, PT ;  /* 0x000000c60c00720c */ /* 0x040fe40003f06270 */
        /* <DEDUP_REMOVED lines=26> */
[----:B------:R-:W-:Y:S02]  /*9db0*/  ISETP.GE.AND P5, PT, R4, R198, PT ;  /* 0x000000c60400720c */ /* 0x000fe40003fa6270 */
        /* <DEDUP_REMOVED lines=24> */
[----:B------:R-:W-:Y:S01]  /*9f40*/  ISETP.GE.AND P6, PT, R28, R201, PT ;  /* 0x000000c91c00720c */ /* 0x000fe20003fc6270 */
[----:B------:R-:W-:Y:S01]  /*9f50*/  IMAD.MOV.U32 R13, RZ, RZ, R20 ;  /* 0x000000ffff0d7224 */ /* 0x000fe200078e0014 */
[----:B------:R-:W-:Y:S01]  /*9f60*/  IABS R20, R21 ;  /* 0x0000001500147213 */ /* 0x000fe20000000000 */
[----:B------:R-:W-:Y:S01]  /*9f70*/  IMAD.IADD R9, R203, 0x1, -R0 ;  /* 0x00000001cb097824 */ /* 0x000fe200078e0a00 */
[----:B------:R-:W-:Y:S01]  /*9f80*/  FSEL R170, R19, -INF , !P4 ;  /* 0xff80000013aa7808 */ /* 0x000fe20006000000 */
[C---:B------:R-:W-:Y:S01]  /*9f90*/  IMAD.IADD R19, R200.reuse, 0x1, -R6 ;  /* 0x00000001c8137824 */ /* 0x040fe200078e0a06 */
        /* <DEDUP_REMOVED lines=33> */
[-C--:B------:R-:W-:Y:S02]  /*a1b0*/  ISETP.GE.AND P5, PT, R12, R198.reuse, PT ;  /* 0x000000c60c00720c */ /* 0x080fe40003fa6270 */
        /* <DEDUP_REMOVED lines=78> */
[----:B------:R-:W-:Y:S01]  /*a6a0*/  MOV R4, UR12 ;  /* 0x0000000c00047c02 */ /* 0x000fe20008000f00 */
[----:B------:R-:W-:Y:S02]  /*a6b0*/  IMAD.U32 R7, RZ, RZ, UR9 ;  /* 0x00000009ff077e24 */ /* 0x000fe4000f8e00ff */
        /* <DEDUP_REMOVED lines=22> */
.L_x_6751:
[----:B------:R-:W-:Y:S02]  /*a820*/  ULDC UR10, c[0x0][0x198] ;  /* 0x00006600000a7ab9 */ /* 0x000fe40000000800 */
[----:B------:R-:W-:-:S04]  /*a830*/  ULEA UR10, -UR10, URZ, 0x6 ;  /* 0x0000003f0a0a7291 */ /* 0x000fc8000f8e313f */
[----:B------:R-:W-:Y:S02]  /*a840*/  USHF.R.S32.HI UR8, URZ, 0x1f, UR10 ;  /* 0x0000001f3f087899 */ /* 0x000fe4000801140a */
.L_x_6752:
        /* <DEDUP_REMOVED lines=122> */
.L_x_6754:
[----:B------:R-:W-:Y:S05]  /*aff0*/  BSYNC B0 ;  /* 0x0000000000007941 */ /* 0x000fea0003800000 */
.L_x_6753:
[----:B------:R-:W0:Y:S01]  /*b000*/  LDGDEPBAR ;  /* 0x00000000000079af */ /* 0x000e220000000000 */
[----:B--2---:R-:W-:Y:S01]  /*b010*/  IMAD.U32 R5, RZ, RZ, UR10 ;  /* 0x0000000aff057e24 */ /* 0x004fe2000f8e00ff */
[----:B------:R-:W-:Y:S01]  /*b020*/  MOV R0, UR8 ;  /* 0x0000000800007c02 */ /* 0x000fe20008000f00 */
[----:B------:R-:W-:-:S03]  /*b030*/  IMAD.U32 R4, RZ, RZ, UR10 ;  /* 0x0000000aff047e24 */ /* 0x000fc6000f8e00ff */
[----:B------:R-:W-:-:S04]  /*b040*/  LEA R206, P0, R5, R206, 0x1 ;  /* 0x000000ce05ce7211 */ /* 0x000fc800078008ff */
[----:B------:R-:W-:Y:S02]  /*b050*/  LEA.HI.X R207, R4, R207, R0, 0x1, P0 ;  /* 0x000000cf04cf7211 */ /* 0x000fe400000f0c00 */
.L_x_6750:
        /* <DEDUP_REMOVED lines=409> */
.L_x_6747:
        /* <DEDUP_REMOVED lines=45> */
.L_x_6759:
        /* <DEDUP_REMOVED lines=57> */
[----:B------:R-:W-:Y:S05]  /*d050*/  ULDC.64 UR4, c[0x0][0x1a0] ;  /* 0x0000680000047ab9 */ /* 0x000fea0000000a00 */
[----:B------:R-:W2:Y:S01]  /*d060*/  LDG.E R11, [R10.64] ;  /* 0x0000001c0a0b7981 */ /* 0x000ea2000c1e1900 */
[----:B------:R-:W-:Y:S01]  /*d070*/  USHF.R.S32.HI UR26, URZ, 0x1f, UR32 ;  /* 0x0000001f3f1a7899 */ /* 0x000fe20008011420 */
[----:B----4-:R-:W-:Y:S01]  /*d080*/  MOV R13, UR33 ;  /* 0x00000021000d7c02 */ /* 0x010fe20008000f00 */
[----:B------:R-:W-:Y:S02]  /*d090*/  UIMAD.WIDE.U32 UR34, UR32, UR4, URZ ;  /* 0x00000004202272a5 */ /* 0x000fe4000f8e003f */
[----:B------:R-:W-:Y:S02]  /*d0a0*/  UIMAD UR26, UR26, UR4, URZ ;  /* 0x000000041a1a72a4 */ /* 0x000fe4000f8e023f */
[----:B------:R-:W2:Y:S02]  /*d0b0*/  LDG.E R4, [R12.64] ;  /* 0x0000001c0c047981 */ /* 0x000ea4000c1e1900 */
[----:B------:R-:W-:Y:S01]  /*d0c0*/  IMAD.U32 R7, RZ, RZ, UR35 ;  /* 0x00000023ff077e24 */ /* 0x000fe2000f8e00ff */
[----:B------:R-:W-:Y:S01]  /*d0d0*/  UIMAD UR26, UR32, UR5, UR26 ;  /* 0x00000005201a72a4 */ /* 0x000fe2000f8e021a */
[----:B------:R-:W-:Y:S03]  /*d0e0*/  MOV R6, UR34 ;  /* 0x0000002200067c02 */ /* 0x000fe60008000f00 */
[----:B------:R-:W-:Y:S06]  /*d0f0*/  UIADD3 UR26, UR35, UR26, URZ ;  /* 0x0000001a231a7290 */ /* 0x000fec000fffe03f */
[----:B------:R-:W-:Y:S01]  /*d100*/  MOV R7, UR26 ;  /* 0x0000001a00077c02 */ /* 0x000fe20008000f00 */
[----:B--2---:R-:W-:Y:S04]  /*d110*/  IMAD.IADD R4, R4, 0x1, -R11 ;  /* 0x0000000104047824 */ /* 0x004fe800078e0a0b */
[C---:B------:R-:W-:Y:S01]  /*d120*/  IMAD.WIDE.U32 R6, R4.reuse, c[0x0][0x188], R6 ;  /* 0x0000620004067a25 */ /* 0x040fe200078e0006 */
[----:B------:R-:W-:Y:S03]  /*d130*/  SHF.R.S32.HI R3, RZ, 0x1f, R4 ;  /* 0x0000001fff037819 */ /* 0x000fe60000011404 */
[----:B------:R-:W-:Y:S02]  /*d140*/  IMAD.MOV.U32 R210, RZ, RZ, R6 ;  /* 0x000000ffffd27224 */ /* 0x000fe400078e0006 */
[----:B------:R-:W-:Y:S04]  /*d150*/  IMAD R3, R3, c[0x0][0x188], RZ ;  /* 0x0000620003037a24 */ /* 0x000fe800078e02ff */
[----:B------:R-:W-:Y:S05]  /*d160*/  IMAD R3, R4, c[0x0][0x18c], R3 ;  /* 0x0000630004037a24 */ /* 0x000fea00078e0203 */
[----:B------:R-:W-:Y:S02]  /*d170*/  IADD3 R208, R7, R3, RZ ;  /* 0x0000000307d07210 */ /* 0x000fe40007ffe0ff */
.L_x_6756:
[C---:B------:R-:W-:Y:S01]  /*d180*/  ISETP.GE.AND P5, PT, R197.reuse, c[0x0][0x220], PT ;  /* 0x00008800c5007a0c */ /* 0x040fe20003fa6270 */
[----:B------:R-:W-:Y:S01]  /*d190*/  UISETP.GT.AND UP2, UPT, UR25, UR19, UPT ;  /* 0x000000131900728c */ /* 0x000fe2000bf44270 */
[C---:B------:R-:W-:Y:S02]  /*d1a0*/  IADD3 R216, R197.reuse, 0x40, RZ ;  /* 0x00000040c5d87810 */ /* 0x040fe40007ffe0ff */
[-C--:B------:R-:W-:Y:S02]  /*d1b0*/  LEA R214, P0, R210, R212.reuse, 0x1 ;  /* 0x000000d4d2d67211 */ /* 0x080fe400078008ff */
[----:B------:R-:W-:Y:S02]  /*d1c0*/  ISETP.GE.AND P4, PT, R216, c[0x0][0x220], PT ;  /* 0x00008800d8007a0c */ /* 0x000fe40003f86270 */
[CC--:B------:R-:W-:Y:S02]  /*d1d0*/  LEA.HI.X R215, R210.reuse, R213.reuse, R208, 0x1, P0 ;  /* 0x000000d5d2d77211 */ /* 0x0c0fe400000f0cd0 */
[----:B------:R-:W-:Y:S03]  /*d1e0*/  IADD3 R3, R197, 0x80, RZ ;  /* 0x00000080c5037810 */ /* 0x000fe60007ffe0ff */
[----:B------:R-:W-:Y:S01]  /*d1f0*/  @P5 STS.128 [R196+0xc000], RZ ;  /* 0x00c000ffc4005388 */ /* 0x000fe20000000c00 */
[----:B------:R-:W-:Y:S02]  /*d200*/  ISETP.GE.AND P3, PT, R3, c[0x0][0x220], PT ;  /* 0x0000880003007a0c */ /* 0x000fe40003f66270 */
[----:B------:R-:W-:Y:S01]  /*d210*/  IADD3 R3, P0, R210, UR23, RZ ;  /* 0x00000017d2037c10 */ /* 0x000fe2000ff1e0ff */
[----:B------:R-:W-:Y:S01]  /*d220*/  @!PT LDS RZ, [RZ] ;  /* 0x00000000fffff984 */ /* 0x000fe20000000800 */
[----:B------:R-:W-:Y:S01]  /*d230*/  @!PT LDS RZ, [RZ] ;  /* 0x00000000fffff984 */ /* 0x000fe20000000800 */
[----:B------:R-:W-:Y:S01]  /*d240*/  @!PT LDS RZ, [RZ] ;  /* 0x00000000fffff984 */ /* 0x000fe20000000800 */
[----:B------:R1:W-:Y:S03]  /*d250*/  @!P5 LDGSTS.E.BYPASS.LTC128B.128 [R196+0xc000], [R214.64] ;  /* 0x0c000000d6c4dfae */ /* 0x0003e6000b901d5c */
[CC--:B------:R-:W-:Y:S01]  /*d260*/  @!P5 LEA R230, P6, R3.reuse, R212.reuse, 0x1 ;  /* 0x000000d403e6d211 */ /* 0x0c0fe200078c08ff */
[----:B------:R-:W-:Y:S01]  /*d270*/  @P4 STS.128 [R196+0xe000], RZ ;  /* 0x00e000ffc4004388 */ /* 0x000fe20000000c00 */
[----:B------:R-:W-:Y:S02]  /*d280*/  IADD3.X R210, R208, UR22, RZ, P0, !PT ;  /* 0x00000016d0d27c10 */ /* 0x000fe400087fe4ff */
[CC--:B------:R-:W-:Y:S01]  /*d290*/  @!P4 LEA R224, P1, R3.reuse, R212.reuse, 0x1 ;  /* 0x000000d403e0c211 */ /* 0x0c0fe200078208ff */
[----:B------:R-:W-:Y:S01]  /*d2a0*/  @!PT LDS RZ, [RZ] ;  /* 0x00000000fffff984 */ /* 0x000fe20000000800 */
[----:B------:R-:W-:Y:S01]  /*d2b0*/  @!PT LDS RZ, [RZ] ;  /* 0x00000000fffff984 */ /* 0x000fe20000000800 */
[----:B------:R-:W-:Y:S01]  /*d2c0*/  @!PT LDS RZ, [RZ] ;  /* 0x00000000fffff984 */ /* 0x000fe20000000800 */
[----:B------:R1:W-:Y:S01]  /*d2d0*/  @!P4 LDGSTS.E.BYPASS.LTC128B.128 [R196+0xe000], [R214.64+0x80] ;  /* 0x0e000080d6c4cfae */ /* 0x0003e2000b901d5c */
[CCC-:B------:R-:W-:Y:S02]  /*d2e0*/  @!P5 LEA.HI.X R231, R3.reuse, R213.reuse, R210.reuse, 0x1, P6 ;  /* 0x000000d503e7d211 */ /* 0x1c0fe400030f0cd2 */
[CCC-:B------:R-:W-:Y:S01]  /*d2f0*/  @!P4 LEA.HI.X R225, R3.reuse, R213.reuse, R210.reuse, 0x1, P1 ;  /* 0x000000d503e1c211 */ /* 0x1c0fe200008f0cd2 */
[----:B------:R-:W-:Y:S01]  /*d300*/  @P3 STS.128 [R196+0x10000], RZ ;  /* 0x010000ffc4003388 */ /* 0x000fe20000000c00 */
[CC--:B------:R-:W-:Y:S02]  /*d310*/  @!P3 LEA R222, P0, R3.reuse, R212.reuse, 0x1 ;  /* 0x000000d403deb211 */ /* 0x0c0fe400078008ff */
[C---:B------:R-:W-:Y:S01]  /*d320*/  IADD3 R217, P2, R3.reuse, UR23, RZ ;  /* 0x0000001703d97c10 */ /* 0x040fe2000ff5e0ff */
[----:B------:R-:W-:Y:S01]  /*d330*/  @!PT LDS RZ, [RZ] ;  /* 0x00000000fffff984 */ /* 0x000fe20000000800 */
[----:B------:R-:W-:Y:S01]  /*d340*/  @!PT LDS RZ, [RZ] ;  /* 0x00000000fffff984 */ /* 0x000fe20000000800 */
[----:B------:R-:W-:Y:S01]  /*d350*/  @!PT LDS RZ, [RZ] ;  /* 0x00000000fffff984 */ /* 0x000fe20000000800 */
[----:B------:R1:W-:Y:S01]  /*d360*/  @!P3 LDGSTS.E.BYPASS.LTC128B.128 [R196+0x10000], [R214.64+0x100] ;  /* 0x10000100d6c4bfae */ /* 0x0003e2000b901d5c */
[-C--:B------:R-:W-:Y:S02]  /*d370*/  @!P3 LEA.HI.X R223, R3, R213.reuse, R210, 0x1, P0 ;  /* 0x000000d503dfb211 */ /* 0x080fe400000f0cd2 */
[CC--:B------:R-:W-:Y:S01]  /*d380*/  @!P5 LEA R228, P1, R217.reuse, R212.reuse, 0x1 ;  /* 0x000000d4d9e4d211 */ /* 0x0c0fe200078208ff */
[----:B------:R-:W-:Y:S01]  /*d390*/  @P5 STS.128 [R196+0xc800], RZ ;  /* 0x00c800ffc4005388 */ /* 0x000fe20000000c00 */
[----:B------:R-:W-:Y:S02]  /*d3a0*/  IADD3.X R210, R210, UR22, RZ, P2, !PT ;  /* 0x00000016d2d27c10 */ /* 0x000fe400097fe4ff */
[CC--:B------:R-:W-:Y:S01]  /*d3b0*/  @!P4 LEA R220, P0, R217.reuse, R212.reuse, 0x1 ;  /* 0x000000d4d9dcc211 */ /* 0x0c0fe200078008ff */
[----:B------:R-:W-:Y:S01]  /*d3c0*/  @!PT LDS RZ, [RZ] ;  /* 0x00000000fffff984 */ /* 0x000fe20000000800 */
[----:B------:R-:W-:Y:S01]  /*d3d0*/  @!PT LDS RZ, [RZ] ;  /* 0x00000000fffff984 */ /* 0x000fe20000000800 */
[----:B------:R-:W-:Y:S01]  /*d3e0*/  @!PT LDS RZ, [RZ] ;  /* 0x00000000fffff984 */ /* 0x000fe20000000800 */
[----:B------:R1:W-:Y:S01]  /*d3f0*/  @!P5 LDGSTS.E.BYPASS.LTC128B.128 [R196+0xc800], [R230.64] ;  /* 0x0c800000e6c4dfae */ /* 0x0003e2000b901d5c */
        /* <DEDUP_REMOVED lines=10> */
[----:B------:R-:W-:Y:S01]  /*d4a0*/  IADD3.X R208, R210, UR22, RZ, P6, !PT ;  /* 0x00000016d2d07c10 */ /* 0x000fe2000b7fe4ff */
[----:B------:R-:W-:Y:S01]  /*d4b0*/  @P3 STS.128 [R196+0x10800], RZ ;  /* 0x010800ffc4003388 */ /* 0x000fe20000000c00 */
[CC--:B------:R-:W-:Y:S02]  /*d4c0*/  @!P5 LEA R226, P6, R3.reuse, R212.reuse, 0x1 ;  /* 0x000000d403e2d211 */ /* 0x0c0fe400078c08ff */
        /* <DEDUP_REMOVED lines=8> */
[C---:B------:R-:W-:Y:S03]  /*d550*/  @!P3 LEA R212, P0, R3.reuse, R212, 0x1 ;  /* 0x000000d403d4b211 */ /* 0x040fe600078008ff */
[----:B------:R-:W-:Y:S01]  /*d560*/  @!PT LDS RZ, [RZ] ;  /* 0x00000000fffff984 */ /* 0x000fe20000000800 */
[----:B------:R-:W-:Y:S01]  /*d570*/  @!PT LDS RZ, [RZ] ;  /* 0x00000000fffff984 */ /* 0x000fe20000000800 */
[----:B------:R-:W-:Y:S01]  /*d580*/  @!PT LDS RZ, [RZ] ;  /* 0x00000000fffff984 */ /* 0x000fe20000000800 */
[----:B------:R1:W-:Y:S01]  /*d590*/  @!P5 LDGSTS.E.BYPASS.LTC128B.128 [R196+0xd000], [R228.64] ;  /* 0x0d000000e4c4dfae */ /* 0x0003e2000b901d5c */
[----:B------:R-:W-:Y:S02]  /*d5a0*/  @!P3 LEA.HI.X R213, R3, R213, R208, 0x1, P0 ;  /* 0x000000d503d5b211 */ /* 0x000fe400000f0cd0 */
[----:B------:R-:W-:Y:S01]  /*d5b0*/  PLOP3.LUT P0, PT, PT, PT, UP2, 0x80, 0x0 ;  /* 0x000000000000781c */ /* 0x000fe20003f0f028 */
        /* <DEDUP_REMOVED lines=234> */
[----:B-1----:R-:W-:Y:S02]  /*e460*/  MOV R140, UR4 ;  /* 0x00000004008c7c02 */ /* 0x002fe40008000f00 */
[----:B--2---:R-:W-:Y:S01]  /*e470*/  MOV R138, UR32 ;  /* 0x00000020008a7c02 */ /* 0x004fe20008000f00 */
[----:B------:R-:W-:Y:S04]  /*e480*/  UIADD3 UR32, UR37, -UR35, URZ ;  /* 0x8000002325207290 */ /* 0x000fe8000fffe03f */
[----:B------:R-:W-:Y:S01]  /*e490*/  UIMAD UR32, UR32, UR6, -UR9 ;  /* 0x00000006202072a4 */ /* 0x000fe2000f8e0a09 */
[----:B---3--:R-:W-:Y:S01]  /*e4a0*/  IMAD.U32 R141, RZ, RZ, UR5 ;  /* 0x00000005ff8d7e24 */ /* 0x008fe2000f8e00ff */
[----:B------:R-:W-:Y:S04]  /*e4b0*/  ULDC.64 UR4, c[0x0][0x198] ;  /* 0x0000660000047ab9 */ /* 0x000fe80000000a00 */
[----:B------:R-:W2:Y:S02]  /*e4c0*/  LDG.E R3, [R140.64] ;  /* 0x0000001c8c037981 */ /* 0x000ea4000c1e1900 */
[----:B------:R-:W-:Y:S01]  /*e4d0*/  USHF.R.S32.HI UR26, URZ, 0x1f, UR32 ;  /* 0x0000001f3f1a7899 */ /* 0x000fe20008011420 */
[----:B----4-:R-:W-:Y:S01]  /*e4e0*/  IMAD.U32 R139, RZ, RZ, UR33 ;  /* 0x00000021ff8b7e24 */ /* 0x010fe2000f8e00ff */
[----:B------:R-:W-:Y:S02]  /*e4f0*/  UIMAD.WIDE.U32 UR34, UR32, UR4, URZ ;  /* 0x00000004202272a5 */ /* 0x000fe4000f8e003f */
[----:B------:R-:W-:Y:S02]  /*e500*/  UIMAD UR26, UR26, UR4, URZ ;  /* 0x000000041a1a72a4 */ /* 0x000fe4000f8e023f */
[----:B------:R-:W2:Y:S02]  /*e510*/  LDG.E R138, [R138.64] ;  /* 0x0000001c8a8a7981 */ /* 0x000ea4000c1e1900 */
[----:B------:R-:W-:Y:S01]  /*e520*/  IMAD.U32 R132, RZ, RZ, UR34 ;  /* 0x00000022ff847e24 */ /* 0x000fe2000f8e00ff */
[----:B------:R-:W-:Y:S01]  /*e530*/  UIMAD UR26, UR32, UR5, UR26 ;  /* 0x00000005201a72a4 */ /* 0x000fe2000f8e021a */
[----:B------:R-:W-:Y:S03]  /*e540*/  MOV R133, UR35 ;  /* 0x0000002300857c02 */ /* 0x000fe60008000f00 */
[----:B------:R-:W-:Y:S06]  /*e550*/  UIADD3 UR26, UR35, UR26, URZ ;  /* 0x0000001a231a7290 */ /* 0x000fec000fffe03f */
[----:B------:R-:W-:Y:S01]  /*e560*/  IMAD.U32 R133, RZ, RZ, UR26 ;  /* 0x0000001aff857e24 */ /* 0x000fe2000f8e00ff */
[----:B--2---:R-:W-:Y:S04]  /*e570*/  IADD3 R134, -R3, R138, RZ ;  /* 0x0000008a03867210 */ /* 0x004fe80007ffe1ff */
[----:B------:R-:W-:Y:S01]  /*e580*/  SHF.R.S32.HI R3, RZ, 0x1f, R134 ;  /* 0x0000001fff037819 */ /* 0x000fe20000011486 */
[C---:B------:R-:W-:Y:S04]  /*e590*/  IMAD.WIDE.U32 R132, R134.reuse, c[0x0][0x180], R132 ;  /* 0x0000600086847a25 */ /* 0x040fe800078e0084 */
[----:B------:R-:W-:Y:S04]  /*e5a0*/  IMAD R3, R3, c[0x0][0x180], RZ ;  /* 0x0000600003037a24 */ /* 0x000fe800078e02ff */
[----:B------:R-:W-:Y:S05]  /*e5b0*/  IMAD R3, R134, c[0x0][0x184], R3 ;  /* 0x0000610086037a24 */ /* 0x000fea00078e0203 */
[----:B------:R-:W-:Y:S02]  /*e5c0*/  IADD3 R134, R133, R3, RZ ;  /* 0x0000000385867210 */ /* 0x000fe40007ffe0ff */
.L_x_6758:
        /* <DEDUP_REMOVED lines=89> */
.L_x_6757:
[----:B------:R-:W-:Y:S01]  /*eb60*/  IMAD.U32 R132, RZ, RZ, UR25 ;  /* 0x00000019ff847e24 */ /* 0x000fe2000f8e00ff */
[----:B------:R-:W-:Y:S03]  /*eb70*/  UISETP.GT.AND UP2, UPT, UR25, UR19, UPT ;  /* 0x000000131900728c */ /* 0x000fe6000bf44270 */
[----:B------:R-:W-:Y:S05]  /*eb80*/  IMAD R3, R132, 0x40, R195 ;  /* 0x0000004084037824 */ /* 0x000fea00078e02c3 */
[----:B------:R-:W-:Y:S02]  /*eb90*/  IADD3 R132, R203, -R3, RZ ;  /* 0x80000003cb847210 */ /* 0x000fe40007ffe0ff */
[C---:B-1----:R-:W-:Y:S02]  /*eba0*/  IADD3 R141, R3.reuse, 0x1, RZ ;  /* 0x00000001038d7810 */ /* 0x042fe40007ffe0ff */
[----:B------:R-:W-:Y:S01]  /*ebb0*/  IABS R133, R132 ;  /* 0x0000008400857213 */ /* 0x000fe20000000000 */
[C---:B------:R-:W-:Y:S01]  /*ebc0*/  IMAD.IADD R132, R200.reuse, 0x1, -R3 ;  /* 0x00000001c8847824 */ /* 0x040fe200078e0a03 */
[C---:B------:R-:W-:Y:S02]  /*ebd0*/  IADD3 R137, R3.reuse, 0x8, RZ ;  /* 0x0000000803897810 */ /* 0x040fe40007ffe0ff */
[----:B------:R-:W-:Y:S02]  /*ebe0*/  IADD3 R150, R3, 0x9, RZ ;  /* 0x0000000903967810 */ /* 0x000fe40007ffe0ff */
[----:B------:R-:W-:Y:S01]  /*ebf0*/  IABS R135, R132 ;  /* 0x0000008400877213 */ /* 0x000fe20000000000 */
[--C-:B------:R-:W-:Y:S01]  /*ec00*/  IMAD.IADD R132, R203, 0x1, -R141.reuse ;  /* 0x00000001cb847824 */ /* 0x100fe200078e0a8d */
[C---:B------:R-:W-:Y:S01]  /*ec10*/  IADD3 R136, R3.reuse, 0x10, RZ ;  /* 0x0000001003887810 */ /* 0x040fe20007ffe0ff */
[----:B------:R-:W-:Y:S01]  /*ec20*/  I2F R133, R133 ;  /* 0x0000008500857306 */ /* 0x000fe20000201400 */
[----:B------:R-:W-:Y:S02]  /*ec30*/  IADD3 R156, R3, 0x11, RZ ;  /* 0x00000011039c7810 */ /* 0x000fe40007ffe0ff */
[----:B------:R-:W-:Y:S02]  /*ec40*/  IABS R134, R132 ;  /* 0x0000008400867213 */ /* 0x000fe40000000000 */
[----:B------:R-:W-:Y:S02]  /*ec50*/  IADD3 R132, R203, -R137, RZ ;  /* 0x80000089cb847210 */ /* 0x000fe40007ffe0ff */
[----:B------:R-:W-:Y:S02]  /*ec60*/  IADD3 R152, R3, 0x18, RZ ;  /* 0x0000001803987810 */ /* 0x000fe40007ffe0ff */
[----:B------:R-:W-:Y:S01]  /*ec70*/  IABS R157, R132 ;  /* 0x00000084009d7213 */ /* 0x000fe20000000000 */
[----:B------:R-:W-:Y:S01]  /*ec80*/  IMAD.IADD R132, R203, 0x1, -R150 ;  /* 0x00000001cb847824 */ /* 0x000fe200078e0a96 */
        /* <DEDUP_REMOVED lines=8> */
[----:B------:R-:W-:Y:S01]  /*ed10*/  I2F R135, R135 ;  /* 0x0000008700877306 */ /* 0x000fe20000201400 */
[C---:B------:R-:W-:Y:S02]  /*ed20*/  ISETP.GE.AND P4, PT, R141.reuse, R202, PT ;  /* 0x000000ca8d00720c */ /* 0x040fe40003f86270 */
[----:B------:R-:W-:Y:S02]  /*ed30*/  ISETP.GE.AND P0, PT, R141, R199, PT ;  /* 0x000000c78d00720c */ /* 0x000fe40003f06270 */
[----:B------:R-:W-:Y:S02]  /*ed40*/  IABS R154, R132 ;  /* 0x00000084009a7213 */ /* 0x000fe40000000000 */
[----:B------:R-:W-:Y:S02]  /*ed50*/  IADD3 R132, R203, -R152, RZ ;  /* 0x80000098cb847210 */ /* 0x000fe40007ffe0ff */
[C---:B------:R-:W-:Y:S01]  /*ed60*/  ISETP.GE.OR P4, PT, R141.reuse, R201, !P4 ;  /* 0x000000c98d00720c */ /* 0x040fe20006786670 */
        /* <DEDUP_REMOVED lines=10> */
[C---:B------:R-:W-:Y:S01]  /*ee10*/  IMAD.IADD R132, R200.reuse, 0x1, -R137 ;  /* 0x00000001c8847824 */ /* 0x040fe200078e0a89 */
        /* <DEDUP_REMOVED lines=9> */
[----:B------:R-:W-:Y:S01]  /*eeb0*/  ISETP.GE.OR P2, PT, R137, R201, !P2 ;  /* 0x000000c98900720c */ /* 0x000fe20005746670 */
        /* <DEDUP_REMOVED lines=42> */
[----:B------:R-:W-:Y:S01]  /*f160*/  ISETP.GE.OR P4, PT, R136, R198, !P4 ;  /* 0x000000c68800720c */ /* 0x000fe20006786670 */
[----:B------:R-:W-:Y:S01]  /*f170*/  FFMA.FTZ R10, R149, -UR24, R10 ;  /* 0x80000018950a7c23 */ /* 0x000fe2000801000a */
[----:B------:R-:W-:Y:S01]  /*f180*/  FSEL R136, R9, -INF , !P3 ;  /* 0xff80000009887808 */ /* 0x000fe20005800000 */
[----:B------:R-:W-:Y:S01]  /*f190*/  FFMA.FTZ R21, R144, -UR24, R21 ;  /* 0x8000001890157c23 */ /* 0x000fe20008010015 */
[----:B------:R-:W-:Y:S01]  /*f1a0*/  FSEL R138, R8, -INF , !P2 ;  /* 0xff800000088a7808 */ /* 0x000fe20005000000 */
[----:B------:R-:W1:Y:S01]  /*f1b0*/  I2F R9, R5 ;  /* 0x0000000500097306 */ /* 0x000e620000201400 */
[C---:B------:R-:W-:Y:S01]  /*f1c0*/  IMAD.IADD R8, R203.reuse, 0x1, -R6 ;  /* 0x00000001cb087824 */ /* 0x040fe200078e0a06 */
        /* <DEDUP_REMOVED lines=12> */
[-C--:B------:R-:W-:Y:S02]  /*f290*/  ISETP.GE.AND P2, PT, R156, R202.reuse, PT ;  /* 0x000000ca9c00720c */ /* 0x080fe40003f46270 */
[-C--:B------:R-:W-:Y:S01]  /*f2a0*/  ISETP.GE.OR P1, PT, R152, R201.reuse, !P1 ;  /* 0x000000c99800720c */ /* 0x080fe20004f26670 */
[----:B------:R3:W4:Y:S01]  /*f2b0*/  I2F R150, R4 ;  /* 0x0000000400967306 */ /* 0x0007220000201400 */
[----:B------:R-:W-:Y:S01]  /*f2c0*/  IMAD.IADD R143, R203, 0x1, -R133 ;  /* 0x00000001cb8f7824 */ /* 0x000fe200078e0a85 */
[----:B------:R-:W-:Y:S01]  /*f2d0*/  ISETP.GE.OR P2, PT, R156, R201, !P2 ;  /* 0x000000c99c00720c */ /* 0x000fe20005746670 */
[----:B-1----:R-:W-:Y:S01]  /*f2e0*/  FFMA.FTZ R18, R9, -UR24, R18 ;  /* 0x8000001809127c23 */ /* 0x002fe20008010012 */
[----:B------:R-:W-:Y:S02]  /*f2f0*/  FSEL R142, R16, -INF , !P1 ;  /* 0xff800000108e7808 */ /* 0x000fe40004800000 */
[C---:B------:R-:W-:Y:S02]  /*f300*/  IADD3 R5, R200.reuse, -R147, RZ ;  /* 0x80000093c8057210 */ /* 0x040fe40007ffe0ff */
[-C--:B------:R-:W-:Y:S02]  /*f310*/  ISETP.GE.AND P1, PT, R151, R202.reuse, PT ;  /* 0x000000ca9700720c */ /* 0x080fe40003f26270 */
[----:B------:R-:W-:Y:S02]  /*f320*/  FSEL R162, R13, -INF , !P2 ;  /* 0xff8000000da27808 */ /* 0x000fe40005000000 */
[----:B------:R-:W-:Y:S02]  /*f330*/  ISETP.GE.OR P1, PT, R151, R201, !P1 ;  /* 0x000000c99700720c */ /* 0x000fe40004f26670 */
        /* <DEDUP_REMOVED lines=9> */
[-C--:B------:R-:W-:Y:S02]  /*f3d0*/  ISETP.GE.OR P1, PT, R147, R201.reuse, !P1 ;  /* 0x000000c99300720c */ /* 0x080fe40004f26670 */
        /* <DEDUP_REMOVED lines=18> */
[-C--:B------:R-:W-:Y:S01]  /*f500*/  ISETP.GE.OR P4, PT, R133, R198.reuse, !P4 ;  /* 0x000000c68500720c */ /* 0x080fe20006786670 */
[----:B--2---:R-:W-:Y:S01]  /*f510*/  FFMA.FTZ R22, R13, -UR24, R22 ;  /* 0x800000180d167c23 */ /* 0x004fe20008010016 */
[----:B------:R-:W-:Y:S02]  /*f520*/  IADD3 R133, R200, -R133, RZ ;  /* 0x80000085c8857210 */ /* 0x000fe40007ffe0ff */
[C---:B------:R-:W-:Y:S02]  /*f530*/  ISETP.GE.AND P3, PT, R156.reuse, R199, PT ;  /* 0x000000c79c00720c */ /* 0x040fe40003f66270 */
        /* <DEDUP_REMOVED lines=24> */
[----:B------:R-:W-:Y:S01]  /*f6c0*/  ISETP.GE.AND P2, PT, R6, R199, PT ;  /* 0x000000c70600720c */ /* 0x000fe20003f46270 */
[----:B---3--:R-:W-:Y:S01]  /*f6d0*/  FFMA.FTZ R26, R13, -UR24, R26 ;  /* 0x800000180d1a7c23 */ /* 0x008fe2000801001a */
[----:B------:R-:W-:Y:S01]  /*f6e0*/  FMNMX.FTZ R12, R7, R12, !PT ;  /* 0x0000000c070c7209 */ /* 0x000fe20007810000 */
[----:B------:R-:W-:Y:S01]  /*f6f0*/  IMAD.IADD R13, R200, 0x1, -R4 ;  /* 0x00000001c80d7824 */ /* 0x000fe200078e0a04 */
[C---:B------:R-:W-:Y:S02]  /*f700*/  ISETP.GE.OR P1, PT, R6.reuse, R201, !P1 ;  /* 0x000000c90600720c */ /* 0x040fe40004f26670 */
[----:B------:R-:W-:Y:S02]  /*f710*/  ISETP.GE.OR P2, PT, R6, R198, !P2 ;  /* 0x000000c60600720c */ /* 0x000fe40005746670 */
[----:B------:R-:W-:Y:S02]  /*f720*/  ISETP.GE.AND P0, PT, R151, R199, PT ;  /* 0x000000c79700720c */ /* 0x000fe40003f06270 */
[C---:B------:R-:W-:Y:S01]  /*f730*/  IADD3 R9, R200.reuse, -R6, RZ ;  /* 0x80000006c8097210 */ /* 0x040fe20007ffe0ff */
        /* <DEDUP_REMOVED lines=464> */
.L_x_6755:
        /* <DEDUP_REMOVED lines=102> */
[C---:B------:R-:W-:Y:S01]  /*11aa0*/  FMUL.FTZ R106, R6.reuse, R106 ;  /* 0x0000006a066a7220 */ /* 0x040fe20000410000 */
[----:B------:R-:W-:Y:S01]  /*11ab0*/  IADD3 R11, -R11, R10, RZ ;  /* 0x0000000a0b0b7210 */ /* 0x000fe20007ffe1ff */
        /* <DEDUP_REMOVED lines=179> */
.L_x_6761:
[----:B--234-:R-:W-:Y:S05]  /*125f0*/  BSYNC B0 ;  /* 0x0000000000007941 */ /* 0x01cfea0003800000 */
.L_x_6760:
        /* <DEDUP_REMOVED lines=20> */
.L_x_6763:
[----:B------:R-:W-:Y:S05]  /*12740*/  BSYNC B0 ;  /* 0x0000000000007941 */ /* 0x000fea0003800000 */
.L_x_6762:
        /* <DEDUP_REMOVED lines=11> */
.L_x_6765:
[----:B------:R-:W-:Y:S05]  /*12800*/  BSYNC B0 ;  /* 0x0000000000007941 */ /* 0x000fea0003800000 */
.L_x_6764:
        /* <DEDUP_REMOVED lines=11> */
.L_x_6767:
[----:B------:R-:W-:Y:S05]  /*128c0*/  BSYNC B0 ;  /* 0x0000000000007941 */ /* 0x000fea0003800000 */
.L_x_6766:
        /* <DEDUP_REMOVED lines=11> */
.L_x_6769:
[----:B------:R-:W-:Y:S05]  /*12980*/  BSYNC B0 ;  /* 0x0000000000007941 */ /* 0x000fea0003800000 */
.L_x_6768:
        /* <DEDUP_REMOVED lines=11> */
.L_x_6771:
[----:B------:R-:W-:Y:S05]  /*12a40*/  BSYNC B0 ;  /* 0x0000000000007941 */ /* 0x000fea0003800000 */
.L_x_6770:
        /* <DEDUP_REMOVED lines=11> */
.L_x_6773:
[----:B------:R-:W-:Y:S05]  /*12b00*/  BSYNC B0 ;  /* 0x0000000000007941 */ /* 0x000fea0003800000 */
.L_x_6772:
        /* <DEDUP_REMOVED lines=11> */
.L_x_6775:
[----:B------:R-:W-:Y:S05]  /*12bc0*/  BSYNC B0 ;  /* 0x0000000000007941 */ /* 0x000fea0003800000 */
.L_x_6774:
        /* <DEDUP_REMOVED lines=12> */
.L_x_6776:
        /* <DEDUP_REMOVED lines=15> */
.L_x_7878:


//--------------------- .text._ZN5flash24flash_fwd_splitkv_kernelI23Flash_fwd_kernel_traitsILi192ELi64ELi64ELi4ELb0ELb0EN7cutlass10bfloat16_tE19Flash_kernel_traitsILi192ELi64ELi64ELi4ES3_EELb0ELb1ELb1ELb0ELb0ELb1ELb1ELb0EEEvNS_16Flash_fwd_paramsE --------------------------
	.section	.text._ZN5flash24flash_fwd_splitkv_kernelI23Flash_fwd_kernel_traitsILi192ELi64ELi64ELi4ELb0ELb0EN7cutlass10bfloat16_tE19Flash_kernel_traitsILi192ELi64ELi64ELi4ES3_EELb0ELb1ELb1ELb0ELb0ELb1ELb1ELb0EEEvNS_16Flash_fwd_paramsE,"ax",@progbits
	.sectioninfo	@"SHI_REGISTERS=255"
	.align	128
        .global         _ZN5flash24flash_fwd_splitkv_kernelI23Flash_fwd_kernel_traitsILi192ELi64ELi64ELi4ELb0ELb0EN7cutlass10bfloat16_tE19Flash_kernel_traitsILi192ELi64ELi64ELi4ES3_EELb0ELb1ELb1ELb0ELb0ELb1ELb1ELb0EEEvNS_16Flash_fwd_paramsE
        .type           _ZN5flash24flash_fwd_splitkv_kernelI23Flash_fwd_kernel_traitsILi192ELi64ELi64ELi4ELb0ELb0EN7cutlass10bfloat16_tE19Flash_kernel_traitsILi192ELi64ELi64ELi4ES3_EELb0ELb1ELb1ELb0ELb0ELb1ELb1ELb0EEEvNS_16Flash_fwd_paramsE,@function
        .size           _ZN5flash24flash_fwd_splitkv_kernelI23Flash_fwd_kernel_traitsILi192ELi64ELi64ELi4ELb0ELb0EN7cutlass10bfloat16_tE19Flash_kernel_traitsILi192ELi64ELi64ELi4ES3_EELb0ELb1ELb1ELb0ELb0ELb1ELb1ELb0EEEvNS_16Flash_fwd_paramsE,(.L_x_7879 - _ZN5flash24flash_fwd_splitkv_kernelI23Flash_fwd_kernel_traitsILi192ELi64ELi64ELi4ELb0ELb0EN7cutlass10bfloat16_tE19Flash_kernel_traitsILi192ELi64ELi64ELi4ES3_EELb0ELb1ELb1ELb0ELb0ELb1ELb1ELb0EEEvNS_16Flash_fwd_paramsE)
        .other          _ZN5flash24flash_fwd_splitkv_kernelI23Flash_fwd_kernel_traitsILi192ELi64ELi64ELi4ELb0ELb0EN7cutlass10bfloat16_tE19Flash_kernel_traitsILi192ELi64ELi64ELi4ES3_EELb0ELb1ELb1ELb0ELb0ELb1ELb1ELb0EEEvNS_16Flash_fwd_paramsE,@"STO_CUDA_ENTRY STV_DEFAULT"
_ZN5flash24flash_fwd_splitkv_kernelI23Flash_fwd_kernel_traitsILi192ELi64ELi64ELi4ELb0ELb0EN7cutlass10bfloat16_tE19Flash_kernel_traitsILi192ELi64ELi64ELi4ES3_EELb0ELb1ELb1ELb0ELb0ELb1ELb1ELb0EEEvNS_16Flash_fwd_paramsE:
.text._ZN5flash24flash_fwd_splitkv_kernelI23Flash_fwd_kernel_traitsILi192ELi64ELi64ELi4ELb0ELb0EN7cutlass10bfloat16_tE19Flash_kernel_traitsILi192ELi64ELi64ELi4ES3_EELb0ELb1ELb1ELb0ELb0ELb1ELb1ELb0EEEvNS_16Flash_fwd_paramsE:
        /* <DEDUP_REMOVED lines=77> */
.L_x_6777:
[----:B------:R-:W-:Y:S02]  /*04d0*/  ULDC UR7, c[0x0][0x218] ;  /* 0x0000860000077ab9 */ /* 0x000fe40000000800 */
.L_x_6778:
        /* <DEDUP_REMOVED lines=117> */
.L_x_6781:
[----:B------:R-:W-:Y:S05]  /*0c30*/  BSYNC B0 ;  /* 0x0000000000007941 */ /* 0x000fea0003800000 */
.L_x_6780:
        /* <DEDUP_REMOVED lines=10> */
.L_x_6783:
[----:B------:R-:W-:Y:S05]  /*0ce0*/  BSYNC B0 ;  /* 0x0000000000007941 */ /* 0x000fea0003800000 */
.L_x_6782:
        /* <DEDUP_REMOVED lines=10> */
.L_x_6785:
[----:B------:R-:W-:Y:S05]  /*0d90*/  BSYNC B0 ;  /* 0x0000000000007941 */ /* 0x000fea0003800000 */
.L_x_6784:
        /* <DEDUP_REMOVED lines=10> */
.L_x_6787:
[----:B------:R-:W-:Y:S05]  /*0e40*/  BSYNC B0 ;  /* 0x0000000000007941 */ /* 0x000fea0003800000 */
.L_x_6786:
        /* <DEDUP_REMOVED lines=10> */
.L_x_6789:
[----:B------:R-:W-:Y:S05]  /*0ef0*/  BSYNC B0 ;  /* 0x0000000000007941 */ /* 0x000fea0003800000 */
.L_x_6788:
        /* <DEDUP_REMOVED lines=10> */
.L_x_6791:
[----:B------:R-:W-:Y:S05]  /*0fa0*/  BSYNC B0 ;  /* 0x0000000000007941 */ /* 0x000fea0003800000 */
.L_x_6790:
        /* <DEDUP_REMOVED lines=10> */
.L_x_6793:
[----:B------:R-:W-:Y:S05]  /*1050*/  BSYNC B0 ;  /* 0x0000000000007941 */ /* 0x000fea0003800000 */
.L_x_6792:
        /* <DEDUP_REMOVED lines=10> */
.L_x_6795:
[----:B------:R-:W-:Y:S05]  /*1100*/  BSYNC B0 ;  /* 0x0000000000007941 */ /* 0x000fea0003800000 */
.L_x_6794:
        /* <DEDUP_REMOVED lines=32> */
.L_x_6779:
        /* <DEDUP_REMOVED lines=118> */
.L_x_6796:
        /* <DEDUP_REMOVED lines=19> */
.L_x_6798:
        /* <DEDUP_REMOVED lines=61> */
.L_x_6797:
        /* <DEDUP_REMOVED lines=122> */
.L_x_6800:
[----:B------:R-:W-:Y:S05]  /*2710*/  BSYNC B0 ;  /* 0x0000000000007941 */ /* 0x000fea0003800000 */
.L_x_6799:
        /* <DEDUP_REMOVED lines=37> */
.L_x_6802:
[----:B------:R-:W-:Y:S05]  /*2970*/  BSYNC B0 ;  /* 0x0000000000007941 */ /* 0x000fea0003800000 */
.L_x_6801:
        /* <DEDUP_REMOVED lines=37> */
.L_x_6804:
[----:B------:R-:W-:Y:S05]  /*2bd0*/  BSYNC B0 ;  /* 0x0000000000007941 */ /* 0x000fea0003800000 */
.L_x_6803:
        /* <DEDUP_REMOVED lines=36> */
.L_x_6806:
[----:B------:R-:W-:Y:S05]  /*2e20*/  BSYNC B0 ;  /* 0x0000000000007941 */ /* 0x000fea0003800000 */
.L_x_6805:
        /* <DEDUP_REMOVED lines=31> */
.L_x_6808:
[----:B------:R-:W-:Y:S05]  /*3020*/  BSYNC B0 ;  /* 0x0000000000007941 */ /* 0x000fea0003800000 */
.L_x_6807:
        /* <DEDUP_REMOVED lines=33> */
.L_x_6810:
[----:B------:R-:W-:Y:S05]  /*3240*/  BSYNC B0 ;  /* 0x0000000000007941 */ /* 0x000fea0003800000 */
.L_x_6809:
        /* <DEDUP_REMOVED lines=32> */
.L_x_6812:
[----:B------:R-:W-:Y:S05]  /*3450*/  BSYNC B0 ;  /* 0x0000000000007941 */ /* 0x000fea0003800000 */
.L_x_6811:
        /* <DEDUP_REMOVED lines=33> */
.L_x_6814:
[----:B------:R-:W-:Y:S05]  /*3670*/  BSYNC B0 ;  /* 0x0000000000007941 */ /* 0x000fea0003800000 */
.L_x_6813:
        /* <DEDUP_REMOVED lines=54> */
.L_x_6816:
[----:B------:R-:W-:Y:S05]  /*39e0*/  BSYNC B0 ;  /* 0x0000000000007941 */ /* 0x000fea0003800000 */
.L_x_6815:
        /* <DEDUP_REMOVED lines=43> */
.L_x_6818:
[----:B------:R-:W-:Y:S05]  /*3ca0*/  BSYNC B0 ;  /* 0x0000000000007941 */ /* 0x000fea0003800000 */
.L_x_6817:
        /* <DEDUP_REMOVED lines=35> */
.L_x_6820:
[----:B------:R-:W-:Y:S05]  /*3ee0*/  BSYNC B0 ;  /* 0x0000000000007941 */ /* 0x000fea0003800000 */
.L_x_6819:
        /* <DEDUP_REMOVED lines=40> */
.L_x_6822:
[----:B------:R-:W-:Y:S05]  /*4170*/  BSYNC B0 ;  /* 0x0000000000007941 */ /* 0x000fea0003800000 */
.L_x_6821:
[----:B---3--:R-:W-:Y:S01]  /*4180*/  IMAD.SHL.U32 R8, R2, 0x40, RZ ;  /* 0x0000004002087824 */ /* 0x008fe200078e00ff */
[----:B------:R-:W-:Y:S01]  /*4190*/  SHF.L.U32 R16, R16, 0x3, RZ ;  /* 0x0000000310107819 */ /* 0x000fe200000006ff */
[C---:B------:R-:W-:Y:S01]  /*41a0*/  IMAD R202, R93.reuse, 0x400, R0 ;  /* 0x000004005dca7824 */ /* 0x040fe200078e0200 */
[----:B------:R-:W-:Y:S01]  /*41b0*/  R2P PR, R2, 0x6 ;  /* 0x0000000602007804 */ /* 0x000fe20000000000 */
[----:B------:R-:W0:Y:S01]  /*41c0*/  LDGDEPBAR ;  /* 0x00000000000079af */ /* 0x000e220000000000 */
[----:B------:R-:W-:Y:S01]  /*41d0*/  LOP3.LUT R9, R8, 0x1c0, RZ, 0xc0, !PT ;  /* 0x000001c008097812 */ /* 0x000fe200078ec0ff */
        /* <DEDUP_REMOVED lines=8> */
[----:B------:R-:W-:Y:S01]  /*4260*/  UIADD3 UR4, UR13, -UR14, URZ ;  /* 0x8000000e0d047290 */ /* 0x000fe2000fffe03f */
[----:B------:R-:W-:Y:S01]  /*4270*/  LOP3.LUT R8, R8, R9, RZ, 0x3c, !PT ;  /* 0x0000000908087212 */ /* 0x000fe200078e3cff */
[----:B------:R-:W-:Y:S01]  /*4280*/  LDSM.16.M88.4 R36, [R200] ;  /* 0x00000000c824783b */ /* 0x000fe20000000200 */
[----:B------:R-:W-:Y:S01]  /*4290*/  IMAD R197, R5, 0x2, R200 ;  /* 0x0000000205c57824 */ /* 0x000fe200078e02c8 */
[----:B------:R-:W-:Y:S01]  /*42a0*/  UIADD3 UR14, UR13, 0x1, -UR14 ;  /* 0x000000010d0e7890 */ /* 0x000fe2000fffe80e */
[----:B------:R-:W-:Y:S01]  /*42b0*/  LEA R201, R201, R8, 0x9 ;  /* 0x00000008c9c97211 */ /* 0x000fe200078e48ff */
[----:B------:R-:W-:Y:S01]  /*42c0*/  IMAD.IADD R211, R6, 0x1, R211 ;  /* 0x0000000106d37824 */ /* 0x000fe200078e02d3 */
[----:B-1----:R-:W-:Y:S01]  /*42d0*/  LDSM.16.M88.4 R8, [R198] ;  /* 0x00000000c608783b */ /* 0x002fe20000000200 */
[----:B------:R-:W-:Y:S01]  /*42e0*/  ULDC UR5, c[0x0][0x2e8] ;  /* 0x0000ba0000057ab9 */ /* 0x000fe20000000800 */
[----:B------:R-:W-:Y:S01]  /*42f0*/  SHF.L.U32 R201, R201, 0x1, RZ ;  /* 0x00000001c9c97819 */ /* 0x000fe200000006ff */
[----:B------:R-:W-:Y:S01]  /*4300*/  UIADD3 UR5, UR14, UR5, URZ ;  /* 0x000000050e057290 */ /* 0x000fe2000fffe03f */
[----:B------:R-:W-:Y:S01]  /*4310*/  LDSM.16.M88.4 R80, [R197+0x2000] ;  /* 0x00200000c550783b */ /* 0x000fe20000000200 */
[----:B------:R-:W-:-:S02]  /*4320*/  PLOP3.LUT P4, PT, PT, PT, UP0, 0x80, 0x0 ;  /* 0x000000000000781c */ /* 0x000fc40003f8f008 */
[C---:B------:R-:W-:Y:S01]  /*4330*/  IADD3 R2, R201.reuse, 0x6000, RZ ;  /* 0x00006000c9027810 */ /* 0x040fe20007ffe0ff */
[----:B------:R-:W1:Y:S01]  /*4340*/  LDSM.16.M88.4 R16, [R201+0x6000] ;  /* 0x00600000c910783b */ /* 0x000e620000000200 */
[----:B------:R-:W-:Y:S02]  /*4350*/  IADD3 R199, R201, 0x6020, RZ ;  /* 0x00006020c9c77810 */ /* 0x000fe40007ffe0ff */
[----:B------:R-:W-:Y:S01]  /*4360*/  @P1 IADD3 R199, R2, -0x20, RZ ;  /* 0xffffffe002c71810 */ /* 0x000fe20007ffe0ff */
[----:B------:R-:W3:Y:S01]  /*4370*/  LDSM.16.M88.4 R44, [R201+0x6800] ;  /* 0x00680000c92c783b */ /* 0x000ee20000000200 */
[----:B------:R-:W-:Y:S02]  /*4380*/  MOV R2, 0x40 ;  /* 0x0000004000027802 */ /* 0x000fe40000000f00 */
[----:B------:R-:W-:Y:S01]  /*4390*/  IADD3 R206, R211, 0x8, RZ ;  /* 0x00000008d3ce7810 */ /* 0x000fe20007ffe0ff */
[----:B------:R-:W5:Y:S01]  /*43a0*/  LDSM.16.M88.4 R64, [R201+0x7000] ;  /* 0x00700000c940783b */ /* 0x000f620000000200 */
[----:B------:R-:W-:-:S02]  /*43b0*/  SEL R2, R2, 0xffffffc0, !P2 ;  /* 0xffffffc002027807 */ /* 0x000fc40005000000 */
[----:B------:R-:W-:Y:S01]  /*43c0*/  IADD3 R209, R211, UR5, RZ ;  /* 0x00000005d3d17c10 */ /* 0x000fe2000fffe0ff */
[----:B------:R-:W4:Y:S01]  /*43d0*/  LDSM.16.M88.4 R52, [R199] ;  /* 0x00000000c734783b */ /* 0x000f220000000200 */
[----:B------:R-:W-:Y:S02]  /*43e0*/  IADD3 R195, R201, R2, RZ ;  /* 0x00000002c9c37210 */ /* 0x000fe40007ffe0ff */
[----:B------:R-:W-:Y:S01]  /*43f0*/  IADD3 R188, R2, R199, RZ ;  /* 0x000000c702bc7210 */ /* 0x000fe20007ffe0ff */
[----:B------:R-:W2:Y:S01]  /*4400*/  LDSM.16.M88.4 R72, [R201+0x7800] ;  /* 0x00780000c948783b */ /* 0x000ea20000000200 */
[----:B------:R-:W-:Y:S02]  /*4410*/  IADD3 R211, R211, UR4, RZ ;  /* 0x00000004d3d37c10 */ /* 0x000fe4000fffe0ff */
[C---:B------:R-:W-:Y:S01]  /*4420*/  IADD3 R208, R206.reuse, UR4, RZ ;  /* 0x00000004ced07c10 */ /* 0x040fe2000fffe0ff */
[----:B------:R-:W2:Y:S01]  /*4430*/  LDSM.16.M88.4 R12, [R199+0x800] ;  /* 0x00080000c70c783b */ /* 0x000ea20000000200 */
[----:B------:R-:W-:-:S02]  /*4440*/  IADD3 R206, R206, UR5, RZ ;  /* 0x00000005cece7c10 */ /* 0x000fc4000fffe0ff */
[----:B------:R-:W-:Y:S01]  /*4450*/  IADD3 R210, R211, -c[0x0][0x2e4], RZ ;  /* 0x8000b900d3d27a10 */ /* 0x000fe20007ffe0ff */
[----:B------:R-:W2:Y:S01]  /*4460*/  LDSM.16.M88.4 R48, [R199+0x1000] ;  /* 0x00100000c730783b */ /* 0x000ea20000000200 */
[----:B------:R-:W-:Y:S02]  /*4470*/  IADD3 R207, R208, -c[0x0][0x2e4], RZ ;  /* 0x8000b900d0cf7a10 */ /* 0x000fe40007ffe0ff */
[----:B------:R-:W-:Y:S01]  /*4480*/  IMNMX R209, R209, UR13, PT ;  /* 0x0000000dd1d17c17 */ /* 0x000fe2000b800200 */
[----:B------:R-:W2:Y:S01]  /*4490*/  LDSM.16.M88.4 R24, [R195+0x6000] ;  /* 0x00600000c318783b */ /* 0x000ea20000000200 */
[----:B------:R-:W-:Y:S02]  /*44a0*/  IMNMX R206, R206, UR13, PT ;  /* 0x0000000dcece7c17 */ /* 0x000fe4000b800200 */
[----:B------:R-:W-:Y:S01]  /*44b0*/  IMNMX R210, RZ, R210, !PT ;  /* 0x000000d2ffd27217 */ /* 0x000fe20007800200 */
[----:B------:R-:W2:Y:S01]  /*44c0*/  LDSM.16.M88.4 R40, [R199+0x1800] ;  /* 0x00180000c728783b */ /* 0x000ea20000000200 */
[----:B------:R-:W-:-:S02]  /*44d0*/  IMNMX R207, RZ, R207, !PT ;  /* 0x000000cfffcf7217 */ /* 0x000fc40007800200 */
[C---:B------:R-:W-:Y:S01]  /*44e0*/  IADD3 R191, R199.reuse, 0x800, RZ ;  /* 0x00000800c7bf7810 */ /* 0x040fe20007ffe0ff */
[----:B------:R-:W2:Y:S01]  /*44f0*/  LDSM.16.M88.4 R28, [R195+0x6800] ;  /* 0x00680000c31c783b */ /* 0x000ea20000000200 */
[C---:B------:R-:W-:Y:S02]  /*4500*/  IADD3 R190, R199.reuse, 0x1000, RZ ;  /* 0x00001000c7be7810 */ /* 0x040fe40007ffe0ff */
[C---:B------:R-:W-:Y:S01]  /*4510*/  IADD3 R189, R199.reuse, 0x1800, RZ ;  /* 0x00001800c7bd7810 */ /* 0x040fe20007ffe0ff */
[----:B-1----:R-:W-:Y:S01]  /*4520*/  HMMA.16816.F32.BF16 R20, R56, R16, RZ ;  /* 0x000000103814723c */ /* 0x002fe200000418ff */
[----:B------:R-:W-:Y:S01]  /*4530*/  LDSM.16.M88.4 R76, [R199+0x2000] ;  /* 0x00200000c74c783b */ /* 0x000fe20000000200 */
[C---:B------:R-:W-:Y:S02]  /*4540*/  IADD3 R187, R199.reuse, 0x2000, RZ ;  /* 0x00002000c7bb7810 */ /* 0x040fe40007ffe0ff */
[C---:B------:R-:W-:Y:S01]  /*4550*/  IADD3 R186, R199.reuse, 0x2800, RZ ;  /* 0x00002800c7ba7810 */ /* 0x040fe20007ffe0ff */
[----:B------:R-:W-:Y:S01]  /*4560*/  LDSM.16.M88.4 R88, [R188+0x2800] ;  /* 0x00280000bc58783b */ /* 0x000fe20000000200 */
[----:B------:R-:W-:-:S02]  /*4570*/  IADD3 R185, R199, 0x3000, RZ ;  /* 0x00003000c7b97810 */ /* 0x000fc40007ffe0ff */
[C---:B------:R-:W-:Y:S01]  /*4580*/  HMMA.16816.F32.BF16 R16, R56.reuse, R18, RZ ;  /* 0x000000123810723c */ /* 0x040fe200000418ff */
[----:B------:R-:W-:Y:S01]  /*4590*/  LDSM.16.M88.4 R84, [R201+0xa800] ;  /* 0x00a80000c954783b */ /* 0x000fe20000000200 */
[C---:B------:R-:W-:Y:S02]  /*45a0*/  IADD3 R184, R199.reuse, 0x3800, RZ ;  /* 0x00003800c7b87810 */ /* 0x040fe40007ffe0ff */
[C---:B------:R-:W-:Y:S02]  /*45b0*/  IADD3 R183, R199.reuse, 0x4000, RZ ;  /* 0x00004000c7b77810 */ /* 0x040fe40007ffe0ff */
[C---:B------:R-:W-:Y:S02]  /*45c0*/  IADD3 R182, R199.reuse, 0x4800, RZ ;  /* 0x00004800c7b67810 */ /* 0x040fe40007ffe0ff */
[----:B---3--:R-:W-:Y:S01]  /*45d0*/  HMMA.16816.F32.BF16 R32, R56, R44, RZ ;  /* 0x0000002c3820723c */ /* 0x008fe200000418ff */
[C---:B------:R-:W-:Y:S02]  /*45e0*/  IADD3 R181, R199.reuse, 0x5000, RZ ;  /* 0x00005000c7b57810 */ /* 0x040fe40007ffe0ff */
[----:B------:R-:W-:-:S05]  /*45f0*/  IADD3 R180, R199, 0x5800, RZ ;  /* 0x00005800c7b47810 */ /* 0x000fca0007ffe0ff */
        /* <DEDUP_REMOVED lines=222> */
[----:B----4-:R-:W-:Y:S02]  /*53e0*/  UIMAD.WIDE.U32 UR28, UR29, UR5, URZ ;  /* 0x000000051d1c72a5 */ /* 0x010fe4000f8e003f */
        /* <DEDUP_REMOVED lines=43> */
[----:B---3--:R-:W-:Y:S01]  /*56a0*/  MOV R39, UR13 ;  /* 0x0000000d00277c02 */ /* 0x008fe20008000f00 */
[----:B------:R-:W-:-:S04]  /*56b0*/  IMAD.U32 R38, RZ, RZ, UR12 ;  /* 0x0000000cff267e24 */ /* 0x000fc8000f8e00ff */
[----:B------:R-:W-:Y:S01]  /*56c0*/  IMAD.U32 R39, RZ, RZ, UR5 ;  /* 0x00000005ff277e24 */ /* 0x000fe2000f8e00ff */
[----:B--2---:R-:W-:-:S04]  /*56d0*/  IADD3 R11, -R30, R11, RZ ;  /* 0x0000000b1e0b7210 */ /* 0x004fc80007ffe1ff */
[----:B------:R-:W-:Y:S01]  /*56e0*/  SHF.R.S32.HI R30, RZ, 0x1f, R11 ;  /* 0x0000001fff1e7819 */ /* 0x000fe2000001140b */
[----:B------:R-:W-:-:S04]  /*56f0*/  IMAD.WIDE.U32 R38, R11, c[0x0][0x180], R38 ;  /* 0x000060000b267a25 */ /* 0x000fc800078e0026 */
[----:B------:R-:W-:-:S04]  /*5700*/  IMAD R30, R30, c[0x0][0x180], RZ ;  /* 0x000060001e1e7a24 */ /* 0x000fc800078e02ff */
[----:B------:R-:W-:Y:S01]  /*5710*/  IMAD R30, R11, c[0x0][0x184], R30 ;  /* 0x000061000b1e7a24 */ /* 0x000fe200078e021e */
[----:B------:R-:W-:-:S04]  /*5720*/  MOV R11, R38 ;  /* 0x00000026000b7202 */ /* 0x000fc80000000f00 */
[----:B------:R-:W-:Y:S01]  /*5730*/  IADD3 R30, R39, R30, RZ ;  /* 0x0000001e271e7210 */ /* 0x000fe20007ffe0ff */
[----:B------:R-:W-:Y:S05]  /*5740*/  BRA `(.L_x_6825) ;  /* 0x0000004000007947 */ /* 0x000fea0003800000 */
.L_x_6824:
[----:B------:R-:W-:-:S04]  /*5750*/  ULEA UR6, -UR6, URZ, 0x6 ;  /* 0x0000003f06067291 */ /* 0x000fc8000f8e313f */
[----:B------:R-:W-:Y:S02]  /*5760*/  USHF.R.S32.HI UR4, URZ, 0x1f, UR6 ;  /* 0x0000001f3f047899 */ /* 0x000fe40008011406 */
[----:B------:R-:W-:-:S04]  /*5770*/  MOV R11, UR6 ;  /* 0x00000006000b7c02 */ /* 0x000fc80008000f00 */
[----:B------:R-:W-:Y:S02]  /*5780*/  MOV R30, UR4 ;  /* 0x00000004001e7c02 */ /* 0x000fe40008000f00 */
.L_x_6825:
        /* <DEDUP_REMOVED lines=119> */
.L_x_6827:
[----:B------:R-:W-:Y:S05]  /*5f00*/  BSYNC B0 ;  /* 0x0000000000007941 */ /* 0x000fea0003800000 */
.L_x_6826:
[----:B------:R-:W0:Y:S01]  /*5f10*/  LDGDEPBAR ;  /* 0x00000000000079af */ /* 0x000e220000000000 */
[----:B------:R-:W-:-:S04]  /*5f20*/  IADD3 R134, P0, R11, R134, RZ ;  /* 0x000000860b867210 */ /* 0x000fc80007f1e0ff */
[----:B------:R-:W-:Y:S02]  /*5f30*/  IADD3.X R133, R30, R133, RZ, P0, !PT ;  /* 0x000000851e857210 */ /* 0x000fe400007fe4ff */
.L_x_6823:
[----:B--234-:R-:W-:Y:S01]  /*5f40*/  IADD3 R65, R203, UR15, RZ ;  /* 0x0000000fcb417c10 */ /* 0x01cfe2000fffe0ff */
[----:B------:R-:W-:-:S03]  /*5f50*/  IMAD.SHL.U32 R196, R0, 0x2, RZ ;  /* 0x0000000200c47824 */ /* 0x000fc600078e00ff */
[----:B------:R-:W-:Y:S01]  /*5f60*/  IADD3 R46, R65, 0x1, RZ ;  /* 0x00000001412e7810 */ /* 0x000fe20007ffe0ff */
[----:B------:R-:W-:Y:S01]  /*5f70*/  IMAD.IADD R63, R211, 0x1, -R65 ;  /* 0x00000001d33f7824 */ /* 0x000fe200078e0a41 */
[----:B------:R-:W-:Y:S01]  /*5f80*/  IADD3 R15, R65, 0x19, RZ ;  /* 0x00000019410f7810 */ /* 0x000fe20007ffe0ff */
[----:B------:R-:W-:Y:S01]  /*5f90*/  IMAD R194, R7, 0x2, R196 ;  /* 0x0000000207c27824 */ /* 0x000fe200078e02c4 */
        /* <DEDUP_REMOVED lines=8> */
[----:B------:R-:W-:Y:S01]  /*6020*/  IADD3 R39, R65, 0x20, RZ ;  /* 0x0000002041277810 */ /* 0x000fe20007ffe0ff */
[----:B------:R-:W-:Y:S01]  /*6030*/  IMAD R193, R5, 0x2, R196 ;  /* 0x0000000205c17824 */ /* 0x000fe200078e02c4 */
[----:B------:R-:W-:Y:S01]  /*6040*/  IABS R61, R61 ;  /* 0x0000003d003d7213 */ /* 0x000fe20000000000 */
[----:B------:R-:W-:Y:S01]  /*6050*/  IMAD.IADD R64, R211, 0x1, -R40 ;  /* 0x00000001d3407824 */ /* 0x000fe200078e0a28 */
[----:B------:R-:W-:Y:S01]  /*6060*/  IADD3 R13, R65, 0x28, RZ ;  /* 0x00000028410d7810 */ /* 0x000fe20007ffe0ff */
[C---:B------:R-:W-:Y:S01]  /*6070*/  IMAD.IADD R60, R211.reuse, 0x1, -R39 ;  /* 0x00000001d33c7824 */ /* 0x040fe200078e0a27 */
[----:B------:R-:W-:Y:S01]  /*6080*/  IABS R62, R62 ;  /* 0x0000003e003e7213 */ /* 0x000fe20000000000 */
[----:B------:R-:W2:Y:S01]  /*6090*/  I2F R63, R63 ;  /* 0x0000003f003f7306 */ /* 0x000ea20000201400 */
[----:B------:R-:W-:Y:S01]  /*60a0*/  IABS R68, R68 ;  /* 0x0000004400447213 */ /* 0x000fe20000000000 */
[----:B------:R-:W-:Y:S01]  /*60b0*/  IMAD.IADD R56, R211, 0x1, -R13 ;  /* 0x00000001d3387824 */ /* 0x000fe200078e0a0d */
[----:B------:R-:W-:Y:S01]  /*60c0*/  IABS R66, R66 ;  /* 0x0000004200427213 */ /* 0x000fe20000000000 */
[----:B------:R-:W-:Y:S01]  /*60d0*/  IMAD R192, R5, 0x2, R194 ;  /* 0x0000000205c07824 */ /* 0x000fe200078e02c2 */
[----:B------:R-:W-:Y:S01]  /*60e0*/  IABS R64, R64 ;  /* 0x0000004000407213 */ /* 0x000fe20000000000 */
[----:B------:R-:W-:Y:S01]  /*60f0*/  LDSM.16.MT88.4 R124, [R196+0xc000] ;  /* 0x00c00000c47c783b */ /* 0x000fe20000004200 */
[----:B------:R-:W-:Y:S01]  /*6100*/  IABS R60, R60 ;  /* 0x0000003c003c7213 */ /* 0x000fe20000000000 */
[----:B------:R-:W3:Y:S01]  /*6110*/  I2F R61, R61 ;  /* 0x0000003d003d7306 */ /* 0x000ee20000201400 */
[----:B------:R-:W-:Y:S01]  /*6120*/  IADD3 R41, R65, 0x10, RZ ;  /* 0x0000001041297810 */ /* 0x000fe20007ffe0ff */
[----:B------:R-:W-:Y:S01]  /*6130*/  LDSM.16.MT88.4 R116, [R194+0xc000] ;  /* 0x00c00000c274783b */ /* 0x000fe20000004200 */
[----:B------:R-:W-:-:S02]  /*6140*/  IABS R56, R56 ;  /* 0x0000003800387213 */ /* 0x000fc40000000000 */
[----:B------:R-:W-:Y:S01]  /*6150*/  IADD3 R38, R65, 0x21, RZ ;  /* 0x0000002141267810 */ /* 0x000fe20007ffe0ff */
[----:B------:R-:W-:Y:S01]  /*6160*/  IMAD.IADD R57, R211, 0x1, -R41 ;  /* 0x00000001d3397824 */ /* 0x000fe200078e0a29 */
[-C--:B------:R-:W-:Y:S01]  /*6170*/  ISETP.GE.AND P0, PT, R65, R209.reuse, PT ;  /* 0x000000d14100720c */ /* 0x080fe20003f06270 */
[----:B------:R-:W4:Y:S01]  /*6180*/  I2F R62, R62 ;  /* 0x0000003e003e7306 */ /* 0x000f220000201400 */
[C---:B------:R-:W-:Y:S01]  /*6190*/  ISETP.GE.AND P6, PT, R46.reuse, R209, PT ;  /* 0x000000d12e00720c */ /* 0x040fe20003fc6270 */
[----:B------:R-:W-:Y:S01]  /*61a0*/  IMAD.IADD R58, R211, 0x1, -R38 ;  /* 0x00000001d33a7824 */ /* 0x000fe200078e0a26 */
[----:B------:R-:W-:Y:S01]  /*61b0*/  IABS R57, R57 ;  /* 0x0000003900397213 */ /* 0x000fe20000000000 */
[----:B--2---:R-:W-:Y:S01]  /*61c0*/  FFMA.FTZ R2, R63, -UR24, R2 ;  /* 0x800000183f027c23 */ /* 0x004fe20008010002 */
[-C--:B------:R-:W-:Y:S01]  /*61d0*/  ISETP.LT.OR P0, PT, R65, R210.reuse, P0 ;  /* 0x000000d24100720c */ /* 0x080fe20000701670 */
[----:B------:R-:W-:Y:S01]  /*61e0*/  LDSM.16.MT88.4 R108, [R193+0xc000] ;  /* 0x00c00000c16c783b */ /* 0x000fe20000004200 */
[----:B------:R-:W-:Y:S01]  /*61f0*/  ISETP.LT.OR P6, PT, R46, R210, P6 ;  /* 0x000000d22e00720c */ /* 0x000fe200037c1670 */
[----:B------:R-:W2:Y:S01]  /*6200*/  I2F R68, R68 ;  /* 0x0000004400447306 */ /* 0x000ea20000201400 */
[----:B---3--:R-:W-:Y:S01]  /*6210*/  FFMA.FTZ R48, R61, -UR24, R48 ;  /* 0x800000183d307c23 */ /* 0x008fe20008010030 */
[----:B------:R-:W-:Y:S01]  /*6220*/  IABS R58, R58 ;  /* 0x0000003a003a7213 */ /* 0x000fe20000000000 */
[----:B------:R-:W-:Y:S01]  /*6230*/  LDSM.16.MT88.4 R100, [R192+0xc000] ;  /* 0x00c00000c064783b */ /* 0x000fe20000004200 */
[----:B------:R-:W-:-:S02]  /*6240*/  IADD3 R11, R65, 0x29, RZ ;  /* 0x00000029410b7810 */ /* 0x000fc40007ffe0ff */
[-C--:B------:R-:W-:Y:S01]  /*6250*/  ISETP.GE.AND P3, PT, R44, R209.reuse, PT ;  /* 0x000000d12c00720c */ /* 0x080fe20003f66270 */
[----:B------:R-:W-:Y:S01]  /*6260*/  LDSM.16.MT88.4 R72, [R196+0x10000] ;  /* 0x01000000c448783b */ /* 0x000fe20000004200 */
[----:B------:R-:W3:Y:S01]  /*6270*/  I2F R66, R66 ;  /* 0x0000004200427306 */ /* 0x000ee20000201400 */
[----:B-1--4-:R-:W-:Y:S01]  /*6280*/  FFMA.FTZ R62, R62, -UR24, R35 ;  /* 0x800000183e3e7c23 */ /* 0x012fe20008010023 */
[----:B------:R-:W-:Y:S01]  /*6290*/  FSEL R2, R2, -INF , !P0 ;  /* 0xff80000002027808 */ /* 0x000fe20004000000 */
[----:B------:R-:W-:Y:S01]  /*62a0*/  IMAD.IADD R55, R211, 0x1, -R11 ;  /* 0x00000001d3377824 */ /* 0x000fe200078e0a0b */
[-C--:B------:R-:W-:Y:S01]  /*62b0*/  ISETP.GE.AND P0, PT, R29, R209.reuse, PT ;  /* 0x000000d11d00720c */ /* 0x080fe20003f06270 */
[----:B------:R-:W-:Y:S01]  /*62c0*/  LDSM.16.MT88.4 R80, [R194+0x10000] ;  /* 0x01000000c250783b */ /* 0x000fe20000004200 */
[----:B------:R-:W-:Y:S02]  /*62d0*/  FSEL R35, R48, -INF , !P6 ;  /* 0xff80000030237808 */ /* 0x000fe40007000000 */
[----:B------:R-:W1:Y:S01]  /*62e0*/  I2F R64, R64 ;  /* 0x0000004000407306 */ /* 0x000e620000201400 */
[----:B------:R-:W-:Y:S01]  /*62f0*/  IADD3 R43, R65, 0x9, RZ ;  /* 0x00000009412b7810 */ /* 0x000fe20007ffe0ff */
[----:B--2---:R-:W-:Y:S01]  /*6300*/  FFMA.FTZ R49, R68, -UR24, R49 ;  /* 0x8000001844317c23 */ /* 0x004fe20008010031 */
[----:B------:R-:W-:Y:S01]  /*6310*/  ISETP.GE.AND P6, PT, R40, R209, PT ;  /* 0x000000d12800720c */ /* 0x000fe20003fc6270 */
[----:B------:R-:W-:Y:S01]  /*6320*/  LDSM.16.MT88.4 R88, [R193+0x10000] ;  /* 0x01000000c158783b */ /* 0x000fe20000004200 */
[-C--:B------:R-:W-:Y:S01]  /*6330*/  ISETP.LT.OR P3, PT, R44, R210.reuse, P3 ;  /* 0x000000d22c00720c */ /* 0x080fe20001f61670 */
[----:B------:R-:W-:Y:S01]  /*6340*/  IMAD.IADD R59, R211, 0x1, -R43 ;  /* 0x00000001d33b7824 */ /* 0x000fe200078e0a2b */
[-C--:B------:R-:W-:Y:S01]  /*6350*/  ISETP.LT.OR P0, PT, R29, R210.reuse, P0 ;  /* 0x000000d21d00720c */ /* 0x080fe20000701670 */
[----:B------:R-:W2:Y:S01]  /*6360*/  I2F R60, R60 ;  /* 0x0000003c003c7306 */ /* 0x000ea20000201400 */
[----:B---3--:R-:W-:Y:S01]  /*6370*/  FFMA.FTZ R66, R66, -UR24, R33 ;  /* 0x8000001842427c23 */ /* 0x008fe20008010021 */
[----:B------:R-:W-:Y:S01]  /*6380*/  IADD3 R37, R65, 0x30, RZ ;  /* 0x0000003041257810 */ /* 0x000fe20007ffe0ff */
[----:B------:R-:W-:Y:S01]  /*6390*/  LDSM.16.MT88.4 R136, [R194+0xc800] ;  /* 0x00c80000c288783b */ /* 0x000fe20000004200 */
[----:B------:R-:W-:-:S02]  /*63a0*/  ISETP.LT.OR P6, PT, R40, R210, P6 ;  /* 0x000000d22800720c */ /* 0x000fc400037c1670 */
[----:B------:R-:W-:Y:S01]  /*63b0*/  IADD3 R30, R65, 0x31, RZ ;  /* 0x00000031411e7810 */ /* 0x000fe20007ffe0ff */
[C---:B------:R-:W-:Y:S01]  /*63c0*/  IMAD.IADD R54, R211.reuse, 0x1, -R37 ;  /* 0x00000001d3367824 */ /* 0x040fe200078e0a25 */
[----:B------:R-:W3:Y:S01]  /*63d0*/  I2F R56, R56 ;  /* 0x0000003800387306 */ /* 0x000ee20000201400 */
[----:B-1----:R-:W-:Y:S01]  /*63e0*/  FFMA.FTZ R64, R64, -UR24, R21 ;  /* 0x8000001840407c23 */ /* 0x002fe20008010015 */
[----:B------:R-:W-:Y:S01]  /*63f0*/  IABS R55, R55 ;  /* 0x0000003700377213 */ /* 0x000fe20000000000 */
[----:B------:R-:W-:Y:S01]  /*6400*/  IMAD.IADD R53, R211, 0x1, -R30 ;  /* 0x00000001d3357824 */ /* 0x000fe200078e0a1e */
[----:B------:R-:W-:Y:S02]  /*6410*/  FSEL R33, R49, -INF , !P3 ;  /* 0xff80000031217808 */ /* 0x000fe40005800000 */
[----:B------:R-:W-:Y:S02]  /*6420*/  ISETP.GE.AND P3, PT, R15, R209, PT ;  /* 0x000000d10f00720c */ /* 0x000fe40003f66270 */
[----:B------:R-:W1:Y:S01]  /*6430*/  I2F R57, R57 ;  /* 0x0000003900397306 */ /* 0x000e620000201400 */
[----:B--2---:R-:W-:Y:S01]  /*6440*/  FFMA.FTZ R60, R60, -UR24, R17 ;  /* 0x800000183c3c7c23 */ /* 0x004fe20008010011 */
[----:B------:R-:W-:Y:S01]  /*6450*/  FSEL R21, R66, -INF , !P0 ;  /* 0xff80000042157808 */ /* 0x000fe20004000000 */
[----:B------:R-:W-:Y:S01]  /*6460*/  IMAD.IADD R17, R208, 0x1, -R44 ;  /* 0x00000001d0117824 */ /* 0x000fe200078e0a2c */
[----:B------:R-:W-:-:S02]  /*6470*/  ISETP.GE.AND P0, PT, R44, R206, PT ;  /* 0x000000ce2c00720c */ /* 0x000fc40003f06270 */
[C---:B------:R-:W-:Y:S02]  /*6480*/  ISETP.GE.AND P1, PT, R43.reuse, R209, PT ;  /* 0x000000d12b00720c */ /* 0x040fe40003f26270 */
[----:B------:R-:W2:Y:S01]  /*6490*/  I2F R58, R58 ;  /* 0x0000003a003a7306 */ /* 0x000ea20000201400 */
[----:B---3--:R-:W-:Y:S01]  /*64a0*/  FFMA.FTZ R56, R56, -UR24, R19 ;  /* 0x8000001838387c23 */ /* 0x008fe20008010013 */
[----:B------:R-:W-:Y:S02]  /*64b0*/  FSEL R19, R64, -INF , !P6 ;  /* 0xff80000040137808 */ /* 0x000fe40007000000 */
[----:B------:R-:W-:Y:S02]  /*64c0*/  ISETP.GE.AND P6, PT, R43, R206, PT ;  /* 0x000000ce2b00720c */ /* 0x000fe40003fc6270 */
[----:B------:R-:W-:Y:S02]  /*64d0*/  IABS R17, R17 ;  /* 0x0000001100117213 */ /* 0x000fe40000000000 */
[----:B------:R-:W-:Y:S01]  /*64e0*/  IABS R59, R59 ;  /* 0x0000003b003b7213 */ /* 0x000fe20000000000 */
[----:B------:R-:W3:Y:S01]  /*64f0*/  I2F R55, R55 ;  /* 0x0000003700377306 */ /* 0x000ee20000201400 */
[----:B------:R-:W-:Y:S01]  /*6500*/  ISETP.GE.AND P5, PT, R41, R209, PT ;  /* 0x000000d12900720c */ /* 0x000fe20003fa6270 */
[----:B-1----:R-:W-:Y:S01]  /*6510*/  FFMA.FTZ R32, R57, -UR24, R32 ;  /* 0x8000001839207c23 */ /* 0x002fe20008010020 */
[----:B------:R-:W-:-:S02]  /*6520*/  ISETP.LT.OR P3, PT, R15, R210, P3 ;  /* 0x000000d20f00720c */ /* 0x000fc40001f61670 */
[-C--:B------:R-:W-:Y:S01]  /*6530*/  ISETP.LT.OR P0, PT, R44, R207.reuse, P0 ;  /* 0x000000cf2c00720c */ /* 0x080fe20000701670 */
[----:B------:R-:W-:Y:S01]  /*6540*/  IMAD.IADD R44, R208, 0x1, -R43 ;  /* 0x00000001d02c7824 */ /* 0x000fe200078e0a2b */
[C---:B------:R-:W-:Y:S01]  /*6550*/  ISETP.LT.OR P1, PT, R43.reuse, R210, P1 ;  /* 0x000000d22b00720c */ /* 0x040fe20000f21670 */
[----:B------:R-:W1:Y:S01]  /*6560*/  I2F R59, R59 ;  /* 0x0000003b003b7306 */ /* 0x000e620000201400 */
[----:B------:R-:W-:Y:S01]  /*6570*/  ISETP.LT.OR P6, PT, R43, R207, P6 ;  /* 0x000000cf2b00720c */ /* 0x000fe200037c1670 */
[----:B------:R-:W-:Y:S01]  /*6580*/  IMAD.MOV.U32 R43, RZ, RZ, R17 ;  /* 0x000000ffff2b7224 */ /* 0x000fe200078e0011 */
[----:B------:R-:W-:Y:S01]  /*6590*/  IABS R54, R54 ;  /* 0x0000003600367213 */ /* 0x000fe20000000000 */
[----:B--2---:R-:W-:Y:S01]  /*65a0*/  FFMA.FTZ R58, R58, -UR24, R23 ;  /* 0x800000183a3a7c23 */ /* 0x004fe20008010017 */
[----:B------:R-:W-:Y:S02]  /*65b0*/  IABS R53, R53 ;  /* 0x0000003500357213 */ /* 0x000fe40000000000 */
[----:B------:R-:W-:Y:S01]  /*65c0*/  ISETP.LT.OR P5, PT, R41, R210, P5 ;  /* 0x000000d22900720c */ /* 0x000fe20002fa1670 */
[----:B---3--:R-:W-:Y:S01]  /*65d0*/  FFMA.FTZ R28, R55, -UR24, R28 ;  /* 0x80000018371c7c23 */ /* 0x008fe2000801001c */
[----:B------:R-:W-:Y:S01]  /*65e0*/  FSEL R17, R62, -INF , !P3 ;  /* 0xff8000003e117808 */ /* 0x000fe20005800000 */
[----:B------:R-:W2:Y:S01]  /*65f0*/  I2F R54, R54 ;  /* 0x0000003600367306 */ /* 0x000ea20000201400 */
[----:B------:R-:W-:Y:S01]  /*6600*/  IADD3 R3, R65, 0x39, RZ ;  /* 0x0000003941037810 */ /* 0x000fe20007ffe0ff */
[----:B------:R-:W-:Y:S01]  /*6610*/  IMAD.IADD R55, R208, 0x1, -R41 ;  /* 0x00000001d0377824 */ /* 0x000fe200078e0a29 */
[----:B------:R-:W-:-:S02]  /*6620*/  ISETP.GE.AND P3, PT, R38, R209, PT ;  /* 0x000000d12600720c */ /* 0x000fc40003f66270 */
[----:B------:R-:W-:Y:S01]  /*6630*/  IADD3 R4, R65, 0x38, RZ ;  /* 0x0000003841047810 */ /* 0x000fe20007ffe0ff */
[----:B------:R-:W-:Y:S01]  /*6640*/  IMAD.IADD R51, R211, 0x1, -R3 ;  /* 0x00000001d3337824 */ /* 0x000fe200078e0a03 */
[----:B------:R-:W-:Y:S01]  /*6650*/  FSEL R23, R32, -INF , !P5 ;  /* 0xff80000020177808 */ /* 0x000fe20006800000 */
[----:B------:R-:W3:Y:S01]  /*6660*/  I2F R53, R53 ;  /* 0x0000003500357306 */ /* 0x000ee20000201400 */
[-C--:B------:R-:W-:Y:S01]  /*6670*/  ISETP.GE.AND P5, PT, R39, R209.reuse, PT ;  /* 0x000000d12700720c */ /* 0x080fe20003fa6270 */
[----:B------:R-:W-:Y:S01]  /*6680*/  IMAD.IADD R52, R211, 0x1, -R4 ;  /* 0x00000001d3347824 */ /* 0x000fe200078e0a04 */
[-C--:B------:R-:W-:Y:S01]  /*6690*/  ISETP.LT.OR P3, PT, R38, R210.reuse, P3 ;  /* 0x000000d22600720c */ /* 0x080fe20001f61670 */
[----:B------:R-:W-:Y:S01]  /*66a0*/  IMAD.IADD R32, R208, 0x1, -R46 ;  /* 0x00000001d0207824 */ /* 0x000fe200078e0a2e */
[----:B------:R-:W-:Y:S01]  /*66b0*/  ISETP.LT.OR P5, PT, R39, R210, P5 ;  /* 0x000000d22700720c */ /* 0x000fe20002fa1670 */
[----:B-1----:R-:W-:Y:S01]  /*66c0*/  FFMA.FTZ R50, R59, -UR24, R50 ;  /* 0x800000183b327c23 */ /* 0x002fe20008010032 */
[----:B------:R-:W-:Y:S01]  /*66d0*/  FSEL R163, R58, -INF , !P3 ;  /* 0xff8000003aa37808 */ /* 0x000fe20005800000 */
[----:B--2---:R-:W-:Y:S01]  /*66e0*/  FFMA.FTZ R54, R54, -UR24, R31 ;  /* 0x8000001836367c23 */ /* 0x004fe2000801001f */
[----:B------:R-:W-:Y:S01]  /*66f0*/  ISETP.GE.AND P3, PT, R11, R209, PT ;  /* 0x000000d10b00720c */ /* 0x000fe20003f66270 */
[----:B------:R-:W1:Y:S01]  /*6700*/  I2F R43, R43 ;  /* 0x0000002b002b7306 */ /* 0x000e620000201400 */
[----:B------:R-:W-:-:S02]  /*6710*/  IABS R51, R51 ;  /* 0x0000003300337213 */ /* 0x000fc40000000000 */
[----:B------:R-:W-:Y:S02]  /*6720*/  IABS R52, R52 ;  /* 0x0000003400347213 */ /* 0x000fe40000000000 */
[----:B------:R-:W-:Y:S01]  /*6730*/  FSEL R223, R60, -INF , !P5 ;  /* 0xff8000003cdf7808 */ /* 0x000fe20006800000 */
[----:B---3--:R-:W-:Y:S01]  /*6740*/  FFMA.FTZ R42, R53, -UR24, R42 ;  /* 0x80000018352a7c23 */ /* 0x008fe2000801002a */
[----:B------:R-:W-:Y:S01]  /*6750*/  ISETP.GE.AND P5, PT, R13, R209, PT ;  /* 0x000000d10d00720c */ /* 0x000fe20003fa6270 */
[----:B------:R2:W3:Y:S01]  /*6760*/  I2F R70, R51 ;  /* 0x0000003300467306 */ /* 0x0004e20000201400 */
[----:B------:R-:W-:Y:S02]  /*6770*/  ISETP.LT.OR P3, PT, R11, R210, P3 ;  /* 0x000000d20b00720c */ /* 0x000fe40001f61670 */
[----:B------:R-:W-:Y:S02]  /*6780*/  IABS R32, R32 ;  /* 0x0000002000207213 */ /* 0x000fe40000000000 */
[----:B------:R-:W-:-:S02]  /*6790*/  ISETP.LT.OR P5, PT, R13, R210, P5 ;  /* 0x000000d20d00720c */ /* 0x000fc40002fa1670 */
[----:B------:R-:W-:Y:S01]  /*67a0*/  FSEL R165, R28, -INF , !P3 ;  /* 0xff8000001ca57808 */ /* 0x000fe20005800000 */
[----:B------:R-:W4:Y:S01]  /*67b0*/  I2F R52, R52 ;  /* 0x0000003400347306 */ /* 0x000f220000201400 */
[-C--:B------:R-:W-:Y:S01]  /*67c0*/  ISETP.GE.AND P2, PT, R65, R206.reuse, PT ;  /* 0x000000ce4100720c */ /* 0x080fe20003f46270 */
[----:B-1----:R-:W-:Y:S01]  /*67d0*/  FFMA.FTZ R26, R43, -UR24, R26 ;  /* 0x800000182b1a7c23 */ /* 0x002fe2000801001a */
[----:B------:R-:W-:Y:S01]  /*67e0*/  ISETP.GE.AND P3, PT, R30, R209, PT ;  /* 0x000000d11e00720c */ /* 0x000fe20003f66270 */
[----:B------:R-:W-:Y:S01]  /*67f0*/  IMAD.IADD R43, R208, 0x1, -R37 ;  /* 0x00000001d02b7824 */ /* 0x000fe200078e0a25 */
[----:B------:R-:W-:Y:S02]  /*6800*/  FSEL R31, R50, -INF , !P1 ;  /* 0xff800000321f7808 */ /* 0x000fe40004800000 */
[----:B------:R-:W-:Y:S01]  /*6810*/  FSEL R219, R56, -INF , !P5 ;  /* 0xff80000038db7808 */ /* 0x000fe20006800000 */
[----:B------:R-:W1:Y:S01]  /*6820*/  I2F R32, R32 ;  /* 0x0000002000207306 */ /* 0x000e620000201400 */
[----:B------:R-:W-:Y:S01]  /*6830*/  ISETP.LT.OR P2, PT, R65, R207, P2 ;  /* 0x000000cf4100720c */ /* 0x000fe20001741670 */
[----:B------:R-:W-:Y:S01]  /*6840*/  IMAD.IADD R65, R208, 0x1, -R65 ;  /* 0x00000001d0417824 */ /* 0x000fe200078e0a41 */
[----:B------:R-:W-:Y:S01]  /*6850*/  ISETP.GE.AND P1, PT, R46, R206, PT ;  /* 0x000000ce2e00720c */ /* 0x000fe20003f26270 */
[----:B--2---:R-:W-:Y:S01]  /*6860*/  IMAD.IADD R51, R208, 0x1, -R29 ;  /* 0x00000001d0337824 */ /* 0x004fe200078e0a1d */
[C---:B------:R-:W-:Y:S01]  /*6870*/  ISETP.GE.AND P5, PT, R37.reuse, R209, PT ;  /* 0x000000d12500720c */ /* 0x040fe20003fa6270 */
[----:B---3--:R-:W-:Y:S01]  /*6880*/  FFMA.FTZ R47, R70, -UR24, R47 ;  /* 0x80000018462f7c23 */ /* 0x008fe2000801002f */
[-C--:B------:R-:W-:Y:S01]  /*6890*/  ISETP.LT.OR P3, PT, R30, R210.reuse, P3 ;  /* 0x000000d21e00720c */ /* 0x080fe20001f61670 */
[----:B----4-:R-:W-:Y:S01]  /*68a0*/  FFMA.FTZ R45, R52, -UR24, R45 ;  /* 0x80000018342d7c23 */ /* 0x010fe2000801002d */
[----:B------:R-:W-:Y:S01]  /*68b0*/  IABS R55, R55 ;  /* 0x0000003700377213 */ /* 0x000fe20000000000 */
[----:B------:R-:W-:Y:S01]  /*68c0*/  LDSM.16.MT88.4 R56, [R193+0xe000] ;  /* 0x00e00000c138783b */ /* 0x000fe20000004200 */
[----:B------:R-:W-:Y:S01]  /*68d0*/  ISETP.LT.OR P1, PT, R46, R207, P1 ;  /* 0x000000cf2e00720c */ /* 0x000fe20000f21670 */
[----:B------:R-:W-:Y:S01]  /*68e0*/  IMAD.IADD R46, R208, 0x1, -R40 ;  /* 0x00000001d02e7824 */ /* 0x000fe200078e0a28 */
[----:B------:R-:W-:-:S02]  /*68f0*/  ISETP.LT.OR P5, PT, R37, R210, P5 ;  /* 0x000000d22500720c */ /* 0x000fc40002fa1670 */
[----:B------:R-:W-:Y:S01]  /*6900*/  FSEL R179, R42, -INF , !P3 ;  /* 0xff8000002ab37808 */ /* 0x000fe20005800000 */
[----:B------:R-:W-:Y:S01]  /*6910*/  I2F R55, R55 ;  /* 0x0000003700377306 */ /* 0x000fe20000201400 */
[C---:B------:R-:W-:Y:S01]  /*6920*/  ISETP.GE.AND P3, PT, R3.reuse, R209, PT ;  /* 0x000000d10300720c */ /* 0x040fe20003f66270 */
[----:B-1----:R-:W-:Y:S01]  /*6930*/  FFMA.FTZ R25, R32, -UR24, R25 ;  /* 0x8000001820197c23 */ /* 0x002fe20008010019 */
[----:B------:R-:W-:Y:S01]  /*6940*/  IABS R49, R65 ;  /* 0x0000004100317213 */ /* 0x000fe20000000000 */
[----:B------:R-:W-:Y:S01]  /*6950*/  IMAD.IADD R32, R208, 0x1, -R13 ;  /* 0x00000001d0207824 */ /* 0x000fe200078e0a0d */
[----:B------:R-:W-:Y:S01]  /*6960*/  FSEL R213, R54, -INF , !P5 ;  /* 0xff80000036d57808 */ /* 0x000fe20006800000 */
[----:B------:R-:W-:Y:S01]  /*6970*/  LDSM.16.MT88.4 R64, [R192+0xe000] ;  /* 0x00e00000c040783b */ /* 0x000fe20000004200 */
[----:B------:R-:W-:Y:S02]  /*6980*/  IABS R51, R51 ;  /* 0x0000003300337213 */ /* 0x000fe40000000000 */
[----:B------:R-:W-:Y:S01]  /*6990*/  ISETP.GE.AND P5, PT, R4, R209, PT ;  /* 0x000000d10400720c */ /* 0x000fe20003fa6270 */
[----:B------:R-:W1:Y:S01]  /*69a0*/  I2F R49, R49 ;  /* 0x0000003100317306 */ /* 0x000e620000201400 */
[----:B------:R-:W-:-:S02]  /*69b0*/  ISETP.LT.OR P3, PT, R3, R210, P3 ;  /* 0x000000d20300720c */ /* 0x000fc40001f61670 */
[----:B------:R-:W-:Y:S01]  /*69c0*/  IABS R28, R46 ;  /* 0x0000002e001c7213 */ /* 0x000fe20000000000 */
[----:B------:R-:W-:Y:S01]  /*69d0*/  IMAD.IADD R46, R208, 0x1, -R15 ;  /* 0x00000001d02e7824 */ /* 0x000fe200078e0a0f */
[----:B------:R-:W-:Y:S02]  /*69e0*/  ISETP.LT.OR P5, PT, R4, R210, P5 ;  /* 0x000000d20400720c */ /* 0x000fe40002fa1670 */
[----:B------:R-:W-:Y:S01]  /*69f0*/  FSEL R175, R47, -INF , !P3 ;  /* 0xff8000002faf7808 */ /* 0x000fe20005800000 */
[----:B------:R-:W2:Y:S01]  /*6a00*/  I2F R51, R51 ;  /* 0x0000003300337306 */ /* 0x000ea20000201400 */
[----:B------:R-:W-:Y:S01]  /*6a10*/  ISETP.GE.AND P3, PT, R29, R206, PT ;  /* 0x000000ce1d00720c */ /* 0x000fe20003f66270 */
[----:B------:R-:W-:Y:S01]  /*6a20*/  IMAD.MOV.U32 R53, RZ, RZ, R28 ;  /* 0x000000ffff357224 */ /* 0x000fe200078e001c */
[----:B------:R-:W-:Y:S01]  /*6a30*/  IABS R46, R46 ;  /* 0x0000002e002e7213 */ /* 0x000fe20000000000 */
[----:B------:R-:W-:Y:S01]  /*6a40*/  IMAD.IADD R28, R208, 0x1, -R39 ;  /* 0x00000001d01c7824 */ /* 0x000fe200078e0a27 */
[----:B------:R-:W-:-:S02]  /*6a50*/  FSEL R177, R45, -INF , !P5 ;  /* 0xff8000002db17808 */ /* 0x000fc40006800000 */
[----:B------:R-:W-:Y:S01]  /*6a60*/  IABS R44, R44 ;  /* 0x0000002c002c7213 */ /* 0x000fe20000000000 */
[----:B------:R-:W3:Y:S01]  /*6a70*/  I2F R53, R53 ;  /* 0x0000003500357306 */ /* 0x000ee20000201400 */
[-C--:B------:R-:W-:Y:S01]  /*6a80*/  ISETP.GE.AND P5, PT, R41, R206.reuse, PT ;  /* 0x000000ce2900720c */ /* 0x080fe20003fa6270 */
[----:B------:R-:W-:Y:S01]  /*6a90*/  IMAD.MOV.U32 R42, RZ, RZ, R46 ;  /* 0x000000ffff2a7224 */ /* 0x000fe200078e002e */
[-C--:B------:R-:W-:Y:S01]  /*6aa0*/  ISETP.LT.OR P3, PT, R29, R207.reuse, P3 ;  /* 0x000000cf1d00720c */ /* 0x080fe20001f61670 */
[----:B-1----:R-:W-:Y:S01]  /*6ab0*/  FFMA.FTZ R24, R49, -UR24, R24 ;  /* 0x8000001831187c23 */ /* 0x002fe20008010018 */
[----:B------:R-:W-:Y:S02]  /*6ac0*/  FSEL R29, R25, -INF , !P1 ;  /* 0xff800000191d7808 */ /* 0x000fe40004800000 */
[----:B------:R-:W-:Y:S01]  /*6ad0*/  ISETP.GE.AND P1, PT, R15, R206, PT ;  /* 0x000000ce0f00720c */ /* 0x000fe20003f26270 */
[----:B------:R-:W1:Y:S01]  /*6ae0*/  I2F R44, R44 ;  /* 0x0000002c002c7306 */ /* 0x000e620000201400 */
[-C--:B------:R-:W-:Y:S01]  /*6af0*/  ISETP.LT.OR P5, PT, R41, R207.reuse, P5 ;  /* 0x000000cf2900720c */ /* 0x080fe20002fa1670 */
[C---:B------:R-:W-:Y:S01]  /*6b00*/  IMAD.IADD R41, R208.reuse, 0x1, -R38 ;  /* 0x00000001d0297824 */ /* 0x040fe200078e0a26 */
[----:B------:R-:W-:Y:S01]  /*6b10*/  IABS R32, R32 ;  /* 0x0000002000207213 */ /* 0x000fe20000000000 */
[----:B--2---:R-:W-:Y:S01]  /*6b20*/  FFMA.FTZ R34, R51, -UR24, R34 ;  /* 0x8000001833227c23 */ /* 0x004fe20008010022 */
[----:B------:R-:W-:Y:S01]  /*6b30*/  ISETP.LT.OR P1, PT, R15, R207, P1 ;  /* 0x000000cf0f00720c */ /* 0x000fe20000f21670 */
[----:B------:R-:W-:Y:S01]  /*6b40*/  FFMA.FTZ R15, R55, -UR24, R20 ;  /* 0x80000018370f7c23 */ /* 0x000fe20008010014 */
[----:B------:R-:W-:Y:S01]  /*6b50*/  IABS R28, R28 ;  /* 0x0000001c001c7213 */ /* 0x000fe20000000000 */
[----:B------:R-:W2:Y:S01]  /*6b60*/  I2F R45, R42 ;  /* 0x0000002a002d7306 */ /* 0x000ea20000201400 */
[----:B------:R-:W-:Y:S01]  /*6b70*/  IABS R46, R41 ;  /* 0x00000029002e7213 */ /* 0x000fe20000000000 */
[----:B---3--:R-:W-:Y:S01]  /*6b80*/  FFMA.FTZ R22, R53, -UR24, R22 ;  /* 0x8000001835167c23 */ /* 0x008fe20008010016 */
[----:B------:R-:W-:Y:S01]  /*6b90*/  FSEL R15, R15, -INF , !P5 ;  /* 0xff8000000f0f7808 */ /* 0x000fe20006800000 */
[----:B------:R-:W-:Y:S01]  /*6ba0*/  IMAD.IADD R20, R208, 0x1, -R11 ;  /* 0x00000001d0147824 */ /* 0x000fe200078e0a0b */
[CC--:B------:R-:W-:Y:S01]  /*6bb0*/  ISETP.GE.AND P5, PT, R13.reuse, R206.reuse, PT ;  /* 0x000000ce0d00720c */ /* 0x0c0fe20003fa6270 */
[----:B------:R-:W-:Y:S01]  /*6bc0*/  LDSM.16.MT88.4 R48, [R194+0xe000] ;  /* 0x00e00000c230783b */ /* 0x000fe20000004200 */
[----:B------:R-:W-:Y:S01]  /*6bd0*/  FSEL R24, R24, -INF , !P2 ;  /* 0xff80000018187808 */ /* 0x000fe20005000000 */
[----:B------:R-:W3:Y:S01]  /*6be0*/  I2F R41, R28 ;  /* 0x0000001c00297306 */ /* 0x000ee20000201400 */
[----:B------:R-:W-:Y:S01]  /*6bf0*/  ISETP.GE.AND P2, PT, R40, R206, PT ;  /* 0x000000ce2800720c */ /* 0x000fe20003f46270 */
[----:B-1----:R-:W-:Y:S01]  /*6c00*/  FFMA.FTZ R25, R44, -UR24, R27 ;  /* 0x800000182c197c23 */ /* 0x002fe2000801001b */
[----:B------:R-:W-:-:S02]  /*6c10*/  ISETP.LT.OR P5, PT, R13, R207, P5 ;  /* 0x000000cf0d00720c */ /* 0x000fc40002fa1670 */
[----:B------:R-:W-:Y:S02]  /*6c20*/  FSEL R13, R34, -INF , !P3 ;  /* 0xff800000220d7808 */ /* 0x000fe40005800000 */
[-C--:B------:R-:W-:Y:S01]  /*6c30*/  ISETP.GE.AND P3, PT, R11, R206.reuse, PT ;  /* 0x000000ce0b00720c */ /* 0x080fe20003f66270 */
[----:B------:R-:W1:Y:S01]  /*6c40*/  I2F R32, R32 ;  /* 0x0000002000207306 */ /* 0x000e620000201400 */
[-C--:B------:R-:W-:Y:S01]  /*6c50*/  ISETP.LT.OR P2, PT, R40, R207.reuse, P2 ;  /* 0x000000cf2800720c */ /* 0x080fe20001741670 */
[----:B--2---:R-:W-:Y:S01]  /*6c60*/  FFMA.FTZ R16, R45, -UR24, R16 ;  /* 0x800000182d107c23 */ /* 0x004fe20008010010 */
[----:B------:R-:W-:Y:S02]  /*6c70*/  FSEL R27, R26, -INF , !P0 ;  /* 0xff8000001a1b7808 */ /* 0x000fe40004000000 */
[----:B------:R-:W-:Y:S02]  /*6c80*/  ISETP.LT.OR P3, PT, R11, R207, P3 ;  /* 0x000000cf0b00720c */ /* 0x000fe40001f61670 */
[----:B------:R-:W-:Y:S01]  /*6c90*/  ISETP.GE.AND P0, PT, R39, R206, PT ;  /* 0x000000ce2700720c */ /* 0x000fe20003f06270 */
[----:B---3--:R-:W-:Y:S01]  /*6ca0*/  FFMA.FTZ R36, R41, -UR24, R36 ;  /* 0x8000001829247c23 */ /* 0x008fe20008010024 */
[----:B------:R-:W-:Y:S01]  /*6cb0*/  FSEL R11, R22, -INF , !P2 ;  /* 0xff800000160b7808 */ /* 0x000fe20005000000 */
[----:B------:R-:W2:Y:S01]  /*6cc0*/  I2F R47, R46 ;  /* 0x0000002e002f7306 */ /* 0x000ea20000201400 */
[----:B------:R-:W-:Y:S01]  /*6cd0*/  FMNMX.FTZ R22, R2, R35, !PT ;  /* 0x0000002302167209 */ /* 0x000fe20007810000 */
[C---:B------:R-:W-:Y:S01]  /*6ce0*/  IMAD.IADD R41, R208.reuse, 0x1, -R30 ;  /* 0x00000001d0297824 */ /* 0x040fe200078e0a1e */
[----:B------:R-:W-:Y:S01]  /*6cf0*/  ISETP.LT.OR P0, PT, R39, R207, P0 ;  /* 0x000000cf2700720c */ /* 0x000fe20000701670 */
[----:B------:R-:W-:Y:S01]  /*6d00*/  IMAD.IADD R39, R208, 0x1, -R3 ;  /* 0x00000001d0277824 */ /* 0x000fe200078e0a03 */
[----:B------:R-:W-:Y:S01]  /*6d10*/  IABS R45, R20 ;  /* 0x00000014002d7213 */ /* 0x000fe20000000000 */
[----:B-1----:R-:W-:Y:S01]  /*6d20*/  FFMA.FTZ R32, R32, -UR24, R9 ;  /* 0x8000001820207c23 */ /* 0x002fe20008010009 */
[----:B------:R-:W-:-:S02]  /*6d30*/  FSEL R9, R16, -INF , !P1 ;  /* 0xff80000010097808 */ /* 0x000fc40004800000 */
[----:B------:R-:W-:Y:S02]  /*6d40*/  FMNMX.FTZ R16, R33, R22, !PT ;  /* 0x0000001621107209 */ /* 0x000fe40007810000 */
[----:B------:R-:W-:Y:S01]  /*6d50*/  FMNMX.FTZ R20, R24, R29, !PT ;  /* 0x0000001d18147209 */ /* 0x000fe20007810000 */
[----:B------:R-:W1:Y:S01]  /*6d60*/  I2F R45, R45 ;  /* 0x0000002d002d7306 */ /* 0x000e620000201400 */
[----:B------:R-:W-:Y:S02]  /*6d70*/  ISETP.GE.AND P2, PT, R37, R206, PT ;  /* 0x000000ce2500720c */ /* 0x000fe40003f46270 */
[----:B------:R-:W-:Y:S01]  /*6d80*/  FSEL R217, R36, -INF , !P0 ;  /* 0xff80000024d97808 */ /* 0x000fe20004000000 */
[----:B--2---:R-:W-:Y:S01]  /*6d90*/  FFMA.FTZ R18, R47, -UR24, R18 ;  /* 0x800000182f127c23 */ /* 0x004fe20008010012 */
[----:B------:R-:W-:Y:S02]  /*6da0*/  FMNMX.FTZ R16, R31, R16, !PT ;  /* 0x000000101f107209 */ /* 0x000fe40007810000 */
[----:B------:R-:W-:-:S02]  /*6db0*/  ISETP.GE.AND P0, PT, R4, R206, PT ;  /* 0x000000ce0400720c */ /* 0x000fc40003f06270 */
[----:B------:R-:W-:Y:S02]  /*6dc0*/  FSEL R25, R25, -INF , !P6 ;  /* 0xff80000019197808 */ /* 0x000fe40007000000 */
[----:B------:R-:W-:Y:S02]  /*6dd0*/  FMNMX.FTZ R20, R27, R20, !PT ;  /* 0x000000141b147209 */ /* 0x000fe40007810000 */
[-C--:B------:R-:W-:Y:S01]  /*6de0*/  ISETP.LT.OR P2, PT, R37, R207.reuse, P2 ;  /* 0x000000cf2500720c */ /* 0x080fe20001741670 */
[----:B------:R-:W-:Y:S01]  /*6df0*/  IMAD.IADD R37, R208, 0x1, -R4 ;  /* 0x00000001d0257824 */ /* 0x000fe200078e0a04 */
[----:B------:R-:W-:Y:S01]  /*6e00*/  FMNMX.FTZ R16, R23, R16, !PT ;  /* 0x0000001017107209 */ /* 0x000fe20007810000 */
[----:B-1----:R-:W-:Y:S01]  /*6e10*/  FFMA.FTZ R8, R45, -UR24, R8 ;  /* 0x800000182d087c23 */ /* 0x002fe20008010008 */
[----:B------:R-:W-:Y:S02]  /*6e20*/  ISETP.LT.OR P0, PT, R4, R207, P0 ;  /* 0x000000cf0400720c */ /* 0x000fe40000701670 */
[----:B------:R-:W-:-:S02]  /*6e30*/  FMNMX.FTZ R4, R25, R20, !PT ;  /* 0x0000001419047209 */ /* 0x000fc40007810000 */
[----:B------:R-:W-:Y:S02]  /*6e40*/  FMNMX.FTZ R16, R21, R16, !PT ;  /* 0x0000001015107209 */ /* 0x000fe40007810000 */
[----:B------:R-:W-:Y:S02]  /*6e50*/  FMNMX.FTZ R4, R15, R4, !PT ;  /* 0x000000040f047209 */ /* 0x000fe40007810000 */
[----:B------:R-:W-:Y:S02]  /*6e60*/  IABS R43, R43 ;  /* 0x0000002b002b7213 */ /* 0x000fe40000000000 */
[----:B------:R-:W-:Y:S02]  /*6e70*/  FMNMX.FTZ R16, R19, R16, !PT ;  /* 0x0000001013107209 */ /* 0x000fe40007810000 */
[----:B------:R-:W-:Y:S02]  /*6e80*/  FMNMX.FTZ R4, R13, R4, !PT ;  /* 0x000000040d047209 */ /* 0x000fe40007810000 */
[----:B------:R-:W-:Y:S01]  /*6e90*/  IABS R41, R41 ;  /* 0x0000002900297213 */ /* 0x000fe20000000000 */
[----:B------:R-:W1:Y:S01]  /*6ea0*/  I2F R43, R43 ;  /* 0x0000002b002b7306 */ /* 0x000e620000201400 */
[----:B------:R-:W-:-:S02]  /*6eb0*/  FMNMX.FTZ R16, R17, R16, !PT ;  /* 0x0000001011107209 */ /* 0x000fc40007810000 */
[C---:B------:R-:W-:Y:S02]  /*6ec0*/  ISETP.GE.AND P6, PT, R38.reuse, R206, PT ;  /* 0x000000ce2600720c */ /* 0x040fe40003fc6270 */
[----:B------:R-:W-:Y:S02]  /*6ed0*/  FMNMX.FTZ R4, R11, R4, !PT ;  /* 0x000000040b047209 */ /* 0x000fe40007810000 */
[----:B------:R-:W-:Y:S01]  /*6ee0*/  IABS R37, R37 ;  /* 0x0000002500257213 */ /* 0x000fe20000000000 */
[----:B------:R-:W2:Y:S01]  /*6ef0*/  I2F R41, R41 ;  /* 0x0000002900297306 */ /* 0x000ea20000201400 */
[----:B------:R-:W-:Y:S02]  /*6f00*/  FMNMX.FTZ R16, R223, R16, !PT ;  /* 0x00000010df107209 */ /* 0x000fe40007810000 */
[----:B------:R-:W-:Y:S02]  /*6f10*/  ISETP.LT.OR P6, PT, R38, R207, P6 ;  /* 0x000000cf2600720c */ /* 0x000fe400037c1670 */
[----:B------:R-:W-:-:S02]  /*6f20*/  IABS R39, R39 ;  /* 0x0000002700277213 */ /* 0x000fc40000000000 */
[----:B------:R-:W-:Y:S01]  /*6f30*/  FMNMX.FTZ R4, R9, R4, !PT ;  /* 0x0000000409047209 */ /* 0x000fe20007810000 */
[----:B------:R-:W3:Y:S01]  /*6f40*/  I2F R37, R37 ;  /* 0x0000002500257306 */ /* 0x000ee20000201400 */
[----:B------:R-:W-:Y:S01]  /*6f50*/  FMNMX.FTZ R16, R163, R16, !PT ;  /* 0x00000010a3107209 */ /* 0x000fe20007810000 */
[----:B-1----:R-:W-:Y:S01]  /*6f60*/  FFMA.FTZ R12, R43, -UR24, R12 ;  /* 0x800000182b0c7c23 */ /* 0x002fe2000801000c */
[----:B------:R-:W-:Y:S02]  /*6f70*/  FSEL R169, R18, -INF , !P6 ;  /* 0xff80000012a97808 */ /* 0x000fe40007000000 */
[----:B------:R-:W-:Y:S02]  /*6f80*/  FMNMX.FTZ R4, R217, R4, !PT ;  /* 0x00000004d9047209 */ /* 0x000fe40007810000 */
[----:B------:R-:W-:Y:S01]  /*6f90*/  FMNMX.FTZ R16, R219, R16, !PT ;  /* 0x00000010db107209 */ /* 0x000fe20007810000 */
[----:B------:R-:W1:Y:S01]  /*6fa0*/  I2F R39, R39 ;  /* 0x0000002700277306 */ /* 0x000e620000201400 */
[----:B------:R-:W-:Y:S01]  /*6fb0*/  FSEL R215, R32, -INF , !P5 ;  /* 0xff80000020d77808 */ /* 0x000fe20006800000 */
[----:B--2---:R-:W-:Y:S01]  /*6fc0*/  FFMA.FTZ R10, R41, -UR24, R10 ;  /* 0x80000018290a7c23 */ /* 0x004fe2000801000a */
[----:B------:R-:W-:-:S02]  /*6fd0*/  FMNMX.FTZ R4, R169, R4, !PT ;  /* 0x00000004a9047209 */ /* 0x000fc40007810000 */
[----:B------:R-:W-:Y:S02]  /*6fe0*/  FMNMX.FTZ R16, R165, R16, !PT ;  /* 0x00000010a5107209 */ /* 0x000fe40007810000 */
[----:B------:R-:W-:Y:S01]  /*6ff0*/  FSEL R171, R8, -INF , !P3 ;  /* 0xff80000008ab7808 */ /* 0x000fe20005800000 */
[----:B---3--:R-:W-:Y:S01]  /*7000*/  FFMA.FTZ R14, R37, -UR24, R14 ;  /* 0x80000018250e7c23 */ /* 0x008fe2000801000e */
[C---:B------:R-:W-:Y:S02]  /*7010*/  ISETP.GE.AND P1, PT, R30.reuse, R206, PT ;  /* 0x000000ce1e00720c */ /* 0x040fe40003f26270 */
[----:B------:R-:W-:Y:S02]  /*7020*/  FMNMX.FTZ R8, R215, R4, !PT ;  /* 0x00000004d7087209 */ /* 0x000fe40007810000 */
[----:B------:R-:W-:Y:S02]  /*7030*/  FMNMX.FTZ R16, R213, R16, !PT ;  /* 0x00000010d5107209 */ /* 0x000fe40007810000 */
[----:B------:R-:W-:Y:S01]  /*7040*/  ISETP.LT.OR P1, PT, R30, R207, P1 ;  /* 0x000000cf1e00720c */ /* 0x000fe20000f21670 */
[----:B-1----:R-:W-:Y:S01]  /*7050*/  FFMA.FTZ R6, R39, -UR24, R6 ;  /* 0x8000001827067c23 */ /* 0x002fe20008010006 */
[----:B------:R-:W-:-:S02]  /*7060*/  FSEL R173, R12, -INF , !P2 ;  /* 0xff8000000cad7808 */ /* 0x000fc40005000000 */
[----:B------:R-:W-:Y:S02]  /*7070*/  FMNMX.FTZ R8, R171, R8, !PT ;  /* 0x00000008ab087209 */ /* 0x000fe40007810000 */
[----:B------:R-:W-:Y:S02]  /*7080*/  FMNMX.FTZ R16, R179, R16, !PT ;  /* 0x00000010b3107209 */ /* 0x000fe40007810000 */
        /* <DEDUP_REMOVED lines=19> */
[C---:B------:R-:W-:Y:S01]  /*71c0*/  FSETP.NEU.FTZ.AND P0, PT, R132.reuse, -INF , PT ;  /* 0xff8000008400780b */ /* 0x040fe20003f1d000 */
[----:B------:R-:W-:Y:S01]  /*71d0*/  FMUL.FTZ R140, R132, c[0x0][0x23c] ;  /* 0x00008f00848c7a20 */ /* 0x000fe20000410000 */
[----:B--2---:R-:W-:-:S04]  /*71e0*/  FMNMX.FTZ R3, R4, R3, !PT ;  /* 0x0000000304037209 */ /* 0x004fc80007810000 */
[----:B------:R-:W-:Y:S01]  /*71f0*/  FSEL R140, R140, RZ, P0 ;  /* 0x000000ff8c8c7208 */ /* 0x000fe20000000000 */
[----:B------:R-:W2:Y:S01]  /*7200*/  LDSM.16.MT88.4 R4, [R192+0x10000] ;  /* 0x01000000c004783b */ /* 0x000ea20000004200 */
        /* <DEDUP_REMOVED lines=15> */
[----:B------:R-:W3:Y:S01]  /*7300*/  MUFU.EX2 R156, R156 ;  /* 0x0000009c009c7308 */ /* 0x000ee20000000800 */
[--C-:B------:R-:W-:Y:S01]  /*7310*/  FFMA.FTZ R147, R11, c[0x0][0x23c], -R162.reuse ;  /* 0x00008f000b937a23 */ /* 0x100fe200000108a2 */
[----:B------:R-:W-:Y:S01]  /*7320*/  LDSM.16.MT88.4 R24, [R194+0xe800] ;  /* 0x00e80000c218783b */ /* 0x000fe20000004200 */
[----:B------:R-:W-:Y:S02]  /*7330*/  FFMA.FTZ R0, R9, c[0x0][0x23c], -R162 ;  /* 0x00008f0009007a23 */ /* 0x000fe400000108a2 */
[--C-:B------:R-:W-:Y:S01]  /*7340*/  FFMA.FTZ R153, R23, c[0x0][0x23c], -R140.reuse ;  /* 0x00008f0017997a23 */ /* 0x100fe2000001088c */
[----:B------:R-:W4:Y:S01]  /*7350*/  LDSM.16.MT88.4 R8, [R196+0xe800] ;  /* 0x00e80000c408783b */ /* 0x000f220000004200 */
[--C-:B------:R-:W-:Y:S01]  /*7360*/  FFMA.FTZ R150, R21, c[0x0][0x23c], -R140.reuse ;  /* 0x00008f0015967a23 */ /* 0x100fe2000001088c */
[----:B------:R-:W-:Y:S01]  /*7370*/  MUFU.EX2 R155, R155 ;  /* 0x0000009b009b7308 */ /* 0x000fe20000000800 */
[--C-:B------:R-:W-:Y:S01]  /*7380*/  FFMA.FTZ R149, R19, c[0x0][0x23c], -R140.reuse ;  /* 0x00008f0013957a23 */ /* 0x100fe2000001088c */
[----:B------:R-:W5:Y:S01]  /*7390*/  LDSM.16.MT88.4 R20, [R196+0xc800] ;  /* 0x00c80000c414783b */ /* 0x000f620000004200 */
[----:B------:R-:W-:-:S02]  /*73a0*/  FFMA.FTZ R146, R17, c[0x0][0x23c], -R140 ;  /* 0x00008f0011927a23 */ /* 0x000fc4000001088c */
[--C-:B------:R-:W-:Y:S01]  /*73b0*/  FFMA.FTZ R151, R15, c[0x0][0x23c], -R162.reuse ;  /* 0x00008f000f977a23 */ /* 0x100fe200000108a2 */
[----:B------:R-:W1:Y:S01]  /*73c0*/  LDSM.16.MT88.4 R16, [R193+0xe800] ;  /* 0x00e80000c110783b */ /* 0x000e620000004200 */
[----:B------:R-:W-:Y:S01]  /*73d0*/  FFMA.FTZ R2, R13, c[0x0][0x23c], -R162 ;  /* 0x00008f000d027a23 */ /* 0x000fe200000108a2 */
[----:B------:R-:W2:Y:S01]  /*73e0*/  MUFU.EX2 R152, R152 ;  /* 0x0000009800987308 */ /* 0x000ea20000000800 */
[----:B---3--:R-:W-:Y:S01]  /*73f0*/  F2FP.BF16.PACK_AB R96, R156, R161 ;  /* 0x000000a19c60723e */ /* 0x008fe200000010ff */
[----:B------:R-:W3:Y:S01]  /*7400*/  LDSM.16.MT88.4 R12, [R192+0xe800] ;  /* 0x00e80000c00c783b */ /* 0x000ee20000004200 */
        /* <DEDUP_REMOVED lines=9> */
[----:B--2---:R-:W-:Y:S01]  /*74a0*/  F2FP.BF16.PACK_AB R98, R152, R155 ;  /* 0x0000009b9862723e */ /* 0x004fe200000010ff */
        /* <DEDUP_REMOVED lines=9> */
[----:B------:R-:W2:Y:S01]  /*7540*/  MUFU.EX2 R148, R148 ;  /* 0x0000009400947308 */ /* 0x000ea20000000800 */
        /* <DEDUP_REMOVED lines=9> */
[----:B--2---:R-:W-:Y:S01]  /*75e0*/  F2FP.BF16.PACK_AB R99, R148, R159 ;  /* 0x0000009f9463723e */ /* 0x004fe200000010ff */
[----:B------:R-:W2:Y:S01]  /*75f0*/  MUFU.EX2 R150, R150 ;  /* 0x0000009600967308 */ /* 0x000ea20000000800 */
[----:B------:R-:W-:-:S04]  /*7600*/  FADD.FTZ R159, R159, R154 ;  /* 0x0000009a9f9f7221 */ /* 0x000fc80000010000 */
        /* <DEDUP_REMOVED lines=54> */
[----:B----4-:R-:W-:-:S03]  /*7970*/  F2FP.BF16.PACK_AB R7, R0, R147 ;  /* 0x000000930007723e */ /* 0x010fc600000010ff */
[----:B------:R-:W-:-:S04]  /*7980*/  FADD.FTZ R147, R147, R2 ;  /* 0x0000000293937221 */ /* 0x000fc80000010000 */
[----:B------:R-:W-:Y:S01]  /*7990*/  HMMA.16816.F32.BF16 R36, R4, R8, R36 ;  /* 0x000000080424723c */ /* 0x000fe20000041824 */
[----:B------:R-:W-:-:S07]  /*79a0*/  FADD.FTZ R147, R0, R147 ;  /* 0x0000009300937221 */ /* 0x000fce0000010000 */
[C---:B------:R-:W-:Y:S01]  /*79b0*/  HMMA.16816.F32.BF16 R40, R4.reuse, R10, R40 ;  /* 0x0000000a0428723c */ /* 0x040fe20000041828 */
[----:B------:R-:W1:Y:S07]  /*79c0*/  LDSM.16.MT88.4 R8, [R194+0x10800] ;  /* 0x01080000c208783b */ /* 0x000e6e0000004200 */
[C---:B-----5:R-:W-:Y:S08]  /*79d0*/  HMMA.16816.F32.BF16 R128, R4.reuse, R20, R128 ;  /* 0x000000140480723c */ /* 0x060ff00000041880 */
        /* <DEDUP_REMOVED lines=26> */
[C---:B----4-:R-:W-:Y:S08]  /*7b80*/  HMMA.16816.F32.BF16 R84, R4.reuse, R16, R84 ;  /* 0x000000100454723c */ /* 0x050ff00000041854 */
[C---:B------:R-:W-:Y:S01]  /*7b90*/  HMMA.16816.F32.BF16 R88, R4.reuse, R18, R88 ;  /* 0x000000120458723c */ /* 0x040fe20000041858 */
[----:B------:R-:W2:Y:S07]  /*7ba0*/  LDSM.16.MT88.4 R16, [R194+0xd000] ;  /* 0x00d00000c210783b */ /* 0x000eae0000004200 */
[C---:B---3--:R-:W-:Y:S08]  /*7bb0*/  HMMA.16816.F32.BF16 R92, R4.reuse, R12, R92 ;  /* 0x0000000c045c723c */ /* 0x048ff0000004185c */
        /* <DEDUP_REMOVED lines=175> */
.L_x_6829:
[----:B------:R-:W-:-:S05]  /*86b0*/  IMAD.MOV.U32 R11, RZ, RZ, c[0x0][0x1a0] ;  /* 0x00006800ff0b7624 */ /* 0x000fca00078e00ff */
[----:B------:R-:W-:-:S04]  /*86c0*/  LEA R11, -R11, RZ, 0x6 ;  /* 0x000000ff0b0b7211 */ /* 0x000fc800078e31ff */
[----:B------:R-:W-:Y:S02]  /*86d0*/  SHF.R.S32.HI R0, RZ, 0x1f, R11 ;  /* 0x0000001fff007819 */ /* 0x000fe4000001140b */
.L_x_6830:
        /* <DEDUP_REMOVED lines=53> */
[C---:B------:R-:W-:Y:S02]  /*8a30*/  IADD3 R5, P0, R7.reuse, UR23, RZ ;  /* 0x0000001707057c10 */ /* 0x040fe4000ff1e0ff */
[----:B------:R-:W-:Y:S01]  /*8a40*/  @!P3 LEA R20, P5, R7, R220, 0x1 ;  /* 0x000000dc0714b211 */ /* 0x000fe200078a08ff */
[----:B------:R-:W-:Y:S01]  /*8a50*/  @P2 STS.128 [R204+0xe800], RZ ;  /* 0x00e800ffcc002388 */ /* 0x000fe20000000c00 */
[----:B------:R-:W-:Y:S02]  /*8a60*/  @!P2 LEA.HI.X R11, R11, c[0x0][0x174], R6, 0x1, P4 ;  /* 0x00005d000b0baa11 */ /* 0x000fe400020f0c06 */
[----:B------:R-:W-:Y:S01]  /*8a70*/  @!P1 IADD3 R0, P4, R7, R144, RZ ;  /* 0x0000009007009210 */ /* 0x000fe20007f9e0ff */
[----:B------:R-:W-:Y:S01]  /*8a80*/  @!PT LDS RZ, [RZ] ;  /* 0x00000000fffff984 */ /* 0x000fe20000000800 */
[----:B------:R-:W-:Y:S01]  /*8a90*/  @!PT LDS RZ, [RZ] ;  /* 0x00000000fffff984 */ /* 0x000fe20000000800 */
[----:B------:R-:W-:Y:S01]  /*8aa0*/  @!PT LDS RZ, [RZ] ;  /* 0x00000000fffff984 */ /* 0x000fe20000000800 */
[----:B------:R3:W-:Y:S01]  /*8ab0*/  @!P2 LDGSTS.E.BYPASS.LTC128B.128 [R204+0xe800], [R14.64+0x80] ;  /* 0x0e8000800eccafae */ /* 0x0007e2000b901d46 */
[----:B------:R-:W-:-:S02]  /*8ac0*/  @!P3 LEA R24, P6, R5, R220, 0x1 ;  /* 0x000000dc0518b211 */ /* 0x000fc400078c08ff */
[C---:B------:R-:W-:Y:S01]  /*8ad0*/  IADD3.X R4, R2.reuse, UR22, RZ, P0, !PT ;  /* 0x0000001602047c10 */ /* 0x040fe200087fe4ff */
[----:B------:R-:W-:Y:S01]  /*8ae0*/  @P1 STS.128 [R204+0x10800], RZ ;  /* 0x010800ffcc001388 */ /* 0x000fe20000000c00 */
[-C--:B------:R-:W-:Y:S02]  /*8af0*/  @!P3 LEA.HI.X R21, R7, R221.reuse, R2, 0x1, P5 ;  /* 0x000000dd0715b211 */ /* 0x080fe400028f0c02 */
        /* <DEDUP_REMOVED lines=8> */
[----:B------:R-:W-:Y:S01]  /*8b80*/  @!P1 LEA R26, P4, R0, c[0x0][0x170], 0x1 ;  /* 0x00005c00001a9a11 */ /* 0x000fe200078808ff */
[----:B------:R-:W-:Y:S01]  /*8b90*/  @!P2 IMAD.X R7, R4, 0x1, R135, P5 ;  /* 0x000000010407a824 */ /* 0x000fe200028e0687 */
[----:B------:R-:W-:Y:S01]  /*8ba0*/  @!P2 LEA R32, P5, R6, c[0x0][0x170], 0x1 ;  /* 0x00005c000620aa11 */ /* 0x000fe200078a08ff */
[----:B------:R-:W-:Y:S01]  /*8bb0*/  @P3 STS.128 [R204+0xd000], RZ ;  /* 0x00d000ffcc003388 */ /* 0x000fe20000000c00 */
[----:B------:R-:W-:Y:S01]  /*8bc0*/  @!P1 LEA.HI.X R27, R0, c[0x0][0x174], R5, 0x1, P4 ;  /* 0x00005d00001b9a11 */ /* 0x000fe200020f0c05 */
[----:B------:R-:W-:Y:S01]  /*8bd0*/  @!P1 IMAD.X R135, R4, 0x1, R135, P0 ;  /* 0x0000000104879824 */ /* 0x000fe200000e0687 */
[----:B------:R-:W-:Y:S01]  /*8be0*/  @!P1 LEA R4, P0, R144, c[0x0][0x170], 0x1 ;  /* 0x00005c0090049a11 */ /* 0x000fe200078008ff */
[----:B------:R-:W-:Y:S01]  /*8bf0*/  @!PT LDS RZ, [RZ] ;  /* 0x00000000fffff984 */ /* 0x000fe20000000800 */
[----:B------:R-:W-:Y:S01]  /*8c00*/  @!PT LDS RZ, [RZ] ;  /* 0x00000000fffff984 */ /* 0x000fe20000000800 */
[----:B------:R-:W-:Y:S01]  /*8c10*/  @!PT LDS RZ, [RZ] ;  /* 0x00000000fffff984 */ /* 0x000fe20000000800 */
[----:B------:R5:W-:Y:S01]  /*8c20*/  @!P3 LDGSTS.E.BYPASS.LTC128B.128 [R204+0xd000], [R20.64] ;  /* 0x0d00000014ccbfae */ /* 0x000be2000b901d46 */
        /* <DEDUP_REMOVED lines=8> */
[----:B------:R4:W-:Y:S02]  /*8cb0*/  @!P2 LDGSTS.E.BYPASS.LTC128B.128 [R204+0xf000], [R10.64+0x80] ;  /* 0x0f0000800accafae */ /* 0x0009e4000b901d46 */
[C---:B------:R-:W-:Y:S01]  /*8cc0*/  IMAD.IADD R2, R211.reuse, 0x1, -R0 ;  /* 0x00000001d3027824 */ /* 0x040fe200078e0a00 */
[C---:B------:R-:W-:Y:S01]  /*8cd0*/  IADD3 R216, R0.reuse, 0x19, RZ ;  /* 0x0000001900d87810 */ /* 0x040fe20007ffe0ff */
[----:B------:R-:W-:Y:S01]  /*8ce0*/  @P1 STS.128 [R204+0x11000], RZ ;  /* 0x011000ffcc001388 */ /* 0x000fe20000000c00 */
[C---:B------:R-:W-:Y:S02]  /*8cf0*/  IADD3 R223, R0.reuse, 0x20, RZ ;  /* 0x0000002000df7810 */ /* 0x040fe40007ffe0ff */
[----:B------:R-:W-:Y:S01]  /*8d00*/  IABS R2, R2 ;  /* 0x0000000200027213 */ /* 0x000fe20000000000 */
[----:B------:R-:W-:Y:S01]  /*8d10*/  @!PT LDS RZ, [RZ] ;  /* 0x00000000fffff984 */ /* 0x000fe20000000800 */
[----:B------:R-:W-:Y:S01]  /*8d20*/  @!PT LDS RZ, [RZ] ;  /* 0x00000000fffff984 */ /* 0x000fe20000000800 */
[----:B------:R-:W-:Y:S01]  /*8d30*/  @!PT LDS RZ, [RZ] ;  /* 0x00000000fffff984 */ /* 0x000fe20000000800 */
[----:B------:R1:W-:Y:S01]  /*8d40*/  @!P1 LDGSTS.E.BYPASS.LTC128B.128 [R204+0x11000], [R26.64+0x100] ;  /* 0x110001001acc9fae */ /* 0x0003e2000b901d46 */
[C---:B------:R-:W-:Y:S01]  /*8d50*/  IADD3 R226, R0.reuse, 0x28, RZ ;  /* 0x0000002800e27810 */ /* 0x040fe20007ffe0ff */
[----:B------:R-:W-:Y:S01]  /*8d60*/  IMAD.IADD R225, R211, 0x1, -R223 ;  /* 0x00000001d3e17824 */ /* 0x000fe200078e0adf */
[C---:B------:R-:W-:Y:S01]  /*8d70*/  IADD3 R228, R0.reuse, 0x29, RZ ;  /* 0x0000002900e47810 */ /* 0x040fe20007ffe0ff */
[----:B------:R-:W-:Y:S01]  /*8d80*/  @P3 STS.128 [R204+0xd800], RZ ;  /* 0x00d800ffcc003388 */ /* 0x000fe20000000c00 */
[----:B------:R-:W-:Y:S01]  /*8d90*/  IMAD.MOV.U32 R135, RZ, RZ, R2 ;  /* 0x000000ffff877224 */ /* 0x000fe200078e0002 */
[----:B------:R-:W-:-:S02]  /*8da0*/  IADD3 R2, R0, 0x1, RZ ;  /* 0x0000000100027810 */ /* 0x000fc40007ffe0ff */
[----:B------:R-:W-:Y:S01]  /*8db0*/  @!PT LDS RZ, [RZ] ;  /* 0x00000000fffff984 */ /* 0x000fe20000000800 */
[----:B------:R-:W-:Y:S01]  /*8dc0*/  @!PT LDS RZ, [RZ] ;  /* 0x00000000fffff984 */ /* 0x000fe20000000800 */
[----:B------:R-:W-:Y:S01]  /*8dd0*/  @!PT LDS RZ, [RZ] ;  /* 0x00000000fffff984 */ /* 0x000fe20000000800 */
[----:B------:R1:W-:Y:S01]  /*8de0*/  @!P3 LDGSTS.E.BYPASS.LTC128B.128 [R204+0xd800], [R24.64] ;  /* 0x0d80000018ccbfae */ /* 0x0003e2000b901d46 */
[----:B------:R-:W-:Y:S01]  /*8df0*/  IMAD.IADD R233, R208, 0x1, -R228 ;  /* 0x00000001d0e97824 */ /* 0x000fe200078e0ae4 */
[C---:B------:R-:W-:Y:S01]  /*8e00*/  ISETP.GE.AND P4, PT, R0.reuse, R209, PT ;  /* 0x000000d10000720c */ /* 0x040fe20003f86270 */
[----:B------:R-:W-:Y:S01]  /*8e10*/  I2F R135, R135 ;  /* 0x0000008700877306 */ /* 0x000fe20000201400 */
[----:B------:R-:W-:Y:S01]  /*8e20*/  @P2 STS.128 [R204+0xf800], RZ ;  /* 0x00f800ffcc002388 */ /* 0x000fe20000000c00 */
[C---:B------:R-:W-:Y:S02]  /*8e30*/  ISETP.GE.AND P5, PT, R0.reuse, R206, PT ;  /* 0x000000ce0000720c */ /* 0x040fe40003fa6270 */
[----:B------:R-:W-:Y:S01]  /*8e40*/  IABS R233, R233 ;  /* 0x000000e900e97213 */ /* 0x000fe20000000000 */
[----:B------:R-:W-:Y:S01]  /*8e50*/  @!PT LDS RZ, [RZ] ;  /* 0x00000000fffff984 */ /* 0x000fe20000000800 */
[----:B------:R-:W-:Y:S01]  /*8e60*/  @!PT LDS RZ, [RZ] ;  /* 0x00000000fffff984 */ /* 0x000fe20000000800 */
[----:B------:R-:W-:Y:S01]  /*8e70*/  @!PT LDS RZ, [RZ] ;  /* 0x00000000fffff984 */ /* 0x000fe20000000800 */
[----:B------:R1:W-:Y:S01]  /*8e80*/  @!P2 LDGSTS.E.BYPASS.LTC128B.128 [R204+0xf800], [R32.64+0x80] ;  /* 0x0f80008020ccafae */ /* 0x0003e2000b901d46 */
[C---:B------:R-:W-:Y:S02]  /*8e90*/  IADD3 R222, R0.reuse, 0x21, RZ ;  /* 0x0000002100de7810 */ /* 0x040fe40007ffe0ff */
[C---:B------:R-:W-:Y:S01]  /*8ea0*/  ISETP.LT.OR P4, PT, R0.reuse, R210, P4 ;  /* 0x000000d20000720c */ /* 0x040fe20002781670 */
[----:B------:R-:W-:Y:S01]  /*8eb0*/  @P1 STS.128 [R204+0x11800], RZ ;  /* 0x011800ffcc001388 */ /* 0x000fe20000000c00 */
[----:B------:R-:W-:Y:S01]  /*8ec0*/  ISETP.LT.OR P5, PT, R0, R207, P5 ;  /* 0x000000cf0000720c */ /* 0x000fe20002fa1670 */
[--C-:B------:R-:W-:Y:S01]  /*8ed0*/  IMAD.IADD R227, R211, 0x1, -R222.reuse ;  /* 0x00000001d3e37824 */ /* 0x100fe200078e0ade */
[C---:B------:R-:W-:Y:S01]  /*8ee0*/  ISETP.GE.AND P6, PT, R2.reuse, R209, PT ;  /* 0x000000d10200720c */ /* 0x040fe20003fc6270 */
[----:B------:R-:W-:Y:S01]  /*8ef0*/  @!PT LDS RZ, [RZ] ;  /* 0x00000000fffff984 */ /* 0x000fe20000000800 */
[----:B------:R-:W-:Y:S01]  /*8f00*/  @!PT LDS RZ, [RZ] ;  /* 0x00000000fffff984 */ /* 0x000fe20000000800 */
[----:B------:R-:W-:Y:S01]  /*8f10*/  @!PT LDS RZ, [RZ] ;  /* 0x00000000fffff984 */ /* 0x000fe20000000800 */
[----:B------:R1:W-:Y:S01]  /*8f20*/  @!P1 LDGSTS.E.BYPASS.LTC128B.128 [R204+0x11800], [R4.64+0x100] ;  /* 0x1180010004cc9fae */ /* 0x0003e2000b901d46 */
[----:B------:R-:W-:Y:S01]  /*8f30*/  ISETP.GE.AND P0, PT, R2, R206, PT ;  /* 0x000000ce0200720c */ /* 0x000fe20003f06270 */
[----:B------:R-:W-:Y:S01]  /*8f40*/  IMAD.IADD R230, R208, 0x1, -R222 ;  /* 0x00000001d0e67824 */ /* 0x000fe200078e0ade */
[C---:B------:R-:W-:Y:S01]  /*8f50*/  ISETP.LT.OR P6, PT, R2.reuse, R210, P6 ;  /* 0x000000d20200720c */ /* 0x040fe200037c1670 */
[----:B------:R-:W-:Y:S01]  /*8f60*/  LDSM.16.M88.4 R164, [R202] ;  /* 0x00000000caa4783b */ /* 0x000fe20000000200 */
[----:B------:R-:W-:-:S02]  /*8f70*/  ISETP.LT.OR P0, PT, R2, R207, P0 ;  /* 0x000000cf0200720c */ /* 0x000fc40000701670 */
[----:B------:R-:W-:Y:S01]  /*8f80*/  IABS R225, R225 ;  /* 0x000000e100e17213 */ /* 0x000fe20000000000 */
[----:B------:R-:W1:Y:S01]  /*8f90*/  LDSM.16.M88.4 R28, [R201+0x6800] ;  /* 0x00680000c91c783b */ /* 0x000e620000000200 */
[----:B------:R-:W-:Y:S02]  /*8fa0*/  IABS R227, R227 ;  /* 0x000000e300e37213 */ /* 0x000fe40000000000 */
[----:B------:R-:W-:Y:S01]  /*8fb0*/  IABS R230, R230 ;  /* 0x000000e600e67213 */ /* 0x000fe20000000000 */
[----:B------:R-:W1:Y:S01]  /*8fc0*/  LDSM.16.M88.4 R136, [R201+0x6000] ;  /* 0x00600000c988783b */ /* 0x000e620000000200 */
[----:B------:R-:W-:Y:S03]  /*8fd0*/  I2F R225, R225 ;  /* 0x000000e100e17306 */ /* 0x000fe60000201400 */
[----:B-----5:R-:W5:Y:S04]  /*8fe0*/  LDSM.16.M88.4 R20, [R201+0x7000] ;  /* 0x00700000c914783b */ /* 0x020f680000000200 */
[----:B------:R-:W-:Y:S01]  /*8ff0*/  LDSM.16.M88.4 R176, [R200] ;  /* 0x00000000c8b0783b */ /* 0x000fe20000000200 */
[----:B------:R-:W-:Y:S03]  /*9000*/  I2F R227, R227 ;  /* 0x000000e300e37306 */ /* 0x000fe60000201400 */
[----:B----4-:R-:W4:Y:S04]  /*9010*/  LDSM.16.M88.4 R8, [R191] ;  /* 0x00000000bf08783b */ /* 0x010f280000000200 */
[----:B--2---:R-:W2:Y:S01]  /*9020*/  LDSM.16.M88.4 R16, [R201+0x7800] ;  /* 0x00780000c910783b */ /* 0x004ea20000000200 */
[----:B------:R-:W-:Y:S03]  /*9030*/  I2F R230, R230 ;  /* 0x000000e600e67306 */ /* 0x000fe60000201400 */
[----:B---3--:R-:W3:Y:S04]  /*9040*/  LDSM.16.M88.4 R12, [R199] ;  /* 0x00000000c70c783b */ /* 0x008ee80000000200 */
[----:B-1----:R-:W1:Y:S04]  /*9050*/  LDSM.16.M88.4 R4, [R190] ;  /* 0x00000000be04783b */ /* 0x002e680000000200 */
[----:B------:R-:W-:Y:S04]  /*9060*/  LDSM.16.M88.4 R160, [R198] ;  /* 0x00000000c6a0783b */ /* 0x000fe80000000200 */
[----:B------:R-:W1:Y:S01]  /*9070*/  LDSM.16.M88.4 R152, [R195+0x6800] ;  /* 0x00680000c398783b */ /* 0x000e620000000200 */
[C---:B------:R-:W-:Y:S03]  /*9080*/  HMMA.16816.F32.BF16 R32, R164.reuse, R28, RZ ;  /* 0x0000001ca420723c */ /* 0x040fe600000418ff */
[----:B------:R-:W1:Y:S04]  /*9090*/  LDSM.16.M88.4 R172, [R189] ;  /* 0x00000000bdac783b */ /* 0x000e680000000200 */
[----:B------:R-:W1:Y:S01]  /*90a0*/  LDSM.16.M88.4 R156, [R195+0x6000] ;  /* 0x00600000c39c783b */ /* 0x000e620000000200 */
[C---:B------:R-:W-:Y:S03]  /*90b0*/  HMMA.16816.F32.BF16 R28, R164.reuse, R30, RZ ;  /* 0x0000001ea41c723c */ /* 0x040fe600000418ff */
[----:B------:R-:W1:Y:S04]  /*90c0*/  LDSM.16.M88.4 R148, [R195+0x7000] ;  /* 0x00700000c394783b */ /* 0x000e680000000200 */
[----:B------:R-:W-:Y:S01]  /*90d0*/  LDSM.16.M88.4 R144, [R195+0x7800] ;  /* 0x00780000c390783b */ /* 0x000fe20000000200 */
[C---:B------:R-:W-:Y:S03]  /*90e0*/  HMMA.16816.F32.BF16 R140, R164.reuse, R136, RZ ;  /* 0x00000088a48c723c */ /* 0x040fe600000418ff */
[----:B------:R-:W0:Y:S05]  /*90f0*/  LDGDEPBAR ;  /* 0x00000000000079af */ /* 0x000e2a0000000000 */
[C---:B-----5:R-:W-:Y:S08]  /*9100*/  HMMA.16816.F32.BF16 R24, R164.reuse, R20, RZ ;  /* 0x00000014a418723c */ /* 0x060ff000000418ff */
[C---:B------:R-:W-:Y:S08]  /*9110*/  HMMA.16816.F32.BF16 R136, R164.reuse, R138, RZ ;  /* 0x0000008aa488723c */ /* 0x040ff000000418ff */
[----:B------:R-:W-:Y:S08]  /*9120*/  HMMA.16816.F32.BF16 R20, R164, R22, RZ ;  /* 0x00000016a414723c */ /* 0x000ff000000418ff */
[C---:B----4-:R-:W-:Y:S08]  /*9130*/  HMMA.16816.F32.BF16 R32, R176.reuse, R8, R32 ;  /* 0x00000008b020723c */ /* 0x050ff00000041820 */
[----:B------:R-:W-:Y:S01]  /*9140*/  HMMA.16816.F32.BF16 R28, R176, R10, R28 ;  /* 0x0000000ab01c723c */ /* 0x000fe2000004181c */
[----:B------:R-:W-:Y:S07]  /*9150*/  LDSM.16.M88.4 R8, [R188+0x800] ;  /* 0x00080000bc08783b */ /* 0x000fee0000000200 */
[C---:B--2---:R-:W-:Y:S08]  /*9160*/  HMMA.16816.F32.BF16 R168, R164.reuse, R16, RZ ;  /* 0x00000010a4a8723c */ /* 0x044ff000000418ff */
[----:B------:R-:W-:Y:S01]  /*9170*/  HMMA.16816.F32.BF16 R164, R164, R18, RZ ;  /* 0x00000012a4a4723c */ /* 0x000fe200000418ff */
[----:B------:R-:W2:Y:S07]  /*9180*/  LDSM.16.M88.4 R16, [R197] ;  /* 0x00000000c510783b */ /* 0x000eae0000000200 */
[C---:B---3--:R-:W-:Y:S08]  /*9190*/  HMMA.16816.F32.BF16 R140, R176.reuse, R12, R140 ;  /* 0x0000000cb08c723c */ /* 0x048ff0000004188c */
[C---:B------:R-:W-:Y:S01]  /*91a0*/  HMMA.16816.F32.BF16 R136, R176.reuse, R14, R136 ;  /* 0x0000000eb088723c */ /* 0x040fe20000041888 */
[----:B------:R-:W3:Y:S07]  /*91b0*/  LDSM.16.M88.4 R12, [R188] ;  /* 0x00000000bc0c783b */ /* 0x000eee0000000200 */
[C---:B-1----:R-:W-:Y:S08]  /*91c0*/  HMMA.16816.F32.BF16 R24, R176.reuse, R4, R24 ;  /* 0x00000004b018723c */ /* 0x042ff00000041818 */
[----:B------:R-:W-:Y:S01]  /*91d0*/  HMMA.16816.F32.BF16 R20, R176, R6, R20 ;  /* 0x00000006b014723c */ /* 0x000fe20000041814 */
[----:B------:R-:W1:Y:S07]  /*91e0*/  LDSM.16.M88.4 R4, [R188+0x1000] ;  /* 0x00100000bc04783b */ /* 0x000e6e0000000200 */
[C---:B------:R-:W-:Y:S08]  /*91f0*/  HMMA.16816.F32.BF16 R32, R160.reuse, R152, R32 ;  /* 0x00000098a020723c */ /* 0x040ff00000041820 */
[----:B------:R-:W-:Y:S01]  /*9200*/  HMMA.16816.F32.BF16 R28, R160, R154, R28 ;  /* 0x0000009aa01c723c */ /* 0x000fe2000004181c */
[----:B------:R-:W4:Y:S07]  /*9210*/  LDSM.16.M88.4 R152, [R188+0x1800] ;  /* 0x00180000bc98783b */ /* 0x000f2e0000000200 */
[C---:B------:R-:W-:Y:S08]  /*9220*/  HMMA.16816.F32.BF16 R168, R176.reuse, R172, R168 ;  /* 0x000000acb0a8723c */ /* 0x040ff000000418a8 */
[----:B------:R-:W-:Y:S01]  /*9230*/  HMMA.16816.F32.BF16 R164, R176, R174, R164 ;  /* 0x000000aeb0a4723c */ /* 0x000fe200000418a4 */
[----:B------:R-:W-:Y:S06]  /*9240*/  LDSM.16.M88.4 R172, [R184] ;  /* 0x00000000b8ac783b */ /* 0x000fec0000000200 */
[C---:B------:R-:W-:Y:S01]  /*9250*/  IADD3 R178, R0.reuse, 0x18, RZ ;  /* 0x0000001800b27810 */ /* 0x040fe20007ffe0ff */
[C---:B------:R-:W-:Y:S08]  /*9260*/  HMMA.16816.F32.BF16 R140, R160.reuse, R156, R140 ;  /* 0x0000009ca08c723c */ /* 0x040ff0000004188c */
[C---:B------:R-:W-:Y:S01]  /*9270*/  HMMA.16816.F32.BF16 R136, R160.reuse, R158, R136 ;  /* 0x0000009ea088723c */ /* 0x040fe20000041888 */
[----:B------:R-:W-:Y:S07]  /*9280*/  LDSM.16.M88.4 R156, [R202+0x2000] ;  /* 0x00200000ca9c783b */ /* 0x000fee0000000200 */
[C---:B------:R-:W-:Y:S08]  /*9290*/  HMMA.16816.F32.BF16 R24, R160.reuse, R148, R24 ;  /* 0x00000094a018723c */ /* 0x040ff00000041818 */
[----:B------:R-:W-:Y:S01]  /*92a0*/  HMMA.16816.F32.BF16 R20, R160, R150, R20 ;  /* 0x00000096a014723c */ /* 0x000fe20000041814 */
[----:B------:R-:W5:Y:S07]  /*92b0*/  LDSM.16.M88.4 R148, [R201+0x8000] ;  /* 0x00800000c994783b */ /* 0x000f6e0000000200 */
[C---:B--2---:R-:W-:Y:S08]  /*92c0*/  HMMA.16816.F32.BF16 R32, R16.reuse, R8, R32 ;  /* 0x000000081020723c */ /* 0x044ff00000041820 */
[----:B------:R-:W-:Y:S01]  /*92d0*/  HMMA.16816.F32.BF16 R28, R16, R10, R28 ;  /* 0x0000000a101c723c */ /* 0x000fe2000004181c */
[----:B------:R-:W2:Y:S07]  /*92e0*/  LDSM.16.M88.4 R8, [R201+0x8800] ;  /* 0x00880000c908783b */ /* 0x000eae0000000200 */
[C---:B------:R-:W-:Y:S08]  /*92f0*/  HMMA.16816.F32.BF16 R168, R160.reuse, R144, R168 ;  /* 0x00000090a0a8723c */ /* 0x040ff000000418a8 */
[----:B------:R-:W-:Y:S01]  /*9300*/  HMMA.16816.F32.BF16 R164, R160, R146, R164 ;  /* 0x00000092a0a4723c */ /* 0x000fe200000418a4 */
[----:B------:R-:W-:Y:S04]  /*9310*/  LDSM.16.M88.4 R144, [R200+0x2000] ;  /* 0x00200000c890783b */ /* 0x000fe80000000200 */
[----:B------:R-:W-:Y:S03]  /*9320*/  LDSM.16.M88.4 R160, [R201+0x9800] ;  /* 0x00980000c9a0783b */ /* 0x000fe60000000200 */
[C---:B---3--:R-:W-:Y:S08]  /*9330*/  HMMA.16816.F32.BF16 R140, R16.reuse, R12, R140 ;  /* 0x0000000c108c723c */ /* 0x048ff0000004188c */
[C---:B------:R-:W-:Y:S01]  /*9340*/  HMMA.16816.F32.BF16 R136, R16.reuse, R14, R136 ;  /* 0x0000000e1088723c */ /* 0x040fe20000041888 */
[----:B------:R-:W-:Y:S07]  /*9350*/  LDSM.16.M88.4 R12, [R187] ;  /* 0x00000000bb0c783b */ /* 0x000fee0000000200 */
[C---:B-1----:R-:W-:Y:S08]  /*9360*/  HMMA.16816.F32.BF16 R24, R16.reuse, R4, R24 ;  /* 0x000000041018723c */ /* 0x042ff00000041818 */
[C---:B------:R-:W-:Y:S01]  /*9370*/  HMMA.16816.F32.BF16 R20, R16.reuse, R6, R20 ;  /* 0x000000061014723c */ /* 0x040fe20000041814 */
[----:B------:R-:W1:Y:S07]  /*9380*/  LDSM.16.M88.4 R4, [R201+0x9000] ;  /* 0x00900000c904783b */ /* 0x000e6e0000000200 */
[C---:B----4-:R-:W-:Y:S08]  /*9390*/  HMMA.16816.F32.BF16 R168, R16.reuse, R152, R168 ;  /* 0x0000009810a8723c */ /* 0x050ff000000418a8 */
[----:B------:R-:W-:Y:S01]  /*93a0*/  HMMA.16816.F32.BF16 R164, R16, R154, R164 ;  /* 0x0000009a10a4723c */ /* 0x000fe200000418a4 */
[----:B------:R-:W3:Y:S04]  /*93b0*/  LDSM.16.M88.4 R16, [R185] ;  /* 0x00000000b910783b */ /* 0x000ee80000000200 */
[----:B------:R-:W4:Y:S03]  /*93c0*/  LDSM.16.M88.4 R152, [R186] ;  /* 0x00000000ba98783b */ /* 0x000f260000000200 */
[C---:B-----5:R-:W-:Y:S08]  /*93d0*/  HMMA.16816.F32.BF16 R140, R156.reuse, R148, R140 ;  /* 0x000000949c8c723c */ /* 0x060ff0000004188c */
[C---:B------:R-:W-:Y:S08]  /*93e0*/  HMMA.16816.F32.BF16 R136, R156.reuse, R150, R136 ;  /* 0x000000969c88723c */ /* 0x040ff00000041888 */
[C---:B--2---:R-:W-:Y:S08]  /*93f0*/  HMMA.16816.F32.BF16 R32, R156.reuse, R8, R32 ;  /* 0x000000089c20723c */ /* 0x044ff00000041820 */
[C---:B------:R-:W-:Y:S01]  /*9400*/  HMMA.16816.F32.BF16 R148, R156.reuse, R10, R28 ;  /* 0x0000000a9c94723c */ /* 0x040fe2000004181c */
[----:B------:R-:W-:Y:S04]  /*9410*/  LDSM.16.M88.4 R28, [R198+0x2000] ;  /* 0x00200000c61c783b */ /* 0x000fe80000000200 */
[----:B------:R-:W2:Y:S03]  /*9420*/  LDSM.16.M88.4 R8, [R195+0x8000] ;  /* 0x00800000c308783b */ /* 0x000ea60000000200 */
[----:B-1----:R-:W-:Y:S08]  /*9430*/  HMMA.16816.F32.BF16 R24, R156, R4, R24 ;  /* 0x000000049c18723c */ /* 0x002ff00000041818 */
[C---:B------:R-:W-:Y:S08]  /*9440*/  HMMA.16816.F32.BF16 R140, R144.reuse, R12, R140 ;  /* 0x0000000c908c723c */ /* 0x040ff0000004188c */
[----:B------:R-:W-:Y:S01]  /*9450*/  HMMA.16816.F32.BF16 R136, R144, R14, R136 ;  /* 0x0000000e9088723c */ /* 0x000fe20000041888 */
[----:B------:R-:W1:Y:S07]  /*9460*/  LDSM.16.M88.4 R12, [R195+0x9000] ;  /* 0x00900000c30c783b */ /* 0x000e6e0000000200 */
[C---:B------:R-:W-:Y:S01]  /*9470*/  HMMA.16816.F32.BF16 R20, R156.reuse, R6, R20 ;  /* 0x000000069c14723c */ /* 0x040fe20000041814 */
[----:B------:R-:W5:Y:S07]  /*9480*/  LDSM.16.M88.4 R4, [R195+0x8800] ;  /* 0x00880000c304783b */ /* 0x000f6e0000000200 */
[C---:B------:R-:W-:Y:S08]  /*9490*/  HMMA.16816.F32.BF16 R168, R156.reuse, R160, R168 ;  /* 0x000000a09ca8723c */ /* 0x040ff000000418a8 */
[----:B------:R-:W-:Y:S01]  /*94a0*/  HMMA.16816.F32.BF16 R164, R156, R162, R164 ;  /* 0x000000a29ca4723c */ /* 0x000fe200000418a4 */
[----:B------:R-:W1:Y:S07]  /*94b0*/  LDSM.16.M88.4 R160, [R195+0x9800] ;  /* 0x00980000c3a0783b */ /* 0x000e6e0000000200 */
[C---:B---3--:R-:W-:Y:S01]  /*94c0*/  HMMA.16816.F32.BF16 R156, R144.reuse, R16, R24 ;  /* 0x00000010909c723c */ /* 0x048fe20000041818 */
[----:B------:R-:W-:Y:S07]  /*94d0*/  LDSM.16.M88.4 R24, [R188+0x2000] ;  /* 0x00200000bc18783b */ /* 0x000fee0000000200 */
[C---:B----4-:R-:W-:Y:S08]  /*94e0*/  HMMA.16816.F32.BF16 R32, R144.reuse, R152, R32 ;  /* 0x000000989020723c */ /* 0x050ff00000041820 */
[----:B------:R-:W-:Y:S01]  /*94f0*/  HMMA.16816.F32.BF16 R148, R144, R154, R148 ;  /* 0x0000009a9094723c */ /* 0x000fe20000041894 */
[----:B------:R-:W-:Y:S07]  /*9500*/  LDSM.16.M88.4 R152, [R197+0x2000] ;  /* 0x00200000c598783b */ /* 0x000fee0000000200 */
[C---:B--2---:R-:W-:Y:S08]  /*9510*/  HMMA.16816.F32.BF16 R140, R28.reuse, R8, R140 ;  /* 0x000000081c8c723c */ /* 0x044ff0000004188c */
[----:B------:R-:W-:Y:S01]  /*9520*/  HMMA.16816.F32.BF16 R136, R28, R10, R136 ;  /* 0x0000000a1c88723c */ /* 0x000fe20000041888 */
[----:B------:R-:W2:Y:S07]  /*9530*/  LDSM.16.M88.4 R8, [R188+0x3000] ;  /* 0x00300000bc08783b */ /* 0x000eae0000000200 */
[C---:B------:R-:W-:Y:S01]  /*9540*/  HMMA.16816.F32.BF16 R20, R144.reuse, R18, R20 ;  /* 0x000000129014723c */ /* 0x040fe20000041814 */
[----:B------:R-:W3:Y:S07]  /*9550*/  LDSM.16.M88.4 R16, [R188+0x2800] ;  /* 0x00280000bc10783b */ /* 0x000eee0000000200 */
[C---:B------:R-:W-:Y:S07]  /*9560*/  HMMA.16816.F32.BF16 R168, R144.reuse, R172, R168 ;  /* 0x000000ac90a8723c */ /* 0x040fee00000418a8 */
[C---:B------:R-:W-:Y:S01]  /*9570*/  IADD3 R172, R0.reuse, 0x10, RZ ;  /* 0x0000001000ac7810 */ /* 0x040fe20007ffe0ff */
[----:B------:R-:W-:Y:S01]  /*9580*/  HMMA.16816.F32.BF16 R164, R144, R174, R164 ;  /* 0x000000ae90a4723c */ /* 0x000fe200000418a4 */
[----:B------:R-:W-:Y:S06]  /*9590*/  LDSM.16.M88.4 R144, [R197+0x4000] ;  /* 0x00400000c590783b */ /* 0x000fec0000000200 */
[----:B------:R-:W-:Y:S01]  /*95a0*/  IADD3 R174, R0, 0x11, RZ ;  /* 0x0000001100ae7810 */ /* 0x000fe20007ffe0ff */
[----:B-1----:R-:W-:Y:S01]  /*95b0*/  HMMA.16816.F32.BF16 R156, R28, R12, R156 ;  /* 0x0000000c1c9c723c */ /* 0x002fe2000004189c */
[----:B------:R-:W-:-:S05]  /*95c0*/  IMAD.IADD R175, R208, 0x1, -R172 ;  /* 0x00000001d0af7824 */ /* 0x000fca00078e0aac */
[----:B------:R-:W-:Y:S02]  /*95d0*/  IABS R175, R175 ;  /* 0x000000af00af7213 */ /* 0x000fe40000000000 */
[C---:B-----5:R-:W-:Y:S04]  /*95e0*/  HMMA.16816.F32.BF16 R32, R28.reuse, R4, R32 ;  /* 0x000000041c20723c */ /* 0x060fe80000041820 */
[----:B------:R-:W-:Y:S04]  /*95f0*/  I2F R175, R175 ;  /* 0x000000af00af7306 */ /* 0x000fe80000201400 */
[C---:B------:R-:W-:Y:S01]  /*9600*/  HMMA.16816.F32.BF16 R148, R28.reuse, R6, R148 ;  /* 0x000000061c94723c */ /* 0x040fe20000041894 */
[----:B------:R-:W1:Y:S07]  /*9610*/  LDSM.16.M88.4 R4, [R188+0x3800] ;  /* 0x00380000bc04783b */ /* 0x000e6e0000000200 */
[C---:B------:R-:W-:Y:S01]  /*9620*/  HMMA.16816.F32.BF16 R20, R28.reuse, R14, R20 ;  /* 0x0000000e1c14723c */ /* 0x040fe20000041814 */
[----:B------:R-:W-:Y:S07]  /*9630*/  LDSM.16.M88.4 R12, [R201+0xa000] ;  /* 0x00a00000c90c783b */ /* 0x000fee0000000200 */
[C---:B------:R-:W-:Y:S08]  /*9640*/  HMMA.16816.F32.BF16 R168, R28.reuse, R160, R168 ;  /* 0x000000a01ca8723c */ /* 0x040ff000000418a8 */
[----:B------:R-:W-:Y:S07]  /*9650*/  HMMA.16816.F32.BF16 R164, R28, R162, R164 ;  /* 0x000000a21ca4723c */ /* 0x000fee00000418a4 */
[----:B------:R-:W-:Y:S01]  /*9660*/  IADD3 R162, R0, 0x8, RZ ;  /* 0x0000000800a27810 */ /* 0x000fe20007ffe0ff */
[----:B--2---:R-:W-:Y:S01]  /*9670*/  HMMA.16816.F32.BF16 R156, R152, R8, R156 ;  /* 0x00000008989c723c */ /* 0x004fe2000004189c */
[----:B------:R-:W-:-:S02]  /*9680*/  IMAD.IADD R28, R211, 0x1, -R174 ;  /* 0x00000001d31c7824 */ /* 0x000fc400078e0aae */
[----:B------:R-:W-:-:S03]  /*9690*/  IMAD.IADD R29, R211, 0x1, -R178 ;  /* 0x00000001d31d7824 */ /* 0x000fc600078e0ab2 */
[----:B------:R-:W-:Y:S01]  /*96a0*/  IABS R28, R28 ;  /* 0x0000001c001c7213 */ /* 0x000fe20000000000 */
[--C-:B------:R-:W-:Y:S01]  /*96b0*/  IMAD.IADD R8, R211, 0x1, -R2.reuse ;  /* 0x00000001d3087824 */ /* 0x100fe200078e0a02 */
[----:B------:R-:W-:Y:S01]  /*96c0*/  HMMA.16816.F32.BF16 R140, R152, R24, R140 ;  /* 0x00000018988c723c */ /* 0x000fe2000004188c */
[----:B------:R-:W-:Y:S02]  /*96d0*/  IMAD.IADD R9, R208, 0x1, -R2 ;  /* 0x00000001d0097824 */ /* 0x000fe400078e0a02 */
[----:B------:R-:W-:Y:S01]  /*96e0*/  IMAD.MOV.U32 R176, RZ, RZ, R28 ;  /* 0x000000ffffb07224 */ /* 0x000fe200078e001c */
[----:B------:R-:W-:-:S04]  /*96f0*/  IABS R8, R8 ;  /* 0x0000000800087213 */ /* 0x000fc80000000000 */
[C---:B------:R-:W-:Y:S01]  /*9700*/  HMMA.16816.F32.BF16 R136, R152.reuse, R26, R136 ;  /* 0x0000001a9888723c */ /* 0x040fe20000041888 */
[----:B------:R-:W2:Y:S01]  /*9710*/  LDSM.16.M88.4 R24, [R202+0x4000] ;  /* 0x00400000ca18783b */ /* 0x000ea20000000200 */
[----:B------:R-:W-:Y:S01]  /*9720*/  IMAD.MOV.U32 R161, RZ, RZ, R8 ;  /* 0x000000ffffa17224 */ /* 0x000fe200078e0008 */
[----:B------:R-:W-:Y:S01]  /*9730*/  IABS R8, R9 ;  /* 0x0000000900087213 */ /* 0x000fe20000000000 */
[----:B------:R-:W-:Y:S04]  /*9740*/  I2F R176, R176 ;  /* 0x000000b000b07306 */ /* 0x000fe80000201400 */
[C---:B---3--:R-:W-:Y:S01]  /*9750*/  HMMA.16816.F32.BF16 R32, R152.reuse, R16, R32 ;  /* 0x000000109820723c */ /* 0x048fe20000041820 */
[----:B------:R-:W-:Y:S02]  /*9760*/  IMAD.MOV.U32 R163, RZ, RZ, R8 ;  /* 0x000000ffffa37224 */ /* 0x000fe400078e0008 */
[C---:B------:R-:W-:Y:S01]  /*9770*/  IMAD.IADD R8, R208.reuse, 0x1, -R162 ;  /* 0x00000001d0087824 */ /* 0x040fe200078e0aa2 */
[----:B------:R-:W-:Y:S03]  /*9780*/  I2F R161, R161 ;  /* 0x000000a100a17306 */ /* 0x000fe60000201400 */
[----:B------:R-:W-:Y:S01]  /*9790*/  IMAD.IADD R16, R208, 0x1, -R0 ;  /* 0x00000001d0107824 */ /* 0x000fe200078e0a00 */
[----:B------:R-:W-:Y:S01]  /*97a0*/  HMMA.16816.F32.BF16 R148, R152, R18, R148 ;  /* 0x000000129894723c */ /* 0x000fe20000041894 */
[----:B------:R-:W-:-:S03]  /*97b0*/  IABS R8, R8 ;  /* 0x0000000800087213 */ /* 0x000fc60000000000 */
[----:B------:R-:W-:Y:S01]  /*97c0*/  IABS R16, R16 ;  /* 0x0000001000107213 */ /* 0x000fe20000000000 */
[----:B------:R-:W-:Y:S03]  /*97d0*/  I2F R163, R163 ;  /* 0x000000a300a37306 */ /* 0x000fe60000201400 */
[C---:B------:R-:W-:Y:S01]  /*97e0*/  HMMA.16816.F32.BF16 R20, R152.reuse, R10, R20 ;  /* 0x0000000a9814723c */ /* 0x040fe20000041814 */
[----:B------:R-:W-:Y:S02]  /*97f0*/  IMAD.MOV.U32 R160, RZ, RZ, R16 ;  /* 0x000000ffffa07224 */ /* 0x000fe400078e0010 */
[----:B------:R-:W3:Y:S04]  /*9800*/  LDSM.16.M88.4 R16, [R201+0xa800] ;  /* 0x00a80000c910783b */ /* 0x000ee80000000200 */
[----:B------:R-:W-:Y:S01]  /*9810*/  I2F R160, R160 ;  /* 0x000000a000a07306 */ /* 0x000fe20000201400 */
[C---:B-1----:R-:W-:Y:S07]  /*9820*/  HMMA.16816.F32.BF16 R168, R152.reuse, R4, R168 ;  /* 0x0000000498a8723c */ /* 0x042fee00000418a8 */
[----:B------:R-:W-:Y:S01]  /*9830*/  IMAD.IADD R4, R211, 0x1, -R162 ;  /* 0x00000001d3047824 */ /* 0x000fe200078e0aa2 */
[----:B------:R-:W-:Y:S04]  /*9840*/  HMMA.16816.F32.BF16 R164, R152, R6, R164 ;  /* 0x0000000698a4723c */ /* 0x000fe800000418a4 */
[----:B------:R-:W-:-:S03]  /*9850*/  IABS R4, R4 ;  /* 0x0000000400047213 */ /* 0x000fc60000000000 */
[----:B------:R-:W-:Y:S01]  /*9860*/  IADD3 R152, R0, 0x9, RZ ;  /* 0x0000000900987810 */ /* 0x000fe20007ffe0ff */
[----:B------:R-:W-:Y:S01]  /*9870*/  IMAD.MOV.U32 R154, RZ, RZ, R8 ;  /* 0x000000ffff9a7224 */ /* 0x000fe200078e0008 */
[C---:B--2---:R-:W-:Y:S01]  /*9880*/  HMMA.16816.F32.BF16 R140, R24.reuse, R12, R140 ;  /* 0x0000000c188c723c */ /* 0x044fe2000004188c */
[----:B------:R-:W-:Y:S02]  /*9890*/  IMAD.MOV.U32 R153, RZ, RZ, R4 ;  /* 0x000000ffff997224 */ /* 0x000fe400078e0004 */
[C-C-:B------:R-:W-:Y:S01]  /*98a0*/  IMAD.IADD R9, R211.reuse, 0x1, -R152.reuse ;  /* 0x00000001d3097824 */ /* 0x140fe200078e0a98 */
[----:B------:R-:W1:Y:S01]  /*98b0*/  LDSM.16.M88.4 R4, [R201+0xb000] ;  /* 0x00b00000c904783b */ /* 0x000e620000000200 */
[----:B------:R-:W-:Y:S02]  /*98c0*/  I2F R154, R154 ;  /* 0x0000009a009a7306 */ /* 0x000fe40000201400 */
[C---:B------:R-:W-:Y:S01]  /*98d0*/  IMAD.IADD R12, R208.reuse, 0x1, -R152 ;  /* 0x00000001d00c7824 */ /* 0x040fe200078e0a98 */
[----:B------:R-:W-:Y:S01]  /*98e0*/  IABS R8, R9 ;  /* 0x0000000900087213 */ /* 0x000fe20000000000 */
[----:B------:R-:W-:Y:S01]  /*98f0*/  IMAD.IADD R13, R211, 0x1, -R172 ;  /* 0x00000001d30d7824 */ /* 0x000fe200078e0aac */
[C---:B------:R-:W-:Y:S02]  /*9900*/  HMMA.16816.F32.BF16 R136, R24.reuse, R14, R136 ;  /* 0x0000000e1888723c */ /* 0x040fe40000041888 */
[----:B------:R-:W-:Y:S01]  /*9910*/  IABS R12, R12 ;  /* 0x0000000c000c7213 */ /* 0x000fe20000000000 */
[----:B------:R-:W-:Y:S01]  /*9920*/  IMAD.MOV.U32 R155, RZ, RZ, R8 ;  /* 0x000000ffff9b7224 */ /* 0x000fe200078e0008 */
[----:B------:R-:W-:Y:S01]  /*9930*/  IABS R177, R13 ;  /* 0x0000000d00b17213 */ /* 0x000fe20000000000 */
[----:B------:R-:W2:Y:S01]  /*9940*/  LDSM.16.M88.4 R8, [R201+0xb800] ;  /* 0x00b80000c908783b */ /* 0x000ea20000000200 */
[----:B------:R4:W-:Y:S02]  /*9950*/  I2F R173, R12 ;  /* 0x0000000c00ad7306 */ /* 0x0009e40000201400 */
[C---:B---3--:R-:W-:Y:S06]  /*9960*/  HMMA.16816.F32.BF16 R32, R24.reuse, R16, R32 ;  /* 0x000000101820723c */ /* 0x048fec0000041820 */
[----:B------:R-:W-:Y:S02]  /*9970*/  I2F R153, R153 ;  /* 0x0000009900997306 */ /* 0x000fe40000201400 */
[C---:B------:R-:W-:Y:S01]  /*9980*/  HMMA.16816.F32.BF16 R148, R24.reuse, R18, R148 ;  /* 0x000000121894723c */ /* 0x040fe20000041894 */
[----:B------:R-:W-:Y:S04]  /*9990*/  LDSM.16.M88.4 R16, [R200+0x4000] ;  /* 0x00400000c810783b */ /* 0x000fe80000000200 */
[----:B----4-:R-:W3:Y:S01]  /*99a0*/  LDSM.16.M88.4 R12, [R183] ;  /* 0x00000000b70c783b */ /* 0x010ee20000000200 */
[----:B------:R-:W-:Y:S08]  /*99b0*/  I2F R177, R177 ;  /* 0x000000b100b17306 */ /* 0x000ff00000201400 */
[----:B------:R-:W-:Y:S01]  /*99c0*/  I2F R155, R155 ;  /* 0x0000009b009b7306 */ /* 0x000fe20000201400 */
[C---:B-1----:R-:W-:Y:S07]  /*99d0*/  HMMA.16816.F32.BF16 R156, R24.reuse, R4, R156 ;  /* 0x00000004189c723c */ /* 0x042fee000004189c */
[----:B------:R-:W-:Y:S01]  /*99e0*/  IMAD.IADD R4, R208, 0x1, -R174 ;  /* 0x00000001d0047824 */ /* 0x000fe200078e0aae */
[----:B------:R-:W-:Y:S04]  /*99f0*/  HMMA.16816.F32.BF16 R20, R24, R6, R20 ;  /* 0x000000061814723c */ /* 0x000fe80000041814 */
[----:B------:R-:W-:-:S02]  /*9a00*/  IABS R28, R4 ;  /* 0x00000004001c7213 */ /* 0x000fc40000000000 */
[----:B------:R-:W1:Y:S02]  /*9a10*/  LDSM.16.M88.4 R4, [R182] ;  /* 0x00000000b604783b */ /* 0x000e640000000200 */
[----:B--2---:R-:W-:Y:S01]  /*9a20*/  HMMA.16816.F32.BF16 R168, R24, R8, R168 ;  /* 0x0000000818a8723c */ /* 0x004fe200000418a8 */
[----:B------:R-:W-:Y:S01]  /*9a30*/  IMAD.MOV.U32 R179, RZ, RZ, R28 ;  /* 0x000000ffffb37224 */ /* 0x000fe200078e001c */
[----:B------:R-:W-:-:S04]  /*9a40*/  IABS R28, R29 ;  /* 0x0000001d001c7213 */ /* 0x000fc80000000000 */
[----:B------:R2:W-:Y:S01]  /*9a50*/  I2F R218, R28 ;  /* 0x0000001c00da7306 */ /* 0x0005e20000201400 */
[C---:B------:R-:W-:Y:S01]  /*9a60*/  IMAD.IADD R8, R208.reuse, 0x1, -R178 ;  /* 0x00000001d0087824 */ /* 0x040fe200078e0ab2 */
[----:B------:R-:W-:Y:S04]  /*9a70*/  HMMA.16816.F32.BF16 R164, R24, R10, R164 ;  /* 0x0000000a18a4723c */ /* 0x000fe800000418a4 */
[----:B------:R-:W-:Y:S02]  /*9a80*/  IABS R8, R8 ;  /* 0x0000000800087213 */ /* 0x000fe40000000000 */
[----:B------:R-:W-:Y:S01]  /*9a90*/  I2F R179, R179 ;  /* 0x000000b300b37306 */ /* 0x000fe20000201400 */
[--C-:B------:R-:W-:Y:S01]  /*9aa0*/  IMAD.IADD R24, R208, 0x1, -R216.reuse ;  /* 0x00000001d0187824 */ /* 0x100fe200078e0ad8 */
[----:B---3--:R-:W-:Y:S01]  /*9ab0*/  HMMA.16816.F32.BF16 R140, R16, R12, R140 ;  /* 0x0000000c108c723c */ /* 0x008fe2000004188c */
[----:B------:R-:W-:-:S03]  /*9ac0*/  IMAD.IADD R25, R211, 0x1, -R216 ;  /* 0x00000001d3197824 */ /* 0x000fc600078e0ad8 */
[----:B------:R-:W-:Y:S01]  /*9ad0*/  IABS R224, R24 ;  /* 0x0000001800e07213 */ /* 0x000fe20000000000 */
[----:B------:R-:W-:Y:S01]  /*9ae0*/  IMAD.IADD R24, R208, 0x1, -R223 ;  /* 0x00000001d0187824 */ /* 0x000fe200078e0adf */
[----:B------:R3:W-:Y:S01]  /*9af0*/  I2F R221, R8 ;  /* 0x0000000800dd7306 */ /* 0x0007e20000201400 */
[----:B------:R-:W-:Y:S01]  /*9b00*/  IABS R25, R25 ;  /* 0x0000001900197213 */ /* 0x000fe20000000000 */
[----:B------:R-:W-:Y:S01]  /*9b10*/  HMMA.16816.F32.BF16 R136, R16, R14, R136 ;  /* 0x0000000e1088723c */ /* 0x000fe20000041888 */
[----:B------:R-:W4:Y:S01]  /*9b20*/  LDSM.16.M88.4 R12, [R180] ;  /* 0x00000000b40c783b */ /* 0x000f220000000200 */
[----:B------:R-:W-:Y:S01]  /*9b30*/  IABS R229, R24 ;  /* 0x0000001800e57213 */ /* 0x000fe20000000000 */
[----:B--2---:R-:W-:-:S03]  /*9b40*/  IMAD.IADD R28, R211, 0x1, -R226 ;  /* 0x00000001d31c7824 */ /* 0x004fc600078e0ae2 */
[----:B------:R2:W-:Y:S02]  /*9b50*/  I2F R220, R25 ;  /* 0x0000001900dc7306 */ /* 0x0005e40000201400 */
[----:B------:R-:W-:Y:S02]  /*9b60*/  IABS R231, R28 ;  /* 0x0000001c00e77213 */ /* 0x000fe40000000000 */
[----:B------:R-:W-:Y:S04]  /*9b70*/  LDSM.16.M88.4 R28, [R195+0xa800] ;  /* 0x00a80000c31c783b */ /* 0x000fe80000000200 */
[----:B---3--:R-:W3:Y:S01]  /*9b80*/  LDSM.16.M88.4 R8, [R181] ;  /* 0x00000000b508783b */ /* 0x008ee20000000200 */
[C---:B-1----:R-:W-:Y:S01]  /*9b90*/  HMMA.16816.F32.BF16 R32, R16.reuse, R4, R32 ;  /* 0x000000041020723c */ /* 0x042fe20000041820 */
[----:B------:R-:W-:Y:S02]  /*9ba0*/  I2F R229, R229 ;  /* 0x000000e500e57306 */ /* 0x000fe40000201400 */
[----:B--2---:R-:W-:Y:S05]  /*9bb0*/  LDSM.16.M88.4 R24, [R198+0x4000] ;  /* 0x00400000c618783b */ /* 0x004fea0000000200 */
[C---:B------:R-:W-:Y:S01]  /*9bc0*/  HMMA.16816.F32.BF16 R148, R16.reuse, R6, R148 ;  /* 0x000000061094723c */ /* 0x040fe20000041894 */
[----:B------:R-:W-:Y:S01]  /*9bd0*/  I2F R231, R231 ;  /* 0x000000e700e77306 */ /* 0x000fe20000201400 */
[----:B------:R-:W1:Y:S07]  /*9be0*/  LDSM.16.M88.4 R4, [R195+0xa000] ;  /* 0x00a00000c304783b */ /* 0x000e6e0000000200 */
[----:B------:R-:W-:Y:S01]  /*9bf0*/  I2F R224, R224 ;  /* 0x000000e000e07306 */ /* 0x000fe20000201400 */
[C---:B----4-:R-:W-:Y:S07]  /*9c00*/  HMMA.16816.F32.BF16 R168, R16.reuse, R12, R168 ;  /* 0x0000000c10a8723c */ /* 0x050fee00000418a8 */
[----:B------:R-:W-:Y:S01]  /*9c10*/  IADD3 R12, R0, 0x30, RZ ;  /* 0x00000030000c7810 */ /* 0x000fe20007ffe0ff */
[C---:B------:R-:W-:Y:S01]  /*9c20*/  HMMA.16816.F32.BF16 R164, R16.reuse, R14, R164 ;  /* 0x0000000e10a4723c */ /* 0x040fe200000418a4 */
[----:B------:R-:W-:Y:S06]  /*9c30*/  I2F R14, R233 ;  /* 0x000000e9000e7306 */ /* 0x000fec0000201400 */
[----:B------:R-:W-:Y:S01]  /*9c40*/  IMAD.IADD R15, R211, 0x1, -R12 ;  /* 0x00000001d30f7824 */ /* 0x000fe200078e0a0c */
[----:B---3--:R-:W-:Y:S04]  /*9c50*/  HMMA.16816.F32.BF16 R156, R16, R8, R156 ;  /* 0x00000008109c723c */ /* 0x008fe8000004189c */
[----:B------:R-:W-:-:S03]  /*9c60*/  IABS R15, R15 ;  /* 0x0000000f000f7213 */ /* 0x000fc60000000000 */
[----:B------:R-:W-:Y:S01]  /*9c70*/  IMAD.IADD R8, R208, 0x1, -R226 ;  /* 0x00000001d0087824 */ /* 0x000fe200078e0ae2 */
[----:B------:R-:W-:Y:S04]  /*9c80*/  HMMA.16816.F32.BF16 R20, R16, R10, R20 ;  /* 0x0000000a1014723c */ /* 0x000fe80000041814 */
[----:B------:R-:W-:Y:S01]  /*9c90*/  IABS R232, R8 ;  /* 0x0000000800e87213 */ /* 0x000fe20000000000 */
[----:B------:R-:W-:Y:S02]  /*9ca0*/  IMAD.IADD R8, R211, 0x1, -R228 ;  /* 0x00000001d3087824 */ /* 0x000fe400078e0ae4 */
[----:B------:R-:W-:Y:S01]  /*9cb0*/  IMAD.MOV.U32 R16, RZ, RZ, R15 ;  /* 0x000000ffff107224 */ /* 0x000fe200078e000f */
[----:B-1----:R-:W-:Y:S01]  /*9cc0*/  HMMA.16816.F32.BF16 R140, R24, R4, R140 ;  /* 0x00000004188c723c */ /* 0x002fe2000004188c */
[----:B------:R-:W-:Y:S01]  /*9cd0*/  IADD3 R15, R0, 0x31, RZ ;  /* 0x00000031000f7810 */ /* 0x000fe20007ffe0ff */
[----:B------:R-:W-:Y:S01]  /*9ce0*/  I2F R232, R232 ;  /* 0x000000e800e87306 */ /* 0x000fe20000201400 */
[----:B------:R-:W-:-:S02]  /*9cf0*/  IABS R8, R8 ;  /* 0x0000000800087213 */ /* 0x000fc40000000000 */
[----:B------:R-:W-:Y:S02]  /*9d00*/  IADD3 R18, R0, 0x38, RZ ;  /* 0x0000003800127810 */ /* 0x000fe40007ffe0ff */
[----:B------:R-:W-:Y:S01]  /*9d10*/  IMAD.IADD R4, R208, 0x1, -R12 ;  /* 0x00000001d0047824 */ /* 0x000fe200078e0a0c */
[----:B------:R-:W-:Y:S01]  /*9d20*/  HMMA.16816.F32.BF16 R136, R24, R6, R136 ;  /* 0x000000061888723c */ /* 0x000fe20000041888 */
[----:B------:R-:W-:Y:S01]  /*9d30*/  IMAD.MOV.U32 R13, RZ, RZ, R8 ;  /* 0x000000ffff0d7224 */ /* 0x000fe200078e0008 */
[----:B------:R-:W-:Y:S01]  /*9d40*/  I2F R16, R16 ;  /* 0x0000001000107306 */ /* 0x000fe20000201400 */
[----:B------:R-:W1:Y:S01]  /*9d50*/  LDSM.16.M88.4 R8, [R188+0x4000] ;  /* 0x00400000bc08783b */ /* 0x000e620000000200 */
[----:B------:R-:W-:Y:S01]  /*9d60*/  IABS R4, R4 ;  /* 0x0000000400047213 */ /* 0x000fe20000000000 */
[----:B------:R-:W-:-:S03]  /*9d70*/  IMAD.IADD R5, R211, 0x1, -R15 ;  /* 0x00000001d3057824 */ /* 0x000fc600078e0a0f */
[C---:B------:R-:W-:Y:S01]  /*9d80*/  HMMA.16816.F32.BF16 R32, R24.reuse, R28, R32 ;  /* 0x0000001c1820723c */ /* 0x040fe20000041820 */
[----:B------:R-:W-:Y:S01]  /*9d90*/  IMAD.MOV.U32 R17, RZ, RZ, R4 ;  /* 0x000000ffff117224 */ /* 0x000fe200078e0004 */
[----:B------:R-:W-:Y:S01]  /*9da0*/  IABS R4, R5 ;  /* 0x0000000500047213 */ /* 0x000fe20000000000 */
[C---:B------:R-:W-:Y:S01]  /*9db0*/  IMAD.IADD R5, R208.reuse, 0x1, -R15 ;  /* 0x00000001d0057824 */ /* 0x040fe200078e0a0f */
[----:B------:R-:W-:Y:S03]  /*9dc0*/  I2F R13, R13 ;  /* 0x0000000d000d7306 */ /* 0x000fe60000201400 */
[----:B------:R-:W-:Y:S01]  /*9dd0*/  IMAD.MOV.U32 R19, RZ, RZ, R4 ;  /* 0x000000ffff137224 */ /* 0x000fe200078e0004 */
[----:B------:R-:W-:Y:S01]  /*9de0*/  IABS R4, R5 ;  /* 0x0000000500047213 */ /* 0x000fe20000000000 */
[--C-:B------:R-:W-:Y:S01]  /*9df0*/  IMAD.IADD R5, R211, 0x1, -R18.reuse ;  /* 0x00000001d3057824 */ /* 0x100fe200078e0a12 */
[----:B------:R-:W-:Y:S01]  /*9e00*/  HMMA.16816.F32.BF16 R148, R24, R30, R148 ;  /* 0x0000001e1894723c */ /* 0x000fe20000041894 */
[----:B------:R-:W-:Y:S01]  /*9e10*/  IMAD.IADD R28, R208, 0x1, -R18 ;  /* 0x00000001d01c7824 */ /* 0x000fe200078e0a12 */
[----:B------:R-:W-:Y:S01]  /*9e20*/  I2F R17, R17 ;  /* 0x0000001100117306 */ /* 0x000fe20000201400 */
[----:B------:R-:W-:Y:S01]  /*9e30*/  IMAD.MOV.U32 R29, RZ, RZ, R4 ;  /* 0x000000ffff1d7224 */ /* 0x000fe200078e0004 */
[----:B------:R-:W-:-:S02]  /*9e40*/  IABS R4, R5 ;  /* 0x0000000500047213 */ /* 0x000fc40000000000 */
[----:B------:R-:W-:Y:S02]  /*9e50*/  IABS R28, R28 ;  /* 0x0000001c001c7213 */ /* 0x000fe40000000000 */
[----:B------:R-:W-:Y:S01]  /*9e60*/  IADD3 R30, R0, 0x39, RZ ;  /* 0x00000039001e7810 */ /* 0x000fe20007ffe0ff */
[----:B------:R-:W-:Y:S01]  /*9e70*/  IMAD.MOV.U32 R31, RZ, RZ, R4 ;  /* 0x000000ffff1f7224 */ /* 0x000fe200078e0004 */
[----:B------:R-:W-:Y:S01]  /*9e80*/  I2F R19, R19 ;  /* 0x0000001300137306 */ /* 0x000fe20000201400 */
[----:B------:R-:W2:Y:S01]  /*9e90*/  LDSM.16.M88.4 R4, [R195+0xb000] ;  /* 0x00b00000c304783b */ /* 0x000ea20000000200 */
[----:B------:R-:W-:Y:S02]  /*9ea0*/  IMAD.MOV.U32 R234, RZ, RZ, R28 ;  /* 0x000000ffffea7224 */ /* 0x000fe400078e001c */
[--C-:B------:R-:W-:Y:S02]  /*9eb0*/  IMAD.IADD R28, R208, 0x1, -R30.reuse ;  /* 0x00000001d01c7824 */ /* 0x100fe400078e0a1e */
[----:B------:R-:W-:-:S02]  /*9ec0*/  IMAD.IADD R235, R211, 0x1, -R30 ;  /* 0x00000001d3eb7824 */ /* 0x000fc400078e0a1e */
[----:B------:R-:W-:Y:S01]  /*9ed0*/  I2F R31, R31 ;  /* 0x0000001f001f7306 */ /* 0x000fe20000201400 */
[----:B------:R-:W-:Y:S02]  /*9ee0*/  IABS R28, R28 ;  /* 0x0000001c001c7213 */ /* 0x000fe40000000000 */
[----:B------:R-:W-:Y:S01]  /*9ef0*/  IABS R235, R235 ;  /* 0x000000eb00eb7213 */ /* 0x000fe20000000000 */
[C---:B-1----:R-:W-:Y:S04]  /*9f00*/  HMMA.16816.F32.BF16 R140, R144.reuse, R8, R140 ;  /* 0x00000008908c723c */ /* 0x042fe8000004188c */
[----:B------:R-:W-:Y:S04]  /*9f10*/  I2F R233, R28 ;  /* 0x0000001c00e97306 */ /* 0x000fe80000201400 */
[----:B------:R-:W-:Y:S01]  /*9f20*/  HMMA.16816.F32.BF16 R136, R144, R10, R136 ;  /* 0x0000000a9088723c */ /* 0x000fe20000041888 */
[----:B------:R-:W1:Y:S03]  /*9f30*/  LDSM.16.M88.4 R8, [R188+0x4800] ;  /* 0x00480000bc08783b */ /* 0x000e660000000200 */
[----:B------:R-:W-:Y:S08]  /*9f40*/  I2F R29, R29 ;  /* 0x0000001d001d7306 */ /* 0x000ff00000201400 */
[----:B------:R-:W-:Y:S04]  /*9f50*/  I2F R234, R234 ;  /* 0x000000ea00ea7306 */ /* 0x000fe80000201400 */
[----:B------:R-:W-:Y:S01]  /*9f60*/  FMUL.FTZ R237, R141, c[0x0][0x2ec] ;  /* 0x0000bb008ded7a20 */ /* 0x000fe20000410000 */
[----:B--2---:R-:W-:Y:S01]  /*9f70*/  HMMA.16816.F32.BF16 R156, R24, R4, R156 ;  /* 0x00000004189c723c */ /* 0x004fe2000004189c */
[----:B------:R-:W-:-:S02]  /*9f80*/  FMUL.FTZ R140, R140, c[0x0][0x2ec] ;  /* 0x0000bb008c8c7a20 */ /* 0x000fc40000410000 */
[----:B------:R-:W2:Y:S01]  /*9f90*/  MUFU.TANH R28, R237 ;  /* 0x000000ed001c7308 */ /* 0x000ea20000002400 */
[----:B------:R-:W-:Y:S02]  /*9fa0*/  FMUL.FTZ R141, R142, c[0x0][0x2ec] ;  /* 0x0000bb008e8d7a20 */ /* 0x000fe40000410000 */
[----:B------:R-:W-:Y:S02]  /*9fb0*/  FMUL.FTZ R142, R143, c[0x0][0x2ec] ;  /* 0x0000bb008f8e7a20 */ /* 0x000fe40000410000 */
[----:B------:R-:W-:Y:S01]  /*9fc0*/  FMUL.FTZ R236, R136, c[0x0][0x2ec] ;  /* 0x0000bb0088ec7a20 */ /* 0x000fe20000410000 */
[----:B------:R-:W-:Y:S01]  /*9fd0*/  HMMA.16816.F32.BF16 R20, R24, R6, R20 ;  /* 0x000000061814723c */ /* 0x000fe20000041814 */
[----:B------:R-:W3:Y:S01]  /*9fe0*/  LDSM.16.M88.4 R4, [R195+0xb800] ;  /* 0x00b80000c304783b */ /* 0x000ee20000000200 */
[----:B------:R-:W-:Y:S01]  /*9ff0*/  MUFU.TANH R140, R140 ;  /* 0x0000008c008c7308 */ /* 0x000fe20000002400 */
[----:B------:R-:W-:Y:S02]  /*a000*/  FMUL.FTZ R143, R138, c[0x0][0x2ec] ;  /* 0x0000bb008a8f7a20 */ /* 0x000fe40000410000 */
[----:B------:R-:W-:-:S02]  /*a010*/  FMUL.FTZ R136, R137, c[0x0][0x2ec] ;  /* 0x0000bb0089887a20 */ /* 0x000fc40000410000 */
[----:B------:R-:W-:-:S03]  /*a020*/  FMUL.FTZ R138, R139, c[0x0][0x2ec] ;  /* 0x0000bb008b8a7a20 */ /* 0x000fc60000410000 */
[----:B------:R-:W4:Y:S01]  /*a030*/  MUFU.TANH R141, R141 ;  /* 0x0000008d008d7308 */ /* 0x000f220000002400 */
[----:B--2---:R-:W-:Y:S01]  /*a040*/  FFMA.FTZ R28, R161, -UR24, R28 ;  /* 0x80000018a11c7c23 */ /* 0x004fe2000801001c */
[C---:B-1----:R-:W-:Y:S06]  /*a050*/  HMMA.16816.F32.BF16 R32, R144.reuse, R8, R32 ;  /* 0x000000089020723c */ /* 0x042fec0000041820 */
[----:B------:R-:W1:Y:S02]  /*a060*/  MUFU.TANH R236, R236 ;  /* 0x000000ec00ec7308 */ /* 0x000e640000002400 */
[----:B------:R-:W-:Y:S01]  /*a070*/  HMMA.16816.F32.BF16 R148, R144, R10, R148 ;  /* 0x0000000a9094723c */ /* 0x000fe20000041894 */
[----:B------:R-:W2:Y:S05]  /*a080*/  LDSM.16.M88.4 R8, [R188+0x5000] ;  /* 0x00500000bc08783b */ /* 0x000eaa0000000200 */
[----:B------:R-:W5:Y:S01]  /*a090*/  MUFU.TANH R143, R143 ;  /* 0x0000008f008f7308 */ /* 0x000f620000002400 */
[----:B----4-:R-:W-:-:S05]  /*a0a0*/  FFMA.FTZ R0, R160, -UR24, R141 ;  /* 0x80000018a0007c23 */ /* 0x010fca000801008d */
[----:B------:R-:W-:Y:S02]  /*a0b0*/  FSEL R0, R0, -INF , !P5 ;  /* 0xff80000000007808 */ /* 0x000fe40006800000 */
[----:B------:R-:W4:Y:S01]  /*a0c0*/  MUFU.TANH R136, R136 ;  /* 0x0000008800887308 */ /* 0x000f220000002400 */
[----:B------:R-:W-:Y:S01]  /*a0d0*/  ISETP.GE.AND P5, PT, R162, R206, PT ;  /* 0x000000cea200720c */ /* 0x000fe20003fa6270 */
[----:B-1----:R-:W-:Y:S02]  /*a0e0*/  FFMA.FTZ R2, R153, -UR24, R236 ;  /* 0x8000001899027c23 */ /* 0x002fe400080100ec */
[----:B------:R-:W-:Y:S01]  /*a0f0*/  FMUL.FTZ R238, R32, c[0x0][0x2ec] ;  /* 0x0000bb0020ee7a20 */ /* 0x000fe20000410000 */
[----:B------:R-:W-:Y:S01]  /*a100*/  ISETP.LT.OR P5, PT, R162, R207, P5 ;  /* 0x000000cfa200720c */ /* 0x000fe20002fa1670 */
[----:B---3--:R-:W-:Y:S01]  /*a110*/  HMMA.16816.F32.BF16 R168, R24, R4, R168 ;  /* 0x0000000418a8723c */ /* 0x008fe200000418a8 */
[----:B------:R-:W-:Y:S01]  /*a120*/  FMUL.FTZ R34, R34, c[0x0][0x2ec] ;  /* 0x0000bb0022227a20 */ /* 0x000fe20000410000 */
[----:B------:R-:W1:Y:S01]  /*a130*/  MUFU.TANH R142, R142 ;  /* 0x0000008e008e7308 */ /* 0x000e620000002400 */
[----:B------:R-:W-:-:S02]  /*a140*/  FMUL.FTZ R32, R35, c[0x0][0x2ec] ;  /* 0x0000bb0023207a20 */ /* 0x000fc40000410000 */
[----:B------:R-:W-:Y:S02]  /*a150*/  FMUL.FTZ R33, R33, c[0x0][0x2ec] ;  /* 0x0000bb0021217a20 */ /* 0x000fe40000410000 */
[----:B------:R-:W-:Y:S01]  /*a160*/  FFMA.FTZ R4, R135, -UR24, R140 ;  /* 0x8000001887047c23 */ /* 0x000fe2000801008c */
[----:B------:R-:W-:Y:S01]  /*a170*/  HMMA.16816.F32.BF16 R164, R24, R6, R164 ;  /* 0x0000000618a4723c */ /* 0x000fe200000418a4 */
[----:B------:R-:W-:Y:S01]  /*a180*/  FMUL.FTZ R137, R148, c[0x0][0x2ec] ;  /* 0x0000bb0094897a20 */ /* 0x000fe20000410000 */
[----:B------:R-:W3:Y:S01]  /*a190*/  MUFU.TANH R238, R238 ;  /* 0x000000ee00ee7308 */ /* 0x000ee20000002400 */
[----:B------:R-:W-:Y:S01]  /*a1a0*/  FMUL.FTZ R140, R150, c[0x0][0x2ec] ;  /* 0x0000bb00968c7a20 */ /* 0x000fe20000410000 */
[----:B------:R-:W-:Y:S01]  /*a1b0*/  FSEL R4, R4, -INF , !P4 ;  /* 0xff80000004047808 */ /* 0x000fe20006000000 */
[----:B-----5:R-:W-:Y:S01]  /*a1c0*/  FFMA.FTZ R5, R154, -UR24, R143 ;  /* 0x800000189a057c23 */ /* 0x020fe2000801008f */
[----:B------:R-:W-:Y:S01]  /*a1d0*/  ISETP.GE.AND P4, PT, R162, R209, PT ;  /* 0x000000d1a200720c */ /* 0x000fe20003f86270 */
[----:B----4-:R-:W-:-:S02]  /*a1e0*/  FFMA.FTZ R6, R155, -UR24, R136 ;  /* 0x800000189b067c23 */ /* 0x010fc40008010088 */
[----:B------:R-:W-:Y:S01]  /*a1f0*/  FMUL.FTZ R135, R149, c[0x0][0x2ec] ;  /* 0x0000bb0095877a20 */ /* 0x000fe20000410000 */
[----:B------:R4:W5:Y:S01]  /*a200*/  MUFU.TANH R240, R34 ;  /* 0x0000002200f07308 */ /* 0x0009620000002400 */
[----:B------:R-:W-:Y:S01]  /*a210*/  ISETP.LT.OR P4, PT, R162, R210, P4 ;  /* 0x000000d2a200720c */ /* 0x000fe20002781670 */
[----:B-1----:R-:W-:Y:S01]  /*a220*/  FFMA.FTZ R35, R163, -UR24, R142 ;  /* 0x80000018a3237c23 */ /* 0x002fe2000801008e */
[----:B------:R-:W-:Y:S01]  /*a230*/  FSEL R5, R5, -INF , !P5 ;  /* 0xff80000005057808 */ /* 0x000fe20006800000 */
[----:B------:R-:W-:Y:S01]  /*a240*/  FMUL.FTZ R139, R151, c[0x0][0x2ec] ;  /* 0x0000bb00978b7a20 */ /* 0x000fe20000410000 */
[----:B--2---:R-:W-:Y:S01]  /*a250*/  HMMA.16816.F32.BF16 R156, R144, R8, R156 ;  /* 0x00000008909c723c */ /* 0x004fe2000004189c */
[----:B------:R-:W-:Y:S02]  /*a260*/  FSEL R2, R2, -INF , !P4 ;  /* 0xff80000002027808 */ /* 0x000fe40006000000 */
[----:B------:R-:W1:Y:S01]  /*a270*/  MUFU.TANH R32, R32 ;  /* 0x0000002000207308 */ /* 0x000e620000002400 */
[----:B------:R-:W-:-:S02]  /*a280*/  ISETP.GE.AND P4, PT, R172, R209, PT ;  /* 0x000000d1ac00720c */ /* 0x000fc40003f86270 */
[C---:B------:R-:W-:Y:S02]  /*a290*/  ISETP.GE.AND P5, PT, R172.reuse, R206, PT ;  /* 0x000000ceac00720c */ /* 0x040fe40003fa6270 */
[----:B------:R-:W-:Y:S01]  /*a2a0*/  HMMA.16816.F32.BF16 R20, R144, R10, R20 ;  /* 0x0000000a9014723c */ /* 0x000fe20000041814 */
[----:B------:R-:W2:Y:S01]  /*a2b0*/  LDSM.16.M88.4 R8, [R188+0x5800] ;  /* 0x00580000bc08783b */ /* 0x000ea20000000200 */
[----:B------:R-:W-:Y:S01]  /*a2c0*/  ISETP.LT.OR P4, PT, R172, R210, P4 ;  /* 0x000000d2ac00720c */ /* 0x000fe20002781670 */
[----:B------:R-:W1:Y:S01]  /*a2d0*/  MUFU.TANH R137, R137 ;  /* 0x0000008900897308 */ /* 0x000e620000002400 */
[----:B----4-:R-:W-:Y:S01]  /*a2e0*/  FSEL R34, R28, -INF , !P6 ;  /* 0xff8000001c227808 */ /* 0x010fe20007000000 */
[----:B---3--:R-:W-:Y:S01]  /*a2f0*/  FFMA.FTZ R28, R177, -UR24, R238 ;  /* 0x80000018b11c7c23 */ /* 0x008fe200080100ee */
[----:B------:R-:W-:Y:S01]  /*a300*/  ISETP.LT.OR P5, PT, R172, R207, P5 ;  /* 0x000000cfac00720c */ /* 0x000fe20002fa1670 */
[----:B-----5:R-:W-:Y:S01]  /*a310*/  FFMA.FTZ R25, R175, -UR24, R240 ;  /* 0x80000018af197c23 */ /* 0x020fe200080100f0 */
[----:B------:R-:W-:Y:S01]  /*a320*/  FSEL R35, R35, -INF , !P0 ;  /* 0xff80000023237808 */ /* 0x000fe20004000000 */
[----:B------:R-:W-:-:S04]  /*a330*/  DEPBAR.LE SB0, 0x0 ;  /* 0x000080000000791a */ /* 0x000fc80000000000 */
[----:B------:R-:W3:Y:S01]  /*a340*/  MUFU.TANH R140, R140 ;  /* 0x0000008c008c7308 */ /* 0x000ee20000002400 */
[----:B------:R-:W-:Y:S01]  /*a350*/  FSEL R28, R28, -INF , !P4 ;  /* 0xff8000001c1c7808 */ /* 0x000fe20006000000 */
[----:B-1----:R-:W-:Y:S01]  /*a360*/  FFMA.FTZ R27, R179, -UR24, R32 ;  /* 0x80000018b31b7c23 */ /* 0x002fe20008010020 */
[----:B------:R-:W-:Y:S01]  /*a370*/  FSEL R25, R25, -INF , !P5 ;  /* 0xff80000019197808 */ /* 0x000fe20006800000 */
[----:B------:R-:W-:Y:S01]  /*a380*/  FMUL.FTZ R148, R156, c[0x0][0x2ec] ;  /* 0x0000bb009c947a20 */ /* 0x000fe20000410000 */
[----:B------:R-:W-:Y:S01]  /*a390*/  ISETP.GE.AND P4, PT, R178, R209, PT ;  /* 0x000000d1b200720c */ /* 0x000fe20003f86270 */
[----:B------:R-:W-:Y:S01]  /*a3a0*/  FMUL.FTZ R158, R158, c[0x0][0x2ec] ;  /* 0x0000bb009e9e7a20 */ /* 0x000fe20000410000 */
[----:B------:R-:W-:Y:S01]  /*a3b0*/  ISETP.GE.AND P5, PT, R178, R206, PT ;  /* 0x000000ceb200720c */ /* 0x000fe20003fa6270 */
[----:B------:R-:W1:Y:S01]  /*a3c0*/  MUFU.TANH R138, R138 ;  /* 0x0000008a008a7308 */ /* 0x000e620000002400 */
[----:B------:R-:W-:Y:S01]  /*a3d0*/  FFMA.FTZ R24, R218, -UR24, R137 ;  /* 0x80000018da187c23 */ /* 0x000fe20008010089 */
[----:B------:R-:W-:Y:S01]  /*a3e0*/  ISETP.LT.OR P4, PT, R178, R210, P4 ;  /* 0x000000d2b200720c */ /* 0x000fe20002781670 */
[----:B------:R-:W-:Y:S01]  /*a3f0*/  FMUL.FTZ R20, R20, c[0x0][0x2ec] ;  /* 0x0000bb0014147a20 */ /* 0x000fe20000410000 */
[----:B------:R-:W-:Y:S01]  /*a400*/  ISETP.LT.OR P5, PT, R178, R207, P5 ;  /* 0x000000cfb200720c */ /* 0x000fe20002fa1670 */
[----:B------:R-:W-:Y:S01]  /*a410*/  FMUL.FTZ R32, R21, c[0x0][0x2ec] ;  /* 0x0000bb0015207a20 */ /* 0x000fe20000410000 */
[C---:B------:R-:W-:Y:S01]  /*a420*/  ISETP.GE.AND P6, PT, R152.reuse, R209, PT ;  /* 0x000000d19800720c */ /* 0x040fe20003fc6270 */
[----:B------:R-:W-:Y:S01]  /*a430*/  FMUL.FTZ R142, R157, c[0x0][0x2ec] ;  /* 0x0000bb009d8e7a20 */ /* 0x000fe20000410000 */
[----:B------:R-:W4:Y:S01]  /*a440*/  MUFU.TANH R148, R148 ;  /* 0x0000009400947308 */ /* 0x000f220000002400 */
[----:B---3--:R-:W-:Y:S01]  /*a450*/  FFMA.FTZ R21, R221, -UR24, R140 ;  /* 0x80000018dd157c23 */ /* 0x008fe2000801008c */
[----:B------:R-:W-:Y:S01]  /*a460*/  ISETP.GE.AND P0, PT, R152, R206, PT ;  /* 0x000000ce9800720c */ /* 0x000fe20003f06270 */
[----:B------:R-:W-:Y:S01]  /*a470*/  FMUL.FTZ R141, R159, c[0x0][0x2ec] ;  /* 0x0000bb009f8d7a20 */ /* 0x000fe20000410000 */
[----:B------:R-:W-:Y:S01]  /*a480*/  FSEL R24, R24, -INF , !P4 ;  /* 0xff80000018187808 */ /* 0x000fe20006000000 */
[----:B------:R-:W-:Y:S01]  /*a490*/  IMAD.MOV.U32 R221, RZ, RZ, R213 ;  /* 0x000000ffffdd7224 */ /* 0x000fe200078e00d5 */
[----:B------:R-:W-:-:S02]  /*a4a0*/  FSEL R21, R21, -INF , !P5 ;  /* 0xff80000015157808 */ /* 0x000fc40006800000 */
[----:B------:R-:W3:Y:S01]  /*a4b0*/  MUFU.TANH R136, R158 ;  /* 0x0000009e00887308 */ /* 0x000ee20000002400 */
[----:B------:R-:W-:Y:S01]  /*a4c0*/  ISETP.GE.AND P4, PT, R223, R209, PT ;  /* 0x000000d1df00720c */ /* 0x000fe20003f86270 */
[----:B-1----:R-:W-:Y:S01]  /*a4d0*/  FFMA.FTZ R7, R173, -UR24, R138 ;  /* 0x80000018ad077c23 */ /* 0x002fe2000801008a */
[----:B------:R-:W-:Y:S01]  /*a4e0*/  ISETP.GE.AND P5, PT, R223, R206, PT ;  /* 0x000000cedf00720c */ /* 0x000fe20003fa6270 */
[C---:B--2---:R-:W-:Y:S01]  /*a4f0*/  HMMA.16816.F32.BF16 R168, R144.reuse, R8, R168 ;  /* 0x0000000890a8723c */ /* 0x044fe200000418a8 */
[CC--:B------:R-:W-:Y:S02]  /*a500*/  ISETP.LT.OR P6, PT, R152.reuse, R210.reuse, P6 ;  /* 0x000000d29800720c */ /* 0x0c0fe400037c1670 */
[-C--:B------:R-:W-:Y:S01]  /*a510*/  ISETP.LT.OR P0, PT, R152, R207.reuse, P0 ;  /* 0x000000cf9800720c */ /* 0x080fe20000701670 */
[----:B------:R-:W1:Y:S01]  /*a520*/  MUFU.TANH R33, R33 ;  /* 0x0000002100217308 */ /* 0x000e620000002400 */
[----:B----4-:R-:W-:Y:S01]  /*a530*/  FFMA.FTZ R148, R225, -UR24, R148 ;  /* 0x80000018e1947c23 */ /* 0x010fe20008010094 */
[C---:B------:R-:W-:Y:S01]  /*a540*/  ISETP.LT.OR P4, PT, R223.reuse, R210, P4 ;  /* 0x000000d2df00720c */ /* 0x040fe20002781670 */
[----:B------:R-:W-:Y:S01]  /*a550*/  FMUL.FTZ R9, R22, c[0x0][0x2ec] ;  /* 0x0000bb0016097a20 */ /* 0x000fe20000410000 */
[----:B------:R-:W-:Y:S01]  /*a560*/  HMMA.16816.F32.BF16 R164, R144, R10, R164 ;  /* 0x0000000a90a4723c */ /* 0x000fe200000418a4 */
[----:B------:R-:W-:Y:S01]  /*a570*/  ISETP.LT.OR P5, PT, R223, R207, P5 ;  /* 0x000000cfdf00720c */ /* 0x000fe20002fa1670 */
[----:B------:R-:W-:Y:S01]  /*a580*/  FMUL.FTZ R22, R23, c[0x0][0x2ec] ;  /* 0x0000bb0017167a20 */ /* 0x000fe20000410000 */
[----:B------:R-:W-:Y:S01]  /*a590*/  FSEL R6, R6, -INF , !P6 ;  /* 0xff80000006067808 */ /* 0x000fe20007000000 */
[----:B------:R-:W2:Y:S01]  /*a5a0*/  MUFU.TANH R8, R20 ;  /* 0x0000001400087308 */ /* 0x000ea20000002400 */
[----:B---3--:R-:W-:Y:S01]  /*a5b0*/  FFMA.FTZ R136, R229, -UR24, R136 ;  /* 0x80000018e5887c23 */ /* 0x008fe20008010088 */
[----:B------:R-:W-:-:S02]  /*a5c0*/  FSEL R7, R7, -INF , !P0 ;  /* 0xff80000007077808 */ /* 0x000fc40004000000 */
[CC--:B------:R-:W-:Y:S02]  /*a5d0*/  ISETP.GE.AND P6, PT, R174.reuse, R209.reuse, PT ;  /* 0x000000d1ae00720c */ /* 0x0c0fe40003fc6270 */
[-C--:B------:R-:W-:Y:S02]  /*a5e0*/  ISETP.GE.AND P0, PT, R174, R206.reuse, PT ;  /* 0x000000ceae00720c */ /* 0x080fe40003f06270 */
[----:B------:R-:W3:Y:S01]  /*a5f0*/  MUFU.TANH R9, R9 ;  /* 0x0000000900097308 */ /* 0x000ee20000002400 */
[----:B-1----:R-:W-:Y:S01]  /*a600*/  FFMA.FTZ R26, R176, -UR24, R33 ;  /* 0x80000018b01a7c23 */ /* 0x002fe20008010021 */
[----:B------:R-:W-:Y:S02]  /*a610*/  FSEL R172, R148, -INF , !P4 ;  /* 0xff80000094ac7808 */ /* 0x000fe40006000000 */
[----:B------:R-:W-:Y:S01]  /*a620*/  FMUL.FTZ R33, R168, c[0x0][0x2ec] ;  /* 0x0000bb00a8217a20 */ /* 0x000fe20000410000 */
[----:B------:R-:W-:Y:S01]  /*a630*/  FSEL R173, R136, -INF , !P5 ;  /* 0xff80000088ad7808 */ /* 0x000fe20006800000 */
[----:B------:R-:W-:Y:S01]  /*a640*/  FMUL.FTZ R10, R169, c[0x0][0x2ec] ;  /* 0x0000bb00a90a7a20 */ /* 0x000fe20000410000 */
[C---:B------:R-:W-:Y:S01]  /*a650*/  ISETP.GE.AND P4, PT, R226.reuse, R209, PT ;  /* 0x000000d1e200720c */ /* 0x040fe20003f86270 */
[----:B------:R-:W1:Y:S01]  /*a660*/  MUFU.TANH R135, R135 ;  /* 0x0000008700877308 */ /* 0x000e620000002400 */
[----:B------:R-:W-:Y:S01]  /*a670*/  ISETP.GE.AND P5, PT, R226, R206, PT ;  /* 0x000000cee200720c */ /* 0x000fe20003fa6270 */
[----:B--2---:R-:W-:Y:S01]  /*a680*/  FFMA.FTZ R168, R231, -UR24, R8 ;  /* 0x80000018e7a87c23 */ /* 0x004fe20008010008 */
[CC--:B------:R-:W-:Y:S01]  /*a690*/  ISETP.LT.OR P6, PT, R174.reuse, R210.reuse, P6 ;  /* 0x000000d2ae00720c */ /* 0x0c0fe200037c1670 */
[----:B------:R-:W-:Y:S01]  /*a6a0*/  FMUL.FTZ R165, R165, c[0x0][0x2ec] ;  /* 0x0000bb00a5a57a20 */ /* 0x000fe20000410000 */
[-C--:B------:R-:W-:Y:S01]  /*a6b0*/  ISETP.LT.OR P0, PT, R174, R207.reuse, P0 ;  /* 0x000000cfae00720c */ /* 0x080fe20000701670 */
[----:B------:R-:W-:Y:S01]  /*a6c0*/  FMUL.FTZ R167, R167, c[0x0][0x2ec] ;  /* 0x0000bb00a7a77a20 */ /* 0x000fe20000410000 */
[----:B------:R-:W-:Y:S01]  /*a6d0*/  ISETP.LT.OR P4, PT, R226, R210, P4 ;  /* 0x000000d2e200720c */ /* 0x000fe20002781670 */
[----:B------:R-:W2:Y:S01]  /*a6e0*/  MUFU.TANH R139, R139 ;  /* 0x0000008b008b7308 */ /* 0x000ea20000002400 */
[----:B---3--:R-:W-:Y:S01]  /*a6f0*/  FFMA.FTZ R9, R232, -UR24, R9 ;  /* 0x80000018e8097c23 */ /* 0x008fe20008010009 */
[----:B------:R-:W-:-:S02]  /*a700*/  ISETP.LT.OR P5, PT, R226, R207, P5 ;  /* 0x000000cfe200720c */ /* 0x000fc40002fa1670 */
[----:B------:R-:W-:Y:S02]  /*a710*/  FSEL R26, R26, -INF , !P6 ;  /* 0xff8000001a1a7808 */ /* 0x000fe40007000000 */
[----:B------:R-:W-:Y:S02]  /*a720*/  FSEL R27, R27, -INF , !P0 ;  /* 0xff8000001b1b7808 */ /* 0x000fe40004000000 */
[----:B------:R-:W3:Y:S01]  /*a730*/  MUFU.TANH R142, R142 ;  /* 0x0000008e008e7308 */ /* 0x000ee20000002400 */
[-C--:B------:R-:W-:Y:S01]  /*a740*/  ISETP.GE.AND P6, PT, R216, R209.reuse, PT ;  /* 0x000000d1d800720c */ /* 0x080fe20003fc6270 */
[----:B-1----:R-:W-:Y:S01]  /*a750*/  FFMA.FTZ R20, R220, -UR24, R135 ;  /* 0x80000018dc147c23 */ /* 0x002fe20008010087 */
[-C--:B------:R-:W-:Y:S01]  /*a760*/  ISETP.GE.AND P0, PT, R216, R206.reuse, PT ;  /* 0x000000ced800720c */ /* 0x080fe20003f06270 */
[----:B------:R-:W-:Y:S01]  /*a770*/  FMUL.FTZ R135, R170, c[0x0][0x2ec] ;  /* 0x0000bb00aa877a20 */ /* 0x000fe20000410000 */
[----:B------:R-:W-:Y:S01]  /*a780*/  FSEL R168, R168, -INF , !P4 ;  /* 0xff800000a8a87808 */ /* 0x000fe20006000000 */
[----:B------:R-:W-:Y:S01]  /*a790*/  IMAD.MOV.U32 R220, RZ, RZ, R212 ;  /* 0x000000ffffdc7224 */ /* 0x000fe200078e00d4 */
[----:B------:R-:W-:Y:S01]  /*a7a0*/  FSEL R169, R9, -INF , !P5 ;  /* 0xff80000009a97808 */ /* 0x000fe20006800000 */
[----:B------:R-:W1:Y:S01]  /*a7b0*/  MUFU.TANH R141, R141 ;  /* 0x0000008d008d7308 */ /* 0x000e620000002400 */
[----:B------:R-:W-:Y:S01]  /*a7c0*/  ISETP.GE.AND P4, PT, R12, R209, PT ;  /* 0x000000d10c00720c */ /* 0x000fe20003f86270 */
[----:B--2---:R-:W-:Y:S01]  /*a7d0*/  FFMA.FTZ R23, R224, -UR24, R139 ;  /* 0x80000018e0177c23 */ /* 0x004fe2000801008b */
[----:B------:R-:W-:Y:S01]  /*a7e0*/  ISETP.GE.AND P5, PT, R12, R206, PT ;  /* 0x000000ce0c00720c */ /* 0x000fe20003fa6270 */
[----:B------:R-:W-:Y:S01]  /*a7f0*/  FMUL.FTZ R9, R164, c[0x0][0x2ec] ;  /* 0x0000bb00a4097a20 */ /* 0x000fe20000410000 */
[----:B------:R-:W-:-:S02]  /*a800*/  ISETP.LT.OR P6, PT, R216, R210, P6 ;  /* 0x000000d2d800720c */ /* 0x000fc400037c1670 */
[-C--:B------:R-:W-:Y:S01]  /*a810*/  ISETP.LT.OR P0, PT, R216, R207.reuse, P0 ;  /* 0x000000cfd800720c */ /* 0x080fe20000701670 */
[----:B------:R-:W2:Y:S01]  /*a820*/  MUFU.TANH R33, R33 ;  /* 0x0000002100217308 */ /* 0x000ea20000002400 */
[C---:B------:R-:W-:Y:S01]  /*a830*/  ISETP.LT.OR P4, PT, R12.reuse, R210, P4 ;  /* 0x000000d20c00720c */ /* 0x040fe20002781670 */
[----:B---3--:R-:W-:Y:S01]  /*a840*/  FFMA.FTZ R142, R227, -UR24, R142 ;  /* 0x80000018e38e7c23 */ /* 0x008fe2000801008e */
[----:B------:R-:W-:Y:S02]  /*a850*/  ISETP.LT.OR P5, PT, R12, R207, P5 ;  /* 0x000000cf0c00720c */ /* 0x000fe40002fa1670 */
[----:B------:R-:W-:Y:S02]  /*a860*/  FSEL R20, R20, -INF , !P6 ;  /* 0xff80000014147808 */ /* 0x000fe40007000000 */
[----:B------:R-:W-:Y:S01]  /*a870*/  FSEL R23, R23, -INF , !P0 ;  /* 0xff80000017177808 */ /* 0x000fe20004000000 */
[----:B------:R-:W3:Y:S01]  /*a880*/  MUFU.TANH R32, R32 ;  /* 0x0000002000207308 */ /* 0x000ee20000002400 */
[----:B------:R-:W-:Y:S01]  /*a890*/  ISETP.GE.AND P6, PT, R222, R209, PT ;  /* 0x000000d1de00720c */ /* 0x000fe20003fc6270 */
[----:B-1----:R-:W-:Y:S01]  /*a8a0*/  FFMA.FTZ R141, R230, -UR24, R141 ;  /* 0x80000018e68d7c23 */ /* 0x002fe2000801008d */
[----:B------:R-:W-:-:S02]  /*a8b0*/  ISETP.GE.AND P0, PT, R222, R206, PT ;  /* 0x000000cede00720c */ /* 0x000fc40003f06270 */
[CC--:B------:R-:W-:Y:S02]  /*a8c0*/  ISETP.LT.OR P6, PT, R222.reuse, R210.reuse, P6 ;  /* 0x000000d2de00720c */ /* 0x0c0fe400037c1670 */
[----:B------:R-:W-:Y:S01]  /*a8d0*/  ISETP.LT.OR P0, PT, R222, R207, P0 ;  /* 0x000000cfde00720c */ /* 0x000fe20000701670 */
[----:B------:R1:W4:Y:S01]  /*a8e0*/  MUFU.TANH R11, R22 ;  /* 0x00000016000b7308 */ /* 0x0003220000002400 */
[----:B--2---:R-:W-:Y:S01]  /*a8f0*/  FFMA.FTZ R16, R16, -UR24, R33 ;  /* 0x8000001810107c23 */ /* 0x004fe20008010021 */
[----:B------:R-:W-:Y:S02]  /*a900*/  FSEL R170, R142, -INF , !P6 ;  /* 0xff8000008eaa7808 */ /* 0x000fe40007000000 */
[-C--:B------:R-:W-:Y:S02]  /*a910*/  ISETP.GE.AND P6, PT, R228, R209.reuse, PT ;  /* 0x000000d1e400720c */ /* 0x080fe40003fc6270 */
[----:B------:R-:W-:Y:S02]  /*a920*/  FSEL R154, R16, -INF , !P4 ;  /* 0xff800000109a7808 */ /* 0x000fe40006000000 */
[----:B------:R-:W2:Y:S01]  /*a930*/  MUFU.TANH R8, R135 ;  /* 0x0000008700087308 */ /* 0x000ea20000002400 */
[----:B------:R-:W-:Y:S01]  /*a940*/  ISETP.GE.AND P4, PT, R18, R209, PT ;  /* 0x000000d11200720c */ /* 0x000fe20003f86270 */
[----:B---3--:R-:W-:Y:S01]  /*a950*/  FFMA.FTZ R13, R13, -UR24, R32 ;  /* 0x800000180d0d7c23 */ /* 0x008fe20008010020 */
[----:B------:R-:W-:-:S02]  /*a960*/  ISETP.LT.OR P6, PT, R228, R210, P6 ;  /* 0x000000d2e400720c */ /* 0x000fc400037c1670 */
[----:B------:R-:W-:Y:S02]  /*a970*/  ISETP.LT.OR P4, PT, R18, R210, P4 ;  /* 0x000000d21200720c */ /* 0x000fe40002781670 */
[----:B------:R-:W-:Y:S01]  /*a980*/  FSEL R164, R13, -INF , !P6 ;  /* 0xff8000000da47808 */ /* 0x000fe20007000000 */
[----:B------:R3:W5:Y:S01]  /*a990*/  MUFU.TANH R12, R9 ;  /* 0x00000009000c7308 */ /* 0x0007620000002400 */
[----:B-1----:R-:W-:Y:S01]  /*a9a0*/  FMUL.FTZ R22, R171, c[0x0][0x2ec] ;  /* 0x0000bb00ab167a20 */ /* 0x002fe20000410000 */
[----:B------:R-:W-:Y:S01]  /*a9b0*/  FSEL R171, R141, -INF , !P0 ;  /* 0xff8000008dab7808 */ /* 0x000fe20004000000 */
[----:B----4-:R-:W-:Y:S01]  /*a9c0*/  FFMA.FTZ R11, R14, -UR24, R11 ;  /* 0x800000180e0b7c23 */ /* 0x010fe2000801000b */
[C---:B------:R-:W-:Y:S02]  /*a9d0*/  ISETP.GE.AND P0, PT, R228.reuse, R206, PT ;  /* 0x000000cee400720c */ /* 0x040fe40003f06270 */
[----:B------:R-:W-:Y:S02]  /*a9e0*/  ISETP.GE.AND P6, PT, R15, R209, PT ;  /* 0x000000d10f00720c */ /* 0x000fe40003fc6270 */
[----:B------:R-:W1:Y:S01]  /*a9f0*/  MUFU.TANH R10, R10 ;  /* 0x0000000a000a7308 */ /* 0x000e620000002400 */
[----:B------:R-:W-:Y:S01]  /*aa00*/  ISETP.LT.OR P0, PT, R228, R207, P0 ;  /* 0x000000cfe400720c */ /* 0x000fe20000701670 */
[----:B--2---:R-:W-:Y:S01]  /*aa10*/  FFMA.FTZ R17, R17, -UR24, R8 ;  /* 0x8000001811117c23 */ /* 0x004fe20008010008 */
[----:B------:R-:W-:-:S02]  /*aa20*/  ISETP.LT.OR P6, PT, R15, R210, P6 ;  /* 0x000000d20f00720c */ /* 0x000fc400037c1670 */
[----:B------:R-:W-:Y:S02]  /*aa30*/  FSEL R163, R11, -INF , !P0 ;  /* 0xff8000000ba37808 */ /* 0x000fe40004000000 */
[-C--:B------:R-:W-:Y:S01]  /*aa40*/  ISETP.GE.AND P0, PT, R15, R206.reuse, PT ;  /* 0x000000ce0f00720c */ /* 0x080fe20003f06270 */
[----:B------:R-:W2:Y:S01]  /*aa50*/  MUFU.TANH R22, R22 ;  /* 0x0000001600167308 */ /* 0x000ea20000002400 */
[----:B---3--:R-:W-:Y:S01]  /*aa60*/  FMUL.FTZ R9, R166, c[0x0][0x2ec] ;  /* 0x0000bb00a6097a20 */ /* 0x008fe20000410000 */
[----:B------:R-:W-:Y:S01]  /*aa70*/  FSEL R151, R17, -INF , !P5 ;  /* 0xff80000011977808 */ /* 0x000fe20006800000 */
[----:B-----5:R-:W-:Y:S01]  /*aa80*/  FFMA.FTZ R12, R31, -UR24, R12 ;  /* 0x800000181f0c7c23 */ /* 0x020fe2000801000c */
[----:B------:R-:W-:Y:S02]  /*aa90*/  ISETP.LT.OR P0, PT, R15, R207, P0 ;  /* 0x000000cf0f00720c */ /* 0x000fe40000701670 */
[----:B------:R-:W-:Y:S02]  /*aaa0*/  ISETP.GE.AND P5, PT, R18, R206, PT ;  /* 0x000000ce1200720c */ /* 0x000fe40003fa6270 */
[----:B------:R-:W-:Y:S01]  /*aab0*/  I2F R235, R235 ;  /* 0x000000eb00eb7306 */ /* 0x000fe20000201400 */
[----:B------:R-:W-:Y:S01]  /*aac0*/  FSEL R138, R12, -INF , !P4 ;  /* 0xff8000000c8a7808 */ /* 0x000fe20006000000 */
[----:B-1----:R-:W-:Y:S01]  /*aad0*/  FFMA.FTZ R10, R19, -UR24, R10 ;  /* 0x80000018130a7c23 */ /* 0x002fe2000801000a */
[----:B------:R-:W-:Y:S01]  /*aae0*/  BAR.SYNC.DEFER_BLOCKING 0x0 ;  /* 0x0000000000007b1d */ /* 0x000fe20000010000 */
[----:B------:R-:W-:-:S02]  /*aaf0*/  PLOP3.LUT P4, PT, PT, PT, UP0, 0x80, 0x0 ;  /* 0x000000000000781c */ /* 0x000fc40003f8f008 */
[----:B------:R-:W-:Y:S01]  /*ab00*/  ISETP.LT.OR P5, PT, R18, R207, P5 ;  /* 0x000000cf1200720c */ /* 0x000fe20002fa1670 */
[----:B--2---:R-:W-:Y:S02]  /*ab10*/  FFMA.FTZ R22, R29, -UR24, R22 ;  /* 0x800000181d167c23 */ /* 0x004fe40008010016 */
[----:B------:R-:W1:Y:S01]  /*ab20*/  MUFU.TANH R8, R165 ;  /* 0x000000a500087308 */ /* 0x000e620000002400 */
[----:B------:R-:W-:Y:S02]  /*ab30*/  FSEL R152, R10, -INF , !P6 ;  /* 0xff8000000a987808 */ /* 0x000fe40007000000 */
[----:B------:R-:W-:Y:S02]  /*ab40*/  ISETP.GE.AND P6, PT, R30, R209, PT ;  /* 0x000000d11e00720c */ /* 0x000fe40003fc6270 */
[----:B------:R-:W-:Y:S02]  /*ab50*/  FSEL R137, R22, -INF , !P0 ;  /* 0xff80000016897808 */ /* 0x000fe40004000000 */
[C---:B------:R-:W-:Y:S01]  /*ab60*/  ISETP.GE.AND P0, PT, R30.reuse, R206, PT ;  /* 0x000000ce1e00720c */ /* 0x040fe20003f06270 */
[----:B------:R-:W2:Y:S01]  /*ab70*/  MUFU.TANH R9, R9 ;  /* 0x0000000900097308 */ /* 0x000ea20000002400 */
[----:B------:R-:W-:-:S02]  /*ab80*/  ISETP.LT.OR P6, PT, R30, R210, P6 ;  /* 0x000000d21e00720c */ /* 0x000fc400037c1670 */
[----:B------:R-:W-:-:S05]  /*ab90*/  ISETP.LT.OR P0, PT, R30, R207, P0 ;  /* 0x000000cf1e00720c */ /* 0x000fca0000701670 */
        /* <DEDUP_REMOVED lines=80> */
.L_x_6832:
[----:B------:R-:W-:Y:S02]  /*b0a0*/  ULDC UR10, c[0x0][0x198] ;  /* 0x00006600000a7ab9 */ /* 0x000fe40000000800 */
[----:B------:R-:W-:-:S04]  /*b0b0*/  ULEA UR10, -UR10, URZ, 0x6 ;  /* 0x0000003f0a0a7291 */ /* 0x000fc8000f8e313f */
[----:B------:R-:W-:Y:S02]  /*b0c0*/  USHF.R.S32.HI UR8, URZ, 0x1f, UR10 ;  /* 0x0000001f3f087899 */ /* 0x000fe4000801140a */
.L_x_6833:
        /* <DEDUP_REMOVED lines=123> */
.L_x_6835:
[----:B------:R-:W-:Y:S05]  /*b880*/  BSYNC B0 ;  /* 0x0000000000007941 */ /* 0x000fea0003800000 */
.L_x_6834:
[----:B------:R-:W0:Y:S01]  /*b890*/  LDGDEPBAR ;  /* 0x00000000000079af */ /* 0x000e220000000000 */
[----:B--2---:R-:W-:Y:S02]  /*b8a0*/  IMAD.U32 R9, RZ, RZ, UR10 ;  /* 0x0000000aff097e24 */ /* 0x004fe4000f8e00ff */
[----:B------:R-:W-:-:S03]  /*b8b0*/  IMAD.U32 R8, RZ, RZ, UR8 ;  /* 0x00000008ff087e24 */ /* 0x000fc6000f8e00ff */
[----:B------:R-:W-:-:S04]  /*b8c0*/  LEA R214, P0, R9, R214, 0x1 ;  /* 0x000000d609d67211 */ /* 0x000fc800078008ff */
[----:B------:R-:W-:Y:S02]  /*b8d0*/  LEA.HI.X R215, R9, R215, R8, 0x1, P0 ;  /* 0x000000d709d77211 */ /* 0x000fe400000f0c08 */
.L_x_6831:
        /* <DEDUP_REMOVED lines=43> */
[----:B------:R-:W-:Y:S01]  /*bb90*/  FSETP.NEU.FTZ.AND P0, PT, R145, -INF , PT ;  /* 0xff8000009100780b */ /* 0x000fe20003f1d000 */
[----:B------:R-:W1:Y:S01]  /*bba0*/  LDSM.16.MT88.4 R8, [R193+0xc000] ;  /* 0x00c00000c108783b */ /* 0x000e620000004200 */
[C---:B------:R-:W-:Y:S01]  /*bbb0*/  FSETP.NEU.FTZ.AND P1, PT, R146.reuse, -INF , PT ;  /* 0xff8000009200780b */ /* 0x040fe20003f3d000 */
[----:B------:R-:W-:Y:S01]  /*bbc0*/  FMUL.FTZ R153, R146, c[0x0][0x23c] ;  /* 0x00008f0092997a20 */ /* 0x000fe20000410000 */
[----:B------:R-:W-:-:S04]  /*bbd0*/  FSEL R150, R150, RZ, P0 ;  /* 0x000000ff96967208 */ /* 0x000fc80000000000 */
[----:B------:R-:W-:Y:S01]  /*bbe0*/  FSEL R153, R153, RZ, P1 ;  /* 0x000000ff99997208 */ /* 0x000fe20000800000 */
[--C-:B------:R-:W-:Y:S02]  /*bbf0*/  FFMA.FTZ R140, R0, c[0x0][0x23c], -R150.reuse ;  /* 0x00008f00008c7a23 */ /* 0x100fe40000010896 */
[----:B------:R-:W-:Y:S01]  /*bc00*/  FFMA.FTZ R0, R5, c[0x0][0x23c], -R150 ;  /* 0x00008f0005007a23 */ /* 0x000fe20000010896 */
[----:B------:R-:W-:Y:S01]  /*bc10*/  FSEL R5, R146, RZ, P1 ;  /* 0x000000ff92057208 */ /* 0x000fe20000800000 */
[--C-:B------:R-:W-:Y:S01]  /*bc20*/  FFMA.FTZ R141, R6, c[0x0][0x23c], -R153.reuse ;  /* 0x00008f00068d7a23 */ /* 0x100fe20000010899 */
[----:B------:R-:W-:Y:S01]  /*bc30*/  FSEL R6, R145, RZ, P0 ;  /* 0x000000ff91067208 */ /* 0x000fe20000000000 */
[----:B------:R-:W-:Y:S01]  /*bc40*/  FFMA.FTZ R144, R4, c[0x0][0x23c], -R153 ;  /* 0x00008f0004907a23 */ /* 0x000fe20000010899 */
[----:B------:R-:W-:Y:S01]  /*bc50*/  MUFU.EX2 R140, R140 ;  /* 0x0000008c008c7308 */ /* 0x000fe20000000800 */
[----:B------:R-:W-:Y:S02]  /*bc60*/  FADD.FTZ R4, R132, -R5 ;  /* 0x8000000584047221 */ /* 0x000fe40000010000 */
[----:B------:R-:W-:Y:S01]  /*bc70*/  FADD.FTZ R6, R3, -R6 ;  /* 0x8000000603067221 */ /* 0x000fe20000010000 */
[----:B------:R-:W-:Y:S01]  /*bc80*/  LDSM.16.MT88.4 R132, [R194+0xc800] ;  /* 0x00c80000c284783b */ /* 0x000fe20000004200 */
[----:B------:R-:W-:-:S02]  /*bc90*/  FFMA.FTZ R142, R2, c[0x0][0x23c], -R153 ;  /* 0x00008f00028e7a23 */ /* 0x000fc40000010899 */
[--C-:B------:R-:W-:Y:S01]  /*bca0*/  FFMA.FTZ R143, R34, c[0x0][0x23c], -R153.reuse ;  /* 0x00008f00228f7a23 */ /* 0x100fe20000010899 */
[----:B------:R-:W-:Y:S01]  /*bcb0*/  MUFU.EX2 R144, R144 ;  /* 0x0000009000907308 */ /* 0x000fe20000000800 */
[--C-:B------:R-:W-:Y:S02]  /*bcc0*/  FFMA.FTZ R2, R35, c[0x0][0x23c], -R150.reuse ;  /* 0x00008f0023027a23 */ /* 0x100fe40000010896 */
[----:B------:R-:W-:Y:S01]  /*bcd0*/  FFMA.FTZ R147, R7, c[0x0][0x23c], -R150 ;  /* 0x00008f0007937a23 */ /* 0x000fe20000010896 */
[----:B------:R-:W-:Y:S01]  /*bce0*/  LDSM.16.MT88.4 R32, [R193+0xc800] ;  /* 0x00c80000c120783b */ /* 0x000fe20000004200 */
[----:B------:R-:W-:Y:S02]  /*bcf0*/  FMUL.FTZ R148, R4, c[0x0][0x23c] ;  /* 0x00008f0004947a20 */ /* 0x000fe40000410000 */
[----:B------:R-:W-:Y:S01]  /*bd00*/  FMUL.FTZ R3, R6, c[0x0][0x23c] ;  /* 0x00008f0006037a20 */ /* 0x000fe20000410000 */
[----:B------:R-:W2:Y:S01]  /*bd10*/  MUFU.EX2 R143, R143 ;  /* 0x0000008f008f7308 */ /* 0x000ea20000000800 */
[----:B------:R-:W-:-:S02]  /*bd20*/  FFMA.FTZ R155, R28, c[0x0][0x23c], -R153 ;  /* 0x00008f001c9b7a23 */ /* 0x000fc40000010899 */
[--C-:B------:R-:W-:Y:S01]  /*bd30*/  FFMA.FTZ R156, R26, c[0x0][0x23c], -R153.reuse ;  /* 0x00008f001a9c7a23 */ /* 0x100fe20000010899 */
[----:B------:R-:W-:Y:S01]  /*bd40*/  LDSM.16.MT88.4 R28, [R192+0xc800] ;  /* 0x00c80000c01c783b */ /* 0x000fe20000004200 */
[--C-:B------:R-:W-:Y:S02]  /*bd50*/  FFMA.FTZ R157, R24, c[0x0][0x23c], -R153.reuse ;  /* 0x00008f00189d7a23 */ /* 0x100fe40000010899 */
[--C-:B------:R-:W-:Y:S01]  /*bd60*/  FFMA.FTZ R158, R20, c[0x0][0x23c], -R153.reuse ;  /* 0x00008f00149e7a23 */ /* 0x100fe20000010899 */
[----:B------:R-:W-:Y:S01]  /*bd70*/  MUFU.EX2 R142, R142 ;  /* 0x0000008e008e7308 */ /* 0x000fe20000000800 */
[--C-:B------:R-:W-:Y:S02]  /*bd80*/  FFMA.FTZ R159, R25, c[0x0][0x23c], -R150.reuse ;  /* 0x00008f00199f7a23 */ /* 0x100fe40000010896 */
[--C-:B------:R-:W-:Y:S02]  /*bd90*/  FFMA.FTZ R162, R27, c[0x0][0x23c], -R150.reuse ;  /* 0x00008f001ba27a23 */ /* 0x100fe40000010896 */
[--C-:B------:R-:W-:Y:S01]  /*bda0*/  FFMA.FTZ R160, R21, c[0x0][0x23c], -R150.reuse ;  /* 0x00008f0015a07a23 */ /* 0x100fe20000010896 */
[----:B------:R-:W-:Y:S01]  /*bdb0*/  LDSM.16.MT88.4 R24, [R196+0xe800] ;  /* 0x00e80000c418783b */ /* 0x000fe20000004200 */
[----:B------:R-:W-:Y:S01]  /*bdc0*/  FFMA.FTZ R161, R23, c[0x0][0x23c], -R150 ;  /* 0x00008f0017a17a23 */ /* 0x000fe20000010896 */
[----:B------:R-:W3:Y:S01]  /*bdd0*/  MUFU.EX2 R141, R141 ;  /* 0x0000008d008d7308 */ /* 0x000ee20000000800 */
[----:B--2---:R-:W-:Y:S01]  /*bde0*/  F2FP.BF16.PACK_AB R4, R143, R144 ;  /* 0x000000908f04723e */ /* 0x004fe200000010ff */
[----:B------:R-:W-:Y:S01]  /*bdf0*/  LDSM.16.MT88.4 R20, [R194+0xe800] ;  /* 0x00e80000c214783b */ /* 0x000fe20000004200 */
[----:B------:R-:W-:-:S02]  /*be00*/  FFMA.FTZ R166, R168, c[0x0][0x23c], -R153 ;  /* 0x00008f00a8a67a23 */ /* 0x000fc40000010899 */
[--C-:B------:R-:W-:Y:S02]  /*be10*/  FFMA.FTZ R167, R164, c[0x0][0x23c], -R153.reuse ;  /* 0x00008f00a4a77a23 */ /* 0x100fe40000010899 */
[--C-:B------:R-:W-:Y:S01]  /*be20*/  FFMA.FTZ R165, R172, c[0x0][0x23c], -R153.reuse ;  /* 0x00008f00aca57a23 */ /* 0x100fe20000010899 */
[----:B------:R-:W2:Y:S01]  /*be30*/  MUFU.EX2 R2, R2 ;  /* 0x0000000200027308 */ /* 0x000ea20000000800 */
[----:B------:R-:W-:Y:S02]  /*be40*/  FFMA.FTZ R170, R170, c[0x0][0x23c], -R153 ;  /* 0x00008f00aaaa7a23 */ /* 0x000fe40000010899 */
[--C-:B------:R-:W-:Y:S02]  /*be50*/  FFMA.FTZ R164, R173, c[0x0][0x23c], -R150.reuse ;  /* 0x00008f00ada47a23 */ /* 0x100fe40000010896 */
[--C-:B------:R-:W-:Y:S02]  /*be60*/  FFMA.FTZ R171, R171, c[0x0][0x23c], -R150.reuse ;  /* 0x00008f00abab7a23 */ /* 0x100fe40000010896 */
[--C-:B------:R-:W-:Y:S01]  /*be70*/  FFMA.FTZ R168, R169, c[0x0][0x23c], -R150.reuse ;  /* 0x00008f00a9a87a23 */ /* 0x100fe20000010896 */
[----:B------:R-:W-:Y:S01]  /*be80*/  MUFU.EX2 R0, R0 ;  /* 0x0000000000007308 */ /* 0x000fe20000000800 */
[----:B---3--:R-:W-:Y:S01]  /*be90*/  F2FP.BF16.PACK_AB R6, R141, R142 ;  /* 0x0000008e8d06723e */ /* 0x008fe200000010ff */
[----:B------:R-:W-:-:S02]  /*bea0*/  FFMA.FTZ R163, R163, c[0x0][0x23c], -R150 ;  /* 0x00008f00a3a37a23 */ /* 0x000fc40000010896 */
[--C-:B------:R-:W-:Y:S02]  /*beb0*/  FFMA.FTZ R169, R152, c[0x0][0x23c], -R153.reuse ;  /* 0x00008f0098a97a23 */ /* 0x100fe40000010899 */
[--C-:B------:R-:W-:Y:S02]  /*bec0*/  FFMA.FTZ R154, R154, c[0x0][0x23c], -R153.reuse ;  /* 0x00008f009a9a7a23 */ /* 0x100fe40000010899 */
        /* <DEDUP_REMOVED lines=65> */
[----:B------:R-:W3:Y:S01]  /*c2e0*/  MUFU.EX2 R165, R165 ;  /* 0x000000a500a57308 */ /* 0x000ee20000000800 */
[----:B------:R-:W-:Y:S01]  /*c2f0*/  FMUL.FTZ R107, R107, R3 ;  /* 0x000000036b6b7220 */ /* 0x000fe20000410000 */
[----:B------:R-:W-:Y:S01]  /*c300*/  HMMA.16816.F32.BF16 R40, R4, R14, R40 ;  /* 0x0000000e0428723c */ /* 0x000fe20000041828 */
[----:B------:R-:W2:Y:S01]  /*c310*/  LDSM.16.MT88.4 R12, [R192+0xe000] ;  /* 0x00e00000c00c783b */ /* 0x000ea20000004200 */
        /* <DEDUP_REMOVED lines=31> */
[C---:B--2---:R-:W-:Y:S01]  /*c510*/  HMMA.16816.F32.BF16 R60, R4.reuse, R12, R60 ;  /* 0x0000000c043c723c */ /* 0x044fe2000004183c */
[-C--:B------:R-:W-:Y:S02]  /*c520*/  FMUL.FTZ R52, R52, R148.reuse ;  /* 0x0000009434347220 */ /* 0x080fe40000410000 */
[-C--:B------:R-:W-:Y:S02]  /*c530*/  FMUL.FTZ R53, R53, R148.reuse ;  /* 0x0000009435357220 */ /* 0x080fe40000410000 */
[-C--:B------:R-:W-:Y:S01]  /*c540*/  FMUL.FTZ R54, R54, R3.reuse ;  /* 0x0000000336367220 */ /* 0x080fe20000410000 */
[----:B------:R-:W-:Y:S01]  /*c550*/  MUFU.EX2 R168, R168 ;  /* 0x000000a800a87308 */ /* 0x000fe20000000800 */
        /* <DEDUP_REMOVED lines=83> */
[----:B------:R-:W-:Y:S02]  /*ca90*/  FADD.FTZ R161, R161, R160 ;  /* 0x000000a0a1a17221 */ /* 0x000fe40000010000 */
[----:B---3--:R-:W-:-:S03]  /*caa0*/  FADD.FTZ R3, R165, R158 ;  /* 0x0000009ea5037221 */ /* 0x008fc60000010000 */
[----:B------:R-:W-:Y:S01]  /*cab0*/  HMMA.16816.F32.BF16 R124, R4, R14, R124 ;  /* 0x0000000e047c723c */ /* 0x000fe2000004187c */
[----:B------:R-:W1:Y:S01]  /*cac0*/  LDSM.16.MT88.4 R12, [R196+0x10800] ;  /* 0x01080000c40c783b */ /* 0x000e620000004200 */
[----:B------:R-:W-:-:S06]  /*cad0*/  FADD.FTZ R3, R170, R3 ;  /* 0x00000003aa037221 */ /* 0x000fcc0000010000 */
        /* <DEDUP_REMOVED lines=33> */
[----:B------:R-:W-:-:S02]  /*ccf0*/  F2FP.BF16.PACK_AB R4, R170, R165 ;  /* 0x000000a5aa04723e */ /* 0x000fc400000010ff */
[----:B------:R-:W-:Y:S01]  /*cd00*/  F2FP.BF16.PACK_AB R5, R171, R164 ;  /* 0x000000a4ab05723e */ /* 0x000fe200000010ff */
[----:B------:R-:W-:Y:S01]  /*cd10*/  FADD.FTZ R164, R164, R161 ;  /* 0x000000a1a4a47221 */ /* 0x000fe20000010000 */
[----:B------:R-:W-:Y:S01]  /*cd20*/  F2FP.BF16.PACK_AB R6, R167, R166 ;  /* 0x000000a6a706723e */ /* 0x000fe200000010ff */
[----:B------:R-:W-:Y:S01]  /*cd30*/  FADD.FTZ R166, R166, R3 ;  /* 0x00000003a6a67221 */ /* 0x000fe20000010000 */
[----:B------:R-:W-:Y:S01]  /*cd40*/  F2FP.BF16.PACK_AB R7, R163, R168 ;  /* 0x000000a8a307723e */ /* 0x000fe200000010ff */
[----:B------:R-:W-:Y:S01]  /*cd50*/  FADD.FTZ R171, R171, R164 ;  /* 0x000000a4abab7221 */ /* 0x000fe20000010000 */
[----:B------:R-:W-:Y:S01]  /*cd60*/  MOV R3, R145 ;  /* 0x0000009100037202 */ /* 0x000fe20000000f00 */
[----:B------:R-:W-:Y:S02]  /*cd70*/  FADD.FTZ R167, R167, R166 ;  /* 0x000000a6a7a77221 */ /* 0x000fe40000010000 */
        /* <DEDUP_REMOVED lines=79> */
.L_x_6828:
        /* <DEDUP_REMOVED lines=45> */
.L_x_6840:
        /* <DEDUP_REMOVED lines=76> */
.L_x_6837:
        /* <DEDUP_REMOVED lines=57> */
[----:B------:R-:W-:Y:S05]  /*dd90*/  PLOP3.LUT P0, PT, PT, PT, UP2, 0x80, 0x0 ;  /* 0x000000000000781c */ /* 0x000fea0003f0f028 */
        /* <DEDUP_REMOVED lines=308> */
[----:B--2---:R-:W-:Y:S02]  /*f0e0*/  MOV R14, UR4 ;  /* 0x00000004000e7c02 */ /* 0x004fe40008000f00 */
[----:B---3--:R-:W-:Y:S01]  /*f0f0*/  MOV R12, UR32 ;  /* 0x00000020000c7c02 */ /* 0x008fe20008000f00 */
[----:B------:R-:W-:Y:S04]  /*f100*/  UIADD3 UR32, UR37, -UR35, URZ ;  /* 0x8000002325207290 */ /* 0x000fe8000fffe03f */
[----:B------:R-:W-:Y:S01]  /*f110*/  UIMAD UR32, UR32, UR6, -UR9 ;  /* 0x00000006202072a4 */ /* 0x000fe2000f8e0a09 */
[----:B----4-:R-:W-:Y:S01]  /*f120*/  IMAD.U32 R15, RZ, RZ, UR5 ;  /* 0x00000005ff0f7e24 */ /* 0x010fe2000f8e00ff */
[----:B------:R-:W-:Y:S04]  /*f130*/  ULDC.64 UR4, c[0x0][0x198] ;  /* 0x0000660000047ab9 */ /* 0x000fe80000000a00 */
[----:B------:R-:W2:Y:S02]  /*f140*/  LDG.E R7, [R14.64] ;  /* 0x0000001c0e077981 */ /* 0x000ea4000c1e1900 */
[----:B------:R-:W-:Y:S01]  /*f150*/  USHF.R.S32.HI UR26, URZ, 0x1f, UR32 ;  /* 0x0000001f3f1a7899 */ /* 0x000fe20008011420 */
[----:B-----5:R-:W-:Y:S01]  /*f160*/  IMAD.U32 R13, RZ, RZ, UR33 ;  /* 0x00000021ff0d7e24 */ /* 0x020fe2000f8e00ff */
        /* <DEDUP_REMOVED lines=14> */
.L_x_6839:
        /* <DEDUP_REMOVED lines=89> */
.L_x_6838:
[----:B--234-:R-:W-:Y:S01]  /*f7e0*/  IMAD.U32 R16, RZ, RZ, UR25 ;  /* 0x00000019ff107e24 */ /* 0x01cfe2000f8e00ff */
[----:B------:R-:W-:Y:S03]  /*f7f0*/  UISETP.GT.AND UP2, UPT, UR25, UR19, UPT ;  /* 0x000000131900728c */ /* 0x000fe6000bf44270 */
[----:B------:R-:W-:Y:S05]  /*f800*/  IMAD R16, R16, 0x40, R203 ;  /* 0x0000004010107824 */ /* 0x000fea00078e02cb */
[C---:B------:R-:W-:Y:S02]  /*f810*/  IADD3 R4, R211.reuse, -R16, RZ ;  /* 0x80000010d3047210 */ /* 0x040fe40007ffe0ff */
[----:B------:R-:W-:Y:S02]  /*f820*/  IADD3 R14, R16, 0x1, RZ ;  /* 0x00000001100e7810 */ /* 0x000fe40007ffe0ff */
[----:B------:R-:W-:Y:S01]  /*f830*/  IABS R8, R4 ;  /* 0x0000000400087213 */ /* 0x000fe20000000000 */
[----:B------:R-:W-:Y:S01]  /*f840*/  IMAD.IADD R4, R208, 0x1, -R16 ;  /* 0x00000001d0047824 */ /* 0x000fe200078e0a10 */
[C---:B------:R-:W-:Y:S02]  /*f850*/  IADD3 R12, R16.reuse, 0x8, RZ ;  /* 0x00000008100c7810 */ /* 0x040fe40007ffe0ff */
        /* <DEDUP_REMOVED lines=13> */
[----:B------:R-:W-:Y:S02]  /*f930*/  IADD3 R19, R16, 0x20, RZ ;  /* 0x0000002010137810 */ /* 0x000fe40007ffe0ff */
[----:B------:R-:W-:Y:S02]  /*f940*/  IABS R23, R4 ;  /* 0x0000000400177213 */ /* 0x000fe40000000000 */
[C---:B------:R-:W-:Y:S02]  /*f950*/  IADD3 R4, R211.reuse, -R6, RZ ;  /* 0x80000006d3047210 */ /* 0x040fe40007ffe0ff */
[C---:B------:R-:W-:Y:S02]  /*f960*/  IADD3 R5, R211.reuse, -R24, RZ ;  /* 0x80000018d3057210 */ /* 0x040fe40007ffe0ff */
[----:B------:R-:W-:Y:S01]  /*f970*/  IABS R30, R4 ;  /* 0x00000004001e7213 */ /* 0x000fe20000000000 */
[C---:B------:R-:W-:Y:S01]  /*f980*/  IMAD.IADD R4, R211.reuse, 0x1, -R21 ;  /* 0x00000001d3047824 */ /* 0x040fe200078e0a15 */
[----:B------:R-:W-:Y:S01]  /*f990*/  IABS R25, R5 ;  /* 0x0000000500197213 */ /* 0x000fe20000000000 */
[----:B------:R-:W-:Y:S01]  /*f9a0*/  IMAD.IADD R5, R208, 0x1, -R12 ;  /* 0x00000001d0057824 */ /* 0x000fe200078e0a0c */
[----:B------:R-:W-:Y:S01]  /*f9b0*/  IADD3 R13, R16, 0x21, RZ ;  /* 0x00000021100d7810 */ /* 0x000fe20007ffe0ff */
[----:B------:R-:W-:Y:S01]  /*f9c0*/  I2F R23, R23 ;  /* 0x0000001700177306 */ /* 0x000fe20000201400 */
[----:B------:R-:W-:Y:S02]  /*f9d0*/  IABS R15, R4 ;  /* 0x00000004000f7213 */ /* 0x000fe40000000000 */
[C---:B------:R-:W-:Y:S02]  /*f9e0*/  IADD3 R4, R211.reuse, -R26, RZ ;  /* 0x8000001ad3047210 */ /* 0x040fe40007ffe0ff */
[----:B------:R-:W-:Y:S02]  /*f9f0*/  ISETP.GE.AND P4, PT, R14, R210, PT ;  /* 0x000000d20e00720c */ /* 0x000fe40003f86270 */
[----:B------:R-:W-:Y:S01]  /*fa00*/  IABS R28, R4 ;  /* 0x00000004001c7213 */ /* 0x000fe20000000000 */
[----:B------:R-:W-:Y:S01]  /*fa10*/  IMAD.IADD R4, R208, 0x1, -R14 ;  /* 0x00000001d0047824 */ /* 0x000fe200078e0a0e */
[C---:B------:R-:W-:Y:S01]  /*fa20*/  ISETP.GE.AND P0, PT, R14.reuse, R207, PT ;  /* 0x000000cf0e00720c */ /* 0x040fe20003f06270 */
[----:B------:R-:W-:Y:S01]  /*fa30*/  I2F R17, R17 ;  /* 0x0000001100117306 */ /* 0x000fe20000201400 */
[C---:B------:R-:W-:Y:S02]  /*fa40*/  ISETP.GE.OR P4, PT, R14.reuse, R209, !P4 ;  /* 0x000000d10e00720c */ /* 0x040fe40006786670 */
[----:B------:R-:W-:Y:S02]  /*fa50*/  IABS R7, R4 ;  /* 0x0000000400077213 */ /* 0x000fe40000000000 */
[----:B------:R-:W-:Y:S02]  /*fa60*/  IABS R4, R5 ;  /* 0x0000000500047213 */ /* 0x000fe40000000000 */
[C---:B------:R-:W-:Y:S02]  /*fa70*/  IADD3 R5, R211.reuse, -R19, RZ ;  /* 0x80000013d3057210 */ /* 0x040fe40007ffe0ff */
[----:B------:R-:W-:Y:S01]  /*fa80*/  ISETP.GE.OR P0, PT, R14, R206, !P0 ;  /* 0x000000ce0e00720c */ /* 0x000fe20004706670 */
[----:B------:R-:W-:Y:S01]  /*fa90*/  I2F R30, R30 ;  /* 0x0000001e001e7306 */ /* 0x000fe20000201400 */
[----:B------:R-:W-:Y:S01]  /*faa0*/  IABS R22, R5 ;  /* 0x0000000500167213 */ /* 0x000fe20000000000 */
[----:B------:R-:W-:Y:S01]  /*fab0*/  IMAD.IADD R5, R208, 0x1, -R10 ;  /* 0x00000001d0057824 */ /* 0x000fe200078e0a0a */
[C---:B------:R-:W-:Y:S02]  /*fac0*/  ISETP.GE.AND P5, PT, R16.reuse, R210, PT ;  /* 0x000000d21000720c */ /* 0x040fe40003fa6270 */
[C---:B------:R-:W-:Y:S02]  /*fad0*/  ISETP.GE.AND P1, PT, R16.reuse, R207, PT ;  /* 0x000000cf1000720c */ /* 0x040fe40003f26270 */
[----:B------:R-:W-:Y:S02]  /*fae0*/  IABS R9, R5 ;  /* 0x0000000500097213 */ /* 0x000fe40000000000 */
[C---:B------:R-:W-:Y:S01]  /*faf0*/  IADD3 R5, R211.reuse, -R13, RZ ;  /* 0x8000000dd3057210 */ /* 0x040fe20007ffe0ff */
[----:B------:R-:W-:Y:S01]  /*fb00*/  I2F R15, R15 ;  /* 0x0000000f000f7306 */ /* 0x000fe20000201400 */
[C---:B------:R-:W-:Y:S02]  /*fb10*/  ISETP.GE.OR P5, PT, R16.reuse, R209, !P5 ;  /* 0x000000d11000720c */ /* 0x040fe40006fa6670 */
        /* <DEDUP_REMOVED lines=8> */
[----:B------:R-:W-:Y:S02]  /*fba0*/  ISETP.GE.AND P3, PT, R10, R210, PT ;  /* 0x000000d20a00720c */ /* 0x000fe40003f66270 */
[----:B------:R-:W-:Y:S02]  /*fbb0*/  ISETP.GE.AND P6, PT, R12, R207, PT ;  /* 0x000000cf0c00720c */ /* 0x000fe40003fc6270 */
[----:B------:R-:W-:Y:S01]  /*fbc0*/  ISETP.GE.OR P3, PT, R10, R209, !P3 ;  /* 0x000000d10a00720c */ /* 0x000fe20005f66670 */
[----:B------:R-:W-:Y:S01]  /*fbd0*/  I2F R18, R5 ;  /* 0x0000000500127306 */ /* 0x000fe20000201400 */
[----:B------:R-:W-:Y:S02]  /*fbe0*/  ISETP.GE.OR P6, PT, R12, R206, !P6 ;  /* 0x000000ce0c00720c */ /* 0x000fe400077c6670 */
[----:B------:R-:W-:Y:S02]  /*fbf0*/  IADD3 R12, R16, 0x28, RZ ;  /* 0x00000028100c7810 */ /* 0x000fe40007ffe0ff */
[----:B------:R-:W-:Y:S03]  /*fc00*/  IADD3 R27, R208, -R26, RZ ;  /* 0x8000001ad01b7210 */ /* 0x000fe60007ffe0ff */
[----:B------:R-:W-:Y:S01]  /*fc10*/  IMAD.IADD R20, R211, 0x1, -R12 ;  /* 0x00000001d3147824 */ /* 0x000fe200078e0a0c */
[----:B------:R-:W-:Y:S01]  /*fc20*/  IABS R27, R27 ;  /* 0x0000001b001b7213 */ /* 0x000fe20000000000 */
[----:B------:R-:W-:Y:S03]  /*fc30*/  I2F R7, R7 ;  /* 0x0000000700077306 */ /* 0x000fe60000201400 */
        /* <DEDUP_REMOVED lines=9> */
[----:B------:R-:W-:Y:S01]  /*fcd0*/  FFMA.FTZ R3, R8, -UR24, R3 ;  /* 0x8000001808037c23 */ /* 0x000fe20008010003 */
[----:B------:R-:W-:Y:S01]  /*fce0*/  IADD3 R8, R16, 0x29, RZ ;  /* 0x0000002910087810 */ /* 0x000fe20007ffe0ff */
[----:B------:R-:W-:Y:S02]  /*fcf0*/  FFMA.FTZ R216, R11, -UR24, R216 ;  /* 0x800000180bd87c23 */ /* 0x000fe400080100d8 */
[----:B------:R-:W-:Y:S01]  /*fd00*/  FFMA.FTZ R228, R23, -UR24, R228 ;  /* 0x8000001817e47c23 */ /* 0x000fe200080100e4 */
[----:B------:R-:W-:Y:S01]  /*fd10*/  FSEL R11, R3, -INF , !P5 ;  /* 0xff800000030b7808 */ /* 0x000fe20006800000 */
[----:B------:R-:W-:Y:S01]  /*fd20*/  IMAD.IADD R3, R211, 0x1, -R8 ;  /* 0x00000001d3037824 */ /* 0x000fe200078e0a08 */
[----:B------:R-:W-:Y:S01]  /*fd30*/  ISETP.GE.AND P5, PT, R10, R207, PT ;  /* 0x000000cf0a00720c */ /* 0x000fe20003fa6270 */
[----:B------:R-:W-:Y:S01]  /*fd40*/  FFMA.FTZ R218, R17, -UR24, R218 ;  /* 0x8000001811da7c23 */ /* 0x000fe200080100da */
[----:B------:R-:W-:Y:S01]  /*fd50*/  IADD3 R17, R208, -R21, RZ ;  /* 0x80000015d0117210 */ /* 0x000fe20007ffe0ff */
[----:B------:R-:W-:Y:S01]  /*fd60*/  FFMA.FTZ R231, R30, -UR24, R231 ;  /* 0x800000181ee77c23 */ /* 0x000fe200080100e7 */
[----:B------:R-:W-:Y:S01]  /*fd70*/  IABS R3, R3 ;  /* 0x0000000300037213 */ /* 0x000fe20000000000 */
[----:B------:R-:W-:Y:S01]  /*fd80*/  FFMA.FTZ R232, R15, -UR24, R232 ;  /* 0x800000180fe87c23 */ /* 0x000fe200080100e8 */
[----:B------:R-:W-:Y:S01]  /*fd90*/  FSEL R5, R218, -INF , !P1 ;  /* 0xff800000da057808 */ /* 0x000fe20004800000 */
[----:B------:R-:W-:Y:S01]  /*fda0*/  FFMA.FTZ R233, R28, -UR24, R233 ;  /* 0x800000181ce97c23 */ /* 0x000fe200080100e9 */
[----:B------:R1:W2:Y:S01]  /*fdb0*/  I2F R23, R3 ;  /* 0x0000000300177306 */ /* 0x0002a20000201400 */
[-C--:B------:R-:W-:Y:S01]  /*fdc0*/  ISETP.GE.AND P1, PT, R6, R210.reuse, PT ;  /* 0x000000d20600720c */ /* 0x080fe20003f26270 */
[----:B------:R-:W-:Y:S01]  /*fdd0*/  FFMA.FTZ R224, R7, -UR24, R224 ;  /* 0x8000001807e07c23 */ /* 0x000fe200080100e0 */
[----:B------:R-:W-:Y:S01]  /*fde0*/  IADD3 R15, R16, 0x31, RZ ;  /* 0x00000031100f7810 */ /* 0x000fe20007ffe0ff */
[----:B------:R-:W-:Y:S01]  /*fdf0*/  FFMA.FTZ R225, R32, -UR24, R225 ;  /* 0x8000001820e17c23 */ /* 0x000fe200080100e1 */
[----:B------:R-:W-:Y:S01]  /*fe00*/  ISETP.GE.OR P1, PT, R6, R209, !P1 ;  /* 0x000000d10600720c */ /* 0x000fe20004f26670 */
[----:B------:R-:W-:Y:S01]  /*fe10*/  FFMA.FTZ R236, R25, -UR24, R236 ;  /* 0x8000001819ec7c23 */ /* 0x000fe200080100ec */
[----:B------:R-:W-:Y:S01]  /*fe20*/  FSEL R7, R224, -INF , !P0 ;  /* 0xff800000e0077808 */ /* 0x000fe20004000000 */
[----:B------:R-:W-:Y:S01]  /*fe30*/  FFMA.FTZ R227, R4, -UR24, R227 ;  /* 0x8000001804e37c23 */ /* 0x000fe200080100e3 */
[----:B------:R-:W-:Y:S01]  /*fe40*/  FSEL R164, R231, -INF , !P1 ;  /* 0xff800000e7a47808 */ /* 0x000fe20004800000 */
[----:B------:R-:W-:Y:S01]  /*fe50*/  FFMA.FTZ R237, R22, -UR24, R237 ;  /* 0x8000001816ed7c23 */ /* 0x000fe200080100ed */
[----:B------:R-:W-:Y:S01]  /*fe60*/  ISETP.GE.AND P1, PT, R26, R210, PT ;  /* 0x000000d21a00720c */ /* 0x000fe20003f26270 */
[----:B------:R-:W-:Y:S01]  /*fe70*/  FFMA.FTZ R226, R9, -UR24, R226 ;  /* 0x8000001809e27c23 */ /* 0x000fe200080100e2 */
[----:B------:R-:W-:Y:S01]  /*fe80*/  ISETP.GE.AND P0, PT, R24, R207, PT ;  /* 0x000000cf1800720c */ /* 0x000fe20003f06270 */
[----:B------:R-:W-:Y:S01]  /*fe90*/  FFMA.FTZ R241, R14, -UR24, R241 ;  /* 0x800000180ef17c23 */ /* 0x000fe200080100f1 */
[-C--:B------:R-:W-:Y:S01]  /*fea0*/  ISETP.GE.OR P1, PT, R26, R209.reuse, !P1 ;  /* 0x000000d11a00720c */ /* 0x080fe20004f26670 */
[----:B------:R-:W-:Y:S01]  /*feb0*/  FFMA.FTZ R229, R18, -UR24, R229 ;  /* 0x8000001812e57c23 */ /* 0x000fe200080100e5 */
[C---:B------:R-:W-:Y:S02]  /*fec0*/  ISETP.GE.OR P0, PT, R24.reuse, R206, !P0 ;  /* 0x000000ce1800720c */ /* 0x040fe40004706670 */
[----:B------:R-:W-:Y:S02]  /*fed0*/  FSEL R142, R233, -INF , !P1 ;  /* 0xff800000e98e7808 */ /* 0x000fe40004800000 */
[----:B------:R-:W-:Y:S02]  /*fee0*/  ISETP.GE.AND P1, PT, R24, R210, PT ;  /* 0x000000d21800720c */ /* 0x000fe40003f26270 */
[----:B------:R-:W-:Y:S01]  /*fef0*/  IADD3 R28, R208, -R24, RZ ;  /* 0x80000018d01c7210 */ /* 0x000fe20007ffe0ff */
[----:B-1----:R-:W-:Y:S01]  /*ff00*/  IMAD.IADD R3, R211, 0x1, -R15 ;  /* 0x00000001d3037824 */ /* 0x002fe200078e0a0f */
[----:B------:R-:W-:Y:S01]  /*ff10*/  ISETP.GE.OR P1, PT, R24, R209, !P1 ;  /* 0x000000d11800720c */ /* 0x000fe20004f26670 */
[----:B--2---:R-:W-:Y:S01]  /*ff20*/  FFMA.FTZ R244, R23, -UR24, R244 ;  /* 0x8000001817f47c23 */ /* 0x004fe200080100f4 */
[----:B------:R-:W-:Y:S02]  /*ff30*/  ISETP.GE.OR P5, PT, R10, R206, !P5 ;  /* 0x000000ce0a00720c */ /* 0x000fe40006fa6670 */
[----:B------:R-:W-:Y:S02]  /*ff40*/  IABS R3, R3 ;  /* 0x0000000300037213 */ /* 0x000fe40000000000 */
[----:B------:R-:W-:Y:S02]  /*ff50*/  FSEL R10, R225, -INF , !P2 ;  /* 0xff800000e10a7808 */ /* 0x000fe40005000000 */
[----:B------:R-:W1:Y:S01]  /*ff60*/  I2F R24, R3 ;  /* 0x0000000300187306 */ /* 0x000e620000201400 */
[C---:B------:R-:W-:Y:S02]  /*ff70*/  ISETP.GE.AND P2, PT, R21.reuse, R210, PT ;  /* 0x000000d21500720c */ /* 0x040fe40003f46270 */
[----:B------:R-:W-:Y:S02]  /*ff80*/  IABS R17, R17 ;  /* 0x0000001100117213 */ /* 0x000fe40000000000 */
[----:B------:R-:W-:Y:S02]  /*ff90*/  ISETP.GE.OR P2, PT, R21, R209, !P2 ;  /* 0x000000d11500720c */ /* 0x000fe40005746670 */
[----:B------:R-:W-:Y:S02]  /*ffa0*/  IADD3 R4, R16, 0x38, RZ ;  /* 0x0000003810047810 */ /* 0x000fe40007ffe0ff */
[----:B------:R-:W-:Y:S01]  /*ffb0*/  FSEL R162, R232, -INF , !P2 ;  /* 0xff800000e8a27808 */ /* 0x000fe20005000000 */
[----:B------:R-:W2:Y:S01]  /*ffc0*/  I2F R17, R17 ;  /* 0x0000001100117306 */ /* 0x000ea20000201400 */
[----:B------:R-:W-:Y:S02]  /*ffd0*/  ISETP.GE.AND P2, PT, R26, R207, PT ;  /* 0x000000cf1a00720c */ /* 0x000fe40003f46270 */
[----:B------:R-:W-:Y:S02]  /*ffe0*/  FSEL R140, R236, -INF , !P1 ;  /* 0xff800000ec8c7808 */ /* 0x000fe40004800000 */
[----:B------:R-:W-:Y:S02]  /*fff0*/  ISETP.GE.OR P2, PT, R26, R206, !P2 ;  /* 0x000000ce1a00720c */ /* 0x000fe40005746670 */
[----:B------:R-:W-:Y:S02]  /*10000*/  IADD3 R26, R208, -R19, RZ ;  /* 0x80000013d01a7210 */ /* 0x000fe40007ffe0ff */
[----:B------:R-:W-:Y:S02]  /*10010*/  ISETP.GE.AND P1, PT, R19, R210, PT ;  /* 0x000000d21300720c */ /* 0x000fe40003f26270 */
[----:B------:R-:W-:Y:S01]  /*10020*/  IABS R25, R26 ;  /* 0x0000001a00197213 */ /* 0x000fe20000000000 */
[----:B------:R-:W-:Y:S01]  /*10030*/  IMAD.IADD R26, R211, 0x1, -R4 ;  /* 0x00000001d31a7824 */ /* 0x000fe200078e0a04 */
[----:B------:R-:W-:Y:S01]  /*10040*/  ISETP.GE.OR P1, PT, R19, R209, !P1 ;  /* 0x000000d11300720c */ /* 0x000fe20004f26670 */
[----:B-1----:R-:W-:Y:S01]  /*10050*/  FFMA.FTZ R251, R24, -UR24, R251 ;  /* 0x8000001818fb7c23 */ /* 0x002fe200080100fb */
[----:B------:R-:W-:Y:S02]  /*10060*/  IADD3 R22, R208, -R13, RZ ;  /* 0x8000000dd0167210 */ /* 0x000fe40007ffe0ff */
[----:B------:R-:W-:Y:S01]  /*10070*/  IADD3 R3, R16, 0x39, RZ ;  /* 0x0000003910037810 */ /* 0x000fe20007ffe0ff */
[----:B------:R-:W1:Y:S01]  /*10080*/  I2F R25, R25 ;  /* 0x0000001900197306 */ /* 0x000e620000201400 */
[----:B------:R-:W-:Y:S02]  /*10090*/  FSEL R227, R227, -INF , !P6 ;  /* 0xff800000e3e37808 */ /* 0x000fe40007000000 */
[-C--:B------:R-:W-:Y:S01]  /*100a0*/  ISETP.GE.AND P6, PT, R19, R207.reuse, PT ;  /* 0x000000cf1300720c */ /* 0x080fe20003fc6270 */
[----:B------:R-:W-:Y:S01]  /*100b0*/  IMAD.IADD R14, R211, 0x1, -R3 ;  /* 0x00000001d30e7824 */ /* 0x000fe200078e0a03 */
[----:B------:R-:W-:Y:S01]  /*100c0*/  FSEL R160, R237, -INF , !P1 ;  /* 0xff800000eda07808 */ /* 0x000fe20004800000 */
[----:B--2---:R-:W-:Y:S01]  /*100d0*/  FFMA.FTZ R230, R17, -UR24, R230 ;  /* 0x8000001811e67c23 */ /* 0x004fe200080100e6 */
[C---:B------:R-:W-:Y:S02]  /*100e0*/  ISETP.GE.AND P1, PT, R13.reuse, R210, PT ;  /* 0x000000d20d00720c */ /* 0x040fe40003f26270 */
[----:B------:R-:W-:Y:S02]  /*100f0*/  FSEL R9, R226, -INF , !P5 ;  /* 0xff800000e2097808 */ /* 0x000fe40006800000 */
[----:B------:R-:W-:Y:S02]  /*10100*/  ISETP.GE.AND P5, PT, R13, R207, PT ;  /* 0x000000cf0d00720c */ /* 0x000fe40003fa6270 */
[----:B------:R-:W-:Y:S02]  /*10110*/  IABS R26, R26 ;  /* 0x0000001a001a7213 */ /* 0x000fe40000000000 */
[----:B------:R-:W-:Y:S02]  /*10120*/  IABS R22, R22 ;  /* 0x0000001600167213 */ /* 0x000fe40000000000 */
[-C--:B------:R-:W-:Y:S02]  /*10130*/  ISETP.GE.OR P6, PT, R19, R206.reuse, !P6 ;  /* 0x000000ce1300720c */ /* 0x080fe400077c6670 */
[----:B------:R-:W-:Y:S01]  /*10140*/  FSEL R216, R216, -INF , !P4 ;  /* 0xff800000d8d87808 */ /* 0x000fe20006000000 */
[----:B------:R-:W2:Y:S01]  /*10150*/  I2F R19, R26 ;  /* 0x0000001a00137306 */ /* 0x000ea20000201400 */
[C---:B------:R-:W-:Y:S02]  /*10160*/  ISETP.GE.OR P1, PT, R13.reuse, R209, !P1 ;  /* 0x000000d10d00720c */ /* 0x040fe40004f26670 */
[----:B------:R-:W-:Y:S01]  /*10170*/  ISETP.GE.OR P5, PT, R13, R206, !P5 ;  /* 0x000000ce0d00720c */ /* 0x000fe20006fa6670 */
[----:B-1----:R-:W-:Y:S01]  /*10180*/  FFMA.FTZ R240, R25, -UR24, R240 ;  /* 0x8000001819f07c23 */ /* 0x002fe200080100f0 */
[CC--:B------:R-:W-:Y:S02]  /*10190*/  ISETP.GE.AND P4, PT, R6.reuse, R207.reuse, PT ;  /* 0x000000cf0600720c */ /* 0x0c0fe40003f86270 */
[----:B------:R-:W-:Y:S02]  /*101a0*/  IABS R14, R14 ;  /* 0x0000000e000e7213 */ /* 0x000fe40000000000 */
[----:B------:R-:W-:Y:S01]  /*101b0*/  ISETP.GE.OR P4, PT, R6, R206, !P4 ;  /* 0x000000ce0600720c */ /* 0x000fe20006786670 */
[----:B------:R-:W1:Y:S01]  /*101c0*/  I2F R13, R22 ;  /* 0x00000016000d7306 */ /* 0x000e620000201400 */
[----:B------:R-:W-:Y:S02]  /*101d0*/  IADD3 R6, R16, 0x30, RZ ;  /* 0x0000003010067810 */ /* 0x000fe40007ffe0ff */
[----:B------:R-:W-:Y:S02]  /*101e0*/  FSEL R228, R228, -INF , !P3 ;  /* 0xff800000e4e47808 */ /* 0x000fe40005800000 */
[----:B------:R-:W-:Y:S01]  /*101f0*/  ISETP.GE.AND P3, PT, R21, R207, PT ;  /* 0x000000cf1500720c */ /* 0x000fe20003f66270 */
[----:B------:R-:W-:Y:S01]  /*10200*/  IMAD.IADD R29, R211, 0x1, -R6 ;  /* 0x00000001d31d7824 */ /* 0x000fe200078e0a06 */
[----:B------:R-:W-:Y:S02]  /*10210*/  IABS R28, R28 ;  /* 0x0000001c001c7213 */ /* 0x000fe40000000000 */
[----:B------:R-:W-:Y:S01]  /*10220*/  ISETP.GE.OR P3, PT, R21, R206, !P3 ;  /* 0x000000ce1500720c */ /* 0x000fe20005f66670 */
[----:B------:R-:W3:Y:S01]  /*10230*/  I2F R17, R14 ;  /* 0x0000000e00117306 */ /* 0x000ee20000201400 */
[----:B------:R-:W-:Y:S02]  /*10240*/  IABS R29, R29 ;  /* 0x0000001d001d7213 */ /* 0x000fe40000000000 */
[----:B------:R-:W-:Y:S01]  /*10250*/  FSEL R158, R241, -INF , !P1 ;  /* 0xff800000f19e7808 */ /* 0x000fe20004800000 */
[----:B--2---:R-:W-:Y:S01]  /*10260*/  FFMA.FTZ R252, R19, -UR24, R252 ;  /* 0x8000001813fc7c23 */ /* 0x004fe200080100fc */
[----:B------:R-:W-:Y:S02]  /*10270*/  FSEL R163, R229, -INF , !P4 ;  /* 0xff800000e5a37808 */ /* 0x000fe40006000000 */
[C---:B------:R-:W-:Y:S02]  /*10280*/  ISETP.GE.AND P1, PT, R12.reuse, R210, PT ;  /* 0x000000d20c00720c */ /* 0x040fe40003f26270 */
[C---:B------:R-:W-:Y:S01]  /*10290*/  ISETP.GE.AND P4, PT, R12.reuse, R207, PT ;  /* 0x000000cf0c00720c */ /* 0x040fe20003f86270 */
[----:B------:R-:W2:Y:S01]  /*102a0*/  I2F R21, R27 ;  /* 0x0000001b00157306 */ /* 0x000ea20000201400 */
[C---:B------:R-:W-:Y:S02]  /*102b0*/  ISETP.GE.OR P1, PT, R12.reuse, R209, !P1 ;  /* 0x000000d10c00720c */ /* 0x040fe40004f26670 */
[----:B------:R-:W-:Y:S01]  /*102c0*/  ISETP.GE.OR P4, PT, R12, R206, !P4 ;  /* 0x000000ce0c00720c */ /* 0x000fe20006786670 */
[----:B-1----:R-:W-:Y:S01]  /*102d0*/  FFMA.FTZ R238, R13, -UR24, R238 ;  /* 0x800000180dee7c23 */ /* 0x002fe200080100ee */
[----:B------:R-:W-:Y:S02]  /*102e0*/  IADD3 R12, R208, -R12, RZ ;  /* 0x8000000cd00c7210 */ /* 0x000fe40007ffe0ff */
[----:B------:R-:W-:Y:S02]  /*102f0*/  FSEL R156, R243, -INF , !P1 ;  /* 0xff800000f39c7808 */ /* 0x000fe40004800000 */
[----:B------:R-:W-:Y:S01]  /*10300*/  FSEL R161, R230, -INF , !P3 ;  /* 0xff800000e6a17808 */ /* 0x000fe20005800000 */
[----:B------:R-:W1:Y:S01]  /*10310*/  I2F R30, R29 ;  /* 0x0000001d001e7306 */ /* 0x000e620000201400 */
[C---:B------:R-:W-:Y:S02]  /*10320*/  ISETP.GE.AND P1, PT, R8.reuse, R210, PT ;  /* 0x000000d20800720c */ /* 0x040fe40003f26270 */
[C---:B------:R-:W-:Y:S01]  /*10330*/  ISETP.GE.AND P3, PT, R8.reuse, R207, PT ;  /* 0x000000cf0800720c */ /* 0x040fe20003f66270 */
[----:B---3--:R-:W-:Y:S01]  /*10340*/  FFMA.FTZ R250, R17, -UR24, R250 ;  /* 0x8000001811fa7c23 */ /* 0x008fe200080100fa */
[----:B------:R-:W-:Y:S02]  /*10350*/  IABS R12, R12 ;  /* 0x0000000c000c7213 */ /* 0x000fe40000000000 */
[----:B------:R-:W-:Y:S02]  /*10360*/  FMNMX.FTZ R13, R11, R2, !PT ;  /* 0x000000020b0d7209 */ /* 0x000fe40007810000 */
[C---:B------:R-:W-:Y:S01]  /*10370*/  ISETP.GE.OR P1, PT, R8.reuse, R209, !P1 ;  /* 0x000000d10800720c */ /* 0x040fe20004f26670 */
[----:B------:R-:W3:Y:S01]  /*10380*/  I2F R28, R28 ;  /* 0x0000001c001c7306 */ /* 0x000ee20000201400 */
[----:B------:R-:W-:Y:S01]  /*10390*/  ISETP.GE.OR P3, PT, R8, R206, !P3 ;  /* 0x000000ce0800720c */ /* 0x000fe20005f66670 */
[----:B------:R-:W-:Y:S01]  /*103a0*/  IMAD.IADD R8, R208, 0x1, -R8 ;  /* 0x00000001d0087824 */ /* 0x000fe200078e0a08 */
[----:B------:R-:W-:Y:S01]  /*103b0*/  FMNMX.FTZ R13, R216, R13, !PT ;  /* 0x0000000dd80d7209 */ /* 0x000fe20007810000 */
[----:B--2---:R-:W-:Y:S01]  /*103c0*/  FFMA.FTZ R234, R21, -UR24, R234 ;  /* 0x8000001815ea7c23 */ /* 0x004fe200080100ea */
[----:B------:R-:W-:Y:S01]  /*103d0*/  FSEL R154, R244, -INF , !P1 ;  /* 0xff800000f49a7808 */ /* 0x000fe20004800000 */
[----:B------:R-:W-:Y:S01]  /*103e0*/  LDSM.16.MT88.4 R20, [R194+0xc000] ;  /* 0x00c00000c214783b */ /* 0x000fe20000004200 */
[----:B------:R-:W-:Y:S02]  /*103f0*/  IABS R14, R8 ;  /* 0x00000008000e7213 */ /* 0x000fe40000000000 */
[----:B------:R-:W-:Y:S01]  /*10400*/  IADD3 R8, R208, -R6, RZ ;  /* 0x80000006d0087210 */ /* 0x000fe20007ffe0ff */
[----:B------:R-:W2:Y:S01]  /*10410*/  I2F R19, R12 ;  /* 0x0000000c00137306 */ /* 0x000ea20000201400 */
[----:B------:R-:W-:Y:S02]  /*10420*/  FMNMX.FTZ R13, R10, R13, !PT ;  /* 0x0000000d0a0d7209 */ /* 0x000fe40007810000 */
[----:B------:R-:W-:Y:S01]  /*10430*/  IABS R8, R8 ;  /* 0x0000000800087213 */ /* 0x000fe20000000000 */
[----:B-1----:R-:W-:Y:S01]  /*10440*/  FFMA.FTZ R249, R30, -UR24, R249 ;  /* 0x800000181ef97c23 */ /* 0x002fe200080100f9 */
[----:B------:R-:W-:Y:S02]  /*10450*/  FMNMX.FTZ R17, R228, R13, !PT ;  /* 0x0000000de4117209 */ /* 0x000fe40007810000 */
[----:B------:R-:W-:Y:S02]  /*10460*/  ISETP.GE.AND P1, PT, R6, R210, PT ;  /* 0x000000d20600720c */ /* 0x000fe40003f26270 */
[----:B------:R-:W-:Y:S01]  /*10470*/  FSEL R143, R234, -INF , !P2 ;  /* 0xff800000ea8f7808 */ /* 0x000fe20005000000 */
[----:B------:R-:W1:Y:S01]  /*10480*/  I2F R13, R8 ;  /* 0x00000008000d7306 */ /* 0x000e620000201400 */
[C---:B------:R-:W-:Y:S02]  /*10490*/  ISETP.GE.OR P1, PT, R6.reuse, R209, !P1 ;  /* 0x000000d10600720c */ /* 0x040fe40004f26670 */
[-C--:B------:R-:W-:Y:S01]  /*104a0*/  ISETP.GE.AND P2, PT, R6, R207.reuse, PT ;  /* 0x000000cf0600720c */ /* 0x080fe20003f46270 */
[----:B---3--:R-:W-:Y:S01]  /*104b0*/  FFMA.FTZ R235, R28, -UR24, R235 ;  /* 0x800000181ceb7c23 */ /* 0x008fe200080100eb */
[----:B------:R-:W-:Y:S01]  /*104c0*/  FSEL R152, R249, -INF , !P1 ;  /* 0xff800000f9987808 */ /* 0x000fe20004800000 */
[----:B------:R-:W-:Y:S01]  /*104d0*/  LDSM.16.MT88.4 R28, [R193+0xc000] ;  /* 0x00c00000c11c783b */ /* 0x000fe20000004200 */
[----:B------:R-:W-:Y:S01]  /*104e0*/  ISETP.GE.OR P2, PT, R6, R206, !P2 ;  /* 0x000000ce0600720c */ /* 0x000fe20005746670 */
[----:B------:R-:W-:Y:S01]  /*104f0*/  IMAD.MOV.U32 R6, RZ, RZ, R14 ;  /* 0x000000ffff067224 */ /* 0x000fe200078e000e */
[----:B------:R-:W-:Y:S02]  /*10500*/  FSEL R141, R235, -INF , !P0 ;  /* 0xff800000eb8d7808 */ /* 0x000fe40004000000 */
[C---:B------:R-:W-:Y:S02]  /*10510*/  ISETP.GE.AND P1, PT, R15.reuse, R210, PT ;  /* 0x000000d20f00720c */ /* 0x040fe40003f26270 */
[----:B------:R-:W-:Y:S01]  /*10520*/  ISETP.GE.AND P0, PT, R15, R207, PT ;  /* 0x000000cf0f00720c */ /* 0x000fe20003f06270 */
[----:B------:R-:W3:Y:S01]  /*10530*/  I2F R6, R6 ;  /* 0x0000000600067306 */ /* 0x000ee20000201400 */
[----:B------:R-:W-:Y:S01]  /*10540*/  FMNMX.FTZ R14, R5, R0, !PT ;  /* 0x00000000050e7209 */ /* 0x000fe20007810000 */
[----:B--2---:R-:W-:Y:S01]  /*10550*/  FFMA.FTZ R242, R19, -UR24, R242 ;  /* 0x8000001813f27c23 */ /* 0x004fe200080100f2 */
[C---:B------:R-:W-:Y:S02]  /*10560*/  ISETP.GE.OR P1, PT, R15.reuse, R209, !P1 ;  /* 0x000000d10f00720c */ /* 0x040fe40004f26670 */
[----:B------:R-:W-:Y:S02]  /*10570*/  ISETP.GE.OR P0, PT, R15, R206, !P0 ;  /* 0x000000ce0f00720c */ /* 0x000fe40004706670 */
[----:B------:R-:W-:Y:S02]  /*10580*/  IADD3 R12, R208, -R15, RZ ;  /* 0x8000000fd00c7210 */ /* 0x000fe40007ffe0ff */
[----:B------:R-:W-:Y:S01]  /*10590*/  FMNMX.FTZ R15, R164, R17, !PT ;  /* 0x00000011a40f7209 */ /* 0x000fe20007810000 */
[----:B-1----:R-:W-:Y:S01]  /*105a0*/  FFMA.FTZ R246, R13, -UR24, R246 ;  /* 0x800000180df67c23 */ /* 0x002fe200080100f6 */
[----:B------:R-:W-:Y:S02]  /*105b0*/  FMNMX.FTZ R14, R7, R14, !PT ;  /* 0x0000000e070e7209 */ /* 0x000fe40007810000 */
[----:B------:R-:W-:Y:S02]  /*105c0*/  FMNMX.FTZ R15, R162, R15, !PT ;  /* 0x0000000fa20f7209 */ /* 0x000fe40007810000 */
[----:B------:R-:W-:Y:S02]  /*105d0*/  FMNMX.FTZ R14, R227, R14, !PT ;  /* 0x0000000ee30e7209 */ /* 0x000fe40007810000 */
[----:B------:R-:W-:Y:S01]  /*105e0*/  FMNMX.FTZ R17, R142, R15, !PT ;  /* 0x0000000f8e117209 */ /* 0x000fe20007810000 */
[----:B------:R-:W-:Y:S01]  /*105f0*/  IMAD.IADD R15, R208, 0x1, -R4 ;  /* 0x00000001d00f7824 */ /* 0x000fe200078e0a04 */
[----:B------:R-:W-:Y:S02]  /*10600*/  FMNMX.FTZ R14, R9, R14, !PT ;  /* 0x0000000e090e7209 */ /* 0x000fe40007810000 */
[----:B------:R-:W-:Y:S02]  /*10610*/  IABS R12, R12 ;  /* 0x0000000c000c7213 */ /* 0x000fe40000000000 */
[----:B------:R-:W-:Y:S01]  /*10620*/  FMNMX.FTZ R14, R163, R14, !PT ;  /* 0x0000000ea30e7209 */ /* 0x000fe20007810000 */
[----:B---3--:R-:W-:Y:S01]  /*10630*/  FFMA.FTZ R239, R6, -UR24, R239 ;  /* 0x8000001806ef7c23 */ /* 0x008fe200080100ef */
[----:B------:R-:W-:Y:S02]  /*10640*/  IABS R15, R15 ;  /* 0x0000000f000f7213 */ /* 0x000fe40000000000 */
[----:B------:R-:W-:Y:S01]  /*10650*/  IADD3 R8, R208, -R3, RZ ;  /* 0x80000003d0087210 */ /* 0x000fe20007ffe0ff */
[----:B------:R-:W1:Y:S01]  /*10660*/  I2F R12, R12 ;  /* 0x0000000c000c7306 */ /* 0x000e620000201400 */
[----:B------:R-:W-:Y:S02]  /*10670*/  FMNMX.FTZ R14, R161, R14, !PT ;  /* 0x0000000ea10e7209 */ /* 0x000fe40007810000 */
[----:B------:R-:W-:Y:S02]  /*10680*/  IABS R8, R8 ;  /* 0x0000000800087213 */ /* 0x000fe40000000000 */
[----:B------:R-:W-:Y:S02]  /*10690*/  FMNMX.FTZ R14, R143, R14, !PT ;  /* 0x0000000e8f0e7209 */ /* 0x000fe40007810000 */
[----:B------:R-:W-:Y:S02]  /*106a0*/  FSEL R159, R240, -INF , !P6 ;  /* 0xff800000f09f7808 */ /* 0x000fe40007000000 */
[----:B------:R-:W-:Y:S01]  /*106b0*/  FMNMX.FTZ R14, R141, R14, !PT ;  /* 0x0000000e8d0e7209 */ /* 0x000fe20007810000 */
[----:B------:R-:W2:Y:S01]  /*106c0*/  I2F R15, R15 ;  /* 0x0000000f000f7306 */ /* 0x000ea20000201400 */
[----:B------:R-:W-:Y:S02]  /*106d0*/  FSEL R157, R238, -INF , !P5 ;  /* 0xff800000ee9d7808 */ /* 0x000fe40006800000 */
[----:B------:R-:W-:Y:S02]  /*106e0*/  FMNMX.FTZ R16, R159, R14, !PT ;  /* 0x0000000e9f107209 */ /* 0x000fe40007810000 */
[----:B------:R-:W-:Y:S02]  /*106f0*/  FMNMX.FTZ R17, R140, R17, !PT ;  /* 0x000000118c117209 */ /* 0x000fe40007810000 */
[----:B------:R-:W-:Y:S02]  /*10700*/  FSEL R150, R251, -INF , !P1 ;  /* 0xff800000fb967808 */ /* 0x000fe40004800000 */
[----:B------:R-:W-:Y:S01]  /*10710*/  FSEL R155, R242, -INF , !P4 ;  /* 0xff800000f29b7808 */ /* 0x000fe20006000000 */
[----:B------:R-:W3:Y:S01]  /*10720*/  I2F R8, R8 ;  /* 0x0000000800087306 */ /* 0x000ee20000201400 */
[----:B------:R-:W-:Y:S02]  /*10730*/  FMNMX.FTZ R16, R157, R16, !PT ;  /* 0x000000109d107209 */ /* 0x000fe40007810000 */
[----:B------:R-:W-:Y:S01]  /*10740*/  ISETP.GE.AND P1, PT, R4, R210, PT ;  /* 0x000000d20400720c */ /* 0x000fe20003f26270 */
[----:B-1----:R-:W-:Y:S01]  /*10750*/  FFMA.FTZ R245, R12, -UR24, R245 ;  /* 0x800000180cf57c23 */ /* 0x002fe200080100f5 */
[----:B------:R-:W-:Y:S02]  /*10760*/  FMNMX.FTZ R17, R160, R17, !PT ;  /* 0x00000011a0117209 */ /* 0x000fe40007810000 */
[----:B------:R-:W-:Y:S02]  /*10770*/  FSEL R153, R239, -INF , !P3 ;  /* 0xff800000ef997808 */ /* 0x000fe40005800000 */
[----:B------:R-:W-:Y:S02]  /*10780*/  FMNMX.FTZ R16, R155, R16, !PT ;  /* 0x000000109b107209 */ /* 0x000fe40007810000 */
[----:B------:R-:W-:Y:S02]  /*10790*/  ISETP.GE.OR P1, PT, R4, R209, !P1 ;  /* 0x000000d10400720c */ /* 0x000fe40004f26670 */
[----:B------:R-:W-:Y:S01]  /*107a0*/  FMNMX.FTZ R17, R158, R17, !PT ;  /* 0x000000119e117209 */ /* 0x000fe20007810000 */
[----:B--2---:R-:W-:Y:S01]  /*107b0*/  FFMA.FTZ R248, R15, -UR24, R248 ;  /* 0x800000180ff87c23 */ /* 0x004fe200080100f8 */
[----:B------:R-:W-:Y:S02]  /*107c0*/  FSEL R148, R252, -INF , !P1 ;  /* 0xff800000fc947808 */ /* 0x000fe40004800000 */
[----:B------:R-:W-:Y:S02]  /*107d0*/  FSEL R149, R246, -INF , !P2 ;  /* 0xff800000f6957808 */ /* 0x000fe40005000000 */
[----:B------:R-:W-:Y:S02]  /*107e0*/  FMNMX.FTZ R16, R153, R16, !PT ;  /* 0x0000001099107209 */ /* 0x000fe40007810000 */
[----:B------:R-:W-:Y:S02]  /*107f0*/  ISETP.GE.AND P1, PT, R4, R207, PT ;  /* 0x000000cf0400720c */ /* 0x000fe40003f26270 */
[----:B------:R-:W-:Y:S01]  /*10800*/  FMNMX.FTZ R17, R156, R17, !PT ;  /* 0x000000119c117209 */ /* 0x000fe20007810000 */
[----:B---3--:R-:W-:Y:S01]  /*10810*/  FFMA.FTZ R247, R8, -UR24, R247 ;  /* 0x8000001808f77c23 */ /* 0x008fe200080100f7 */
[----:B------:R-:W-:Y:S02]  /*10820*/  FSEL R147, R245, -INF , !P0 ;  /* 0xff800000f5937808 */ /* 0x000fe40004000000 */
[----:B------:R-:W-:Y:S02]  /*10830*/  FMNMX.FTZ R16, R149, R16, !PT ;  /* 0x0000001095107209 */ /* 0x000fe40007810000 */
        /* <DEDUP_REMOVED lines=21> */
[----:B------:R-:W2:Y:S01]  /*10990*/  SHFL.BFLY PT, R132, R13, 0x1, 0x1f ;  /* 0x0c201f000d847f89 */ /* 0x000ea200000e0000 */
[----:B-1----:R-:W-:Y:S04]  /*109a0*/  FMNMX.FTZ R3, R4, R3, !PT ;  /* 0x0000000304037209 */ /* 0x002fe80007810000 */
[C---:B------:R-:W-:Y:S01]  /*109b0*/  FSETP.NEU.FTZ.AND P0, PT, R3.reuse, -INF , PT ;  /* 0xff8000000300780b */ /* 0x040fe20003f1d000 */
[----:B------:R-:W-:Y:S01]  /*109c0*/  FMUL.FTZ R144, R3, c[0x0][0x23c] ;  /* 0x00008f0003907a20 */ /* 0x000fe20000410000 */
[----:B--2---:R-:W-:Y:S04]  /*109d0*/  FMNMX.FTZ R132, R13, R132, !PT ;  /* 0x000000840d847209 */ /* 0x004fe80007810000 */
[----:B------:R-:W-:Y:S01]  /*109e0*/  FSEL R144, R144, RZ, P0 ;  /* 0x000000ff90907208 */ /* 0x000fe20000000000 */
[----:B------:R-:W1:Y:S01]  /*109f0*/  LDSM.16.MT88.4 R12, [R196+0xc000] ;  /* 0x00c00000c40c783b */ /* 0x000e620000004200 */
        /* <DEDUP_REMOVED lines=23> */
[----:B------:R-:W2:Y:S01]  /*10b70*/  MUFU.EX2 R134, R134 ;  /* 0x0000008600867308 */ /* 0x000ea20000000800 */
        /* <DEDUP_REMOVED lines=11> */
[----:B------:R-:W3:Y:S01]  /*10c30*/  MUFU.EX2 R171, R171 ;  /* 0x000000ab00ab7308 */ /* 0x000ee20000000800 */
[----:B------:R-:W-:Y:S01]  /*10c40*/  LDSM.16.MT88.4 R160, [R192+0xf800] ;  /* 0x00f80000c0a0783b */ /* 0x000fe20000004200 */
[--C-:B------:R-:W-:Y:S01]  /*10c50*/  FFMA.FTZ R227, R154, c[0x0][0x23c], -R151.reuse ;  /* 0x00008f009ae37a23 */ /* 0x100fe20000010897 */
[----:B--2---:R-:W-:Y:S01]  /*10c60*/  F2FP.BF16.PACK_AB R136, R134, R173 ;  /* 0x000000ad8688723e */ /* 0x004fe200000010ff */
[--C-:B------:R-:W-:Y:S02]  /*10c70*/  FFMA.FTZ R224, R159, c[0x0][0x23c], -R144.reuse ;  /* 0x00008f009fe07a23 */ /* 0x100fe40000010890 */
[--C-:B------:R-:W-:Y:S03]  /*10c80*/  FFMA.FTZ R229, R157, c[0x0][0x23c], -R144.reuse ;  /* 0x00008f009de57a23 */ /* 0x100fe60000010890 */
[----:B------:R-:W-:Y:S01]  /*10c90*/  LDSM.16.MT88.4 R156, [R193+0xf800] ;  /* 0x00f80000c19c783b */ /* 0x000fe20000004200 */
[----:B------:R-:W2:Y:S01]  /*10ca0*/  MUFU.EX2 R169, R169 ;  /* 0x000000a900a97308 */ /* 0x000ea20000000800 */
        /* <DEDUP_REMOVED lines=8> */
[----:B---3--:R-:W-:Y:S01]  /*10d30*/  F2FP.BF16.PACK_AB R138, R171, R172 ;  /* 0x000000acab8a723e */ /* 0x008fe200000010ff */
[--C-:B------:R-:W-:Y:S02]  /*10d40*/  FFMA.FTZ R237, R147, c[0x0][0x23c], -R144.reuse ;  /* 0x00008f0093ed7a23 */ /* 0x100fe40000010890 */
[--C-:B------:R-:W-:Y:S02]  /*10d50*/  FFMA.FTZ R234, R145, c[0x0][0x23c], -R144.reuse ;  /* 0x00008f0091ea7a23 */ /* 0x100fe40000010890 */
[----:B------:R-:W-:Y:S01]  /*10d60*/  FFMA.FTZ R151, R146, c[0x0][0x23c], -R151 ;  /* 0x00008f0092977a23 */ /* 0x000fe20000010897 */
[----:B------:R-:W3:Y:S01]  /*10d70*/  MUFU.EX2 R135, R135 ;  /* 0x0000008700877308 */ /* 0x000ee20000000800 */
[----:B------:R-:W-:Y:S01]  /*10d80*/  FFMA.FTZ R144, R133, c[0x0][0x23c], -R144 ;  /* 0x00008f0085907a23 */ /* 0x000fe20000010890 */
[----:B--2---:R-:W-:Y:S08]  /*10d90*/  F2FP.BF16.PACK_AB R137, R169, R170 ;  /* 0x000000aaa989723e */ /* 0x004ff000000010ff */
[----:B------:R-:W2:Y:S10]  /*10da0*/  MUFU.EX2 R2, R2 ;  /* 0x0000000200027308 */ /* 0x000eb40000000800 */
[----:B------:R-:W4:Y:S01]  /*10db0*/  MUFU.EX2 R0, R0 ;  /* 0x0000000000007308 */ /* 0x000f220000000800 */
[----:B---3--:R-:W-:Y:S09]  /*10dc0*/  F2FP.BF16.PACK_AB R139, R135, R168 ;  /* 0x000000a8878b723e */ /* 0x008ff200000010ff */
[----:B------:R-:W-:Y:S01]  /*10dd0*/  MUFU.EX2 R235, R151 ;  /* 0x0000009700eb7308 */ /* 0x000fe20000000800 */
[C---:B--2---:R-:W-:Y:S02]  /*10de0*/  FMUL.FTZ R4, R2.reuse, R128 ;  /* 0x0000008002047220 */ /* 0x044fe40000410000 */
        /* <DEDUP_REMOVED lines=11> */
[C---:B-1----:R-:W-:Y:S01]  /*10ea0*/  HMMA.16816.F32.BF16 R4, R136.reuse, R12, R4 ;  /* 0x0000000c8804723c */ /* 0x042fe20000041804 */
[----:B------:R-:W-:Y:S02]  /*10eb0*/  FMUL.FTZ R17, R2, R117 ;  /* 0x0000007502117220 */ /* 0x000fe40000410000 */
[----:B------:R-:W-:Y:S01]  /*10ec0*/  LDSM.16.MT88.4 R124, [R196+0xe800] ;  /* 0x00e80000c47c783b */ /* 0x000fe20000004200 */
[C---:B------:R-:W-:Y:S02]  /*10ed0*/  FMUL.FTZ R18, R0.reuse, R118 ;  /* 0x0000007600127220 */ /* 0x040fe40000410000 */
[----:B------:R-:W-:Y:S02]  /*10ee0*/  FMUL.FTZ R19, R0, R119 ;  /* 0x0000007700137220 */ /* 0x000fe40000410000 */
[C---:B------:R-:W-:Y:S01]  /*10ef0*/  HMMA.16816.F32.BF16 R8, R136.reuse, R14, R8 ;  /* 0x0000000e8808723c */ /* 0x040fe20000041808 */
[C---:B------:R-:W-:Y:S01]  /*10f00*/  FMUL.FTZ R12, R2.reuse, R120 ;  /* 0x00000078020c7220 */ /* 0x040fe20000410000 */
[----:B------:R-:W1:Y:S01]  /*10f10*/  MUFU.EX2 R175, R175 ;  /* 0x000000af00af7308 */ /* 0x000e620000000800 */
[----:B------:R-:W-:Y:S01]  /*10f20*/  LDSM.16.MT88.4 R116, [R194+0xc800] ;  /* 0x00c80000c274783b */ /* 0x000fe20000004200 */
[C---:B------:R-:W-:Y:S02]  /*10f30*/  FMUL.FTZ R13, R2.reuse, R121 ;  /* 0x00000079020d7220 */ /* 0x040fe40000410000 */
[----:B------:R-:W-:Y:S02]  /*10f40*/  FMUL.FTZ R24, R2, R108 ;  /* 0x0000006c02187220 */ /* 0x000fe40000410000 */
[C---:B------:R-:W-:Y:S03]  /*10f50*/  FMUL.FTZ R14, R0.reuse, R122 ;  /* 0x0000007a000e7220 */ /* 0x040fe60000410000 */
[----:B--2---:R-:W-:Y:S01]  /*10f60*/  LDSM.16.MT88.4 R144, [R192+0xd800] ;  /* 0x00d80000c090783b */ /* 0x004fe20000004200 */
[----:B------:R-:W-:Y:S01]  /*10f70*/  FMUL.FTZ R15, R0, R123 ;  /* 0x0000007b000f7220 */ /* 0x000fe20000410000 */
[----:B------:R-:W-:Y:S01]  /*10f80*/  MUFU.EX2 R176, R176 ;  /* 0x000000b000b07308 */ /* 0x000fe20000000800 */
[----:B------:R-:W-:Y:S02]  /*10f90*/  FMUL.FTZ R25, R2, R109 ;  /* 0x0000006d02197220 */ /* 0x000fe40000410000 */
[C---:B------:R-:W-:Y:S02]  /*10fa0*/  FMUL.FTZ R26, R0.reuse, R110 ;  /* 0x0000006e001a7220 */ /* 0x040fe40000410000 */
[----:B------:R-:W-:Y:S01]  /*10fb0*/  FMUL.FTZ R27, R0, R111 ;  /* 0x0000006f001b7220 */ /* 0x000fe20000410000 */
[C---:B------:R-:W-:Y:S01]  /*10fc0*/  HMMA.16816.F32.BF16 R12, R136.reuse, R20, R12 ;  /* 0x00000014880c723c */ /* 0x040fe2000004180c */
[----:B------:R-:W2:Y:S01]  /*10fd0*/  LDSM.16.MT88.4 R120, [R192+0xc000] ;  /* 0x00c00000c078783b */ /* 0x000ea20000004200 */
        /* <DEDUP_REMOVED lines=30> */
[----:B------:R-:W1:Y:S01]  /*111c0*/  LDSM.16.MT88.4 R104, [R194+0xe000] ;  /* 0x00e00000c268783b */ /* 0x000e620000004200 */
[C---:B------:R-:W-:Y:S02]  /*111d0*/  FMUL.FTZ R42, R0.reuse, R42 ;  /* 0x0000002a002a7220 */ /* 0x040fe40000410000 */
[----:B------:R-:W-:Y:S02]  /*111e0*/  FMUL.FTZ R43, R0, R43 ;  /* 0x0000002b002b7220 */ /* 0x000fe40000410000 */
[C---:B--2---:R-:W-:Y:S01]  /*111f0*/  HMMA.16816.F32.BF16 R28, R136.reuse, R120, R28 ;  /* 0x00000078881c723c */ /* 0x044fe2000004181c */
        /* <DEDUP_REMOVED lines=9> */
[----:B------:R-:W2:Y:S01]  /*11290*/  MUFU.EX2 R225, R225 ;  /* 0x000000e100e17308 */ /* 0x000ea20000000800 */
        /* <DEDUP_REMOVED lines=10> */
[C---:B-1----:R-:W-:Y:S03]  /*11340*/  HMMA.16816.F32.BF16 R44, R136.reuse, R104, R44 ;  /* 0x00000068882c723c */ /* 0x042fe6000004182c */
[C---:B------:R-:W-:Y:S01]  /*11350*/  FMUL.FTZ R56, R2.reuse, R56 ;  /* 0x0000003802387220 */ /* 0x040fe20000410000 */
[----:B------:R-:W1:Y:S01]  /*11360*/  MUFU.EX2 R227, R227 ;  /* 0x000000e300e37308 */ /* 0x000e620000000800 */
        /* <DEDUP_REMOVED lines=213> */
.L_x_6836:
        /* <DEDUP_REMOVED lines=283> */
.L_x_6842:
[----:B--234-:R-:W-:Y:S05]  /*13270*/  BSYNC B0 ;  /* 0x0000000000007941 */ /* 0x01cfea0003800000 */
.L_x_6841:
        /* <DEDUP_REMOVED lines=20> */
.L_x_6844:
[----:B------:R-:W-:Y:S05]  /*133c0*/  BSYNC B0 ;  /* 0x0000000000007941 */ /* 0x000fea0003800000 */
.L_x_6843:
        /* <DEDUP_REMOVED lines=11> */
.L_x_6846:
[----:B------:R-:W-:Y:S05]  /*13480*/  BSYNC B0 ;  /* 0x0000000000007941 */ /* 0x000fea0003800000 */
.L_x_6845:
        /* <DEDUP_REMOVED lines=11> */
.L_x_6848:
[----:B------:R-:W-:Y:S05]  /*13540*/  BSYNC B0 ;  /* 0x0000000000007941 */ /* 0x000fea0003800000 */
.L_x_6847:
        /* <DEDUP_REMOVED lines=11> */
.L_x_6850:
[----:B------:R-:W-:Y:S05]  /*13600*/  BSYNC B0 ;  /* 0x0000000000007941 */ /* 0x000fea0003800000 */
.L_x_6849:
        /* <DEDUP_REMOVED lines=11> */
.L_x_6852:
[----:B------:R-:W-:Y:S05]  /*136c0*/  BSYNC B0 ;  /* 0x0000000000007941 */ /* 0x000fea0003800000 */
.L_x_6851:
        /* <DEDUP_REMOVED lines=11> */
.L_x_6854:
[----:B------:R-:W-:Y:S05]  /*13780*/  BSYNC B0 ;  /* 0x0000000000007941 */ /* 0x000fea0003800000 */
.L_x_6853:
        /* <DEDUP_REMOVED lines=11> */
.L_x_6856:
[----:B------:R-:W-:Y:S05]  /*13840*/  BSYNC B0 ;  /* 0x0000000000007941 */ /* 0x000fea0003800000 */
.L_x_6855:
        /* <DEDUP_REMOVED lines=12> */
.L_x_6857:
        /* <DEDUP_REMOVED lines=15> */
.L_x_7879:


//--------------------- .text._ZN5flash24flash_fwd_splitkv_kernelI23Flash_fwd_kernel_traitsILi192ELi64ELi64ELi4ELb0ELb0EN7cutlass10bfloat16_tE19Flash_kernel_traitsILi192ELi64ELi64ELi4ES3_EELb0ELb1ELb0ELb0ELb1ELb0ELb1ELb1EEEvNS_16Flash_fwd_paramsE --------------------------
	.section	.text._ZN5flash24flash_fwd_splitkv_kernelI23Flash_fwd_kernel_traitsILi192ELi64ELi64ELi4ELb0ELb0EN7cutlass10bfloat16_tE19Flash_kernel_traitsILi192ELi64ELi64ELi4ES3_EELb0ELb1ELb0ELb0ELb1ELb0ELb1ELb1EEEvNS_16Flash_fwd_paramsE,"ax",@progbits
	.sectioninfo	@"SHI_REGISTERS=243"
	.align	128
        .global         _ZN5flash24flash_fwd_splitkv_kernelI23Flash_fwd_kernel_traitsILi192ELi64ELi64ELi4ELb0ELb0EN7cutlass10bfloat16_tE19Flash_kernel_traitsILi192ELi64ELi64ELi4ES3_EELb0ELb1ELb0ELb0ELb1ELb0ELb1ELb1EEEvNS_16Flash_fwd_paramsE
        .type           _ZN5flash24flash_fwd_splitkv_kernelI23Flash_fwd_kernel_traitsILi192ELi64ELi64ELi4ELb0ELb0EN7cutlass10bfloat16_tE19Flash_kernel_traitsILi192ELi64ELi64ELi4ES3_EELb0ELb1ELb0ELb0ELb1ELb0ELb1ELb1EEEvNS_16Flash_fwd_paramsE,@function
        .size           _ZN5flash24flash_fwd_splitkv_kernelI23Flash_fwd_kernel_traitsILi192ELi64ELi64ELi4ELb0ELb0EN7cutlass10bfloat16_tE19Flash_kernel_traitsILi192ELi64ELi64ELi4ES3_EELb0ELb1ELb0ELb0ELb1ELb0ELb1ELb1EEEvNS_16Flash_fwd_paramsE,(.L_x_7815 - _ZN5flash24flash_fwd_splitkv_kernelI23Flash_fwd_kernel_traitsILi192ELi64ELi64ELi4ELb0ELb0EN7cutlass10bfloat16_tE19Flash_kernel_traitsILi192ELi64ELi64ELi4ES3_EELb0ELb1ELb0ELb0ELb1ELb0ELb1ELb1EEEvNS_16Flash_fwd_paramsE)
        .other          _ZN5flash24flash_fwd_splitkv_kernelI23Flash_fwd_kernel_traitsILi192ELi64ELi64ELi4ELb0ELb0EN7cutlass10bfloat16_tE19Flash_kernel_traitsILi192ELi64ELi64ELi4ES3_EELb0ELb1ELb0ELb0ELb1ELb0ELb1ELb1EEEvNS_16Flash_fwd_paramsE,@"STO_CUDA_ENTRY STV_DEFAULT"
_ZN5flash24flash_fwd_splitkv_kernelI23Flash_fwd_kernel_traitsILi192ELi64ELi64ELi4ELb0ELb0EN7cutlass10bfloat16_tE19Flash_kernel_traitsILi192ELi64ELi64ELi4ES3_EELb0ELb1ELb0ELb0ELb1ELb0ELb1ELb1EEEvNS_16Flash_fwd_paramsE:
.text._ZN5flash24flash_fwd_splitkv_kernelI23Flash_fwd_kernel_traitsILi192ELi64ELi64ELi4ELb0ELb0EN7cutlass10bfloat16_tE19Flash_kernel_traitsILi192ELi64ELi64ELi4ES3_EELb0ELb1ELb0ELb0ELb1ELb0ELb1ELb1EEEvNS_16Flash_fwd_paramsE:
        /* <DEDUP_REMOVED lines=29> */
[----:B---34-:R-:W-:Y:S05]  /*01d0*/  CALL.REL.NOINC `($_ZN5flash24flash_fwd_splitkv_kernelI23Flash_fwd_kernel_traitsILi192ELi64ELi64ELi4ELb0ELb0EN7cutlass10bfloat16_tE19Flash_kernel_traitsILi192ELi64ELi64ELi4ES3_EELb0ELb1ELb0ELb0ELb1ELb0ELb1ELb1EEEvNS_16Flash_fwd_paramsE$_ZN5flash30compute_attn_1rowblock_splitkvI23Flash_fwd_kernel_traitsILi192ELi64ELi64ELi4ELb0ELb0EN7cutlass10bfloat16_tE19Flash_kernel_traitsILi192ELi64ELi64ELi4ES3_EELb0ELb1ELb0ELb0ELb1ELb0ELb1ELb1ENS_16Flash_fwd_paramsEEEvRKT8_iiiii) ;  /* 0x0000002000007944 */ /* 0x018fea0003c00000 */
[----:B------:R-:W-:Y:S05]  /*01e0*/  BSYNC B3 ;  /* 0x0000000000037941 */ /* 0x000fea0003800000 */
.L_x_6858:
[----:B------:R-:W-:Y:S05]  /*01f0*/  EXIT ;  /* 0x000000000000794d */ /* 0x000fea0003800000 */
        .type           $_ZN5flash24flash_fwd_splitkv_kernelI23Flash_fwd_kernel_traitsILi192ELi64ELi64ELi4ELb0ELb0EN7cutlass10bfloat16_tE19Flash_kernel_traitsILi192ELi64ELi64ELi4ES3_EELb0ELb1ELb0ELb0ELb1ELb0ELb1ELb1EEEvNS_16Flash_fwd_paramsE$_ZN5flash30compute_attn_1rowblock_splitkvI23Flash_fwd_kernel_traitsILi192ELi64ELi64ELi4ELb0ELb0EN7cutlass10bfloat16_tE19Flash_kernel_traitsILi192ELi64ELi64ELi4ES3_EELb0ELb1ELb0ELb0ELb1ELb0ELb1ELb1ENS_16Flash_fwd_paramsEEEvRKT8_iiiii,@function
        .size           $_ZN5flash24flash_fwd_splitkv_kernelI23Flash_fwd_kernel_traitsILi192ELi64ELi64ELi4ELb0ELb0EN7cutlass10bfloat16_tE19Flash_kernel_traitsILi192ELi64ELi64ELi4ES3_EELb0ELb1ELb0ELb0ELb1ELb0ELb1ELb1EEEvNS_16Flash_fwd_paramsE$_ZN5flash30compute_attn_1rowblock_splitkvI23Flash_fwd_kernel_traitsILi192ELi64ELi64ELi4ELb0ELb0EN7cutlass10bfloat16_tE19Flash_kernel_traitsILi192ELi64ELi64ELi4ES3_EELb0ELb1ELb0ELb0ELb1ELb0ELb1ELb1ENS_16Flash_fwd_paramsEEEvRKT8_iiiii,($__internal_30_$__cuda_sm70_shflsync_bfly_p - $_ZN5flash24flash_fwd_splitkv_kernelI23Flash_fwd_kernel_traitsILi192ELi64ELi64ELi4ELb0ELb0EN7cutlass10bfloat16_tE19Flash_kernel_traitsILi192ELi64ELi64ELi4ES3_EELb0ELb1ELb0ELb0ELb1ELb0ELb1ELb1EEEvNS_16Flash_fwd_paramsE$_ZN5flash30compute_attn_1rowblock_splitkvI23Flash_fwd_kernel_traitsILi192ELi64ELi64ELi4ELb0ELb0EN7cutlass10bfloat16_tE19Flash_kernel_traitsILi192ELi64ELi64ELi4ES3_EELb0ELb1ELb0ELb0ELb1ELb0ELb1ELb1ENS_16Flash_fwd_paramsEEEvRKT8_iiiii)
$_ZN5flash24flash_fwd_splitkv_kernelI23Flash_fwd_kernel_traitsILi192ELi64ELi64ELi4ELb0ELb0EN7cutlass10bfloat16_tE19Flash_kernel_traitsILi192ELi64ELi64ELi4ES3_EELb0ELb1ELb0ELb0ELb1ELb0ELb1ELb1EEEvNS_16Flash_fwd_paramsE$_ZN5flash30compute_attn_1rowblock_splitkvI23Flash_fwd_kernel_traitsILi192ELi64ELi64ELi4ELb0ELb0EN7cutlass10bfloat16_tE19Flash_kernel_traitsILi192ELi64ELi64ELi4ES3_EELb0ELb1ELb0ELb0ELb1ELb0ELb1ELb1ENS_16Flash_fwd_paramsEEEvRKT8_iiiii:
        /* <DEDUP_REMOVED lines=20> */
.L_x_6860:
[----:B------:R-:W-:Y:S05]  /*0340*/  BSYNC B0 ;  /* 0x0000000000007941 */ /* 0x000fea0003800000 */
.L_x_6859:
        /* <DEDUP_REMOVED lines=17> */
.L_x_6862:
[----:B------:R4:W5:Y:S02]  /*0460*/  LD.E R0, [R22.64+0xb8] ;  /* 0x0000b80616007980 */ /* 0x000964000c101900 */
.L_x_6863:
[----:B------:R-:W-:Y:S05]  /*0470*/  BSYNC B0 ;  /* 0x0000000000007941 */ /* 0x000fea0003800000 */
.L_x_6861:
        /* <DEDUP_REMOVED lines=10> */
.L_x_6865:
[----:B------:R-:W2:Y:S01]  /*0520*/  LD.E.64 R2, [R22.64+0x108] ;  /* 0x0001080616027980 */ /* 0x000ea2000c101b00 */
[----:B------:R-:W-:Y:S01]  /*0530*/  BSSY B0, `(.L_x_6867) ;  /* 0x0000006000007945 */ /* 0x000fe20003800000 */
[----:B------:R-:W-:Y:S01]  /*0540*/  IMAD.MOV.U32 R0, RZ, RZ, RZ ;  /* 0x000000ffff007224 */ /* 0x000fe200078e00ff */
[----:B--2---:R-:W-:-:S04]  /*0550*/  ISETP.NE.U32.AND P0, PT, R2, RZ, PT ;  /* 0x000000ff0200720c */ /* 0x004fc80003f05070 */
[----:B------:R-:W-:-:S13]  /*0560*/  ISETP.NE.AND.EX P0, PT, R3, RZ, PT, P0 ;  /* 0x000000ff0300720c */ /* 0x000fda0003f05300 */
[----:B------:R-:W-:Y:S05]  /*0570*/  @!P0 BRA `(.L_x_6868) ;  /* 0x0000001000008947 */ /* 0x000fea0003800000 */
[----:B------:R1:W5:Y:S02]  /*0580*/  LD.E R0, [R22.64+0xbc] ;  /* 0x0000bc0616007980 */ /* 0x000364000c101900 */
.L_x_6868:
[----:B------:R-:W-:Y:S05]  /*0590*/  BSYNC B0 ;  /* 0x0000000000007941 */ /* 0x000fea0003800000 */
.L_x_6867:
[----:B-----5:R-:W-:Y:S02]  /*05a0*/  IADD3 R59, R75, R0, RZ ;  /* 0x000000004b3b7210 */ /* 0x020fe40007ffe0ff */
.L_x_6866:
[----:B------:R-:W-:Y:S05]  /*05b0*/  BSYNC B1 ;  /* 0x0000000000017941 */ /* 0x000fea0003800000 */
.L_x_6864:
[----:B------:R-:W-:Y:S01]  /*05c0*/  IMAD.SHL.U32 R67, R205, 0x40, RZ ;  /* 0x00000040cd437824 */ /* 0x000fe200078e00ff */
[----:B------:R-:W-:Y:S01]  /*05d0*/  MOV R2, R204 ;  /* 0x000000cc00027202 */ /* 0x000fe20000000f00 */
[----:B------:R-:W-:-:S03]  /*05e0*/  IMAD.MOV.U32 R3, RZ, RZ, 0x0 ;  /* 0x00000000ff037424 */ /* 0x000fc600078e00ff */
[----:B------:R-:W-:-:S13]  /*05f0*/  ISETP.GT.AND P0, PT, R206, R67, PT ;  /* 0x00000043ce00720c */ /* 0x000fda0003f04270 */
[----:B------:R-:W-:Y:S05]  /*0600*/  @!P0 RET.REL.NODEC R2 `(_ZN5flash24flash_fwd_splitkv_kernelI23Flash_fwd_kernel_traitsILi192ELi64ELi64ELi4ELb0ELb0EN7cutlass10bfloat16_tE19Flash_kernel_traitsILi192ELi64ELi64ELi4ES3_EELb0ELb1ELb0ELb0ELb1ELb0ELb1ELb1EEEvNS_16Flash_fwd_paramsE) ;  /* 0xfffff9f002008950 */ /* 0x000fea0003c3ffff */
        /* <DEDUP_REMOVED lines=57> */
[----:B------:R-:W5:Y:S04]  /*09a0*/  LD.E.64 R6, [R22.64+0x78] ;  /* 0x0000780616067980 */ /* 0x000f68000c101b00 */
[----:B------:R-:W5:Y:S01]  /*09b0*/  LD.E.64 R10, [R22.64+0xa8] ;  /* 0x0000a806160a7980 */ /* 0x000f62000c101b00 */
[----:B------:R-:W-:Y:S01]  /*09c0*/  SHF.R.S32.HI R5, RZ, 0x1f, R58 ;  /* 0x0000001fff057819 */ /* 0x000fe2000001143a */
[----:B------:R-:W-:Y:S01]  /*09d0*/  IMAD.MOV.U32 R205, RZ, RZ, 0x0 ;  /* 0x00000000ffcd7424 */ /* 0x000fe200078e00ff */
[----:B------:R-:W-:-:S02]  /*09e0*/  LOP3.LUT P6, RZ, R58, 0xf, RZ, 0xc0, !PT ;  /* 0x0000000f3aff7812 */ /* 0x000fc400078cc0ff */
[----:B------:R-:W-:-:S04]  /*09f0*/  LEA.HI R8, R5, R58, RZ, 0x4 ;  /* 0x0000003a05087211 */ /* 0x000fc800078f20ff */
[----:B------:R-:W-:Y:S02]  /*0a00*/  LOP3.LUT R5, R8, 0x3ffffff0, RZ, 0xc0, !PT ;  /* 0x3ffffff008057812 */ /* 0x000fe400078ec0ff */
[----:B------:R-:W-:-:S03]  /*0a10*/  SHF.R.S32.HI R8, RZ, 0x4, R8 ;  /* 0x00000004ff087819 */ /* 0x000fc60000011408 */
[----:B------:R-:W-:Y:S01]  /*0a20*/  IMAD.IADD R5, R58, 0x1, -R5 ;  /* 0x000000013a057824 */ /* 0x000fe200078e0a05 */
[----:B------:R-:W-:Y:S01]  /*0a30*/  IADD3 R14, R8, 0x18, RZ ;  /* 0x00000018080e7810 */ /* 0x000fe20007ffe0ff */
[----:B--2---:R-:W-:-:S04]  /*0a40*/  IMAD R2, R2, UR8, R209 ;  /* 0x0000000802027c24 */ /* 0x004fc8000f8e02d1 */
[----:B---3--:R-:W-:Y:S02]  /*0a50*/  IMAD R2, R2, R4, R207 ;  /* 0x0000000402027224 */ /* 0x008fe400078e02cf */
[----:B------:R-:W-:Y:S02]  /*0a60*/  IMAD.SHL.U32 R4, R5, 0x4, RZ ;  /* 0x0000000405047824 */ /* 0x000fe400078e00ff */
[--C-:B------:R-:W-:Y:S01]  /*0a70*/  IMAD R3, R3, R2, R67.reuse ;  /* 0x0000000203037224 */ /* 0x100fe200078e0243 */
[----:B------:R-:W-:Y:S01]  /*0a80*/  IADD3 R2, R8, 0x8, RZ ;  /* 0x0000000808027810 */ /* 0x000fe20007ffe0ff */
[----:B------:R-:W-:Y:S01]  /*0a90*/  IMAD.IADD R67, R206, 0x1, -R67 ;  /* 0x00000001ce437824 */ /* 0x000fe200078e0a43 */
[--C-:B------:R-:W-:Y:S01]  /*0aa0*/  SHF.R.S32.HI R5, RZ, 0x1f, R4.reuse ;  /* 0x0000001fff057819 */ /* 0x100fe20000011404 */
[----:B----4-:R-:W-:Y:S01]  /*0ab0*/  IMAD R0, R3, R0, RZ ;  /* 0x0000000003007224 */ /* 0x010fe200078e02ff */
[----:B------:R-:W-:Y:S02]  /*0ac0*/  SHF.R.S32.HI R9, RZ, 0x1f, R3 ;  /* 0x0000001fff097819 */ /* 0x000fe40000011403 */
[-C--:B------:R-:W-:Y:S01]  /*0ad0*/  ISETP.GE.AND P2, PT, R2, R67.reuse, PT ;  /* 0x000000430200720c */ /* 0x080fe20003f46270 */
[----:B------:R-:W-:Y:S01]  /*0ae0*/  IMAD.WIDE R12, R8, 0xc0, R4 ;  /* 0x000000c0080c7825 */ /* 0x000fe200078e0204 */
[----:B------:R-:W-:-:S02]  /*0af0*/  ISETP.GE.OR P5, PT, R2, R67, P6 ;  /* 0x000000430200720c */ /* 0x000fc400037a6670 */
[----:B------:R-:W-:Y:S02]  /*0b00*/  IADD3 R2, R8, 0x10, RZ ;  /* 0x0000001008027810 */ /* 0x000fe40007ffe0ff */
[----:B------:R-:W-:Y:S02]  /*0b10*/  IADD3 R5, P0, R0, R12, RZ ;  /* 0x0000000c00057210 */ /* 0x000fe40007f1e0ff */
[----:B------:R-:W-:Y:S02]  /*0b20*/  ISETP.GE.AND P3, PT, R8, R67, PT ;  /* 0x000000430800720c */ /* 0x000fe40003f66270 */
[----:B------:R-:W-:Y:S02]  /*0b30*/  LEA.HI.X.SX32 R0, R0, R13, 0x1, P0 ;  /* 0x0000000d00007211 */ /* 0x000fe400000f0eff */
[----:B------:R-:W-:Y:S02]  /*0b40*/  IADD3 R3, P0, R3, R8, RZ ;  /* 0x0000000803037210 */ /* 0x000fe40007f1e0ff */
[----:B-----5:R-:W-:-:S02]  /*0b50*/  LEA R4, P1, R5, R6, 0x2 ;  /* 0x0000000605047211 */ /* 0x020fc400078210ff */
[----:B------:R-:W-:Y:S02]  /*0b60*/  LEA.HI.X.SX32 R9, R8, R9, 0x1, P0 ;  /* 0x0000000908097211 */ /* 0x000fe400000f0eff */
[----:B------:R-:W-:Y:S02]  /*0b70*/  LEA R6, P0, R3, R10, 0x2 ;  /* 0x0000000a03067211 */ /* 0x000fe400078010ff */
[----:B------:R-:W-:Y:S02]  /*0b80*/  LEA.HI.X R5, R5, R7, R0, 0x2, P1 ;  /* 0x0000000705057211 */ /* 0x000fe400008f1400 */
[----:B------:R-:W-:Y:S01]  /*0b90*/  LEA.HI.X R7, R3, R11, R9, 0x2, P0 ;  /* 0x0000000b03077211 */ /* 0x000fe200000f1409 */
[----:B------:R-:W-:Y:S01]  /*0ba0*/  @!P5 IMAD.MOV.U32 R3, RZ, RZ, -0x800000 ;  /* 0xff800000ff03d424 */ /* 0x000fe200078e00ff */
[-C--:B------:R-:W-:Y:S01]  /*0bb0*/  ISETP.GE.AND P1, PT, R2, R67.reuse, PT ;  /* 0x000000430200720c */ /* 0x080fe20003f26270 */
[----:B------:R1:W-:Y:S01]  /*0bc0*/  @!P3 ST.E.128 [R4.64], RZ ;  /* 0x000000ff0400b985 */ /* 0x0003e2000c101d06 */
[----:B------:R-:W-:-:S02]  /*0bd0*/  ISETP.GE.AND P0, PT, R14, R67, PT ;  /* 0x000000430e00720c */ /* 0x000fc40003f06270 */
[-C--:B------:R-:W-:Y:S01]  /*0be0*/  ISETP.GE.OR P4, PT, R2, R67.reuse, P6 ;  /* 0x000000430200720c */ /* 0x080fe20003786670 */
[----:B------:R1:W-:Y:S01]  /*0bf0*/  @!P3 ST.E.128 [R4.64+0x100], RZ ;  /* 0x000100ff0400b985 */ /* 0x0003e2000c101d06 */
[C---:B------:R-:W-:Y:S02]  /*0c00*/  IADD3 R12, R8.reuse, 0x20, RZ ;  /* 0x00000020080c7810 */ /* 0x040fe40007ffe0ff */
[C---:B------:R-:W-:Y:S01]  /*0c10*/  IADD3 R10, R8.reuse, 0x28, RZ ;  /* 0x00000028080a7810 */ /* 0x040fe20007ffe0ff */
[----:B------:R1:W-:Y:S01]  /*0c20*/  @!P3 ST.E.128 [R4.64+0x200], RZ ;  /* 0x000200ff0400b985 */ /* 0x0003e2000c101d06 */
[C---:B------:R-:W-:Y:S02]  /*0c30*/  IADD3 R2, R8.reuse, 0x30, RZ ;  /* 0x0000003008027810 */ /* 0x040fe40007ffe0ff */
[----:B------:R-:W-:Y:S01]  /*0c40*/  IADD3 R0, R8, 0x38, RZ ;  /* 0x0000003808007810 */ /* 0x000fe20007ffe0ff */
[----:B------:R1:W-:Y:S01]  /*0c50*/  @!P2 ST.E.128 [R4.64+0x1800], RZ ;  /* 0x001800ff0400a985 */ /* 0x0003e2000c101d06 */
[----:B------:R-:W-:-:S03]  /*0c60*/  ISETP.GE.AND P3, PT, R12, R67, PT ;  /* 0x000000430c00720c */ /* 0x000fc60003f66270 */
[----:B------:R1:W-:Y:S01]  /*0c70*/  @!P2 ST.E.128 [R4.64+0x1900], RZ ;  /* 0x001900ff0400a985 */ /* 0x0003e2000c101d06 */
[----:B------:R-:W-:-:S03]  /*0c80*/  @!P4 IMAD.MOV.U32 R19, RZ, RZ, -0x800000 ;  /* 0xff800000ff13c424 */ /* 0x000fc600078e00ff */
[----:B------:R1:W-:Y:S01]  /*0c90*/  @!P2 ST.E.128 [R4.64+0x1a00], RZ ;  /* 0x001a00ff0400a985 */ /* 0x0003e2000c101d06 */
[----:B------:R-:W-:-:S03]  /*0ca0*/  ISETP.GE.AND P2, PT, R10, R67, PT ;  /* 0x000000430a00720c */ /* 0x000fc60003f46270 */
[----:B------:R1:W-:Y:S04]  /*0cb0*/  @!P1 ST.E.128 [R4.64+0x3000], RZ ;  /* 0x003000ff04009985 */ /* 0x0003e8000c101d06 */
[----:B------:R1:W-:Y:S04]  /*0cc0*/  @!P1 ST.E.128 [R4.64+0x3100], RZ ;  /* 0x003100ff04009985 */ /* 0x0003e8000c101d06 */
        /* <DEDUP_REMOVED lines=9> */
[----:B------:R-:W-:-:S03]  /*0d60*/  ISETP.GE.OR P3, PT, R14, R67, P6 ;  /* 0x000000430e00720c */ /* 0x000fc60003766670 */
[----:B------:R1:W-:Y:S04]  /*0d70*/  @!P2 ST.E.128 [R4.64+0x7800], RZ ;  /* 0x007800ff0400a985 */ /* 0x0003e8000c101d06 */
[----:B------:R1:W-:Y:S04]  /*0d80*/  @!P2 ST.E.128 [R4.64+0x7900], RZ ;  /* 0x007900ff0400a985 */ /* 0x0003e8000c101d06 */
[----:B------:R1:W-:Y:S01]  /*0d90*/  @!P2 ST.E.128 [R4.64+0x7a00], RZ ;  /* 0x007a00ff0400a985 */ /* 0x0003e2000c101d06 */
[----:B------:R-:W-:Y:S01]  /*0da0*/  ISETP.GE.OR P2, PT, R12, R67, P6 ;  /* 0x000000430c00720c */ /* 0x000fe20003746670 */
[----:B------:R-:W-:-:S02]  /*0db0*/  @!P3 IMAD.MOV.U32 R15, RZ, RZ, -0x800000 ;  /* 0xff800000ff0fb424 */ /* 0x000fc400078e00ff */
        /* <DEDUP_REMOVED lines=10> */
[----:B------:R1:W-:Y:S01]  /*0e60*/  @!P5 ST.E [R6.64+0x20], R3 ;  /* 0x000020030600d985 */ /* 0x0003e2000c101906 */
[-C--:B------:R-:W-:Y:S02]  /*0e70*/  ISETP.GE.OR P5, PT, R8, R67.reuse, P6 ;  /* 0x000000430800720c */ /* 0x080fe400037a6670 */
[----:B------:R-:W-:Y:S01]  /*0e80*/  ISETP.GE.OR P6, PT, R0, R67, P6 ;  /* 0x000000430000720c */ /* 0x000fe200037c6670 */
[----:B------:R1:W-:Y:S04]  /*0e90*/  @!P4 ST.E [R6.64+0x40], R19 ;  /* 0x000040130600c985 */ /* 0x0003e8000c101906 */
[----:B------:R1:W-:Y:S02]  /*0ea0*/  @!P3 ST.E [R6.64+0x60], R15 ;  /* 0x0000600f0600b985 */ /* 0x0003e4000c101906 */
[----:B------:R-:W-:-:S02]  /*0eb0*/  @!P0 IMAD.MOV.U32 R9, RZ, RZ, -0x800000 ;  /* 0xff800000ff098424 */ /* 0x000fc400078e00ff */
[----:B------:R1:W-:Y:S02]  /*0ec0*/  @!P2 ST.E [R6.64+0x80], R13 ;  /* 0x0000800d0600a985 */ /* 0x0003e4000c101906 */
[----:B------:R-:W-:Y:S02]  /*0ed0*/  @!P5 IMAD.MOV.U32 R17, RZ, RZ, -0x800000 ;  /* 0xff800000ff11d424 */ /* 0x000fe400078e00ff */
[----:B------:R1:W-:Y:S04]  /*0ee0*/  @!P1 ST.E [R6.64+0xa0], R11 ;  /* 0x0000a00b06009985 */ /* 0x0003e8000c101906 */
[----:B------:R1:W-:Y:S04]  /*0ef0*/  @!P0 ST.E [R6.64+0xc0], R9 ;  /* 0x0000c00906008985 */ /* 0x0003e8000c101906 */
[----:B------:R1:W-:Y:S01]  /*0f00*/  @!P5 ST.E [R6.64], R17 ;  /* 0x000000110600d985 */ /* 0x0003e2000c101906 */
[----:B------:R-:W-:Y:S05]  /*0f10*/  @P6 RET.REL.NODEC R204 `(_ZN5flash24flash_fwd_splitkv_kernelI23Flash_fwd_kernel_traitsILi192ELi64ELi64ELi4ELb0ELb0EN7cutlass10bfloat16_tE19Flash_kernel_traitsILi192ELi64ELi64ELi4ES3_EELb0ELb1ELb0ELb0ELb1ELb0ELb1ELb1EEEvNS_16Flash_fwd_paramsE) ;  /* 0xfffff0e0cc006950 */ /* 0x000fea0003c3ffff */
[----:B-1----:R-:W-:Y:S02]  /*0f20*/  MOV R3, 0xff800000 ;  /* 0xff80000000037802 */ /* 0x002fe40000000f00 */
[----:B------:R-:W-:-:S03]  /*0f30*/  MOV R205, 0x0 ;  /* 0x0000000000cd7802 */ /* 0x000fc60000000f00 */
[----:B------:R1:W-:Y:S01]  /*0f40*/  ST.E [R6.64+0xe0], R3 ;  /* 0x0000e00306007985 */ /* 0x0003e2000c101906 */
[----:B------:R-:W-:Y:S05]  /*0f50*/  RET.REL.NODEC R204 `(_ZN5flash24flash_fwd_splitkv_kernelI23Flash_fwd_kernel_traitsILi192ELi64ELi64ELi4ELb0ELb0EN7cutlass10bfloat16_tE19Flash_kernel_traitsILi192ELi64ELi64ELi4ES3_EELb0ELb1ELb0ELb0ELb1ELb0ELb1ELb1EEEvNS_16Flash_fwd_paramsE) ;  /* 0xfffff0a0cc007950 */ /* 0x000fea0003c3ffff */
.L_x_6869:
        /* <DEDUP_REMOVED lines=25> */
[----:B------:R-:W4:Y:S04]  /*10f0*/  LD.E.64 R18, [R22.64+0x20] ;  /* 0x0000200616127980 */ /* 0x000f28000c101b00 */
[----:B------:R-:W3:Y:S04]  /*1100*/  LD.E.64 R136, [R22.64+0x38] ;  /* 0x0000380616887980 */ /* 0x000ee8000c101b00 */
[----:B------:R-:W3:Y:S04]  /*1110*/  LD.E.64 R14, [R22.64+0x50] ;  /* 0x00005006160e7980 */ /* 0x000ee8000c101b00 */
[----:B------:R1:W5:Y:S04]  /*1120*/  LD.E.64 R20, [R22.64+0x58] ;  /* 0x0000580616147980 */ /* 0x000368000c101b00 */
[----:B------:R1:W5:Y:S01]  /*1130*/  LD.E.64 R138, [R22.64+0x40] ;  /* 0x00004006168a7980 */ /* 0x000362000c101b00 */
[----:B--2---:R-:W-:-:S04]  /*1140*/  IABS R4, R0 ;  /* 0x0000000000047213 */ /* 0x004fc80000000000 */
[----:B------:R-:W2:Y:S08]  /*1150*/  I2F.RP R7, R4 ;  /* 0x0000000400077306 */ /* 0x000eb00000209400 */
[----:B--2--5:R-:W2:Y:S02]  /*1160*/  MUFU.RCP R10, R7 ;  /* 0x00000007000a7308 */ /* 0x024ea40000001000 */
[----:B--2---:R-:W-:-:S06]  /*1170*/  IADD3 R10, R10, 0xffffffe, RZ ;  /* 0x0ffffffe0a0a7810 */ /* 0x004fcc0007ffe0ff */
[----:B------:R-:W2:Y:S01]  /*1180*/  F2I.FTZ.U32.TRUNC.NTZ R11, R10 ;  /* 0x0000000a000b7305 */ /* 0x000ea2000021f000 */
[----:B------:R-:W-:Y:S01]  /*1190*/  IABS R2, R0 ;  /* 0x0000000000027213 */ /* 0x000fe20000000000 */
        /* <DEDUP_REMOVED lines=19> */
[----:B------:R-:W-:-:S06]  /*12d0*/  IMAD.WIDE R2, R9, 0x4, R210 ;  /* 0x0000000409027825 */ /* 0x000fcc00078e02d2 */
[----:B------:R1:W2:Y:S01]  /*12e0*/  LD.E R3, [R2.64] ;  /* 0x0000000602037980 */ /* 0x0002a2000c101900 */
[----:B---3--:R-:W-:-:S04]  /*12f0*/  IABS R8, R6 ;  /* 0x0000000600087213 */ /* 0x008fc80000000000 */
[----:B------:R-:W3:Y:S08]  /*1300*/  I2F.RP R12, R8 ;  /* 0x00000008000c7306 */ /* 0x000ef00000209400 */
[----:B---3--:R-:W3:Y:S02]  /*1310*/  MUFU.RCP R4, R12 ;  /* 0x0000000c00047308 */ /* 0x008ee40000001000 */
[----:B---3--:R-:W-:-:S06]  /*1320*/  IADD3 R4, R4, 0xffffffe, RZ ;  /* 0x0ffffffe04047810 */ /* 0x008fcc0007ffe0ff */
[----:B------:R-:W1:Y:S01]  /*1330*/  F2I.FTZ.U32.TRUNC.NTZ R25, R4 ;  /* 0x0000000400197305 */ /* 0x000e62000021f000 */
        /* <DEDUP_REMOVED lines=19> */
[----:B------:R-:W-:Y:S01]  /*1470*/  IMAD R8, R137, R0, RZ ;  /* 0x0000000089087224 */ /* 0x000fe200078e02ff */
[----:B------:R-:W-:-:S04]  /*1480*/  SHF.R.S32.HI R13, RZ, 0x1f, R0 ;  /* 0x0000001fff0d7819 */ /* 0x000fc80000011400 */
[----:B------:R-:W-:Y:S02]  /*1490*/  @!P0 IMAD.MOV R4, RZ, RZ, -R4 ;  /* 0x000000ffff048224 */ /* 0x000fe400078e0a04 */
[----:B------:R-:W-:Y:S01]  /*14a0*/  IMAD R8, R136, R13, R8 ;  /* 0x0000000d88087224 */ /* 0x000fe200078e0208 */
[----:B------:R-:W-:-:S05]  /*14b0*/  @!P1 LOP3.LUT R4, RZ, R6, RZ, 0x33, !PT ;  /* 0x00000006ff049212 */ /* 0x000fca00078e33ff */
[----:B------:R-:W-:Y:S01]  /*14c0*/  IMAD R6, R15, R4, RZ ;  /* 0x000000040f067224 */ /* 0x000fe200078e02ff */
[----:B--2---:R-:W-:Y:S01]  /*14d0*/  SHF.R.S32.HI R2, RZ, 0x1f, R3 ;  /* 0x0000001fff027819 */ /* 0x004fe20000011403 */
[----:B----4-:R-:W-:-:S04]  /*14e0*/  IMAD R7, R19, R3, RZ ;  /* 0x0000000313077224 */ /* 0x010fc800078e02ff */
[C---:B------:R-:W-:Y:S02]  /*14f0*/  IMAD R7, R18.reuse, R2, R7 ;  /* 0x0000000212077224 */ /* 0x040fe400078e0207 */
[----:B------:R-:W-:-:S05]  /*1500*/  IMAD.WIDE.U32 R18, R18, R3, RZ ;  /* 0x0000000312127225 */ /* 0x000fca00078e00ff */
[----:B------:R-:W-:Y:S01]  /*1510*/  IADD3 R19, R19, R7, RZ ;  /* 0x0000000713137210 */ /* 0x000fe20007ffe0ff */
[----:B------:R-:W-:-:S04]  /*1520*/  IMAD R7, R11, R3, RZ ;  /* 0x000000030b077224 */ /* 0x000fc800078e02ff */
[----:B------:R-:W-:Y:S01]  /*1530*/  IMAD.WIDE.U32 R18, R0, R136, R18 ;  /* 0x0000008800127225 */ /* 0x000fe200078e0012 */
[----:B------:R-:W-:-:S04]  /*1540*/  SHF.R.S32.HI R11, RZ, 0x1f, R4 ;  /* 0x0000001fff0b7819 */ /* 0x000fc80000011404 */
[----:B------:R-:W-:Y:S01]  /*1550*/  IADD3 R19, R19, R8, RZ ;  /* 0x0000000813137210 */ /* 0x000fe20007ffe0ff */
[----:B------:R-:W-:-:S04]  /*1560*/  IMAD.WIDE.U32 R8, R10, R3, RZ ;  /* 0x000000030a087225 */ /* 0x000fc800078e00ff */
[----:B------:R-:W-:Y:S02]  /*1570*/  IMAD R3, R14, R11, R6 ;  /* 0x0000000b0e037224 */ /* 0x000fe400078e0206 */
[----:B------:R-:W-:Y:S02]  /*1580*/  IMAD R7, R10, R2, R7 ;  /* 0x000000020a077224 */ /* 0x000fe400078e0207 */
[----:B------:R-:W-:-:S03]  /*1590*/  IMAD.WIDE.U32 R14, R4, R14, R18 ;  /* 0x0000000e040e7225 */ /* 0x000fc600078e0012 */
[----:B------:R-:W-:Y:S01]  /*15a0*/  IADD3 R25, R9, R7, RZ ;  /* 0x0000000709197210 */ /* 0x000fe20007ffe0ff */
[----:B------:R-:W-:Y:S01]  /*15b0*/  IMAD.MOV.U32 R6, RZ, RZ, R8 ;  /* 0x000000ffff067224 */ /* 0x000fe200078e0008 */
[----:B------:R-:W-:Y:S01]  /*15c0*/  MOV R2, R14 ;  /* 0x0000000e00027202 */ /* 0x000fe20000000f00 */
[----:B------:R-:W-:Y:S01]  /*15d0*/  IMAD.IADD R3, R15, 0x1, R3 ;  /* 0x000000010f037824 */ /* 0x000fe200078e0203 */
[----:B------:R-:W-:Y:S05]  /*15e0*/  BRA `(.L_x_6872) ;  /* 0x000004f000007947 */ /* 0x000fea0003800000 */
.L_x_6871:
        /* <DEDUP_REMOVED lines=20> */
[----:B------:R-:W-:Y:S01]  /*1730*/  IMAD.HI.U32 R2, R5, R0, RZ ;  /* 0x0000000005027227 */ /* 0x000fe200078e00ff */
[----:B------:R-:W-:-:S03]  /*1740*/  @!P3 SHF.R.S32.HI R6, RZ, 0x1f, R11 ;  /* 0x0000001fff06b819 */ /* 0x000fc6000001140b */
[----:B------:R-:W-:Y:S02]  /*1750*/  IMAD R0, R2, R7, R0 ;  /* 0x0000000702007224 */ /* 0x000fe400078e0200 */
[----:B---3--:R-:W-:-:S03]  /*1760*/  @!P3 IMAD R5, R137, R11, RZ ;  /* 0x0000000b8905b224 */ /* 0x008fc600078e02ff */
[----:B------:R-:W-:Y:S01]  /*1770*/  ISETP.GT.U32.AND P0, PT, R3, R0, PT ;  /* 0x000000000300720c */ /* 0x000fe20003f04070 */
[----:B------:R-:W-:Y:S02]  /*1780*/  @!P3 IMAD R5, R6, R136, R5 ;  /* 0x000000880605b224 */ /* 0x000fe400078e0205 */
[----:B------:R-:W-:Y:S01]  /*1790*/  @!P3 IMAD.WIDE.U32 R26, R136, R11, RZ ;  /* 0x0000000b881ab225 */ /* 0x000fe200078e00ff */
[----:B-----5:R-:W-:-:S03]  /*17a0*/  @!P3 SHF.R.S32.HI R6, RZ, 0x1f, R10 ;  /* 0x0000001fff06b819 */ /* 0x020fc6000001140a */
[----:B------:R-:W-:Y:S01]  /*17b0*/  @P3 IMAD.IADD R7, R11, 0x1, R12 ;  /* 0x000000010b073824 */ /* 0x000fe200078e020c */
[----:B------:R-:W-:Y:S01]  /*17c0*/  @!P3 IADD3 R27, R27, R5, RZ ;  /* 0x000000051b1bb210 */ /* 0x000fe20007ffe0ff */
[----:B------:R-:W-:Y:S02]  /*17d0*/  @!P3 IMAD R5, R25, R10, RZ ;  /* 0x0000000a1905b224 */ /* 0x000fe400078e02ff */
[-C--:B------:R-:W-:Y:S02]  /*17e0*/  @P3 IMAD R9, R137, R7.reuse, RZ ;  /* 0x0000000789093224 */ /* 0x080fe400078e02ff */
[----:B------:R-:W-:Y:S01]  /*17f0*/  @P3 IMAD.WIDE.U32 R30, R136, R7, RZ ;  /* 0x00000007881e3225 */ /* 0x000fe200078e00ff */
[----:B------:R-:W-:-:S03]  /*1800*/  @!P0 IADD3 R0, R0, -R3, RZ ;  /* 0x8000000300008210 */ /* 0x000fc60007ffe0ff */
[C---:B------:R-:W-:Y:S02]  /*1810*/  @!P3 IMAD R5, R24.reuse, R6, R5 ;  /* 0x000000061805b224 */ /* 0x040fe400078e0205 */
[----:B------:R-:W-:Y:S01]  /*1820*/  @!P3 IMAD.WIDE.U32 R24, R24, R10, R26 ;  /* 0x0000000a1818b225 */ /* 0x000fe200078e001a */
[----:B------:R-:W-:-:S03]  /*1830*/  ISETP.GE.U32.AND P2, PT, R0, R3, PT ;  /* 0x000000030000720c */ /* 0x000fc60003f46070 */
[----:B------:R-:W-:Y:S02]  /*1840*/  @P3 IMAD.IADD R9, R31, 0x1, R9 ;  /* 0x000000011f093824 */ /* 0x000fe400078e0209 */
[----:B------:R-:W-:Y:S01]  /*1850*/  @!P3 IMAD.IADD R9, R25, 0x1, R5 ;  /* 0x000000011909b824 */ /* 0x000fe200078e0205 */
[----:B------:R-:W-:Y:S02]  /*1860*/  LEA R5, R133, 0xffffffc0, 0x6 ;  /* 0xffffffc085057811 */ /* 0x000fe400078e30ff */
[----:B------:R-:W-:Y:S02]  /*1870*/  @P3 MOV R8, R30 ;  /* 0x0000001e00083202 */ /* 0x000fe40000000f00 */
[----:B------:R-:W-:Y:S01]  /*1880*/  LOP3.LUT R0, R207, R4, RZ, 0x3c, !PT ;  /* 0x00000004cf007212 */ /* 0x000fe200078e3cff */
[----:B------:R-:W-:Y:S01]  /*1890*/  IMAD R7, R137, R5, RZ ;  /* 0x0000000589077224 */ /* 0x000fe200078e02ff */
[----:B------:R-:W-:Y:S02]  /*18a0*/  @!P3 MOV R8, R24 ;  /* 0x000000180008b202 */ /* 0x000fe40000000f00 */
[----:B------:R-:W-:-:S02]  /*18b0*/  SHF.R.S32.HI R13, RZ, 0x1f, R5 ;  /* 0x0000001fff0d7819 */ /* 0x000fc40000011405 */
[----:B------:R-:W-:Y:S02]  /*18c0*/  ISETP.GE.AND P1, PT, R0, RZ, PT ;  /* 0x000000ff0000720c */ /* 0x000fe40003f26270 */
[----:B------:R-:W-:Y:S01]  /*18d0*/  @!P0 IADD3 R2, R2, 0x1, RZ ;  /* 0x0000000102028810 */ /* 0x000fe20007ffe0ff */
[----:B------:R-:W-:Y:S01]  /*18e0*/  IMAD R7, R13, R136, R7 ;  /* 0x000000880d077224 */ /* 0x000fe200078e0207 */
[----:B------:R-:W-:Y:S01]  /*18f0*/  ISETP.NE.AND P0, PT, R4, RZ, PT ;  /* 0x000000ff0400720c */ /* 0x000fe20003f05270 */
[----:B------:R-:W-:Y:S01]  /*1900*/  IMAD.WIDE.U32 R8, R136, R5, R8 ;  /* 0x0000000588087225 */ /* 0x000fe200078e0008 */
[----:B------:R-:W-:Y:S02]  /*1910*/  @P2 IADD3 R2, R2, 0x1, RZ ;  /* 0x0000000102022810 */ /* 0x000fe40007ffe0ff */
[----:B------:R-:W-:Y:S01]  /*1920*/  @!P3 SHF.R.S32.HI R3, RZ, 0x1f, R11 ;  /* 0x0000001fff03b819 */ /* 0x000fe2000001140b */
[----:B----4-:R-:W-:Y:S01]  /*1930*/  @!P3 IMAD R6, R139, R11, RZ ;  /* 0x0000000b8b06b224 */ /* 0x010fe200078e02ff */
[----:B------:R-:W-:-:S02]  /*1940*/  IADD3 R9, R9, R7, RZ ;  /* 0x0000000709097210 */ /* 0x000fc40007ffe0ff */
[----:B------:R-:W-:Y:S01]  /*1950*/  MOV R7, R2 ;  /* 0x0000000200077202 */ /* 0x000fe20000000f00 */
[----:B------:R-:W-:Y:S02]  /*1960*/  @!P3 IMAD R3, R3, R138, R6 ;  /* 0x0000008a0303b224 */ /* 0x000fe400078e0206 */
[----:B------:R-:W-:Y:S01]  /*1970*/  @!P3 IMAD.WIDE.U32 R26, R138, R11, RZ ;  /* 0x0000000b8a1ab225 */ /* 0x000fe200078e00ff */
[----:B------:R-:W-:-:S03]  /*1980*/  @P3 IADD3 R11, R11, R12, RZ ;  /* 0x0000000c0b0b3210 */ /* 0x000fc60007ffe0ff */
[----:B------:R-:W-:Y:S01]  /*1990*/  @!P1 IMAD.MOV R7, RZ, RZ, -R7 ;  /* 0x000000ffff079224 */ /* 0x000fe200078e0a07 */
[----:B------:R-:W-:Y:S01]  /*19a0*/  @!P0 LOP3.LUT R7, RZ, R4, RZ, 0x33, !PT ;  /* 0x00000004ff078212 */ /* 0x000fe200078e33ff */
[----:B------:R-:W-:Y:S01]  /*19b0*/  @!P3 IMAD.IADD R27, R27, 0x1, R3 ;  /* 0x000000011b1bb824 */ /* 0x000fe200078e0203 */
[----:B------:R-:W-:Y:S01]  /*19c0*/  @!P3 SHF.R.S32.HI R3, RZ, 0x1f, R10 ;  /* 0x0000001fff03b819 */ /* 0x000fe2000001140a */
[----:B------:R-:W-:Y:S02]  /*19d0*/  @!P3 IMAD R0, R19, R10, RZ ;  /* 0x0000000a1300b224 */ /* 0x000fe400078e02ff */
[-C--:B------:R-:W-:Y:S02]  /*19e0*/  @P3 IMAD R25, R139, R11.reuse, RZ ;  /* 0x0000000b8b193224 */ /* 0x080fe400078e02ff */
[----:B------:R-:W-:Y:S01]  /*19f0*/  @P3 IMAD.WIDE.U32 R30, R138, R11, RZ ;  /* 0x0000000b8a1e3225 */ /* 0x000fe200078e00ff */
[----:B------:R-:W-:-:S03]  /*1a00*/  SHF.R.S32.HI R11, RZ, 0x1f, R7 ;  /* 0x0000001fff0b7819 */ /* 0x000fc60000011407 */
[----:B------:R-:W-:Y:S02]  /*1a10*/  IMAD R2, R15, R7, RZ ;  /* 0x000000070f027224 */ /* 0x000fe400078e02ff */
[C---:B------:R-:W-:Y:S02]  /*1a20*/  @!P3 IMAD R0, R18.reuse, R3, R0 ;  /* 0x000000031200b224 */ /* 0x040fe400078e0200 */
        /* <DEDUP_REMOVED lines=11> */
.L_x_6872:
[----:B-1----:R-:W-:Y:S05]  /*1ae0*/  BSYNC B0 ;  /* 0x0000000000007941 */ /* 0x002fea0003800000 */
.L_x_6870:
        /* <DEDUP_REMOVED lines=11> */
[----:B------:R-:W-:-:S04]  /*1ba0*/  IMAD.IADD R66, R58, 0x1, -R19 ;  /* 0x000000013a427824 */ /* 0x000fc800078e0a13 */
[----:B------:R-:W-:-:S05]  /*1bb0*/  IMAD.SHL.U32 R18, R66, 0x8, RZ ;  /* 0x0000000842127824 */ /* 0x000fca00078e00ff */
[----:B------:R-:W-:Y:S02]  /*1bc0*/  IADD3 R24, P0, R18, R6, RZ ;  /* 0x0000000612187210 */ /* 0x000fe40007f1e0ff */
[----:B------:R-:W-:Y:S01]  /*1bd0*/  SHF.R.S32.HI R19, RZ, 0x1f, R18 ;  /* 0x0000001fff137819 */ /* 0x000fe20000011412 */
[----:B------:R-:W-:-:S04]  /*1be0*/  IMAD R13, R13, R138, RZ ;  /* 0x0000008a0d0d7224 */ /* 0x000fc800078e02ff */
[----:B------:R-:W-:Y:S02]  /*1bf0*/  IMAD.X R25, R19, 0x1, R25, P0 ;  /* 0x0000000113197824 */ /* 0x000fe400000e0619 */
[C---:B------:R-:W-:Y:S02]  /*1c00*/  IMAD R13, R0.reuse, R139, R13 ;  /* 0x0000008b000d7224 */ /* 0x040fe400078e020d */
[----:B-1----:R-:W-:Y:S01]  /*1c10*/  IMAD.WIDE.U32 R28, R0, R138, R24 ;  /* 0x0000008a001c7225 */ /* 0x002fe200078e0018 */
[----:B------:R-:W-:-:S04]  /*1c20*/  SHF.R.S32.HI R74, RZ, 0x1f, R209 ;  /* 0x0000001fff4a7819 */ /* 0x000fc800000114d1 */
[----:B------:R-:W-:Y:S01]  /*1c30*/  IADD3 R29, R29, R13, RZ ;  /* 0x0000000d1d1d7210 */ /* 0x000fe20007ffe0ff */
[----:B------:R-:W-:Y:S01]  /*1c40*/  IMAD R6, R21, R4, RZ ;  /* 0x0000000415067224 */ /* 0x000fe200078e02ff */
[----:B------:R-:W-:-:S03]  /*1c50*/  SHF.R.S32.HI R156, RZ, 0x3, R156 ;  /* 0x00000003ff9c7819 */ /* 0x000fc6000001149c */
[-C--:B------:R-:W-:Y:S01]  /*1c60*/  IMAD R6, R11, R20.reuse, R6 ;  /* 0x000000140b067224 */ /* 0x080fe200078e0206 */
[----:B------:R-:W-:Y:S01]  /*1c70*/  SHF.R.S32.HI R157, RZ, 0x1f, R156 ;  /* 0x0000001fff9d7819 */ /* 0x000fe2000001149c */
[----:B------:R-:W-:-:S04]  /*1c80*/  IMAD.WIDE.U32 R28, R4, R20, R28 ;  /* 0x00000014041c7225 */ /* 0x000fc800078e001c */
[-C--:B------:R-:W-:Y:S02]  /*1c90*/  IMAD R199, R137, R156.reuse, RZ ;  /* 0x0000009c89c77224 */ /* 0x080fe400078e02ff */
[----:B------:R-:W-:Y:S02]  /*1ca0*/  IMAD.IADD R29, R29, 0x1, R6 ;  /* 0x000000011d1d7824 */ /* 0x000fe400078e0206 */
[----:B------:R-:W-:Y:S02]  /*1cb0*/  IMAD R203, R139, R156, RZ ;  /* 0x0000009c8bcb7224 */ /* 0x000fe400078e02ff */
[C---:B------:R-:W-:Y:S02]  /*1cc0*/  IMAD R199, R157.reuse, R136, R199 ;  /* 0x000000889dc77224 */ /* 0x040fe400078e02c7 */
[-C--:B------:R-:W-:Y:S02]  /*1cd0*/  IMAD R203, R157, R138.reuse, R203 ;  /* 0x0000008a9dcb7224 */ /* 0x080fe400078e02cb */
[----:B------:R-:W-:-:S05]  /*1ce0*/  IMAD.WIDE.U32 R28, R156, R138, R28 ;  /* 0x0000008a9c1c7225 */ /* 0x000fca00078e001c */
[----:B------:R-:W-:Y:S02]  /*1cf0*/  IADD3 R203, R29, R203, RZ ;  /* 0x000000cb1dcb7210 */ /* 0x000fe40007ffe0ff */
[CC--:B------:R-:W-:Y:S02]  /*1d00*/  LEA.HI R64, R7.reuse, R58.reuse, RZ, 0x5 ;  /* 0x0000003a07407211 */ /* 0x0c0fe400078f28ff */
[----:B------:R-:W-:Y:S02]  /*1d10*/  LEA.HI R68, R7, R58, RZ, 0x4 ;  /* 0x0000003a07447211 */ /* 0x000fe400078f20ff */
[----:B------:R-:W-:Y:S02]  /*1d20*/  LOP3.LUT R65, R64, 0xffffffe0, RZ, 0xc0, !PT ;  /* 0xffffffe040417812 */ /* 0x000fe400078ec0ff */
[----:B------:R-:W-:Y:S01]  /*1d30*/  LOP3.LUT R73, R68, 0xfffffff0, RZ, 0xc0, !PT ;  /* 0xfffffff044497812 */ /* 0x000fe200078ec0ff */
[C---:B------:R-:W-:Y:S01]  /*1d40*/  IMAD.SHL.U32 R71, R136.reuse, 0x10, RZ ;  /* 0x0000001088477824 */ /* 0x040fe200078e00ff */
[----:B------:R-:W-:Y:S01]  /*1d50*/  SHF.L.U64.HI R72, R136, 0x4, R137 ;  /* 0x0000000488487819 */ /* 0x000fe20000010289 */
[C---:B------:R-:W-:Y:S01]  /*1d60*/  IMAD.SHL.U32 R69, R138.reuse, 0x10, RZ ;  /* 0x000000108a457824 */ /* 0x040fe200078e00ff */
[----:B------:R-:W-:Y:S01]  /*1d70*/  SHF.L.U64.HI R70, R138, 0x4, R139 ;  /* 0x000000048a467819 */ /* 0x000fe2000001028b */
[C---:B------:R-:W-:Y:S01]  /*1d80*/  IMAD.IADD R65, R58.reuse, 0x1, -R65 ;  /* 0x000000013a417824 */ /* 0x040fe200078e0a41 */
[----:B------:R-:W-:Y:S01]  /*1d90*/  SHF.R.S32.HI R64, RZ, 0x5, R64 ;  /* 0x00000005ff407819 */ /* 0x000fe20000011440 */
[----:B------:R-:W-:Y:S01]  /*1da0*/  IMAD.IADD R73, R58, 0x1, -R73 ;  /* 0x000000013a497824 */ /* 0x000fe200078e0a49 */
[----:B------:R-:W-:-:S02]  /*1db0*/  SHF.R.S32.HI R68, RZ, 0x4, R68 ;  /* 0x00000004ff447819 */ /* 0x000fc40000011444 */
[----:B------:R-:W-:Y:S01]  /*1dc0*/  SHF.L.U32 R76, R66, 0x2, RZ ;  /* 0x00000002424c7819 */ /* 0x000fe200000006ff */
        /* <DEDUP_REMOVED lines=10> */
[----:B------:R-:W-:Y:S01]  /*1e70*/  IMAD R0, R27, R207, RZ ;  /* 0x000000cf1b007224 */ /* 0x000fe200078e02ff */
[----:B------:R-:W-:Y:S02]  /*1e80*/  SHF.R.S32.HI R13, RZ, 0x1f, R207 ;  /* 0x0000001fff0d7819 */ /* 0x000fe400000114cf */
[----:B------:R-:W-:-:S02]  /*1e90*/  IADD3.X R17, R19, R17, RZ, P0, !PT ;  /* 0x0000001113117210 */ /* 0x000fc400007fe4ff */
[----:B------:R-:W-:Y:S01]  /*1ea0*/  IADD3 R2, P0, R18, R2, RZ ;  /* 0x0000000212027210 */ /* 0x000fe20007f1e0ff */
[----:B------:R-:W-:Y:S02]  /*1eb0*/  IMAD R0, R26, R13, R0 ;  /* 0x0000000d1a007224 */ /* 0x000fe400078e0200 */
[----:B------:R-:W-:-:S04]  /*1ec0*/  IMAD.WIDE.U32 R158, R207, R26, R16 ;  /* 0x0000001acf9e7225 */ /* 0x000fc800078e0010 */
[----:B------:R-:W-:Y:S01]  /*1ed0*/  IMAD.X R3, R19, 0x1, R3, P0 ;  /* 0x0000000113037824 */ /* 0x000fe200000e0603 */
[----:B------:R-:W-:Y:S02]  /*1ee0*/  IADD3 R159, R159, R0, RZ ;  /* 0x000000009f9f7210 */ /* 0x000fe40007ffe0ff */
[----:B------:R-:W-:Y:S01]  /*1ef0*/  SHF.R.S32.HI R0, RZ, 0x1f, R75 ;  /* 0x0000001fff007819 */ /* 0x000fe2000001144b */
[----:B------:R-:W-:-:S03]  /*1f00*/  IMAD.WIDE.U32 R2, R156, R136, R2 ;  /* 0x000000889c027225 */ /* 0x000fc600078e0002 */
[----:B------:R-:W-:Y:S01]  /*1f10*/  LEA.HI R0, R0, R75, RZ, 0x6 ;  /* 0x0000004b00007211 */ /* 0x000fe200078f30ff */
[----:B------:R-:W-:-:S03]  /*1f20*/  IMAD.IADD R199, R3, 0x1, R199 ;  /* 0x0000000103c77824 */ /* 0x000fc600078e02c7 */
[----:B------:R-:W-:Y:S02]  /*1f30*/  SHF.R.S32.HI R3, RZ, 0x6, R0 ;  /* 0x00000006ff037819 */ /* 0x000fe40000011400 */
[----:B----4-:R-:W-:Y:S02]  /*1f40*/  LEA R202, P0, R28, R8, 0x1 ;  /* 0x000000081cca7211 */ /* 0x010fe400078008ff */
[----:B------:R-:W-:Y:S02]  /*1f50*/  IMNMX R94, R198, R3, !PT ;  /* 0x00000003c65e7217 */ /* 0x000fe40007800200 */
[----:B------:R-:W-:Y:S02]  /*1f60*/  SHF.L.U32 R25, R156, 0x6, RZ ;  /* 0x000000069c197819 */ /* 0x000fe400000006ff */
[----:B------:R-:W-:Y:S02]  /*1f70*/  LEA.HI.X R203, R28, R9, R203, 0x1, P0 ;  /* 0x000000091ccb7211 */ /* 0x000fe400000f0ccb */
[----:B------:R-:W-:Y:S01]  /*1f80*/  ISETP.GT.AND P0, PT, R133, R94, PT ;  /* 0x0000005e8500720c */ /* 0x000fe20003f04270 */
[----:B------:R-:W-:Y:S01]  /*1f90*/  IMAD.WIDE R16, R205, 0x40, R156 ;  /* 0x00000040cd107825 */ /* 0x000fe200078e029c */
[----:B------:R-:W-:-:S02]  /*1fa0*/  LOP3.LUT R25, R25, 0x1c0, RZ, 0xc0, !PT ;  /* 0x000001c019197812 */ /* 0x000fc400078ec0ff */
[----:B------:R-:W-:Y:S01]  /*1fb0*/  LEA.HI R10, R7, R58, RZ, 0x6 ;  /* 0x0000003a070a7211 */ /* 0x000fe200078f30ff */
[----:B------:R-:W-:Y:S01]  /*1fc0*/  IMAD R155, R17, R160, RZ ;  /* 0x000000a0119b7224 */ /* 0x000fe200078e02ff */
[----:B------:R-:W-:Y:S02]  /*1fd0*/  LOP3.LUT R21, R25, 0x38, R18, 0xf8, !PT ;  /* 0x0000003819157812 */ /* 0x000fe400078ef812 */
[----:B------:R-:W-:Y:S01]  /*1fe0*/  SHF.R.U32.HI R154, RZ, 0x3, R25 ;  /* 0x00000003ff9a7819 */ /* 0x000fe20000011619 */
[----:B------:R-:W-:Y:S01]  /*1ff0*/  IMAD.SHL.U32 R13, R10, 0x8, RZ ;  /* 0x000000080a0d7824 */ /* 0x000fe200078e00ff */
[----:B------:R-:W-:Y:S01]  /*2000*/  LEA R200, P1, R2, R14, 0x1 ;  /* 0x0000000e02c87211 */ /* 0x000fe200078208ff */
[C---:B------:R-:W-:Y:S01]  /*2010*/  IMAD R155, R16.reuse, R161, R155 ;  /* 0x000000a1109b7224 */ /* 0x040fe200078e029b */
[----:B------:R-:W-:Y:S01]  /*2020*/  LOP3.LUT R154, R21, R154, RZ, 0x3c, !PT ;  /* 0x0000009a159a7212 */ /* 0x000fe200078e3cff */
[----:B------:R-:W-:Y:S01]  /*2030*/  IMAD.WIDE.U32 R158, R16, R160, R158 ;  /* 0x000000a0109e7225 */ /* 0x000fe200078e009e */
[----:B------:R-:W-:-:S02]  /*2040*/  LEA.HI.X R199, R2, R15, R199, 0x1, P1 ;  /* 0x0000000f02c77211 */ /* 0x000fc400008f0cc7 */
[----:B------:R-:W-:Y:S01]  /*2050*/  LOP3.LUT R154, R154, 0xfffffe00, R13, 0xf8, !PT ;  /* 0xfffffe009a9a7812 */ /* 0x000fe200078ef80d */
[----:B------:R-:W-:Y:S01]  /*2060*/  IMAD.IADD R155, R159, 0x1, R155 ;  /* 0x000000019f9b7824 */ /* 0x000fe200078e029b */
[----:B------:R-:W-:Y:S01]  /*2070*/  @!P4 MOV R12, RZ ;  /* 0x000000ff000cc202 */ /* 0x000fe20000000f00 */
[----:B------:R-:W-:Y:S05]  /*2080*/  @!P0 BRA `(.L_x_6873) ;  /* 0x000083b000008947 */ /* 0x000fea0003800000 */
[----:B------:R-:W2:Y:S04]  /*2090*/  LD.E.64 R28, [R22.64+0x120] ;  /* 0x00012006161c7980 */ /* 0x000ea8000c101b00 */
[----:B------:R-:W3:Y:S04]  /*20a0*/  LD.E.64 R30, [R22.64+0x118] ;  /* 0x00011806161e7980 */ /* 0x000ee8000c101b00 */
[----:B------:R-:W4:Y:S04]  /*20b0*/  LD.E.64 R166, [R22.64+0x130] ;  /* 0x0001300616a67980 */ /* 0x000f28000c101b00 */
[----:B------:R-:W3:Y:S04]  /*20c0*/  LD.E.64 R168, [R22.64+0x128] ;  /* 0x0001280616a87980 */ /* 0x000ee8000c101b00 */
[----:B------:R-:W3:Y:S04]  /*20d0*/  LD.E.64 R24, [R22.64+0x140] ;  /* 0x0001400616187980 */ /* 0x000ee8000c101b00 */
[----:B------:R-:W3:Y:S04]  /*20e0*/  LD.E.64 R20, [R22.64+0x138] ;  /* 0x0001380616147980 */ /* 0x000ee8000c101b00 */
[----:B------:R-:W3:Y:S04]  /*20f0*/  LD.E R10, [R22.64+0xd0] ;  /* 0x0000d006160a7980 */ /* 0x000ee8000c101900 */
[----:B------:R-:W3:Y:S04]  /*2100*/  LD.E.64 R16, [R22.64+0x110] ;  /* 0x0001100616107980 */ /* 0x000ee8000c101b00 */
[----:B------:R-:W3:Y:S04]  /*2110*/  LD.E.64 R14, [R22.64+0x108] ;  /* 0x00010806160e7980 */ /* 0x000ee8000c101b00 */
[----:B------:R-:W3:Y:S04]  /*2120*/  LD.E.64 R8, [R22.64+0x150] ;  /* 0x0001500616087980 */ /* 0x000ee8000c101b00 */
[----:B------:R-:W3:Y:S01]  /*2130*/  LD.E.64 R6, [R22.64+0x148] ;  /* 0x0001480616067980 */ /* 0x000ee2000c101b00 */
[----:B------:R-:W-:Y:S01]  /*2140*/  SHF.R.S32.HI R13, RZ, 0x1f, R75 ;  /* 0x0000001fff0d7819 */ /* 0x000fe2000001144b */
[----:B------:R-:W-:Y:S01]  /*2150*/  IMAD.SHL.U32 R78, R138, 0x20, RZ ;  /* 0x000000208a4e7824 */ /* 0x000fe200078e00ff */
[C---:B------:R-:W-:Y:S01]  /*2160*/  SHF.L.U32 R92, R136.reuse, 0x5, RZ ;  /* 0x00000005885c7819 */ /* 0x040fe200000006ff */
[----:B------:R-:W-:Y:S01]  /*2170*/  IMAD R77, R139, 0x60, RZ ;  /* 0x000000608b4d7824 */ /* 0x000fe200078e02ff */
[----:B------:R-:W-:Y:S01]  /*2180*/  SHF.L.U64.HI R93, R136, 0x5, R137 ;  /* 0x00000005885d7819 */ /* 0x000fe20000010289 */
[C---:B------:R-:W-:Y:S01]  /*2190*/  IMAD.WIDE.U32 R164, R138.reuse, 0x60, RZ ;  /* 0x000000608aa47825 */ /* 0x040fe200078e00ff */
[----:B------:R-:W-:-:S02]  /*21a0*/  SHF.L.U64.HI R79, R138, 0x5, R139 ;  /* 0x000000058a4f7819 */ /* 0x000fc4000001028b */
[----:B------:R-:W-:Y:S01]  /*21b0*/  IADD3 R152, R156, 0x10, RZ ;  /* 0x000000109c987810 */ /* 0x000fe20007ffe0ff */
[----:B------:R-:W-:Y:S01]  /*21c0*/  IMAD.MOV.U32 R124, RZ, RZ, R200 ;  /* 0x000000ffff7c7224 */ /* 0x000fe200078e00c8 */
[----:B------:R-:W-:Y:S01]  /*21d0*/  SHF.L.U64.HI R79, R78, 0x1, R79 ;  /* 0x000000014e4f7819 */ /* 0x000fe2000001024f */
[----:B------:R-:W-:Y:S01]  /*21e0*/  IMAD.MOV.U32 R125, RZ, RZ, R199 ;  /* 0x000000ffff7d7224 */ /* 0x000fe200078e00c7 */
[C---:B------:R-:W-:Y:S01]  /*21f0*/  IADD3 R151, R156.reuse, 0x20, RZ ;  /* 0x000000209c977810 */ /* 0x040fe20007ffe0ff */
[----:B------:R-:W-:Y:S01]  /*2200*/  IMAD.MOV.U32 R127, RZ, RZ, R202 ;  /* 0x000000ffff7f7224 */ /* 0x000fe200078e00ca */
[----:B------:R-:W-:Y:S01]  /*2210*/  IADD3 R150, R156, 0x30, RZ ;  /* 0x000000309c967810 */ /* 0x000fe20007ffe0ff */
[----:B------:R-:W-:Y:S01]  /*2220*/  IMAD.SHL.U32 R78, R78, 0x2, RZ ;  /* 0x000000024e4e7824 */ /* 0x000fe200078e00ff */
[----:B------:R-:W-:Y:S01]  /*2230*/  MOV R126, R203 ;  /* 0x000000cb007e7202 */ /* 0x000fe20000000f00 */
[----:B------:R-:W-:Y:S02]  /*2240*/  IMAD.IADD R77, R165, 0x1, R77 ;  /* 0x00000001a54d7824 */ /* 0x000fe400078e024d */
[----:B--2---:R-:W-:-:S04]  /*2250*/  IMAD R3, R29, R209, RZ ;  /* 0x000000d11d037224 */ /* 0x004fc800078e02ff */
[----:B------:R-:W-:Y:S02]  /*2260*/  IMAD R0, R28, R74, R3 ;  /* 0x0000004a1c007224 */ /* 0x000fe400078e0203 */
[----:B------:R-:W-:Y:S01]  /*2270*/  IMAD.WIDE.U32 R28, R209, R28, R18 ;  /* 0x0000001cd11c7225 */ /* 0x000fe200078e0012 */
[----:B----4-:R-:W-:-:S03]  /*2280*/  SHF.L.U64.HI R111, R166, 0x4, R167 ;  /* 0x00000004a66f7819 */ /* 0x010fc600000102a7 */
[----:B---3--:R-:W-:Y:S01]  /*2290*/  IMAD R3, R31, R209, RZ ;  /* 0x000000d11f037224 */ /* 0x008fe200078e02ff */
[----:B------:R-:W-:Y:S01]  /*22a0*/  SHF.L.U64.HI R113, R166, 0x5, R167 ;  /* 0x00000005a6717819 */ /* 0x000fe200000102a7 */
[----:B------:R-:W-:Y:S01]  /*22b0*/  IMAD.IADD R29, R29, 0x1, R0 ;  /* 0x000000011d1d7824 */ /* 0x000fe200078e0200 */
[C---:B------:R-:W-:Y:S01]  /*22c0*/  SHF.L.U32 R96, R168.reuse, 0x4, RZ ;  /* 0x00000004a8607819 */ /* 0x040fe200000006ff */
[----:B------:R-:W-:Y:S01]  /*22d0*/  IMAD.WIDE.U32 R26, R209, R30, R18 ;  /* 0x0000001ed11a7225 */ /* 0x000fe200078e0012 */
[C-C-:B------:R-:W-:Y:S02]  /*22e0*/  SHF.L.U64.HI R95, R168.reuse, 0x4, R169.reuse ;  /* 0x00000004a85f7819 */ /* 0x140fe400000102a9 */
[----:B------:R-:W-:Y:S01]  /*22f0*/  SHF.L.U64.HI R97, R168, 0x5, R169 ;  /* 0x00000005a8617819 */ /* 0x000fe200000102a9 */
[----:B------:R-:W-:Y:S01]  /*2300*/  IMAD R0, R30, R74, R3 ;  /* 0x0000004a1e007224 */ /* 0x000fe200078e0203 */
[----:B------:R-:W-:Y:S01]  /*2310*/  SHF.R.S32.HI R3, RZ, 0x1f, R5 ;  /* 0x0000001fff037819 */ /* 0x000fe20000011405 */
[----:B------:R-:W-:-:S02]  /*2320*/  IMAD R2, R167, R5, RZ ;  /* 0x00000005a7027224 */ /* 0x000fc400078e02ff */
[----:B------:R-:W-:Y:S02]  /*2330*/  IMAD.IADD R27, R27, 0x1, R0 ;  /* 0x000000011b1b7824 */ /* 0x000fe400078e0200 */
[----:B------:R-:W-:Y:S01]  /*2340*/  IMAD R0, R169, R5, RZ ;  /* 0x00000005a9007224 */ /* 0x000fe200078e02ff */
[----:B------:R-:W-:Y:S01]  /*2350*/  LEA.HI R147, R10, R10, RZ, 0x1 ;  /* 0x0000000a0a937211 */ /* 0x000fe200078f08ff */
[C---:B------:R-:W-:Y:S02]  /*2360*/  IMAD R2, R166.reuse, R3, R2 ;  /* 0x00000003a6027224 */ /* 0x040fe400078e0202 */
[----:B------:R-:W-:Y:S01]  /*2370*/  IMAD.WIDE.U32 R28, R166, R5, R28 ;  /* 0x00000005a61c7225 */ /* 0x000fe200078e001c */
[----:B------:R-:W-:-:S03]  /*2380*/  SHF.R.S32.HI R147, RZ, 0x1, R147 ;  /* 0x00000001ff937819 */ /* 0x000fc60000011493 */
[C---:B------:R-:W-:Y:S01]  /*2390*/  IMAD R0, R168.reuse, R3, R0 ;  /* 0x00000003a8007224 */ /* 0x040fe200078e0200 */
        /* <DEDUP_REMOVED lines=12> */
[----:B------:R-:W-:Y:S02]  /*2460*/  IMAD.IADD R21, R21, 0x1, R0 ;  /* 0x0000000115157824 */ /* 0x000fe400078e0200 */
[----:B-----5:R-:W-:Y:S02]  /*2470*/  IMAD.IADD R4, R12, 0x1, R5 ;  /* 0x000000010c047824 */ /* 0x020fe400078e0205 */
[C---:B------:R-:W-:Y:S02]  /*2480*/  IMAD R117, R13.reuse, R166, RZ ;  /* 0x000000a60d757224 */ /* 0x040fe400078e02ff */
[----:B------:R-:W-:Y:S02]  /*2490*/  IMAD R119, R13, R168, RZ ;  /* 0x000000a80d777224 */ /* 0x000fe400078e02ff */
[----:B------:R-:W-:-:S02]  /*24a0*/  IMAD R5, R156, R147, R76 ;  /* 0x000000939c057224 */ /* 0x000fc400078e024c */
[-C--:B------:R-:W-:Y:S02]  /*24b0*/  IMAD R117, R167, R3.reuse, R117 ;  /* 0x00000003a7757224 */ /* 0x080fe400078e0275 */
[----:B------:R-:W-:-:S04]  /*24c0*/  IMAD.WIDE.U32 R10, R166, R3, R24 ;  /* 0x00000003a60a7225 */ /* 0x000fc800078e0018 */
[-C--:B------:R-:W-:Y:S01]  /*24d0*/  IMAD R119, R169, R3.reuse, R119 ;  /* 0x00000003a9777224 */ /* 0x080fe200078e0277 */
[----:B------:R-:W-:Y:S01]  /*24e0*/  LEA R116, P1, R10, R16, 0x1 ;  /* 0x000000100a747211 */ /* 0x000fe200078208ff */
[----:B------:R-:W-:-:S04]  /*24f0*/  IMAD.WIDE.U32 R12, R168, R3, R20 ;  /* 0x00000003a80c7225 */ /* 0x000fc800078e0014 */
[----:B------:R-:W-:Y:S01]  /*2500*/  IMAD R4, R147, R4, RZ ;  /* 0x0000000493047224 */ /* 0x000fe200078e02ff */
[----:B------:R-:W-:Y:S01]  /*2510*/  LEA R118, P0, R12, R14, 0x1 ;  /* 0x0000000e0c767211 */ /* 0x000fe200078008ff */
[----:B------:R-:W-:Y:S01]  /*2520*/  IMAD.IADD R3, R76, 0x1, R5 ;  /* 0x000000014c037824 */ /* 0x000fe200078e0205 */
[----:B------:R-:W-:Y:S01]  /*2530*/  IADD3 R14, R18, 0x80, RZ ;  /* 0x00000080120e7810 */ /* 0x000fe20007ffe0ff */
[----:B------:R-:W-:Y:S01]  /*2540*/  IMAD.IADD R117, R11, 0x1, R117 ;  /* 0x000000010b757824 */ /* 0x000fe200078e0275 */
[C---:B------:R-:W-:Y:S01]  /*2550*/  IADD3 R0, P3, R4.reuse, R5, RZ ;  /* 0x0000000504007210 */ /* 0x040fe20007f7e0ff */
[----:B------:R-:W-:Y:S01]  /*2560*/  IMAD.IADD R119, R13, 0x1, R119 ;  /* 0x000000010d777824 */ /* 0x000fe200078e0277 */
[----:B------:R-:W-:Y:S01]  /*2570*/  IADD3 R123, P2, R4, R3, RZ ;  /* 0x00000003047b7210 */ /* 0x000fe20007f5e0ff */
[----:B------:R-:W-:Y:S01]  /*2580*/  IMAD.SHL.U32 R98, R168, 0x20, RZ ;  /* 0x00000020a8627824 */ /* 0x000fe200078e00ff */
[----:B------:R-:W-:Y:S01]  /*2590*/  SHF.R.S32.HI R2, RZ, 0x1f, R4 ;  /* 0x0000001fff027819 */ /* 0x000fe20000011404 */
[----:B------:R-:W-:Y:S01]  /*25a0*/  IMAD.SHL.U32 R153, R147, 0x10, RZ ;  /* 0x0000001093997824 */ /* 0x000fe200078e00ff */
[----:B------:R-:W-:Y:S01]  /*25b0*/  SHF.L.U32 R20, R0, 0x1, RZ ;  /* 0x0000000100147819 */ /* 0x000fe200000006ff */
[----:B------:R-:W-:Y:S01]  /*25c0*/  IMAD.SHL.U32 R122, R123, 0x2, RZ ;  /* 0x000000027b7a7824 */ /* 0x000fe200078e00ff */
[-C--:B------:R-:W-:Y:S01]  /*25d0*/  LEA.HI.X.SX32 R5, R5, R2.reuse, 0x1, P3 ;  /* 0x0000000205057211 */ /* 0x080fe200018f0eff */
[C---:B------:R-:W-:Y:S01]  /*25e0*/  IMAD.SHL.U32 R112, R166.reuse, 0x10, RZ ;  /* 0x00000010a6707824 */ /* 0x040fe200078e00ff */
[----:B------:R-:W-:Y:S01]  /*25f0*/  LEA.HI.X.SX32 R2, R3, R2, 0x1, P2 ;  /* 0x0000000203027211 */ /* 0x000fe200010f0eff */
[----:B------:R-:W-:Y:S01]  /*2600*/  IMAD.SHL.U32 R114, R166, 0x20, RZ ;  /* 0x00000020a6727824 */ /* 0x000fe200078e00ff */
[----:B------:R-:W-:Y:S01]  /*2610*/  LEA.HI.X R117, R10, R17, R117, 0x1, P1 ;  /* 0x000000110a757211 */ /* 0x000fe200008f0c75 */
[----:B------:R-:W-:Y:S01]  /*2620*/  IMAD.SHL.U32 R149, R147, 0x20, RZ ;  /* 0x0000002093957824 */ /* 0x000fe200078e00ff */
[----:B------:R-:W-:Y:S01]  /*2630*/  LEA.HI.X R119, R12, R15, R119, 0x1, P0 ;  /* 0x0000000f0c777211 */ /* 0x000fe200000f0c77 */
[----:B------:R-:W-:Y:S01]  /*2640*/  IMAD R115, R167, 0x60, RZ ;  /* 0x00000060a7737824 */ /* 0x000fe200078e02ff */
[-C--:B------:R-:W-:Y:S01]  /*2650*/  IADD3 R56, P1, R8, R20.reuse, RZ ;  /* 0x0000001408387210 */ /* 0x080fe20007f3e0ff */
[----:B------:R-:W-:Y:S01]  /*2660*/  IMAD R147, R147, 0x30, RZ ;  /* 0x0000003093937824 */ /* 0x000fe200078e02ff */
[----:B------:R-:W-:Y:S01]  /*2670*/  SHF.L.U64.HI R0, R0, 0x1, R5 ;  /* 0x0000000100007819 */ /* 0x000fe20000010205 */
[----:B------:R-:W-:Y:S01]  /*2680*/  IMAD.WIDE.U32 R166, R166, 0x60, RZ ;  /* 0x00000060a6a67825 */ /* 0x000fe200078e00ff */
[----:B------:R-:W-:-:S02]  /*2690*/  IADD3 R20, P0, R6, R20, RZ ;  /* 0x0000001406147210 */ /* 0x000fc40007f1e0ff */
[----:B------:R-:W-:Y:S01]  /*26a0*/  SHF.L.U64.HI R123, R123, 0x1, R2 ;  /* 0x000000017b7b7819 */ /* 0x000fe20000010202 */
[--C-:B------:R-:W-:Y:S01]  /*26b0*/  IMAD.X R57, R9, 0x1, R0.reuse, P1 ;  /* 0x0000000109397824 */ /* 0x100fe200008e0600 */
[-C--:B------:R-:W-:Y:S01]  /*26c0*/  IADD3 R120, P3, R8, R122.reuse, RZ ;  /* 0x0000007a08787210 */ /* 0x080fe20007f7e0ff */
[----:B------:R-:W-:Y:S01]  /*26d0*/  IMAD.X R21, R7, 0x1, R0, P0 ;  /* 0x0000000107157824 */ /* 0x000fe200000e0600 */
[----:B------:R-:W-:Y:S01]  /*26e0*/  IADD3 R122, P2, R6, R122, RZ ;  /* 0x0000007a067a7210 */ /* 0x000fe20007f5e0ff */
[----:B------:R-:W-:Y:S01]  /*26f0*/  IMAD.MOV.U32 R13, RZ, RZ, R133 ;  /* 0x000000ffff0d7224 */ /* 0x000fe200078e0085 */
        /* <DEDUP_REMOVED lines=8> */
[----:B------:R-:W-:-:S02]  /*2780*/  IADD3 R90, P3, P2, -R92, 0x40, R3 ;  /* 0x000000405c5a7810 */ /* 0x000fc40007a7e103 */
[--C-:B------:R-:W-:Y:S01]  /*2790*/  IADD3.X R89, ~R93, RZ, R0.reuse, P1, P0 ;  /* 0x000000ff5d597210 */ /* 0x100fe20000fe0500 */
[----:B------:R-:W-:Y:S01]  /*27a0*/  IMAD.IADD R143, R153, 0x1, R145 ;  /* 0x00000001998f7824 */ /* 0x000fe200078e0291 */
[----:B------:R-:W-:Y:S02]  /*27b0*/  IADD3 R84, P0, R71, R88, RZ ;  /* 0x0000005847547210 */ /* 0x000fe40007f1e0ff */
[----:B------:R-:W-:Y:S02]  /*27c0*/  IADD3.X R91, ~R93, RZ, R0, P3, P2 ;  /* 0x000000ff5d5b7210 */ /* 0x000fe40001fe4500 */
[----:B------:R-:W-:Y:S01]  /*27d0*/  IADD3 R86, P1, R71, R90, RZ ;  /* 0x0000005a47567210 */ /* 0x000fe20007f3e0ff */
[----:B------:R-:W-:Y:S01]  /*27e0*/  IMAD.X R85, R72, 0x1, R89, P0 ;  /* 0x0000000148557824 */ /* 0x000fe200000e0659 */
[----:B------:R-:W-:Y:S02]  /*27f0*/  IADD3 R101, P3, P2, R96, R96, R96 ;  /* 0x0000006060657210 */ /* 0x000fe40007a7e060 */
[----:B------:R-:W-:-:S02]  /*2800*/  IADD3.X R87, R72, R91, RZ, P1, !PT ;  /* 0x0000005b48577210 */ /* 0x000fc40000ffe4ff */
[C---:B------:R-:W-:Y:S02]  /*2810*/  IADD3 R83, P1, R71.reuse, R86, RZ ;  /* 0x0000005647537210 */ /* 0x040fe40007f3e0ff */
[----:B------:R-:W-:Y:S02]  /*2820*/  IADD3 R81, P0, R71, R84, RZ ;  /* 0x0000005447517210 */ /* 0x000fe40007f1e0ff */
[----:B------:R-:W-:Y:S01]  /*2830*/  IADD3.X R102, R95, R95, R95, P3, P2 ;  /* 0x0000005f5f667210 */ /* 0x000fe20001fe445f */
[----:B------:R-:W-:Y:S01]  /*2840*/  IMAD.X R82, R72, 0x1, R87, P1 ;  /* 0x0000000148527824 */ /* 0x000fe200008e0657 */
[C-C-:B------:R-:W-:Y:S02]  /*2850*/  IADD3 R99, P5, P4, -R98.reuse, 0x40, R101.reuse ;  /* 0x0000004062637810 */ /* 0x140fe40007cbe165 */
[----:B------:R-:W-:Y:S02]  /*2860*/  IADD3 R101, P3, P2, -R98, 0x80, R101 ;  /* 0x0000008062657810 */ /* 0x000fe40007a7e165 */
[----:B------:R-:W-:-:S02]  /*2870*/  IADD3 R146, R153, 0x80, RZ ;  /* 0x0000008099927810 */ /* 0x000fc40007ffe0ff */
[----:B------:R-:W-:Y:S02]  /*2880*/  IADD3.X R80, R72, R85, RZ, P0, !PT ;  /* 0x0000005548507210 */ /* 0x000fe400007fe4ff */
[----:B------:R-:W-:Y:S01]  /*2890*/  IADD3.X R100, ~R97, RZ, R102, P5, P4 ;  /* 0x000000ff61647210 */ /* 0x000fe20002fe8566 */
[----:B------:R-:W-:Y:S01]  /*28a0*/  IMAD.IADD R144, R153, 0x1, R146 ;  /* 0x0000000199907824 */ /* 0x000fe200078e0292 */
[----:B------:R-:W-:Y:S02]  /*28b0*/  IADD3.X R102, ~R97, RZ, R102, P3, P2 ;  /* 0x000000ff61667210 */ /* 0x000fe40001fe4566 */
[-C--:B------:R-:W-:Y:S01]  /*28c0*/  IADD3 R105, P0, R101, R96.reuse, RZ ;  /* 0x0000006065697210 */ /* 0x080fe20007f1e0ff */
[----:B------:R-:W-:Y:S01]  /*28d0*/  IMAD.IADD R142, R153, 0x1, R144 ;  /* 0x00000001998e7824 */ /* 0x000fe200078e0290 */
[-C--:B------:R-:W-:Y:S02]  /*28e0*/  IADD3 R103, P1, R99, R96.reuse, RZ ;  /* 0x0000006063677210 */ /* 0x080fe40007f3e0ff */
[----:B------:R-:W-:Y:S01]  /*28f0*/  SHF.L.U64.HI R111, R112, 0x1, R111 ;  /* 0x00000001706f7819 */ /* 0x000fe2000001026f */
[--C-:B------:R-:W-:Y:S01]  /*2900*/  IMAD.X R106, R102, 0x1, R95.reuse, P0 ;  /* 0x00000001666a7824 */ /* 0x100fe200000e065f */
[-C--:B------:R-:W-:Y:S01]  /*2910*/  IADD3 R110, P0, R105, R96.reuse, RZ ;  /* 0x00000060696e7210 */ /* 0x080fe20007f1e0ff */
[----:B------:R-:W-:Y:S01]  /*2920*/  IMAD.X R104, R100, 0x1, R95, P1 ;  /* 0x0000000164687824 */ /* 0x000fe200008e065f */
[----:B------:R-:W-:Y:S01]  /*2930*/  IADD3 R108, P1, R103, R96, RZ ;  /* 0x00000060676c7210 */ /* 0x000fe20007f3e0ff */
[----:B------:R-:W-:Y:S01]  /*2940*/  IMAD.SHL.U32 R112, R112, 0x2, RZ ;  /* 0x0000000270707824 */ /* 0x000fe200078e00ff */
[C---:B------:R-:W-:Y:S01]  /*2950*/  SHF.L.U64.HI R113, R114.reuse, 0x1, R113 ;  /* 0x0000000172717819 */ /* 0x040fe20000010271 */
[----:B------:R-:W-:Y:S01]  /*2960*/  IMAD.SHL.U32 R114, R114, 0x2, RZ ;  /* 0x0000000272727824 */ /* 0x000fe200078e00ff */
[----:B------:R-:W-:Y:S01]  /*2970*/  IADD3 R15, R18, 0x40, RZ ;  /* 0x00000040120f7810 */ /* 0x000fe20007ffe0ff */
[----:B------:R-:W-:Y:S01]  /*2980*/  IMAD.X R109, R106, 0x1, R95, P0 ;  /* 0x000000016a6d7824 */ /* 0x000fe200000e065f */
[----:B------:R-:W-:-:S02]  /*2990*/  SHF.R.S32.HI R141, RZ, 0x1f, R153 ;  /* 0x0000001fff8d7819 */ /* 0x000fc40000011499 */
[----:B------:R-:W-:Y:S02]  /*29a0*/  SHF.R.S32.HI R140, RZ, 0x1f, R149 ;  /* 0x0000001fff8c7819 */ /* 0x000fe40000011495 */
[----:B------:R-:W-:Y:S02]  /*29b0*/  SHF.R.S32.HI R134, RZ, 0x1f, R147 ;  /* 0x0000001fff867819 */ /* 0x000fe40000011493 */
[----:B------:R-:W-:Y:S02]  /*29c0*/  SHF.R.S32.HI R135, RZ, 0x1f, R148 ;  /* 0x0000001fff877819 */ /* 0x000fe40000011494 */
[----:B------:R-:W-:Y:S02]  /*29d0*/  SHF.R.S32.HI R132, RZ, 0x1f, R146 ;  /* 0x0000001fff847819 */ /* 0x000fe40000011492 */
[----:B------:R-:W-:Y:S02]  /*29e0*/  IADD3.X R107, R104, R95, RZ, P1, !PT ;  /* 0x0000005f686b7210 */ /* 0x000fe40000ffe4ff */
[----:B------:R-:W-:-:S02]  /*29f0*/  SHF.R.S32.HI R131, RZ, 0x1f, R145 ;  /* 0x0000001fff837819 */ /* 0x000fc40000011491 */
[----:B------:R-:W-:Y:S02]  /*2a00*/  SHF.R.S32.HI R130, RZ, 0x1f, R144 ;  /* 0x0000001fff827819 */ /* 0x000fe40000011490 */
[----:B------:R-:W-:Y:S02]  /*2a10*/  SHF.R.S32.HI R129, RZ, 0x1f, R143 ;  /* 0x0000001fff817819 */ /* 0x000fe4000001148f */
[----:B------:R-:W-:Y:S02]  /*2a20*/  SHF.R.S32.HI R128, RZ, 0x1f, R142 ;  /* 0x0000001fff807819 */ /* 0x000fe4000001148e */
.L_x_6921:
[----:B------:R-:W-:Y:S01]  /*2a30*/  IMAD.SHL.U32 R17, R13, 0x40, RZ ;  /* 0x000000400d117824 */ /* 0x000fe200078e00ff */
[----:B------:R-:W-:Y:S04]  /*2a40*/  BSSY B2, `(.L_x_6874) ;  /* 0x0000738000027945 */ /* 0x000fe80003800000 */
[----:B------:R-:W-:Y:S05]  /*2a50*/  IADD3 R16, R17, -0x40, RZ ;  /* 0xffffffc011107810 */ /* 0x000fea0007ffe0ff */
[--C-:B------:R-:W-:Y:S02]  /*2a60*/  IMAD.IADD R173, R59, 0x1, -R16.reuse ;  /* 0x000000013bad7824 */ /* 0x100fe400078e0a10 */
[----:B------:R-:W-:Y:S03]  /*2a70*/  IMAD.IADD R171, R75, 0x1, -R16 ;  /* 0x000000014bab7824 */ /* 0x000fe600078e0a10 */
[-C--:B------:R-:W-:Y:S02]  /*2a80*/  ISETP.GE.AND P2, PT, R156, R173.reuse, PT ;  /* 0x000000ad9c00720c */ /* 0x080fe40003f46270 */
[----:B------:R-:W-:Y:S02]  /*2a90*/  ISETP.GE.AND P0, PT, R152, R173, PT ;  /* 0x000000ad9800720c */ /* 0x000fe40003f06270 */
[-C--:B------:R-:W-:Y:S02]  /*2aa0*/  ISETP.GE.AND P2, PT, R156, R171.reuse, !P2 ;  /* 0x000000ab9c00720c */ /* 0x080fe40005746270 */
[----:B------:R-:W-:Y:S11]  /*2ab0*/  ISETP.GE.AND P0, PT, R152, R171, !P0 ;  /* 0x000000ab9800720c */ /* 0x000ff60004706270 */
[----:B------:R-:W2:Y:S01]  /*2ac0*/  @P2 LD.E.128 R28, [R116.64] ;  /* 0x00000006741c2980 */ /* 0x000ea2000c101d00 */
[----:B------:R-:W-:Y:S01]  /*2ad0*/  @P2 IMAD.MOV.U32 R3, RZ, RZ, R126 ;  /* 0x000000ffff032224 */ /* 0x000fe200078e007e */
[C---:B------:R-:W-:Y:S01]  /*2ae0*/  @P0 IADD3 R26, P1, R116.reuse, R112, RZ ;  /* 0x00000070741a0210 */ /* 0x040fe20007f3e0ff */
[----:B------:R-:W-:Y:S04]  /*2af0*/  @P2 IMAD.MOV.U32 R2, RZ, RZ, R127 ;  /* 0x000000ffff022224 */ /* 0x000fe800078e007f */
        /* <DEDUP_REMOVED lines=188> */
.L_x_6878:
[----:B------:R-:W-:Y:S05]  /*36c0*/  BSYNC B0 ;  /* 0x0000000000007941 */ /* 0x000fea0003800000 */
.L_x_6877:
        /* <DEDUP_REMOVED lines=13> */
[----:B------:R-:W-:Y:S01]  /*37a0*/  LEA R60, P3, R71, R124, 0x1 ;  /* 0x0000007c473c7211 */ /* 0x000fe200078608ff */
[----:B-1----:R-:W2:Y:S01]  /*37b0*/  LD.E.128 R28, [R52.64] ;  /* 0x00000006341c7980 */ /* 0x002ea2000c101d00 */
        /* <DEDUP_REMOVED lines=143> */
.L_x_6880:
[----:B------:R-:W-:Y:S05]  /*40b0*/  BSYNC B0 ;  /* 0x0000000000007941 */ /* 0x000fea0003800000 */
.L_x_6879:
        /* <DEDUP_REMOVED lines=13> */
[C---:B------:R-:W-:Y:S01]  /*4190*/  LEA R60, P3, R92.reuse, R124, 0x1 ;  /* 0x0000007c5c3c7211 */ /* 0x040fe200078608ff */
[----:B------:R-:W2:Y:S01]  /*41a0*/  LD.E.128 R28, [R52.64] ;  /* 0x00000006341c7980 */ /* 0x000ea2000c101d00 */
        /* <DEDUP_REMOVED lines=143> */
.L_x_6882:
[----:B------:R-:W-:Y:S05]  /*4aa0*/  BSYNC B0 ;  /* 0x0000000000007941 */ /* 0x000fea0003800000 */
.L_x_6881:
        /* <DEDUP_REMOVED lines=63> */
[C---:B------:R-:W-:Y:S01]  /*4ea0*/  LEA R54, P3, R83.reuse, R124, 0x1 ;  /* 0x0000007c53367211 */ /* 0x040fe200078608ff */
        /* <DEDUP_REMOVED lines=97> */
.L_x_6884:
[----:B------:R-:W-:Y:S05]  /*54c0*/  BSYNC B0 ;  /* 0x0000000000007941 */ /* 0x000fea0003800000 */
.L_x_6883:
[----:B------:R-:W2:Y:S02]  /*54d0*/  LD.E R3, [R22.64+0xd0] ;  /* 0x0000d00616037980 */ /* 0x000ea4000c101900 */
[----:B--2---:R-:W-:Y:S05]  /*54e0*/  IMAD.U32 R3, R3, -0x20, RZ ;  /* 0xffffffe003037824 */ /* 0x004fea00078e00ff */
[C---:B------:R-:W-:Y:S02]  /*54f0*/  LEA R20, P1, R3.reuse, R20, 0x1 ;  /* 0x0000001403147211 */ /* 0x040fe400078208ff */
[C---:B------:R-:W-:Y:S02]  /*5500*/  LEA R56, P0, R3.reuse, R56, 0x1 ;  /* 0x0000003803387211 */ /* 0x040fe400078008ff */
[C---:B------:R-:W-:Y:S02]  /*5510*/  LEA.HI.X.SX32 R21, R3.reuse, R21, 0x1, P1 ;  /* 0x0000001503157211 */ /* 0x040fe400008f0eff */
[----:B------:R-:W-:Y:S01]  /*5520*/  LEA.HI.X.SX32 R57, R3, R57, 0x1, P0 ;  /* 0x0000003903397211 */ /* 0x000fe200000f0eff */
[----:B------:R-:W-:-:S05]  /*5530*/  BRA `(.L_x_6885) ;  /* 0x0000488000007947 */ /* 0x000fca0003800000 */
.L_x_6876:
        /* <DEDUP_REMOVED lines=85> */
.L_x_6889:
[----:B------:R-:W-:Y:S05]  /*5a90*/  BSYNC B0 ;  /* 0x0000000000007941 */ /* 0x000fea0003800000 */
.L_x_6888:
        /* <DEDUP_REMOVED lines=83> */
.L_x_6891:
[----:B------:R-:W-:Y:S05]  /*5fd0*/  BSYNC B0 ;  /* 0x0000000000007941 */ /* 0x000fea0003800000 */
.L_x_6890:
        /* <DEDUP_REMOVED lines=83> */
.L_x_6893:
[----:B------:R-:W-:Y:S05]  /*6510*/  BSYNC B0 ;  /* 0x0000000000007941 */ /* 0x000fea0003800000 */
.L_x_6892:
[----:B-----5:R4:W-:Y:S02]  /*6520*/  ST.E.128 [R124.64+0x100], R44 ;  /* 0x0001002c7c007985 */ /* 0x0209e4000c101d06 */
.L_x_6887:
[----:B------:R-:W-:Y:S05]  /*6530*/  BSYNC B1 ;  /* 0x0000000000017941 */ /* 0x000fea0003800000 */
.L_x_6886:
        /* <DEDUP_REMOVED lines=21> */
[C---:B----4-:R-:W-:Y:S02]  /*6690*/  SHF.L.U32 R46, R50.reuse, 0x10, RZ ;  /* 0x00000010322e7819 */ /* 0x050fe400000006ff */
        /* <DEDUP_REMOVED lines=10> */
[C---:B---3--:R-:W-:Y:S01]  /*6740*/  LEA R176, P0, R61.reuse, R120, 0x1 ;  /* 0x000000783db07211 */ /* 0x048fe200078008ff */
[----:B------:R-:W2:Y:S03]  /*6750*/  LD.E.128 R28, [R10.64] ;  /* 0x000000060a1c7980 */ /* 0x000ea6000c101d00 */
        /* <DEDUP_REMOVED lines=59> */
.L_x_6897:
[----:B------:R-:W-:Y:S05]  /*6b10*/  BSYNC B0 ;  /* 0x0000000000007941 */ /* 0x000fea0003800000 */
.L_x_6896:
[----:B------:R-:W-:Y:S01]  /*6b20*/  LEA R2, P1, R71, R124, 0x1 ;  /* 0x0000007c47027211 */ /* 0x000fe200078208ff */
[----:B------:R-:W-:Y:S01]  /*6b30*/  BSSY B0, `(.L_x_6898) ;  /* 0x000005a000007945 */ /* 0x000fe20003800000 */
[----:B---3--:R-:W-:Y:S02]  /*6b40*/  LEA R176, P0, R99, R118, 0x1 ;  /* 0x0000007663b07211 */ /* 0x008fe400078008ff */
[----:B------:R-:W-:Y:S02]  /*6b50*/  LEA.HI.X R3, R71, R125, R72, 0x1, P1 ;  /* 0x0000007d47037211 */ /* 0x000fe400008f0c48 */
[----:B------:R-:W-:Y:S02]  /*6b60*/  LEA.HI.X R177, R99, R119, R100, 0x1, P0 ;  /* 0x0000007763b17211 */ /* 0x000fe400000f0c64 */
[----:B------:R-:W-:Y:S01]  /*6b70*/  ISETP.GE.AND P0, PT, R15, R25, PT ;  /* 0x000000190f00720c */ /* 0x000fe20003f06270 */
[----:B-----5:R3:W-:Y:S04]  /*6b80*/  ST.E.128 [R2.64], R48 ;  /* 0x0000003002007985 */ /* 0x0207e8000c101d06 */
[----:B--2---:R3:W5:Y:S08]  /*6b90*/  LD.E.128 R60, [R176.64] ;  /* 0x00000006b03c7980 */ /* 0x004770000c101d00 */
        /* <DEDUP_REMOVED lines=8> */
[----:B---3--:R-:W-:Y:S01]  /*6c20*/  IMAD.U32 R50, R63, 0x10000, RZ ;  /* 0x000100003f327824 */ /* 0x008fe200078e00ff */
[----:B------:R-:W-:Y:S01]  /*6c30*/  ISETP.GE.AND P1, PT, R15, R170, PT ;  /* 0x000000aa0f00720c */ /* 0x000fe20003f26270 */
[--C-:B------:R-:W-:Y:S01]  /*6c40*/  IMAD.MOV.U32 R174, RZ, RZ, R170.reuse ;  /* 0x000000ffffae7224 */ /* 0x100fe200078e00aa */
[C---:B----4-:R-:W-:Y:S02]  /*6c50*/  SHF.L.U32 R46, R62.reuse, 0x10, RZ ;  /* 0x000000103e2e7819 */ /* 0x050fe400000006ff */
[----:B------:R-:W-:Y:S02]  /*6c60*/  LOP3.LUT R47, R62, 0xffff0000, RZ, 0xc0, !PT ;  /* 0xffff00003e2f7812 */ /* 0x000fe400078ec0ff */
        /* <DEDUP_REMOVED lines=70> */
.L_x_6899:
[----:B------:R-:W-:Y:S05]  /*70d0*/  BSYNC B0 ;  /* 0x0000000000007941 */ /* 0x000fea0003800000 */
.L_x_6898:
[C---:B---3--:R-:W-:Y:S01]  /*70e0*/  LEA R2, P1, R90.reuse, R124, 0x1 ;  /* 0x0000007c5a027211 */ /* 0x048fe200078208ff */
[----:B------:R-:W-:Y:S01]  /*70f0*/  BSSY B0, `(.L_x_6900) ;  /* 0x000005a000007945 */ /* 0x000fe20003800000 */
[C---:B------:R-:W-:Y:S02]  /*7100*/  LEA R176, P0, R101.reuse, R118, 0x1 ;  /* 0x0000007665b07211 */ /* 0x040fe400078008ff */
[----:B------:R-:W-:Y:S02]  /*7110*/  LEA.HI.X R3, R90, R125, R91, 0x1, P1 ;  /* 0x0000007d5a037211 */ /* 0x000fe400008f0c5b */
[----:B------:R-:W-:Y:S02]  /*7120*/  LEA.HI.X R177, R101, R119, R102, 0x1, P0 ;  /* 0x0000007765b17211 */ /* 0x000fe400000f0c66 */
[----:B------:R-:W-:Y:S01]  /*7130*/  ISETP.GE.AND P0, PT, R14, R25, PT ;  /* 0x000000190e00720c */ /* 0x000fe20003f06270 */
[----:B-----5:R2:W-:Y:S04]  /*7140*/  ST.E.128 [R2.64], R60 ;  /* 0x0000003c02007985 */ /* 0x0205e8000c101d06 */
[----:B------:R2:W5:Y:S08]  /*7150*/  LD.E.128 R48, [R176.64] ;  /* 0x00000006b0307980 */ /* 0x000570000c101d00 */
        /* <DEDUP_REMOVED lines=83> */
.L_x_6901:
[----:B------:R-:W-:Y:S05]  /*7690*/  BSYNC B0 ;  /* 0x0000000000007941 */ /* 0x000fea0003800000 */
.L_x_6900:
[C---:B--2---:R-:W-:Y:S04]  /*76a0*/  LEA R2, P0, R88.reuse, R124, 0x1 ;  /* 0x0000007c58027211 */ /* 0x044fe800078008ff */
[----:B------:R-:W-:Y:S05]  /*76b0*/  LEA.HI.X R3, R88, R125, R89, 0x1, P0 ;  /* 0x0000007d58037211 */ /* 0x000fea00000f0c59 */
[----:B-----5:R2:W-:Y:S04]  /*76c0*/  ST.E.128 [R2.64], R48 ;  /* 0x0000003002007985 */ /* 0x0205e8000c101d06 */
.L_x_6895:
[----:B------:R-:W-:Y:S05]  /*76d0*/  BSYNC B1 ;  /* 0x0000000000017941 */ /* 0x000fea0003800000 */
.L_x_6894:
        /* <DEDUP_REMOVED lines=93> */
.L_x_6905:
[----:B------:R-:W-:Y:S05]  /*7cb0*/  BSYNC B0 ;  /* 0x0000000000007941 */ /* 0x000fea0003800000 */
.L_x_6904:
[C---:B------:R-:W-:Y:S01]  /*7cc0*/  LEA R2, P1, R92.reuse, R124, 0x1 ;  /* 0x0000007c5c027211 */ /* 0x040fe200078208ff */
[----:B------:R-:W-:Y:S01]  /*7cd0*/  BSSY B0, `(.L_x_6906) ;  /* 0x000005a000007945 */ /* 0x000fe20003800000 */
[C---:B------:R-:W-:Y:S02]  /*7ce0*/  LEA R6, P0, R103.reuse, R118, 0x1 ;  /* 0x0000007667067211 */ /* 0x040fe400078008ff */
        /* <DEDUP_REMOVED lines=88> */
.L_x_6907:
[----:B------:R-:W-:Y:S05]  /*8270*/  BSYNC B0 ;  /* 0x0000000000007941 */ /* 0x000fea0003800000 */
.L_x_6906:
[C---:B------:R-:W-:Y:S01]  /*8280*/  LEA R4, P1, R86.reuse, R124, 0x1 ;  /* 0x0000007c56047211 */ /* 0x040fe200078208ff */
[----:B------:R-:W-:Y:S01]  /*8290*/  BSSY B0, `(.L_x_6908) ;  /* 0x000005b000007945 */ /* 0x000fe20003800000 */
[C---:B---3--:R-:W-:Y:S02]  /*82a0*/  LEA R2, P0, R105.reuse, R118, 0x1 ;  /* 0x0000007669027211 */ /* 0x048fe400078008ff */
[----:B------:R-:W-:Y:S02]  /*82b0*/  LEA.HI.X R5, R86, R125, R87, 0x1, P1 ;  /* 0x0000007d56057211 */ /* 0x000fe400008f0c57 */
[----:B------:R-:W-:Y:S02]  /*82c0*/  LEA.HI.X R3, R105, R119, R106, 0x1, P0 ;  /* 0x0000007769037211 */ /* 0x000fe400000f0c6a */
[----:B------:R-:W-:Y:S01]  /*82d0*/  ISETP.GE.AND P0, PT, R14, R25, PT ;  /* 0x000000190e00720c */ /* 0x000fe20003f06270 */
[----:B-----5:R3:W-:Y:S04]  /*82e0*/  ST.E.128 [R4.64], R44 ;  /* 0x0000002c04007985 */ /* 0x0207e8000c101d06 */
[----:B------:R3:W5:Y:S08]  /*82f0*/  LD.E.128 R8, [R2.64] ;  /* 0x0000000602087980 */ /* 0x000770000c101d00 */
        /* <DEDUP_REMOVED lines=20> */
[C---:B------:R-:W-:Y:S01]  /*8440*/  LEA R48, P0, R29.reuse, R120, 0x1 ;  /* 0x000000781d307211 */ /* 0x040fe200078008ff */
        /* <DEDUP_REMOVED lines=63> */
.L_x_6909:
[----:B------:R-:W-:Y:S05]  /*8840*/  BSYNC B0 ;  /* 0x0000000000007941 */ /* 0x000fea0003800000 */
.L_x_6908:
[C---:B---3--:R-:W-:Y:S04]  /*8850*/  LEA R2, P0, R84.reuse, R124, 0x1 ;  /* 0x0000007c54027211 */ /* 0x048fe800078008ff */
[----:B------:R-:W-:Y:S05]  /*8860*/  LEA.HI.X R3, R84, R125, R85, 0x1, P0 ;  /* 0x0000007d54037211 */ /* 0x000fea00000f0c55 */
[----:B-----5:R3:W-:Y:S04]  /*8870*/  ST.E.128 [R2.64], R8 ;  /* 0x0000000802007985 */ /* 0x0207e8000c101d06 */
.L_x_6903:
[----:B------:R-:W-:Y:S05]  /*8880*/  BSYNC B1 ;  /* 0x0000000000017941 */ /* 0x000fea0003800000 */
.L_x_6902:
[C---:B------:R-:W-:Y:S01]  /*8890*/  ISETP.GE.AND P0, PT, R150.reuse, R173, PT ;  /* 0x000000ad9600720c */ /* 0x040fe20003f06270 */
[----:B------:R-:W-:Y:S03]  /*88a0*/  BSSY B1, `(.L_x_6910) ;  /* 0x000011c000017945 */ /* 0x000fe60003800000 */
[----:B------:R-:W-:Y:S11]  /*88b0*/  ISETP.GE.AND P0, PT, R150, R171, !P0 ;  /* 0x000000ab9600720c */ /* 0x000ff60004706270 */
[----:B------:R-:W-:Y:S02]  /*88c0*/  @!UPT UIADD3 URZ, URZ, URZ, URZ ;  /* 0x0000003f3f3ff290 */ /* 0x000fe4000fffe03f */
[----:B------:R-:W-:-:S05]  /*88d0*/  @!P0 BRA `(.L_x_6911) ;  /* 0x0000118000008947 */ /* 0x000fca0003800000 */
[----:B--23--:R-:W-:Y:S01]  /*88e0*/  IMAD.WIDE.U32 R2, R168, 0x60, R118 ;  /* 0x00000060a8027825 */ /* 0x00cfe200078e0076 */
        /* <DEDUP_REMOVED lines=21> */
[C---:B--2---:R-:W-:Y:S02]  /*8a40*/  LEA R2, P0, R4.reuse, R2, 0x1 ;  /* 0x0000000204027211 */ /* 0x044fe400078008ff */
        /* <DEDUP_REMOVED lines=13> */
[----:B----4-:R-:W4:Y:S01]  /*8b20*/  LD.E.128 R44, [R42.64] ;  /* 0x000000062a2c7980 */ /* 0x010f22000c101d00 */
[C---:B--2---:R-:W-:Y:S01]  /*8b30*/  IMAD.U32 R8, R7.reuse, 0x10000, RZ ;  /* 0x0001000007087824 */ /* 0x044fe200078e00ff */
[----:B------:R-:W-:Y:S01]  /*8b40*/  LOP3.LUT R10, R7, 0xffff0000, RZ, 0xc0, !PT ;  /* 0xffff0000070a7812 */ /* 0x000fe200078ec0ff */
[C---:B------:R-:W-:Y:S01]  /*8b50*/  IMAD.U32 R0, R4.reuse, 0x10000, RZ ;  /* 0x0001000004007824 */ /* 0x040fe200078e00ff */
[----:B------:R-:W-:Y:S02]  /*8b60*/  LOP3.LUT R2, R4, 0xffff0000, RZ, 0xc0, !PT ;  /* 0xffff000004027812 */ /* 0x000fe400078ec0ff */
[C---:B------:R-:W-:Y:S02]  /*8b70*/  SHF.L.U32 R3, R5.reuse, 0x10, RZ ;  /* 0x0000001005037819 */ /* 0x040fe400000006ff */
[----:B------:R-:W-:Y:S01]  /*8b80*/  LOP3.LUT R4, R5, 0xffff0000, RZ, 0xc0, !PT ;  /* 0xffff000005047812 */ /* 0x000fe200078ec0ff */
[C---:B------:R-:W-:Y:S01]  /*8b90*/  IMAD.U32 R5, R6.reuse, 0x10000, RZ ;  /* 0x0001000006057824 */ /* 0x040fe200078e00ff */
[----:B------:R-:W-:Y:S01]  /*8ba0*/  LOP3.LUT R6, R6, 0xffff0000, RZ, 0xc0, !PT ;  /* 0xffff000006067812 */ /* 0x000fe200078ec0ff */
[----:B---3--:R-:W-:Y:S01]  /*8bb0*/  IMAD.U32 R24, R49, 0x10000, RZ ;  /* 0x0001000031187824 */ /* 0x008fe200078e00ff */
        /* <DEDUP_REMOVED lines=44> */
.L_x_6913:
[----:B------:R-:W-:Y:S05]  /*8e80*/  BSYNC B0 ;  /* 0x0000000000007941 */ /* 0x000fea0003800000 */
.L_x_6912:
[----:B------:R-:W-:Y:S01]  /*8e90*/  IMAD.WIDE.U32 R4, R136, 0x60, R124 ;  /* 0x0000006088047825 */ /* 0x000fe200078e007c */
[C---:B--2---:R-:W-:Y:S01]  /*8ea0*/  LEA R2, P0, R108.reuse, R118, 0x1 ;  /* 0x000000766c027211 */ /* 0x044fe200078008ff */
        /* <DEDUP_REMOVED lines=9> */
[----:B--2---:R-:W-:Y:S01]  /*8f40*/  IMAD.MOV.U32 R8, RZ, RZ, RZ ;  /* 0x000000ffff087224 */ /* 0x004fe200078e00ff */
        /* <DEDUP_REMOVED lines=20> */
[----:B------:R-:W2:Y:S03]  /*9090*/  LD.E.128 R4, [R2.64] ;  /* 0x0000000602047980 */ /* 0x000ea6000c101d00 */
[----:B------:R-:W-:Y:S02]  /*90a0*/  LEA.HI.X R49, R9, R121, R8, 0x1, P0 ;  /* 0x0000007909317211 */ /* 0x000fe400000f0c08 */
[----:B------:R-:W-:Y:S04]  /*90b0*/  IADD3 R11, P0, R143, R10, RZ ;  /* 0x0000000a8f0b7210 */ /* 0x000fe80007f1e0ff */
[----:B------:R-:W3:Y:S01]  /*90c0*/  LD.E.128 R48, [R48.64] ;  /* 0x0000000630307980 */ /* 0x000ee2000c101d00 */
[----:B------:R-:W-:Y:S02]  /*90d0*/  LEA.HI.X.SX32 R0, R10, R129, 0x1, P0 ;  /* 0x000000810a007211 */ /* 0x000fe400000f0eff */
[C---:B------:R-:W-:Y:S04]  /*90e0*/  LEA R8, P0, R11.reuse, R122, 0x1 ;  /* 0x0000007a0b087211 */ /* 0x040fe800078008ff */
[----:B------:R-:W-:Y:S05]  /*90f0*/  LEA.HI.X R9, R11, R123, R0, 0x1, P0 ;  /* 0x0000007b0b097211 */ /* 0x000fea00000f0c00 */
[----:B----4-:R2:W4:Y:S02]  /*9100*/  LD.E.128 R44, [R8.64] ;  /* 0x00000006082c7980 */ /* 0x010524000c101d00 */
[C---:B--2---:R-:W-:Y:S01]  /*9110*/  IMAD.U32 R8, R7.reuse, 0x10000, RZ ;  /* 0x0001000007087824 */ /* 0x044fe200078e00ff */
[----:B------:R-:W-:Y:S01]  /*9120*/  LOP3.LUT R10, R7, 0xffff0000, RZ, 0xc0, !PT ;  /* 0xffff0000070a7812 */ /* 0x000fe200078ec0ff */
[C---:B------:R-:W-:Y:S01]  /*9130*/  IMAD.U32 R0, R4.reuse, 0x10000, RZ ;  /* 0x0001000004007824 */ /* 0x040fe200078e00ff */
[----:B------:R-:W-:Y:S02]  /*9140*/  LOP3.LUT R2, R4, 0xffff0000, RZ, 0xc0, !PT ;  /* 0xffff000004027812 */ /* 0x000fe400078ec0ff */
[C---:B------:R-:W-:Y:S02]  /*9150*/  SHF.L.U32 R3, R5.reuse, 0x10, RZ ;  /* 0x0000001005037819 */ /* 0x040fe400000006ff */
[----:B------:R-:W-:Y:S01]  /*9160*/  LOP3.LUT R4, R5, 0xffff0000, RZ, 0xc0, !PT ;  /* 0xffff000005047812 */ /* 0x000fe200078ec0ff */
[----:B------:R-:W-:Y:S01]  /*9170*/  IMAD.U32 R5, R6, 0x10000, RZ ;  /* 0x0001000006057824 */ /* 0x000fe200078e00ff */
[----:B---3--:R-:W-:Y:S01]  /*9180*/  SHF.L.U32 R31, R48, 0x10, RZ ;  /* 0x00000010301f7819 */ /* 0x008fe200000006ff */
        /* <DEDUP_REMOVED lines=44> */
.L_x_6915:
[----:B------:R-:W-:Y:S05]  /*9450*/  BSYNC B0 ;  /* 0x0000000000007941 */ /* 0x000fea0003800000 */
.L_x_6914:
[C---:B--2---:R-:W-:Y:S01]  /*9460*/  LEA R4, P1, R83.reuse, R124, 0x1 ;  /* 0x0000007c53047211 */ /* 0x044fe200078208ff */
        /* <DEDUP_REMOVED lines=36> */
[----:B------:R-:W-:Y:S06]  /*96b0*/  LEA.HI.X R41, R27, R123, R0, 0x1, P0 ;  /* 0x0000007b1b297211 */ /* 0x000fec00000f0c00 */
[----:B------:R-:W4:Y:S01]  /*96c0*/  LD.E.128 R40, [R40.64] ;  /* 0x0000000628287980 */ /* 0x000f22000c101d00 */
        /* <DEDUP_REMOVED lines=53> */
.L_x_6917:
[----:B------:R-:W-:Y:S05]  /*9a20*/  BSYNC B0 ;  /* 0x0000000000007941 */ /* 0x000fea0003800000 */
.L_x_6916:
[C---:B--2---:R-:W-:Y:S04]  /*9a30*/  LEA R2, P0, R81.reuse, R124, 0x1 ;  /* 0x0000007c51027211 */ /* 0x044fe800078008ff */
[----:B------:R-:W-:Y:S05]  /*9a40*/  LEA.HI.X R3, R81, R125, R80, 0x1, P0 ;  /* 0x0000007d51037211 */ /* 0x000fea00000f0c50 */
[----:B-----5:R2:W-:Y:S04]  /*9a50*/  ST.E.128 [R2.64], R8 ;  /* 0x0000000802007985 */ /* 0x0205e8000c101d06 */
.L_x_6911:
[----:B------:R-:W-:Y:S05]  /*9a60*/  BSYNC B1 ;  /* 0x0000000000017941 */ /* 0x000fea0003800000 */
.L_x_6910:
[----:B--23--:R-:W2:Y:S02]  /*9a70*/  LD.E R3, [R22.64+0xd0] ;  /* 0x0000d00616037980 */ /* 0x00cea4000c101900 */
[----:B--2---:R-:W-:Y:S05]  /*9a80*/  IMAD.U32 R3, R3, -0x20, RZ ;  /* 0xffffffe003037824 */ /* 0x004fea00078e00ff */
[C---:B------:R-:W-:Y:S02]  /*9a90*/  LEA R122, P1, R3.reuse, R122, 0x1 ;  /* 0x0000007a037a7211 */ /* 0x040fe400078208ff */
[C---:B------:R-:W-:Y:S02]  /*9aa0*/  LEA R120, P0, R3.reuse, R120, 0x1 ;  /* 0x0000007803787211 */ /* 0x040fe400078008ff */
[C---:B------:R-:W-:Y:S02]  /*9ab0*/  LEA.HI.X.SX32 R123, R3.reuse, R123, 0x1, P1 ;  /* 0x0000007b037b7211 */ /* 0x040fe400008f0eff */
[----:B------:R-:W-:Y:S01]  /*9ac0*/  LEA.HI.X.SX32 R121, R3, R121, 0x1, P0 ;  /* 0x0000007903797211 */ /* 0x000fe200000f0eff */
[----:B------:R-:W-:-:S05]  /*9ad0*/  BRA `(.L_x_6885) ;  /* 0x000002e000007947 */ /* 0x000fca0003800000 */
.L_x_6875:
        /* <DEDUP_REMOVED lines=46> */
.L_x_6885:
[----:B------:R-:W-:Y:S05]  /*9dc0*/  BSYNC B2 ;  /* 0x0000000000027941 */ /* 0x000fea0003800000 */
.L_x_6874:
[----:B------:R-:W-:Y:S01]  /*9dd0*/  ISETP.NE.U32.AND P1, PT, R210, RZ, PT ;  /* 0x000000ffd200720c */ /* 0x000fe20003f25070 */
[----:B---3--:R-:W2:Y:S01]  /*9de0*/  LD.E R3, [R22.64+0x128] ;  /* 0x0001280616037980 */ /* 0x008ea2000c101900 */
[----:B------:R-:W-:Y:S02]  /*9df0*/  BSSY B0, `(.L_x_6918) ;  /* 0x0000060000007945 */ /* 0x000fe40003800000 */
[----:B------:R-:W-:Y:S01]  /*9e00*/  ISETP.NE.AND.EX P1, PT, R211, RZ, PT, P1 ;  /* 0x000000ffd300720c */ /* 0x000fe20003f25310 */
[----:B--2---:R-:W-:Y:S05]  /*9e10*/  IMAD.U32 R3, R3, -0x40, RZ ;  /* 0xffffffc003037824 */ /* 0x004fea00078e00ff */
[C---:B-1----:R-:W-:Y:S04]  /*9e20*/  LEA R118, P0, R3.reuse, R118, 0x1 ;  /* 0x0000007603767211 */ /* 0x042fe800078008ff */
        /* <DEDUP_REMOVED lines=15> */
[----:B------:R-:W1:Y:S03]  /*9f20*/  I2F.RP R8, R3 ;  /* 0x0000000300087306 */ /* 0x000e660000209400 */
[----:B------:R-:W-:Y:S07]  /*9f30*/  IMAD.MOV R7, RZ, RZ, -R7 ;  /* 0x000000ffff077224 */ /* 0x000fee00078e0a07 */
[----:B-1----:R-:W1:Y:S02]  /*9f40*/  MUFU.RCP R0, R8 ;  /* 0x0000000800007308 */ /* 0x002e640000001000 */
[----:B-1----:R-:W-:Y:S01]  /*9f50*/  IADD3 R4, R0, 0xffffffe, RZ ;  /* 0x0ffffffe00047810 */ /* 0x002fe20007ffe0ff */
        /* <DEDUP_REMOVED lines=47> */
[C---:B------:R-:W-:Y:S02]  /*a250*/  IMAD R4, R24.reuse, R7, R4 ;  /* 0x0000000718047224 */ /* 0x040fe400078e0204 */
        /* <DEDUP_REMOVED lines=15> */
.L_x_6919:
[----:B------:R-:W2:Y:S01]  /*a350*/  LD.E R0, [R22.64+0x40] ;  /* 0x0000400616007980 */ /* 0x000ea2000c101900 */
[----:B------:R-:W-:Y:S02]  /*a360*/  IMAD.MOV.U32 R4, RZ, RZ, R127 ;  /* 0x000000ffff047224 */ /* 0x000fe400078e007f */
[----:B------:R-:W-:Y:S01]  /*a370*/  IMAD.MOV.U32 R5, RZ, RZ, R126 ;  /* 0x000000ffff057224 */ /* 0x000fe200078e007e */
[----:B------:R-:W3:Y:S02]  /*a380*/  LD.E R3, [R22.64+0x38] ;  /* 0x0000380616037980 */ /* 0x000ee4000c101900 */
[----:B---3--:R-:W-:Y:S02]  /*a390*/  IMAD.U32 R3, R3, -0x40, RZ ;  /* 0xffffffc003037824 */ /* 0x008fe400078e00ff */
[----:B--2---:R-:W-:Y:S03]  /*a3a0*/  IMAD.U32 R0, R0, -0x40, RZ ;  /* 0xffffffc000007824 */ /* 0x004fe600078e00ff */
[C---:B----4-:R-:W-:Y:S02]  /*a3b0*/  LEA R124, P0, R3.reuse, R124, 0x1 ;  /* 0x0000007c037c7211 */ /* 0x050fe400078008ff */
[C---:B------:R-:W-:Y:S02]  /*a3c0*/  LEA R127, P1, R0.reuse, R4, 0x1 ;  /* 0x00000004007f7211 */ /* 0x040fe400078208ff */
[----:B------:R-:W-:Y:S02]  /*a3d0*/  LEA.HI.X.SX32 R125, R3, R125, 0x1, P0 ;  /* 0x0000007d037d7211 */ /* 0x000fe400000f0eff */
[----:B------:R-:W-:Y:S04]  /*a3e0*/  LEA.HI.X.SX32 R126, R0, R5, 0x1, P1 ;  /* 0x00000005007e7211 */ /* 0x000fe800008f0eff */
.L_x_6920:
[----:B------:R-:W-:Y:S05]  /*a3f0*/  BSYNC B0 ;  /* 0x0000000000007941 */ /* 0x000fea0003800000 */
.L_x_6918:
[----:B------:R-:W-:Y:S04]  /*a400*/  IADD3 R13, R13, -0x1, RZ ;  /* 0xffffffff0d0d7810 */ /* 0x000fe80007ffe0ff */
[----:B------:R-:W-:Y:S11]  /*a410*/  ISETP.GT.AND P0, PT, R13, R94, PT ;  /* 0x0000005e0d00720c */ /* 0x000ff60003f04270 */
[----:B------:R-:W-:Y:S02]  /*a420*/  @!UPT UIADD3 URZ, URZ, URZ, URZ ;  /* 0x0000003f3f3ff290 */ /* 0x000fe4000fffe03f */
[----:B------:R-:W-:-:S05]  /*a430*/  @P0 BRA `(.L_x_6921) ;  /* 0xffff85f000000947 */ /* 0x000fca000383ffff */
.L_x_6873:
        /* <DEDUP_REMOVED lines=18> */
[----:B------:R-:W2:Y:S01]  /*a560*/  @P1 LD.E R2, [R10.64] ;  /* 0x000000060a021980 */ /* 0x000ea2000c101900 */
[----:B------:R-:W-:Y:S02]  /*a570*/  IADD3 R5, P1, R5, R158, RZ ;  /* 0x0000009e05057210 */ /* 0x000fe40007f3e0ff */
[----:B------:R-:W-:-:S03]  /*a580*/  LEA.HI R17, R3, R3, RZ, 0x1 ;  /* 0x0000000303117211 */ /* 0x000fc600078f08ff */
[----:B------:R-:W-:Y:S01]  /*a590*/  IMAD.X R9, R9, 0x1, R155, P1 ;  /* 0x0000000109097824 */ /* 0x000fe200008e069b */
[C---:B----45:R-:W-:Y:S02]  /*a5a0*/  LEA R44, P1, R5.reuse, R162, 0x1 ;  /* 0x000000a2052c7211 */ /* 0x070fe400078208ff */
[----:B------:R-:W-:Y:S02]  /*a5b0*/  SHF.R.S32.HI R17, RZ, 0x1, R17 ;  /* 0x00000001ff117819 */ /* 0x000fe40000011411 */
[----:B------:R-:W-:Y:S02]  /*a5c0*/  LEA R7, P0, R160, R158, 0x5 ;  /* 0x0000009ea0077211 */ /* 0x000fe400078028ff */
[----:B---3--:R-:W-:Y:S01]  /*a5d0*/  ISETP.NE.AND P4, PT, R0, RZ, PT ;  /* 0x000000ff0000720c */ /* 0x008fe20003f85270 */
[----:B------:R-:W-:Y:S01]  /*a5e0*/  IMAD.MOV.U32 R154, RZ, RZ, R158 ;  /* 0x000000ffff9a7224 */ /* 0x000fe200078e009e */
[-C--:B------:R-:W-:Y:S02]  /*a5f0*/  LEA R46, P2, R158, R162.reuse, 0x1 ;  /* 0x000000a29e2e7211 */ /* 0x080fe400078408ff */
[----:B------:R-:W-:Y:S01]  /*a600*/  LEA.HI.X R45, R5, R163, R9, 0x1, P1 ;  /* 0x000000a3052d7211 */ /* 0x000fe200008f0c09 */
[----:B------:R-:W-:Y:S01]  /*a610*/  IMAD R5, R156, R17, R76 ;  /* 0x000000119c057224 */ /* 0x000fe200078e024c */
[----:B------:R-:W-:Y:S01]  /*a620*/  LEA.HI.X R6, R160, R155, R161, 0x5, P0 ;  /* 0x0000009ba0067211 */ /* 0x000fe200000f2ca1 */
[----:B------:R-:W-:Y:S01]  /*a630*/  IMAD R4, R161, 0x30, RZ ;  /* 0x00000030a1047824 */ /* 0x000fe200078e02ff */
[--C-:B------:R-:W-:Y:S01]  /*a640*/  LEA.HI.X R47, R158, R163, R155.reuse, 0x1, P2 ;  /* 0x000000a39e2f7211 */ /* 0x100fe200010f0c9b */
[----:B------:R-:W-:Y:S01]  /*a650*/  IMAD.WIDE.U32 R154, R160, 0x30, R154 ;  /* 0x00000030a09a7825 */ /* 0x000fe200078e009a */
[----:B------:R-:W-:-:S03]  /*a660*/  LEA R36, P0, R7, R162, 0x1 ;  /* 0x000000a207247211 */ /* 0x000fc600078008ff */
[----:B------:R-:W-:Y:S02]  /*a670*/  IMAD.IADD R21, R206, 0x1, -R67 ;  /* 0x00000001ce157824 */ /* 0x000fe400078e0a43 */
[----:B------:R-:W-:Y:S01]  /*a680*/  IMAD.IADD R43, R76, 0x1, R5 ;  /* 0x000000014c2b7824 */ /* 0x000fe200078e0205 */
[----:B------:R-:W-:Y:S01]  /*a690*/  LEA.HI.X R37, R7, R163, R6, 0x1, P0 ;  /* 0x000000a307257211 */ /* 0x000fe200000f0c06 */
[----:B------:R-:W-:Y:S01]  /*a6a0*/  IMAD.IADD R7, R155, 0x1, R4 ;  /* 0x000000019b077824 */ /* 0x000fe200078e0204 */
[----:B------:R-:W-:Y:S02]  /*a6b0*/  ISETP.GE.AND P0, PT, R156, R21, PT ;  /* 0x000000159c00720c */ /* 0x000fe40003f06270 */
[----:B------:R-:W-:Y:S02]  /*a6c0*/  LEA R38, P1, R154, R162, 0x1 ;  /* 0x000000a29a267211 */ /* 0x000fe400078208ff */
[----:B------:R-:W-:Y:S02]  /*a6d0*/  ISETP.GT.AND P0, PT, R58, -0x8, !P0 ;  /* 0xfffffff83a00780c */ /* 0x000fe40004704270 */
[----:B------:R-:W-:-:S02]  /*a6e0*/  LEA.HI.X R39, R154, R163, R7, 0x1, P1 ;  /* 0x000000a39a277211 */ /* 0x000fc400008f0c07 */
[----:B--2---:R-:W-:-:S05]  /*a6f0*/  IADD3 R2, R2, R75, R67 ;  /* 0x0000004b02027210 */ /* 0x004fca0007ffe043 */
[----:B------:R-:W-:-:S05]  /*a700*/  IMAD R2, R2, R17, RZ ;  /* 0x0000001102027224 */ /* 0x000fca00078e02ff */
[----:B------:R-:W-:Y:S02]  /*a710*/  SHF.R.S32.HI R0, RZ, 0x1f, R2 ;  /* 0x0000001fff007819 */ /* 0x000fe40000011402 */
[C---:B------:R-:W-:Y:S02]  /*a720*/  IADD3 R13, P3, R2.reuse, R5, RZ ;  /* 0x00000005020d7210 */ /* 0x040fe40007f7e0ff */
[----:B------:R-:W-:Y:S01]  /*a730*/  IADD3 R41, P2, R2, R43, RZ ;  /* 0x0000002b02297210 */ /* 0x000fe20007f5e0ff */
[----:B------:R-:W-:Y:S01]  /*a740*/  IMAD.SHL.U32 R2, R17, 0x10, RZ ;  /* 0x0000001011027824 */ /* 0x000fe200078e00ff */
        /* <DEDUP_REMOVED lines=54> */
.L_x_6928:
[----:B------:R-:W-:Y:S05]  /*aab0*/  BSYNC B0 ;  /* 0x0000000000007941 */ /* 0x000fea0003800000 */
.L_x_6927:
        /* <DEDUP_REMOVED lines=8> */
[----:B-----5:R-:W-:Y:S01]  /*ab40*/  SHF.L.U32 R29, R27, 0x10, RZ ;  /* 0x000000101b1d7819 */ /* 0x020fe200000006ff */
[----:B------:R-:W-:Y:S01]  /*ab50*/  IMAD.U32 R16, R26, 0x10000, RZ ;  /* 0x000100001a107824 */ /* 0x000fe200078e00ff */
[C---:B--2---:R-:W-:Y:S02]  /*ab60*/  SHF.L.U32 R8, R25.reuse, 0x10, RZ ;  /* 0x0000001019087819 */ /* 0x044fe400000006ff */
[----:B------:R-:W-:Y:S02]  /*ab70*/  LOP3.LUT R0, R25, 0xffff0000, RZ, 0xc0, !PT ;  /* 0xffff000019007812 */ /* 0x000fe400078ec0ff */
        /* <DEDUP_REMOVED lines=32> */
.L_x_6930:
[----:B------:R-:W-:Y:S05]  /*ad80*/  BSYNC B0 ;  /* 0x0000000000007941 */ /* 0x000fea0003800000 */
.L_x_6929:
        /* <DEDUP_REMOVED lines=8> */
[C---:B-----5:R-:W-:Y:S01]  /*ae10*/  SHF.L.U32 R14, R9.reuse, 0x10, RZ ;  /* 0x00000010090e7819 */ /* 0x060fe200000006ff */
[----:B------:R-:W-:Y:S01]  /*ae20*/  IMAD.U32 R20, R10, 0x10000, RZ ;  /* 0x000100000a147824 */ /* 0x000fe200078e00ff */
[----:B------:R-:W-:Y:S02]  /*ae30*/  LOP3.LUT R0, R9, 0xffff0000, RZ, 0xc0, !PT ;  /* 0xffff000009007812 */ /* 0x000fe400078ec0ff */
[C---:B------:R-:W-:Y:S02]  /*ae40*/  SHF.L.U32 R9, R8.reuse, 0x10, RZ ;  /* 0x0000001008097819 */ /* 0x040fe400000006ff */
[----:B---3--:R-:W-:-:S02]  /*ae50*/  LOP3.LUT R24, R8, 0xffff0000, RZ, 0xc0, !PT ;  /* 0xffff000008187812 */ /* 0x008fc400078ec0ff */
        /* <DEDUP_REMOVED lines=32> */
.L_x_6932:
[----:B------:R-:W-:Y:S05]  /*b060*/  BSYNC B0 ;  /* 0x0000000000007941 */ /* 0x000fea0003800000 */
.L_x_6931:
[----:B-----5:R2:W-:Y:S02]  /*b070*/  STS.128 [R213+0x4000], R8 ;  /* 0x00400008d5007388 */ /* 0x0205e40000000c00 */
.L_x_6926:
[----:B------:R-:W-:Y:S05]  /*b080*/  BSYNC B1 ;  /* 0x0000000000017941 */ /* 0x000fea0003800000 */
.L_x_6925:
        /* <DEDUP_REMOVED lines=19> */
[C---:B-----5:R-:W-:Y:S01]  /*b1c0*/  SHF.L.U32 R16, R9.reuse, 0x10, RZ ;  /* 0x0000001009107819 */ /* 0x060fe200000006ff */
[----:B---3--:R-:W-:Y:S01]  /*b1d0*/  IMAD.U32 R24, R10, 0x10000, RZ ;  /* 0x000100000a187824 */ /* 0x008fe200078e00ff */
[----:B------:R-:W-:-:S02]  /*b1e0*/  LOP3.LUT R2, R9, 0xffff0000, RZ, 0xc0, !PT ;  /* 0xffff000009027812 */ /* 0x000fc400078ec0ff */
[C---:B------:R-:W-:Y:S02]  /*b1f0*/  SHF.L.U32 R9, R8.reuse, 0x10, RZ ;  /* 0x0000001008097819 */ /* 0x040fe400000006ff */
[----:B------:R-:W-:Y:S02]  /*b200*/  LOP3.LUT R26, R8, 0xffff0000, RZ, 0xc0, !PT ;  /* 0xffff0000081a7812 */ /* 0x000fe400078ec0ff */
[C---:B------:R-:W-:Y:S02]  /*b210*/  LOP3.LUT R29, R11.reuse, 0xffff0000, RZ, 0xc0, !PT ;  /* 0xffff00000b1d7812 */ /* 0x040fe400078ec0ff */
[----:B------:R-:W-:Y:S02]  /*b220*/  LOP3.LUT R28, R10, 0xffff0000, RZ, 0xc0, !PT ;  /* 0xffff00000a1c7812 */ /* 0x000fe400078ec0ff */
[----:B------:R-:W-:Y:S02]  /*b230*/  SHF.L.U32 R31, R11, 0x10, RZ ;  /* 0x000000100b1f7819 */ /* 0x000fe400000006ff */
[C---:B----4-:R-:W-:Y:S01]  /*b240*/  LOP3.LUT R8, R5.reuse, 0xffff0000, RZ, 0xc0, !PT ;  /* 0xffff000005087812 */ /* 0x050fe200078ec0ff */
[----:B------:R-:W-:Y:S01]  /*b250*/  IMAD.U32 R5, R5, 0x10000, RZ ;  /* 0x0001000005057824 */ /* 0x000fe200078e00ff */
[----:B------:R-:W-:-:S02]  /*b260*/  LOP3.LUT R25, R4, 0xffff0000, RZ, 0xc0, !PT ;  /* 0xffff000004197812 */ /* 0x000fc400078ec0ff */
[----:B--2---:R-:W-:Y:S01]  /*b270*/  LOP3.LUT R20, R7, 0xffff0000, RZ, 0xc0, !PT ;  /* 0xffff000007147812 */ /* 0x004fe200078ec0ff */
        /* <DEDUP_REMOVED lines=25> */
.L_x_6936:
[----:B------:R-:W-:Y:S05]  /*b410*/  BSYNC B0 ;  /* 0x0000000000007941 */ /* 0x000fea0003800000 */
.L_x_6935:
        /* <DEDUP_REMOVED lines=11> */
[C---:B------:R-:W-:Y:S02]  /*b4d0*/  SHF.L.U32 R31, R27.reuse, 0x10, RZ ;  /* 0x000000101b1f7819 */ /* 0x040fe400000006ff */
[----:B------:R-:W-:-:S02]  /*b4e0*/  LOP3.LUT R29, R27, 0xffff0000, RZ, 0xc0, !PT ;  /* 0xffff00001b1d7812 */ /* 0x000fc400078ec0ff */
[----:B------:R-:W-:Y:S02]  /*b4f0*/  LOP3.LUT R28, R26, 0xffff0000, RZ, 0xc0, !PT ;  /* 0xffff00001a1c7812 */ /* 0x000fe400078ec0ff */
[C---:B------:R-:W-:Y:S02]  /*b500*/  SHF.L.U32 R9, R24.reuse, 0x10, RZ ;  /* 0x0000001018097819 */ /* 0x040fe400000006ff */
        /* <DEDUP_REMOVED lines=29> */
.L_x_6938:
[----:B------:R-:W-:Y:S05]  /*b6e0*/  BSYNC B0 ;  /* 0x0000000000007941 */ /* 0x000fea0003800000 */
.L_x_6937:
        /* <DEDUP_REMOVED lines=35> */
[-C--:B------:R-:W-:Y:S02]  /*b920*/  FMUL.FTZ R46, R46, R7.reuse ;  /* 0x000000072e2e7220 */ /* 0x080fe40000410000 */
[----:B------:R-:W-:Y:S02]  /*b930*/  FFMA.FTZ R8, R9, R6, -R8 ;  /* 0x0000000609087223 */ /* 0x000fe40000010808 */
[----:B------:R-:W-:Y:S02]  /*b940*/  FFMA.FTZ R10, R31, R10, R29 ;  /* 0x0000000a1f0a7223 */ /* 0x000fe4000001001d */
[----:B------:R-:W-:Y:S02]  /*b950*/  FFMA.FTZ R9, R9, R4, R44 ;  /* 0x0000000409097223 */ /* 0x000fe4000001002c */
[----:B------:R-:W-:Y:S01]  /*b960*/  FFMA.FTZ R14, R16, R7, -R14 ;  /* 0x00000007100e7223 */ /* 0x000fe2000001080e */
[----:B------:R-:W-:Y:S01]  /*b970*/  F2FP.BF16.PACK_AB R47, R10, R15 ;  /* 0x0000000f0a2f723e */ /* 0x000fe200000010ff */
[----:B------:R-:W-:Y:S01]  /*b980*/  FFMA.FTZ R5, R16, R5, R46 ;  /* 0x0000000510057223 */ /* 0x000fe2000001002e */
[----:B------:R-:W-:-:S04]  /*b990*/  F2FP.BF16.PACK_AB R44, R9, R8 ;  /* 0x00000008092c723e */ /* 0x000fc800000010ff */
[----:B------:R-:W-:Y:S02]  /*b9a0*/  F2FP.BF16.PACK_AB R46, R5, R14 ;  /* 0x0000000e052e723e */ /* 0x000fe400000010ff */
.L_x_6940:
[----:B------:R-:W-:Y:S05]  /*b9b0*/  BSYNC B0 ;  /* 0x0000000000007941 */ /* 0x000fea0003800000 */
.L_x_6939:
[----:B-----5:R1:W-:Y:S02]  /*b9c0*/  STS.128 [R213+0x4800], R44 ;  /* 0x0048002cd5007388 */ /* 0x0203e40000000c00 */
.L_x_6934:
[----:B------:R-:W-:Y:S05]  /*b9d0*/  BSYNC B1 ;  /* 0x0000000000017941 */ /* 0x000fea0003800000 */
.L_x_6933:
        /* <DEDUP_REMOVED lines=20> */
[C---:B--2--5:R-:W-:Y:S02]  /*bb20*/  SHF.L.U32 R9, R25.reuse, 0x10, RZ ;  /* 0x0000001019097819 */ /* 0x064fe400000006ff */
[----:B------:R-:W-:-:S02]  /*bb30*/  LOP3.LUT R8, R25, 0xffff0000, RZ, 0xc0, !PT ;  /* 0xffff000019087812 */ /* 0x000fc400078ec0ff */
[C---:B------:R-:W-:Y:S02]  /*bb40*/  SHF.L.U32 R10, R24.reuse, 0x10, RZ ;  /* 0x00000010180a7819 */ /* 0x040fe400000006ff */
[----:B------:R-:W-:Y:S02]  /*bb50*/  LOP3.LUT R30, R24, 0xffff0000, RZ, 0xc0, !PT ;  /* 0xffff0000181e7812 */ /* 0x000fe400078ec0ff */
[C---:B------:R-:W-:Y:S02]  /*bb60*/  SHF.L.U32 R24, R27.reuse, 0x10, RZ ;  /* 0x000000101b187819 */ /* 0x040fe400000006ff */
[----:B------:R-:W-:Y:S01]  /*bb70*/  LOP3.LUT R20, R27, 0xffff0000, RZ, 0xc0, !PT ;  /* 0xffff00001b147812 */ /* 0x000fe200078ec0ff */
[C---:B------:R-:W-:Y:S01]  /*bb80*/  IMAD.U32 R27, R26.reuse, 0x10000, RZ ;  /* 0x000100001a1b7824 */ /* 0x040fe200078e00ff */
[----:B------:R-:W-:Y:S02]  /*bb90*/  LOP3.LUT R26, R26, 0xffff0000, RZ, 0xc0, !PT ;  /* 0xffff00001a1a7812 */ /* 0x000fe400078ec0ff */
[----:B---3--:R-:W-:-:S02]  /*bba0*/  LOP3.LUT R15, R4, 0xffff0000, RZ, 0xc0, !PT ;  /* 0xffff0000040f7812 */ /* 0x008fc400078ec0ff */
        /* <DEDUP_REMOVED lines=8> */
[C---:B------:R-:W-:Y:S02]  /*bc30*/  FFMA.FTZ R14, R9.reuse, R25, -R14 ;  /* 0x00000019090e7223 */ /* 0x040fe4000001080e */
[----:B------:R-:W-:Y:S01]  /*bc40*/  FFMA.FTZ R9, R9, R15, R8 ;  /* 0x0000000f09097223 */ /* 0x000fe20000010008 */
[----:B------:R-:W-:Y:S01]  /*bc50*/  SHF.L.U32 R15, R4, 0x10, RZ ;  /* 0x00000010040f7819 */ /* 0x000fe200000006ff */
[----:B------:R-:W-:-:S02]  /*bc60*/  IMAD.U32 R25, R6, 0x10000, RZ ;  /* 0x0001000006197824 */ /* 0x000fc400078e00ff */
[----:B------:R-:W-:Y:S02]  /*bc70*/  FMUL.FTZ R6, R26, R5 ;  /* 0x000000051a067220 */ /* 0x000fe40000410000 */
[----:B------:R-:W-:Y:S02]  /*bc80*/  FMUL.FTZ R4, R30, R15 ;  /* 0x0000000f1e047220 */ /* 0x000fe40000410000 */
[-C--:B------:R-:W-:Y:S02]  /*bc90*/  FMUL.FTZ R20, R20, R16.reuse ;  /* 0x0000001014147220 */ /* 0x080fe40000410000 */
[----:B------:R-:W-:Y:S02]  /*bca0*/  FMUL.FTZ R30, R30, R25 ;  /* 0x000000191e1e7220 */ /* 0x000fe40000410000 */
[----:B------:R-:W-:Y:S02]  /*bcb0*/  FMUL.FTZ R26, R26, R7 ;  /* 0x000000071a1a7220 */ /* 0x000fe40000410000 */
[----:B------:R-:W-:-:S02]  /*bcc0*/  FFMA.FTZ R31, R24, R16, -R31 ;  /* 0x00000010181f7223 */ /* 0x000fc4000001081f */
[----:B------:R-:W-:Y:S02]  /*bcd0*/  FFMA.FTZ R20, R24, R11, R20 ;  /* 0x0000000b18147223 */ /* 0x000fe40000010014 */
[C---:B------:R-:W-:Y:S01]  /*bce0*/  FFMA.FTZ R4, R10.reuse, R25, -R4 ;  /* 0x000000190a047223 */ /* 0x040fe20000010804 */
[----:B------:R-:W-:Y:S01]  /*bcf0*/  F2FP.BF16.PACK_AB R25, R9, R14 ;  /* 0x0000000e0919723e */ /* 0x000fe200000010ff */
[----:B------:R-:W-:Y:S02]  /*bd00*/  FFMA.FTZ R15, R10, R15, R30 ;  /* 0x0000000f0a0f7223 */ /* 0x000fe4000001001e */
[C---:B------:R-:W-:Y:S02]  /*bd10*/  FFMA.FTZ R6, R27.reuse, R7, -R6 ;  /* 0x000000071b067223 */ /* 0x040fe40000010806 */
[----:B------:R-:W-:Y:S01]  /*bd20*/  FFMA.FTZ R5, R27, R5, R26 ;  /* 0x000000051b057223 */ /* 0x000fe2000001001a */
[----:B------:R-:W-:Y:S02]  /*bd30*/  F2FP.BF16.PACK_AB R27, R20, R31 ;  /* 0x0000001f141b723e */ /* 0x000fe400000010ff */
[----:B------:R-:W-:-:S02]  /*bd40*/  F2FP.BF16.PACK_AB R24, R15, R4 ;  /* 0x000000040f18723e */ /* 0x000fc400000010ff */
[----:B------:R-:W-:Y:S02]  /*bd50*/  F2FP.BF16.PACK_AB R26, R5, R6 ;  /* 0x00000006051a723e */ /* 0x000fe400000010ff */
.L_x_6944:
[----:B---3--:R-:W-:Y:S05]  /*bd60*/  BSYNC B0 ;  /* 0x0000000000007941 */ /* 0x008fea0003800000 */
.L_x_6943:
        /* <DEDUP_REMOVED lines=9> */
[----:B---3--:R-:W-:Y:S01]  /*be00*/  IMAD.U32 R26, R10, 0x10000, RZ ;  /* 0x000100000a1a7824 */ /* 0x008fe200078e00ff */
        /* <DEDUP_REMOVED lines=23> */
[C---:B------:R-:W-:Y:S02]  /*bf80*/  FMUL.FTZ R8, R30.reuse, R4 ;  /* 0x000000041e087220 */ /* 0x040fe40000410000 */
[----:B------:R-:W-:Y:S02]  /*bf90*/  FMUL.FTZ R31, R31, R7 ;  /* 0x000000071f1f7220 */ /* 0x000fe40000410000 */
[----:B------:R-:W-:-:S02]  /*bfa0*/  FMUL.FTZ R30, R30, R6 ;  /* 0x000000061e1e7220 */ /* 0x000fc40000410000 */
[----:B------:R-:W-:Y:S02]  /*bfb0*/  FFMA.FTZ R10, R27, R20, -R10 ;  /* 0x000000141b0a7223 */ /* 0x000fe4000001080a */
[C---:B------:R-:W-:Y:S02]  /*bfc0*/  FFMA.FTZ R9, R26.reuse, R7, -R9 ;  /* 0x000000071a097223 */ /* 0x040fe40000010809 */
[----:B------:R-:W-:Y:S01]  /*bfd0*/  FFMA.FTZ R8, R15, R6, -R8 ;  /* 0x000000060f087223 */ /* 0x000fe20000010808 */
[----:B------:R-:W-:Y:S01]  /*bfe0*/  F2FP.BF16.PACK_AB R11, R25, R10 ;  /* 0x0000000a190b723e */ /* 0x000fe200000010ff */
[----:B------:R-:W-:Y:S02]  /*bff0*/  FFMA.FTZ R26, R26, R5, R31 ;  /* 0x000000051a1a7223 */ /* 0x000fe4000001001f */
[----:B------:R-:W-:-:S03]  /*c000*/  FFMA.FTZ R15, R15, R4, R30 ;  /* 0x000000040f0f7223 */ /* 0x000fc6000001001e */
[----:B------:R-:W-:Y:S02]  /*c010*/  F2FP.BF16.PACK_AB R10, R26, R9 ;  /* 0x000000091a0a723e */ /* 0x000fe400000010ff */
[----:B------:R-:W-:Y:S02]  /*c020*/  F2FP.BF16.PACK_AB R8, R15, R8 ;  /* 0x000000080f08723e */ /* 0x000fe400000010ff */
[----:B------:R-:W-:Y:S02]  /*c030*/  MOV R9, R14 ;  /* 0x0000000e00097202 */ /* 0x000fe40000000f00 */
.L_x_6946:
[----:B------:R-:W-:Y:S05]  /*c040*/  BSYNC B0 ;  /* 0x0000000000007941 */ /* 0x000fea0003800000 */
.L_x_6945:
        /* <DEDUP_REMOVED lines=8> */
[C---:B--2--5:R-:W-:Y:S02]  /*c0d0*/  SHF.L.U32 R9, R25.reuse, 0x10, RZ ;  /* 0x0000001019097819 */ /* 0x064fe400000006ff */
[----:B------:R-:W-:Y:S02]  /*c0e0*/  LOP3.LUT R8, R25, 0xffff0000, RZ, 0xc0, !PT ;  /* 0xffff000019087812 */ /* 0x000fe400078ec0ff */
[C---:B------:R-:W-:Y:S02]  /*c0f0*/  SHF.L.U32 R10, R24.reuse, 0x10, RZ ;  /* 0x00000010180a7819 */ /* 0x040fe400000006ff */
[----:B------:R-:W-:-:S02]  /*c100*/  LOP3.LUT R30, R24, 0xffff0000, RZ, 0xc0, !PT ;  /* 0xffff0000181e7812 */ /* 0x000fc400078ec0ff */
[C---:B------:R-:W-:Y:S02]  /*c110*/  SHF.L.U32 R24, R27.reuse, 0x10, RZ ;  /* 0x000000101b187819 */ /* 0x040fe400000006ff */
[----:B------:R-:W-:Y:S01]  /*c120*/  LOP3.LUT R20, R27, 0xffff0000, RZ, 0xc0, !PT ;  /* 0xffff00001b147812 */ /* 0x000fe200078ec0ff */
[C---:B------:R-:W-:Y:S01]  /*c130*/  IMAD.U32 R27, R26.reuse, 0x10000, RZ ;  /* 0x000100001a1b7824 */ /* 0x040fe200078e00ff */
        /* <DEDUP_REMOVED lines=15> */
[----:B------:R-:W-:Y:S02]  /*c230*/  FMUL.FTZ R4, R30, R15 ;  /* 0x0000000f1e047220 */ /* 0x000fe40000410000 */
[----:B------:R-:W-:Y:S02]  /*c240*/  FMUL.FTZ R20, R20, R16 ;  /* 0x0000001014147220 */ /* 0x000fe40000410000 */
[----:B------:R-:W-:-:S02]  /*c250*/  FMUL.FTZ R30, R30, R25 ;  /* 0x000000191e1e7220 */ /* 0x000fc40000410000 */
[----:B------:R-:W-:Y:S02]  /*c260*/  FMUL.FTZ R26, R26, R7 ;  /* 0x000000071a1a7220 */ /* 0x000fe40000410000 */
[C---:B------:R-:W-:Y:S02]  /*c270*/  FFMA.FTZ R29, R24.reuse, R16, -R29 ;  /* 0x00000010181d7223 */ /* 0x040fe4000001081d */
[----:B------:R-:W-:Y:S02]  /*c280*/  FFMA.FTZ R20, R24, R11, R20 ;  /* 0x0000000b18147223 */ /* 0x000fe40000010014 */
[C---:B------:R-:W-:Y:S01]  /*c290*/  FFMA.FTZ R4, R10.reuse, R25, -R4 ;  /* 0x000000190a047223 */ /* 0x040fe20000010804 */
[----:B------:R-:W-:Y:S01]  /*c2a0*/  F2FP.BF16.PACK_AB R25, R9, R14 ;  /* 0x0000000e0919723e */ /* 0x000fe200000010ff */
[----:B------:R-:W-:Y:S02]  /*c2b0*/  FFMA.FTZ R15, R10, R15, R30 ;  /* 0x0000000f0a0f7223 */ /* 0x000fe4000001001e */
[----:B------:R-:W-:-:S02]  /*c2c0*/  FFMA.FTZ R6, R27, R7, -R6 ;  /* 0x000000071b067223 */ /* 0x000fc40000010806 */
[----:B------:R-:W-:Y:S01]  /*c2d0*/  FFMA.FTZ R5, R27, R5, R26 ;  /* 0x000000051b057223 */ /* 0x000fe2000001001a */
[----:B------:R-:W-:Y:S02]  /*c2e0*/  F2FP.BF16.PACK_AB R27, R20, R29 ;  /* 0x0000001d141b723e */ /* 0x000fe400000010ff */
[----:B------:R-:W-:Y:S02]  /*c2f0*/  F2FP.BF16.PACK_AB R24, R15, R4 ;  /* 0x000000040f18723e */ /* 0x000fe400000010ff */
[----:B------:R-:W-:Y:S02]  /*c300*/  F2FP.BF16.PACK_AB R26, R5, R6 ;  /* 0x00000006051a723e */ /* 0x000fe400000010ff */
.L_x_6948:
[----:B------:R-:W-:Y:S05]  /*c310*/  BSYNC B0 ;  /* 0x0000000000007941 */ /* 0x000fea0003800000 */
.L_x_6947:
[----:B-----5:R3:W-:Y:S02]  /*c320*/  STS.128 [R213+0x5000], R24 ;  /* 0x00500018d5007388 */ /* 0x0207e40000000c00 */
.L_x_6942:
[----:B------:R-:W-:Y:S05]  /*c330*/  BSYNC B1 ;  /* 0x0000000000017941 */ /* 0x000fea0003800000 */
.L_x_6941:
        /* <DEDUP_REMOVED lines=9> */
[C---:B---3--:R-:W-:Y:S01]  /*c3d0*/  IMAD.SHL.U32 R25, R5.reuse, 0x2, RZ ;  /* 0x0000000205197824 */ /* 0x048fe200078e00ff */
        /* <DEDUP_REMOVED lines=8> */
[----:B------:R-:W3:Y:S01]  /*c460*/  LD.E.64 R6, [R20.64] ;  /* 0x0000000614067980 */ /* 0x000ee2000c101b00 */
[C---:B-----5:R-:W-:Y:S01]  /*c470*/  SHF.L.U32 R12, R9.reuse, 0x10, RZ ;  /* 0x00000010090c7819 */ /* 0x060fe200000006ff */
[----:B------:R-:W-:Y:S01]  /*c480*/  IMAD.U32 R28, R10, 0x10000, RZ ;  /* 0x000100000a1c7824 */ /* 0x000fe200078e00ff */
[----:B------:R-:W-:-:S02]  /*c490*/  LOP3.LUT R9, R9, 0xffff0000, RZ, 0xc0, !PT ;  /* 0xffff000009097812 */ /* 0x000fc400078ec0ff */
        /* <DEDUP_REMOVED lines=20> */
[----:B------:R-:W-:Y:S01]  /*c5e0*/  FMUL.FTZ R9, R30, R5 ;  /* 0x000000051e097220 */ /* 0x000fe20000410000 */
[----:B------:R-:W-:Y:S01]  /*c5f0*/  F2FP.BF16.PACK_AB R12, R12, R11 ;  /* 0x0000000b0c0c723e */ /* 0x000fe200000010ff */
[C---:B------:R-:W-:Y:S02]  /*c600*/  FMUL.FTZ R8, R29.reuse, R4 ;  /* 0x000000041d087220 */ /* 0x040fe40000410000 */
[----:B------:R-:W-:Y:S02]  /*c610*/  FMUL.FTZ R30, R30, R7 ;  /* 0x000000071e1e7220 */ /* 0x000fe40000410000 */
[----:B------:R-:W-:-:S02]  /*c620*/  FMUL.FTZ R29, R29, R6 ;  /* 0x000000061d1d7220 */ /* 0x000fc40000410000 */
[----:B------:R-:W-:Y:S02]  /*c630*/  FFMA.FTZ R10, R27, R15, -R10 ;  /* 0x0000000f1b0a7223 */ /* 0x000fe4000001080a */
        /* <DEDUP_REMOVED lines=8> */
.L_x_6951:
[----:B--2---:R-:W-:Y:S05]  /*c6c0*/  BSYNC B0 ;  /* 0x0000000000007941 */ /* 0x004fea0003800000 */
.L_x_6950:
[----:B-----5:R2:W-:Y:S04]  /*c6d0*/  STS.128 [R213+0x1800], R8 ;  /* 0x00180008d5007388 */ /* 0x0205e80000000c00 */
        /* <DEDUP_REMOVED lines=44> */
.L_x_6953:
[----:B------:R-:W-:Y:S05]  /*c9a0*/  BSYNC B0 ;  /* 0x0000000000007941 */ /* 0x000fea0003800000 */
.L_x_6952:
        /* <DEDUP_REMOVED lines=44> */
.L_x_6955:
[----:B------:R-:W-:Y:S05]  /*cc70*/  BSYNC B0 ;  /* 0x0000000000007941 */ /* 0x000fea0003800000 */
.L_x_6954:
[----:B-----5:R2:W-:Y:S01]  /*cc80*/  STS.128 [R213+0x5800], R36 ;  /* 0x00580024d5007388 */ /* 0x0205e20000000c00 */
[----:B------:R-:W-:Y:S05]  /*cc90*/  BRA `(.L_x_6949) ;  /* 0x000045f000007947 */ /* 0x000fea0003800000 */
.L_x_6924:
        /* <DEDUP_REMOVED lines=85> */
.L_x_6959:
[----:B------:R-:W-:Y:S05]  /*d1f0*/  BSYNC B0 ;  /* 0x0000000000007941 */ /* 0x000fea0003800000 */
.L_x_6958:
        /* <DEDUP_REMOVED lines=85> */
.L_x_6961:
[----:B------:R-:W-:Y:S05]  /*d750*/  BSYNC B0 ;  /* 0x0000000000007941 */ /* 0x000fea0003800000 */
.L_x_6960:
        /* <DEDUP_REMOVED lines=85> */
.L_x_6963:
[----:B------:R-:W-:Y:S05]  /*dcb0*/  BSYNC B0 ;  /* 0x0000000000007941 */ /* 0x000fea0003800000 */
.L_x_6962:
[----:B-----5:R2:W-:Y:S02]  /*dcc0*/  STS.128 [R213+0x4000], R24 ;  /* 0x00400018d5007388 */ /* 0x0205e40000000c00 */
.L_x_6957:
[----:B------:R-:W-:Y:S05]  /*dcd0*/  BSYNC B1 ;  /* 0x0000000000017941 */ /* 0x000fea0003800000 */
.L_x_6956:
        /* <DEDUP_REMOVED lines=90> */
.L_x_6967:
[----:B------:R-:W-:Y:S05]  /*e280*/  BSYNC B0 ;  /* 0x0000000000007941 */ /* 0x000fea0003800000 */
.L_x_6966:
        /* <DEDUP_REMOVED lines=88> */
.L_x_6969:
[----:B------:R-:W-:Y:S05]  /*e810*/  BSYNC B0 ;  /* 0x0000000000007941 */ /* 0x000fea0003800000 */
.L_x_6968:
        /* <DEDUP_REMOVED lines=88> */
.L_x_6971:
[----:B------:R-:W-:Y:S05]  /*eda0*/  BSYNC B0 ;  /* 0x0000000000007941 */ /* 0x000fea0003800000 */
.L_x_6970:
[----:B-----5:R1:W-:Y:S02]  /*edb0*/  STS.128 [R213+0x4800], R4 ;  /* 0x00480004d5007388 */ /* 0x0203e40000000c00 */
.L_x_6965:
[----:B------:R-:W-:Y:S05]  /*edc0*/  BSYNC B1 ;  /* 0x0000000000017941 */ /* 0x000fea0003800000 */
.L_x_6964:
        /* <DEDUP_REMOVED lines=91> */
.L_x_6975:
[----:B------:R-:W-:Y:S05]  /*f380*/  BSYNC B0 ;  /* 0x0000000000007941 */ /* 0x000fea0003800000 */
.L_x_6974:
[----:B-----5:R4:W-:Y:S04]  /*f390*/  STS.128 [R213+0x1000], R28 ;  /* 0x0010001cd5007388 */ /* 0x0209e80000000c00 */
[----:B--2---:R4:W5:Y:S01]  /*f3a0*/  LD.E.128 R24, [R36.64+0x80] ;  /* 0x0000800624187980 */ /* 0x004962000c101d00 */
[----:B-1----:R-:W-:Y:S01]  /*f3b0*/  IADD3 R4, R18, 0x40, RZ ;  /* 0x0000004012047810 */ /* 0x002fe20007ffe0ff */
[----:B------:R-:W-:Y:S03]  /*f3c0*/  BSSY B0, `(.L_x_6976) ;  /* 0x0000055000007945 */ /* 0x000fe60003800000 */
[----:B------:R-:W-:-:S13]  /*f3d0*/  ISETP.GE.AND P0, PT, R4, R3, PT ;  /* 0x000000030400720c */ /* 0x000fda0003f06270 */
        /* <DEDUP_REMOVED lines=83> */
.L_x_6977:
[----:B------:R-:W-:Y:S05]  /*f910*/  BSYNC B0 ;  /* 0x0000000000007941 */ /* 0x000fea0003800000 */
.L_x_6976:
[----:B-----5:R1:W-:Y:S04]  /*f920*/  STS.128 [R213+0x3000], R24 ;  /* 0x00300018d5007388 */ /* 0x0203e80000000c00 */
[----:B------:R1:W5:Y:S01]  /*f930*/  LD.E.128 R8, [R36.64+0x100] ;  /* 0x0001000624087980 */ /* 0x000362000c101d00 */
[----:B------:R-:W-:Y:S01]  /*f940*/  IADD3 R4, R18, 0x80, RZ ;  /* 0x0000008012047810 */ /* 0x000fe20007ffe0ff */
        /* <DEDUP_REMOVED lines=10> */
[----:B-1----:R-:W-:Y:S02]  /*f9f0*/  IMAD.MOV.U32 R25, RZ, RZ, RZ ;  /* 0x000000ffff197224 */ /* 0x002fe400078e00ff */
        /* <DEDUP_REMOVED lines=75> */
.L_x_6979:
[----:B------:R-:W-:Y:S05]  /*feb0*/  BSYNC B0 ;  /* 0x0000000000007941 */ /* 0x000fea0003800000 */
.L_x_6978:
[----:B-----5:R2:W-:Y:S02]  /*fec0*/  STS.128 [R213+0x5000], R8 ;  /* 0x00500008d5007388 */ /* 0x0205e40000000c00 */
.L_x_6973:
[----:B------:R-:W-:Y:S05]  /*fed0*/  BSYNC B1 ;  /* 0x0000000000017941 */ /* 0x000fea0003800000 */
.L_x_6972:
        /* <DEDUP_REMOVED lines=17> */
[----:B--2---:R-:W-:-:S04]  /*fff0*/  IADD3 R9, P1, R7, R13, RZ ;  /* 0x0000000d07097210 */ /* 0x004fc80007f3e0ff */
        /* <DEDUP_REMOVED lines=9> */
[----:B------:R-:W4:Y:S03]  /*10090*/  LD.E.128 R4, [R4.64] ;  /* 0x0000000604047980 */ /* 0x000f26000c101d00 */
        /* <DEDUP_REMOVED lines=13> */
[C---:B------:R-:W-:Y:S01]  /*10170*/  SHF.L.U32 R8, R9.reuse, 0x10, RZ ;  /* 0x0000001009087819 */ /* 0x040fe200000006ff */
[----:B----4-:R-:W-:Y:S01]  /*10180*/  IMAD.U32 R49, R6, 0x10000, RZ ;  /* 0x0001000006317824 */ /* 0x010fe200078e00ff */
        /* <DEDUP_REMOVED lines=17> */
[----:B------:R-:W-:Y:S01]  /*102a0*/  FMUL.FTZ R45, R45, R8 ;  /* 0x000000082d2d7220 */ /* 0x000fe20000410000 */
[----:B------:R-:W-:Y:S01]  /*102b0*/  LOP3.LUT R4, R4, 0xffff0000, RZ, 0xc0, !PT ;  /* 0xffff000004047812 */ /* 0x000fe200078ec0ff */
[----:B------:R-:W-:Y:S01]  /*102c0*/  @!P0 FADD.FTZ R36, -R36, -RZ ;  /* 0x800000ff24248221 */ /* 0x000fe20000010100 */
[----:B---3--:R-:W-:Y:S01]  /*102d0*/  LOP3.LUT R8, R12, 0xffff0000, RZ, 0xc0, !PT ;  /* 0xffff00000c087812 */ /* 0x008fe200078ec0ff */
[----:B------:R-:W-:Y:S01]  /*102e0*/  FMUL.FTZ R6, R6, R9 ;  /* 0x0000000906067220 */ /* 0x000fe20000410000 */
[C---:B------:R-:W-:Y:S01]  /*102f0*/  SHF.L.U32 R7, R13.reuse, 0x10, RZ ;  /* 0x000000100d077819 */ /* 0x040fe200000006ff */
        /* <DEDUP_REMOVED lines=24> */
.L_x_6981:
[----:B------:R-:W-:Y:S05]  /*10480*/  BSYNC B0 ;  /* 0x0000000000007941 */ /* 0x000fea0003800000 */
.L_x_6980:
[----:B-----5:R4:W-:Y:S04]  /*10490*/  STS.128 [R213+0x1800], R28 ;  /* 0x0018001cd5007388 */ /* 0x0209e80000000c00 */
[----:B-12---:R4:W5:Y:S01]  /*104a0*/  LD.E.128 R24, [R38.64+0x80] ;  /* 0x0000800626187980 */ /* 0x006962000c101d00 */
[----:B------:R-:W-:Y:S01]  /*104b0*/  IADD3 R4, R18, 0x40, RZ ;  /* 0x0000004012047810 */ /* 0x000fe20007ffe0ff */
        /* <DEDUP_REMOVED lines=20> */
[----:B------:R-:W2:Y:S02]  /*10600*/  LD.E.128 R8, [R8.64] ;  /* 0x0000000608087980 */ /* 0x000ea4000c101d00 */
        /* <DEDUP_REMOVED lines=16> */
[----:B------:R-:W-:Y:S01]  /*10710*/  SHF.L.U32 R8, R9, 0x10, RZ ;  /* 0x0000001009087819 */ /* 0x000fe200000006ff */
[----:B------:R-:W-:Y:S01]  /*10720*/  @!P0 FADD.FTZ R27, -R27, -RZ ;  /* 0x800000ff1b1b8221 */ /* 0x000fe20000010100 */
[----:B------:R-:W-:Y:S01]  /*10730*/  LOP3.LUT R37, R9, 0xffff0000, RZ, 0xc0, !PT ;  /* 0xffff000009257812 */ /* 0x000fe200078ec0ff */
[----:B---3--:R-:W-:Y:S01]  /*10740*/  IMAD.U32 R49, R6, 0x10000, RZ ;  /* 0x0001000006317824 */ /* 0x008fe200078e00ff */
        /* <DEDUP_REMOVED lines=45> */
.L_x_6983:
[----:B------:R-:W-:Y:S05]  /*10a20*/  BSYNC B0 ;  /* 0x0000000000007941 */ /* 0x000fea0003800000 */
.L_x_6982:
        /* <DEDUP_REMOVED lines=91> */
.L_x_6985:
[----:B------:R-:W-:Y:S05]  /*10fe0*/  BSYNC B0 ;  /* 0x0000000000007941 */ /* 0x000fea0003800000 */
.L_x_6984:
[----:B-----5:R2:W-:Y:S01]  /*10ff0*/  STS.128 [R213+0x5800], R4 ;  /* 0x00580004d5007388 */ /* 0x0205e20000000c00 */
[----:B------:R-:W-:Y:S05]  /*11000*/  BRA `(.L_x_6949) ;  /* 0x0000028000007947 */ /* 0x000fea0003800000 */
.L_x_6923:
        /* <DEDUP_REMOVED lines=40> */
.L_x_6949:
[----:B------:R-:W-:Y:S05]  /*11290*/  BSYNC B2 ;  /* 0x0000000000027941 */ /* 0x000fea0003800000 */
.L_x_6922:
[----:B------:R-:W-:Y:S01]  /*112a0*/  IADD3 R215, R133, -0x1, RZ ;  /* 0xffffffff85d77810 */ /* 0x000fe20007ffe0ff */
[----:B-12---:R-:W-:-:S02]  /*112b0*/  IMAD.SHL.U32 R4, R66, 0x40, RZ ;  /* 0x0000004042047824 */ /* 0x006fc400078e00ff */
[----:B------:R-:W-:Y:S02]  /*112c0*/  IMAD.SHL.U32 R157, R156, 0x8, RZ ;  /* 0x000000089c9d7824 */ /* 0x000fe400078e00ff */
[----:B------:R-:W-:-:S04]  /*112d0*/  IMAD.SHL.U32 R20, R215, 0x40, RZ ;  /* 0x00000040d7147824 */ /* 0x000fc800078e00ff */
[----:B------:R-:W-:-:S05]  /*112e0*/  IMAD.IADD R5, R59, 0x1, -R20 ;  /* 0x000000013b057824 */ /* 0x000fca00078e0a14 */
[-C--:B------:R-:W-:Y:S02]  /*112f0*/  ISETP.GE.AND P2, PT, R16, R5.reuse, PT ;  /* 0x000000051000720c */ /* 0x080fe40003f46270 */
[-C--:B------:R-:W-:Y:S02]  /*11300*/  ISETP.GE.AND P5, PT, R0, R5.reuse, PT ;  /* 0x000000050000720c */ /* 0x080fe40003fa6270 */
[-C--:B------:R-:W-:Y:S02]  /*11310*/  ISETP.GE.AND P0, PT, R156, R5.reuse, PT ;  /* 0x000000059c00720c */ /* 0x080fe40003f06270 */
[-C--:B------:R-:W-:Y:S02]  /*11320*/  ISETP.GE.AND P4, PT, R2, R5.reuse, PT ;  /* 0x000000050200720c */ /* 0x080fe40003f86270 */
[----:B------:R-:W-:Y:S02]  /*11330*/  ISETP.GE.AND P3, PT, R0, R5, PT ;  /* 0x000000050000720c */ /* 0x000fe40003f66270 */
[----:B------:R-:W-:-:S03]  /*11340*/  SHF.R.S32.HI R0, RZ, 0x1f, R73 ;  /* 0x0000001fff007819 */ /* 0x000fc60000011449 */
[----:B------:R-:W-:Y:S01]  /*11350*/  @!P2 IMAD.MOV.U32 R201, RZ, RZ, R199 ;  /* 0x000000ffffc9a224 */ /* 0x000fe200078e00c7 */
[----:B------:R-:W-:Y:S01]  /*11360*/  LEA.HI R0, R0, R73, RZ, 0x3 ;  /* 0x0000004900007211 */ /* 0x000fe200078f18ff */
[----:B------:R-:W-:Y:S01]  /*11370*/  @!P2 IMAD R3, R137, 0x60, RZ ;  /* 0x000000608903a824 */ /* 0x000fe200078e02ff */
[----:B------:R-:W-:Y:S01]  /*11380*/  @!P5 LEA R6, P1, R71, R200, 0x1 ;  /* 0x000000c84706d211 */ /* 0x000fe200078208ff */
[----:B------:R-:W-:-:S03]  /*11390*/  @!P2 IMAD.WIDE.U32 R8, R136, 0x60, R200 ;  /* 0x000000608808a825 */ /* 0x000fc600078e00c8 */
[-C--:B------:R-:W-:Y:S01]  /*113a0*/  @!P5 LEA.HI.X R7, R71, R199.reuse, R72, 0x1, P1 ;  /* 0x000000c74707d211 */ /* 0x080fe200008f0c48 */
[----:B------:R-:W-:Y:S01]  /*113b0*/  @!P0 IMAD.MOV.U32 R201, RZ, RZ, R199 ;  /* 0x000000ffffc98224 */ /* 0x000fe200078e00c7 */
[----:B------:R-:W-:Y:S01]  /*113c0*/  @!P4 LEA R10, P1, R136, R200, 0x6 ;  /* 0x000000c8880ac211 */ /* 0x000fe200078230ff */
[----:B------:R-:W-:Y:S01]  /*113d0*/  @!P2 IMAD.IADD R9, R3, 0x1, R9 ;  /* 0x000000010309a824 */ /* 0x000fe200078e0209 */
[----:B------:R-:W-:Y:S02]  /*113e0*/  LEA.HI R3, R68, R68, RZ, 0x1 ;  /* 0x0000004444037211 */ /* 0x000fe400078f08ff */
[----:B------:R-:W-:Y:S01]  /*113f0*/  @!PT LDS RZ, [RZ] ;  /* 0x00000000fffff984 */ /* 0x000fe20000000800 */
[----:B------:R-:W-:Y:S01]  /*11400*/  @!PT LDS RZ, [RZ] ;  /* 0x00000000fffff984 */ /* 0x000fe20000000800 */
[----:B------:R-:W-:Y:S01]  /*11410*/  @!PT LDS RZ, [RZ] ;  /* 0x00000000fffff984 */ /* 0x000fe20000000800 */
[----:B------:R1:W-:Y:S01]  /*11420*/  @!P0 LDGSTS.E.BYPASS.LTC128B.128 [R213+0x6000], [R200.64] ;  /* 0x06000000c8d58fae */ /* 0x0003e2000b901d46 */
[----:B------:R-:W-:-:S03]  /*11430*/  @!P4 LEA.HI.X R11, R136, R199, R137, 0x6, P1 ;  /* 0x000000c7880bc211 */ /* 0x000fc600008f3489 */
[----:B------:R1:W-:Y:S04]  /*11440*/  @!P0 LDGSTS.E.BYPASS.LTC128B.128 [R213+0x8000], [R200.64+0x80] ;  /* 0x08000080c8d58fae */ /* 0x0003e8000b901d46 */
[----:B------:R1:W-:Y:S01]  /*11450*/  @!P0 LDGSTS.E.BYPASS.LTC128B.128 [R213+0xa000], [R200.64+0x100] ;  /* 0x0a000100c8d58fae */ /* 0x0003e2000b901d46 */
[----:B------:R-:W-:-:S03]  /*11460*/  ISETP.GE.AND P0, PT, R16, R5, PT ;  /* 0x000000051000720c */ /* 0x000fc60003f06270 */
[----:B------:R2:W-:Y:S04]  /*11470*/  @!P5 LDGSTS.E.BYPASS.LTC128B.128 [R213+0x6800], [R6.64] ;  /* 0x0680000006d5dfae */ /* 0x0005e8000b901d46 */
        /* <DEDUP_REMOVED lines=10> */
[----:B--2---:R-:W-:-:S03]  /*11520*/  LOP3.LUT R7, R3, 0xfffffffe, RZ, 0xc0, !PT ;  /* 0xfffffffe03077812 */ /* 0x004fc600078ec0ff */
[----:B------:R-:W0:Y:S01]  /*11530*/  LDGDEPBAR ;  /* 0x00000000000079af */ /* 0x000e220000000000 */
[----:B------:R-:W-:Y:S02]  /*11540*/  LOP3.LUT R6, R4, 0x1c0, RZ, 0xc0, !PT ;  /* 0x000001c004067812 */ /* 0x000fe400078ec0ff */
[C---:B------:R-:W-:Y:S01]  /*11550*/  @!P3 LEA R4, P1, R69.reuse, R202, 0x1 ;  /* 0x000000ca4504b211 */ /* 0x040fe200078208ff */
[----:B------:R-:W2:Y:S01]  /*11560*/  LD.E R88, [R22.64+0x184] ;  /* 0x0001840616587980 */ /* 0x000ea2000c101900 */
[----:B------:R-:W-:Y:S01]  /*11570*/  IMAD.IADD R68, R68, 0x1, -R7 ;  /* 0x0000000144447824 */ /* 0x000fe200078e0a07 */
[----:B------:R-:W-:Y:S01]  /*11580*/  LOP3.LUT R3, R6, 0x8, R157, 0xf8, !PT ;  /* 0x0000000806037812 */ /* 0x000fe200078ef89d */
[----:B------:R-:W-:Y:S01]  /*11590*/  IMAD.SHL.U32 R56, R0, 0x40, RZ ;  /* 0x0000004000387824 */ /* 0x000fe200078e00ff */
[----:B----4-:R-:W4:Y:S01]  /*115a0*/  LD.E R57, [R22.64+0x188] ;  /* 0x0001880616397980 */ /* 0x010f22000c101900 */
[----:B------:R-:W-:Y:S01]  /*115b0*/  IMAD.SHL.U32 R21, R68, 0x8, RZ ;  /* 0x0000000844157824 */ /* 0x000fe200078e00ff */
[----:B------:R-:W-:Y:S01]  /*115c0*/  SHF.R.U32.HI R6, RZ, 0x3, R6 ;  /* 0x00000003ff067819 */ /* 0x000fe20000011606 */
[----:B------:R-:W-:Y:S01]  /*115d0*/  @!P0 IMAD.MOV.U32 R7, RZ, RZ, R203 ;  /* 0x000000ffff078224 */ /* 0x000fe200078e00cb */
[----:B------:R-:W-:-:S02]  /*115e0*/  @!P3 LEA.HI.X R5, R69, R203, R70, 0x1, P1 ;  /* 0x000000cb4505b211 */ /* 0x000fc400008f0c46 */
[----:B------:R-:W-:Y:S01]  /*115f0*/  LOP3.LUT R3, R3, R6, RZ, 0x3c, !PT ;  /* 0x0000000603037212 */ /* 0x000fe200078e3cff */
[----:B------:R-:W-:Y:S01]  /*11600*/  @!P0 IMAD.MOV.U32 R6, RZ, RZ, R202 ;  /* 0x000000ffff068224 */ /* 0x000fe200078e00ca */
[----:B---3--:R-:W-:Y:S01]  /*11610*/  LOP3.LUT R8, R0, 0xfffffff8, RZ, 0xc0, !PT ;  /* 0xfffffff800087812 */ /* 0x008fe200078ec0ff */
[----:B------:R-:W-:-:S04]  /*11620*/  DEPBAR.LE SB0, 0x0 ;  /* 0x000080000000791a */ /* 0x000fc80000000000 */
[----:B------:R-:W-:Y:S01]  /*11630*/  BAR.SYNC.DEFER_BLOCKING 0x0 ;  /* 0x0000000000007b1d */ /* 0x000fe20000010000 */
[----:B------:R-:W-:Y:S01]  /*11640*/  IMAD.IADD R8, R73, 0x1, -R8 ;  /* 0x0000000149087824 */ /* 0x000fe200078e0a08 */
[----:B------:R-:W-:Y:S01]  /*11650*/  LOP3.LUT R56, R56, 0xfffffe00, RZ, 0xc0, !PT ;  /* 0xfffffe0038387812 */ /* 0x000fe200078ec0ff */
[----:B------:R-:W-:-:S03]  /*11660*/  @!P0 IMAD.WIDE.U32 R6, R138, 0x60, R6 ;  /* 0x000000608a068825 */ /* 0x000fc600078e0006 */
[C---:B------:R-:W-:Y:S01]  /*11670*/  R2P PR, R8.reuse, 0x6 ;  /* 0x0000000608007804 */ /* 0x040fe20000000000 */
[----:B------:R-:W-:Y:S02]  /*11680*/  IMAD.SHL.U32 R2, R8, 0x40, RZ ;  /* 0x0000004008027824 */ /* 0x000fe400078e00ff */
[----:B------:R-:W-:Y:S02]  /*11690*/  @!P0 IMAD R8, R139, 0x60, RZ ;  /* 0x000000608b088824 */ /* 0x000fe400078e02ff */
[----:B------:R-:W-:Y:S01]  /*116a0*/  IMAD R192, R68, 0x200, R3 ;  /* 0x0000020044c07824 */ /* 0x000fe200078e0203 */
[----:B------:R-:W-:-:S04]  /*116b0*/  LOP3.LUT R2, R2, 0x1c0, RZ, 0xc0, !PT ;  /* 0x000001c002027812 */ /* 0x000fc800078ec0ff */
[----:B------:R-:W-:Y:S02]  /*116c0*/  LOP3.LUT R21, R2, 0x8, R21, 0xf8, !PT ;  /* 0x0000000802157812 */ /* 0x000fe400078ef815 */
[----:B------:R-:W-:Y:S01]  /*116d0*/  SHF.R.U32.HI R2, RZ, 0x3, R2 ;  /* 0x00000003ff027819 */ /* 0x000fe20000011602 */
[----:B------:R-:W-:Y:S04]  /*116e0*/  @P4 STS.128 [R213+0xc000], RZ ;  /* 0x00c000ffd5004388 */ /* 0x000fe80000000c00 */
[----:B------:R-:W-:Y:S04]  /*116f0*/  @P4 STS.128 [R213+0xe000], RZ ;  /* 0x00e000ffd5004388 */ /* 0x000fe80000000c00 */
[----:B------:R-:W-:Y:S04]  /*11700*/  @P4 STS.128 [R213+0x10000], RZ ;  /* 0x010000ffd5004388 */ /* 0x000fe80000000c00 */
[----:B------:R-:W-:Y:S01]  /*11710*/  @!PT LDS RZ, [RZ] ;  /* 0x00000000fffff984 */ /* 0x000fe20000000800 */
[----:B------:R-:W-:Y:S01]  /*11720*/  @!PT LDS RZ, [RZ] ;  /* 0x00000000fffff984 */ /* 0x000fe20000000800 */
[----:B------:R-:W-:Y:S01]  /*11730*/  @!PT LDS RZ, [RZ] ;  /* 0x00000000fffff984 */ /* 0x000fe20000000800 */
[----:B------:R3:W-:Y:S04]  /*11740*/  @!P4 LDGSTS.E.BYPASS.LTC128B.128 [R213+0xc000], [R202.64] ;  /* 0x0c000000cad5cfae */ /* 0x0007e8000b901d46 */
[----:B------:R3:W-:Y:S01]  /*11750*/  @!P4 LDGSTS.E.BYPASS.LTC128B.128 [R213+0xe000], [R202.64+0x80] ;  /* 0x0e000080cad5cfae */ /* 0x0007e2000b901d46 */
[----:B------:R-:W-:-:S03]  /*11760*/  LOP3.LUT R21, R21, R2, RZ, 0x3c, !PT ;  /* 0x0000000215157212 */ /* 0x000fc600078e3cff */
[----:B------:R3:W-:Y:S01]  /*11770*/  @!P4 LDGSTS.E.BYPASS.LTC128B.128 [R213+0x10000], [R202.64+0x100] ;  /* 0x10000100cad5cfae */ /* 0x0007e2000b901d46 */
[----:B-----5:R-:W-:Y:S01]  /*11780*/  @!P5 LEA R10, P4, R138, R202, 0x6 ;  /* 0x000000ca8a0ad211 */ /* 0x020fe200078830ff */
[----:B------:R-:W-:Y:S02]  /*11790*/  IMAD R0, R64, 0x400, R56 ;  /* 0x0000040040007824 */ /* 0x000fe400078e0238 */
[----:B------:R-:W-:Y:S01]  /*117a0*/  @P3 STS.128 [R213+0xc800], RZ ;  /* 0x00c800ffd5003388 */ /* 0x000fe20000000c00 */
[----:B------:R-:W-:-:S03]  /*117b0*/  @!P5 LEA.HI.X R11, R138, R203, R139, 0x6, P4 ;  /* 0x000000cb8a0bd211 */ /* 0x000fc600020f348b */
[----:B------:R-:W-:Y:S01]  /*117c0*/  @P3 STS.128 [R213+0xe800], RZ ;  /* 0x00e800ffd5003388 */ /* 0x000fe20000000c00 */
[----:B------:R-:W-:-:S03]  /*117d0*/  @!P0 IMAD.IADD R9, R8, 0x1, R7 ;  /* 0x0000000108098824 */ /* 0x000fc600078e0207 */
[----:B------:R-:W-:Y:S01]  /*117e0*/  @P3 STS.128 [R213+0x10800], RZ ;  /* 0x010800ffd5003388 */ /* 0x000fe20000000c00 */
[----:B------:R-:W-:-:S03]  /*117f0*/  IMAD.IADD R193, R21, 0x1, R0 ;  /* 0x0000000115c17824 */ /* 0x000fc600078e0200 */
[----:B------:R-:W-:Y:S01]  /*11800*/  @!PT LDS RZ, [RZ] ;  /* 0x00000000fffff984 */ /* 0x000fe20000000800 */
[----:B------:R-:W-:Y:S01]  /*11810*/  @!PT LDS RZ, [RZ] ;  /* 0x00000000fffff984 */ /* 0x000fe20000000800 */
[----:B------:R-:W-:Y:S01]  /*11820*/  @!PT LDS RZ, [RZ] ;  /* 0x00000000fffff984 */ /* 0x000fe20000000800 */
[----:B------:R5:W-:Y:S01]  /*11830*/  @!P3 LDGSTS.E.BYPASS.LTC128B.128 [R213+0xc800], [R4.64] ;  /* 0x0c80000004d5bfae */ /* 0x000be2000b901d46 */
[----:B------:R-:W-:-:S03]  /*11840*/  @!P0 IMAD.MOV.U32 R8, RZ, RZ, R6 ;  /* 0x000000ffff088224 */ /* 0x000fc600078e0006 */
[----:B------:R5:W-:Y:S04]  /*11850*/  @!P3 LDGSTS.E.BYPASS.LTC128B.128 [R213+0xe800], [R4.64+0x80] ;  /* 0x0e80008004d5bfae */ /* 0x000be8000b901d46 */
[----:B------:R5:W-:Y:S01]  /*11860*/  @!P3 LDGSTS.E.BYPASS.LTC128B.128 [R213+0x10800], [R4.64+0x100] ;  /* 0x1080010004d5bfae */ /* 0x000be2000b901d46 */
[----:B------:R-:W-:-:S03]  /*11870*/  IMAD.SHL.U32 R192, R192, 0x2, RZ ;  /* 0x00000002c0c07824 */ /* 0x000fc600078e00ff */
[----:B------:R-:W-:Y:S01]  /*11880*/  @P5 STS.128 [R213+0xd000], RZ ;  /* 0x00d000ffd5005388 */ /* 0x000fe20000000c00 */
[----:B------:R-:W-:-:S03]  /*11890*/  IMAD.SHL.U32 R193, R193, 0x2, RZ ;  /* 0x00000002c1c17824 */ /* 0x000fc600078e00ff */
        /* <DEDUP_REMOVED lines=14> */
[----:B------:R1:W-:Y:S01]  /*11980*/  @!P0 LDGSTS.E.BYPASS.LTC128B.128 [R213+0xd800], [R8.64] ;  /* 0x0d80000008d58fae */ /* 0x0003e2000b901d46 */
[----:B------:R-:W-:-:S03]  /*11990*/  IMAD.MOV.U32 R2, RZ, RZ, 0x10 ;  /* 0x00000010ff027424 */ /* 0x000fc600078e00ff */
[----:B------:R1:W-:Y:S01]  /*119a0*/  @!P0 LDGSTS.E.BYPASS.LTC128B.128 [R213+0xf800], [R8.64+0x80] ;  /* 0x0f80008008d58fae */ /* 0x0003e2000b901d46 */
[----:B------:R-:W-:-:S03]  /*119b0*/  IMAD.MOV.U32 R0, RZ, RZ, 0x20 ;  /* 0x00000020ff007424 */ /* 0x000fc600078e00ff */
[----:B------:R1:W-:Y:S04]  /*119c0*/  @!P0 LDGSTS.E.BYPASS.LTC128B.128 [R213+0x11800], [R8.64+0x100] ;  /* 0x1180010008d58fae */ /* 0x0003e8000b901d46 */
[----:B------:R-:W-:Y:S04]  /*119d0*/  LDSM.16.M88.4 R76, [R193] ;  /* 0x00000000c14c783b */ /* 0x000fe80000000200 */
[----:B------:R-:W1:Y:S01]  /*119e0*/  LDSM.16.M88.4 R32, [R192+0x6800] ;  /* 0x00680000c020783b */ /* 0x000e620000000200 */
[----:B------:R-:W-:Y:S02]  /*119f0*/  SEL R2, R2, 0xfffffff0, !P1 ;  /* 0xfffffff002027807 */ /* 0x000fe40004800000 */
[----:B------:R-:W-:Y:S01]  /*11a00*/  SEL R0, R0, 0xffffffe0, !P2 ;  /* 0xffffffe000007807 */ /* 0x000fe20005000000 */
[----:B-----5:R-:W5:Y:S01]  /*11a10*/  LDSM.16.M88.4 R4, [R192+0x7000] ;  /* 0x00700000c004783b */ /* 0x020f620000000200 */
[----:B------:R-:W-:-:S03]  /*11a20*/  R2P PR, R66, 0x6 ;  /* 0x0000000642007804 */ /* 0x000fc60000000000 */
[----:B------:R-:W3:Y:S01]  /*11a30*/  LDSM.16.M88.4 R40, [R192+0x6000] ;  /* 0x00600000c028783b */ /* 0x000ee20000000200 */
[----:B------:R-:W-:-:S03]  /*11a40*/  IADD3 R3, R192, 0x6000, RZ ;  /* 0x00006000c0037810 */ /* 0x000fc60007ffe0ff */
[----:B------:R-:W3:Y:S01]  /*11a50*/  LDSM.16.M88.4 R16, [R192+0x7800] ;  /* 0x00780000c010783b */ /* 0x000ee20000000200 */
[----:B------:R-:W-:Y:S01]  /*11a60*/  IADD3 R190, R192, 0x6020, RZ ;  /* 0x00006020c0be7810 */ /* 0x000fe20007ffe0ff */
[----:B------:R-:W-:Y:S02]  /*11a70*/  IMAD R191, R2, 0x2, R193 ;  /* 0x0000000202bf7824 */ /* 0x000fe400078e02c1 */
[----:B------:R-:W-:Y:S01]  /*11a80*/  IMAD.SHL.U32 R134, R58, 0x2, RZ ;  /* 0x000000023a867824 */ /* 0x000fe200078e00ff */
[----:B------:R-:W0:Y:S01]  /*11a90*/  LDGDEPBAR ;  /* 0x00000000000079af */ /* 0x000e220000000000 */
[----:B------:R-:W-:-:S03]  /*11aa0*/  @P1 IADD3 R190, R3, -0x20, RZ ;  /* 0xffffffe003be1810 */ /* 0x000fc60007ffe0ff */
[----:B------:R-:W-:Y:S04]  /*11ab0*/  LDSM.16.M88.4 R48, [R191] ;  /* 0x00000000bf30783b */ /* 0x000fe80000000200 */
[----:B------:R-:W3:Y:S04]  /*11ac0*/  LDSM.16.M88.4 R24, [R190+0x800] ;  /* 0x00080000be18783b */ /* 0x000ee80000000200 */
[----:B------:R-:W3:Y:S04]  /*11ad0*/  LDSM.16.M88.4 R12, [R190+0x1000] ;  /* 0x00100000be0c783b */ /* 0x000ee80000000200 */
[----:B------:R-:W3:Y:S01]  /*11ae0*/  LDSM.16.M88.4 R60, [R190] ;  /* 0x00000000be3c783b */ /* 0x000ee20000000200 */
[----:B------:R-:W-:-:S03]  /*11af0*/  IMAD.MOV.U32 R3, RZ, RZ, 0x40 ;  /* 0x00000040ff037424 */ /* 0x000fc600078e00ff */
[----:B------:R-:W2:Y:S01]  /*11b00*/  LDSM.16.M88.4 R52, [R190+0x1800] ;  /* 0x00180000be34783b */ /* 0x000ea20000000200 */
[C---:B-1----:R-:W-:Y:S08]  /*11b10*/  HMMA.16816.F32.BF16 R36, R76.reuse, R32, RZ ;  /* 0x000000204c24723c */ /* 0x042ff000000418ff */
[----:B------:R-:W-:Y:S01]  /*11b20*/  HMMA.16816.F32.BF16 R32, R76, R34, RZ ;  /* 0x000000224c20723c */ /* 0x000fe200000418ff */
[----:B------:R-:W-:-:S07]  /*11b30*/  SEL R3, R3, 0xffffffc0, !P2 ;  /* 0xffffffc003037807 */ /* 0x000fce0005000000 */
[----:B-----5:R-:W-:Y:S01]  /*11b40*/  HMMA.16816.F32.BF16 R8, R76, R4, RZ ;  /* 0x000000044c08723c */ /* 0x020fe200000418ff */
[----:B------:R-:W-:-:S07]  /*11b50*/  IMAD R189, R0, 0x2, R193 ;  /* 0x0000000200bd7824 */ /* 0x000fce00078e02c1 */
[----:B------:R-:W-:Y:S01]  /*11b60*/  HMMA.16816.F32.BF16 R4, R76, R6, RZ ;  /* 0x000000064c04723c */ /* 0x000fe200000418ff */
[----:B------:R-:W-:-:S05]  /*11b70*/  IMAD.IADD R187, R192, 0x1, R3 ;  /* 0x00000001c0bb7824 */ /* 0x000fca00078e0203 */
[----:B------:R-:W-:Y:S02]  /*11b80*/  LDSM.16.M88.4 R28, [R187+0x6000] ;  /* 0x00600000bb1c783b */ /* 0x000fe40000000200 */
[C---:B---3--:R-:W-:Y:S02]  /*11b90*/  HMMA.16816.F32.BF16 R44, R76.reuse, R40, RZ ;  /* 0x000000284c2c723c */ /* 0x048fe400000418ff */
[----:B------:R-:W-:Y:S06]  /*11ba0*/  LDSM.16.M88.4 R84, [R187+0x7800] ;  /* 0x00780000bb54783b */ /* 0x000fec0000000200 */
[C---:B------:R-:W-:Y:S08]  /*11bb0*/  HMMA.16816.F32.BF16 R40, R76.reuse, R42, RZ ;  /* 0x0000002a4c28723c */ /* 0x040ff000000418ff */
[C---:B------:R-:W-:Y:S08]  /*11bc0*/  HMMA.16816.F32.BF16 R80, R76.reuse, R16, RZ ;  /* 0x000000104c50723c */ /* 0x040ff000000418ff */
[----:B------:R-:W-:Y:S01]  /*11bd0*/  HMMA.16816.F32.BF16 R76, R76, R18, RZ ;  /* 0x000000124c4c723c */ /* 0x000fe200000418ff */
[----:B------:R-:W1:Y:S07]  /*11be0*/  LDSM.16.M88.4 R16, [R189] ;  /* 0x00000000bd10783b */ /* 0x000e6e0000000200 */
[C---:B------:R-:W-:Y:S08]  /*11bf0*/  HMMA.16816.F32.BF16 R36, R48.reuse, R24, R36 ;  /* 0x000000183024723c */ /* 0x040ff00000041824 */
[----:B------:R-:W-:Y:S01]  /*11c00*/  HMMA.16816.F32.BF16 R32, R48, R26, R32 ;  /* 0x0000001a3020723c */ /* 0x000fe20000041820 */
[----:B------:R-:W3:Y:S01]  /*11c10*/  LDSM.16.M88.4 R24, [R187+0x6800] ;  /* 0x00680000bb18783b */ /* 0x000ee20000000200 */
[----:B------:R-:W-:-:S02]  /*11c20*/  IMAD R188, R0, 0x2, R191 ;  /* 0x0000000200bc7824 */ /* 0x000fc400078e02bf */
[----:B------:R-:W-:-:S03]  /*11c30*/  IMAD.IADD R183, R3, 0x1, R190 ;  /* 0x0000000103b77824 */ /* 0x000fc600078e02be */
[----:B------:R-:W-:Y:S01]  /*11c40*/  LDSM.16.M88.4 R72, [R188] ;  /* 0x00000000bc48783b */ /* 0x000fe20000000200 */
[C---:B------:R-:W-:Y:S03]  /*11c50*/  HMMA.16816.F32.BF16 R8, R48.reuse, R12, R8 ;  /* 0x0000000c3008723c */ /* 0x040fe60000041808 */
[----:B------:R-:W-:Y:S05]  /*11c60*/  LDSM.16.M88.4 R68, [R183] ;  /* 0x00000000b744783b */ /* 0x000fea0000000200 */
        /* <DEDUP_REMOVED lines=8> */
[----:B------:R-:W2:Y:S03]  /*11cf0*/  LDSM.16.M88.4 R48, [R183+0x1800] ;  /* 0x00180000b730783b */ /* 0x000ea60000000200 */
[C---:B-1----:R-:W-:Y:S08]  /*11d00*/  HMMA.16816.F32.BF16 R44, R16.reuse, R28, R44 ;  /* 0x0000001c102c723c */ /* 0x042ff0000004182c */
[C---:B------:R-:W-:Y:S01]  /*11d10*/  HMMA.16816.F32.BF16 R40, R16.reuse, R30, R40 ;  /* 0x0000001e1028723c */ /* 0x040fe20000041828 */
        /* <DEDUP_REMOVED lines=9> */
[----:B------:R-:W5:Y:S07]  /*11db0*/  LDSM.16.M88.4 R16, [R192+0x9000] ;  /* 0x00900000c010783b */ /* 0x000f6e0000000200 */
[C---:B------:R-:W-:Y:S08]  /*11dc0*/  HMMA.16816.F32.BF16 R44, R72.reuse, R68, R44 ;  /* 0x00000044482c723c */ /* 0x040ff0000004182c */
[C---:B------:R-:W-:Y:S01]  /*11dd0*/  HMMA.16816.F32.BF16 R40, R72.reuse, R70, R40 ;  /* 0x000000464828723c */ /* 0x040fe20000041828 */
[----:B------:R-:W-:Y:S07]  /*11de0*/  LDSM.16.M88.4 R68, [R190+0x3000] ;  /* 0x00300000be44783b */ /* 0x000fee0000000200 */
[C---:B----4-:R-:W-:Y:S08]  /*11df0*/  HMMA.16816.F32.BF16 R36, R72.reuse, R60, R36 ;  /* 0x0000003c4824723c */ /* 0x050ff00000041824 */
[C---:B------:R-:W-:Y:S01]  /*11e00*/  HMMA.16816.F32.BF16 R32, R72.reuse, R62, R32 ;  /* 0x0000003e4820723c */ /* 0x040fe20000041820 */
[----:B------:R-:W4:Y:S07]  /*11e10*/  LDSM.16.M88.4 R60, [R192+0x9800] ;  /* 0x00980000c03c783b */ /* 0x000f2e0000000200 */
        /* <DEDUP_REMOVED lines=8> */
[C---:B------:R-:W-:Y:S01]  /*11ea0*/  HMMA.16816.F32.BF16 R40, R28.reuse, R26, R40 ;  /* 0x0000001a1c28723c */ /* 0x040fe20000041828 */
[----:B------:R-:W1:Y:S07]  /*11eb0*/  LDSM.16.M88.4 R24, [R190+0x2800] ;  /* 0x00280000be18783b */ /* 0x000e6e0000000200 */
[C---:B---3--:R-:W-:Y:S08]  /*11ec0*/  HMMA.16816.F32.BF16 R36, R28.reuse, R12, R36 ;  /* 0x0000000c1c24723c */ /* 0x048ff00000041824 */
[C---:B------:R-:W-:Y:S01]  /*11ed0*/  HMMA.16816.F32.BF16 R32, R28.reuse, R14, R32 ;  /* 0x0000000e1c20723c */ /* 0x040fe20000041820 */
[----:B------:R-:W-:Y:S07]  /*11ee0*/  LDSM.16.M88.4 R12, [R187+0x8000] ;  /* 0x00800000bb0c783b */ /* 0x000fee0000000200 */
[C---:B-----5:R-:W-:Y:S08]  /*11ef0*/  HMMA.16816.F32.BF16 R8, R28.reuse, R16, R8 ;  /* 0x000000101c08723c */ /* 0x060ff00000041808 */
[C---:B------:R-:W-:Y:S01]  /*11f00*/  HMMA.16816.F32.BF16 R4, R28.reuse, R18, R4 ;  /* 0x000000121c04723c */ /* 0x040fe20000041804 */
[----:B------:R-:W3:Y:S07]  /*11f10*/  LDSM.16.M88.4 R16, [R189+0x2000] ;  /* 0x00200000bd10783b */ /* 0x000eee0000000200 */
[C---:B----4-:R-:W-:Y:S08]  /*11f20*/  HMMA.16816.F32.BF16 R80, R28.reuse, R60, R80 ;  /* 0x0000003c1c50723c */ /* 0x050ff00000041850 */
[----:B------:R-:W-:Y:S01]  /*11f30*/  HMMA.16816.F32.BF16 R76, R28, R62, R76 ;  /* 0x0000003e1c4c723c */ /* 0x000fe2000004184c */
[----:B------:R-:W4:Y:S04]  /*11f40*/  LDSM.16.M88.4 R28, [R187+0x8800] ;  /* 0x00880000bb1c783b */ /* 0x000f280000000200 */
[----:B------:R-:W-:Y:S03]  /*11f50*/  LDSM.16.M88.4 R60, [R187+0x9800] ;  /* 0x00980000bb3c783b */ /* 0x000fe60000000200 */
[C---:B--2---:R-:W-:Y:S08]  /*11f60*/  HMMA.16816.F32.BF16 R44, R52.reuse, R48, R44 ;  /* 0x00000030342c723c */ /* 0x044ff0000004182c */
[C---:B------:R-:W-:Y:S01]  /*11f70*/  HMMA.16816.F32.BF16 R40, R52.reuse, R50, R40 ;  /* 0x000000323428723c */ /* 0x040fe20000041828 */
[----:B------:R-:W2:Y:S07]  /*11f80*/  LDSM.16.M88.4 R48, [R187+0x9000] ;  /* 0x00900000bb30783b */ /* 0x000eae0000000200 */
[C---:B-1----:R-:W-:Y:S08]  /*11f90*/  HMMA.16816.F32.BF16 R36, R52.reuse, R24, R36 ;  /* 0x000000183424723c */ /* 0x042ff00000041824 */
[C---:B------:R-:W-:Y:S01]  /*11fa0*/  HMMA.16816.F32.BF16 R32, R52.reuse, R26, R32 ;  /* 0x0000001a3420723c */ /* 0x040fe20000041820 */
[----:B------:R-:W-:Y:S07]  /*11fb0*/  LDSM.16.M88.4 R24, [R188+0x2000] ;  /* 0x00200000bc18783b */ /* 0x000fee0000000200 */
[C---:B------:R-:W-:Y:S08]  /*11fc0*/  HMMA.16816.F32.BF16 R8, R52.reuse, R68, R8 ;  /* 0x000000443408723c */ /* 0x040ff00000041808 */
        /* <DEDUP_REMOVED lines=8> */
[----:B------:R-:W3:Y:S07]  /*12050*/  LDSM.16.M88.4 R12, [R183+0x2800] ;  /* 0x00280000b70c783b */ /* 0x000eee0000000200 */
[C---:B----4-:R-:W-:Y:S08]  /*12060*/  HMMA.16816.F32.BF16 R36, R16.reuse, R28, R36 ;  /* 0x0000001c1024723c */ /* 0x050ff00000041824 */
        /* <DEDUP_REMOVED lines=11> */
[----:B------:R-:W1:Y:S07]  /*12120*/  LDSM.16.M88.4 R4, [R192+0xb000] ;  /* 0x00b00000c004783b */ /* 0x000e6e0000000200 */
[C---:B---3--:R-:W-:Y:S08]  /*12130*/  HMMA.16816.F32.BF16 R36, R24.reuse, R12, R36 ;  /* 0x0000000c1824723c */ /* 0x048ff00000041824 */
[C---:B------:R-:W-:Y:S01]  /*12140*/  HMMA.16816.F32.BF16 R32, R24.reuse, R14, R32 ;  /* 0x0000000e1820723c */ /* 0x040fe20000041820 */
[----:B------:R-:W-:Y:S07]  /*12150*/  LDSM.16.M88.4 R12, [R190+0x4000] ;  /* 0x00400000be0c783b */ /* 0x000fee0000000200 */
[C---:B----4-:R-:W-:Y:S08]  /*12160*/  HMMA.16816.F32.BF16 R8, R24.reuse, R28, R8 ;  /* 0x0000001c1808723c */ /* 0x050ff00000041808 */
[C---:B------:R-:W-:Y:S01]  /*12170*/  HMMA.16816.F32.BF16 R68, R24.reuse, R30, R68 ;  /* 0x0000001e1844723c */ /* 0x040fe20000041844 */
[----:B------:R-:W3:Y:S07]  /*12180*/  LDSM.16.M88.4 R28, [R191+0x4000] ;  /* 0x00400000bf1c783b */ /* 0x000eee0000000200 */
[C---:B--2---:R-:W-:Y:S08]  /*12190*/  HMMA.16816.F32.BF16 R80, R24.reuse, R48, R80 ;  /* 0x000000301850723c */ /* 0x044ff00000041850 */
[----:B------:R-:W-:Y:S01]  /*121a0*/  HMMA.16816.F32.BF16 R76, R24, R50, R76 ;  /* 0x00000032184c723c */ /* 0x000fe2000004184c */
[----:B------:R-:W2:Y:S04]  /*121b0*/  LDSM.16.M88.4 R24, [R190+0x5000] ;  /* 0x00500000be18783b */ /* 0x000ea80000000200 */
[----:B------:R-:W-:Y:S03]  /*121c0*/  LDSM.16.M88.4 R48, [R190+0x4800] ;  /* 0x00480000be30783b */ /* 0x000fe60000000200 */
[C---:B-----5:R-:W-:Y:S08]  /*121d0*/  HMMA.16816.F32.BF16 R44, R52.reuse, R16, R44 ;  /* 0x00000010342c723c */ /* 0x060ff0000004182c */
[C---:B------:R-:W-:Y:S01]  /*121e0*/  HMMA.16816.F32.BF16 R40, R52.reuse, R18, R40 ;  /* 0x000000123428723c */ /* 0x040fe20000041828 */
[----:B------:R-:W-:Y:S07]  /*121f0*/  LDSM.16.M88.4 R16, [R189+0x4000] ;  /* 0x00400000bd10783b */ /* 0x000fee0000000200 */
[C---:B------:R-:W-:Y:S08]  /*12200*/  HMMA.16816.F32.BF16 R36, R52.reuse, R60, R36 ;  /* 0x0000003c3424723c */ /* 0x040ff00000041824 */
[C---:B------:R-:W-:Y:S01]  /*12210*/  HMMA.16816.F32.BF16 R32, R52.reuse, R62, R32 ;  /* 0x0000003e3420723c */ /* 0x040fe20000041820 */
[----:B------:R-:W4:Y:S07]  /*12220*/  LDSM.16.M88.4 R60, [R187+0xa000] ;  /* 0x00a00000bb3c783b */ /* 0x000f2e0000000200 */
[C---:B-1----:R-:W-:Y:S08]  /*12230*/  HMMA.16816.F32.BF16 R8, R52.reuse, R4, R8 ;  /* 0x000000043408723c */ /* 0x042ff00000041808 */
[----:B------:R-:W-:Y:S01]  /*12240*/  HMMA.16816.F32.BF16 R68, R52, R6, R68 ;  /* 0x000000063444723c */ /* 0x000fe20000041844 */
[----:B------:R-:W1:Y:S07]  /*12250*/  LDSM.16.M88.4 R4, [R190+0x5800] ;  /* 0x00580000be04783b */ /* 0x000e6e0000000200 */
[C---:B---3--:R-:W-:Y:S08]  /*12260*/  HMMA.16816.F32.BF16 R44, R28.reuse, R12, R44 ;  /* 0x0000000c1c2c723c */ /* 0x048ff0000004182c */
[C---:B------:R-:W-:Y:S01]  /*12270*/  HMMA.16816.F32.BF16 R40, R28.reuse, R14, R40 ;  /* 0x0000000e1c28723c */ /* 0x040fe20000041828 */
[----:B------:R-:W-:Y:S07]  /*12280*/  LDSM.16.M88.4 R12, [R183+0x4000] ;  /* 0x00400000b70c783b */ /* 0x000fee0000000200 */
[----:B--2---:R-:W-:Y:S01]  /*12290*/  HMMA.16816.F32.BF16 R84, R28, R24, R8 ;  /* 0x000000181c54723c */ /* 0x004fe20000041808 */
[----:B------:R-:W2:Y:S07]  /*122a0*/  LDSM.16.M88.4 R8, [R188+0x4000] ;  /* 0x00400000bc08783b */ /* 0x000eae0000000200 */
[C---:B------:R-:W-:Y:S08]  /*122b0*/  HMMA.16816.F32.BF16 R80, R52.reuse, R72, R80 ;  /* 0x000000483450723c */ /* 0x040ff00000041850 */
[----:B------:R-:W-:Y:S01]  /*122c0*/  HMMA.16816.F32.BF16 R76, R52, R74, R76 ;  /* 0x0000004a344c723c */ /* 0x000fe2000004184c */
[----:B------:R-:W3:Y:S04]  /*122d0*/  LDSM.16.M88.4 R52, [R187+0xa800] ;  /* 0x00a80000bb34783b */ /* 0x000ee80000000200 */
[----:B------:R-:W5:Y:S03]  /*122e0*/  LDSM.16.M88.4 R72, [R187+0xb000] ;  /* 0x00b00000bb48783b */ /* 0x000f660000000200 */
[C---:B----4-:R-:W-:Y:S08]  /*122f0*/  HMMA.16816.F32.BF16 R44, R16.reuse, R60, R44 ;  /* 0x0000003c102c723c */ /* 0x050ff0000004182c */
[----:B------:R-:W-:Y:S08]  /*12300*/  HMMA.16816.F32.BF16 R40, R16, R62, R40 ;  /* 0x0000003e1028723c */ /* 0x000ff00000041828 */
[C---:B------:R-:W-:Y:S08]  /*12310*/  HMMA.16816.F32.BF16 R36, R28.reuse, R48, R36 ;  /* 0x000000301c24723c */ /* 0x040ff00000041824 */
[C---:B------:R-:W-:Y:S01]  /*12320*/  HMMA.16816.F32.BF16 R32, R28.reuse, R50, R32 ;  /* 0x000000321c20723c */ /* 0x040fe20000041820 */
[----:B------:R-:W-:Y:S07]  /*12330*/  LDSM.16.M88.4 R48, [R187+0xb800] ;  /* 0x00b80000bb30783b */ /* 0x000fee0000000200 */
[C---:B------:R-:W-:Y:S01]  /*12340*/  HMMA.16816.F32.BF16 R68, R28.reuse, R26, R68 ;  /* 0x0000001a1c44723c */ /* 0x040fe20000041844 */
[----:B------:R-:W4:Y:S07]  /*12350*/  LDSM.16.M88.4 R24, [R183+0x4800] ;  /* 0x00480000b718783b */ /* 0x000f2e0000000200 */
[----:B-1----:R-:W-:Y:S07]  /*12360*/  HMMA.16816.F32.BF16 R80, R28, R4, R80 ;  /* 0x000000041c50723c */ /* 0x002fee0000041850 */
[----:B------:R-:W-:-:S04]  /*12370*/  SHF.R.S32.HI R4, RZ, 0x1f, R65 ;  /* 0x0000001fff047819 */ /* 0x000fc80000011441 */
[----:B------:R-:W-:Y:S01]  /*12380*/  LEA.HI R3, R4, R65, RZ, 0x2 ;  /* 0x0000004104037211 */ /* 0x000fe200078f10ff */
[----:B--2---:R-:W-:Y:S03]  /*12390*/  HMMA.16816.F32.BF16 R44, R8, R12, R44 ;  /* 0x0000000c082c723c */ /* 0x004fe6000004182c */
[----:B------:R-:W-:-:S05]  /*123a0*/  SHF.R.S32.HI R3, RZ, 0x2, R3 ;  /* 0x00000002ff037819 */ /* 0x000fca0000011403 */
[----:B------:R-:W-:Y:S01]  /*123b0*/  HMMA.16816.F32.BF16 R40, R8, R14, R40 ;  /* 0x0000000e0828723c */ /* 0x000fe20000041828 */
[----:B------:R-:W1:Y:S01]  /*123c0*/  LDSM.16.M88.4 R12, [R183+0x5000] ;  /* 0x00500000b70c783b */ /* 0x000e620000000200 */
[----:B------:R-:W-:-:S06]  /*123d0*/  IMAD R64, R64, 0x10, R3 ;  /* 0x0000001040407824 */ /* 0x000fcc00078e0203 */
[----:B---3--:R-:W-:Y:S01]  /*123e0*/  HMMA.16816.F32.BF16 R36, R16, R52, R36 ;  /* 0x000000341024723c */ /* 0x008fe20000041824 */
[----:B------:R-:W-:-:S07]  /*123f0*/  IMAD.IADD R67, R67, 0x1, R64 ;  /* 0x0000000143437824 */ /* 0x000fce00078e0240 */
[----:B------:R-:W-:Y:S01]  /*12400*/  HMMA.16816.F32.BF16 R76, R28, R6, R76 ;  /* 0x000000061c4c723c */ /* 0x000fe2000004184c */
[----:B------:R-:W-:Y:S02]  /*12410*/  IADD3 R4, R59, 0x1, -R206 ;  /* 0x000000013b047810 */ /* 0x000fe40007ffe8ce */
[----:B------:R-:W-:-:S05]  /*12420*/  LOP3.LUT R134, R134, 0x6, RZ, 0xc0, !PT ;  /* 0x0000000686867812 */ /* 0x000fca00078ec0ff */
[C---:B------:R-:W-:Y:S01]  /*12430*/  HMMA.16816.F32.BF16 R32, R16.reuse, R54, R32 ;  /* 0x000000361020723c */ /* 0x040fe20000041820 */
[----:B------:R-:W-:Y:S02]  /*12440*/  IADD3 R88, -R88, R59, -R206 ;  /* 0x0000003b58587210 */ /* 0x000fe40007ffe9ce */
[----:B------:R-:W-:Y:S01]  /*12450*/  IADD3 R208, R67, 0x8, RZ ;  /* 0x0000000843d07810 */ /* 0x000fe20007ffe0ff */
[----:B------:R-:W-:Y:S02]  /*12460*/  IMAD.IADD R57, R57, 0x1, R4 ;  /* 0x0000000139397824 */ /* 0x000fe400078e0204 */
[----:B------:R-:W-:Y:S02]  /*12470*/  IMAD.IADD R3, R20, 0x1, R134 ;  /* 0x0000000114037824 */ /* 0x000fe400078e0286 */
[C---:B-----5:R-:W-:Y:S01]  /*12480*/  HMMA.16816.F32.BF16 R84, R16.reuse, R72, R84 ;  /* 0x000000481054723c */ /* 0x060fe20000041854 */
[----:B------:R-:W-:Y:S02]  /*12490*/  IMAD.IADD R216, R67, 0x1, R88 ;  /* 0x0000000143d87824 */ /* 0x000fe400078e0258 */
[--C-:B------:R-:W-:Y:S01]  /*124a0*/  IMAD.IADD R212, R88, 0x1, R208.reuse ;  /* 0x0000000158d47824 */ /* 0x100fe200078e02d0 */
[----:B------:R-:W-:Y:S01]  /*124b0*/  IADD3 R5, R3, 0x1, RZ ;  /* 0x0000000103057810 */ /* 0x000fe20007ffe0ff */
[----:B------:R-:W-:Y:S01]  /*124c0*/  IMAD.IADD R214, R67, 0x1, R57 ;  /* 0x0000000143d67824 */ /* 0x000fe200078e0239 */
[----:B------:R-:W-:Y:S01]  /*124d0*/  IMNMX R216, RZ, R216, !PT ;  /* 0x000000d8ffd87217 */ /* 0x000fe20007800200 */
[----:B------:R-:W-:Y:S01]  /*124e0*/  IMAD.IADD R208, R57, 0x1, R208 ;  /* 0x0000000139d07824 */ /* 0x000fe200078e02d0 */
[----:B------:R-:W-:Y:S01]  /*124f0*/  IMNMX R212, RZ, R212, !PT ;  /* 0x000000d4ffd47217 */ /* 0x000fe20007800200 */
[----:B------:R-:W-:Y:S01]  /*12500*/  HMMA.16816.F32.BF16 R68, R16, R74, R68 ;  /* 0x0000004a1044723c */ /* 0x000fe20000041844 */
[----:B------:R-:W-:-:S02]  /*12510*/  IADD3 R7, R3, 0x8, RZ ;  /* 0x0000000803077810 */ /* 0x000fc40007ffe0ff */
[-C--:B------:R-:W-:Y:S02]  /*12520*/  IMNMX R214, R214, R59.reuse, PT ;  /* 0x0000003bd6d67217 */ /* 0x080fe40003800200 */
[----:B------:R-:W-:Y:S02]  /*12530*/  IMNMX R208, R208, R59, PT ;  /* 0x0000003bd0d07217 */ /* 0x000fe40003800200 */
[C---:B------:R-:W-:Y:S01]  /*12540*/  ISETP.GE.AND P6, PT, R5.reuse, R216, PT ;  /* 0x000000d80500720c */ /* 0x040fe20003fc6270 */
[----:B----4-:R-:W-:Y:S01]  /*12550*/  HMMA.16816.F32.BF16 R36, R8, R24, R36 ;  /* 0x000000180824723c */ /* 0x010fe20000041824 */
[----:B------:R-:W-:Y:S02]  /*12560*/  ISETP.GE.AND P5, PT, R5, R212, PT ;  /* 0x000000d40500720c */ /* 0x000fe40003fa6270 */
[C---:B------:R-:W-:Y:S02]  /*12570*/  ISETP.GE.AND P0, PT, R3.reuse, R216, PT ;  /* 0x000000d80300720c */ /* 0x040fe40003f06270 */
[----:B------:R-:W-:-:S03]  /*12580*/  ISETP.GE.AND P2, PT, R3, R212, PT ;  /* 0x000000d40300720c */ /* 0x000fc60003f46270 */
[----:B------:R-:W-:Y:S01]  /*12590*/  HMMA.16816.F32.BF16 R80, R16, R48, R80 ;  /* 0x000000301050723c */ /* 0x000fe20000041850 */
[C---:B------:R-:W-:Y:S02]  /*125a0*/  ISETP.GE.AND P1, PT, R7.reuse, R216, PT ;  /* 0x000000d80700720c */ /* 0x040fe40003f26270 */
[----:B------:R-:W-:-:S05]  /*125b0*/  ISETP.GE.AND P3, PT, R7, R212, PT ;  /* 0x000000d40700720c */ /* 0x000fca0003f66270 */
[----:B------:R-:W-:Y:S01]  /*125c0*/  HMMA.16816.F32.BF16 R76, R16, R50, R76 ;  /* 0x00000032104c723c */ /* 0x000fe2000004184c */
[----:B------:R-:W2:Y:S01]  /*125d0*/  LDSM.16.M88.4 R16, [R183+0x5800] ;  /* 0x00580000b710783b */ /* 0x000ea20000000200 */
[----:B------:R-:W-:Y:S01]  /*125e0*/  ISETP.GE.OR P6, PT, R5, R214, !P6 ;  /* 0x000000d60500720c */ /* 0x000fe200077c6670 */
[----:B------:R-:W-:-:S04]  /*125f0*/  DEPBAR.LE SB0, 0x0 ;  /* 0x000080000000791a */ /* 0x000fc80000000000 */
[----:B------:R-:W-:Y:S01]  /*12600*/  ISETP.GE.OR P5, PT, R5, R208, !P5 ;  /* 0x000000d00500720c */ /* 0x000fe20006fa6670 */
[----:B------:R-:W-:Y:S01]  /*12610*/  HMMA.16816.F32.BF16 R32, R8, R26, R32 ;  /* 0x0000001a0820723c */ /* 0x000fe20000041820 */
[CC--:B------:R-:W-:Y:S02]  /*12620*/  ISETP.GE.OR P0, PT, R3.reuse, R214.reuse, !P0 ;  /* 0x000000d60300720c */ /* 0x0c0fe40004706670 */
[----:B------:R-:W-:Y:S02]  /*12630*/  IADD3 R5, R3, 0x9, RZ ;  /* 0x0000000903057810 */ /* 0x000fe40007ffe0ff */
[C---:B------:R-:W-:Y:S02]  /*12640*/  ISETP.GE.OR P1, PT, R7.reuse, R214, !P1 ;  /* 0x000000d60700720c */ /* 0x040fe40004f26670 */
[-C--:B------:R-:W-:Y:S02]  /*12650*/  ISETP.GE.OR P3, PT, R7, R208.reuse, !P3 ;  /* 0x000000d00700720c */ /* 0x080fe40005f66670 */
[----:B------:R-:W-:-:S02]  /*12660*/  ISETP.GE.OR P2, PT, R3, R208, !P2 ;  /* 0x000000d00300720c */ /* 0x000fc40005746670 */
[----:B------:R-:W-:Y:S02]  /*12670*/  FSEL R44, R44, -INF , !P0 ;  /* 0xff8000002c2c7808 */ /* 0x000fe40004000000 */
[----:B------:R-:W-:Y:S02]  /*12680*/  IADD3 R7, R3, 0x10, RZ ;  /* 0x0000001003077810 */ /* 0x000fe40007ffe0ff */
[C---:B------:R-:W-:Y:S02]  /*12690*/  ISETP.GE.AND P4, PT, R5.reuse, R216, PT ;  /* 0x000000d80500720c */ /* 0x040fe40003f86270 */
[----:B------:R-:W-:Y:S02]  /*126a0*/  ISETP.GE.AND P0, PT, R5, R212, PT ;  /* 0x000000d40500720c */ /* 0x000fe40003f06270 */
[----:B------:R-:W-:Y:S02]  /*126b0*/  FSEL R46, R46, -INF , !P2 ;  /* 0xff8000002e2e7808 */ /* 0x000fe40005000000 */
[----:B------:R-:W-:-:S02]  /*126c0*/  FSEL R47, R47, -INF , !P5 ;  /* 0xff8000002f2f7808 */ /* 0x000fc40006800000 */
[C---:B------:R-:W-:Y:S02]  /*126d0*/  ISETP.GE.AND P2, PT, R7.reuse, R216, PT ;  /* 0x000000d80700720c */ /* 0x040fe40003f46270 */
[----:B------:R-:W-:Y:S01]  /*126e0*/  ISETP.GE.AND P5, PT, R7, R212, PT ;  /* 0x000000d40700720c */ /* 0x000fe20003fa6270 */
[----:B-1----:R-:W-:Y:S01]  /*126f0*/  HMMA.16816.F32.BF16 R84, R8, R12, R84 ;  /* 0x0000000c0854723c */ /* 0x002fe20000041854 */
[C---:B------:R-:W-:Y:S02]  /*12700*/  ISETP.GE.OR P4, PT, R5.reuse, R214, !P4 ;  /* 0x000000d60500720c */ /* 0x040fe40006786670 */
[----:B------:R-:W-:Y:S02]  /*12710*/  ISETP.GE.OR P0, PT, R5, R208, !P0 ;  /* 0x000000d00500720c */ /* 0x000fe40004706670 */
[----:B------:R-:W-:Y:S02]  /*12720*/  IADD3 R5, R3, 0x11, RZ ;  /* 0x0000001103057810 */ /* 0x000fe40007ffe0ff */
[----:B------:R-:W-:-:S02]  /*12730*/  ISETP.GE.OR P2, PT, R7, R214, !P2 ;  /* 0x000000d60700720c */ /* 0x000fc40005746670 */
[----:B------:R-:W-:Y:S02]  /*12740*/  ISETP.GE.OR P5, PT, R7, R208, !P5 ;  /* 0x000000d00700720c */ /* 0x000fe40006fa6670 */
[----:B------:R-:W-:Y:S02]  /*12750*/  FSEL R45, R45, -INF , !P6 ;  /* 0xff8000002d2d7808 */ /* 0x000fe40007000000 */
[----:B------:R-:W-:Y:S02]  /*12760*/  FSEL R40, R40, -INF , !P1 ;  /* 0xff80000028287808 */ /* 0x000fe40004800000 */
[----:B------:R-:W-:Y:S02]  /*12770*/  IADD3 R7, R3, 0x18, RZ ;  /* 0x0000001803077810 */ /* 0x000fe40007ffe0ff */
[C---:B------:R-:W-:Y:S02]  /*12780*/  ISETP.GE.AND P6, PT, R5.reuse, R216, PT ;  /* 0x000000d80500720c */ /* 0x040fe40003fc6270 */
[----:B------:R-:W-:-:S02]  /*12790*/  ISETP.GE.AND P1, PT, R5, R212, PT ;  /* 0x000000d40500720c */ /* 0x000fc40003f26270 */
[----:B------:R-:W-:Y:S02]  /*127a0*/  LOP3.LUT R4, R21, R56, RZ, 0xfc, !PT ;  /* 0x0000003815047212 */ /* 0x000fe400078efcff */
[----:B------:R-:W-:Y:S02]  /*127b0*/  FSEL R42, R42, -INF , !P3 ;  /* 0xff8000002a2a7808 */ /* 0x000fe40005800000 */
[----:B------:R-:W-:Y:S02]  /*127c0*/  FSEL R43, R43, -INF , !P0 ;  /* 0xff8000002b2b7808 */ /* 0x000fe40004000000 */
[----:B------:R-:W-:Y:S02]  /*127d0*/  IADD3 R21, R3, 0x19, RZ ;  /* 0x0000001903157810 */ /* 0x000fe40007ffe0ff */
[C---:B------:R-:W-:Y:S02]  /*127e0*/  ISETP.GE.AND P0, PT, R7.reuse, R216, PT ;  /* 0x000000d80700720c */ /* 0x040fe40003f06270 */
[----:B------:R-:W-:Y:S01]  /*127f0*/  ISETP.GE.AND P3, PT, R7, R212, PT ;  /* 0x000000d40700720c */ /* 0x000fe20003f66270 */
[----:B------:R-:W-:Y:S01]  /*12800*/  HMMA.16816.F32.BF16 R68, R8, R14, R68 ;  /* 0x0000000e0844723c */ /* 0x000fe20000041844 */
[----:B------:R-:W-:-:S02]  /*12810*/  ISETP.GE.OR P6, PT, R5, R214, !P6 ;  /* 0x000000d60500720c */ /* 0x000fc400077c6670 */
[----:B------:R-:W-:Y:S02]  /*12820*/  ISETP.GE.OR P1, PT, R5, R208, !P1 ;  /* 0x000000d00500720c */ /* 0x000fe40004f26670 */
[----:B------:R-:W-:Y:S02]  /*12830*/  FSEL R41, R41, -INF , !P4 ;  /* 0xff80000029297808 */ /* 0x000fe40006000000 */
[----:B------:R-:W-:Y:S02]  /*12840*/  FSEL R5, R36, -INF , !P2 ;  /* 0xff80000024057808 */ /* 0x000fe40005000000 */
[C---:B------:R-:W-:Y:S02]  /*12850*/  ISETP.GE.AND P4, PT, R21.reuse, R216, PT ;  /* 0x000000d81500720c */ /* 0x040fe40003f86270 */
[----:B------:R-:W-:Y:S02]  /*12860*/  ISETP.GE.AND P2, PT, R21, R212, PT ;  /* 0x000000d41500720c */ /* 0x000fe40003f46270 */
[----:B------:R-:W-:-:S02]  /*12870*/  ISETP.GE.OR P0, PT, R7, R214, !P0 ;  /* 0x000000d60700720c */ /* 0x000fc40004706670 */
[----:B------:R-:W-:Y:S02]  /*12880*/  ISETP.GE.OR P3, PT, R7, R208, !P3 ;  /* 0x000000d00700720c */ /* 0x000fe40005f66670 */
[C---:B------:R-:W-:Y:S02]  /*12890*/  IADD3 R13, R3.reuse, 0x20, RZ ;  /* 0x00000020030d7810 */ /* 0x040fe40007ffe0ff */
[----:B------:R-:W-:Y:S02]  /*128a0*/  IADD3 R7, R3, 0x21, RZ ;  /* 0x0000002103077810 */ /* 0x000fe40007ffe0ff */
[C---:B------:R-:W-:Y:S02]  /*128b0*/  ISETP.GE.OR P4, PT, R21.reuse, R214, !P4 ;  /* 0x000000d61500720c */ /* 0x040fe40006786670 */
[----:B------:R-:W-:Y:S02]  /*128c0*/  ISETP.GE.OR P2, PT, R21, R208, !P2 ;  /* 0x000000d01500720c */ /* 0x000fe40005746670 */
[----:B------:R-:W-:-:S02]  /*128d0*/  FSEL R6, R37, -INF , !P6 ;  /* 0xff80000025067808 */ /* 0x000fc40007000000 */
[----:B------:R-:W-:Y:S02]  /*128e0*/  FSEL R21, R39, -INF , !P1 ;  /* 0xff80000027157808 */ /* 0x000fe40004800000 */
[----:B------:R-:W-:Y:S02]  /*128f0*/  FSEL R32, R32, -INF , !P0 ;  /* 0xff80000020207808 */ /* 0x000fe40004000000 */
[-C--:B------:R-:W-:Y:S02]  /*12900*/  ISETP.GE.AND P1, PT, R13, R216.reuse, PT ;  /* 0x000000d80d00720c */ /* 0x080fe40003f26270 */
[C---:B------:R-:W-:Y:S02]  /*12910*/  ISETP.GE.AND P6, PT, R7.reuse, R216, PT ;  /* 0x000000d80700720c */ /* 0x040fe40003fc6270 */
[----:B------:R-:W-:Y:S02]  /*12920*/  ISETP.GE.AND P0, PT, R7, R212, PT ;  /* 0x000000d40700720c */ /* 0x000fe40003f06270 */
[----:B------:R-:W-:-:S02]  /*12930*/  FSEL R24, R38, -INF , !P5 ;  /* 0xff80000026187808 */ /* 0x000fc40006800000 */
[C---:B------:R-:W-:Y:S02]  /*12940*/  ISETP.GE.AND P5, PT, R13.reuse, R212, PT ;  /* 0x000000d40d00720c */ /* 0x040fe40003fa6270 */
[-C--:B------:R-:W-:Y:S02]  /*12950*/  ISETP.GE.OR P1, PT, R13, R214.reuse, !P1 ;  /* 0x000000d60d00720c */ /* 0x080fe40004f26670 */
[C---:B------:R-:W-:Y:S02]  /*12960*/  ISETP.GE.OR P6, PT, R7.reuse, R214, !P6 ;  /* 0x000000d60700720c */ /* 0x040fe400077c6670 */
[----:B------:R-:W-:Y:S02]  /*12970*/  ISETP.GE.OR P0, PT, R7, R208, !P0 ;  /* 0x000000d00700720c */ /* 0x000fe40004706670 */
[C---:B------:R-:W-:Y:S02]  /*12980*/  IADD3 R15, R3.reuse, 0x28, RZ ;  /* 0x00000028030f7810 */ /* 0x040fe40007ffe0ff */
[----:B------:R-:W-:-:S02]  /*12990*/  IADD3 R7, R3, 0x29, RZ ;  /* 0x0000002903077810 */ /* 0x000fc40007ffe0ff */
[----:B------:R-:W-:Y:S02]  /*129a0*/  ISETP.GE.OR P5, PT, R13, R208, !P5 ;  /* 0x000000d00d00720c */ /* 0x000fe40006fa6670 */
[----:B------:R-:W-:Y:S02]  /*129b0*/  FSEL R13, R34, -INF , !P3 ;  /* 0xff800000220d7808 */ /* 0x000fe40005800000 */
[----:B------:R-:W-:Y:S02]  /*129c0*/  FSEL R33, R33, -INF , !P4 ;  /* 0xff80000021217808 */ /* 0x000fe40006000000 */
[----:B------:R-:W-:Y:S02]  /*129d0*/  FSEL R160, R84, -INF , !P1 ;  /* 0xff80000054a07808 */ /* 0x000fe40004800000 */
[-C--:B------:R-:W-:Y:S02]  /*129e0*/  ISETP.GE.AND P4, PT, R15, R216.reuse, PT ;  /* 0x000000d80f00720c */ /* 0x080fe40003f86270 */
[----:B------:R-:W-:-:S02]  /*129f0*/  ISETP.GE.AND P3, PT, R7, R216, PT ;  /* 0x000000d80700720c */ /* 0x000fc40003f66270 */
[----:B------:R-:W-:Y:S01]  /*12a00*/  ISETP.GE.AND P1, PT, R7, R212, PT ;  /* 0x000000d40700720c */ /* 0x000fe20003f26270 */
[C---:B--2---:R-:W-:Y:S01]  /*12a10*/  HMMA.16816.F32.BF16 R76, R8.reuse, R18, R76 ;  /* 0x00000012084c723c */ /* 0x044fe2000004184c */
[-C--:B------:R-:W-:Y:S02]  /*12a20*/  ISETP.GE.OR P4, PT, R15, R214.reuse, !P4 ;  /* 0x000000d60f00720c */ /* 0x080fe40006786670 */
[C---:B------:R-:W-:Y:S02]  /*12a30*/  ISETP.GE.OR P3, PT, R7.reuse, R214, !P3 ;  /* 0x000000d60700720c */ /* 0x040fe40005f66670 */
[----:B------:R-:W-:Y:S02]  /*12a40*/  ISETP.GE.OR P1, PT, R7, R208, !P1 ;  /* 0x000000d00700720c */ /* 0x000fe40004f26670 */
[----:B------:R-:W-:Y:S01]  /*12a50*/  IADD3 R7, R3, 0x31, RZ ;  /* 0x0000003103077810 */ /* 0x000fe20007ffe0ff */
[----:B------:R-:W-:Y:S01]  /*12a60*/  HMMA.16816.F32.BF16 R80, R8, R16, R80 ;  /* 0x000000100850723c */ /* 0x000fe20000041850 */
[----:B------:R-:W-:-:S02]  /*12a70*/  FSEL R165, R85, -INF , !P6 ;  /* 0xff80000055a57808 */ /* 0x000fc40007000000 */
[----:B------:R-:W-:Y:S02]  /*12a80*/  FSEL R162, R68, -INF , !P4 ;  /* 0xff80000044a27808 */ /* 0x000fe40006000000 */
[C---:B------:R-:W-:Y:S02]  /*12a90*/  ISETP.GE.AND P6, PT, R7.reuse, R216, PT ;  /* 0x000000d80700720c */ /* 0x040fe40003fc6270 */
[C---:B------:R-:W-:Y:S02]  /*12aa0*/  ISETP.GE.AND P4, PT, R7.reuse, R212, PT ;  /* 0x000000d40700720c */ /* 0x040fe40003f86270 */
[C---:B------:R-:W-:Y:S02]  /*12ab0*/  ISETP.GE.OR P6, PT, R7.reuse, R214, !P6 ;  /* 0x000000d60700720c */ /* 0x040fe400077c6670 */
[----:B------:R-:W-:Y:S02]  /*12ac0*/  ISETP.GE.OR P4, PT, R7, R208, !P4 ;  /* 0x000000d00700720c */ /* 0x000fe40006786670 */
[----:B------:R-:W-:-:S02]  /*12ad0*/  FSEL R12, R35, -INF , !P2 ;  /* 0xff800000230c7808 */ /* 0x000fc40005000000 */
[----:B------:R-:W-:Y:S02]  /*12ae0*/  IADD3 R7, R3, 0x38, RZ ;  /* 0x0000003803077810 */ /* 0x000fe40007ffe0ff */
[-C--:B------:R-:W-:Y:S02]  /*12af0*/  ISETP.GE.AND P2, PT, R15, R212.reuse, PT ;  /* 0x000000d40f00720c */ /* 0x080fe40003f46270 */
[----:B------:R-:W-:Y:S02]  /*12b00*/  FSEL R175, R71, -INF , !P1 ;  /* 0xff80000047af7808 */ /* 0x000fe40004800000 */
[----:B------:R-:W-:Y:S02]  /*12b10*/  ISETP.GE.AND P1, PT, R7, R212, PT ;  /* 0x000000d40700720c */ /* 0x000fe40003f26270 */
[----:B------:R-:W-:Y:S02]  /*12b20*/  ISETP.GE.OR P2, PT, R15, R208, !P2 ;  /* 0x000000d00f00720c */ /* 0x000fe40005746670 */
[----:B------:R-:W-:-:S02]  /*12b30*/  IADD3 R15, R3, 0x30, RZ ;  /* 0x00000030030f7810 */ /* 0x000fc40007ffe0ff */
[----:B------:R-:W-:Y:S02]  /*12b40*/  ISETP.GE.OR P1, PT, R7, R208, !P1 ;  /* 0x000000d00700720c */ /* 0x000fe40004f26670 */
[----:B------:R-:W-:Y:S02]  /*12b50*/  FSEL R171, R87, -INF , !P0 ;  /* 0xff80000057ab7808 */ /* 0x000fe40004000000 */
[----:B------:R-:W-:Y:S02]  /*12b60*/  ISETP.GE.AND P0, PT, R15, R216, PT ;  /* 0x000000d80f00720c */ /* 0x000fe40003f06270 */
[----:B------:R-:W-:Y:S02]  /*12b70*/  FSEL R144, R78, -INF , !P1 ;  /* 0xff8000004e907808 */ /* 0x000fe40004800000 */
[----:B------:R-:W-:Y:S02]  /*12b80*/  ISETP.GT.AND P1, PT, R215, R198, PT ;  /* 0x000000c6d700720c */ /* 0x000fe40003f24270 */
[----:B------:R-:W-:-:S02]  /*12b90*/  ISETP.GE.OR P0, PT, R15, R214, !P0 ;  /* 0x000000d60f00720c */ /* 0x000fc40004706670 */
[----:B------:R-:W-:Y:S02]  /*12ba0*/  IADD3 R3, R3, 0x39, RZ ;  /* 0x0000003903037810 */ /* 0x000fe40007ffe0ff */
[----:B------:R-:W-:Y:S02]  /*12bb0*/  FSEL R201, R80, -INF , !P0 ;  /* 0xff80000050c97808 */ /* 0x000fe40004000000 */
[----:B------:R-:W-:Y:S02]  /*12bc0*/  FSEL R168, R86, -INF , !P5 ;  /* 0xff80000056a87808 */ /* 0x000fe40006800000 */
[----:B------:R-:W-:Y:S02]  /*12bd0*/  FSEL R170, R70, -INF , !P2 ;  /* 0xff80000046aa7808 */ /* 0x000fe40005000000 */
[----:B------:R-:W-:Y:S02]  /*12be0*/  FSEL R167, R69, -INF , !P3 ;  /* 0xff80000045a77808 */ /* 0x000fe40005800000 */
[----:B------:R-:W-:-:S02]  /*12bf0*/  ISETP.GE.AND P0, PT, R3, R212, PT ;  /* 0x000000d40300720c */ /* 0x000fc40003f06270 */
[----:B------:R-:W-:Y:S02]  /*12c00*/  ISETP.GE.AND P5, PT, R15, R212, PT ;  /* 0x000000d40f00720c */ /* 0x000fe40003fa6270 */
[-C--:B------:R-:W-:Y:S02]  /*12c10*/  ISETP.GE.AND P3, PT, R7, R216.reuse, PT ;  /* 0x000000d80700720c */ /* 0x080fe40003f66270 */
[C---:B------:R-:W-:Y:S02]  /*12c20*/  ISETP.GE.AND P2, PT, R3.reuse, R216, PT ;  /* 0x000000d80300720c */ /* 0x040fe40003f46270 */
[-C--:B------:R-:W-:Y:S02]  /*12c30*/  ISETP.GE.OR P0, PT, R3, R208.reuse, !P0 ;  /* 0x000000d00300720c */ /* 0x080fe40004706670 */
[----:B------:R-:W-:Y:S01]  /*12c40*/  FSEL R145, R83, -INF , !P4 ;  /* 0xff80000053917808 */ /* 0x000fe20006000000 */
[----:B------:R-:W-:Y:S01]  /*12c50*/  BSSY B1, `(.L_x_6986) ;  /* 0x0000076000017945 */ /* 0x000fe20003800000 */
[----:B------:R-:W-:-:S02]  /*12c60*/  ISETP.GE.OR P5, PT, R15, R208, !P5 ;  /* 0x000000d00f00720c */ /* 0x000fc40006fa6670 */
[-C--:B------:R-:W-:Y:S02]  /*12c70*/  ISETP.GE.OR P3, PT, R7, R214.reuse, !P3 ;  /* 0x000000d60700720c */ /* 0x080fe40005f66670 */
[----:B------:R-:W-:Y:S02]  /*12c80*/  ISETP.GE.OR P2, PT, R3, R214, !P2 ;  /* 0x000000d60300720c */ /* 0x000fe40005746670 */
[----:B------:R-:W-:Y:S02]  /*12c90*/  ISETP.NE.U32.AND P4, PT, R210, RZ, PT ;  /* 0x000000ffd200720c */ /* 0x000fe40003f85070 */
[----:B------:R-:W-:Y:S02]  /*12ca0*/  FSEL R164, R79, -INF , !P0 ;  /* 0xff8000004fa47808 */ /* 0x000fe40004000000 */
[----:B------:R-:W-:Y:S02]  /*12cb0*/  FSEL R146, R82, -INF , !P5 ;  /* 0xff80000052927808 */ /* 0x000fe40006800000 */
[----:B------:R-:W-:-:S02]  /*12cc0*/  FSEL R174, R81, -INF , !P6 ;  /* 0xff80000051ae7808 */ /* 0x000fc40007000000 */
[----:B------:R-:W-:Y:S02]  /*12cd0*/  FSEL R172, R76, -INF , !P3 ;  /* 0xff8000004cac7808 */ /* 0x000fe40005800000 */
[----:B------:R-:W-:Y:S02]  /*12ce0*/  FSEL R147, R77, -INF , !P2 ;  /* 0xff8000004d937808 */ /* 0x000fe40005000000 */
[----:B------:R-:W-:Y:S02]  /*12cf0*/  ISETP.NE.AND.EX P0, PT, R211, RZ, PT, P4 ;  /* 0x000000ffd300720c */ /* 0x000fe40003f05340 */
        /* <DEDUP_REMOVED lines=23> */
[-C--:B------:R-:W-:Y:S02]  /*12e70*/  LOP3.LUT R20, R20, R15.reuse, RZ, 0x3c, !PT ;  /* 0x0000000f14147212 */ /* 0x080fe400078e3cff */
[----:B------:R-:W-:Y:S01]  /*12e80*/  IMAD.MOV R8, RZ, RZ, -R8 ;  /* 0x000000ffff087224 */ /* 0x000fe200078e0a08 */
[----:B------:R-:W-:-:S02]  /*12e90*/  LOP3.LUT R11, R11, R15, RZ, 0x3c, !PT ;  /* 0x0000000f0b0b7212 */ /* 0x000fc400078e3cff */
[----:B------:R-:W-:Y:S02]  /*12ea0*/  ISETP.GE.AND P4, PT, R20, RZ, PT ;  /* 0x000000ff1400720c */ /* 0x000fe40003f86270 */
        /* <DEDUP_REMOVED lines=48> */
.L_x_6989:
[----:B------:R-:W2:Y:S02]  /*131b0*/  LD.E R7, [R22.64+0x38] ;  /* 0x0000380616077980 */ /* 0x000ea4000c101900 */
[----:B--2---:R-:W-:-:S04]  /*131c0*/  LEA R7, -R7, RZ, 0x6 ;  /* 0x000000ff07077211 */ /* 0x004fc800078e31ff */
[----:B------:R-:W-:Y:S02]  /*131d0*/  SHF.R.S32.HI R10, RZ, 0x1f, R7 ;  /* 0x0000001fff0a7819 */ /* 0x000fe40000011407 */
.L_x_6990:
[----:B------:R-:W-:Y:S05]  /*131e0*/  BSYNC B0 ;  /* 0x0000000000007941 */ /* 0x000fea0003800000 */
.L_x_6988:
        /* <DEDUP_REMOVED lines=28> */
.L_x_6987:
[----:B------:R-:W-:Y:S05]  /*133b0*/  BSYNC B1 ;  /* 0x0000000000017941 */ /* 0x000fea0003800000 */
.L_x_6986:
[----:B------:R-:W2:Y:S01]  /*133c0*/  LD.E R166, [R22.64+0xdc] ;  /* 0x0000dc0616a67980 */ /* 0x000ea2000c101900 */
        /* <DEDUP_REMOVED lines=56> */
[----:B------:R-:W-:Y:S01]  /*13750*/  LDSM.16.MT88.4 R8, [R197+0xe800] ;  /* 0x00e80000c508783b */ /* 0x000fe20000004200 */
[C---:B--2---:R-:W-:Y:S02]  /*13760*/  FMUL.FTZ R173, R166.reuse, R132 ;  /* 0x00000084a6ad7220 */ /* 0x044fe40000410000 */
[----:B------:R-:W-:-:S03]  /*13770*/  FMUL.FTZ R169, R166, R3 ;  /* 0x00000003a6a97220 */ /* 0x000fc60000410000 */
        /* <DEDUP_REMOVED lines=12> */
[-C--:B------:R-:W-:Y:S01]  /*13840*/  FFMA.FTZ R161, R47, R166.reuse, -R169 ;  /* 0x000000a62fa17223 */ /* 0x080fe200000108a9 */
[----:B------:R-:W-:Y:S01]  /*13850*/  MUFU.EX2 R159, R159 ;  /* 0x0000009f009f7308 */ /* 0x000fe20000000800 */
[-CC-:B------:R-:W-:Y:S02]  /*13860*/  FFMA.FTZ R157, R5, R166.reuse, -R173.reuse ;  /* 0x000000a6059d7223 */ /* 0x180fe400000108ad */
[-CC-:B------:R-:W-:Y:S02]  /*13870*/  FFMA.FTZ R150, R6, R166.reuse, -R173.reuse ;  /* 0x000000a606967223 */ /* 0x180fe400000108ad */
[----:B------:R-:W2:Y:S01]  /*13880*/  LDSM.16.MT88.4 R4, [R194+0x10000] ;  /* 0x01000000c204783b */ /* 0x000ea20000004200 */
[-CC-:B------:R-:W-:Y:S02]  /*13890*/  FFMA.FTZ R149, R32, R166.reuse, -R173.reuse ;  /* 0x000000a620957223 */ /* 0x180fe400000108ad */
[----:B------:R-:W3:Y:S01]  /*138a0*/  MUFU.EX2 R156, R156 ;  /* 0x0000009c009c7308 */ /* 0x000ee20000000800 */
[----:B------:R-:W-:-:S02]  /*138b0*/  FFMA.FTZ R2, R33, R166, -R173 ;  /* 0x000000a621027223 */ /* 0x000fc400000108ad */
[-CC-:B------:R-:W-:Y:S01]  /*138c0*/  FFMA.FTZ R155, R24, R166.reuse, -R169.reuse ;  /* 0x000000a6189b7223 */ /* 0x180fe200000108a9 */
[----:B------:R-:W-:Y:S01]  /*138d0*/  LDSM.16.MT88.4 R32, [R195+0xc800] ;  /* 0x00c80000c320783b */ /* 0x000fe20000004200 */
[-CC-:B------:R-:W-:Y:S02]  /*138e0*/  FFMA.FTZ R148, R21, R166.reuse, -R169.reuse ;  /* 0x000000a615947223 */ /* 0x180fe400000108a9 */
[-CC-:B------:R-:W-:Y:S01]  /*138f0*/  FFMA.FTZ R153, R13, R166.reuse, -R169.reuse ;  /* 0x000000a60d997223 */ /* 0x180fe200000108a9 */
[----:B------:R-:W4:Y:S01]  /*13900*/  MUFU.EX2 R151, R151 ;  /* 0x0000009700977308 */ /* 0x000f220000000800 */
[-C--:B------:R-:W-:Y:S01]  /*13910*/  FFMA.FTZ R0, R12, R166.reuse, -R169 ;  /* 0x000000a60c007223 */ /* 0x080fe200000108a9 */
[----:B------:R-:W5:Y:S01]  /*13920*/  LDSM.16.MT88.4 R20, [R197+0xc800] ;  /* 0x00c80000c514783b */ /* 0x000f620000004200 */
[-CC-:B------:R-:W-:Y:S02]  /*13930*/  FFMA.FTZ R160, R160, R166.reuse, -R173.reuse ;  /* 0x000000a6a0a07223 */ /* 0x180fe400000108ad */
[-CC-:B------:R-:W-:Y:S01]  /*13940*/  FFMA.FTZ R165, R165, R166.reuse, -R173.reuse ;  /* 0x000000a6a5a57223 */ /* 0x180fe200000108ad */
[----:B------:R-:W1:Y:S01]  /*13950*/  LDSM.16.MT88.4 R12, [R194+0xe800] ;  /* 0x00e80000c20c783b */ /* 0x000e620000004200 */
[-CC-:B------:R-:W-:Y:S01]  /*13960*/  FFMA.FTZ R162, R162, R166.reuse, -R173.reuse ;  /* 0x000000a6a2a27223 */ /* 0x180fe200000108ad */
[----:B------:R-:W-:Y:S01]  /*13970*/  MUFU.EX2 R158, R158 ;  /* 0x0000009e009e7308 */ /* 0x000fe20000000800 */
[----:B---3--:R-:W-:Y:S01]  /*13980*/  F2FP.BF16.PACK_AB R96, R156, R159 ;  /* 0x0000009f9c60723e */ /* 0x008fe200000010ff */
[----:B------:R-:W-:Y:S01]  /*13990*/  LDSM.16.MT88.4 R24, [R196+0xe800] ;  /* 0x00e80000c418783b */ /* 0x000fe20000004200 */
[----:B------:R-:W-:-:S02]  /*139a0*/  FFMA.FTZ R167, R167, R166, -R173 ;  /* 0x000000a6a7a77223 */ /* 0x000fc400000108ad */
[-CC-:B------:R-:W-:Y:S02]  /*139b0*/  FFMA.FTZ R168, R168, R166.reuse, -R169.reuse ;  /* 0x000000a6a8a87223 */ /* 0x180fe400000108a9 */
[--C-:B------:R-:W-:Y:S01]  /*139c0*/  FFMA.FTZ R171, R171, R166, -R169.reuse ;  /* 0x000000a6abab7223 */ /* 0x100fe200000108a9 */
[----:B------:R-:W3:Y:S01]  /*139d0*/  MUFU.EX2 R161, R161 ;  /* 0x000000a100a17308 */ /* 0x000ee20000000800 */
[----:B----4-:R-:W-:Y:S01]  /*139e0*/  F2FP.BF16.PACK_AB R98, R151, R154 ;  /* 0x0000009a9762723e */ /* 0x010fe200000010ff */
[-CC-:B------:R-:W-:Y:S02]  /*139f0*/  FFMA.FTZ R170, R170, R166.reuse, -R169.reuse ;  /* 0x000000a6aaaa7223 */ /* 0x180fe400000108a9 */
[-C--:B------:R-:W-:Y:S02]  /*13a00*/  FFMA.FTZ R175, R175, R166.reuse, -R169 ;  /* 0x000000a6afaf7223 */ /* 0x080fe400000108a9 */
[-CC-:B------:R-:W-:Y:S02]  /*13a10*/  FFMA.FTZ R201, R201, R166.reuse, -R173.reuse ;  /* 0x000000a6c9c97223 */ /* 0x180fe400000108ad */
[----:B------:R-:W-:Y:S01]  /*13a20*/  MUFU.EX2 R163, R163 ;  /* 0x000000a300a37308 */ /* 0x000fe20000000800 */
[----:B------:R-:W-:-:S02]  /*13a30*/  FFMA.FTZ R174, R174, R166, -R173 ;  /* 0x000000a6aeae7223 */ /* 0x000fc400000108ad */
[-CC-:B------:R-:W-:Y:S02]  /*13a40*/  FFMA.FTZ R172, R172, R166.reuse, -R173.reuse ;  /* 0x000000a6acac7223 */ /* 0x180fe400000108ad */
[-C--:B------:R-:W-:Y:S02]  /*13a50*/  FFMA.FTZ R219, R147, R166.reuse, -R173 ;  /* 0x000000a693db7223 */ /* 0x080fe400000108ad */
[--C-:B------:R-:W-:Y:S01]  /*13a60*/  FFMA.FTZ R173, R146, R166, -R169.reuse ;  /* 0x000000a692ad7223 */ /* 0x100fe200000108a9 */
[----:B------:R-:W4:Y:S01]  /*13a70*/  MUFU.EX2 R152, R152 ;  /* 0x0000009800987308 */ /* 0x000f220000000800 */
[----:B---3--:R-:W-:Y:S01]  /*13a80*/  F2FP.BF16.PACK_AB R97, R161, R158 ;  /* 0x0000009ea161723e */ /* 0x008fe200000010ff */
[-CC-:B------:R-:W-:Y:S02]  /*13a90*/  FFMA.FTZ R218, R145, R166.reuse, -R169.reuse ;  /* 0x000000a691da7223 */ /* 0x180fe400000108a9 */
[-CC-:B------:R-:W-:Y:S02]  /*13aa0*/  FFMA.FTZ R217, R144, R166.reuse, -R169.reuse ;  /* 0x000000a690d97223 */ /* 0x180fe400000108a9 */
[----:B------:R-:W-:Y:S01]  /*13ab0*/  FFMA.FTZ R164, R164, R166, -R169 ;  /* 0x000000a6a4a47223 */ /* 0x000fe200000108a9 */
[----:B------:R-:W-:Y:S01]  /*13ac0*/  LDSM.16.MT88.4 R144, [R196+0xd800] ;  /* 0x00d80000c490783b */ /* 0x000fe20000004200 */
[----:B------:R-:W-:Y:S01]  /*13ad0*/  MUFU.EX2 R157, R157 ;  /* 0x0000009d009d7308 */ /* 0x000fe20000000800 */
[----:B------:R-:W-:-:S02]  /*13ae0*/  FADD.FTZ R159, R159, R156 ;  /* 0x0000009c9f9f7221 */ /* 0x000fc40000010000 */
[----:B------:R-:W-:Y:S02]  /*13af0*/  FADD.FTZ R158, R158, R161 ;  /* 0x000000a19e9e7221 */ /* 0x000fe40000010000 */
[----:B------:R-:W-:Y:S01]  /*13b00*/  FADD.FTZ R154, R154, R159 ;  /* 0x0000009f9a9a7221 */ /* 0x000fe20000010000 */
[C---:B----4-:R-:W-:Y:S02]  /*13b10*/  F2FP.BF16.PACK_AB R99, R152.reuse, R163 ;  /* 0x000000a39863723e */ /* 0x050fe400000010ff */
[----:B------:R-:W3:Y:S01]  /*13b20*/  MUFU.EX2 R150, R150 ;  /* 0x0000009600967308 */ /* 0x000ee20000000800 */
        /* <DEDUP_REMOVED lines=67> */
[C---:B-----5:R-:W-:Y:S08]  /*13f60*/  HMMA.16816.F32.BF16 R128, R4.reuse, R20, R128 ;  /* 0x000000140480723c */ /* 0x060ff00000041880 */
        /* <DEDUP_REMOVED lines=163> */
[----:B------:R-:W3:Y:S01]  /*149a0*/  LD.E.64 R10, [R228.64+0x40] ;  /* 0x00004004e40a7980 */ /* 0x000ee2000c101b00 */
[----:B------:R-:W-:Y:S02]  /*149b0*/  @!P4 IADD3 R8, R8, 0x1, RZ ;  /* 0x000000010808c810 */ /* 0x000fe40007ffe0ff */
[----:B------:R-:W-:-:S07]  /*149c0*/  ISETP.NE.AND P2, PT, R9, RZ, PT ;  /* 0x000000ff0900720c */ /* 0x000fce0003f45270 */
[----:B------:R-:W-:Y:S02]  /*149d0*/  @P5 IADD3 R7, R7, 0x1, RZ ;  /* 0x0000000107075810 */ /* 0x000fe40007ffe0ff */
[----:B------:R-:W-:-:S03]  /*149e0*/  @P6 IADD3 R8, R8, 0x1, RZ ;  /* 0x0000000108086810 */ /* 0x000fc60007ffe0ff */
[----:B------:R-:W-:Y:S01]  /*149f0*/  @!P1 IMAD.MOV R7, RZ, RZ, -R7 ;  /* 0x000000ffff079224 */ /* 0x000fe200078e0a07 */
[----:B------:R-:W-:-:S04]  /*14a00*/  @!P3 IADD3 R8, -R8, RZ, RZ ;  /* 0x000000ff0808b210 */ /* 0x000fc80007ffe1ff */
[C---:B------:R-:W-:Y:S02]  /*14a10*/  SEL R2, R0.reuse, R7, !P2 ;  /* 0x0000000700027207 */ /* 0x040fe40005000000 */
[----:B------:R-:W-:-:S03]  /*14a20*/  SEL R7, R0, R8, !P2 ;  /* 0x0000000800077207 */ /* 0x000fc60005000000 */
        /* <DEDUP_REMOVED lines=9> */
[----:B------:R-:W-:-:S05]  /*14ac0*/  IMAD R2, R10, R7, R2 ;  /* 0x000000070a027224 */ /* 0x000fca00078e0202 */
[----:B------:R-:W-:Y:S01]  /*14ad0*/  IADD3 R9, R9, R2, RZ ;  /* 0x0000000209097210 */ /* 0x000fe20007ffe0ff */
[----:B----4-:R-:W-:-:S04]  /*14ae0*/  IMAD.IADD R5, R0, 0x1, -R5 ;  /* 0x0000000100057824 */ /* 0x010fc800078e0a05 */
[----:B--2---:R-:W-:Y:S01]  /*14af0*/  IMAD R7, R13, R5, RZ ;  /* 0x000000050d077224 */ /* 0x004fe200078e02ff */
[----:B------:R-:W-:Y:S01]  /*14b00*/  SHF.R.S32.HI R0, RZ, 0x1f, R5 ;  /* 0x0000001fff007819 */ /* 0x000fe20000011405 */
[----:B------:R-:W-:-:S04]  /*14b10*/  IMAD.WIDE.U32 R4, R5, R12, R8 ;  /* 0x0000000c05047225 */ /* 0x000fc800078e0008 */
[----:B------:R-:W-:-:S04]  /*14b20*/  IMAD R0, R12, R0, R7 ;  /* 0x000000000c007224 */ /* 0x000fc800078e0207 */
[----:B------:R-:W-:Y:S01]  /*14b30*/  IMAD.IADD R2, R5, 0x1, R0 ;  /* 0x0000000105027824 */ /* 0x000fe200078e0200 */
[----:B------:R-:W-:Y:S05]  /*14b40*/  BRA `(.L_x_6994) ;  /* 0x0000004000007947 */ /* 0x000fea0003800000 */
.L_x_6993:
[----:B------:R-:W-:Y:S02]  /*14b50*/  ULDC.64 UR4, c[0x0][0x118] ;  /* 0x0000460000047ab9 */ /* 0x000fe40000000a00 */
[----:B------:R-:W2:Y:S02]  /*14b60*/  LD.E R4, [R228.64+0x40] ;  /* 0x00004004e4047980 */ /* 0x000ea4000c101900 */
[----:B--2---:R-:W-:-:S04]  /*14b70*/  LEA R4, -R4, RZ, 0x6 ;  /* 0x000000ff04047211 */ /* 0x004fc800078e31ff */
[----:B------:R-:W-:Y:S02]  /*14b80*/  SHF.R.S32.HI R2, RZ, 0x1f, R4 ;  /* 0x0000001fff027819 */ /* 0x000fe40000011404 */
.L_x_6994:
[----:B------:R-:W-:Y:S05]  /*14b90*/  BSYNC B0 ;  /* 0x0000000000007941 */ /* 0x000fea0003800000 */
.L_x_6992:
[----:B------:R-:W-:Y:S01]  /*14ba0*/  IMAD.SHL.U32 R5, R138, 0x20, RZ ;  /* 0x000000208a057824 */ /* 0x000fe200078e00ff */
[----:B------:R-:W-:Y:S01]  /*14bb0*/  LEA R202, P2, R4, R202, 0x1 ;  /* 0x000000ca04ca7211 */ /* 0x000fe200078408ff */
[----:B------:R-:W-:Y:S01]  /*14bc0*/  ULDC.64 UR4, c[0x0][0x118] ;  /* 0x0000460000047ab9 */ /* 0x000fe20000000a00 */
[----:B------:R-:W-:Y:S01]  /*14bd0*/  SHF.L.U64.HI R0, R138, 0x5, R139 ;  /* 0x000000058a007819 */ /* 0x000fe2000001028b */
[----:B------:R-:W-:Y:S01]  /*14be0*/  BSSY B1, `(.L_x_6995) ;  /* 0x000018a000017945 */ /* 0x000fe20003800000 */
        /* <DEDUP_REMOVED lines=27> */
[----:B------:R-:W5:Y:S04]  /*14da0*/  LDSM.16.M88.4 R152, [R192+0x7000] ;  /* 0x00700000c098783b */ /* 0x000f680000000200 */
[----:B------:R-:W1:Y:S04]  /*14db0*/  LDSM.16.M88.4 R20, [R192+0x7800] ;  /* 0x00780000c014783b */ /* 0x000e680000000200 */
[----:B------:R-:W-:Y:S04]  /*14dc0*/  LDSM.16.M88.4 R28, [R189] ;  /* 0x00000000bd1c783b */ /* 0x000fe80000000200 */
[----:B---3--:R-:W3:Y:S04]  /*14dd0*/  LDSM.16.M88.4 R8, [R187+0x6000] ;  /* 0x00600000bb08783b */ /* 0x008ee80000000200 */
[----:B------:R-:W1:Y:S04]  /*14de0*/  LDSM.16.M88.4 R220, [R186] ;  /* 0x00000000badc783b */ /* 0x000e680000000200 */
        /* <DEDUP_REMOVED lines=9> */
[----:B------:R-:W-:Y:S08]  /*14e80*/  HMMA.16816.F32.BF16 R16, R24, R4, R16 ;  /* 0x000000041810723c */ /* 0x000ff00000041810 */
[C---:B-----5:R-:W-:Y:S08]  /*14e90*/  HMMA.16816.F32.BF16 R156, R144.reuse, R152, RZ ;  /* 0x00000098909c723c */ /* 0x060ff000000418ff */
[C---:B------:R-:W-:Y:S08]  /*14ea0*/  HMMA.16816.F32.BF16 R160, R144.reuse, R162, RZ ;  /* 0x000000a290a0723c */ /* 0x040ff000000418ff */
[C---:B------:R-:W-:Y:S08]  /*14eb0*/  HMMA.16816.F32.BF16 R152, R144.reuse, R154, RZ ;  /* 0x0000009a9098723c */ /* 0x040ff000000418ff */
[C---:B-1----:R-:W-:Y:S08]  /*14ec0*/  HMMA.16816.F32.BF16 R148, R144.reuse, R20, RZ ;  /* 0x000000149094723c */ /* 0x042ff000000418ff */
[----:B------:R-:W-:Y:S01]  /*14ed0*/  HMMA.16816.F32.BF16 R144, R144, R22, RZ ;  /* 0x000000169090723c */ /* 0x000fe200000418ff */
[----:B------:R-:W-:Y:S07]  /*14ee0*/  LDSM.16.M88.4 R20, [R188] ;  /* 0x00000000bc14783b */ /* 0x000fee0000000200 */
[----:B------:R-:W-:Y:S01]  /*14ef0*/  HMMA.16816.F32.BF16 R12, R24, R6, R12 ;  /* 0x00000006180c723c */ /* 0x000fe2000004180c */
[----:B------:R-:W1:Y:S07]  /*14f00*/  LDSM.16.M88.4 R4, [R183] ;  /* 0x00000000b704783b */ /* 0x000e6e0000000200 */
[----:B---3--:R-:W-:Y:S08]  /*14f10*/  HMMA.16816.F32.BF16 R16, R28, R8, R16 ;  /* 0x000000081c10723c */ /* 0x008ff00000041810 */
        /* <DEDUP_REMOVED lines=108> */
[----:B------:R-:W-:Y:S08]  /*155e0*/  HMMA.16816.F32.BF16 R152, R224, R174, R152 ;  /* 0x000000aee098723c */ /* 0x000ff00000041898 */
[----:B-1----:R-:W-:Y:S08]  /*155f0*/  HMMA.16816.F32.BF16 R16, R8, R4, R16 ;  /* 0x000000040810723c */ /* 0x002ff00000041810 */
[C---:B------:R-:W-:Y:S08]  /*15600*/  HMMA.16816.F32.BF16 R148, R224.reuse, R168, R148 ;  /* 0x000000a8e094723c */ /* 0x040ff00000041894 */
[----:B------:R-:W-:Y:S01]  /*15610*/  HMMA.16816.F32.BF16 R144, R224, R170, R144 ;  /* 0x000000aae090723c */ /* 0x000fe20000041890 */
[----:B------:R-:W1:Y:S07]  /*15620*/  LDSM.16.M88.4 R168, [R183+0x4800] ;  /* 0x00480000b7a8783b */ /* 0x000e6e0000000200 */
[----:B------:R-:W-:Y:S07]  /*15630*/  HMMA.16816.F32.BF16 R164, R140, R28, R164 ;  /* 0x0000001c8ca4723c */ /* 0x000fee00000418a4 */
[----:B------:R-:W-:Y:S01]  /*15640*/  IMAD R29, R215, 0x40, R134 ;  /* 0x00000040d71d7824 */ /* 0x000fe200078e0286 */
[----:B------:R-:W-:Y:S04]  /*15650*/  HMMA.16816.F32.BF16 R12, R8, R6, R12 ;  /* 0x00000006080c723c */ /* 0x000fe8000004180c */
[----:B------:R-:W-:-:S02]  /*15660*/  IADD3 R5, R29, 0x1, RZ ;  /* 0x000000011d057810 */ /* 0x000fc40007ffe0ff */
[-C--:B------:R-:W-:Y:S02]  /*15670*/  ISETP.GE.AND P1, PT, R29, R216.reuse, PT ;  /* 0x000000d81d00720c */ /* 0x080fe40003f26270 */
[C---:B------:R-:W-:Y:S01]  /*15680*/  ISETP.GE.AND P4, PT, R5.reuse, R216, PT ;  /* 0x000000d80500720c */ /* 0x040fe20003f86270 */
[C---:B------:R-:W-:Y:S01]  /*15690*/  HMMA.16816.F32.BF16 R160, R140.reuse, R30, R160 ;  /* 0x0000001e8ca0723c */ /* 0x040fe200000418a0 */
[C---:B------:R-:W-:Y:S02]  /*156a0*/  ISETP.GE.AND P3, PT, R5.reuse, R212, PT ;  /* 0x000000d40500720c */ /* 0x040fe40003f66270 */
[C---:B------:R-:W-:Y:S02]  /*156b0*/  ISETP.GE.OR P4, PT, R5.reuse, R214, !P4 ;  /* 0x000000d60500720c */ /* 0x040fe40006786670 */
[----:B------:R-:W-:Y:S02]  /*156c0*/  ISETP.GE.OR P3, PT, R5, R208, !P3 ;  /* 0x000000d00500720c */ /* 0x000fe40005f66670 */
[C---:B------:R-:W-:Y:S01]  /*156d0*/  ISETP.GE.OR P1, PT, R29.reuse, R214, !P1 ;  /* 0x000000d61d00720c */ /* 0x040fe20004f26670 */
[----:B------:R-:W-:Y:S01]  /*156e0*/  HMMA.16816.F32.BF16 R156, R140, R24, R156 ;  /* 0x000000188c9c723c */ /* 0x000fe2000004189c */
[----:B------:R-:W-:-:S02]  /*156f0*/  IADD3 R7, R29, 0x8, RZ ;  /* 0x000000081d077810 */ /* 0x000fc40007ffe0ff */
[----:B------:R-:W-:Y:S02]  /*15700*/  IADD3 R5, R29, 0x9, RZ ;  /* 0x000000091d057810 */ /* 0x000fe40007ffe0ff */
[----:B------:R-:W-:Y:S02]  /*15710*/  FSEL R31, R16, -INF , !P1 ;  /* 0xff800000101f7808 */ /* 0x000fe40004800000 */
[----:B------:R-:W-:Y:S01]  /*15720*/  FSEL R17, R17, -INF , !P4 ;  /* 0xff80000011117808 */ /* 0x000fe20006000000 */
[----:B------:R-:W-:Y:S01]  /*15730*/  HMMA.16816.F32.BF16 R152, R140, R26, R152 ;  /* 0x0000001a8c98723c */ /* 0x000fe20000041898 */
[----:B------:R-:W2:Y:S01]  /*15740*/  LDSM.16.M88.4 R24, [R183+0x5000] ;  /* 0x00500000b718783b */ /* 0x000ea20000000200 */
[----:B------:R-:W-:Y:S02]  /*15750*/  ISETP.GE.AND P5, PT, R29, R212, PT ;  /* 0x000000d41d00720c */ /* 0x000fe40003fa6270 */
[C---:B------:R-:W-:Y:S02]  /*15760*/  ISETP.GE.AND P2, PT, R7.reuse, R216, PT ;  /* 0x000000d80700720c */ /* 0x040fe40003f46270 */
[----:B------:R-:W-:-:S02]  /*15770*/  ISETP.GE.AND P6, PT, R7, R212, PT ;  /* 0x000000d40700720c */ /* 0x000fc40003fc6270 */
[C---:B------:R-:W-:Y:S01]  /*15780*/  ISETP.GE.AND P1, PT, R5.reuse, R216, PT ;  /* 0x000000d80500720c */ /* 0x040fe20003f26270 */
[----:B-1----:R-:W-:Y:S01]  /*15790*/  HMMA.16816.F32.BF16 R164, R8, R168, R164 ;  /* 0x000000a808a4723c */ /* 0x002fe200000418a4 */
[----:B------:R-:W-:Y:S02]  /*157a0*/  ISETP.GE.AND P4, PT, R5, R212, PT ;  /* 0x000000d40500720c */ /* 0x000fe40003f86270 */
[C---:B------:R-:W-:Y:S02]  /*157b0*/  ISETP.GE.OR P2, PT, R7.reuse, R214, !P2 ;  /* 0x000000d60700720c */ /* 0x040fe40005746670 */
[-C--:B------:R-:W-:Y:S02]  /*157c0*/  ISETP.GE.OR P6, PT, R7, R208.reuse, !P6 ;  /* 0x000000d00700720c */ /* 0x080fe400077c6670 */
[----:B------:R-:W-:Y:S01]  /*157d0*/  ISETP.GE.OR P5, PT, R29, R208, !P5 ;  /* 0x000000d01d00720c */ /* 0x000fe20006fa6670 */
[----:B------:R-:W-:Y:S01]  /*157e0*/  HMMA.16816.F32.BF16 R148, R140, R20, R148 ;  /* 0x000000148c94723c */ /* 0x000fe20000041894 */
[----:B------:R-:W-:-:S02]  /*157f0*/  ISETP.GE.OR P1, PT, R5, R214, !P1 ;  /* 0x000000d60500720c */ /* 0x000fc40004f26670 */
[----:B------:R-:W-:Y:S02]  /*15800*/  ISETP.GE.OR P4, PT, R5, R208, !P4 ;  /* 0x000000d00500720c */ /* 0x000fe40006786670 */
[C---:B------:R-:W-:Y:S02]  /*15810*/  IADD3 R5, R29.reuse, 0x10, RZ ;  /* 0x000000101d057810 */ /* 0x040fe40007ffe0ff */
[----:B------:R-:W-:Y:S01]  /*15820*/  IADD3 R7, R29, 0x11, RZ ;  /* 0x000000111d077810 */ /* 0x000fe20007ffe0ff */
[----:B------:R-:W-:Y:S01]  /*15830*/  HMMA.16816.F32.BF16 R160, R8, R170, R160 ;  /* 0x000000aa08a0723c */ /* 0x000fe200000418a0 */
        /* <DEDUP_REMOVED lines=9> */
[----:B--2---:R-:W-:Y:S01]  /*158d0*/  HMMA.16816.F32.BF16 R156, R8, R24, R156 ;  /* 0x00000018089c723c */ /* 0x004fe2000004189c */
[----:B------:R-:W-:-:S02]  /*158e0*/  ISETP.GE.OR P3, PT, R5, R214, !P3 ;  /* 0x000000d60500720c */ /* 0x000fc40005f66670 */
[----:B------:R-:W-:Y:S02]  /*158f0*/  ISETP.GE.OR P5, PT, R5, R208, !P5 ;  /* 0x000000d00500720c */ /* 0x000fe40006fa6670 */
[C---:B------:R-:W-:Y:S02]  /*15900*/  ISETP.GE.OR P1, PT, R7.reuse, R214, !P1 ;  /* 0x000000d60700720c */ /* 0x040fe40004f26670 */
[----:B------:R-:W-:Y:S01]  /*15910*/  ISETP.GE.OR P2, PT, R7, R208, !P2 ;  /* 0x000000d00700720c */ /* 0x000fe20005746670 */
[----:B------:R-:W-:Y:S01]  /*15920*/  HMMA.16816.F32.BF16 R152, R8, R26, R152 ;  /* 0x0000001a0898723c */ /* 0x000fe20000041898 */
[----:B------:R-:W1:Y:S01]  /*15930*/  LDSM.16.M88.4 R4, [R183+0x5800] ;  /* 0x00580000b704783b */ /* 0x000e620000000200 */
[----:B------:R-:W-:Y:S01]  /*15940*/  IADD3 R21, R29, 0x18, RZ ;  /* 0x000000181d157810 */ /* 0x000fe20007ffe0ff */
[----:B------:R-:W-:-:S04]  /*15950*/  DEPBAR.LE SB0, 0x0 ;  /* 0x000080000000791a */ /* 0x000fc80000000000 */
[----:B------:R-:W-:Y:S02]  /*15960*/  IADD3 R25, R29, 0x19, RZ ;  /* 0x000000191d197810 */ /* 0x000fe40007ffe0ff */
[----:B------:R-:W-:Y:S02]  /*15970*/  FSEL R14, R14, -INF , !P6 ;  /* 0xff8000000e0e7808 */ /* 0x000fe40007000000 */
[----:B------:R-:W-:Y:S02]  /*15980*/  FSEL R15, R15, -INF , !P4 ;  /* 0xff8000000f0f7808 */ /* 0x000fe40006000000 */
[----:B------:R-:W-:Y:S02]  /*15990*/  FSEL R165, R165, -INF , !P1 ;  /* 0xff800000a5a57808 */ /* 0x000fe40004800000 */
[C---:B------:R-:W-:Y:S02]  /*159a0*/  ISETP.GE.AND P4, PT, R21.reuse, R216, PT ;  /* 0x000000d81500720c */ /* 0x040fe40003f86270 */
[----:B------:R-:W-:-:S02]  /*159b0*/  ISETP.GE.AND P6, PT, R21, R212, PT ;  /* 0x000000d41500720c */ /* 0x000fc40003fc6270 */
[C---:B------:R-:W-:Y:S02]  /*159c0*/  ISETP.GE.AND P1, PT, R25.reuse, R212, PT ;  /* 0x000000d41900720c */ /* 0x040fe40003f26270 */
[----:B------:R-:W-:Y:S02]  /*159d0*/  FSEL R164, R164, -INF , !P3 ;  /* 0xff800000a4a47808 */ /* 0x000fe40005800000 */
[----:B------:R-:W-:Y:S02]  /*159e0*/  ISETP.GE.AND P3, PT, R25, R216, PT ;  /* 0x000000d81900720c */ /* 0x000fe40003f66270 */
[C---:B------:R-:W-:Y:S02]  /*159f0*/  ISETP.GE.OR P4, PT, R21.reuse, R214, !P4 ;  /* 0x000000d61500720c */ /* 0x040fe40006786670 */
[-C--:B------:R-:W-:Y:S02]  /*15a00*/  ISETP.GE.OR P6, PT, R21, R208.reuse, !P6 ;  /* 0x000000d01500720c */ /* 0x080fe400077c6670 */
[----:B------:R-:W-:-:S02]  /*15a10*/  ISETP.GE.OR P1, PT, R25, R208, !P1 ;  /* 0x000000d01900720c */ /* 0x000fc40004f26670 */
[C---:B------:R-:W-:Y:S02]  /*15a20*/  IADD3 R21, R29.reuse, 0x20, RZ ;  /* 0x000000201d157810 */ /* 0x040fe40007ffe0ff */
[----:B------:R-:W-:Y:S01]  /*15a30*/  IADD3 R23, R29, 0x28, RZ ;  /* 0x000000281d177810 */ /* 0x000fe20007ffe0ff */
[----:B------:R-:W-:Y:S01]  /*15a40*/  BAR.SYNC.DEFER_BLOCKING 0x0 ;  /* 0x0000000000007b1d */ /* 0x000fe20000010000 */
[----:B------:R-:W-:Y:S02]  /*15a50*/  ISETP.GE.OR P3, PT, R25, R214, !P3 ;  /* 0x000000d61900720c */ /* 0x000fe40005f66670 */
[----:B------:R-:W-:Y:S02]  /*15a60*/  FSEL R166, R166, -INF , !P5 ;  /* 0xff800000a6a67808 */ /* 0x000fe40006800000 */
[----:B------:R-:W-:Y:S01]  /*15a70*/  IADD3 R27, R29, 0x21, RZ ;  /* 0x000000211d1b7810 */ /* 0x000fe20007ffe0ff */
[----:B-1----:R-:W-:Y:S01]  /*15a80*/  HMMA.16816.F32.BF16 R148, R8, R4, R148 ;  /* 0x000000040894723c */ /* 0x002fe20000041894 */
[----:B------:R-:W-:-:S02]  /*15a90*/  FSEL R20, R163, -INF , !P1 ;  /* 0xff800000a3147808 */ /* 0x000fc40004800000 */
[----:B------:R-:W-:Y:S02]  /*15aa0*/  ISETP.GE.AND P5, PT, R21, R212, PT ;  /* 0x000000d41500720c */ /* 0x000fe40003fa6270 */
[-C--:B------:R-:W-:Y:S02]  /*15ab0*/  ISETP.GE.AND P1, PT, R23, R216.reuse, PT ;  /* 0x000000d81700720c */ /* 0x080fe40003f26270 */
[----:B------:R-:W-:Y:S02]  /*15ac0*/  FSEL R167, R167, -INF , !P2 ;  /* 0xff800000a7a77808 */ /* 0x000fe40005000000 */
[----:B------:R-:W-:Y:S02]  /*15ad0*/  FSEL R25, R160, -INF , !P4 ;  /* 0xff800000a0197808 */ /* 0x000fe40006000000 */
[----:B------:R-:W-:Y:S02]  /*15ae0*/  FSEL R24, R161, -INF , !P3 ;  /* 0xff800000a1187808 */ /* 0x000fe40005800000 */
[----:B------:R-:W-:-:S02]  /*15af0*/  ISETP.GE.AND P2, PT, R21, R216, PT ;  /* 0x000000d81500720c */ /* 0x000fc40003f46270 */
[C---:B------:R-:W-:Y:S02]  /*15b00*/  ISETP.GE.AND P3, PT, R27.reuse, R216, PT ;  /* 0x000000d81b00720c */ /* 0x040fe40003f66270 */
[----:B------:R-:W-:Y:S02]  /*15b10*/  ISETP.GE.AND P4, PT, R27, R212, PT ;  /* 0x000000d41b00720c */ /* 0x000fe40003f86270 */
[----:B------:R-:W-:Y:S02]  /*15b20*/  ISETP.GE.OR P5, PT, R21, R208, !P5 ;  /* 0x000000d01500720c */ /* 0x000fe40006fa6670 */
[-C--:B------:R-:W-:Y:S02]  /*15b30*/  ISETP.GE.OR P1, PT, R23, R214.reuse, !P1 ;  /* 0x000000d61700720c */ /* 0x080fe40004f26670 */
[----:B------:R-:W-:Y:S02]  /*15b40*/  IADD3 R5, R29, 0x30, RZ ;  /* 0x000000301d057810 */ /* 0x000fe40007ffe0ff */
[----:B------:R-:W-:-:S02]  /*15b50*/  ISETP.GE.OR P2, PT, R21, R214, !P2 ;  /* 0x000000d61500720c */ /* 0x000fc40005746670 */
[C---:B------:R-:W-:Y:S02]  /*15b60*/  ISETP.GE.OR P3, PT, R27.reuse, R214, !P3 ;  /* 0x000000d61b00720c */ /* 0x040fe40005f66670 */
[----:B------:R-:W-:Y:S02]  /*15b70*/  ISETP.GE.OR P4, PT, R27, R208, !P4 ;  /* 0x000000d01b00720c */ /* 0x000fe40006786670 */
[----:B------:R-:W-:Y:S02]  /*15b80*/  IADD3 R27, R29, 0x29, RZ ;  /* 0x000000291d1b7810 */ /* 0x000fe40007ffe0ff */
[----:B------:R-:W-:Y:S02]  /*15b90*/  FSEL R171, R158, -INF , !P5 ;  /* 0xff8000009eab7808 */ /* 0x000fe40006800000 */
[----:B------:R-:W-:Y:S02]  /*15ba0*/  FSEL R201, R152, -INF , !P1 ;  /* 0xff80000098c97808 */ /* 0x000fe40004800000 */
[----:B------:R-:W-:-:S02]  /*15bb0*/  ISETP.GE.AND P5, PT, R5, R216, PT ;  /* 0x000000d80500720c */ /* 0x000fc40003fa6270 */
[-C--:B------:R-:W-:Y:S02]  /*15bc0*/  ISETP.GE.AND P1, PT, R5, R212.reuse, PT ;  /* 0x000000d40500720c */ /* 0x080fe40003f26270 */
[----:B------:R-:W-:Y:S02]  /*15bd0*/  FSEL R21, R162, -INF , !P6 ;  /* 0xff800000a2157808 */ /* 0x000fe40007000000 */
[----:B------:R-:W-:Y:S02]  /*15be0*/  FSEL R174, R156, -INF , !P2 ;  /* 0xff8000009cae7808 */ /* 0x000fe40005000000 */
[----:B------:R-:W-:Y:S02]  /*15bf0*/  ISETP.GE.AND P6, PT, R23, R212, PT ;  /* 0x000000d41700720c */ /* 0x000fe40003fc6270 */
[----:B------:R-:W-:Y:S02]  /*15c00*/  ISETP.GE.AND P2, PT, R27, R216, PT ;  /* 0x000000d81b00720c */ /* 0x000fe40003f46270 */
[----:B------:R-:W-:-:S02]  /*15c10*/  ISETP.GE.OR P5, PT, R5, R214, !P5 ;  /* 0x000000d60500720c */ /* 0x000fc40006fa6670 */
[-C--:B------:R-:W-:Y:S02]  /*15c20*/  ISETP.GE.OR P1, PT, R5, R208.reuse, !P1 ;  /* 0x000000d00500720c */ /* 0x080fe40004f26670 */
[----:B------:R-:W-:Y:S01]  /*15c30*/  HMMA.16816.F32.BF16 R4, R8, R6, R144 ;  /* 0x000000060804723c */ /* 0x000fe20000041890 */
[----:B------:R-:W-:Y:S02]  /*15c40*/  ISETP.GE.OR P6, PT, R23, R208, !P6 ;  /* 0x000000d01700720c */ /* 0x000fe400077c6670 */
[----:B------:R-:W-:Y:S02]  /*15c50*/  ISETP.GE.OR P2, PT, R27, R214, !P2 ;  /* 0x000000d61b00720c */ /* 0x000fe40005746670 */
[----:B------:R-:W-:Y:S02]  /*15c60*/  IADD3 R23, R29, 0x31, RZ ;  /* 0x000000311d177810 */ /* 0x000fe40007ffe0ff */
[----:B------:R-:W-:Y:S02]  /*15c70*/  FSEL R175, R157, -INF , !P3 ;  /* 0xff8000009daf7808 */ /* 0x000fe40005800000 */
[----:B------:R-:W-:-:S02]  /*15c80*/  FSEL R173, R153, -INF , !P2 ;  /* 0xff80000099ad7808 */ /* 0x000fc40005000000 */
[----:B------:R-:W-:Y:S02]  /*15c90*/  ISETP.GE.AND P3, PT, R27, R212, PT ;  /* 0x000000d41b00720c */ /* 0x000fe40003f66270 */
[----:B------:R-:W-:Y:S02]  /*15ca0*/  ISETP.GE.AND P2, PT, R23, R216, PT ;  /* 0x000000d81700720c */ /* 0x000fe40003f46270 */
[----:B------:R-:W-:Y:S02]  /*15cb0*/  FSEL R146, R150, -INF , !P1 ;  /* 0xff80000096927808 */ /* 0x000fe40004800000 */
[----:B------:R-:W-:Y:S02]  /*15cc0*/  ISETP.GT.AND P1, PT, R215, R198, PT ;  /* 0x000000c6d700720c */ /* 0x000fe40003f24270 */
[----:B------:R-:W-:Y:S02]  /*15cd0*/  ISETP.GE.OR P3, PT, R27, R208, !P3 ;  /* 0x000000d01b00720c */ /* 0x000fe40005f66670 */
[----:B------:R-:W-:-:S02]  /*15ce0*/  ISETP.GE.OR P2, PT, R23, R214, !P2 ;  /* 0x000000d61700720c */ /* 0x000fc40005746670 */
[C---:B------:R-:W-:Y:S02]  /*15cf0*/  IADD3 R9, R29.reuse, 0x38, RZ ;  /* 0x000000381d097810 */ /* 0x040fe40007ffe0ff */
[----:B------:R-:W-:Y:S02]  /*15d00*/  IADD3 R29, R29, 0x39, RZ ;  /* 0x000000391d1d7810 */ /* 0x000fe40007ffe0ff */
[----:B------:R-:W-:Y:S02]  /*15d10*/  FSEL R170, R159, -INF , !P4 ;  /* 0xff8000009faa7808 */ /* 0x000fe40006000000 */
[----:B------:R-:W-:Y:S02]  /*15d20*/  FSEL R172, R154, -INF , !P6 ;  /* 0xff8000009aac7808 */ /* 0x000fe40007000000 */
[----:B------:R-:W-:Y:S02]  /*15d30*/  FSEL R169, R155, -INF , !P3 ;  /* 0xff8000009ba97808 */ /* 0x000fe40005800000 */
[----:B------:R-:W-:-:S02]  /*15d40*/  FSEL R160, R148, -INF , !P5 ;  /* 0xff80000094a07808 */ /* 0x000fc40006800000 */
[----:B------:R-:W-:Y:S02]  /*15d50*/  FSEL R159, R149, -INF , !P2 ;  /* 0xff800000959f7808 */ /* 0x000fe40005000000 */
[----:B------:R-:W-:Y:S02]  /*15d60*/  ISETP.GE.AND P4, PT, R23, R212, PT ;  /* 0x000000d41700720c */ /* 0x000fe40003f86270 */
[C---:B------:R-:W-:Y:S02]  /*15d70*/  ISETP.GE.AND P6, PT, R9.reuse, R216, PT ;  /* 0x000000d80900720c */ /* 0x040fe40003fc6270 */
[----:B------:R-:W-:Y:S02]  /*15d80*/  ISETP.GE.AND P3, PT, R9, R212, PT ;  /* 0x000000d40900720c */ /* 0x000fe40003f66270 */
[C---:B------:R-:W-:Y:S02]  /*15d90*/  ISETP.GE.AND P5, PT, R29.reuse, R216, PT ;  /* 0x000000d81d00720c */ /* 0x040fe40003fa6270 */
[----:B------:R-:W-:-:S02]  /*15da0*/  ISETP.GE.AND P2, PT, R29, R212, PT ;  /* 0x000000d41d00720c */ /* 0x000fc40003f46270 */
[----:B------:R-:W-:Y:S02]  /*15db0*/  ISETP.GE.OR P4, PT, R23, R208, !P4 ;  /* 0x000000d01700720c */ /* 0x000fe40006786670 */
[C---:B------:R-:W-:Y:S02]  /*15dc0*/  ISETP.GE.OR P6, PT, R9.reuse, R214, !P6 ;  /* 0x000000d60900720c */ /* 0x040fe400077c6670 */
[----:B------:R-:W-:Y:S02]  /*15dd0*/  ISETP.GE.OR P3, PT, R9, R208, !P3 ;  /* 0x000000d00900720c */ /* 0x000fe40005f66670 */
[C---:B------:R-:W-:Y:S02]  /*15de0*/  ISETP.GE.OR P5, PT, R29.reuse, R214, !P5 ;  /* 0x000000d61d00720c */ /* 0x040fe40006fa6670 */
[----:B------:R-:W-:Y:S02]  /*15df0*/  ISETP.GE.OR P2, PT, R29, R208, !P2 ;  /* 0x000000d01d00720c */ /* 0x000fe40005746670 */
[----:B------:R-:W-:-:S02]  /*15e00*/  FSEL R145, R151, -INF , !P4 ;  /* 0xff80000097917808 */ /* 0x000fc40006000000 */
        /* <DEDUP_REMOVED lines=69> */
.L_x_6998:
[----:B------:R-:W-:Y:S02]  /*16260*/  ULDC.64 UR4, c[0x0][0x118] ;  /* 0x0000460000047ab9 */ /* 0x000fe40000000a00 */
[----:B------:R-:W2:Y:S02]  /*16270*/  LD.E R4, [R228.64+0x38] ;  /* 0x00003804e4047980 */ /* 0x000ea4000c101900 */
[----:B--2---:R-:W-:-:S04]  /*16280*/  LEA R4, -R4, RZ, 0x6 ;  /* 0x000000ff04047211 */ /* 0x004fc800078e31ff */
[----:B------:R-:W-:Y:S02]  /*16290*/  SHF.R.S32.HI R2, RZ, 0x1f, R4 ;  /* 0x0000001fff027819 */ /* 0x000fe40000011404 */
.L_x_6999:
[----:B------:R-:W-:Y:S05]  /*162a0*/  BSYNC B0 ;  /* 0x0000000000007941 */ /* 0x000fea0003800000 */
.L_x_6997:
        /* <DEDUP_REMOVED lines=29> */
.L_x_6996:
[----:B------:R-:W-:Y:S05]  /*16480*/  BSYNC B1 ;  /* 0x0000000000017941 */ /* 0x000fea0003800000 */
.L_x_6995:
        /* <DEDUP_REMOVED lines=411> */
.L_x_6991:
[----:B------:R-:W-:Y:S05]  /*17e40*/  @!P1 BRA `(.L_x_7000) ;  /* 0x0000385000009947 */ /* 0x000fea0003800000 */
[C---:B------:R-:W-:Y:S01]  /*17e50*/  SHF.L.U64.HI R218, R138.reuse, 0x5, R139 ;  /* 0x000000058ada7819 */ /* 0x040fe2000001028b */
[----:B------:R-:W-:Y:S01]  /*17e60*/  IMAD.SHL.U32 R221, R138, 0x20, RZ ;  /* 0x000000208add7824 */ /* 0x000fe200078e00ff */
[C---:B------:R-:W-:Y:S01]  /*17e70*/  SHF.L.U64.HI R220, R136.reuse, 0x5, R137 ;  /* 0x0000000588dc7819 */ /* 0x040fe20000010289 */
[----:B------:R-:W-:Y:S01]  /*17e80*/  IMAD.SHL.U32 R223, R136, 0x20, RZ ;  /* 0x0000002088df7824 */ /* 0x000fe200078e00ff */
[----:B------:R-:W-:Y:S01]  /*17e90*/  MOV R0, R3 ;  /* 0x0000000300007202 */ /* 0x000fe20000000f00 */
[----:B------:R-:W-:-:S02]  /*17ea0*/  IMAD.MOV.U32 R2, RZ, RZ, R132 ;  /* 0x000000ffff027224 */ /* 0x000fc400078e0084 */
.L_x_7009:
        /* <DEDUP_REMOVED lines=76> */
.L_x_7002:
[----:B------:R-:W-:Y:S02]  /*18370*/  ULDC.64 UR4, c[0x0][0x118] ;  /* 0x0000460000047ab9 */ /* 0x000fe40000000a00 */
[----:B------:R-:W2:Y:S02]  /*18380*/  LD.E R10, [R132.64+0x40] ;  /* 0x00004004840a7980 */ /* 0x000ea4000c101900 */
[----:B--2---:R-:W-:Y:S04]  /*18390*/  LEA R10, -R10, RZ, 0x6 ;  /* 0x000000ff0a0a7211 */ /* 0x004fe800078e31ff */
[----:B------:R-:W-:Y:S02]  /*183a0*/  SHF.R.S32.HI R5, RZ, 0x1f, R10 ;  /* 0x0000001fff057819 */ /* 0x000fe4000001140a */
.L_x_7003:
[----:B------:R-:W-:Y:S05]  /*183b0*/  BSYNC B0 ;  /* 0x0000000000007941 */ /* 0x000fea0003800000 */
.L_x_7001:
        /* <DEDUP_REMOVED lines=255> */
.L_x_7007:
[----:B------:R-:W-:Y:S02]  /*193b0*/  ULDC.64 UR4, c[0x0][0x118] ;  /* 0x0000460000047ab9 */ /* 0x000fe40000000a00 */
[----:B------:R-:W2:Y:S02]  /*193c0*/  LD.E R142, [R132.64+0x38] ;  /* 0x00003804848e7980 */ /* 0x000ea4000c101900 */
[----:B--2---:R-:W-:Y:S04]  /*193d0*/  LEA R142, -R142, RZ, 0x6 ;  /* 0x000000ff8e8e7211 */ /* 0x004fe800078e31ff */
[----:B------:R-:W-:Y:S02]  /*193e0*/  SHF.R.S32.HI R137, RZ, 0x1f, R142 ;  /* 0x0000001fff897819 */ /* 0x000fe4000001148e */
.L_x_7008:
[----:B------:R-:W-:Y:S05]  /*193f0*/  BSYNC B0 ;  /* 0x0000000000007941 */ /* 0x000fea0003800000 */
.L_x_7006:
        /* <DEDUP_REMOVED lines=26> */
.L_x_7005:
[----:B------:R-:W-:Y:S05]  /*195a0*/  BSYNC B1 ;  /* 0x0000000000017941 */ /* 0x000fea0003800000 */
.L_x_7004:
[----:B------:R-:W-:Y:S01]  /*195b0*/  ULDC.64 UR4, c[0x0][0x118] ;  /* 0x0000460000047ab9 */ /* 0x000fe20000000a00 */
[----:B------:R-:W2:Y:S08]  /*195c0*/  S2R R134, SR_TID.X ;  /* 0x0000000000867919 */ /* 0x000eb00000002100 */
[----:B------:R3:W4:Y:S01]  /*195d0*/  LD.E R133, [R132.64+0xdc] ;  /* 0x0000dc0484857980 */ /* 0x000722000c101900 */
[----:B--2---:R-:W-:Y:S05]  /*195e0*/  IMAD.SHL.U32 R134, R134, 0x2, RZ ;  /* 0x0000000286867824 */ /* 0x004fea00078e00ff */
[----:B------:R-:W-:Y:S05]  /*195f0*/  LOP3.LUT R134, R134, 0x6, RZ, 0xc0, !PT ;  /* 0x0000000686867812 */ /* 0x000fea00078ec0ff */
[----:B------:R-:W-:Y:S05]  /*19600*/  IMAD R3, R215, 0x40, R134 ;  /* 0x00000040d7037824 */ /* 0x000fea00078e0286 */
[C---:B-1----:R-:W-:Y:S02]  /*19610*/  IADD3 R137, R3.reuse, 0x1, RZ ;  /* 0x0000000103897810 */ /* 0x042fe40007ffe0ff */
[----:B------:R-:W-:Y:S02]  /*19620*/  IADD3 R141, R3, 0x8, RZ ;  /* 0x00000008038d7810 */ /* 0x000fe40007ffe0ff */
[C---:B------:R-:W-:Y:S02]  /*19630*/  ISETP.GE.AND P6, PT, R137.reuse, R216, PT ;  /* 0x000000d88900720c */ /* 0x040fe40003fc6270 */
[----:B------:R-:W-:Y:S02]  /*19640*/  ISETP.GE.AND P1, PT, R137, R212, PT ;  /* 0x000000d48900720c */ /* 0x000fe40003f26270 */
[C---:B------:R-:W-:Y:S02]  /*19650*/  ISETP.GE.AND P0, PT, R141.reuse, R216, PT ;  /* 0x000000d88d00720c */ /* 0x040fe40003f06270 */
[----:B------:R-:W-:Y:S02]  /*19660*/  ISETP.GE.AND P4, PT, R141, R212, PT ;  /* 0x000000d48d00720c */ /* 0x000fe40003f86270 */
[----:B------:R-:W-:Y:S02]  /*19670*/  ISETP.GE.OR P1, PT, R137, R208, !P1 ;  /* 0x000000d08900720c */ /* 0x000fe40004f26670 */
[C---:B------:R-:W-:Y:S02]  /*19680*/  ISETP.GE.OR P0, PT, R141.reuse, R214, !P0 ;  /* 0x000000d68d00720c */ /* 0x040fe40004706670 */
[----:B------:R-:W-:Y:S02]  /*19690*/  ISETP.GE.OR P4, PT, R141, R208, !P4 ;  /* 0x000000d08d00720c */ /* 0x000fe40006786670 */
[----:B------:R-:W-:Y:S02]  /*196a0*/  IADD3 R141, R3, 0x11, RZ ;  /* 0x00000011038d7810 */ /* 0x000fe40007ffe0ff */
[----:B------:R-:W-:Y:S02]  /*196b0*/  ISETP.GE.OR P6, PT, R137, R214, !P6 ;  /* 0x000000d68900720c */ /* 0x000fe400077c6670 */
[C---:B------:R-:W-:Y:S02]  /*196c0*/  IADD3 R137, R3.reuse, 0x9, RZ ;  /* 0x0000000903897810 */ /* 0x040fe40007ffe0ff */
[----:B------:R-:W-:Y:S02]  /*196d0*/  FSEL R8, R8, -INF , !P0 ;  /* 0xff80000008087808 */ /* 0x000fe40004000000 */
[-C--:B------:R-:W-:Y:S02]  /*196e0*/  ISETP.GE.AND P2, PT, R3, R216.reuse, PT ;  /* 0x000000d80300720c */ /* 0x080fe40003f46270 */
[-C--:B------:R-:W-:Y:S02]  /*196f0*/  ISETP.GE.AND P5, PT, R137, R216.reuse, PT ;  /* 0x000000d88900720c */ /* 0x080fe40003fa6270 */
[----:B------:R-:W-:Y:S02]  /*19700*/  FSEL R5, R5, -INF , !P6 ;  /* 0xff80000005057808 */ /* 0x000fe40007000000 */
[C---:B------:R-:W-:Y:S02]  /*19710*/  ISETP.GE.AND P6, PT, R141.reuse, R216, PT ;  /* 0x000000d88d00720c */ /* 0x040fe40003fc6270 */
[C---:B------:R-:W-:Y:S02]  /*19720*/  ISETP.GE.AND P0, PT, R141.reuse, R212, PT ;  /* 0x000000d48d00720c */ /* 0x040fe40003f06270 */
[C---:B------:R-:W-:Y:S02]  /*19730*/  ISETP.GE.OR P6, PT, R141.reuse, R214, !P6 ;  /* 0x000000d68d00720c */ /* 0x040fe400077c6670 */
[----:B------:R-:W-:Y:S02]  /*19740*/  ISETP.GE.OR P0, PT, R141, R208, !P0 ;  /* 0x000000d08d00720c */ /* 0x000fe40004706670 */
[-C--:B------:R-:W-:Y:S02]  /*19750*/  ISETP.GE.OR P2, PT, R3, R214.reuse, !P2 ;  /* 0x000000d60300720c */ /* 0x080fe40005746670 */
[----:B------:R-:W-:Y:S02]  /*19760*/  ISETP.GE.OR P5, PT, R137, R214, !P5 ;  /* 0x000000d68900720c */ /* 0x000fe40006fa6670 */
[----:B------:R-:W-:Y:S02]  /*19770*/  IADD3 R141, R3, 0x19, RZ ;  /* 0x00000019038d7810 */ /* 0x000fe40007ffe0ff */
[----:B------:R-:W-:Y:S02]  /*19780*/  FSEL R9, R9, -INF , !P5 ;  /* 0xff80000009097808 */ /* 0x000fe40006800000 */
[----:B------:R-:W-:Y:S02]  /*19790*/  ISETP.GE.AND P3, PT, R3, R212, PT ;  /* 0x000000d40300720c */ /* 0x000fe40003f66270 */
[----:B------:R-:W-:Y:S02]  /*197a0*/  FSEL R139, R4, -INF , !P2 ;  /* 0xff800000048b7808 */ /* 0x000fe40005000000 */
[----:B------:R-:W-:Y:S02]  /*197b0*/  ISETP.GE.AND P5, PT, R141, R216, PT ;  /* 0x000000d88d00720c */ /* 0x000fe40003fa6270 */
[----:B------:R-:W-:Y:S02]  /*197c0*/  ISETP.GE.AND P2, PT, R137, R212, PT ;  /* 0x000000d48900720c */ /* 0x000fe40003f46270 */
[----:B------:R-:W-:Y:S02]  /*197d0*/  ISETP.GE.OR P5, PT, R141, R214, !P5 ;  /* 0x000000d68d00720c */ /* 0x000fe40006fa6670 */
[C---:B------:R-:W-:Y:S02]  /*197e0*/  ISETP.GE.OR P3, PT, R3.reuse, R208, !P3 ;  /* 0x000000d00300720c */ /* 0x040fe40005f66670 */
[----:B------:R-:W-:Y:S02]  /*197f0*/  IADD3 R143, R3, 0x10, RZ ;  /* 0x00000010038f7810 */ /* 0x000fe40007ffe0ff */
[----:B------:R-:W-:Y:S02]  /*19800*/  FMNMX.FTZ R4, R139, R2, !PT ;  /* 0x000000028b047209 */ /* 0x000fe40007810000 */
[----:B------:R-:W-:Y:S02]  /*19810*/  FSEL R161, R17, -INF , !P5 ;  /* 0xff80000011a17808 */ /* 0x000fe40006800000 */
[----:B------:R-:W-:Y:S02]  /*19820*/  FSEL R7, R7, -INF , !P1 ;  /* 0xff80000007077808 */ /* 0x000fe40004800000 */
[----:B------:R-:W-:Y:S02]  /*19830*/  ISETP.GE.OR P2, PT, R137, R208, !P2 ;  /* 0x000000d08900720c */ /* 0x000fe40005746670 */
[----:B------:R-:W-:Y:S02]  /*19840*/  FSEL R137, R6, -INF , !P3 ;  /* 0xff80000006897808 */ /* 0x000fe40005800000 */
[C---:B------:R-:W-:Y:S02]  /*19850*/  ISETP.GE.AND P1, PT, R143.reuse, R216, PT ;  /* 0x000000d88f00720c */ /* 0x040fe40003f26270 */
[----:B------:R-:W-:Y:S02]  /*19860*/  ISETP.GE.AND P3, PT, R143, R212, PT ;  /* 0x000000d48f00720c */ /* 0x000fe40003f66270 */
[----:B------:R-:W-:Y:S02]  /*19870*/  FMNMX.FTZ R17, R5, R4, !PT ;  /* 0x0000000405117209 */ /* 0x000fe40007810000 */
[C---:B------:R-:W-:Y:S02]  /*19880*/  ISETP.GE.OR P3, PT, R143.reuse, R208, !P3 ;  /* 0x000000d08f00720c */ /* 0x040fe40005f66670 */
[----:B------:R-:W-:Y:S02]  /*19890*/  FMNMX.FTZ R4, R8, R17, !PT ;  /* 0x0000001108047209 */ /* 0x000fe40007810000 */
[----:B------:R-:W-:Y:S02]  /*198a0*/  ISETP.GE.OR P1, PT, R143, R214, !P1 ;  /* 0x000000d68f00720c */ /* 0x000fe40004f26670 */
[----:B------:R-:W-:Y:S02]  /*198b0*/  IADD3 R143, R3, 0x18, RZ ;  /* 0x00000018038f7810 */ /* 0x000fe40007ffe0ff */
[----:B------:R-:W-:Y:S02]  /*198c0*/  FSEL R11, R11, -INF , !P2 ;  /* 0xff8000000b0b7808 */ /* 0x000fe40005000000 */
[----:B------:R-:W-:Y:S02]  /*198d0*/  ISETP.GE.AND P2, PT, R143, R216, PT ;  /* 0x000000d88f00720c */ /* 0x000fe40003f46270 */
[----:B------:R-:W-:Y:S02]  /*198e0*/  FSEL R172, R12, -INF , !P1 ;  /* 0xff8000000cac7808 */ /* 0x000fe40004800000 */
[----:B------:R-:W-:Y:S02]  /*198f0*/  FMNMX.FTZ R17, R9, R4, !PT ;  /* 0x0000000409117209 */ /* 0x000fe40007810000 */
[----:B------:R-:W-:Y:S02]  /*19900*/  ISETP.GE.AND P1, PT, R141, R212, PT ;  /* 0x000000d48d00720c */ /* 0x000fe40003f26270 */
[----:B------:R-:W-:Y:S02]  /*19910*/  FSEL R163, R13, -INF , !P6 ;  /* 0xff8000000da37808 */ /* 0x000fe40007000000 */
[----:B------:R-:W-:Y:S02]  /*19920*/  ISETP.GE.OR P2, PT, R143, R214, !P2 ;  /* 0x000000d68f00720c */ /* 0x000fe40005746670 */
[----:B------:R-:W-:Y:S02]  /*19930*/  ISETP.GE.OR P1, PT, R141, R208, !P1 ;  /* 0x000000d08d00720c */ /* 0x000fe40004f26670 */
[----:B------:R-:W-:Y:S02]  /*19940*/  FMNMX.FTZ R4, R172, R17, !PT ;  /* 0x00000011ac047209 */ /* 0x000fe40007810000 */
[----:B------:R-:W-:Y:S02]  /*19950*/  FSEL R162, R16, -INF , !P2 ;  /* 0xff80000010a27808 */ /* 0x000fe40005000000 */
[----:B------:R-:W-:Y:S02]  /*19960*/  FSEL R140, R19, -INF , !P1 ;  /* 0xff800000138c7808 */ /* 0x000fe40004800000 */
[----:B------:R-:W-:Y:S02]  /*19970*/  FMNMX.FTZ R19, R163, R4, !PT ;  /* 0x00000004a3137209 */ /* 0x000fe40007810000 */
[C---:B------:R-:W-:Y:S02]  /*19980*/  IADD3 R145, R3.reuse, 0x20, RZ ;  /* 0x0000002003917810 */ /* 0x040fe40007ffe0ff */
[----:B------:R-:W-:Y:S02]  /*19990*/  IADD3 R141, R3, 0x21, RZ ;  /* 0x00000021038d7810 */ /* 0x000fe40007ffe0ff */
[----:B------:R-:W-:Y:S02]  /*199a0*/  FMNMX.FTZ R4, R137, R0, !PT ;  /* 0x0000000089047209 */ /* 0x000fe40007810000 */
[----:B------:R-:W-:Y:S02]  /*199b0*/  FSEL R142, R15, -INF , !P0 ;  /* 0xff8000000f8e7808 */ /* 0x000fe40004000000 */
[----:B------:R-:W-:Y:S02]  /*199c0*/  FMNMX.FTZ R6, R162, R19, !PT ;  /* 0x00000013a2067209 */ /* 0x000fe40007810000 */
[----:B------:R-:W-:Y:S02]  /*199d0*/  FSEL R10, R10, -INF , !P4 ;  /* 0xff8000000a0a7808 */ /* 0x000fe40006000000 */
[-C--:B------:R-:W-:Y:S02]  /*199e0*/  ISETP.GE.AND P0, PT, R145, R216.reuse, PT ;  /* 0x000000d89100720c */ /* 0x080fe40003f06270 */
[----:B------:R-:W-:Y:S02]  /*199f0*/  ISETP.GE.AND P6, PT, R141, R216, PT ;  /* 0x000000d88d00720c */ /* 0x000fe40003fc6270 */
[----:B------:R-:W-:Y:S02]  /*19a00*/  FMNMX.FTZ R19, R7, R4, !PT ;  /* 0x0000000407137209 */ /* 0x000fe40007810000 */
[----:B------:R-:W-:Y:S02]  /*19a10*/  ISETP.GE.AND P4, PT, R143, R212, PT ;  /* 0x000000d48f00720c */ /* 0x000fe40003f86270 */
[-C--:B------:R-:W-:Y:S02]  /*19a20*/  ISETP.GE.OR P0, PT, R145, R214.reuse, !P0 ;  /* 0x000000d69100720c */ /* 0x080fe40004706670 */
[----:B------:R-:W-:Y:S02]  /*19a30*/  ISETP.GE.OR P6, PT, R141, R214, !P6 ;  /* 0x000000d68d00720c */ /* 0x000fe400077c6670 */
[----:B------:R-:W-:Y:S02]  /*19a40*/  FMNMX.FTZ R4, R10, R19, !PT ;  /* 0x000000130a047209 */ /* 0x000fe40007810000 */
[----:B------:R-:W-:Y:S02]  /*19a50*/  IADD3 R13, R3, 0x28, RZ ;  /* 0x00000028030d7810 */ /* 0x000fe40007ffe0ff */
[----:B------:R-:W-:Y:S02]  /*19a60*/  FSEL R160, R20, -INF , !P0 ;  /* 0xff80000014a07808 */ /* 0x000fe40004000000 */
[----:B------:R-:W-:Y:S02]  /*19a70*/  FSEL R159, R21, -INF , !P6 ;  /* 0xff800000159f7808 */ /* 0x000fe40007000000 */
[----:B------:R-:W-:Y:S02]  /*19a80*/  FMNMX.FTZ R21, R161, R6, !PT ;  /* 0x00000006a1157209 */ /* 0x000fe40007810000 */
[----:B------:R-:W-:Y:S02]  /*19a90*/  ISETP.GE.OR P4, PT, R143, R208, !P4 ;  /* 0x000000d08f00720c */ /* 0x000fe40006786670 */
[----:B------:R-:W-:Y:S02]  /*19aa0*/  FSEL R143, R14, -INF , !P3 ;  /* 0xff8000000e8f7808 */ /* 0x000fe40005800000 */
[----:B------:R-:W-:Y:S02]  /*19ab0*/  FMNMX.FTZ R4, R11, R4, !PT ;  /* 0x000000040b047209 */ /* 0x000fe40007810000 */
[----:B------:R-:W-:Y:S02]  /*19ac0*/  ISETP.GE.AND P5, PT, R13, R216, PT ;  /* 0x000000d80d00720c */ /* 0x000fe40003fa6270 */
[----:B------:R-:W-:Y:S02]  /*19ad0*/  FMNMX.FTZ R6, R160, R21, !PT ;  /* 0x00000015a0067209 */ /* 0x000fe40007810000 */
[----:B------:R-:W-:Y:S02]  /*19ae0*/  FMNMX.FTZ R21, R143, R4, !PT ;  /* 0x000000048f157209 */ /* 0x000fe40007810000 */
[----:B------:R-:W-:Y:S02]  /*19af0*/  ISETP.GE.AND P2, PT, R141, R212, PT ;  /* 0x000000d48d00720c */ /* 0x000fe40003f46270 */
[----:B------:R-:W-:Y:S02]  /*19b00*/  IADD3 R15, R3, 0x29, RZ ;  /* 0x00000029030f7810 */ /* 0x000fe40007ffe0ff */
[----:B------:R-:W-:Y:S02]  /*19b10*/  ISETP.GE.OR P5, PT, R13, R214, !P5 ;  /* 0x000000d60d00720c */ /* 0x000fe40006fa6670 */
[----:B------:R-:W-:Y:S02]  /*19b20*/  FMNMX.FTZ R19, R159, R6, !PT ;  /* 0x000000069f137209 */ /* 0x000fe40007810000 */
[----:B------:R-:W-:Y:S02]  /*19b30*/  FSEL R158, R24, -INF , !P5 ;  /* 0xff800000189e7808 */ /* 0x000fe40006800000 */
[----:B------:R-:W-:Y:S02]  /*19b40*/  FMNMX.FTZ R4, R142, R21, !PT ;  /* 0x000000158e047209 */ /* 0x000fe40007810000 */
[----:B------:R-:W-:Y:S02]  /*19b50*/  ISETP.GE.AND P3, PT, R145, R212, PT ;  /* 0x000000d49100720c */ /* 0x000fe40003f66270 */
[----:B------:R-:W-:Y:S02]  /*19b60*/  ISETP.GE.OR P2, PT, R141, R208, !P2 ;  /* 0x000000d08d00720c */ /* 0x000fe40005746670 */
[----:B------:R-:W-:Y:S02]  /*19b70*/  FSEL R141, R18, -INF , !P4 ;  /* 0xff800000128d7808 */ /* 0x000fe40006000000 */
[C---:B------:R-:W-:Y:S02]  /*19b80*/  ISETP.GE.AND P4, PT, R15.reuse, R216, PT ;  /* 0x000000d80f00720c */ /* 0x040fe40003f86270 */
[----:B------:R-:W-:Y:S02]  /*19b90*/  ISETP.GE.AND P0, PT, R15, R212, PT ;  /* 0x000000d40f00720c */ /* 0x000fe40003f06270 */
[----:B------:R-:W-:Y:S02]  /*19ba0*/  IADD3 R17, R3, 0x30, RZ ;  /* 0x0000003003117810 */ /* 0x000fe40007ffe0ff */
[----:B------:R-:W-:Y:S02]  /*19bb0*/  FMNMX.FTZ R6, R158, R19, !PT ;  /* 0x000000139e067209 */ /* 0x000fe40007810000 */
[----:B------:R-:W-:Y:S02]  /*19bc0*/  FMNMX.FTZ R19, R141, R4, !PT ;  /* 0x000000048d137209 */ /* 0x000fe40007810000 */
[----:B------:R-:W-:Y:S02]  /*19bd0*/  ISETP.GE.OR P3, PT, R145, R208, !P3 ;  /* 0x000000d09100720c */ /* 0x000fe40005f66670 */
[C---:B------:R-:W-:Y:S02]  /*19be0*/  ISETP.GE.OR P4, PT, R15.reuse, R214, !P4 ;  /* 0x000000d60f00720c */ /* 0x040fe40006786670 */
[----:B------:R-:W-:Y:S02]  /*19bf0*/  ISETP.GE.OR P0, PT, R15, R208, !P0 ;  /* 0x000000d00f00720c */ /* 0x000fe40004706670 */
[----:B------:R-:W-:Y:S02]  /*19c00*/  IADD3 R15, R3, 0x31, RZ ;  /* 0x00000031030f7810 */ /* 0x000fe40007ffe0ff */
[----:B------:R-:W-:Y:S02]  /*19c10*/  ISETP.GE.AND P1, PT, R13, R212, PT ;  /* 0x000000d40d00720c */ /* 0x000fe40003f26270 */
[-C--:B------:R-:W-:Y:S02]  /*19c20*/  ISETP.GE.AND P6, PT, R17, R216.reuse, PT ;  /* 0x000000d81100720c */ /* 0x080fe40003fc6270 */
[----:B------:R-:W-:Y:S02]  /*19c30*/  ISETP.GE.AND P5, PT, R15, R216, PT ;  /* 0x000000d80f00720c */ /* 0x000fe40003fa6270 */
[----:B------:R-:W-:Y:S02]  /*19c40*/  FSEL R157, R25, -INF , !P4 ;  /* 0xff800000199d7808 */ /* 0x000fe40006000000 */
[----:B------:R-:W-:Y:S02]  /*19c50*/  FSEL R156, R22, -INF , !P3 ;  /* 0xff800000169c7808 */ /* 0x000fe40005800000 */
[----:B------:R-:W-:Y:S02]  /*19c60*/  FMNMX.FTZ R19, R140, R19, !PT ;  /* 0x000000138c137209 */ /* 0x000fe40007810000 */
[----:B------:R-:W-:Y:S02]  /*19c70*/  ISETP.GE.OR P1, PT, R13, R208, !P1 ;  /* 0x000000d00d00720c */ /* 0x000fe40004f26670 */
[----:B------:R-:W-:Y:S02]  /*19c80*/  IADD3 R13, R3, 0x38, RZ ;  /* 0x00000038030d7810 */ /* 0x000fe40007ffe0ff */
[-C--:B------:R-:W-:Y:S02]  /*19c90*/  ISETP.GE.OR P6, PT, R17, R214.reuse, !P6 ;  /* 0x000000d61100720c */ /* 0x080fe400077c6670 */
[----:B------:R-:W-:Y:S02]  /*19ca0*/  ISETP.GE.OR P5, PT, R15, R214, !P5 ;  /* 0x000000d60f00720c */ /* 0x000fe40006fa6670 */
[----:B------:R-:W-:Y:S02]  /*19cb0*/  FSEL R152, R28, -INF , !P6 ;  /* 0xff8000001c987808 */ /* 0x000fe40007000000 */
[----:B------:R-:W-:Y:S02]  /*19cc0*/  FMNMX.FTZ R21, R157, R6, !PT ;  /* 0x000000069d157209 */ /* 0x000fe40007810000 */
[----:B------:R-:W-:Y:S02]  /*19cd0*/  FSEL R155, R23, -INF , !P2 ;  /* 0xff800000179b7808 */ /* 0x000fe40005000000 */
[----:B------:R-:W-:Y:S02]  /*19ce0*/  FMNMX.FTZ R6, R156, R19, !PT ;  /* 0x000000139c067209 */ /* 0x000fe40007810000 */
[----:B------:R-:W-:Y:S02]  /*19cf0*/  IADD3 R3, R3, 0x39, RZ ;  /* 0x0000003903037810 */ /* 0x000fe40007ffe0ff */
[----:B------:R-:W-:Y:S02]  /*19d00*/  ISETP.GE.AND P4, PT, R13, R216, PT ;  /* 0x000000d80d00720c */ /* 0x000fe40003f86270 */
[----:B------:R-:W-:Y:S02]  /*19d10*/  FSEL R151, R29, -INF , !P5 ;  /* 0xff8000001d977808 */ /* 0x000fe40006800000 */
[----:B------:R-:W-:Y:S02]  /*19d20*/  FMNMX.FTZ R4, R152, R21, !PT ;  /* 0x0000001598047209 */ /* 0x000fe40007810000 */
[----:B------:R-:W-:Y:S02]  /*19d30*/  FSEL R154, R26, -INF , !P1 ;  /* 0xff8000001a9a7808 */ /* 0x000fe40004800000 */
[----:B------:R-:W-:Y:S02]  /*19d40*/  FMNMX.FTZ R19, R155, R6, !PT ;  /* 0x000000069b137209 */ /* 0x000fe40007810000 */
[----:B------:R-:W-:Y:S02]  /*19d50*/  ISETP.GE.AND P6, PT, R3, R216, PT ;  /* 0x000000d80300720c */ /* 0x000fe40003fc6270 */
[----:B------:R-:W-:Y:S02]  /*19d60*/  ISETP.GE.OR P4, PT, R13, R214, !P4 ;  /* 0x000000d60d00720c */ /* 0x000fe40006786670 */
[----:B------:R-:W-:Y:S02]  /*19d70*/  ISETP.GE.AND P2, PT, R17, R212, PT ;  /* 0x000000d41100720c */ /* 0x000fe40003f46270 */
[----:B------:R-:W-:Y:S02]  /*19d80*/  FSEL R149, R32, -INF , !P4 ;  /* 0xff80000020957808 */ /* 0x000fe40006000000 */
[----:B------:R-:W-:Y:S02]  /*19d90*/  FMNMX.FTZ R4, R151, R4, !PT ;  /* 0x0000000497047209 */ /* 0x000fe40007810000 */
[----:B------:R-:W-:Y:S02]  /*19da0*/  FSEL R153, R27, -INF , !P0 ;  /* 0xff8000001b997808 */ /* 0x000fe40004000000 */
[----:B------:R-:W-:Y:S02]  /*19db0*/  FMNMX.FTZ R6, R154, R19, !PT ;  /* 0x000000139a067209 */ /* 0x000fe40007810000 */
[----:B------:R-:W-:Y:S02]  /*19dc0*/  ISETP.GE.OR P6, PT, R3, R214, !P6 ;  /* 0x000000d60300720c */ /* 0x000fe400077c6670 */
[----:B------:R-:W-:Y:S02]  /*19dd0*/  ISETP.GE.OR P1, PT, R17, R208, !P2 ;  /* 0x000000d01100720c */ /* 0x000fe40005726670 */
[----:B------:R-:W-:Y:S02]  /*19de0*/  ISETP.GE.AND P2, PT, R15, R212, PT ;  /* 0x000000d40f00720c */ /* 0x000fe40003f46270 */
[----:B------:R-:W-:Y:S02]  /*19df0*/  FSEL R148, R33, -INF , !P6 ;  /* 0xff80000021947808 */ /* 0x000fe40007000000 */
[----:B------:R-:W-:Y:S02]  /*19e00*/  FMNMX.FTZ R21, R149, R4, !PT ;  /* 0x0000000495157209 */ /* 0x000fe40007810000 */
[----:B------:R-:W-:Y:S02]  /*19e10*/  ISETP.GE.OR P2, PT, R15, R208, !P2 ;  /* 0x000000d00f00720c */ /* 0x000fe40005746670 */
[----:B------:R-:W-:Y:S02]  /*19e20*/  FSEL R147, R30, -INF , !P1 ;  /* 0xff8000001e937808 */ /* 0x000fe40004800000 */
[----:B------:R-:W-:Y:S02]  /*19e30*/  FMNMX.FTZ R6, R153, R6, !PT ;  /* 0x0000000699067209 */ /* 0x000fe40007810000 */
[----:B------:R-:W-:Y:S02]  /*19e40*/  ISETP.GE.AND P0, PT, R13, R212, PT ;  /* 0x000000d40d00720c */ /* 0x000fe40003f06270 */
[----:B------:R-:W-:Y:S02]  /*19e50*/  FMNMX.FTZ R4, R148, R21, !PT ;  /* 0x0000001594047209 */ /* 0x000fe40007810000 */
[----:B------:R-:W-:Y:S01]  /*19e60*/  FSEL R146, R31, -INF , !P2 ;  /* 0xff8000001f927808 */ /* 0x000fe20005000000 */
[----:B------:R-:W-:Y:S01]  /*19e70*/  LDSM.16.MT88.4 R20, [R196+0xc000] ;  /* 0x00c00000c414783b */ /* 0x000fe20000004200 */
[----:B------:R-:W-:Y:S02]  /*19e80*/  ISETP.GE.OR P1, PT, R13, R208, !P0 ;  /* 0x000000d00d00720c */ /* 0x000fe40004726670 */
[----:B------:R-:W-:Y:S02]  /*19e90*/  FMNMX.FTZ R13, R147, R6, !PT ;  /* 0x00000006930d7209 */ /* 0x000fe40007810000 */
[C---:B------:R-:W-:Y:S02]  /*19ea0*/  ISETP.GE.AND P0, PT, R3.reuse, R212, PT ;  /* 0x000000d40300720c */ /* 0x040fe40003f06270 */
[----:B------:R-:W-:Y:S01]  /*19eb0*/  FSEL R145, R34, -INF , !P1 ;  /* 0xff80000022917808 */ /* 0x000fe20004800000 */
[----:B------:R-:W1:Y:S01]  /*19ec0*/  SHFL.BFLY PT, R17, R4, 0x2, 0x1f ;  /* 0x0c401f0004117f89 */ /* 0x000e6200000e0000 */
[----:B------:R-:W-:Y:S02]  /*19ed0*/  FMNMX.FTZ R12, R146, R13, !PT ;  /* 0x0000000d920c7209 */ /* 0x000fe40007810000 */
[----:B------:R-:W-:Y:S02]  /*19ee0*/  ISETP.GE.OR P0, PT, R3, R208, !P0 ;  /* 0x000000d00300720c */ /* 0x000fe40004706670 */
[----:B------:R-:W-:Y:S02]  /*19ef0*/  FMNMX.FTZ R3, R145, R12, !PT ;  /* 0x0000000c91037209 */ /* 0x000fe40007810000 */
[----:B------:R-:W-:Y:S01]  /*19f00*/  FSEL R134, R35, -INF , !P0 ;  /* 0xff80000023867808 */ /* 0x000fe20004000000 */
[----:B------:R-:W-:Y:S03]  /*19f10*/  LDSM.16.MT88.4 R12, [R197+0xc000] ;  /* 0x00c00000c50c783b */ /* 0x000fe60000004200 */
[----:B------:R-:W-:Y:S05]  /*19f20*/  FMNMX.FTZ R6, R134, R3, !PT ;  /* 0x0000000386067209 */ /* 0x000fea0007810000 */
[----:B------:R-:W2:Y:S01]  /*19f30*/  SHFL.BFLY PT, R3, R6, 0x2, 0x1f ;  /* 0x0c401f0006037f89 */ /* 0x000ea200000e0000 */
[----:B-1----:R-:W-:Y:S07]  /*19f40*/  FMNMX.FTZ R17, R4, R17, !PT ;  /* 0x0000001104117209 */ /* 0x002fee0007810000 */
[----:B------:R-:W-:Y:S08]  /*19f50*/  LDSM.16.MT88.4 R28, [R195+0xc000] ;  /* 0x00c00000c31c783b */ /* 0x000ff00000004200 */
[----:B---3--:R-:W1:Y:S01]  /*19f60*/  SHFL.BFLY PT, R132, R17, 0x1, 0x1f ;  /* 0x0c201f0011847f89 */ /* 0x008e6200000e0000 */
[----:B--2---:R-:W-:Y:S07]  /*19f70*/  FMNMX.FTZ R4, R6, R3, !PT ;  /* 0x0000000306047209 */ /* 0x004fee0007810000 */
[----:B------:R-:W2:Y:S01]  /*19f80*/  SHFL.BFLY PT, R3, R4, 0x1, 0x1f ;  /* 0x0c201f0004037f89 */ /* 0x000ea200000e0000 */
[----:B-1----:R-:W-:Y:S04]  /*19f90*/  FMNMX.FTZ R132, R17, R132, !PT ;  /* 0x0000008411847209 */ /* 0x002fe80007810000 */
[----:B------:R-:W-:Y:S01]  /*19fa0*/  FSETP.NEU.FTZ.AND P1, PT, R132, -INF , PT ;  /* 0xff8000008400780b */ /* 0x000fe20003f3d000 */
[----:B----4-:R-:W-:Y:S05]  /*19fb0*/  FMUL.FTZ R150, R133, R132 ;  /* 0x0000008485967220 */ /* 0x010fea0000410000 */
[----:B------:R-:W-:Y:S02]  /*19fc0*/  FSEL R150, R150, RZ, P1 ;  /* 0x000000ff96967208 */ /* 0x000fe40000800000 */
[----:B--2---:R-:W-:Y:S03]  /*19fd0*/  FMNMX.FTZ R3, R4, R3, !PT ;  /* 0x0000000304037209 */ /* 0x004fe60007810000 */
[--C-:B------:R-:W-:Y:S01]  /*19fe0*/  FFMA.FTZ R164, R5, R133, -R150.reuse ;  /* 0x0000008505a47223 */ /* 0x100fe20000010896 */
[----:B------:R-:W-:Y:S01]  /*19ff0*/  FSEL R5, R132, RZ, P1 ;  /* 0x000000ff84057208 */ /* 0x000fe20000800000 */
[----:B------:R-:W-:Y:S01]  /*1a000*/  FMUL.FTZ R144, R133, R3 ;  /* 0x0000000385907220 */ /* 0x000fe20000410000 */
[----:B------:R-:W-:Y:S01]  /*1a010*/  FSETP.NEU.FTZ.AND P0, PT, R3, -INF , PT ;  /* 0xff8000000300780b */ /* 0x000fe20003f1d000 */
[-C--:B------:R-:W-:Y:S02]  /*1a020*/  FFMA.FTZ R165, R139, R133.reuse, -R150 ;  /* 0x000000858ba57223 */ /* 0x080fe40000010896 */
[----:B------:R-:W-:Y:S01]  /*1a030*/  FADD.FTZ R4, -R5, R2 ;  /* 0x0000000205047221 */ /* 0x000fe20000010100 */
[----:B------:R-:W-:Y:S01]  /*1a040*/  FSEL R5, R3, RZ, P0 ;  /* 0x000000ff03057208 */ /* 0x000fe20000000000 */
[-C--:B------:R-:W-:Y:S01]  /*1a050*/  FFMA.FTZ R171, R8, R133.reuse, -R150 ;  /* 0x0000008508ab7223 */ /* 0x080fe20000010896 */
[----:B------:R-:W-:Y:S01]  /*1a060*/  FSEL R144, R144, RZ, P0 ;  /* 0x000000ff90907208 */ /* 0x000fe20000000000 */
[----:B------:R-:W-:Y:S01]  /*1a070*/  FMUL.FTZ R2, R133, R4 ;  /* 0x0000000485027220 */ /* 0x000fe20000410000 */
[----:B------:R-:W-:Y:S01]  /*1a080*/  MUFU.EX2 R165, R165 ;  /* 0x000000a500a57308 */ /* 0x000fe20000000800 */
[----:B------:R-:W-:Y:S01]  /*1a090*/  FADD.FTZ R4, -R5, R0 ;  /* 0x0000000005047221 */ /* 0x000fe20000010100 */
[----:B------:R-:W-:Y:S01]  /*1a0a0*/  ISETP.GT.AND P0, PT, R215, R198, PT ;  /* 0x000000c6d700720c */ /* 0x000fe20003f04270 */
[-C--:B------:R-:W-:Y:S02]  /*1a0b0*/  FFMA.FTZ R170, R9, R133.reuse, -R150 ;  /* 0x0000008509aa7223 */ /* 0x080fe40000010896 */
[-CC-:B------:R-:W-:Y:S02]  /*1a0c0*/  FFMA.FTZ R169, R137, R133.reuse, -R144.reuse ;  /* 0x0000008589a97223 */ /* 0x180fe40000010890 */
[-CC-:B------:R-:W-:Y:S02]  /*1a0d0*/  FFMA.FTZ R168, R7, R133.reuse, -R144.reuse ;  /* 0x0000008507a87223 */ /* 0x180fe40000010890 */
[-CC-:B------:R-:W-:Y:S01]  /*1a0e0*/  FFMA.FTZ R167, R10, R133.reuse, -R144.reuse ;  /* 0x000000850aa77223 */ /* 0x180fe20000010890 */
[----:B------:R-:W1:Y:S01]  /*1a0f0*/  MUFU.EX2 R2, R2 ;  /* 0x0000000200027308 */ /* 0x000e620000000800 */
[-C--:B------:R-:W-:Y:S02]  /*1a100*/  FFMA.FTZ R166, R11, R133.reuse, -R144 ;  /* 0x000000850ba67223 */ /* 0x080fe40000010890 */
[----:B------:R-:W-:Y:S02]  /*1a110*/  FMUL.FTZ R0, R133, R4 ;  /* 0x0000000485007220 */ /* 0x000fe40000410000 */
[-CC-:B------:R-:W-:Y:S02]  /*1a120*/  FFMA.FTZ R173, R163, R133.reuse, -R150.reuse ;  /* 0x00000085a3ad7223 */ /* 0x180fe40000010896 */
[-CC-:B------:R-:W-:Y:S02]  /*1a130*/  FFMA.FTZ R174, R162, R133.reuse, -R150.reuse ;  /* 0x00000085a2ae7223 */ /* 0x180fe40000010896 */
[-C--:B------:R-:W-:Y:S01]  /*1a140*/  FFMA.FTZ R175, R161, R133.reuse, -R150 ;  /* 0x00000085a1af7223 */ /* 0x080fe20000010896 */
[----:B------:R-:W2:Y:S01]  /*1a150*/  MUFU.EX2 R0, R0 ;  /* 0x0000000000007308 */ /* 0x000ea20000000800 */
[-CC-:B------:R-:W-:Y:S02]  /*1a160*/  FFMA.FTZ R201, R143, R133.reuse, -R144.reuse ;  /* 0x000000858fc97223 */ /* 0x180fe40000010890 */
[-CC-:B------:R-:W-:Y:S02]  /*1a170*/  FFMA.FTZ R222, R142, R133.reuse, -R144.reuse ;  /* 0x000000858ede7223 */ /* 0x180fe40000010890 */
[-CC-:B------:R-:W-:Y:S02]  /*1a180*/  FFMA.FTZ R224, R141, R133.reuse, -R144.reuse ;  /* 0x000000858de07223 */ /* 0x180fe40000010890 */
[-C--:B------:R-:W-:Y:S02]  /*1a190*/  FFMA.FTZ R225, R140, R133.reuse, -R144 ;  /* 0x000000858ce17223 */ /* 0x080fe40000010890 */
[----:B------:R-:W-:Y:S01]  /*1a1a0*/  LDSM.16.MT88.4 R140, [R195+0xe800] ;  /* 0x00e80000c38c783b */ /* 0x000fe20000004200 */
[----:B------:R-:W3:Y:S01]  /*1a1b0*/  MUFU.EX2 R164, R164 ;  /* 0x000000a400a47308 */ /* 0x000ee20000000800 */
[-CC-:B------:R-:W-:Y:S02]  /*1a1c0*/  FFMA.FTZ R226, R160, R133.reuse, -R150.reuse ;  /* 0x00000085a0e27223 */ /* 0x180fe40000010896 */
[--C-:B------:R-:W-:Y:S02]  /*1a1d0*/  FFMA.FTZ R227, R159, R133, -R150.reuse ;  /* 0x000000859fe37223 */ /* 0x100fe40000010896 */
[C---:B-1----:R-:W-:Y:S02]  /*1a1e0*/  FMUL.FTZ R4, R2.reuse, R128 ;  /* 0x0000008002047220 */ /* 0x042fe40000410000 */
        /* <DEDUP_REMOVED lines=30> */
[-CC-:B------:R-:W-:Y:S02]  /*1a3d0*/  FFMA.FTZ R228, R158, R133.reuse, -R150.reuse ;  /* 0x000000859ee47223 */ /* 0x180fe40000010896 */
[----:B------:R-:W-:Y:S01]  /*1a3e0*/  MUFU.EX2 R167, R167 ;  /* 0x000000a700a77308 */ /* 0x000fe20000000800 */
[-C--:B------:R-:W-:Y:S02]  /*1a3f0*/  FFMA.FTZ R229, R157, R133.reuse, -R150 ;  /* 0x000000859de57223 */ /* 0x080fe40000010896 */
[-CC-:B------:R-:W-:Y:S02]  /*1a400*/  FFMA.FTZ R230, R156, R133.reuse, -R144.reuse ;  /* 0x000000859ce67223 */ /* 0x180fe40000010890 */
[----:B------:R-:W-:Y:S01]  /*1a410*/  LDSM.16.MT88.4 R124, [R197+0xe800] ;  /* 0x00e80000c57c783b */ /* 0x000fe20000004200 */
[-CC-:B------:R-:W-:Y:S02]  /*1a420*/  FFMA.FTZ R231, R155, R133.reuse, -R144.reuse ;  /* 0x000000859be77223 */ /* 0x180fe40000010890 */
[-CC-:B------:R-:W-:Y:S02]  /*1a430*/  FFMA.FTZ R232, R154, R133.reuse, -R144.reuse ;  /* 0x000000859ae87223 */ /* 0x180fe40000010890 */
[----:B------:R-:W1:Y:S01]  /*1a440*/  MUFU.EX2 R166, R166 ;  /* 0x000000a600a67308 */ /* 0x000e620000000800 */
[----:B------:R-:W-:Y:S02]  /*1a450*/  FFMA.FTZ R233, R153, R133, -R144 ;  /* 0x0000008599e97223 */ /* 0x000fe40000010890 */
[----:B------:R-:W-:Y:S01]  /*1a460*/  LDSM.16.MT88.4 R156, [R194+0xf800] ;  /* 0x00f80000c29c783b */ /* 0x000fe20000004200 */
[----:B--2---:R-:W-:Y:S01]  /*1a470*/  F2FP.BF16.PACK_AB R137, R168, R169 ;  /* 0x000000a9a889723e */ /* 0x004fe200000010ff */
[-CC-:B------:R-:W-:Y:S02]  /*1a480*/  FFMA.FTZ R234, R152, R133.reuse, -R150.reuse ;  /* 0x0000008598ea7223 */ /* 0x180fe40000010896 */
[-CC-:B------:R-:W-:Y:S02]  /*1a490*/  FFMA.FTZ R235, R151, R133.reuse, -R150.reuse ;  /* 0x0000008597eb7223 */ /* 0x180fe40000010896 */
[-C--:B------:R-:W-:Y:S01]  /*1a4a0*/  FFMA.FTZ R236, R149, R133.reuse, -R150 ;  /* 0x0000008595ec7223 */ /* 0x080fe20000010896 */
[----:B------:R-:W-:Y:S01]  /*1a4b0*/  MUFU.EX2 R173, R173 ;  /* 0x000000ad00ad7308 */ /* 0x000fe20000000800 */
[----:B------:R-:W-:Y:S01]  /*1a4c0*/  LDSM.16.MT88.4 R152, [R195+0xf800] ;  /* 0x00f80000c398783b */ /* 0x000fe20000004200 */
[-CC-:B------:R-:W-:Y:S02]  /*1a4d0*/  FFMA.FTZ R238, R147, R133.reuse, -R144.reuse ;  /* 0x0000008593ee7223 */ /* 0x180fe40000010890 */
[-CC-:B------:R-:W-:Y:S02]  /*1a4e0*/  FFMA.FTZ R239, R146, R133.reuse, -R144.reuse ;  /* 0x0000008592ef7223 */ /* 0x180fe40000010890 */
[-CC-:B------:R-:W-:Y:S02]  /*1a4f0*/  FFMA.FTZ R240, R145, R133.reuse, -R144.reuse ;  /* 0x0000008591f07223 */ /* 0x180fe40000010890 */
[----:B------:R-:W-:Y:S02]  /*1a500*/  FFMA.FTZ R144, R134, R133, -R144 ;  /* 0x0000008586907223 */ /* 0x000fe40000010890 */
[C---:B------:R-:W-:Y:S01]  /*1a510*/  FMUL.FTZ R36, R2.reuse, R36 ;  /* 0x0000002402247220 */ /* 0x040fe20000410000 */
[----:B------:R-:W-:Y:S01]  /*1a520*/  MUFU.EX2 R174, R174 ;  /* 0x000000ae00ae7308 */ /* 0x000fe20000000800 */
[----:B------:R-:W-:Y:S01]  /*1a530*/  FMUL.FTZ R37, R2, R37 ;  /* 0x0000002502257220 */ /* 0x000fe20000410000 */
[----:B-1----:R-:W-:Y:S01]  /*1a540*/  F2FP.BF16.PACK_AB R139, R166, R167 ;  /* 0x000000a7a68b723e */ /* 0x002fe200000010ff */
[C---:B------:R-:W-:Y:S02]  /*1a550*/  FMUL.FTZ R38, R0.reuse, R38 ;  /* 0x0000002600267220 */ /* 0x040fe40000410000 */
[----:B------:R-:W-:Y:S02]  /*1a560*/  FMUL.FTZ R39, R0, R39 ;  /* 0x0000002700277220 */ /* 0x000fe40000410000 */
[C---:B------:R-:W-:Y:S02]  /*1a570*/  FMUL.FTZ R40, R2.reuse, R40 ;  /* 0x0000002802287220 */ /* 0x040fe40000410000 */
[C---:B------:R-:W-:Y:S01]  /*1a580*/  HMMA.16816.F32.BF16 R4, R136.reuse, R12, R4 ;  /* 0x0000000c8804723c */ /* 0x040fe20000041804 */
[----:B------:R-:W-:Y:S04]  /*1a590*/  MUFU.EX2 R175, R175 ;  /* 0x000000af00af7308 */ /* 0x000fe80000000800 */
        /* <DEDUP_REMOVED lines=9> */
[----:B------:R-:W1:Y:S01]  /*1a630*/  LDSM.16.MT88.4 R120, [R194+0xc000] ;  /* 0x00c00000c278783b */ /* 0x000e620000004200 */
[----:B------:R-:W-:Y:S02]  /*1a640*/  FMUL.FTZ R43, R0, R43 ;  /* 0x0000002b002b7220 */ /* 0x000fe40000410000 */
[C---:B------:R-:W-:Y:S02]  /*1a650*/  FMUL.FTZ R44, R2.reuse, R44 ;  /* 0x0000002c022c7220 */ /* 0x040fe40000410000 */
[C---:B------:R-:W-:Y:S03]  /*1a660*/  HMMA.16816.F32.BF16 R12, R136.reuse, R20, R12 ;  /* 0x00000014880c723c */ /* 0x040fe6000004180c */
[----:B------:R-:W-:Y:S01]  /*1a670*/  FMUL.FTZ R45, R2, R45 ;  /* 0x0000002d022d7220 */ /* 0x000fe20000410000 */
[----:B------:R-:W-:Y:S01]  /*1a680*/  MUFU.EX2 R224, R224 ;  /* 0x000000e000e07308 */ /* 0x000fe20000000800 */
        /* <DEDUP_REMOVED lines=8> */
[----:B------:R-:W2:Y:S01]  /*1a710*/  LDSM.16.MT88.4 R112, [R197+0xe000] ;  /* 0x00e00000c570783b */ /* 0x000ea20000004200 */
        /* <DEDUP_REMOVED lines=14> */
[----:B------:R-:W3:Y:S01]  /*1a800*/  LDSM.16.MT88.4 R104, [R196+0xe000] ;  /* 0x00e00000c468783b */ /* 0x000ee20000004200 */
[----:B------:R-:W-:Y:S02]  /*1a810*/  FMUL.FTZ R53, R2, R53 ;  /* 0x0000003502357220 */ /* 0x000fe40000410000 */
[C---:B------:R-:W-:Y:S02]  /*1a820*/  FMUL.FTZ R54, R0.reuse, R54 ;  /* 0x0000003600367220 */ /* 0x040fe40000410000 */
[C---:B-1----:R-:W-:Y:S02]  /*1a830*/  HMMA.16816.F32.BF16 R28, R136.reuse, R120, R28 ;  /* 0x00000078881c723c */ /* 0x042fe4000004181c */
        /* <DEDUP_REMOVED lines=9> */
[C---:B--2---:R-:W-:Y:S04]  /*1a8d0*/  HMMA.16816.F32.BF16 R36, R136.reuse, R112, R36 ;  /* 0x000000708824723c */ /* 0x044fe80000041824 */
        /* <DEDUP_REMOVED lines=9> */
[C---:B---3--:R-:W-:Y:S03]  /*1a970*/  HMMA.16816.F32.BF16 R44, R136.reuse, R104, R44 ;  /* 0x00000068882c723c */ /* 0x048fe6000004182c */
        /* <DEDUP_REMOVED lines=16> */
[----:B------:R-:W-:Y:S01]  /*1aa80*/  MUFU.EX2 R235, R235 ;  /* 0x000000eb00eb7308 */ /* 0x000fe20000000800 */
        /* <DEDUP_REMOVED lines=11> */
[----:B------:R-:W-:Y:S01]  /*1ab40*/  MUFU.EX2 R238, R238 ;  /* 0x000000ee00ee7308 */ /* 0x000fe20000000800 */
[-CC-:B------:R-:W-:Y:S02]  /*1ab50*/  FFMA.FTZ R172, R172, R133.reuse, -R150.reuse ;  /* 0x00000085acac7223 */ /* 0x180fe40000010896 */
[----:B------:R-:W-:Y:S01]  /*1ab60*/  FFMA.FTZ R150, R148, R133, -R150 ;  /* 0x0000008594967223 */ /* 0x000fe20000010896 */
[C---:B------:R-:W-:Y:S01]  /*1ab70*/  HMMA.16816.F32.BF16 R72, R136.reuse, R106, R72 ;  /* 0x0000006a8848723c */ /* 0x040fe20000041848 */
[----:B------:R-:W1:Y:S03]  /*1ab80*/  LDSM.16.MT88.4 R104, [R194+0x10000] ;  /* 0x01000000c268783b */ /* 0x000e660000004200 */
[C---:B------:R-:W-:Y:S02]  /*1ab90*/  FMUL.FTZ R76, R2.reuse, R76 ;  /* 0x0000004c024c7220 */ /* 0x040fe40000410000 */
[----:B------:R-:W-:Y:S01]  /*1aba0*/  FMUL.FTZ R77, R2, R77 ;  /* 0x0000004d024d7220 */ /* 0x000fe20000410000 */
[----:B------:R-:W4:Y:S01]  /*1abb0*/  MUFU.EX2 R172, R172 ;  /* 0x000000ac00ac7308 */ /* 0x000f220000000800 */
[C---:B------:R-:W-:Y:S04]  /*1abc0*/  FMUL.FTZ R78, R0.reuse, R78 ;  /* 0x0000004e004e7220 */ /* 0x040fe80000410000 */
[----:B------:R-:W-:Y:S02]  /*1abd0*/  FMUL.FTZ R79, R0, R79 ;  /* 0x0000004f004f7220 */ /* 0x000fe40000410000 */
[C---:B------:R-:W-:Y:S02]  /*1abe0*/  FMUL.FTZ R88, R2.reuse, R88 ;  /* 0x0000005802587220 */ /* 0x040fe40000410000 */
[----:B------:R-:W-:Y:S01]  /*1abf0*/  FMUL.FTZ R89, R2, R89 ;  /* 0x0000005902597220 */ /* 0x000fe20000410000 */
[----:B------:R5:W1:Y:S01]  /*1ac00*/  MUFU.EX2 R237, R150 ;  /* 0x0000009600ed7308 */ /* 0x000a620000000800 */
[----:B------:R-:W-:Y:S01]  /*1ac10*/  FMUL.FTZ R90, R0, R90 ;  /* 0x0000005a005a7220 */ /* 0x000fe20000410000 */
[C---:B--2---:R-:W-:Y:S03]  /*1ac20*/  HMMA.16816.F32.BF16 R76, R136.reuse, R100, R76 ;  /* 0x00000064884c723c */ /* 0x044fe6000004184c */
[C---:B------:R-:W-:Y:S02]  /*1ac30*/  FMUL.FTZ R80, R2.reuse, R80 ;  /* 0x0000005002507220 */ /* 0x040fe40000410000 */
[----:B------:R-:W-:Y:S02]  /*1ac40*/  FMUL.FTZ R81, R2, R81 ;  /* 0x0000005102517220 */ /* 0x000fe40000410000 */
[C---:B------:R-:W-:Y:S01]  /*1ac50*/  FMUL.FTZ R82, R0.reuse, R82 ;  /* 0x0000005200527220 */ /* 0x040fe20000410000 */
[----:B------:R2:W-:Y:S01]  /*1ac60*/  MUFU.EX2 R133, R144 ;  /* 0x0000009000857308 */ /* 0x0005e20000000800 */
[C---:B------:R-:W-:Y:S03]  /*1ac70*/  FMUL.FTZ R83, R0.reuse, R83 ;  /* 0x0000005300537220 */ /* 0x040fe60000410000 */
[----:B------:R-:W-:Y:S01]  /*1ac80*/  FMUL.FTZ R91, R0, R91 ;  /* 0x0000005b005b7220 */ /* 0x000fe20000410000 */
[----:B----4-:R-:W-:Y:S01]  /*1ac90*/  F2FP.BF16.PACK_AB R100, R173, R172 ;  /* 0x000000acad64723e */ /* 0x010fe200000010ff */
[----:B------:R-:W-:Y:S01]  /*1aca0*/  FMUL.FTZ R92, R2, R92 ;  /* 0x0000005c025c7220 */ /* 0x000fe20000410000 */
[----:B------:R-:W-:Y:S01]  /*1acb0*/  F2FP.BF16.PACK_AB R101, R222, R201 ;  /* 0x000000c9de65723e */ /* 0x000fe200000010ff */
[C---:B------:R-:W-:Y:S02]  /*1acc0*/  HMMA.16816.F32.BF16 R80, R136.reuse, R102, R80 ;  /* 0x000000668850723c */ /* 0x040fe40000041850 */
[----:B------:R-:W4:Y:S01]  /*1acd0*/  MUFU.EX2 R239, R239 ;  /* 0x000000ef00ef7308 */ /* 0x000f220000000800 */
[----:B------:R-:W-:Y:S02]  /*1ace0*/  FMUL.FTZ R93, R2, R93 ;  /* 0x0000005d025d7220 */ /* 0x000fe40000410000 */
[C---:B------:R-:W-:Y:S01]  /*1acf0*/  FMUL.FTZ R94, R0.reuse, R94 ;  /* 0x0000005e005e7220 */ /* 0x040fe20000410000 */
[----:B-----5:R-:W-:Y:S01]  /*1ad00*/  LDSM.16.MT88.4 R148, [R196+0xf800] ;  /* 0x00f80000c494783b */ /* 0x020fe20000004200 */
[----:B------:R-:W-:Y:S01]  /*1ad10*/  FMUL.FTZ R95, R0, R95 ;  /* 0x0000005f005f7220 */ /* 0x000fe20000410000 */
[C---:B---3--:R-:W-:Y:S04]  /*1ad20*/  HMMA.16816.F32.BF16 R84, R136.reuse, R108, R84 ;  /* 0x0000006c8854723c */ /* 0x048fe80000041854 */
[C---:B------:R-:W-:Y:S01]  /*1ad30*/  FMUL.FTZ R96, R2.reuse, R96 ;  /* 0x0000006002607220 */ /* 0x040fe20000410000 */
[----:B------:R-:W-:Y:S01]  /*1ad40*/  F2FP.BF16.PACK_AB R102, R175, R174 ;  /* 0x000000aeaf66723e */ /* 0x000fe200000010ff */
[----:B------:R-:W-:Y:S01]  /*1ad50*/  FMUL.FTZ R97, R2, R97 ;  /* 0x0000006102617220 */ /* 0x000fe20000410000 */
[----:B------:R-:W-:Y:S01]  /*1ad60*/  F2FP.BF16.PACK_AB R103, R225, R224 ;  /* 0x000000e0e167723e */ /* 0x000fe200000010ff */
[C---:B------:R-:W-:Y:S01]  /*1ad70*/  HMMA.16816.F32.BF16 R88, R136.reuse, R110, R88 ;  /* 0x0000006e8858723c */ /* 0x040fe20000041858 */
[----:B------:R-:W3:Y:S01]  /*1ad80*/  LDSM.16.MT88.4 R108, [R196+0xc800] ;  /* 0x00c80000c46c783b */ /* 0x000ee20000004200 */
[----:B------:R-:W5:Y:S02]  /*1ad90*/  MUFU.EX2 R240, R240 ;  /* 0x000000f000f07308 */ /* 0x000f640000000800 */
[C---:B------:R-:W-:Y:S02]  /*1ada0*/  FMUL.FTZ R98, R0.reuse, R98 ;  /* 0x0000006200627220 */ /* 0x040fe40000410000 */
[----:B------:R-:W-:Y:S02]  /*1adb0*/  FMUL.FTZ R99, R0, R99 ;  /* 0x0000006300637220 */ /* 0x000fe40000410000 */
[C---:B-1----:R-:W-:Y:S01]  /*1adc0*/  HMMA.16816.F32.BF16 R92, R136.reuse, R104, R92 ;  /* 0x00000068885c723c */ /* 0x042fe2000004185c */
[----:B--2---:R-:W-:Y:S03]  /*1add0*/  LDSM.16.MT88.4 R144, [R197+0xf800] ;  /* 0x00f80000c590783b */ /* 0x004fe60000004200 */
        /* <DEDUP_REMOVED lines=9> */
[----:B------:R-:W-:Y:S01]  /*1ae70*/  FADD.FTZ R167, R167, R168 ;  /* 0x000000a8a7a77221 */ /* 0x000fe20000010000 */
[----:B----4-:R-:W-:Y:S01]  /*1ae80*/  F2FP.BF16.PACK_AB R137, R239, R238 ;  /* 0x000000eeef89723e */ /* 0x010fe200000010ff */
[C---:B------:R-:W-:Y:S01]  /*1ae90*/  HMMA.16816.F32.BF16 R8, R100.reuse, R114, R8 ;  /* 0x000000726408723c */ /* 0x040fe20000041808 */
[----:B------:R-:W-:Y:S03]  /*1aea0*/  LDSM.16.MT88.4 R112, [R196+0x10800] ;  /* 0x01080000c470783b */ /* 0x000fe60000004200 */
[----:B-----5:R-:W-:Y:S01]  /*1aeb0*/  F2FP.BF16.PACK_AB R139, R133, R240 ;  /* 0x000000f0858b723e */ /* 0x020fe200000010ff */
[----:B------:R-:W-:Y:S02]  /*1aec0*/  FADD.FTZ R166, R166, R167 ;  /* 0x000000a7a6a67221 */ /* 0x000fe40000010000 */
[----:B------:R-:W-:Y:S01]  /*1aed0*/  IMAD.MOV.U32 R0, RZ, RZ, R3 ;  /* 0x000000ffff007224 */ /* 0x000fe200078e0003 */
[C---:B---3--:R-:W-:Y:S04]  /*1aee0*/  HMMA.16816.F32.BF16 R12, R100.reuse, R108, R12 ;  /* 0x0000006c640c723c */ /* 0x048fe8000004180c */
        /* <DEDUP_REMOVED lines=123> */
.L_x_7000:
        /* <DEDUP_REMOVED lines=11> */
.L_x_7014:
[----:B--23--:R-:W-:Y:S01]  /*1b750*/  FADD.FTZ R219, R10, R219 ;  /* 0x000000db0adb7221 */ /* 0x00cfe20000010000 */
[----:B------:R-:W-:Y:S05]  /*1b760*/  BRA.DIV ~URZ, `(.L_x_7011) ;  /* 0x000015127f007947 */ /* 0x000fea000b800000 */
[----:B------:R-:W2:Y:S04]  /*1b770*/  SHFL.BFLY PT, R6, R217, 0x2, 0x1f ;  /* 0x0c401f00d9067f89 */ /* 0x000ea800000e0000 */
[----:B------:R-:W3:Y:S01]  /*1b780*/  SHFL.BFLY PT, R2, R219, 0x1, 0x1f ;  /* 0x0c201f00db027f89 */ /* 0x000ee200000e0000 */
[----:B--2---:R-:W-:Y:S02]  /*1b790*/  FADD.FTZ R11, R6, R217 ;  /* 0x000000d9060b7221 */ /* 0x004fe40000010000 */
[----:B---3--:R-:W-:-:S03]  /*1b7a0*/  FADD.FTZ R2, R219, R2 ;  /* 0x00000002db027221 */ /* 0x008fc60000010000 */
[----:B------:R2:W3:Y:S04]  /*1b7b0*/  SHFL.BFLY PT, R10, R11, 0x1, 0x1f ;  /* 0x0c201f000b0a7f89 */ /* 0x0004e800000e0000 */
.L_x_7015:
        /* <DEDUP_REMOVED lines=11> */
[CC--:B--2---:R-:W-:Y:S02]  /*1b870*/  LEA.HI R11, R10.reuse, R9.reuse, RZ, 0x2 ;  /* 0x000000090a0b7211 */ /* 0x0c4fe400078f10ff */
[----:B------:R-:W-:Y:S02]  /*1b880*/  LEA.HI R10, R10, R9, RZ, 0x5 ;  /* 0x000000090a0a7211 */ /* 0x000fe400078f28ff */
[--C-:B------:R-:W-:Y:S02]  /*1b890*/  SHF.R.S32.HI R12, RZ, 0x2, R11.reuse ;  /* 0x00000002ff0c7819 */ /* 0x100fe4000001140b */
[----:B------:R-:W-:Y:S01]  /*1b8a0*/  SHF.R.S32.HI R13, RZ, 0x1f, R11 ;  /* 0x0000001fff0d7819 */ /* 0x000fe2000001140b */
[C---:B---3--:R-:W-:Y:S01]  /*1b8b0*/  FMUL.FTZ R128, R8.reuse, R128 ;  /* 0x0000008008807220 */ /* 0x048fe20000410000 */
[----:B------:R-:W-:Y:S01]  /*1b8c0*/  LOP3.LUT R16, R11, 0x1ffffffc, RZ, 0xc0, !PT ;  /* 0x1ffffffc0b107812 */ /* 0x000fe200078ec0ff */
[C---:B------:R-:W-:Y:S01]  /*1b8d0*/  FMUL.FTZ R129, R8.reuse, R129 ;  /* 0x0000008108817220 */ /* 0x040fe20000410000 */
[----:B------:R-:W-:Y:S01]  /*1b8e0*/  LEA.HI R13, R13, R12, RZ, 0x3 ;  /* 0x0000000c0d0d7211 */ /* 0x000fe200078f18ff */
[C---:B------:R-:W-:Y:S01]  /*1b8f0*/  FMUL.FTZ R124, R8.reuse, R124 ;  /* 0x0000007c087c7220 */ /* 0x040fe20000410000 */
[----:B------:R-:W-:Y:S01]  /*1b900*/  SHF.R.S32.HI R11, RZ, 0x5, R10 ;  /* 0x00000005ff0b7819 */ /* 0x000fe2000001140a */
[C---:B------:R-:W-:Y:S01]  /*1b910*/  FMUL.FTZ R125, R8.reuse, R125 ;  /* 0x0000007d087d7220 */ /* 0x040fe20000410000 */
[----:B------:R-:W-:Y:S01]  /*1b920*/  LOP3.LUT R13, R13, 0xfffffff8, RZ, 0xc0, !PT ;  /* 0xfffffff80d0d7812 */ /* 0x000fe200078ec0ff */
[----:B------:R-:W-:Y:S01]  /*1b930*/  FMUL.FTZ R120, R8, R120 ;  /* 0x0000007808787220 */ /* 0x000fe20000410000 */
[----:B------:R-:W-:Y:S01]  /*1b940*/  IADD3 R16, -R16, R9, RZ ;  /* 0x0000000910107210 */ /* 0x000fe20007ffe1ff */
[----:B------:R-:W-:Y:S01]  /*1b950*/  FMUL.FTZ R121, R8, R121 ;  /* 0x0000007908797220 */ /* 0x000fe20000410000 */
[----:B------:R-:W-:Y:S01]  /*1b960*/  IADD3 R12, R12, -R13, RZ ;  /* 0x8000000d0c0c7210 */ /* 0x000fe20007ffe0ff */
[C---:B------:R-:W-:Y:S01]  /*1b970*/  FMUL.FTZ R116, R8.reuse, R116 ;  /* 0x0000007408747220 */ /* 0x040fe20000410000 */
[----:B------:R-:W-:Y:S01]  /*1b980*/  LEA R13, R11, R16, 0x9 ;  /* 0x000000100b0d7211 */ /* 0x000fe200078e48ff */
[----:B------:R-:W-:Y:S01]  /*1b990*/  FMUL.FTZ R117, R8, R117 ;  /* 0x0000007508757220 */ /* 0x000fe20000410000 */
[----:B------:R-:W-:Y:S01]  /*1b9a0*/  SHF.L.U32 R14, R12, 0x6, RZ ;  /* 0x000000060c0e7819 */ /* 0x000fe200000006ff */
[----:B------:R-:W-:Y:S01]  /*1b9b0*/  FMUL.FTZ R112, R8, R112 ;  /* 0x0000007008707220 */ /* 0x000fe20000410000 */
[----:B------:R-:W-:Y:S01]  /*1b9c0*/  LOP3.LUT R15, R12, 0x1, RZ, 0xc0, !PT ;  /* 0x000000010c0f7812 */ /* 0x000fe200078ec0ff */
[----:B------:R-:W-:Y:S01]  /*1b9d0*/  FMUL.FTZ R113, R8, R113 ;  /* 0x0000007108717220 */ /* 0x000fe20000410000 */
[----:B------:R-:W-:Y:S01]  /*1b9e0*/  LOP3.LUT R14, R14, 0x1c0, RZ, 0xc0, !PT ;  /* 0x000001c00e0e7812 */ /* 0x000fe200078ec0ff */
[C---:B------:R-:W-:Y:S01]  /*1b9f0*/  FMUL.FTZ R108, R8.reuse, R108 ;  /* 0x0000006c086c7220 */ /* 0x040fe20000410000 */
[----:B------:R-:W-:Y:S01]  /*1ba00*/  ISETP.NE.U32.AND P0, PT, R15, 0x1, PT ;  /* 0x000000010f00780c */ /* 0x000fe20003f05070 */
[----:B------:R-:W-:Y:S01]  /*1ba10*/  FMUL.FTZ R109, R8, R109 ;  /* 0x0000006d086d7220 */ /* 0x000fe20000410000 */
[----:B------:R-:W-:Y:S01]  /*1ba20*/  LEA.HI R14, R14, R14, RZ, 0x1d ;  /* 0x0000000e0e0e7211 */ /* 0x000fe200078fe8ff */
[----:B------:R-:W-:Y:S01]  /*1ba30*/  FMUL.FTZ R104, R8, R104 ;  /* 0x0000006808687220 */ /* 0x000fe20000410000 */
[----:B------:R-:W-:Y:S01]  /*1ba40*/  R2P PR, R12, 0x6 ;  /* 0x000000060c007804 */ /* 0x000fe20000000000 */
[C---:B------:R-:W-:Y:S01]  /*1ba50*/  FMUL.FTZ R105, R8.reuse, R105 ;  /* 0x0000006908697220 */ /* 0x040fe20000410000 */
[----:B------:R-:W-:Y:S01]  /*1ba60*/  LEA R13, R13, R14, 0x1 ;  /* 0x0000000e0d0d7211 */ /* 0x000fe200078e08ff */
[----:B------:R-:W-:-:S02]  /*1ba70*/  FMUL.FTZ R100, R8, R100 ;  /* 0x0000006408647220 */ /* 0x000fc40000410000 */
[C---:B------:R-:W-:Y:S01]  /*1ba80*/  FMUL.FTZ R101, R8.reuse, R101 ;  /* 0x0000006508657220 */ /* 0x040fe20000410000 */
[----:B------:R-:W-:Y:S01]  /*1ba90*/  SHF.L.U32 R12, R13, 0x2, RZ ;  /* 0x000000020d0c7819 */ /* 0x000fe200000006ff */
[C---:B------:R-:W-:Y:S01]  /*1baa0*/  FMUL.FTZ R36, R8.reuse, R36 ;  /* 0x0000002408247220 */ /* 0x040fe20000410000 */
[----:B------:R-:W-:Y:S01]  /*1bab0*/  STS.64 [R13.X4], R128 ;  /* 0x000000800d007388 */ /* 0x000fe20000004a00 */
[----:B------:R-:W-:Y:S01]  /*1bac0*/  FMUL.FTZ R37, R8, R37 ;  /* 0x0000002508257220 */ /* 0x000fe20000410000 */
[----:B------:R-:W-:Y:S01]  /*1bad0*/  IADD3 R14, R12, -0x20, RZ ;  /* 0xffffffe00c0e7810 */ /* 0x000fe20007ffe0ff */
[----:B------:R-:W-:Y:S01]  /*1bae0*/  FMUL.FTZ R40, R8, R40 ;  /* 0x0000002808287220 */ /* 0x000fe20000410000 */
[----:B------:R-:W-:Y:S01]  /*1baf0*/  @P0 IADD3 R14, R12, 0x20, RZ ;  /* 0x000000200c0e0810 */ /* 0x000fe20007ffe0ff */
        /* <DEDUP_REMOVED lines=30> */
[C---:B----4-:R-:W-:Y:S02]  /*1bce0*/  FMUL.FTZ R131, R7.reuse, R131 ;  /* 0x0000008307837220 */ /* 0x050fe40000410000 */
[C---:B------:R-:W-:Y:S02]  /*1bcf0*/  FMUL.FTZ R130, R7.reuse, R130 ;  /* 0x0000008207827220 */ /* 0x040fe40000410000 */
[----:B------:R-:W-:-:S02]  /*1bd00*/  FMUL.FTZ R127, R7, R127 ;  /* 0x0000007f077f7220 */ /* 0x000fc40000410000 */
        /* <DEDUP_REMOVED lines=48> */
[----:B------:R-:W-:Y:S02]  /*1c010*/  SEL R7, R8, 0xffffffc0, !P1 ;  /* 0xffffffc008077807 */ /* 0x000fe40004800000 */
[----:B------:R-:W-:Y:S02]  /*1c020*/  MOV R8, 0x80 ;  /* 0x0000008000087802 */ /* 0x000fe40000000f00 */
[----:B------:R-:W-:Y:S02]  /*1c030*/  IADD3 R15, R12, R7, RZ ;  /* 0x000000070c0f7210 */ /* 0x000fe40007ffe0ff */
[----:B------:R-:W-:-:S02]  /*1c040*/  SEL R17, R8, 0xffffff80, !P2 ;  /* 0xffffff8008117807 */ /* 0x000fc40005000000 */
[-C--:B------:R-:W-:Y:S01]  /*1c050*/  IADD3 R8, R7, R14.reuse, RZ ;  /* 0x0000000e07087210 */ /* 0x080fe20007ffe0ff */
[----:B------:R-:W-:Y:S01]  /*1c060*/  STS.64 [R15], R120 ;  /* 0x000000780f007388 */ /* 0x000fe20000000a00 */
[-C--:B------:R-:W-:Y:S02]  /*1c070*/  IADD3 R16, R12, R17.reuse, RZ ;  /* 0x000000110c107210 */ /* 0x080fe40007ffe0ff */
[----:B------:R-:W-:Y:S01]  /*1c080*/  IADD3 R18, R17, R14, RZ ;  /* 0x0000000e11127210 */ /* 0x000fe20007ffe0ff */
[----:B------:R-:W-:Y:S01]  /*1c090*/  STS.64 [R15+0x800], R122 ;  /* 0x0008007a0f007388 */ /* 0x000fe20000000a00 */
[-C--:B------:R-:W-:Y:S02]  /*1c0a0*/  IADD3 R19, R15, R17.reuse, RZ ;  /* 0x000000110f137210 */ /* 0x080fe40007ffe0ff */
[----:B------:R-:W-:Y:S01]  /*1c0b0*/  IADD3 R17, R8, R17, RZ ;  /* 0x0000001108117210 */ /* 0x000fe20007ffe0ff */
        /* <DEDUP_REMOVED lines=42> */
[----:B--2---:R4:W2:Y:S04]  /*1c360*/  LD.E.64 R12, [R4.64+0xb0] ;  /* 0x0000b004040c7980 */ /* 0x0048a8000c101b00 */
[----:B---3--:R3:W2:Y:S04]  /*1c370*/  LD.E R8, [R4.64+0x60] ;  /* 0x0000600404087980 */ /* 0x0086a8000c101900 */
[----:B------:R-:W1:Y:S04]  /*1c380*/  S2R R113, SR_TID.X ;  /* 0x0000000000717919 */ /* 0x000e680000002100 */
[----:B------:R3:W5:Y:S04]  /*1c390*/  LD.E R7, [R4.64+0xcc] ;  /* 0x0000cc0404077980 */ /* 0x000768000c101900 */
[----:B------:R3:W5:Y:S04]  /*1c3a0*/  LD.E.64 R116, [R4.64+0x78] ;  /* 0x0000780404747980 */ /* 0x000768000c101b00 */
[----:B------:R3:W5:Y:S01]  /*1c3b0*/  LD.E.64 R118, [R4.64+0xa8] ;  /* 0x0000a80404767980 */ /* 0x000762000c101b00 */
[----:B------:R-:W-:Y:S01]  /*1c3c0*/  LOP3.LUT R10, R10, 0xffffffe0, RZ, 0xc0, !PT ;  /* 0xffffffe00a0a7812 */ /* 0x000fe200078ec0ff */
[----:B------:R-:W-:Y:S01]  /*1c3d0*/  @P4 MUFU.LG2 R2, R2 ;  /* 0x0000000200024308 */ /* 0x000fe20000000c00 */
[----:B------:R-:W-:Y:S02]  /*1c3e0*/  BSSY B0, `(.L_x_7012) ;  /* 0x000004e000007945 */ /* 0x000fe40003800000 */
[----:B------:R-:W-:-:S02]  /*1c3f0*/  IADD3 R10, -R10, R9, RZ ;  /* 0x000000090a0a7210 */ /* 0x000fc40007ffe1ff */
[----:B------:R-:W-:Y:S01]  /*1c400*/  MOV R9, 0xff800000 ;  /* 0xff80000000097802 */ /* 0x000fe20000000f00 */
[----:B------:R-:W-:Y:S01]  /*1c410*/  BAR.SYNC.DEFER_BLOCKING 0x0 ;  /* 0x0000000000007b1d */ /* 0x000fe20000010000 */
[----:B------:R-:W-:Y:S02]  /*1c420*/  LOP3.LUT P0, RZ, R10, 0x3, RZ, 0xc0, !PT ;  /* 0x000000030aff7812 */ /* 0x000fe4000780c0ff */
[----:B------:R-:W-:Y:S02]  /*1c430*/  MOV R10, 0xff800000 ;  /* 0xff800000000a7802 */ /* 0x000fe40000000f00 */
[----:B-1----:R-:W-:Y:S01]  /*1c440*/  SHF.R.S32.HI R112, RZ, 0x1f, R113 ;  /* 0x0000001fff707819 */ /* 0x002fe20000011471 */
[----:B------:R-:W1:Y:S03]  /*1c450*/  @P3 MUFU.LG2 R6, R6 ;  /* 0x0000000600063308 */ /* 0x000e660000000c00 */
[----:B------:R-:W-:-:S04]  /*1c460*/  LEA.HI R15, R112, R113, RZ, 0x4 ;  /* 0x00000071700f7211 */ /* 0x000fc800078f20ff */
[----:B------:R-:W-:Y:S02]  /*1c470*/  LOP3.LUT R14, R15, 0xfffffff0, RZ, 0xc0, !PT ;  /* 0xfffffff00f0e7812 */ /* 0x000fe400078ec0ff */
[----:B------:R-:W-:Y:S02]  /*1c480*/  SHF.R.S32.HI R15, RZ, 0x4, R15 ;  /* 0x00000004ff0f7819 */ /* 0x000fe4000001140f */
[----:B------:R-:W-:Y:S02]  /*1c490*/  IADD3 R14, -R14, R113, RZ ;  /* 0x000000710e0e7210 */ /* 0x000fe40007ffe1ff */
[----:B----4-:R-:W-:Y:S02]  /*1c4a0*/  SHF.L.U32 R18, R15, 0x6, RZ ;  /* 0x000000060f127819 */ /* 0x010fe400000006ff */
[----:B------:R-:W-:Y:S01]  /*1c4b0*/  LEA.HI R16, R14, R14, RZ, 0x1 ;  /* 0x0000000e0e107211 */ /* 0x000fe200078f08ff */
[----:B-1----:R-:W-:Y:S01]  /*1c4c0*/  @P3 FMUL.FTZ R6, R6, 0.69314718246459960938 ;  /* 0x3f31721806063820 */ /* 0x002fe20000410000 */
[----:B------:R-:W-:-:S02]  /*1c4d0*/  LOP3.LUT R18, R18, 0x1c0, RZ, 0xc0, !PT ;  /* 0x000001c012127812 */ /* 0x000fc400078ec0ff */
[----:B------:R-:W-:Y:S01]  /*1c4e0*/  SHF.L.U32 R17, R16, 0x2, RZ ;  /* 0x0000000210117819 */ /* 0x000fe200000006ff */
[----:B-----5:R-:W-:Y:S01]  /*1c4f0*/  @P3 FFMA.FTZ R10, R3, R0, R6 ;  /* 0x00000000030a3223 */ /* 0x020fe20000010006 */
[----:B---3--:R-:W-:Y:S02]  /*1c500*/  SHF.R.U32.HI R4, RZ, 0x3, R18 ;  /* 0x00000003ff047819 */ /* 0x008fe40000011612 */
[----:B------:R-:W-:Y:S02]  /*1c510*/  LOP3.LUT R17, R18, 0x38, R17, 0xf8, !PT ;  /* 0x0000003812117812 */ /* 0x000fe400078ef811 */
[----:B------:R-:W-:Y:S02]  /*1c520*/  LOP3.LUT R5, R16, 0xffffffe, RZ, 0xc0, !PT ;  /* 0x0ffffffe10057812 */ /* 0x000fe400078ec0ff */
[----:B------:R-:W-:Y:S02]  /*1c530*/  LOP3.LUT R4, R17, R4, RZ, 0x3c, !PT ;  /* 0x0000000411047212 */ /* 0x000fe400078e3cff */
[----:B------:R-:W-:-:S04]  /*1c540*/  IADD3 R5, R14, -R5, RZ ;  /* 0x800000050e057210 */ /* 0x000fc80007ffe0ff */
[----:B------:R-:W-:Y:S02]  /*1c550*/  LEA R114, R5, R4, 0x2 ;  /* 0x0000000405727211 */ /* 0x000fe400078e10ff */
[----:B------:R-:W-:Y:S02]  /*1c560*/  LEA.HI R4, R112, R113, RZ, 0x5 ;  /* 0x0000007170047211 */ /* 0x000fe400078f28ff */
[----:B------:R-:W-:Y:S01]  /*1c570*/  SHF.R.S32.HI R112, RZ, 0x1f, R11 ;  /* 0x0000001fff707819 */ /* 0x000fe2000001140b */
[----:B------:R1:W3:Y:S01]  /*1c580*/  LDS.128 R108, [R114.X4] ;  /* 0x00000000726c7984 */ /* 0x0002e20000004c00 */
[----:B------:R-:W-:Y:S02]  /*1c590*/  LOP3.LUT R4, R4, 0xffffffe0, RZ, 0xc0, !PT ;  /* 0xffffffe004047812 */ /* 0x000fe400078ec0ff */
[----:B------:R-:W-:Y:S01]  /*1c5a0*/  LEA.HI R112, R112, R11, RZ, 0x2 ;  /* 0x0000000b70707211 */ /* 0x000fe200078f10ff */
[----:B------:R1:W4:Y:S01]  /*1c5b0*/  LDS.128 R104, [R114.X4+0x800] ;  /* 0x0008000072687984 */ /* 0x0003220000004c00 */
[----:B------:R-:W-:-:S02]  /*1c5c0*/  IADD3 R4, -R4, R113, RZ ;  /* 0x0000007104047210 */ /* 0x000fc40007ffe1ff */
[----:B------:R-:W-:Y:S01]  /*1c5d0*/  LOP3.LUT R112, R112, 0xffffffc, RZ, 0xc0, !PT ;  /* 0x0ffffffc70707812 */ /* 0x000fe200078ec0ff */
[----:B------:R1:W1:Y:S01]  /*1c5e0*/  LDS.128 R100, [R114.X4+0x1000] ;  /* 0x0010000072647984 */ /* 0x0002620000004c00 */
[----:B------:R-:W-:Y:S02]  /*1c5f0*/  SHF.R.S32.HI R5, RZ, 0x1f, R4 ;  /* 0x0000001fff057819 */ /* 0x000fe40000011404 */
[----:B------:R-:W-:Y:S01]  /*1c600*/  IADD3 R112, R11, -R112, RZ ;  /* 0x800000700b707210 */ /* 0x000fe20007ffe0ff */
[----:B------:R1:W1:Y:S01]  /*1c610*/  LDS.128 R96, [R114.X4+0x1800] ;  /* 0x0018000072607984 */ /* 0x0002620000004c00 */
[----:B------:R-:W-:Y:S01]  /*1c620*/  LEA.HI R5, R5, R4, RZ, 0x2 ;  /* 0x0000000405057211 */ /* 0x000fe200078f10ff */
[----:B------:R-:W-:Y:S01]  /*1c630*/  @P4 FMUL.FTZ R11, R2, 0.69314718246459960938 ;  /* 0x3f317218020b4820 */ /* 0x000fe20000410000 */
[----:B------:R-:W-:Y:S01]  /*1c640*/  SHF.L.U32 R4, R205, 0x6, RZ ;  /* 0x00000006cd047819 */ /* 0x000fe200000006ff */
[----:B------:R1:W1:Y:S01]  /*1c650*/  LDS.128 R92, [R114.X4+0x2000] ;  /* 0x00200000725c7984 */ /* 0x0002620000004c00 */
[----:B------:R-:W-:Y:S01]  /*1c660*/  SHF.R.S32.HI R5, RZ, 0x2, R5 ;  /* 0x00000002ff057819 */ /* 0x000fe20000011405 */
[----:B------:R-:W-:-:S02]  /*1c670*/  @P4 FFMA.FTZ R9, R132, R0, R11 ;  /* 0x0000000084094223 */ /* 0x000fc4000001000b */
[----:B------:R1:W1:Y:S01]  /*1c680*/  LDS.128 R88, [R114.X4+0x2800] ;  /* 0x0028000072587984 */ /* 0x0002620000004c00 */
[----:B------:R-:W-:-:S03]  /*1c690*/  LEA R5, R112, R5, 0x4 ;  /* 0x0000000570057211 */ /* 0x000fc600078e20ff */
[----:B------:R1:W1:Y:S04]  /*1c6a0*/  LDS.128 R84, [R114.X4+0x3000] ;  /* 0x0030000072547984 */ /* 0x0002680000004c00 */
        /* <DEDUP_REMOVED lines=16> */
[----:B------:R1:W1:Y:S01]  /*1c7b0*/  LDS.128 R16, [R114.X4+0xb800] ;  /* 0x00b8000072107984 */ /* 0x0002620000004c00 */
[----:B--2---:R-:W-:-:S04]  /*1c7c0*/  IMAD R12, R12, UR8, R209 ;  /* 0x000000080c0c7c24 */ /* 0x004fc8000f8e02d1 */
[----:B------:R-:W-:-:S04]  /*1c7d0*/  IMAD R8, R12, R8, R207 ;  /* 0x000000080c087224 */ /* 0x000fc800078e02cf */
[----:B------:R-:W-:Y:S01]  /*1c7e0*/  IMAD R8, R13, R8, R4 ;  /* 0x000000080d087224 */ /* 0x000fe200078e0204 */
[----:B------:R-:W-:Y:S05]  /*1c7f0*/  @P0 BRA `(.L_x_7013) ;  /* 0x000000c000000947 */ /* 0x000fea0003800000 */
[----:B-1-34-:R-:W-:Y:S01]  /*1c800*/  IMAD R0, R205, -0x40, R206 ;  /* 0xffffffc0cd007824 */ /* 0x01afe200078e02ce */
        /* <DEDUP_REMOVED lines=11> */
.L_x_7013:
[----:B-1-34-:R-:W-:Y:S05]  /*1c8c0*/  BSYNC B0 ;  /* 0x0000000000007941 */ /* 0x01afea0003800000 */
.L_x_7012:
[----:B------:R-:W-:Y:S01]  /*1c8d0*/  IMAD.SHL.U32 R4, R14, 0x4, RZ ;  /* 0x000000040e047824 */ /* 0x000fe200078e00ff */
[----:B------:R-:W-:Y:S01]  /*1c8e0*/  IADD3 R3, R15, 0x8, RZ ;  /* 0x000000080f037810 */ /* 0x000fe20007ffe0ff */
[----:B------:R-:W-:Y:S01]  /*1c8f0*/  IMAD R206, R205, -0x40, R206 ;  /* 0xffffffc0cdce7824 */ /* 0x000fe200078e02ce */
[----:B------:R-:W-:Y:S01]  /*1c900*/  ULDC.64 UR4, c[0x0][0x118] ;  /* 0x0000460000047ab9 */ /* 0x000fe20000000a00 */
[----:B------:R-:W-:Y:S01]  /*1c910*/  IMAD R7, R8, R7, RZ ;  /* 0x0000000708077224 */ /* 0x000fe200078e02ff */
[----:B------:R-:W-:Y:S01]  /*1c920*/  SHF.R.S32.HI R5, RZ, 0x1f, R4 ;  /* 0x0000001fff057819 */ /* 0x000fe20000011404 */
[----:B------:R-:W-:Y:S01]  /*1c930*/  IMAD.MOV.U32 R205, RZ, RZ, 0x0 ;  /* 0x00000000ffcd7424 */ /* 0x000fe200078e00ff */
[----:B------:R-:W-:-:S02]  /*1c940*/  ISETP.GE.AND P5, PT, R3, R206, PT ;  /* 0x000000ce0300720c */ /* 0x000fc40003fa6270 */
[C---:B------:R-:W-:Y:S01]  /*1c950*/  IADD3 R3, R15.reuse, 0x18, RZ ;  /* 0x000000180f037810 */ /* 0x040fe20007ffe0ff */
[C---:B------:R-:W-:Y:S01]  /*1c960*/  IMAD.WIDE R10, R15.reuse, 0xc0, R4 ;  /* 0x000000c00f0a7825 */ /* 0x040fe200078e0204 */
[----:B------:R-:W-:Y:S02]  /*1c970*/  IADD3 R5, R15, 0x10, RZ ;  /* 0x000000100f057810 */ /* 0x000fe40007ffe0ff */
[----:B------:R-:W-:Y:S02]  /*1c980*/  ISETP.GE.AND P3, PT, R3, R206, PT ;  /* 0x000000ce0300720c */ /* 0x000fe40003f66270 */
[----:B------:R-:W-:Y:S02]  /*1c990*/  IADD3 R9, P0, R10, R7, RZ ;  /* 0x000000070a097210 */ /* 0x000fe40007f1e0ff */
[----:B------:R-:W-:Y:S02]  /*1c9a0*/  IADD3 R3, R15, 0x30, RZ ;  /* 0x000000300f037810 */ /* 0x000fe40007ffe0ff */
[----:B------:R-:W-:-:S02]  /*1c9b0*/  LEA.HI.X.SX32 R0, R7, R11, 0x1, P0 ;  /* 0x0000000b07007211 */ /* 0x000fc400000f0eff */
[----:B------:R-:W-:Y:S02]  /*1c9c0*/  LEA R8, P0, R9, R116, 0x2 ;  /* 0x0000007409087211 */ /* 0x000fe400078010ff */
[-C--:B------:R-:W-:Y:S02]  /*1c9d0*/  ISETP.GE.AND P4, PT, R5, R206.reuse, PT ;  /* 0x000000ce0500720c */ /* 0x080fe40003f86270 */
[----:B------:R-:W-:Y:S02]  /*1c9e0*/  LEA.HI.X R9, R9, R117, R0, 0x2, P0 ;  /* 0x0000007509097211 */ /* 0x000fe400000f1400 */
[-C--:B------:R-:W-:Y:S02]  /*1c9f0*/  ISETP.GE.AND P0, PT, R3, R206.reuse, PT ;  /* 0x000000ce0300720c */ /* 0x080fe40003f06270 */
[C---:B------:R-:W-:Y:S01]  /*1ca00*/  ISETP.GE.AND P6, PT, R15.reuse, R206, PT ;  /* 0x000000ce0f00720c */ /* 0x040fe20003fc6270 */
[----:B------:R1:W-:Y:S01]  /*1ca10*/  @!P5 ST.E.128 [R8.64+0x1800], R104 ;  /* 0x001800680800d985 */ /* 0x0003e2000c101d04 */
[----:B------:R-:W-:-:S02]  /*1ca20*/  IADD3 R7, R15, 0x20, RZ ;  /* 0x000000200f077810 */ /* 0x000fc40007ffe0ff */
[C---:B------:R-:W-:Y:S01]  /*1ca30*/  IADD3 R5, R15.reuse, 0x28, RZ ;  /* 0x000000280f057810 */ /* 0x040fe20007ffe0ff */
[----:B------:R1:W-:Y:S01]  /*1ca40*/  @!P5 ST.E.128 [R8.64+0x1900], R72 ;  /* 0x001900480800d985 */ /* 0x0003e2000c101d04 */
[----:B------:R-:W-:Y:S02]  /*1ca50*/  IADD3 R15, R15, 0x38, RZ ;  /* 0x000000380f0f7810 */ /* 0x000fe40007ffe0ff */
[-C--:B------:R-:W-:Y:S01]  /*1ca60*/  ISETP.GE.AND P2, PT, R7, R206.reuse, PT ;  /* 0x000000ce0700720c */ /* 0x080fe20003f46270 */
[----:B------:R1:W-:Y:S01]  /*1ca70*/  @!P5 ST.E.128 [R8.64+0x1a00], R40 ;  /* 0x001a00280800d985 */ /* 0x0003e2000c101d04 */
[----:B------:R-:W-:-:S03]  /*1ca80*/  ISETP.GE.AND P1, PT, R5, R206, PT ;  /* 0x000000ce0500720c */ /* 0x000fc60003f26270 */
[----:B------:R1:W-:Y:S04]  /*1ca90*/  @!P0 ST.E.128 [R8.64+0x9000], R84 ;  /* 0x0090005408008985 */ /* 0x0003e8000c101d04 */
[----:B------:R1:W-:Y:S04]  /*1caa0*/  @!P0 ST.E.128 [R8.64+0x9100], R52 ;  /* 0x0091003408008985 */ /* 0x0003e8000c101d04 */
[----:B------:R1:W-:Y:S01]  /*1cab0*/  @!P0 ST.E.128 [R8.64+0x9200], R20 ;  /* 0x0092001408008985 */ /* 0x0003e2000c101d04 */
[----:B------:R-:W-:-:S03]  /*1cac0*/  ISETP.GE.AND P0, PT, R15, R206, PT ;  /* 0x000000ce0f00720c */ /* 0x000fc60003f06270 */
[----:B------:R1:W-:Y:S04]  /*1cad0*/  @!P6 ST.E.128 [R8.64+0x100], R76 ;  /* 0x0001004c0800e985 */ /* 0x0003e8000c101d04 */
        /* <DEDUP_REMOVED lines=13> */
[----:B------:R1:W-:Y:S04]  /*1cbb0*/  @!P6 ST.E.64 [R8.64], R108 ;  /* 0x0000006c0800e985 */ /* 0x0003e8000c101b04 */
[----:B------:R1:W-:Y:S01]  /*1cbc0*/  @!P6 ST.E.64 [R8.64+0x8], R110 ;  /* 0x0000086e0800e985 */ /* 0x0003e2000c101b04 */
[----:B------:R-:W-:Y:S05]  /*1cbd0*/  @P0 RET.REL.NODEC R204 `(_ZN5flash24flash_fwd_splitkv_kernelI23Flash_fwd_kernel_traitsILi192ELi64ELi64ELi4ELb0ELb0EN7cutlass10bfloat16_tE19Flash_kernel_traitsILi192ELi64ELi64ELi4ES3_EELb0ELb1ELb0ELb0ELb1ELb0ELb1ELb1EEEvNS_16Flash_fwd_paramsE) ;  /* 0xfffe3420cc000950 */ /* 0x000fea0003c3ffff */
[----:B------:R-:W-:Y:S01]  /*1cbe0*/  MOV R205, 0x0 ;  /* 0x0000000000cd7802 */ /* 0x000fe20000000f00 */
[----:B------:R-:W-:-:S02]  /*1cbf0*/  ULDC.64 UR4, c[0x0][0x118] ;  /* 0x0000460000047ab9 */ /* 0x000fc40000000a00 */
[----:B------:R2:W-:Y:S04]  /*1cc00*/  ST.E.128 [R8.64+0xa800], R80 ;  /* 0x00a8005008007985 */ /* 0x0005e8000c101d04 */
[----:B------:R2:W-:Y:S04]  /*1cc10*/  ST.E.128 [R8.64+0xa900], R48 ;  /* 0x00a9003008007985 */ /* 0x0005e8000c101d04 */
[----:B------:R2:W-:Y:S01]  /*1cc20*/  ST.E.128 [R8.64+0xaa00], R16 ;  /* 0x00aa001008007985 */ /* 0x0005e2000c101d04 */
[----:B------:R-:W-:Y:S05]  /*1cc30*/  RET.REL.NODEC R204 `(_ZN5flash24flash_fwd_splitkv_kernelI23Flash_fwd_kernel_traitsILi192ELi64ELi64ELi4ELb0ELb0EN7cutlass10bfloat16_tE19Flash_kernel_traitsILi192ELi64ELi64ELi4ES3_EELb0ELb1ELb0ELb0ELb1ELb0ELb1ELb1EEEvNS_16Flash_fwd_paramsE) ;  /* 0xfffe33c0cc007950 */ /* 0x000fea0003c3ffff */
.L_x_7010:
[----:B------:R-:W-:Y:S02]  /*1cc40*/  MOV R9, 0x2 ;  /* 0x0000000200097802 */ /* 0x000fe40000000f00 */
[----:B------:R-:W-:-:S02]  /*1cc50*/  MOV R8, 0x1cc70 ;  /* 0x0001cc7000087802 */ /* 0x000fc40000000f00 */
[----:B-1---5:R-:W-:Y:S05]  /*1cc60*/  CALL.REL.NOINC `($__internal_30_$__cuda_sm70_shflsync_bfly_p) ;  /* 0x000000f000007944 */ /* 0x022fea0003c00000 */
[----:B-12---:R-:W-:Y:S05]  /*1cc70*/  BRA `(.L_x_7014) ;  /* 0xffffead000007947 */ /* 0x006fea000383ffff */
.L_x_7011:
[----:B------:R-:W-:Y:S02]  /*1cc80*/  MOV R9, 0x1 ;  /* 0x0000000100097802 */ /* 0x000fe40000000f00 */
[----:B------:R-:W-:-:S02]  /*1cc90*/  MOV R8, 0x1ccb0 ;  /* 0x0001ccb000087802 */ /* 0x000fc40000000f00 */
[----:B-1---5:R-:W-:Y:S05]  /*1cca0*/  CALL.REL.NOINC `($__internal_30_$__cuda_sm70_shflsync_bfly_p) ;  /* 0x000000b000007944 */ /* 0x022fea0003c00000 */
[----:B--2---:R-:W-:Y:S01]  /*1ccb0*/  FADD.FTZ R2, R219, R10 ;  /* 0x0000000adb027221 */ /* 0x004fe20000010000 */
[----:B-1----:R-:W-:-:S02]  /*1ccc0*/  MOV R219, R217 ;  /* 0x000000d900db7202 */ /* 0x002fc40000000f00 */
[----:B------:R-:W-:Y:S02]  /*1ccd0*/  MOV R9, 0x2 ;  /* 0x0000000200097802 */ /* 0x000fe40000000f00 */
[----:B------:R-:W-:Y:S02]  /*1cce0*/  MOV R8, 0x1cd00 ;  /* 0x0001cd0000087802 */ /* 0x000fe40000000f00 */
[----:B------:R-:W-:Y:S05]  /*1ccf0*/  CALL.REL.NOINC `($__internal_30_$__cuda_sm70_shflsync_bfly_p) ;  /* 0x0000006000007944 */ /* 0x000fea0003c00000 */
[----:B--2---:R-:W-:Y:S01]  /*1cd00*/  FADD.FTZ R11, R217, R10 ;  /* 0x0000000ad90b7221 */ /* 0x004fe20000010000 */
[----:B-1----:R-:W-:Y:S02]  /*1cd10*/  MOV R9, 0x1 ;  /* 0x0000000100097802 */ /* 0x002fe40000000f00 */
[----:B------:R-:W-:Y:S02]  /*1cd20*/  MOV R8, 0x1cd50 ;  /* 0x0001cd5000087802 */ /* 0x000fe40000000f00 */
[----:B------:R-:W-:Y:S02]  /*1cd30*/  MOV R219, R11 ;  /* 0x0000000b00db7202 */ /* 0x000fe40000000f00 */
[----:B------:R-:W-:Y:S05]  /*1cd40*/  CALL.REL.NOINC `($__internal_30_$__cuda_sm70_shflsync_bfly_p) ;  /* 0x0000001000007944 */ /* 0x000fea0003c00000 */
[----:B-12---:R-:W-:Y:S05]  /*1cd50*/  BRA `(.L_x_7015) ;  /* 0xffffea6000007947 */ /* 0x006fea000383ffff */
        .weak           $__internal_30_$__cuda_sm70_shflsync_bfly_p
        .type           $__internal_30_$__cuda_sm70_shflsync_bfly_p,@function
        .size           $__internal_30_$__cuda_sm70_shflsync_bfly_p,(.L_x_7815 - $__internal_30_$__cuda_sm70_shflsync_bfly_p)
$__internal_30_$__cuda_sm70_shflsync_bfly_p:
[----:B------:R-:W-:Y:S01]  /*1cd60*/  MOV R12, R8 ;  /* 0x00000008000c7202 */ /* 0x000fe20000000f00 */
[----:B------:R-:W-:Y:S04]  /*1cd70*/  WARPSYNC R6 ;  /* 0x0000000600007348 */ /* 0x000fe80003800000 */
[----:B------:R-:W-:Y:S01]  /*1cd80*/  MOV R13, 0x0 ;  /* 0x00000000000d7802 */ /* 0x000fe20000000f00 */
[----:B------:R1:W2:Y:S03]  /*1cd90*/  SHFL.BFLY PT, R10, R219, R9, R7 ;  /* 0x0c000009db0a7389 */ /* 0x0002a600000e0007 */
[----:B------:R-:W-:Y:S05]  /*1cda0*/  RET.REL.NODEC R12 `(_ZN5flash24flash_fwd_splitkv_kernelI23Flash_fwd_kernel_traitsILi192ELi64ELi64ELi4ELb0ELb0EN7cutlass10bfloat16_tE19Flash_kernel_traitsILi192ELi64ELi64ELi4ES3_EELb0ELb1ELb0ELb0ELb1ELb0ELb1ELb1EEEvNS_16Flash_fwd_paramsE) ;  /* 0xfffe32500c007950 */ /* 0x000fea0003c3ffff */
.L_x_7016:
        /* <DEDUP_REMOVED lines=13> */
.L_x_7815:


//--------------------- .text._ZN5flash24flash_fwd_splitkv_kernelI23Flash_fwd_kernel_traitsILi192ELi64ELi64ELi4ELb0ELb0EN7cutlass10bfloat16_tE19Flash_kernel_traitsILi192ELi64ELi64ELi4ES3_EELb0ELb1ELb0ELb0ELb1ELb1ELb1ELb1EEEvNS_16Flash_fwd_paramsE --------------------------
	.section	.text._ZN5flash24flash_fwd_splitkv_kernelI23Flash_fwd_kernel_traitsILi192ELi64ELi64ELi4ELb0ELb0EN7cutlass10bfloat16_tE19Flash_kernel_traitsILi192ELi64ELi64ELi4ES3_EELb0ELb1ELb0ELb0ELb1ELb1ELb1ELb1EEEvNS_16Flash_fwd_paramsE,"ax",@progbits
	.sectioninfo	@"SHI_REGISTERS=244"
	.align	128
        .global         _ZN5flash24flash_fwd_splitkv_kernelI23Flash_fwd_kernel_traitsILi192ELi64ELi64ELi4ELb0ELb0EN7cutlass10bfloat16_tE19Flash_kernel_traitsILi192ELi64ELi64ELi4ES3_EELb0ELb1ELb0ELb0ELb1ELb1ELb1ELb1EEEvNS_16Flash_fwd_paramsE
        .type           _ZN5flash24flash_fwd_splitkv_kernelI23Flash_fwd_kernel_traitsILi192ELi64ELi64ELi4ELb0ELb0EN7cutlass10bfloat16_tE19Flash_kernel_traitsILi192ELi64ELi64ELi4ES3_EELb0ELb1ELb0ELb0ELb1ELb1ELb1ELb1EEEvNS_16Flash_fwd_paramsE,@function
        .size           _ZN5flash24flash_fwd_splitkv_kernelI23Flash_fwd_kernel_traitsILi192ELi64ELi64ELi4ELb0ELb0EN7cutlass10bfloat16_tE19Flash_kernel_traitsILi192ELi64ELi64ELi4ES3_EELb0ELb1ELb0ELb0ELb1ELb1ELb1ELb1EEEvNS_16Flash_fwd_paramsE,(.L_x_7817 - _ZN5flash24flash_fwd_splitkv_kernelI23Flash_fwd_kernel_traitsILi192ELi64ELi64ELi4ELb0ELb0EN7cutlass10bfloat16_tE19Flash_kernel_traitsILi192ELi64ELi64ELi4ES3_EELb0ELb1ELb0ELb0ELb1ELb1ELb1ELb1EEEvNS_16Flash_fwd_paramsE)
        .other          _ZN5flash24flash_fwd_splitkv_kernelI23Flash_fwd_kernel_traitsILi192ELi64ELi64ELi4ELb0ELb0EN7cutlass10bfloat16_tE19Flash_kernel_traitsILi192ELi64ELi64ELi4ES3_EELb0ELb1ELb0ELb0ELb1ELb1ELb1ELb1EEEvNS_16Flash_fwd_paramsE,@"STO_CUDA_ENTRY STV_DEFAULT"
_ZN5flash24flash_fwd_splitkv_kernelI23Flash_fwd_kernel_traitsILi192ELi64ELi64ELi4ELb0ELb0EN7cutlass10bfloat16_tE19Flash_kernel_traitsILi192ELi64ELi64ELi4ES3_EELb0ELb1ELb0ELb0ELb1ELb1ELb1ELb1EEEvNS_16Flash_fwd_paramsE:
.text._ZN5flash24flash_fwd_splitkv_kernelI23Flash_fwd_kernel_traitsILi192ELi64ELi64ELi4ELb0ELb0EN7cutlass10bfloat16_tE19Flash_kernel_traitsILi192ELi64ELi64ELi4ES3_EELb0ELb1ELb0ELb0ELb1ELb1ELb1ELb1EEEvNS_16Flash_fwd_paramsE:
        /* <DEDUP_REMOVED lines=29> */
[----:B---34-:R-:W-:Y:S05]  /*01d0*/  CALL.REL.NOINC `($_ZN5flash24flash_fwd_splitkv_kernelI23Flash_fwd_kernel_traitsILi192ELi64ELi64ELi4ELb0ELb0EN7cutlass10bfloat16_tE19Flash_kernel_traitsILi192ELi64ELi64ELi4ES3_EELb0ELb1ELb0ELb0ELb1ELb1ELb1ELb1EEEvNS_16Flash_fwd_paramsE$_ZN5flash30compute_attn_1rowblock_splitkvI23Flash_fwd_kernel_traitsILi192ELi64ELi64ELi4ELb0ELb0EN7cutlass10bfloat16_tE19Flash_kernel_traitsILi192ELi64ELi64ELi4ES3_EELb0ELb1ELb0ELb0ELb1ELb1ELb1ELb1ENS_16Flash_fwd_paramsEEEvRKT8_iiiii) ;  /* 0x0000002000007944 */ /* 0x018fea0003c00000 */
[----:B------:R-:W-:Y:S05]  /*01e0*/  BSYNC B3 ;  /* 0x0000000000037941 */ /* 0x000fea0003800000 */
.L_x_7017:
[----:B------:R-:W-:Y:S05]  /*01f0*/  EXIT ;  /* 0x000000000000794d */ /* 0x000fea0003800000 */
        .type           $_ZN5flash24flash_fwd_splitkv_kernelI23Flash_fwd_kernel_traitsILi192ELi64ELi64ELi4ELb0ELb0EN7cutlass10bfloat16_tE19Flash_kernel_traitsILi192ELi64ELi64ELi4ES3_EELb0ELb1ELb0ELb0ELb1ELb1ELb1ELb1EEEvNS_16Flash_fwd_paramsE$_ZN5flash30compute_attn_1rowblock_splitkvI23Flash_fwd_kernel_traitsILi192ELi64ELi64ELi4ELb0ELb0EN7cutlass10bfloat16_tE19Flash_kernel_traitsILi192ELi64ELi64ELi4ES3_EELb0ELb1ELb0ELb0ELb1ELb1ELb1ELb1ENS_16Flash_fwd_paramsEEEvRKT8_iiiii,@function
        .size           $_ZN5flash24flash_fwd_splitkv_kernelI23Flash_fwd_kernel_traitsILi192ELi64ELi64ELi4ELb0ELb0EN7cutlass10bfloat16_tE19Flash_kernel_traitsILi192ELi64ELi64ELi4ES3_EELb0ELb1ELb0ELb0ELb1ELb1ELb1ELb1EEEvNS_16Flash_fwd_paramsE$_ZN5flash30compute_attn_1rowblock_splitkvI23Flash_fwd_kernel_traitsILi192ELi64ELi64ELi4ELb0ELb0EN7cutlass10bfloat16_tE19Flash_kernel_traitsILi192ELi64ELi64ELi4ES3_EELb0ELb1ELb0ELb0ELb1ELb1ELb1ELb1ENS_16Flash_fwd_paramsEEEvRKT8_iiiii,($__internal_31_$__cuda_sm70_shflsync_bfly_p - $_ZN5flash24flash_fwd_splitkv_kernelI23Flash_fwd_kernel_traitsILi192ELi64ELi64ELi4ELb0ELb0EN7cutlass10bfloat16_tE19Flash_kernel_traitsILi192ELi64ELi64ELi4ES3_EELb0ELb1ELb0ELb0ELb1ELb1ELb1ELb1EEEvNS_16Flash_fwd_paramsE$_ZN5flash30compute_attn_1rowblock_splitkvI23Flash_fwd_kernel_traitsILi192ELi64ELi64ELi4ELb0ELb0EN7cutlass10bfloat16_tE19Flash_kernel_traitsILi192ELi64ELi64ELi4ES3_EELb0ELb1ELb0ELb0ELb1ELb1ELb1ELb1ENS_16Flash_fwd_paramsEEEvRKT8_iiiii)
$_ZN5flash24flash_fwd_splitkv_kernelI23Flash_fwd_kernel_traitsILi192ELi64ELi64ELi4ELb0ELb0EN7cutlass10bfloat16_tE19Flash_kernel_traitsILi192ELi64ELi64ELi4ES3_EELb0ELb1ELb0ELb0ELb1ELb1ELb1ELb1EEEvNS_16Flash_fwd_paramsE$_ZN5flash30compute_attn_1rowblock_splitkvI23Flash_fwd_kernel_traitsILi192ELi64ELi64ELi4ELb0ELb0EN7cutlass10bfloat16_tE19Flash_kernel_traitsILi192ELi64ELi64ELi4ES3_EELb0ELb1ELb0ELb0ELb1ELb1ELb1ELb1ENS_16Flash_fwd_paramsEEEvRKT8_iiiii:
        /* <DEDUP_REMOVED lines=20> */
.L_x_7019:
[----:B------:R-:W-:Y:S05]  /*0340*/  BSYNC B0 ;  /* 0x0000000000007941 */ /* 0x000fea0003800000 */
.L_x_7018:
        /* <DEDUP_REMOVED lines=17> */
.L_x_7021:
[----:B------:R4:W5:Y:S02]  /*0460*/  LD.E R0, [R22.64+0xb8] ;  /* 0x0000b80616007980 */ /* 0x000964000c101900 */
.L_x_7022:
[----:B------:R-:W-:Y:S05]  /*0470*/  BSYNC B0 ;  /* 0x0000000000007941 */ /* 0x000fea0003800000 */
.L_x_7020:
        /* <DEDUP_REMOVED lines=10> */
.L_x_7024:
[----:B------:R-:W2:Y:S01]  /*0520*/  LD.E.64 R2, [R22.64+0x108] ;  /* 0x0001080616027980 */ /* 0x000ea2000c101b00 */
[----:B------:R-:W-:Y:S01]  /*0530*/  BSSY B0, `(.L_x_7026) ;  /* 0x0000006000007945 */ /* 0x000fe20003800000 */
[----:B------:R-:W-:Y:S01]  /*0540*/  IMAD.MOV.U32 R0, RZ, RZ, RZ ;  /* 0x000000ffff007224 */ /* 0x000fe200078e00ff */
[----:B--2---:R-:W-:-:S04]  /*0550*/  ISETP.NE.U32.AND P0, PT, R2, RZ, PT ;  /* 0x000000ff0200720c */ /* 0x004fc80003f05070 */
[----:B------:R-:W-:-:S13]  /*0560*/  ISETP.NE.AND.EX P0, PT, R3, RZ, PT, P0 ;  /* 0x000000ff0300720c */ /* 0x000fda0003f05300 */
[----:B------:R-:W-:Y:S05]  /*0570*/  @!P0 BRA `(.L_x_7027) ;  /* 0x0000001000008947 */ /* 0x000fea0003800000 */
[----:B------:R1:W5:Y:S02]  /*0580*/  LD.E R0, [R22.64+0xbc] ;  /* 0x0000bc0616007980 */ /* 0x000364000c101900 */
.L_x_7027:
[----:B------:R-:W-:Y:S05]  /*0590*/  BSYNC B0 ;  /* 0x0000000000007941 */ /* 0x000fea0003800000 */
.L_x_7026:
[----:B-----5:R-:W-:Y:S02]  /*05a0*/  IADD3 R59, R75, R0, RZ ;  /* 0x000000004b3b7210 */ /* 0x020fe40007ffe0ff */
.L_x_7025:
[----:B------:R-:W-:Y:S05]  /*05b0*/  BSYNC B1 ;  /* 0x0000000000017941 */ /* 0x000fea0003800000 */
.L_x_7023:
[----:B------:R-:W-:Y:S01]  /*05c0*/  IMAD.SHL.U32 R67, R213, 0x40, RZ ;  /* 0x00000040d5437824 */ /* 0x000fe200078e00ff */
[----:B------:R-:W-:Y:S01]  /*05d0*/  MOV R2, R212 ;  /* 0x000000d400027202 */ /* 0x000fe20000000f00 */
[----:B------:R-:W-:-:S03]  /*05e0*/  IMAD.MOV.U32 R3, RZ, RZ, 0x0 ;  /* 0x00000000ff037424 */ /* 0x000fc600078e00ff */
[----:B------:R-:W-:-:S13]  /*05f0*/  ISETP.GT.AND P0, PT, R214, R67, PT ;  /* 0x00000043d600720c */ /* 0x000fda0003f04270 */
[----:B------:R-:W-:Y:S05]  /*0600*/  @!P0 RET.REL.NODEC R2 `(_ZN5flash24flash_fwd_splitkv_kernelI23Flash_fwd_kernel_traitsILi192ELi64ELi64ELi4ELb0ELb0EN7cutlass10bfloat16_tE19Flash_kernel_traitsILi192ELi64ELi64ELi4ES3_EELb0ELb1ELb0ELb0ELb1ELb1ELb1ELb1EEEvNS_16Flash_fwd_paramsE) ;  /* 0xfffff9f002008950 */ /* 0x000fea0003c3ffff */
        /* <DEDUP_REMOVED lines=144> */
[----:B------:R-:W-:Y:S05]  /*0f10*/  @P6 RET.REL.NODEC R212 `(_ZN5flash24flash_fwd_splitkv_kernelI23Flash_fwd_kernel_traitsILi192ELi64ELi64ELi4ELb0ELb0EN7cutlass10bfloat16_tE19Flash_kernel_traitsILi192ELi64ELi64ELi4ES3_EELb0ELb1ELb0ELb0ELb1ELb1ELb1ELb1EEEvNS_16Flash_fwd_paramsE) ;  /* 0xfffff0e0d4006950 */ /* 0x000fea0003c3ffff */
[----:B-1----:R-:W-:Y:S02]  /*0f20*/  MOV R3, 0xff800000 ;  /* 0xff80000000037802 */ /* 0x002fe40000000f00 */
[----:B------:R-:W-:-:S03]  /*0f30*/  MOV R213, 0x0 ;  /* 0x0000000000d57802 */ /* 0x000fc60000000f00 */
[----:B------:R1:W-:Y:S01]  /*0f40*/  ST.E [R6.64+0xe0], R3 ;  /* 0x0000e00306007985 */ /* 0x0003e2000c101906 */
[----:B------:R-:W-:Y:S05]  /*0f50*/  RET.REL.NODEC R212 `(_ZN5flash24flash_fwd_splitkv_kernelI23Flash_fwd_kernel_traitsILi192ELi64ELi64ELi4ELb0ELb0EN7cutlass10bfloat16_tE19Flash_kernel_traitsILi192ELi64ELi64ELi4ES3_EELb0ELb1ELb0ELb0ELb1ELb1ELb1ELb1EEEvNS_16Flash_fwd_paramsE) ;  /* 0xfffff0a0d4007950 */ /* 0x000fea0003c3ffff */
.L_x_7028:
        /* <DEDUP_REMOVED lines=105> */
.L_x_7030:
        /* <DEDUP_REMOVED lines=79> */
.L_x_7031:
[----:B-1----:R-:W-:Y:S05]  /*1ae0*/  BSYNC B0 ;  /* 0x0000000000007941 */ /* 0x002fea0003800000 */
.L_x_7029:
        /* <DEDUP_REMOVED lines=244> */
.L_x_7080:
        /* <DEDUP_REMOVED lines=11> */
[----:B------:R-:W-:Y:S01]  /*2ae0*/  @P0 IADD3 R26, P1, R116, R112, RZ ;  /* 0x00000070741a0210 */ /* 0x000fe20007f3e0ff */
        /* <DEDUP_REMOVED lines=189> */
.L_x_7037:
[----:B------:R-:W-:Y:S05]  /*36c0*/  BSYNC B0 ;  /* 0x0000000000007941 */ /* 0x000fea0003800000 */
.L_x_7036:
        /* <DEDUP_REMOVED lines=158> */
.L_x_7039:
[----:B------:R-:W-:Y:S05]  /*40b0*/  BSYNC B0 ;  /* 0x0000000000007941 */ /* 0x000fea0003800000 */
.L_x_7038:
        /* <DEDUP_REMOVED lines=158> */
.L_x_7041:
[----:B------:R-:W-:Y:S05]  /*4aa0*/  BSYNC B0 ;  /* 0x0000000000007941 */ /* 0x000fea0003800000 */
.L_x_7040:
        /* <DEDUP_REMOVED lines=161> */
.L_x_7043:
[----:B------:R-:W-:Y:S05]  /*54c0*/  BSYNC B0 ;  /* 0x0000000000007941 */ /* 0x000fea0003800000 */
.L_x_7042:
[----:B------:R-:W2:Y:S02]  /*54d0*/  LD.E R3, [R22.64+0xd0] ;  /* 0x0000d00616037980 */ /* 0x000ea4000c101900 */
[----:B--2---:R-:W-:Y:S05]  /*54e0*/  IMAD.U32 R3, R3, -0x20, RZ ;  /* 0xffffffe003037824 */ /* 0x004fea00078e00ff */
[C---:B------:R-:W-:Y:S02]  /*54f0*/  LEA R20, P1, R3.reuse, R20, 0x1 ;  /* 0x0000001403147211 */ /* 0x040fe400078208ff */
[C---:B------:R-:W-:Y:S02]  /*5500*/  LEA R56, P0, R3.reuse, R56, 0x1 ;  /* 0x0000003803387211 */ /* 0x040fe400078008ff */
[C---:B------:R-:W-:Y:S02]  /*5510*/  LEA.HI.X.SX32 R21, R3.reuse, R21, 0x1, P1 ;  /* 0x0000001503157211 */ /* 0x040fe400008f0eff */
[----:B------:R-:W-:Y:S01]  /*5520*/  LEA.HI.X.SX32 R57, R3, R57, 0x1, P0 ;  /* 0x0000003903397211 */ /* 0x000fe200000f0eff */
[----:B------:R-:W-:-:S05]  /*5530*/  BRA `(.L_x_7044) ;  /* 0x0000488000007947 */ /* 0x000fca0003800000 */
.L_x_7035:
        /* <DEDUP_REMOVED lines=85> */
.L_x_7048:
[----:B------:R-:W-:Y:S05]  /*5a90*/  BSYNC B0 ;  /* 0x0000000000007941 */ /* 0x000fea0003800000 */
.L_x_7047:
        /* <DEDUP_REMOVED lines=83> */
.L_x_7050:
[----:B------:R-:W-:Y:S05]  /*5fd0*/  BSYNC B0 ;  /* 0x0000000000007941 */ /* 0x000fea0003800000 */
.L_x_7049:
        /* <DEDUP_REMOVED lines=83> */
.L_x_7052:
[----:B------:R-:W-:Y:S05]  /*6510*/  BSYNC B0 ;  /* 0x0000000000007941 */ /* 0x000fea0003800000 */
.L_x_7051:
[----:B-----5:R4:W-:Y:S02]  /*6520*/  ST.E.128 [R124.64+0x100], R44 ;  /* 0x0001002c7c007985 */ /* 0x0209e4000c101d06 */
.L_x_7046:
[----:B------:R-:W-:Y:S05]  /*6530*/  BSYNC B1 ;  /* 0x0000000000017941 */ /* 0x000fea0003800000 */
.L_x_7045:
        /* <DEDUP_REMOVED lines=93> */
.L_x_7056:
[----:B------:R-:W-:Y:S05]  /*6b10*/  BSYNC B0 ;  /* 0x0000000000007941 */ /* 0x000fea0003800000 */
.L_x_7055:
        /* <DEDUP_REMOVED lines=91> */
.L_x_7058:
[----:B------:R-:W-:Y:S05]  /*70d0*/  BSYNC B0 ;  /* 0x0000000000007941 */ /* 0x000fea0003800000 */
.L_x_7057:
        /* <DEDUP_REMOVED lines=91> */
.L_x_7060:
[----:B------:R-:W-:Y:S05]  /*7690*/  BSYNC B0 ;  /* 0x0000000000007941 */ /* 0x000fea0003800000 */
.L_x_7059:
[C---:B--2---:R-:W-:Y:S04]  /*76a0*/  LEA R2, P0, R88.reuse, R124, 0x1 ;  /* 0x0000007c58027211 */ /* 0x044fe800078008ff */
[----:B------:R-:W-:Y:S05]  /*76b0*/  LEA.HI.X R3, R88, R125, R89, 0x1, P0 ;  /* 0x0000007d58037211 */ /* 0x000fea00000f0c59 */
[----:B-----5:R2:W-:Y:S04]  /*76c0*/  ST.E.128 [R2.64], R48 ;  /* 0x0000003002007985 */ /* 0x0205e8000c101d06 */
.L_x_7054:
[----:B------:R-:W-:Y:S05]  /*76d0*/  BSYNC B1 ;  /* 0x0000000000017941 */ /* 0x000fea0003800000 */
.L_x_7053:
        /* <DEDUP_REMOVED lines=93> */
.L_x_7064:
[----:B------:R-:W-:Y:S05]  /*7cb0*/  BSYNC B0 ;  /* 0x0000000000007941 */ /* 0x000fea0003800000 */
.L_x_7063:
        /* <DEDUP_REMOVED lines=91> */
.L_x_7066:
[----:B------:R-:W-:Y:S05]  /*8270*/  BSYNC B0 ;  /* 0x0000000000007941 */ /* 0x000fea0003800000 */
.L_x_7065:
        /* <DEDUP_REMOVED lines=92> */
.L_x_7068:
[----:B------:R-:W-:Y:S05]  /*8840*/  BSYNC B0 ;  /* 0x0000000000007941 */ /* 0x000fea0003800000 */
.L_x_7067:
[C---:B---3--:R-:W-:Y:S04]  /*8850*/  LEA R2, P0, R84.reuse, R124, 0x1 ;  /* 0x0000007c54027211 */ /* 0x048fe800078008ff */
[----:B------:R-:W-:Y:S05]  /*8860*/  LEA.HI.X R3, R84, R125, R85, 0x1, P0 ;  /* 0x0000007d54037211 */ /* 0x000fea00000f0c55 */
[----:B-----5:R3:W-:Y:S04]  /*8870*/  ST.E.128 [R2.64], R8 ;  /* 0x0000000802007985 */ /* 0x0207e8000c101d06 */
.L_x_7062:
[----:B------:R-:W-:Y:S05]  /*8880*/  BSYNC B1 ;  /* 0x0000000000017941 */ /* 0x000fea0003800000 */
.L_x_7061:
        /* <DEDUP_REMOVED lines=95> */
.L_x_7072:
[----:B------:R-:W-:Y:S05]  /*8e80*/  BSYNC B0 ;  /* 0x0000000000007941 */ /* 0x000fea0003800000 */
.L_x_7071:
        /* <DEDUP_REMOVED lines=92> */
.L_x_7074:
[----:B------:R-:W-:Y:S05]  /*9450*/  BSYNC B0 ;  /* 0x0000000000007941 */ /* 0x000fea0003800000 */
.L_x_7073:
        /* <DEDUP_REMOVED lines=92> */
.L_x_7076:
[----:B------:R-:W-:Y:S05]  /*9a20*/  BSYNC B0 ;  /* 0x0000000000007941 */ /* 0x000fea0003800000 */
.L_x_7075:
[C---:B--2---:R-:W-:Y:S04]  /*9a30*/  LEA R2, P0, R81.reuse, R124, 0x1 ;  /* 0x0000007c51027211 */ /* 0x044fe800078008ff */
[----:B------:R-:W-:Y:S05]  /*9a40*/  LEA.HI.X R3, R81, R125, R80, 0x1, P0 ;  /* 0x0000007d51037211 */ /* 0x000fea00000f0c50 */
[----:B-----5:R2:W-:Y:S04]  /*9a50*/  ST.E.128 [R2.64], R8 ;  /* 0x0000000802007985 */ /* 0x0205e8000c101d06 */
.L_x_7070:
[----:B------:R-:W-:Y:S05]  /*9a60*/  BSYNC B1 ;  /* 0x0000000000017941 */ /* 0x000fea0003800000 */
.L_x_7069:
[----:B--23--:R-:W2:Y:S02]  /*9a70*/  LD.E R3, [R22.64+0xd0] ;  /* 0x0000d00616037980 */ /* 0x00cea4000c101900 */
[----:B--2---:R-:W-:Y:S05]  /*9a80*/  IMAD.U32 R3, R3, -0x20, RZ ;  /* 0xffffffe003037824 */ /* 0x004fea00078e00ff */
[C---:B------:R-:W-:Y:S02]  /*9a90*/  LEA R122, P1, R3.reuse, R122, 0x1 ;  /* 0x0000007a037a7211 */ /* 0x040fe400078208ff */
[C---:B------:R-:W-:Y:S02]  /*9aa0*/  LEA R120, P0, R3.reuse, R120, 0x1 ;  /* 0x0000007803787211 */ /* 0x040fe400078008ff */
[C---:B------:R-:W-:Y:S02]  /*9ab0*/  LEA.HI.X.SX32 R123, R3.reuse, R123, 0x1, P1 ;  /* 0x0000007b037b7211 */ /* 0x040fe400008f0eff */
[----:B------:R-:W-:Y:S01]  /*9ac0*/  LEA.HI.X.SX32 R121, R3, R121, 0x1, P0 ;  /* 0x0000007903797211 */ /* 0x000fe200000f0eff */
[----:B------:R-:W-:-:S05]  /*9ad0*/  BRA `(.L_x_7044) ;  /* 0x000002e000007947 */ /* 0x000fca0003800000 */
.L_x_7034:
        /* <DEDUP_REMOVED lines=46> */
.L_x_7044:
[----:B------:R-:W-:Y:S05]  /*9dc0*/  BSYNC B2 ;  /* 0x0000000000027941 */ /* 0x000fea0003800000 */
.L_x_7033:
        /* <DEDUP_REMOVED lines=88> */
.L_x_7078:
        /* <DEDUP_REMOVED lines=10> */
.L_x_7079:
[----:B------:R-:W-:Y:S05]  /*a3f0*/  BSYNC B0 ;  /* 0x0000000000007941 */ /* 0x000fea0003800000 */
.L_x_7077:
[----:B------:R-:W-:Y:S04]  /*a400*/  IADD3 R13, R13, -0x1, RZ ;  /* 0xffffffff0d0d7810 */ /* 0x000fe80007ffe0ff */
[----:B------:R-:W-:Y:S11]  /*a410*/  ISETP.GT.AND P0, PT, R13, R94, PT ;  /* 0x0000005e0d00720c */ /* 0x000ff60003f04270 */
[----:B------:R-:W-:Y:S02]  /*a420*/  @!UPT UIADD3 URZ, URZ, URZ, URZ ;  /* 0x0000003f3f3ff290 */ /* 0x000fe4000fffe03f */
[----:B------:R-:W-:-:S05]  /*a430*/  @P0 BRA `(.L_x_7080) ;  /* 0xffff85f000000947 */ /* 0x000fca000383ffff */
.L_x_7032:
        /* <DEDUP_REMOVED lines=103> */
.L_x_7087:
[----:B------:R-:W-:Y:S05]  /*aab0*/  BSYNC B0 ;  /* 0x0000000000007941 */ /* 0x000fea0003800000 */
.L_x_7086:
        /* <DEDUP_REMOVED lines=44> */
.L_x_7089:
[----:B------:R-:W-:Y:S05]  /*ad80*/  BSYNC B0 ;  /* 0x0000000000007941 */ /* 0x000fea0003800000 */
.L_x_7088:
        /* <DEDUP_REMOVED lines=45> */
.L_x_7091:
[----:B------:R-:W-:Y:S05]  /*b060*/  BSYNC B0 ;  /* 0x0000000000007941 */ /* 0x000fea0003800000 */
.L_x_7090:
[----:B-----5:R2:W-:Y:S02]  /*b070*/  STS.128 [R221+0x4000], R8 ;  /* 0x00400008dd007388 */ /* 0x0205e40000000c00 */
.L_x_7085:
[----:B------:R-:W-:Y:S05]  /*b080*/  BSYNC B1 ;  /* 0x0000000000017941 */ /* 0x000fea0003800000 */
.L_x_7084:
        /* <DEDUP_REMOVED lines=56> */
.L_x_7095:
[----:B------:R-:W-:Y:S05]  /*b410*/  BSYNC B0 ;  /* 0x0000000000007941 */ /* 0x000fea0003800000 */
.L_x_7094:
        /* <DEDUP_REMOVED lines=44> */
.L_x_7097:
[----:B------:R-:W-:Y:S05]  /*b6e0*/  BSYNC B0 ;  /* 0x0000000000007941 */ /* 0x000fea0003800000 */
.L_x_7096:
        /* <DEDUP_REMOVED lines=44> */
.L_x_7099:
[----:B------:R-:W-:Y:S05]  /*b9b0*/  BSYNC B0 ;  /* 0x0000000000007941 */ /* 0x000fea0003800000 */
.L_x_7098:
[----:B-----5:R1:W-:Y:S02]  /*b9c0*/  STS.128 [R221+0x4800], R44 ;  /* 0x0048002cdd007388 */ /* 0x0203e40000000c00 */
.L_x_7093:
[----:B------:R-:W-:Y:S05]  /*b9d0*/  BSYNC B1 ;  /* 0x0000000000017941 */ /* 0x000fea0003800000 */
.L_x_7092:
        /* <DEDUP_REMOVED lines=56> */
.L_x_7103:
[----:B---3--:R-:W-:Y:S05]  /*bd60*/  BSYNC B0 ;  /* 0x0000000000007941 */ /* 0x008fea0003800000 */
.L_x_7102:
        /* <DEDUP_REMOVED lines=45> */
.L_x_7105:
[----:B------:R-:W-:Y:S05]  /*c040*/  BSYNC B0 ;  /* 0x0000000000007941 */ /* 0x000fea0003800000 */
.L_x_7104:
        /* <DEDUP_REMOVED lines=44> */
.L_x_7107:
[----:B------:R-:W-:Y:S05]  /*c310*/  BSYNC B0 ;  /* 0x0000000000007941 */ /* 0x000fea0003800000 */
.L_x_7106:
[----:B-----5:R3:W-:Y:S02]  /*c320*/  STS.128 [R221+0x5000], R24 ;  /* 0x00500018dd007388 */ /* 0x0207e40000000c00 */
.L_x_7101:
[----:B------:R-:W-:Y:S05]  /*c330*/  BSYNC B1 ;  /* 0x0000000000017941 */ /* 0x000fea0003800000 */
.L_x_7100:
        /* <DEDUP_REMOVED lines=56> */
.L_x_7110:
[----:B--2---:R-:W-:Y:S05]  /*c6c0*/  BSYNC B0 ;  /* 0x0000000000007941 */ /* 0x004fea0003800000 */
.L_x_7109:
        /* <DEDUP_REMOVED lines=45> */
.L_x_7112:
[----:B------:R-:W-:Y:S05]  /*c9a0*/  BSYNC B0 ;  /* 0x0000000000007941 */ /* 0x000fea0003800000 */
.L_x_7111:
        /* <DEDUP_REMOVED lines=44> */
.L_x_7114:
[----:B------:R-:W-:Y:S05]  /*cc70*/  BSYNC B0 ;  /* 0x0000000000007941 */ /* 0x000fea0003800000 */
.L_x_7113:
[----:B-----5:R2:W-:Y:S01]  /*cc80*/  STS.128 [R221+0x5800], R36 ;  /* 0x00580024dd007388 */ /* 0x0205e20000000c00 */
[----:B------:R-:W-:Y:S05]  /*cc90*/  BRA `(.L_x_7108) ;  /* 0x000045f000007947 */ /* 0x000fea0003800000 */
.L_x_7083:
        /* <DEDUP_REMOVED lines=85> */
.L_x_7118:
[----:B------:R-:W-:Y:S05]  /*d1f0*/  BSYNC B0 ;  /* 0x0000000000007941 */ /* 0x000fea0003800000 */
.L_x_7117:
        /* <DEDUP_REMOVED lines=85> */
.L_x_7120:
[----:B------:R-:W-:Y:S05]  /*d750*/  BSYNC B0 ;  /* 0x0000000000007941 */ /* 0x000fea0003800000 */
.L_x_7119:
        /* <DEDUP_REMOVED lines=85> */
.L_x_7122:
[----:B------:R-:W-:Y:S05]  /*dcb0*/  BSYNC B0 ;  /* 0x0000000000007941 */ /* 0x000fea0003800000 */
.L_x_7121:
[----:B-----5:R2:W-:Y:S02]  /*dcc0*/  STS.128 [R221+0x4000], R24 ;  /* 0x00400018dd007388 */ /* 0x0205e40000000c00 */
.L_x_7116:
[----:B------:R-:W-:Y:S05]  /*dcd0*/  BSYNC B1 ;  /* 0x0000000000017941 */ /* 0x000fea0003800000 */
.L_x_7115:
        /* <DEDUP_REMOVED lines=90> */
.L_x_7126:
[----:B------:R-:W-:Y:S05]  /*e280*/  BSYNC B0 ;  /* 0x0000000000007941 */ /* 0x000fea0003800000 */
.L_x_7125:
        /* <DEDUP_REMOVED lines=88> */
.L_x_7128:
[----:B------:R-:W-:Y:S05]  /*e810*/  BSYNC B0 ;  /* 0x0000000000007941 */ /* 0x000fea0003800000 */
.L_x_7127:
        /* <DEDUP_REMOVED lines=88> */
.L_x_7130:
[----:B------:R-:W-:Y:S05]  /*eda0*/  BSYNC B0 ;  /* 0x0000000000007941 */ /* 0x000fea0003800000 */
.L_x_7129:
[----:B-----5:R1:W-:Y:S02]  /*edb0*/  STS.128 [R221+0x4800], R4 ;  /* 0x00480004dd007388 */ /* 0x0203e40000000c00 */
.L_x_7124:
[----:B------:R-:W-:Y:S05]  /*edc0*/  BSYNC B1 ;  /* 0x0000000000017941 */ /* 0x000fea0003800000 */
.L_x_7123:
        /* <DEDUP_REMOVED lines=91> */
.L_x_7134:
[----:B------:R-:W-:Y:S05]  /*f380*/  BSYNC B0 ;  /* 0x0000000000007941 */ /* 0x000fea0003800000 */
.L_x_7133:
        /* <DEDUP_REMOVED lines=88> */
.L_x_7136:
[----:B------:R-:W-:Y:S05]  /*f910*/  BSYNC B0 ;  /* 0x0000000000007941 */ /* 0x000fea0003800000 */
.L_x_7135:
        /* <DEDUP_REMOVED lines=89> */
.L_x_7138:
[----:B------:R-:W-:Y:S05]  /*feb0*/  BSYNC B0 ;  /* 0x0000000000007941 */ /* 0x000fea0003800000 */
.L_x_7137:
[----:B-----5:R2:W-:Y:S02]  /*fec0*/  STS.128 [R221+0x5000], R8 ;  /* 0x00500008dd007388 */ /* 0x0205e40000000c00 */
.L_x_7132:
[----:B------:R-:W-:Y:S05]  /*fed0*/  BSYNC B1 ;  /* 0x0000000000017941 */ /* 0x000fea0003800000 */
.L_x_7131:
        /* <DEDUP_REMOVED lines=90> */
.L_x_7140:
[----:B------:R-:W-:Y:S05]  /*10480*/  BSYNC B0 ;  /* 0x0000000000007941 */ /* 0x000fea0003800000 */
.L_x_7139:
        /* <DEDUP_REMOVED lines=89> */
.L_x_7142:
[----:B------:R-:W-:Y:S05]  /*10a20*/  BSYNC B0 ;  /* 0x0000000000007941 */ /* 0x000fea0003800000 */
.L_x_7141:
        /* <DEDUP_REMOVED lines=91> */
.L_x_7144:
[----:B------:R-:W-:Y:S05]  /*10fe0*/  BSYNC B0 ;  /* 0x0000000000007941 */ /* 0x000fea0003800000 */
.L_x_7143:
[----:B-----5:R2:W-:Y:S01]  /*10ff0*/  STS.128 [R221+0x5800], R4 ;  /* 0x00580004dd007388 */ /* 0x0205e20000000c00 */
[----:B------:R-:W-:Y:S05]  /*11000*/  BRA `(.L_x_7108) ;  /* 0x0000028000007947 */ /* 0x000fea0003800000 */
.L_x_7082:
        /* <DEDUP_REMOVED lines=40> */
.L_x_7108:
[----:B------:R-:W-:Y:S05]  /*11290*/  BSYNC B2 ;  /* 0x0000000000027941 */ /* 0x000fea0003800000 */
.L_x_7081:
[----:B------:R-:W-:Y:S02]  /*112a0*/  IADD3 R223, R133, -0x1, RZ ;  /* 0xffffffff85df7810 */ /* 0x000fe40007ffe0ff */
[----:B-12---:R-:W-:-:S03]  /*112b0*/  LEA.HI R5, R70, R70, RZ, 0x1 ;  /* 0x0000004646057211 */ /* 0x006fc600078f08ff */
[----:B------:R-:W-:Y:S01]  /*112c0*/  IMAD.SHL.U32 R20, R223, 0x40, RZ ;  /* 0x00000040df147824 */ /* 0x000fe200078e00ff */
[----:B------:R-:W-:-:S03]  /*112d0*/  LOP3.LUT R5, R5, 0xfffffffe, RZ, 0xc0, !PT ;  /* 0xfffffffe05057812 */ /* 0x000fc600078ec0ff */
[----:B------:R-:W-:Y:S02]  /*112e0*/  IMAD.IADD R3, R59, 0x1, -R20 ;  /* 0x000000013b037824 */ /* 0x000fe400078e0a14 */
[----:B------:R-:W-:Y:S02]  /*112f0*/  IMAD.IADD R70, R70, 0x1, -R5 ;  /* 0x0000000146467824 */ /* 0x000fe400078e0a05 */
[----:B------:R-:W-:Y:S01]  /*11300*/  IMAD.SHL.U32 R5, R66, 0x40, RZ ;  /* 0x0000004042057824 */ /* 0x000fe200078e00ff */
[-C--:B------:R-:W-:Y:S02]  /*11310*/  ISETP.GE.AND P0, PT, R0, R3.reuse, PT ;  /* 0x000000030000720c */ /* 0x080fe40003f06270 */
[-C--:B------:R-:W-:Y:S02]  /*11320*/  ISETP.GE.AND P1, PT, R156, R3.reuse, PT ;  /* 0x000000039c00720c */ /* 0x080fe40003f26270 */
[-C--:B------:R-:W-:Y:S02]  /*11330*/  ISETP.GE.AND P5, PT, R2, R3.reuse, PT ;  /* 0x000000030200720c */ /* 0x080fe40003fa6270 */
[----:B------:R-:W-:-:S02]  /*11340*/  ISETP.GE.AND P3, PT, R0, R3, PT ;  /* 0x000000030000720c */ /* 0x000fc40003f66270 */
[----:B------:R-:W-:Y:S02]  /*11350*/  SHF.R.S32.HI R0, RZ, 0x1f, R73 ;  /* 0x0000001fff007819 */ /* 0x000fe40000011449 */
[----:B------:R-:W-:Y:S01]  /*11360*/  ISETP.GE.AND P2, PT, R2, R3, PT ;  /* 0x000000030200720c */ /* 0x000fe20003f46270 */
[----:B------:R-:W-:Y:S01]  /*11370*/  IMAD.SHL.U32 R2, R156, 0x8, RZ ;  /* 0x000000089c027824 */ /* 0x000fe200078e00ff */
[----:B------:R-:W-:Y:S02]  /*11380*/  LEA.HI R0, R0, R73, RZ, 0x3 ;  /* 0x0000004900007211 */ /* 0x000fe400078f18ff */
[C---:B---3--:R-:W-:Y:S01]  /*11390*/  @!P0 LEA R12, P4, R71.reuse, R208, 0x1 ;  /* 0x000000d0470c8211 */ /* 0x048fe200078808ff */
[----:B------:R-:W-:Y:S01]  /*113a0*/  @!P1 IMAD.MOV.U32 R209, RZ, RZ, R207 ;  /* 0x000000ffffd19224 */ /* 0x000fe200078e00cf */
[C---:B------:R-:W-:Y:S01]  /*113b0*/  LOP3.LUT R4, R0.reuse, 0xfffffff8, RZ, 0xc0, !PT ;  /* 0xfffffff800047812 */ /* 0x040fe200078ec0ff */
[----:B------:R-:W-:Y:S01]  /*113c0*/  IMAD.SHL.U32 R93, R0, 0x40, RZ ;  /* 0x00000040005d7824 */ /* 0x000fe200078e00ff */
[----:B------:R-:W-:-:S02]  /*113d0*/  @!P0 LEA.HI.X R13, R71, R207, R72, 0x1, P4 ;  /* 0x000000cf470d8211 */ /* 0x000fc400020f0c48 */
[CC--:B------:R-:W-:Y:S01]  /*113e0*/  ISETP.GE.AND P4, PT, R16.reuse, R3.reuse, PT ;  /* 0x000000031000720c */ /* 0x0c0fe20003f86270 */
[----:B------:R-:W-:Y:S01]  /*113f0*/  @!PT LDS RZ, [RZ] ;  /* 0x00000000fffff984 */ /* 0x000fe20000000800 */
[----:B------:R-:W-:Y:S01]  /*11400*/  @!PT LDS RZ, [RZ] ;  /* 0x00000000fffff984 */ /* 0x000fe20000000800 */
[----:B------:R-:W-:Y:S01]  /*11410*/  @!PT LDS RZ, [RZ] ;  /* 0x00000000fffff984 */ /* 0x000fe20000000800 */
[----:B------:R1:W-:Y:S01]  /*11420*/  @!P1 LDGSTS.E.BYPASS.LTC128B.128 [R221+0x6000], [R208.64] ;  /* 0x06000000d0dd9fae */ /* 0x0003e2000b901d46 */
[----:B------:R-:W-:Y:S01]  /*11430*/  LOP3.LUT R5, R5, 0x1c0, RZ, 0xc0, !PT ;  /* 0x000001c005057812 */ /* 0x000fe200078ec0ff */
[----:B------:R-:W-:Y:S01]  /*11440*/  IMAD.IADD R73, R73, 0x1, -R4 ;  /* 0x0000000149497824 */ /* 0x000fe200078e0a04 */
[----:B------:R-:W-:Y:S01]  /*11450*/  LOP3.LUT R93, R93, 0xfffffe00, RZ, 0xc0, !PT ;  /* 0xfffffe005d5d7812 */ /* 0x000fe200078ec0ff */
[----:B------:R1:W-:Y:S01]  /*11460*/  @!P1 LDGSTS.E.BYPASS.LTC128B.128 [R221+0x8000], [R208.64+0x80] ;  /* 0x08000080d0dd9fae */ /* 0x0003e2000b901d46 */
[----:B------:R-:W-:Y:S02]  /*11470*/  LOP3.LUT R2, R5, 0x8, R2, 0xf8, !PT ;  /* 0x0000000805027812 */ /* 0x000fe400078ef802 */
[----:B------:R-:W-:Y:S01]  /*11480*/  SHF.R.U32.HI R5, RZ, 0x3, R5 ;  /* 0x00000003ff057819 */ /* 0x000fe20000011605 */
[----:B------:R1:W-:Y:S01]  /*11490*/  @!P1 LDGSTS.E.BYPASS.LTC128B.128 [R221+0xa000], [R208.64+0x100] ;  /* 0x0a000100d0dd9fae */ /* 0x0003e2000b901d46 */
[----:B------:R-:W-:-:S02]  /*114a0*/  ISETP.GE.AND P1, PT, R16, R3, PT ;  /* 0x000000031000720c */ /* 0x000fc40003f26270 */
[----:B------:R-:W-:Y:S01]  /*114b0*/  LOP3.LUT R5, R2, R5, RZ, 0x3c, !PT ;  /* 0x0000000502057212 */ /* 0x000fe200078e3cff */
[----:B------:R2:W-:Y:S01]  /*114c0*/  @!P0 LDGSTS.E.BYPASS.LTC128B.128 [R221+0x6800], [R12.64] ;  /* 0x068000000cdd8fae */ /* 0x0005e2000b901d46 */
[----:B------:R-:W-:Y:S02]  /*114d0*/  @!P4 IMAD R6, R137, 0x60, RZ ;  /* 0x000000608906c824 */ /* 0x000fe400078e02ff */
[----:B------:R-:W-:Y:S01]  /*114e0*/  IMAD.SHL.U32 R2, R70, 0x8, RZ ;  /* 0x0000000846027824 */ /* 0x000fe200078e00ff */
[----:B------:R2:W-:Y:S01]  /*114f0*/  @!P0 LDGSTS.E.BYPASS.LTC128B.128 [R221+0x8800], [R12.64+0x80] ;  /* 0x088000800cdd8fae */ /* 0x0005e2000b901d46 */
[----:B------:R-:W-:Y:S02]  /*11500*/  IMAD R201, R64, 0x400, R93 ;  /* 0x0000040040c97824 */ /* 0x000fe400078e025d */
[----:B------:R-:W-:Y:S01]  /*11510*/  IMAD R200, R70, 0x200, R5 ;  /* 0x0000020046c87824 */ /* 0x000fe200078e0205 */
[----:B------:R2:W-:Y:S01]  /*11520*/  @!P0 LDGSTS.E.BYPASS.LTC128B.128 [R221+0xa800], [R12.64+0x100] ;  /* 0x0a8001000cdd8fae */ /* 0x0005e2000b901d46 */
[----:B------:R-:W-:Y:S01]  /*11530*/  @!P5 LEA R10, P0, R136, R208, 0x6 ;  /* 0x000000d0880ad211 */ /* 0x000fe200078030ff */
[----:B------:R-:W-:-:S03]  /*11540*/  @!P1 IMAD R4, R139, 0x60, RZ ;  /* 0x000000608b049824 */ /* 0x000fc600078e02ff */
[----:B------:R-:W-:Y:S02]  /*11550*/  @!P5 LEA.HI.X R11, R136, R207, R137, 0x6, P0 ;  /* 0x000000cf880bd211 */ /* 0x000fe400000f3489 */
[----:B------:R-:W-:Y:S01]  /*11560*/  ISETP.GE.AND P0, PT, R156, R3, PT ;  /* 0x000000039c00720c */ /* 0x000fe20003f06270 */
[----:B------:R-:W-:Y:S02]  /*11570*/  IMAD.SHL.U32 R3, R73, 0x40, RZ ;  /* 0x0000004049037824 */ /* 0x000fe400078e00ff */
[----:B------:R3:W-:Y:S03]  /*11580*/  @!P5 LDGSTS.E.BYPASS.LTC128B.128 [R221+0x7000], [R10.64] ;  /* 0x070000000adddfae */ /* 0x0007e6000b901d46 */
[----:B------:R-:W-:Y:S01]  /*11590*/  LOP3.LUT R3, R3, 0x1c0, RZ, 0xc0, !PT ;  /* 0x000001c003037812 */ /* 0x000fe200078ec0ff */
[----:B------:R3:W-:Y:S01]  /*115a0*/  @!P5 LDGSTS.E.BYPASS.LTC128B.128 [R221+0x9000], [R10.64+0x80] ;  /* 0x090000800adddfae */ /* 0x0007e2000b901d46 */
[----:B-1----:R-:W-:-:S02]  /*115b0*/  @!P4 IMAD.MOV.U32 R209, RZ, RZ, R207 ;  /* 0x000000ffffd1c224 */ /* 0x002fc400078e00cf */
[----:B------:R-:W-:Y:S01]  /*115c0*/  LOP3.LUT R2, R3, 0x8, R2, 0xf8, !PT ;  /* 0x0000000803027812 */ /* 0x000fe200078ef802 */
[----:B------:R3:W-:Y:S01]  /*115d0*/  @!P5 LDGSTS.E.BYPASS.LTC128B.128 [R221+0xb000], [R10.64+0x100] ;  /* 0x0b0001000adddfae */ /* 0x0007e2000b901d46 */
[----:B------:R-:W-:Y:S01]  /*115e0*/  @!P4 IMAD.WIDE.U32 R8, R136, 0x60, R208 ;  /* 0x000000608808c825 */ /* 0x000fe200078e00d0 */
[----:B------:R-:W-:-:S04]  /*115f0*/  SHF.R.U32.HI R3, RZ, 0x3, R3 ;  /* 0x00000003ff037819 */ /* 0x000fc80000011603 */
[----:B------:R-:W-:Y:S01]  /*11600*/  LOP3.LUT R92, R2, R3, RZ, 0x3c, !PT ;  /* 0x00000003025c7212 */ /* 0x000fe200078e3cff */
[----:B--2---:R-:W-:Y:S02]  /*11610*/  @!P4 IMAD.IADD R13, R6, 0x1, R9 ;  /* 0x00000001060dc824 */ /* 0x004fe400078e0209 */
[----:B------:R-:W-:Y:S02]  /*11620*/  @!P4 IMAD.MOV.U32 R12, RZ, RZ, R8 ;  /* 0x000000ffff0cc224 */ /* 0x000fe400078e0008 */
[----:B------:R-:W-:-:S03]  /*11630*/  @!P1 IMAD.WIDE.U32 R8, R138, 0x60, R210 ;  /* 0x000000608a089825 */ /* 0x000fc600078e00d2 */
[----:B------:R1:W-:Y:S01]  /*11640*/  @!P4 LDGSTS.E.BYPASS.LTC128B.128 [R221+0x7800], [R12.64] ;  /* 0x078000000cddcfae */ /* 0x0003e2000b901d46 */
[----:B------:R-:W-:Y:S02]  /*11650*/  @!P1 IMAD.IADD R5, R4, 0x1, R9 ;  /* 0x0000000104059824 */ /* 0x000fe400078e0209 */
[----:B------:R-:W-:Y:S01]  /*11660*/  IMAD.IADD R201, R92, 0x1, R201 ;  /* 0x000000015cc97824 */ /* 0x000fe200078e02c9 */
[----:B------:R1:W-:Y:S01]  /*11670*/  @!P4 LDGSTS.E.BYPASS.LTC128B.128 [R221+0x9800], [R12.64+0x80] ;  /* 0x098000800cddcfae */ /* 0x0003e2000b901d46 */
[----:B------:R-:W-:-:S03]  /*11680*/  @!P1 IMAD.MOV.U32 R4, RZ, RZ, R8 ;  /* 0x000000ffff049224 */ /* 0x000fc600078e0008 */
[----:B------:R1:W-:Y:S01]  /*11690*/  @!P4 LDGSTS.E.BYPASS.LTC128B.128 [R221+0xb800], [R12.64+0x100] ;  /* 0x0b8001000cddcfae */ /* 0x0003e2000b901d46 */
[----:B------:R-:W-:-:S03]  /*116a0*/  @!P3 LEA R6, P4, R68, R210, 0x1 ;  /* 0x000000d24406b211 */ /* 0x000fc600078808ff */
[----:B------:R-:W0:Y:S01]  /*116b0*/  LDGDEPBAR ;  /* 0x00000000000079af */ /* 0x000e220000000000 */
[-C--:B------:R-:W-:Y:S02]  /*116c0*/  @!P3 LEA.HI.X R7, R68, R211.reuse, R69, 0x1, P4 ;  /* 0x000000d34407b211 */ /* 0x080fe400020f0c45 */
[C---:B------:R-:W-:Y:S01]  /*116d0*/  @!P2 LEA R2, P4, R138.reuse, R210, 0x6 ;  /* 0x000000d28a02a211 */ /* 0x040fe200078830ff */
[----:B------:R-:W2:Y:S04]  /*116e0*/  LD.E R57, [R22.64+0x184] ;  /* 0x0001840616397980 */ /* 0x000ea8000c101900 */
[----:B------:R-:W5:Y:S01]  /*116f0*/  LD.E R56, [R22.64+0x188] ;  /* 0x0001880616387980 */ /* 0x000f62000c101900 */
[----:B------:R-:W-:Y:S01]  /*11700*/  @!P2 LEA.HI.X R3, R138, R211, R139, 0x6, P4 ;  /* 0x000000d38a03a211 */ /* 0x000fe200020f348b */
[----:B------:R-:W-:-:S02]  /*11710*/  IMAD.SHL.U32 R200, R200, 0x2, RZ ;  /* 0x00000002c8c87824 */ /* 0x000fc400078e00ff */
[----:B------:R-:W-:Y:S02]  /*11720*/  IMAD.SHL.U32 R201, R201, 0x2, RZ ;  /* 0x00000002c9c97824 */ /* 0x000fe400078e00ff */
[----:B------:R-:W-:Y:S01]  /*11730*/  IMAD.MOV.U32 R0, RZ, RZ, 0x20 ;  /* 0x00000020ff007424 */ /* 0x000fe200078e00ff */
[----:B------:R-:W-:Y:S01]  /*11740*/  IADD3 R198, R200, 0x6020, RZ ;  /* 0x00006020c8c67810 */ /* 0x000fe20007ffe0ff */
        /* <DEDUP_REMOVED lines=39> */
[----:B-1----:R-:W-:-:S02]  /*119c0*/  IMAD.MOV.U32 R2, RZ, RZ, 0x10 ;  /* 0x00000010ff027424 */ /* 0x002fc400078e00ff */
[----:B------:R-:W-:Y:S01]  /*119d0*/  LDSM.16.M88.4 R16, [R201] ;  /* 0x00000000c910783b */ /* 0x000fe20000000200 */
[----:B------:R-:W-:Y:S02]  /*119e0*/  IADD3 R3, R200, 0x6000, RZ ;  /* 0x00006000c8037810 */ /* 0x000fe40007ffe0ff */
[----:B------:R-:W-:Y:S01]  /*119f0*/  SEL R0, R0, 0xffffffe0, !P2 ;  /* 0xffffffe000007807 */ /* 0x000fe20005000000 */
[----:B------:R-:W1:Y:S01]  /*11a00*/  LDSM.16.M88.4 R24, [R200+0x6000] ;  /* 0x00600000c818783b */ /* 0x000e620000000200 */
[----:B------:R-:W-:Y:S02]  /*11a10*/  SEL R2, R2, 0xfffffff0, !P1 ;  /* 0xfffffff002027807 */ /* 0x000fe40004800000 */
[----:B------:R-:W-:Y:S01]  /*11a20*/  R2P PR, R66, 0x6 ;  /* 0x0000000642007804 */ /* 0x000fe20000000000 */
[----:B------:R-:W4:Y:S01]  /*11a30*/  LDSM.16.M88.4 R60, [R200+0x6800] ;  /* 0x00680000c83c783b */ /* 0x000f220000000200 */
[--C-:B------:R-:W-:Y:S02]  /*11a40*/  IMAD R197, R0, 0x2, R201.reuse ;  /* 0x0000000200c57824 */ /* 0x100fe400078e02c9 */
[----:B------:R-:W-:Y:S01]  /*11a50*/  IMAD R199, R2, 0x2, R201 ;  /* 0x0000000202c77824 */ /* 0x000fe200078e02c9 */
[----:B------:R-:W4:Y:S04]  /*11a60*/  LDSM.16.M88.4 R48, [R200+0x7000] ;  /* 0x00700000c830783b */ /* 0x000f280000000200 */
[----:B------:R-:W4:Y:S04]  /*11a70*/  LDSM.16.M88.4 R40, [R200+0x7800] ;  /* 0x00780000c828783b */ /* 0x000f280000000200 */
[----:B------:R-:W-:Y:S01]  /*11a80*/  @P1 IADD3 R198, R3, -0x20, RZ ;  /* 0xffffffe003c61810 */ /* 0x000fe20007ffe0ff */
[----:B------:R-:W-:Y:S01]  /*11a90*/  LDSM.16.M88.4 R32, [R199] ;  /* 0x00000000c720783b */ /* 0x000fe20000000200 */
[----:B------:R-:W-:-:S03]  /*11aa0*/  IMAD.MOV.U32 R3, RZ, RZ, 0x40 ;  /* 0x00000040ff037424 */ /* 0x000fc600078e00ff */
[----:B----4-:R-:W4:Y:S02]  /*11ab0*/  LDSM.16.M88.4 R28, [R198] ;  /* 0x00000000c61c783b */ /* 0x010f240000000200 */
[----:B------:R-:W-:Y:S02]  /*11ac0*/  SEL R3, R3, 0xffffffc0, !P2 ;  /* 0xffffffc003037807 */ /* 0x000fe40005000000 */
[----:B------:R-:W4:Y:S03]  /*11ad0*/  LDSM.16.M88.4 R12, [R198+0x800] ;  /* 0x00080000c60c783b */ /* 0x000f260000000200 */
[----:B------:R-:W-:Y:S01]  /*11ae0*/  IMAD.IADD R195, R200, 0x1, R3 ;  /* 0x00000001c8c37824 */ /* 0x000fe200078e0203 */
[----:B------:R-:W2:Y:S04]  /*11af0*/  LD.E R21, [R22.64+0x18c] ;  /* 0x00018c0616157980 */ /* 0x000ea8000c101900 */
[----:B---3--:R-:W3:Y:S04]  /*11b00*/  LDSM.16.M88.4 R8, [R198+0x1000] ;  /* 0x00100000c608783b */ /* 0x008ee80000000200 */
[----:B------:R-:W3:Y:S01]  /*11b10*/  LDSM.16.M88.4 R36, [R198+0x1800] ;  /* 0x00180000c624783b */ /* 0x000ee20000000200 */
[C---:B-1----:R-:W-:Y:S03]  /*11b20*/  HMMA.16816.F32.BF16 R4, R16.reuse, R24, RZ ;  /* 0x000000181004723c */ /* 0x042fe600000418ff */
[----:B------:R-:W-:Y:S04]  /*11b30*/  LDSM.16.M88.4 R76, [R195+0x6000] ;  /* 0x00600000c34c783b */ /* 0x000fe80000000200 */
[----:B------:R-:W-:Y:S01]  /*11b40*/  LDSM.16.M88.4 R72, [R195+0x6800] ;  /* 0x00680000c348783b */ /* 0x000fe20000000200 */
[----:B------:R-:W-:Y:S01]  /*11b50*/  HMMA.16816.F32.BF16 R68, R16, R60, RZ ;  /* 0x0000003c1044723c */ /* 0x000fe200000418ff */
[----:B------:R-:W-:-:S02]  /*11b60*/  IMAD.SHL.U32 R134, R58, 0x2, RZ ;  /* 0x000000023a867824 */ /* 0x000fc400078e00ff */
[----:B------:R-:W-:Y:S04]  /*11b70*/  LDSM.16.M88.4 R88, [R195+0xa000] ;  /* 0x00a00000c358783b */ /* 0x000fe80000000200 */
[----:B------:R-:W0:Y:S01]  /*11b80*/  LDGDEPBAR ;  /* 0x00000000000079af */ /* 0x000e220000000000 */
[C---:B------:R-:W-:Y:S08]  /*11b90*/  HMMA.16816.F32.BF16 R24, R16.reuse, R26, RZ ;  /* 0x0000001a1018723c */ /* 0x040ff000000418ff */
[C---:B------:R-:W-:Y:S08]  /*11ba0*/  HMMA.16816.F32.BF16 R60, R16.reuse, R62, RZ ;  /* 0x0000003e103c723c */ /* 0x040ff000000418ff */
[C---:B------:R-:W-:Y:S08]  /*11bb0*/  HMMA.16816.F32.BF16 R52, R16.reuse, R48, RZ ;  /* 0x000000301034723c */ /* 0x040ff000000418ff */
[C---:B------:R-:W-:Y:S08]  /*11bc0*/  HMMA.16816.F32.BF16 R48, R16.reuse, R50, RZ ;  /* 0x000000321030723c */ /* 0x040ff000000418ff */
[C---:B------:R-:W-:Y:S08]  /*11bd0*/  HMMA.16816.F32.BF16 R44, R16.reuse, R40, RZ ;  /* 0x00000028102c723c */ /* 0x040ff000000418ff */
[----:B------:R-:W-:Y:S01]  /*11be0*/  HMMA.16816.F32.BF16 R16, R16, R42, RZ ;  /* 0x0000002a1010723c */ /* 0x000fe200000418ff */
[----:B------:R-:W1:Y:S07]  /*11bf0*/  LDSM.16.M88.4 R40, [R197] ;  /* 0x00000000c528783b */ /* 0x000e6e0000000200 */
[C---:B----4-:R-:W-:Y:S08]  /*11c00*/  HMMA.16816.F32.BF16 R4, R32.reuse, R28, R4 ;  /* 0x0000001c2004723c */ /* 0x050ff00000041804 */
[C---:B------:R-:W-:Y:S01]  /*11c10*/  HMMA.16816.F32.BF16 R24, R32.reuse, R30, R24 ;  /* 0x0000001e2018723c */ /* 0x040fe20000041818 */
[----:B------:R-:W-:Y:S07]  /*11c20*/  LDSM.16.M88.4 R28, [R195+0x7800] ;  /* 0x00780000c31c783b */ /* 0x000fee0000000200 */
[C---:B------:R-:W-:Y:S08]  /*11c30*/  HMMA.16816.F32.BF16 R68, R32.reuse, R12, R68 ;  /* 0x0000000c2044723c */ /* 0x040ff00000041844 */
[----:B------:R-:W-:Y:S01]  /*11c40*/  HMMA.16816.F32.BF16 R60, R32, R14, R60 ;  /* 0x0000000e203c723c */ /* 0x000fe2000004183c */
[----:B------:R-:W4:Y:S01]  /*11c50*/  LDSM.16.M88.4 R12, [R195+0x7000] ;  /* 0x00700000c30c783b */ /* 0x000f220000000200 */
[----:B------:R-:W-:-:S02]  /*11c60*/  IMAD R196, R0, 0x2, R199 ;  /* 0x0000000200c47824 */ /* 0x000fc400078e02c7 */
[----:B------:R-:W-:-:S04]  /*11c70*/  IMAD.IADD R191, R3, 0x1, R198 ;  /* 0x0000000103bf7824 */ /* 0x000fc800078e02c6 */
[C---:B---3--:R-:W-:Y:S01]  /*11c80*/  HMMA.16816.F32.BF16 R52, R32.reuse, R8, R52 ;  /* 0x000000082034723c */ /* 0x048fe20000041834 */
[----:B------:R-:W-:Y:S04]  /*11c90*/  LDSM.16.M88.4 R84, [R191] ;  /* 0x00000000bf54783b */ /* 0x000fe80000000200 */
[----:B------:R-:W-:Y:S03]  /*11ca0*/  LDSM.16.M88.4 R80, [R191+0x1800] ;  /* 0x00180000bf50783b */ /* 0x000fe60000000200 */
[C---:B------:R-:W-:Y:S01]  /*11cb0*/  HMMA.16816.F32.BF16 R48, R32.reuse, R10, R48 ;  /* 0x0000000a2030723c */ /* 0x040fe20000041830 */
[----:B------:R-:W3:Y:S07]  /*11cc0*/  LDSM.16.M88.4 R8, [R196] ;  /* 0x00000000c408783b */ /* 0x000eee0000000200 */
[C---:B------:R-:W-:Y:S08]  /*11cd0*/  HMMA.16816.F32.BF16 R44, R32.reuse, R36, R44 ;  /* 0x00000024202c723c */ /* 0x040ff0000004182c */
[----:B------:R-:W-:Y:S01]  /*11ce0*/  HMMA.16816.F32.BF16 R16, R32, R38, R16 ;  /* 0x000000262010723c */ /* 0x000fe20000041810 */
[----:B------:R-:W3:Y:S04]  /*11cf0*/  LDSM.16.M88.4 R36, [R191+0x800] ;  /* 0x00080000bf24783b */ /* 0x000ee80000000200 */
[----:B------:R-:W3:Y:S03]  /*11d00*/  LDSM.16.M88.4 R32, [R191+0x1000] ;  /* 0x00100000bf20783b */ /* 0x000ee60000000200 */
        /* <DEDUP_REMOVED lines=19> */
[C---:B------:R-:W-:Y:S08]  /*11e40*/  HMMA.16816.F32.BF16 R52, R8.reuse, R32, R52 ;  /* 0x000000200834723c */ /* 0x040ff00000041834 */
[C---:B------:R-:W-:Y:S01]  /*11e50*/  HMMA.16816.F32.BF16 R48, R8.reuse, R34, R48 ;  /* 0x000000220830723c */ /* 0x040fe20000041830 */
[----:B------:R-:W3:Y:S07]  /*11e60*/  LDSM.16.M88.4 R32, [R199+0x2000] ;  /* 0x00200000c720783b */ /* 0x000eee0000000200 */
[C---:B------:R-:W-:Y:S08]  /*11e70*/  HMMA.16816.F32.BF16 R44, R8.reuse, R80, R44 ;  /* 0x00000050082c723c */ /* 0x040ff0000004182c */
[----:B------:R-:W-:Y:S01]  /*11e80*/  HMMA.16816.F32.BF16 R40, R8, R82, R40 ;  /* 0x000000520828723c */ /* 0x000fe20000041828 */
[----:B------:R-:W2:Y:S04]  /*11e90*/  LDSM.16.M88.4 R8, [R198+0x2800] ;  /* 0x00280000c608783b */ /* 0x000ea80000000200 */
        /* <DEDUP_REMOVED lines=9> */
[----:B------:R-:W-:Y:S07]  /*11f30*/  LDSM.16.M88.4 R28, [R197+0x2000] ;  /* 0x00200000c51c783b */ /* 0x000fee0000000200 */
[C---:B------:R-:W-:Y:S08]  /*11f40*/  HMMA.16816.F32.BF16 R44, R12.reuse, R16, R44 ;  /* 0x000000100c2c723c */ /* 0x040ff0000004182c */
[----:B------:R-:W-:Y:S01]  /*11f50*/  HMMA.16816.F32.BF16 R40, R12, R18, R40 ;  /* 0x000000120c28723c */ /* 0x000fe20000041828 */
[----:B------:R-:W1:Y:S04]  /*11f60*/  LDSM.16.M88.4 R16, [R195+0x8000] ;  /* 0x00800000c310783b */ /* 0x000e680000000200 */
[----:B------:R-:W4:Y:S03]  /*11f70*/  LDSM.16.M88.4 R12, [R195+0x8800] ;  /* 0x00880000c30c783b */ /* 0x000f260000000200 */
[C---:B---3--:R-:W-:Y:S08]  /*11f80*/  HMMA.16816.F32.BF16 R4, R32.reuse, R36, R4 ;  /* 0x000000242004723c */ /* 0x048ff00000041804 */
[C---:B------:R-:W-:Y:S01]  /*11f90*/  HMMA.16816.F32.BF16 R24, R32.reuse, R38, R24 ;  /* 0x000000262018723c */ /* 0x040fe20000041818 */
[----:B------:R-:W-:Y:S07]  /*11fa0*/  LDSM.16.M88.4 R36, [R195+0x9800] ;  /* 0x00980000c324783b */ /* 0x000fee0000000200 */
[C---:B--2---:R-:W-:Y:S08]  /*11fb0*/  HMMA.16816.F32.BF16 R68, R32.reuse, R8, R68 ;  /* 0x000000082044723c */ /* 0x044ff00000041844 */
        /* <DEDUP_REMOVED lines=24> */
[----:B------:R-:W2:Y:S03]  /*12140*/  LDSM.16.M88.4 R28, [R198+0x4000] ;  /* 0x00400000c61c783b */ /* 0x000ea60000000200 */
[C---:B-1----:R-:W-:Y:S08]  /*12150*/  HMMA.16816.F32.BF16 R4, R84.reuse, R32, R4 ;  /* 0x000000205404723c */ /* 0x042ff00000041804 */
[----:B------:R-:W-:Y:S01]  /*12160*/  HMMA.16816.F32.BF16 R24, R84, R34, R24 ;  /* 0x000000225418723c */ /* 0x000fe20000041818 */
[----:B------:R-:W-:Y:S07]  /*12170*/  LDSM.16.M88.4 R32, [R198+0x4800] ;  /* 0x00480000c620783b */ /* 0x000fee0000000200 */
[C---:B---3--:R-:W-:Y:S08]  /*12180*/  HMMA.16816.F32.BF16 R52, R8.reuse, R12, R52 ;  /* 0x0000000c0834723c */ /* 0x048ff00000041834 */
[C---:B------:R-:W-:Y:S01]  /*12190*/  HMMA.16816.F32.BF16 R48, R8.reuse, R14, R48 ;  /* 0x0000000e0830723c */ /* 0x040fe20000041830 */
[----:B------:R-:W1:Y:S07]  /*121a0*/  LDSM.16.M88.4 R12, [R197+0x4000] ;  /* 0x00400000c50c783b */ /* 0x000e6e0000000200 */
[C---:B------:R-:W-:Y:S08]  /*121b0*/  HMMA.16816.F32.BF16 R68, R8.reuse, R72, R68 ;  /* 0x000000480844723c */ /* 0x040ff00000041844 */
        /* <DEDUP_REMOVED lines=10> */
[----:B------:R-:W-:Y:S08]  /*12260*/  HMMA.16816.F32.BF16 R24, R12, R90, R24 ;  /* 0x0000005a0c18723c */ /* 0x000ff00000041818 */
[C---:B------:R-:W-:Y:S08]  /*12270*/  HMMA.16816.F32.BF16 R52, R84.reuse, R76, R52 ;  /* 0x0000004c5434723c */ /* 0x040ff00000041834 */
[C---:B------:R-:W-:Y:S01]  /*12280*/  HMMA.16816.F32.BF16 R76, R84.reuse, R78, R48 ;  /* 0x0000004e544c723c */ /* 0x040fe20000041830 */
[----:B------:R-:W-:Y:S07]  /*12290*/  LDSM.16.M88.4 R48, [R195+0xa800] ;  /* 0x00a80000c330783b */ /* 0x000fee0000000200 */
[C---:B---3--:R-:W-:Y:S08]  /*122a0*/  HMMA.16816.F32.BF16 R44, R84.reuse, R72, R44 ;  /* 0x00000048542c723c */ /* 0x048ff0000004182c */
[----:B------:R-:W-:Y:S01]  /*122b0*/  HMMA.16816.F32.BF16 R40, R84, R74, R40 ;  /* 0x0000004a5428723c */ /* 0x000fe20000041828 */
[----:B------:R-:W1:Y:S07]  /*122c0*/  LDSM.16.M88.4 R72, [R198+0x5800] ;  /* 0x00580000c648783b */ /* 0x000e6e0000000200 */
[C---:B--2---:R-:W-:Y:S08]  /*122d0*/  HMMA.16816.F32.BF16 R4, R8.reuse, R16, R4 ;  /* 0x000000100804723c */ /* 0x044ff00000041804 */
[----:B------:R-:W-:Y:S01]  /*122e0*/  HMMA.16816.F32.BF16 R24, R8, R18, R24 ;  /* 0x000000120818723c */ /* 0x000fe20000041818 */
[----:B------:R-:W2:Y:S07]  /*122f0*/  LDSM.16.M88.4 R16, [R195+0xb000] ;  /* 0x00b00000c310783b */ /* 0x000eae0000000200 */
[----:B------:R-:W-:Y:S08]  /*12300*/  HMMA.16816.F32.BF16 R68, R84, R80, R68 ;  /* 0x000000505444723c */ /* 0x000ff00000041844 */
[C---:B------:R-:W-:Y:S08]  /*12310*/  HMMA.16816.F32.BF16 R52, R36.reuse, R28, R52 ;  /* 0x0000001c2434723c */ /* 0x040ff00000041834 */
[----:B------:R-:W-:Y:S01]  /*12320*/  HMMA.16816.F32.BF16 R76, R36, R30, R76 ;  /* 0x0000001e244c723c */ /* 0x000fe2000004184c */
[----:B------:R-:W3:Y:S07]  /*12330*/  LDSM.16.M88.4 R28, [R195+0xb800] ;  /* 0x00b80000c31c783b */ /* 0x000eee0000000200 */
[----:B------:R-:W-:Y:S01]  /*12340*/  HMMA.16816.F32.BF16 R60, R84, R82, R60 ;  /* 0x00000052543c723c */ /* 0x000fe2000004183c */
[----:B------:R-:W-:Y:S01]  /*12350*/  FMUL.FTZ R3, R4, R21 ;  /* 0x0000001504037220 */ /* 0x000fe20000410000 */
[----:B------:R-:W-:-:S04]  /*12360*/  SHF.R.S32.HI R4, RZ, 0x1f, R65 ;  /* 0x0000001fff047819 */ /* 0x000fc80000011441 */
[----:B------:R-:W-:Y:S02]  /*12370*/  LEA.HI R65, R4, R65, RZ, 0x2 ;  /* 0x0000004104417211 */ /* 0x000fe400078f10ff */
[----:B-1----:R-:W-:Y:S02]  /*12380*/  HMMA.16816.F32.BF16 R44, R36, R72, R44 ;  /* 0x00000048242c723c */ /* 0x002fe4000004182c */
[----:B------:R-:W-:-:S06]  /*12390*/  SHF.R.S32.HI R65, RZ, 0x2, R65 ;  /* 0x00000002ff417819 */ /* 0x000fcc0000011441 */
[----:B------:R-:W-:Y:S01]  /*123a0*/  HMMA.16816.F32.BF16 R68, R36, R32, R68 ;  /* 0x000000202444723c */ /* 0x000fe20000041844 */
[----:B------:R-:W-:-:S07]  /*123b0*/  IMAD R64, R64, 0x10, R65 ;  /* 0x0000001040407824 */ /* 0x000fce00078e0241 */
[----:B------:R-:W-:Y:S01]  /*123c0*/  HMMA.16816.F32.BF16 R60, R36, R34, R60 ;  /* 0x00000022243c723c */ /* 0x000fe2000004183c */
[----:B------:R-:W1:Y:S01]  /*123d0*/  LDSM.16.M88.4 R32, [R191+0x4800] ;  /* 0x00480000bf20783b */ /* 0x000e620000000200 */
[----:B------:R-:W-:-:S06]  /*123e0*/  IMAD.IADD R67, R67, 0x1, R64 ;  /* 0x0000000143437824 */ /* 0x000fcc00078e0240 */
[----:B--2---:R-:W-:Y:S01]  /*123f0*/  HMMA.16816.F32.BF16 R52, R12, R16, R52 ;  /* 0x000000100c34723c */ /* 0x004fe20000041834 */
[----:B------:R-:W-:-:S06]  /*12400*/  IADD3 R220, -R57, R59, -R214 ;  /* 0x0000003b39dc7210 */ /* 0x000fcc0007ffe9d6 */
[----:B------:R-:W-:Y:S02]  /*12410*/  IADD3 R17, R59, 0x1, -R214 ;  /* 0x000000013b117810 */ /* 0x000fe40007ffe8d6 */
[----:B------:R-:W-:-:S03]  /*12420*/  LOP3.LUT R134, R134, 0x6, RZ, 0xc0, !PT ;  /* 0x0000000686867812 */ /* 0x000fc600078ec0ff */
[----:B-----5:R-:W-:Y:S01]  /*12430*/  IMAD.IADD R56, R56, 0x1, R17 ;  /* 0x0000000138387824 */ /* 0x020fe200078e0211 */
[C---:B------:R-:W-:Y:S01]  /*12440*/  IADD3 R17, R67.reuse, 0x8, RZ ;  /* 0x0000000843117810 */ /* 0x040fe20007ffe0ff */
[----:B---3--:R-:W-:Y:S01]  /*12450*/  HMMA.16816.F32.BF16 R44, R12, R28, R44 ;  /* 0x0000001c0c2c723c */ /* 0x008fe2000004182c */
[----:B------:R-:W-:-:S03]  /*12460*/  IMAD.IADD R224, R67, 0x1, R220 ;  /* 0x0000000143e07824 */ /* 0x000fc600078e02dc */
[----:B------:R-:W-:-:S03]  /*12470*/  IMAD.IADD R220, R220, 0x1, R17 ;  /* 0x00000001dcdc7824 */ /* 0x000fc600078e0211 */
[----:B------:R-:W-:Y:S01]  /*12480*/  IMAD.IADD R29, R20, 0x1, R134 ;  /* 0x00000001141d7824 */ /* 0x000fe200078e0286 */
[----:B------:R-:W-:Y:S01]  /*12490*/  HMMA.16816.F32.BF16 R40, R36, R74, R40 ;  /* 0x0000004a2428723c */ /* 0x000fe20000041828 */
[----:B------:R-:W-:Y:S01]  /*124a0*/  IMAD.IADD R222, R67, 0x1, R56 ;  /* 0x0000000143de7824 */ /* 0x000fe200078e0238 */
[----:B------:R-:W2:Y:S01]  /*124b0*/  LDSM.16.M88.4 R36, [R191+0x5000] ;  /* 0x00500000bf24783b */ /* 0x000ea20000000200 */
[----:B------:R-:W-:Y:S01]  /*124c0*/  IMAD.IADD R216, R56, 0x1, R17 ;  /* 0x0000000138d87824 */ /* 0x000fe200078e0211 */
[----:B------:R-:W-:Y:S02]  /*124d0*/  IADD3 R17, R29, 0x1, RZ ;  /* 0x000000011d117810 */ /* 0x000fe40007ffe0ff */
[----:B------:R-:W-:Y:S02]  /*124e0*/  IMNMX R224, RZ, R224, !PT ;  /* 0x000000e0ffe07217 */ /* 0x000fe40007800200 */
[----:B------:R-:W-:Y:S01]  /*124f0*/  HMMA.16816.F32.BF16 R76, R12, R18, R76 ;  /* 0x000000120c4c723c */ /* 0x000fe2000004184c */
[----:B------:R-:W-:-:S02]  /*12500*/  IMNMX R220, RZ, R220, !PT ;  /* 0x000000dcffdc7217 */ /* 0x000fc40007800200 */
[----:B------:R-:W-:-:S04]  /*12510*/  IMNMX R222, R222, R59, PT ;  /* 0x0000003bdede7217 */ /* 0x000fc80003800200 */
[----:B------:R-:W-:Y:S01]  /*12520*/  IADD3 R19, R29, 0x8, RZ ;  /* 0x000000081d137810 */ /* 0x000fe20007ffe0ff */
[C---:B------:R-:W-:Y:S01]  /*12530*/  HMMA.16816.F32.BF16 R68, R12.reuse, R48, R68 ;  /* 0x000000300c44723c */ /* 0x040fe20000041844 */
[----:B------:R-:W-:Y:S02]  /*12540*/  IMNMX R216, R216, R59, PT ;  /* 0x0000003bd8d87217 */ /* 0x000fe40003800200 */
[C---:B------:R-:W-:Y:S02]  /*12550*/  ISETP.GE.AND P4, PT, R17.reuse, R224, PT ;  /* 0x000000e01100720c */ /* 0x040fe40003f86270 */
[----:B------:R-:W-:Y:S02]  /*12560*/  ISETP.GE.AND P1, PT, R17, R220, PT ;  /* 0x000000dc1100720c */ /* 0x000fe40003f26270 */
[C---:B------:R-:W-:Y:S01]  /*12570*/  ISETP.GE.AND P0, PT, R19.reuse, R224, PT ;  /* 0x000000e01300720c */ /* 0x040fe20003f06270 */
[----:B------:R-:W-:Y:S01]  /*12580*/  HMMA.16816.F32.BF16 R60, R12, R50, R60 ;  /* 0x000000320c3c723c */ /* 0x000fe2000004183c */
[----:B------:R-:W-:-:S02]  /*12590*/  ISETP.GE.AND P6, PT, R19, R220, PT ;  /* 0x000000dc1300720c */ /* 0x000fc40003fc6270 */
[C---:B------:R-:W-:Y:S02]  /*125a0*/  ISETP.GE.OR P4, PT, R17.reuse, R222, !P4 ;  /* 0x000000de1100720c */ /* 0x040fe40006786670 */
[----:B------:R-:W-:Y:S02]  /*125b0*/  ISETP.GE.OR P1, PT, R17, R216, !P1 ;  /* 0x000000d81100720c */ /* 0x000fe40004f26670 */
[C---:B------:R-:W-:Y:S02]  /*125c0*/  ISETP.GE.OR P0, PT, R19.reuse, R222, !P0 ;  /* 0x000000de1300720c */ /* 0x040fe40004706670 */
[----:B------:R-:W-:Y:S02]  /*125d0*/  ISETP.GE.OR P6, PT, R19, R216, !P6 ;  /* 0x000000d81300720c */ /* 0x000fe400077c6670 */
[----:B------:R-:W3:Y:S05]  /*125e0*/  LDSM.16.M88.4 R16, [R191+0x5800] ;  /* 0x00580000bf10783b */ /* 0x000eea0000000200 */
[----:B-1----:R-:W-:Y:S01]  /*125f0*/  HMMA.16816.F32.BF16 R68, R8, R32, R68 ;  /* 0x000000200844723c */ /* 0x002fe20000041844 */
[----:B------:R-:W-:-:S02]  /*12600*/  FMUL.FTZ R5, R5, R21 ;  /* 0x0000001505057220 */ /* 0x000fc40000410000 */
[-C--:B------:R-:W-:Y:S02]  /*12610*/  FMUL.FTZ R6, R6, R21.reuse ;  /* 0x0000001506067220 */ /* 0x080fe40000410000 */
[----:B------:R-:W-:-:S03]  /*12620*/  FMUL.FTZ R7, R7, R21 ;  /* 0x0000001507077220 */ /* 0x000fc60000410000 */
[C---:B--2---:R-:W-:Y:S08]  /*12630*/  HMMA.16816.F32.BF16 R52, R8.reuse, R36, R52 ;  /* 0x000000240834723c */ /* 0x044ff00000041834 */
[----:B------:R-:W-:Y:S01]  /*12640*/  HMMA.16816.F32.BF16 R60, R8, R34, R60 ;  /* 0x00000022083c723c */ /* 0x000fe2000004183c */
[-C--:B------:R-:W-:Y:S01]  /*12650*/  FMUL.FTZ R24, R24, R21.reuse ;  /* 0x0000001518187220 */ /* 0x080fe20000410000 */
[----:B------:R-:W1:Y:S01]  /*12660*/  MUFU.TANH R5, R5 ;  /* 0x0000000500057308 */ /* 0x000e620000002400 */
[----:B------:R-:W-:-:S02]  /*12670*/  FMUL.FTZ R25, R25, R21 ;  /* 0x0000001519197220 */ /* 0x000fc40000410000 */
[----:B------:R-:W-:-:S03]  /*12680*/  FMUL.FTZ R26, R26, R21 ;  /* 0x000000151a1a7220 */ /* 0x000fc60000410000 */
[----:B------:R-:W-:Y:S02]  /*12690*/  HMMA.16816.F32.BF16 R40, R12, R30, R40 ;  /* 0x0000001e0c28723c */ /* 0x000fe40000041828 */
[----:B------:R-:W-:Y:S01]  /*126a0*/  MUFU.TANH R3, R3 ;  /* 0x0000000300037308 */ /* 0x000fe20000002400 */
[-C--:B------:R-:W-:Y:S02]  /*126b0*/  FMUL.FTZ R33, R68, R21.reuse ;  /* 0x0000001544217220 */ /* 0x080fe40000410000 */
[----:B------:R-:W-:Y:S01]  /*126c0*/  FMUL.FTZ R27, R27, R21 ;  /* 0x000000151b1b7220 */ /* 0x000fe20000410000 */
[----:B------:R-:W-:Y:S01]  /*126d0*/  IADD3 R51, R29, 0x9, RZ ;  /* 0x000000091d337810 */ /* 0x000fe20007ffe0ff */
[----:B------:R-:W-:-:S04]  /*126e0*/  DEPBAR.LE SB0, 0x0 ;  /* 0x000080000000791a */ /* 0x000fc80000000000 */
[----:B------:R-:W2:Y:S01]  /*126f0*/  MUFU.TANH R6, R6 ;  /* 0x0000000600067308 */ /* 0x000ea20000002400 */
[----:B---3--:R-:W-:Y:S01]  /*12700*/  HMMA.16816.F32.BF16 R44, R8, R16, R44 ;  /* 0x00000010082c723c */ /* 0x008fe2000004182c */
[----:B------:R-:W-:-:S06]  /*12710*/  FMUL.FTZ R34, R69, R21 ;  /* 0x0000001545227220 */ /* 0x000fcc0000410000 */
[----:B------:R-:W3:Y:S01]  /*12720*/  MUFU.TANH R7, R7 ;  /* 0x0000000700077308 */ /* 0x000ee20000002400 */
[-C--:B------:R-:W-:Y:S01]  /*12730*/  FMUL.FTZ R48, R70, R21.reuse ;  /* 0x0000001546307220 */ /* 0x080fe20000410000 */
[----:B------:R-:W-:Y:S01]  /*12740*/  ISETP.GE.AND P2, PT, R29, R220, PT ;  /* 0x000000dc1d00720c */ /* 0x000fe20003f46270 */
[----:B------:R-:W-:-:S05]  /*12750*/  FMUL.FTZ R37, R60, R21 ;  /* 0x000000153c257220 */ /* 0x000fca0000410000 */
[----:B------:R-:W4:Y:S01]  /*12760*/  MUFU.TANH R24, R24 ;  /* 0x0000001800187308 */ /* 0x000f220000002400 */
[----:B------:R-:W-:Y:S01]  /*12770*/  HMMA.16816.F32.BF16 R76, R8, R38, R76 ;  /* 0x00000026084c723c */ /* 0x000fe2000004184c */
[----:B------:R-:W-:-:S06]  /*12780*/  ISETP.GE.AND P5, PT, R29, R224, PT ;  /* 0x000000e01d00720c */ /* 0x000fcc0003fa6270 */
[----:B------:R-:W-:Y:S08]  /*12790*/  MUFU.TANH R25, R25 ;  /* 0x0000001900197308 */ /* 0x000ff00000002400 */
[----:B------:R-:W5:Y:S01]  /*127a0*/  MUFU.TANH R26, R26 ;  /* 0x0000001a001a7308 */ /* 0x000f620000002400 */
[----:B------:R-:W-:Y:S01]  /*127b0*/  ISETP.GE.AND P3, PT, R51, R224, PT ;  /* 0x000000e03300720c */ /* 0x000fe20003f66270 */
[----:B------:R-:W-:Y:S01]  /*127c0*/  FMUL.FTZ R35, R71, R21 ;  /* 0x0000001547237220 */ /* 0x000fe20000410000 */
[----:B------:R-:W-:-:S05]  /*127d0*/  ISETP.GE.OR P2, PT, R29, R216, !P2 ;  /* 0x000000d81d00720c */ /* 0x000fca0005746670 */
[----:B------:R-:W3:Y:S01]  /*127e0*/  MUFU.TANH R33, R33 ;  /* 0x0000002100217308 */ /* 0x000ee20000002400 */
[----:B------:R-:W-:Y:S01]  /*127f0*/  IADD3 R49, R29, 0x10, RZ ;  /* 0x000000101d317810 */ /* 0x000fe20007ffe0ff */
[----:B------:R-:W-:Y:S01]  /*12800*/  FMUL.FTZ R36, R61, R21 ;  /* 0x000000153d247220 */ /* 0x000fe20000410000 */
[----:B------:R-:W-:Y:S02]  /*12810*/  ISETP.GE.OR P5, PT, R29, R222, !P5 ;  /* 0x000000de1d00720c */ /* 0x000fe40006fa6670 */
[----:B-1----:R-:W-:-:S03]  /*12820*/  FSEL R32, R5, -INF , !P4 ;  /* 0xff80000005207808 */ /* 0x002fc60006000000 */
[----:B------:R-:W1:Y:S01]  /*12830*/  MUFU.TANH R27, R27 ;  /* 0x0000001b001b7308 */ /* 0x000e620000002400 */
[----:B------:R-:W-:Y:S01]  /*12840*/  IADD3 R5, R29, 0x11, RZ ;  /* 0x000000111d057810 */ /* 0x000fe20007ffe0ff */
[----:B------:R-:W-:Y:S01]  /*12850*/  FMUL.FTZ R62, R62, R21 ;  /* 0x000000153e3e7220 */ /* 0x000fe20000410000 */
[----:B--2---:R-:W-:Y:S02]  /*12860*/  FSEL R28, R6, -INF , !P2 ;  /* 0xff800000061c7808 */ /* 0x004fe40005000000 */
[----:B------:R-:W-:-:S03]  /*12870*/  ISETP.GE.OR P3, PT, R51, R222, !P3 ;  /* 0x000000de3300720c */ /* 0x000fc60005f66670 */
[----:B------:R-:W-:Y:S01]  /*12880*/  MUFU.TANH R34, R34 ;  /* 0x0000002200227308 */ /* 0x000fe20000002400 */
[----:B------:R-:W-:Y:S01]  /*12890*/  ISETP.GE.AND P2, PT, R49, R224, PT ;  /* 0x000000e03100720c */ /* 0x000fe20003f46270 */
[----:B------:R-:W-:Y:S01]  /*128a0*/  FMUL.FTZ R55, R55, R21 ;  /* 0x0000001537377220 */ /* 0x000fe20000410000 */
[----:B------:R-:W-:-:S05]  /*128b0*/  IADD3 R13, R29, 0x18, RZ ;  /* 0x000000181d0d7810 */ /* 0x000fca0007ffe0ff */
[----:B------:R-:W2:Y:S01]  /*128c0*/  MUFU.TANH R48, R48 ;  /* 0x0000003000307308 */ /* 0x000ea20000002400 */
[----:B------:R-:W-:Y:S01]  /*128d0*/  FSEL R3, R3, -INF , !P5 ;  /* 0xff80000003037808 */ /* 0x000fe20006800000 */
[----:B------:R-:W-:Y:S01]  /*128e0*/  HMMA.16816.F32.BF16 R40, R8, R18, R40 ;  /* 0x000000120828723c */ /* 0x000fe20000041828 */
[----:B---3--:R-:W-:-:S05]  /*128f0*/  FSEL R31, R7, -INF , !P1 ;  /* 0xff800000071f7808 */ /* 0x008fca0004800000 */
[----:B------:R-:W3:Y:S01]  /*12900*/  MUFU.TANH R37, R37 ;  /* 0x0000002500257308 */ /* 0x000ee20000002400 */
[----:B----4-:R-:W-:Y:S02]  /*12910*/  FSEL R24, R24, -INF , !P0 ;  /* 0xff80000018187808 */ /* 0x010fe40004000000 */
[----:B------:R-:W-:Y:S02]  /*12920*/  ISETP.GE.AND P5, PT, R51, R220, PT ;  /* 0x000000dc3300720c */ /* 0x000fe40003fa6270 */
[C---:B------:R-:W-:Y:S02]  /*12930*/  ISETP.GE.AND P1, PT, R5.reuse, R224, PT ;  /* 0x000000e00500720c */ /* 0x040fe40003f26270 */
[----:B------:R-:W-:Y:S01]  /*12940*/  ISETP.GE.AND P0, PT, R5, R220, PT ;  /* 0x000000dc0500720c */ /* 0x000fe20003f06270 */
[----:B------:R-:W4:Y:S01]  /*12950*/  MUFU.TANH R35, R35 ;  /* 0x0000002300237308 */ /* 0x000f220000002400 */
[----:B-----5:R-:W-:Y:S02]  /*12960*/  FSEL R26, R26, -INF , !P6 ;  /* 0xff8000001a1a7808 */ /* 0x020fe40007000000 */
[----:B------:R-:W-:-:S02]  /*12970*/  FSEL R25, R25, -INF , !P3 ;  /* 0xff80000019197808 */ /* 0x000fc40005800000 */
[C---:B------:R-:W-:Y:S02]  /*12980*/  ISETP.GE.AND P4, PT, R49.reuse, R220, PT ;  /* 0x000000dc3100720c */ /* 0x040fe40003f86270 */
[----:B------:R-:W-:Y:S01]  /*12990*/  ISETP.GE.OR P2, PT, R49, R222, !P2 ;  /* 0x000000de3100720c */ /* 0x000fe20005746670 */
[----:B------:R-:W-:Y:S01]  /*129a0*/  MUFU.TANH R36, R36 ;  /* 0x0000002400247308 */ /* 0x000fe20000002400 */
[C---:B------:R-:W-:Y:S02]  /*129b0*/  ISETP.GE.AND P6, PT, R13.reuse, R224, PT ;  /* 0x000000e00d00720c */ /* 0x040fe40003fc6270 */
[----:B------:R-:W-:Y:S01]  /*129c0*/  ISETP.GE.AND P3, PT, R13, R220, PT ;  /* 0x000000dc0d00720c */ /* 0x000fe20003f66270 */
[----:B------:R-:W-:Y:S01]  /*129d0*/  FMUL.FTZ R38, R63, R21 ;  /* 0x000000153f267220 */ /* 0x000fe20000410000 */
[----:B------:R-:W-:-:S03]  /*129e0*/  ISETP.GE.OR P5, PT, R51, R216, !P5 ;  /* 0x000000d83300720c */ /* 0x000fc60006fa6670 */
[----:B------:R-:W5:Y:S01]  /*129f0*/  MUFU.TANH R39, R62 ;  /* 0x0000003e00277308 */ /* 0x000f620000002400 */
[----:B------:R-:W-:Y:S01]  /*12a00*/  ISETP.GE.OR P1, PT, R5, R222, !P1 ;  /* 0x000000de0500720c */ /* 0x000fe20004f26670 */
[-C--:B------:R-:W-:Y:S01]  /*12a10*/  FMUL.FTZ R53, R53, R21.reuse ;  /* 0x0000001535357220 */ /* 0x080fe20000410000 */
[----:B------:R-:W-:Y:S01]  /*12a20*/  ISETP.GE.OR P0, PT, R5, R216, !P0 ;  /* 0x000000d80500720c */ /* 0x000fe20004706670 */
[----:B------:R-:W-:Y:S01]  /*12a30*/  FMUL.FTZ R54, R54, R21 ;  /* 0x0000001536367220 */ /* 0x000fe20000410000 */
[----:B------:R-:W-:-:S03]  /*12a40*/  IADD3 R5, R29, 0x19, RZ ;  /* 0x000000191d057810 */ /* 0x000fc60007ffe0ff */
[----:B------:R-:W2:Y:S01]  /*12a50*/  MUFU.TANH R171, R55 ;  /* 0x0000003700ab7308 */ /* 0x000ea20000002400 */
[-C--:B------:R-:W-:Y:S01]  /*12a60*/  FMUL.FTZ R52, R52, R21.reuse ;  /* 0x0000001534347220 */ /* 0x080fe20000410000 */
[----:B------:R-:W-:Y:S02]  /*12a70*/  ISETP.GE.OR P4, PT, R49, R216, !P4 ;  /* 0x000000d83100720c */ /* 0x000fe40006786670 */
[C---:B------:R-:W-:Y:S02]  /*12a80*/  ISETP.GE.OR P6, PT, R13.reuse, R222, !P6 ;  /* 0x000000de0d00720c */ /* 0x040fe400077c6670 */
[----:B------:R-:W-:Y:S02]  /*12a90*/  ISETP.GE.OR P3, PT, R13, R216, !P3 ;  /* 0x000000d80d00720c */ /* 0x000fe40005f66670 */
[----:B------:R-:W-:Y:S01]  /*12aa0*/  FSEL R15, R33, -INF , !P2 ;  /* 0xff800000210f7808 */ /* 0x000fe20005000000 */
[----:B------:R-:W-:Y:S01]  /*12ab0*/  FMUL.FTZ R45, R45, R21 ;  /* 0x000000152d2d7220 */ /* 0x000fe20000410000 */
[----:B------:R-:W-:-:S02]  /*12ac0*/  IADD3 R13, R29, 0x20, RZ ;  /* 0x000000201d0d7810 */ /* 0x000fc40007ffe0ff */
[----:B------:R-:W-:Y:S01]  /*12ad0*/  IADD3 R33, R29, 0x21, RZ ;  /* 0x000000211d217810 */ /* 0x000fe20007ffe0ff */
[----:B------:R-:W-:Y:S01]  /*12ae0*/  MUFU.TANH R165, R53 ;  /* 0x0000003500a57308 */ /* 0x000fe20000002400 */
[----:B-1----:R-:W-:Y:S02]  /*12af0*/  FSEL R27, R27, -INF , !P5 ;  /* 0xff8000001b1b7808 */ /* 0x002fe40006800000 */
[----:B------:R-:W-:Y:S02]  /*12b00*/  ISETP.GE.AND P5, PT, R5, R224, PT ;  /* 0x000000e00500720c */ /* 0x000fe40003fa6270 */
[----:B--2---:R-:W-:Y:S02]  /*12b10*/  FSEL R14, R48, -INF , !P4 ;  /* 0xff800000300e7808 */ /* 0x004fe40006000000 */
[----:B------:R-:W-:Y:S01]  /*12b20*/  FSEL R7, R34, -INF , !P1 ;  /* 0xff80000022077808 */ /* 0x000fe20004800000 */
[----:B------:R-:W1:Y:S01]  /*12b30*/  MUFU.TANH R168, R54 ;  /* 0x0000003600a87308 */ /* 0x000e620000002400 */
[----:B---3--:R-:W-:-:S02]  /*12b40*/  FSEL R6, R37, -INF , !P6 ;  /* 0xff80000025067808 */ /* 0x008fc40007000000 */
[C---:B------:R-:W-:Y:S02]  /*12b50*/  ISETP.GE.AND P4, PT, R13.reuse, R224, PT ;  /* 0x000000e00d00720c */ /* 0x040fe40003f86270 */
[-C--:B------:R-:W-:Y:S02]  /*12b60*/  ISETP.GE.AND P1, PT, R13, R220.reuse, PT ;  /* 0x000000dc0d00720c */ /* 0x080fe40003f26270 */
[-C--:B------:R-:W-:Y:S01]  /*12b70*/  ISETP.GE.AND P6, PT, R33, R220.reuse, PT ;  /* 0x000000dc2100720c */ /* 0x080fe20003fc6270 */
[----:B------:R-:W2:Y:S01]  /*12b80*/  MUFU.TANH R38, R38 ;  /* 0x0000002600267308 */ /* 0x000ea20000002400 */
[C---:B------:R-:W-:Y:S02]  /*12b90*/  ISETP.GE.AND P2, PT, R5.reuse, R220, PT ;  /* 0x000000dc0500720c */ /* 0x040fe40003f46270 */
[----:B------:R-:W-:-:S05]  /*12ba0*/  ISETP.GE.OR P5, PT, R5, R222, !P5 ;  /* 0x000000de0500720c */ /* 0x000fca0006fa6670 */
[----:B------:R-:W3:Y:S01]  /*12bb0*/  MUFU.TANH R160, R52 ;  /* 0x0000003400a07308 */ /* 0x000ee20000002400 */
[----:B------:R-:W-:Y:S01]  /*12bc0*/  IADD3 R17, R29, 0x28, RZ ;  /* 0x000000281d117810 */ /* 0x000fe20007ffe0ff */
[-C--:B------:R-:W-:Y:S01]  /*12bd0*/  FMUL.FTZ R76, R76, R21.reuse ;  /* 0x000000154c4c7220 */ /* 0x080fe20000410000 */
[----:B------:R-:W-:Y:S01]  /*12be0*/  ISETP.GE.OR P4, PT, R13, R222, !P4 ;  /* 0x000000de0d00720c */ /* 0x000fe20006786670 */
[----:B------:R-:W-:Y:S01]  /*12bf0*/  FMUL.FTZ R77, R77, R21 ;  /* 0x000000154d4d7220 */ /* 0x000fe20000410000 */
[----:B------:R-:W-:-:S03]  /*12c00*/  ISETP.GE.OR P1, PT, R13, R216, !P1 ;  /* 0x000000d80d00720c */ /* 0x000fc60004f26670 */
[----:B------:R-:W1:Y:S01]  /*12c10*/  MUFU.TANH R174, R45 ;  /* 0x0000002d00ae7308 */ /* 0x000e620000002400 */
[-C--:B------:R-:W-:Y:S01]  /*12c20*/  FMUL.FTZ R78, R78, R21.reuse ;  /* 0x000000154e4e7220 */ /* 0x080fe20000410000 */
[-C--:B------:R-:W-:Y:S01]  /*12c30*/  ISETP.GE.OR P6, PT, R33, R216.reuse, !P6 ;  /* 0x000000d82100720c */ /* 0x080fe200077c6670 */
[-C--:B------:R-:W-:Y:S01]  /*12c40*/  FMUL.FTZ R79, R79, R21.reuse ;  /* 0x000000154f4f7220 */ /* 0x080fe20000410000 */
[----:B------:R-:W-:Y:S01]  /*12c50*/  ISETP.GE.OR P2, PT, R5, R216, !P2 ;  /* 0x000000d80500720c */ /* 0x000fe20005746670 */
[----:B------:R-:W-:Y:S01]  /*12c60*/  FMUL.FTZ R44, R44, R21 ;  /* 0x000000152c2c7220 */ /* 0x000fe20000410000 */
[----:B----4-:R-:W-:Y:S02]  /*12c70*/  FSEL R13, R35, -INF , !P0 ;  /* 0xff800000230d7808 */ /* 0x010fe40004000000 */
[----:B------:R-:W-:Y:S02]  /*12c80*/  IADD3 R11, R29, 0x31, RZ ;  /* 0x000000311d0b7810 */ /* 0x000fe40007ffe0ff */
[----:B------:R-:W-:-:S02]  /*12c90*/  ISETP.GE.AND P0, PT, R33, R224, PT ;  /* 0x000000e02100720c */ /* 0x000fc40003f06270 */
[----:B-----5:R-:W-:Y:S02]  /*12ca0*/  FSEL R12, R39, -INF , !P3 ;  /* 0xff800000270c7808 */ /* 0x020fe40005800000 */
[----:B------:R-:W-:Y:S01]  /*12cb0*/  FSEL R5, R36, -INF , !P5 ;  /* 0xff80000024057808 */ /* 0x000fe20006800000 */
[----:B------:R-:W4:Y:S01]  /*12cc0*/  MUFU.TANH R162, R76 ;  /* 0x0000004c00a27308 */ /* 0x000f220000002400 */
[C---:B------:R-:W-:Y:S01]  /*12cd0*/  ISETP.GE.AND P3, PT, R17.reuse, R224, PT ;  /* 0x000000e01100720c */ /* 0x040fe20003f66270 */
[----:B------:R-:W-:Y:S01]  /*12ce0*/  FMUL.FTZ R46, R46, R21 ;  /* 0x000000152e2e7220 */ /* 0x000fe20000410000 */
[----:B------:R-:W-:Y:S02]  /*12cf0*/  ISETP.GE.AND P5, PT, R17, R220, PT ;  /* 0x000000dc1100720c */ /* 0x000fe40003fa6270 */
[----:B------:R-:W-:Y:S02]  /*12d00*/  FSEL R171, R171, -INF , !P6 ;  /* 0xff800000abab7808 */ /* 0x000fe40007000000 */
[----:B------:R-:W-:Y:S01]  /*12d10*/  ISETP.GE.AND P6, PT, R11, R224, PT ;  /* 0x000000e00b00720c */ /* 0x000fe20003fc6270 */
[----:B------:R-:W-:Y:S01]  /*12d20*/  MUFU.TANH R167, R77 ;  /* 0x0000004d00a77308 */ /* 0x000fe20000002400 */
[----:B------:R-:W-:-:S02]  /*12d30*/  ISETP.GE.OR P0, PT, R33, R222, !P0 ;  /* 0x000000de2100720c */ /* 0x000fc40004706670 */
[C---:B------:R-:W-:Y:S02]  /*12d40*/  ISETP.GE.OR P3, PT, R17.reuse, R222, !P3 ;  /* 0x000000de1100720c */ /* 0x040fe40005f66670 */
[----:B------:R-:W-:-:S03]  /*12d50*/  ISETP.GE.OR P5, PT, R17, R216, !P5 ;  /* 0x000000d81100720c */ /* 0x000fc60006fa6670 */
[----:B------:R-:W5:Y:S01]  /*12d60*/  MUFU.TANH R170, R78 ;  /* 0x0000004e00aa7308 */ /* 0x000f620000002400 */
[----:B------:R-:W-:Y:S01]  /*12d70*/  IADD3 R9, R29, 0x30, RZ ;  /* 0x000000301d097810 */ /* 0x000fe20007ffe0ff */
[----:B------:R-:W-:Y:S01]  /*12d80*/  FMUL.FTZ R47, R47, R21 ;  /* 0x000000152f2f7220 */ /* 0x000fe20000410000 */
[----:B------:R-:W-:-:S05]  /*12d90*/  IADD3 R17, R29, 0x29, RZ ;  /* 0x000000291d117810 */ /* 0x000fca0007ffe0ff */
[----:B------:R-:W2:Y:S01]  /*12da0*/  MUFU.TANH R175, R79 ;  /* 0x0000004f00af7308 */ /* 0x000ea20000002400 */
[----:B------:R-:W-:Y:S01]  /*12db0*/  ISETP.GE.OR P6, PT, R11, R222, !P6 ;  /* 0x000000de0b00720c */ /* 0x000fe200077c6670 */
[----:B------:R-:W-:-:S06]  /*12dc0*/  FMUL.FTZ R40, R40, R21 ;  /* 0x0000001528287220 */ /* 0x000fcc0000410000 */
[----:B------:R-:W4:Y:S01]  /*12dd0*/  MUFU.TANH R176, R44 ;  /* 0x0000002c00b07308 */ /* 0x000f220000002400 */
[-C--:B------:R-:W-:Y:S01]  /*12de0*/  FMUL.FTZ R41, R41, R21.reuse ;  /* 0x0000001529297220 */ /* 0x080fe20000410000 */
[----:B-1----:R-:W-:Y:S01]  /*12df0*/  FSEL R168, R168, -INF , !P1 ;  /* 0xff800000a8a87808 */ /* 0x002fe20004800000 */
[-C--:B------:R-:W-:Y:S01]  /*12e00*/  FMUL.FTZ R42, R42, R21.reuse ;  /* 0x000000152a2a7220 */ /* 0x080fe20000410000 */
[----:B------:R-:W-:Y:S01]  /*12e10*/  FSEL R165, R165, -INF , !P0 ;  /* 0xff800000a5a57808 */ /* 0x000fe20004000000 */
[----:B------:R-:W-:-:S03]  /*12e20*/  FMUL.FTZ R43, R43, R21 ;  /* 0x000000152b2b7220 */ /* 0x000fc60000410000 */
[----:B------:R-:W1:Y:S01]  /*12e30*/  MUFU.TANH R146, R46 ;  /* 0x0000002e00927308 */ /* 0x000e620000002400 */
[----:B--2---:R-:W-:Y:S02]  /*12e40*/  FSEL R8, R38, -INF , !P2 ;  /* 0xff80000026087808 */ /* 0x004fe40005000000 */
[----:B---3--:R-:W-:Y:S02]  /*12e50*/  FSEL R160, R160, -INF , !P4 ;  /* 0xff800000a0a07808 */ /* 0x008fe40006000000 */
[C---:B------:R-:W-:Y:S02]  /*12e60*/  ISETP.GE.AND P1, PT, R9.reuse, R224, PT ;  /* 0x000000e00900720c */ /* 0x040fe40003f26270 */
[----:B------:R-:W-:Y:S01]  /*12e70*/  ISETP.GE.AND P0, PT, R9, R220, PT ;  /* 0x000000dc0900720c */ /* 0x000fe20003f06270 */
[----:B------:R-:W2:Y:S01]  /*12e80*/  MUFU.TANH R145, R47 ;  /* 0x0000002f00917308 */ /* 0x000ea20000002400 */
[C---:B------:R-:W-:Y:S02]  /*12e90*/  ISETP.GE.AND P2, PT, R17.reuse, R224, PT ;  /* 0x000000e01100720c */ /* 0x040fe40003f46270 */
[----:B------:R-:W-:-:S02]  /*12ea0*/  ISETP.GE.AND P4, PT, R17, R220, PT ;  /* 0x000000dc1100720c */ /* 0x000fc40003f86270 */
[----:B------:R-:W-:Y:S02]  /*12eb0*/  FSEL R174, R174, -INF , !P6 ;  /* 0xff800000aeae7808 */ /* 0x000fe40007000000 */
[----:B------:R-:W-:Y:S01]  /*12ec0*/  ISETP.GT.AND P6, PT, R223, R206, PT ;  /* 0x000000cedf00720c */ /* 0x000fe20003fc4270 */
[----:B------:R-:W3:Y:S01]  /*12ed0*/  MUFU.TANH R172, R40 ;  /* 0x0000002800ac7308 */ /* 0x000ee20000002400 */
        /* <DEDUP_REMOVED lines=9> */
[----:B----4-:R-:W-:Y:S02]  /*12f70*/  FSEL R162, R162, -INF , !P3 ;  /* 0xff800000a2a27808 */ /* 0x010fe40005800000 */
[----:B-----5:R-:W-:Y:S02]  /*12f80*/  FSEL R170, R170, -INF , !P5 ;  /* 0xff800000aaaa7808 */ /* 0x020fe40006800000 */
[----:B------:R-:W-:Y:S02]  /*12f90*/  FSEL R167, R167, -INF , !P2 ;  /* 0xff800000a7a77808 */ /* 0x000fe40005000000 */
[----:B------:R-:W-:Y:S02]  /*12fa0*/  FSEL R175, R175, -INF , !P4 ;  /* 0xff800000afaf7808 */ /* 0x000fe40006000000 */
[----:B------:R-:W-:Y:S02]  /*12fb0*/  FSEL R176, R176, -INF , !P1 ;  /* 0xff800000b0b07808 */ /* 0x000fe40004800000 */
[----:B------:R-:W-:-:S02]  /*12fc0*/  ISETP.GE.AND P3, PT, R11, R220, PT ;  /* 0x000000dc0b00720c */ /* 0x000fc40003f66270 */
[C---:B------:R-:W-:Y:S02]  /*12fd0*/  ISETP.GE.AND P5, PT, R9.reuse, R224, PT ;  /* 0x000000e00900720c */ /* 0x040fe40003fa6270 */
[----:B------:R-:W-:Y:S02]  /*12fe0*/  ISETP.GE.AND P2, PT, R9, R220, PT ;  /* 0x000000dc0900720c */ /* 0x000fe40003f46270 */
[C---:B------:R-:W-:Y:S02]  /*12ff0*/  ISETP.GE.AND P4, PT, R29.reuse, R224, PT ;  /* 0x000000e01d00720c */ /* 0x040fe40003f86270 */
[----:B------:R-:W-:Y:S02]  /*13000*/  ISETP.GE.AND P1, PT, R29, R220, PT ;  /* 0x000000dc1d00720c */ /* 0x000fe40003f26270 */
[----:B-1----:R-:W-:Y:S01]  /*13010*/  FSEL R146, R146, -INF , !P0 ;  /* 0xff80000092927808 */ /* 0x002fe20004000000 */
        /* <DEDUP_REMOVED lines=20> */
[----:B--2---:R-:W-:Y:S02]  /*13160*/  FSEL R145, R145, -INF , !P3 ;  /* 0xff80000091917808 */ /* 0x004fe40005800000 */
[----:B---3--:R-:W-:Y:S02]  /*13170*/  FSEL R172, R172, -INF , !P5 ;  /* 0xff800000acac7808 */ /* 0x008fe40006800000 */
        /* <DEDUP_REMOVED lines=67> */
.L_x_7148:
[----:B------:R-:W2:Y:S02]  /*135b0*/  LD.E R11, [R22.64+0x38] ;  /* 0x00003806160b7980 */ /* 0x000ea4000c101900 */
[----:B--2---:R-:W-:-:S04]  /*135c0*/  LEA R11, -R11, RZ, 0x6 ;  /* 0x000000ff0b0b7211 */ /* 0x004fc800078e31ff */
[----:B------:R-:W-:Y:S02]  /*135d0*/  SHF.R.S32.HI R16, RZ, 0x1f, R11 ;  /* 0x0000001fff107819 */ /* 0x000fe4000001140b */
.L_x_7149:
[----:B------:R-:W-:Y:S05]  /*135e0*/  BSYNC B0 ;  /* 0x0000000000007941 */ /* 0x000fea0003800000 */
.L_x_7147:
        /* <DEDUP_REMOVED lines=27> */
.L_x_7146:
[----:B------:R-:W-:Y:S05]  /*137a0*/  BSYNC B1 ;  /* 0x0000000000017941 */ /* 0x000fea0003800000 */
.L_x_7145:
        /* <DEDUP_REMOVED lines=48> */
[----:B------:R-:W-:-:S05]  /*13ab0*/  FMNMX.FTZ R17, R164, R17, !PT ;  /* 0x00000011a4117209 */ /* 0x000fca0007810000 */
[----:B------:R-:W2:Y:S01]  /*13ac0*/  SHFL.BFLY PT, R10, R17, 0x2, 0x1f ;  /* 0x0c401f00110a7f89 */ /* 0x000ea200000e0000 */
[----:B-1----:R-:W-:-:S05]  /*13ad0*/  FMNMX.FTZ R11, R16, R11, !PT ;  /* 0x0000000b100b7209 */ /* 0x002fca0007810000 */
[----:B------:R-:W1:Y:S01]  /*13ae0*/  SHFL.BFLY PT, R132, R11, 0x1, 0x1f ;  /* 0x0c201f000b847f89 */ /* 0x000e6200000e0000 */
[----:B--2---:R-:W-:-:S03]  /*13af0*/  FMNMX.FTZ R10, R17, R10, !PT ;  /* 0x0000000a110a7209 */ /* 0x004fc60007810000 */
[----:B------:R-:W-:Y:S04]  /*13b00*/  LDSM.16.MT88.4 R16, [R203+0xe800] ;  /* 0x00e80000cb10783b */ /* 0x000fe80000004200 */
[----:B------:R-:W2:Y:S01]  /*13b10*/  SHFL.BFLY PT, R9, R10, 0x1, 0x1f ;  /* 0x0c201f000a097f89 */ /* 0x000ea200000e0000 */
[----:B-1----:R-:W-:-:S04]  /*13b20*/  FMNMX.FTZ R132, R11, R132, !PT ;  /* 0x000000840b847209 */ /* 0x002fc80007810000 */
[----:B------:R-:W-:Y:S01]  /*13b30*/  FSETP.NEU.FTZ.AND P1, PT, R132, -INF , PT ;  /* 0xff8000008400780b */ /* 0x000fe20003f3d000 */
[----:B---3--:R-:W-:-:S05]  /*13b40*/  FMUL.FTZ R173, R166, R132 ;  /* 0x00000084a6ad7220 */ /* 0x008fca0000410000 */
[----:B------:R-:W-:-:S05]  /*13b50*/  FSEL R173, R173, RZ, P1 ;  /* 0x000000ffadad7208 */ /* 0x000fca0000800000 */
[-CC-:B------:R-:W-:Y:S01]  /*13b60*/  FFMA.FTZ R159, R3, R166.reuse, -R173.reuse ;  /* 0x000000a6039f7223 */ /* 0x180fe200000108ad */
[----:B--2---:R-:W-:Y:S01]  /*13b70*/  FMNMX.FTZ R3, R10, R9, !PT ;  /* 0x000000090a037209 */ /* 0x004fe20007810000 */
[-CC-:B------:R-:W-:Y:S02]  /*13b80*/  FFMA.FTZ R156, R32, R166.reuse, -R173.reuse ;  /* 0x000000a6209c7223 */ /* 0x180fe400000108ad */
[-CC-:B------:R-:W-:Y:S01]  /*13b90*/  FFMA.FTZ R154, R24, R166.reuse, -R173.reuse ;  /* 0x000000a6189a7223 */ /* 0x180fe200000108ad */
[----:B------:R-:W-:Y:S01]  /*13ba0*/  FSETP.NEU.FTZ.AND P1, PT, R3, -INF , PT ;  /* 0xff8000000300780b */ /* 0x000fe20003f3d000 */
[----:B------:R-:W-:Y:S01]  /*13bb0*/  FMUL.FTZ R169, R166, R3 ;  /* 0x00000003a6a97220 */ /* 0x000fe20000410000 */
[----:B------:R-:W-:Y:S01]  /*13bc0*/  MUFU.EX2 R159, R159 ;  /* 0x0000009f009f7308 */ /* 0x000fe20000000800 */
[-CC-:B------:R-:W-:Y:S01]  /*13bd0*/  FFMA.FTZ R151, R25, R166.reuse, -R173.reuse ;  /* 0x000000a619977223 */ /* 0x180fe200000108ad */
[----:B------:R-:W-:Y:S01]  /*13be0*/  LDSM.16.MT88.4 R32, [R203+0xc800] ;  /* 0x00c80000cb20783b */ /* 0x000fe20000004200 */
[-CC-:B------:R-:W-:Y:S01]  /*13bf0*/  FFMA.FTZ R150, R7, R166.reuse, -R173.reuse ;  /* 0x000000a607967223 */ /* 0x180fe200000108ad */
[----:B------:R-:W-:Y:S01]  /*13c00*/  FSEL R169, R169, RZ, P1 ;  /* 0x000000ffa9a97208 */ /* 0x000fe20000800000 */
[----:B------:R-:W-:-:S02]  /*13c10*/  FFMA.FTZ R149, R6, R166, -R173 ;  /* 0x000000a606957223 */ /* 0x000fc400000108ad */
[-C--:B------:R-:W-:Y:S01]  /*13c20*/  FFMA.FTZ R2, R5, R166.reuse, -R173 ;  /* 0x000000a605027223 */ /* 0x080fe200000108ad */
[----:B------:R-:W1:Y:S01]  /*13c30*/  MUFU.EX2 R156, R156 ;  /* 0x0000009c009c7308 */ /* 0x000e620000000800 */
[-CC-:B------:R-:W-:Y:S01]  /*13c40*/  FFMA.FTZ R158, R28, R166.reuse, -R169.reuse ;  /* 0x000000a61c9e7223 */ /* 0x180fe200000108a9 */
[----:B------:R-:W2:Y:S01]  /*13c50*/  LDSM.16.MT88.4 R4, [R202+0x10000] ;  /* 0x01000000ca04783b */ /* 0x000ea20000004200 */
[-CC-:B------:R-:W-:Y:S02]  /*13c60*/  FFMA.FTZ R161, R31, R166.reuse, -R169.reuse ;  /* 0x000000a61fa17223 */ /* 0x180fe400000108a9 */
[-CC-:B------:R-:W-:Y:S01]  /*13c70*/  FFMA.FTZ R163, R26, R166.reuse, -R169.reuse ;  /* 0x000000a61aa37223 */ /* 0x180fe200000108a9 */
[----:B------:R-:W-:Y:S01]  /*13c80*/  LDSM.16.MT88.4 R28, [R202+0xc800] ;  /* 0x00c80000ca1c783b */ /* 0x000fe20000004200 */
[-CC-:B------:R-:W-:Y:S01]  /*13c90*/  FFMA.FTZ R152, R27, R166.reuse, -R169.reuse ;  /* 0x000000a61b987223 */ /* 0x180fe200000108a9 */
[----:B------:R-:W-:Y:S01]  /*13ca0*/  MUFU.EX2 R154, R154 ;  /* 0x0000009a009a7308 */ /* 0x000fe20000000800 */
[-C--:B------:R-:W-:Y:S01]  /*13cb0*/  FFMA.FTZ R0, R8, R166.reuse, -R169 ;  /* 0x000000a608007223 */ /* 0x080fe200000108a9 */
[----:B------:R-:W-:Y:S01]  /*13cc0*/  LDSM.16.MT88.4 R24, [R204+0xe800] ;  /* 0x00e80000cc18783b */ /* 0x000fe20000004200 */
[----:B------:R-:W-:-:S02]  /*13cd0*/  FFMA.FTZ R157, R15, R166, -R173 ;  /* 0x000000a60f9d7223 */ /* 0x000fc400000108ad */
[-CC-:B------:R-:W-:Y:S01]  /*13ce0*/  FFMA.FTZ R155, R14, R166.reuse, -R169.reuse ;  /* 0x000000a60e9b7223 */ /* 0x180fe200000108a9 */
[----:B------:R-:W3:Y:S01]  /*13cf0*/  LDSM.16.MT88.4 R8, [R205+0xe800] ;  /* 0x00e80000cd08783b */ /* 0x000ee20000004200 */
[-CC-:B------:R-:W-:Y:S01]  /*13d00*/  FFMA.FTZ R148, R13, R166.reuse, -R169.reuse ;  /* 0x000000a60d947223 */ /* 0x180fe200000108a9 */
[----:B------:R-:W4:Y:S01]  /*13d10*/  MUFU.EX2 R151, R151 ;  /* 0x0000009700977308 */ /* 0x000f220000000800 */
[----:B-1----:R-:W-:Y:S01]  /*13d20*/  F2FP.BF16.PACK_AB R96, R156, R159 ;  /* 0x0000009f9c60723e */ /* 0x002fe200000010ff */
[-C--:B------:R-:W-:Y:S02]  /*13d30*/  FFMA.FTZ R153, R12, R166.reuse, -R169 ;  /* 0x000000a60c997223 */ /* 0x080fe400000108a9 */
[----:B------:R-:W1:Y:S01]  /*13d40*/  LDSM.16.MT88.4 R12, [R202+0xe800] ;  /* 0x00e80000ca0c783b */ /* 0x000e620000004200 */
[-CC-:B------:R-:W-:Y:S02]  /*13d50*/  FFMA.FTZ R160, R160, R166.reuse, -R173.reuse ;  /* 0x000000a6a0a07223 */ /* 0x180fe400000108ad */
[-CC-:B------:R-:W-:Y:S01]  /*13d60*/  FFMA.FTZ R165, R165, R166.reuse, -R173.reuse ;  /* 0x000000a6a5a57223 */ /* 0x180fe200000108ad */
[----:B------:R-:W-:Y:S01]  /*13d70*/  MUFU.EX2 R158, R158 ;  /* 0x0000009e009e7308 */ /* 0x000fe20000000800 */
[----:B------:R-:W-:-:S02]  /*13d80*/  FFMA.FTZ R162, R162, R166, -R173 ;  /* 0x000000a6a2a27223 */ /* 0x000fc400000108ad */
[-C--:B------:R-:W-:Y:S02]  /*13d90*/  FFMA.FTZ R167, R167, R166.reuse, -R173 ;  /* 0x000000a6a7a77223 */ /* 0x080fe400000108ad */
[-CC-:B------:R-:W-:Y:S02]  /*13da0*/  FFMA.FTZ R168, R168, R166.reuse, -R169.reuse ;  /* 0x000000a6a8a87223 */ /* 0x180fe400000108a9 */
[--C-:B------:R-:W-:Y:S01]  /*13db0*/  FFMA.FTZ R171, R171, R166, -R169.reuse ;  /* 0x000000a6abab7223 */ /* 0x100fe200000108a9 */
        /* <DEDUP_REMOVED lines=69> */
[C---:B--2---:R-:W-:Y:S07]  /*14210*/  HMMA.16816.F32.BF16 R92, R96.reuse, R4, RZ ;  /* 0x00000004605c723c */ /* 0x044fee00000418ff */
        /* <DEDUP_REMOVED lines=210> */
.L_x_7152:
[----:B------:R-:W-:Y:S02]  /*14f40*/  ULDC.64 UR4, c[0x0][0x118] ;  /* 0x0000460000047ab9 */ /* 0x000fe40000000a00 */
[----:B------:R-:W2:Y:S02]  /*14f50*/  LD.E R4, [R240.64+0x40] ;  /* 0x00004004f0047980 */ /* 0x000ea4000c101900 */
[----:B--2---:R-:W-:-:S04]  /*14f60*/  LEA R4, -R4, RZ, 0x6 ;  /* 0x000000ff04047211 */ /* 0x004fc800078e31ff */
[----:B------:R-:W-:Y:S02]  /*14f70*/  SHF.R.S32.HI R2, RZ, 0x1f, R4 ;  /* 0x0000001fff027819 */ /* 0x000fe40000011404 */
.L_x_7153:
[----:B------:R-:W-:Y:S05]  /*14f80*/  BSYNC B0 ;  /* 0x0000000000007941 */ /* 0x000fea0003800000 */
.L_x_7151:
        /* <DEDUP_REMOVED lines=30> */
[----:B------:R-:W5:Y:S01]  /*15170*/  LD.E R0, [R240.64+0x18c] ;  /* 0x00018c04f0007980 */ /* 0x000f62000c101900 */
[----:B------:R-:W-:Y:S03]  /*15180*/  BSSY B1, `(.L_x_7154) ;  /* 0x00001ae000017945 */ /* 0x000fe60003800000 */
[----:B------:R-:W1:Y:S04]  /*15190*/  LDSM.16.M88.4 R140, [R200+0x6800] ;  /* 0x00680000c88c783b */ /* 0x000e680000000200 */
[----:B------:R-:W1:Y:S04]  /*151a0*/  LDSM.16.M88.4 R156, [R200+0x7000] ;  /* 0x00700000c89c783b */ /* 0x000e680000000200 */
[----:B--2---:R-:W2:Y:S04]  /*151b0*/  LDSM.16.M88.4 R8, [R200+0x7800] ;  /* 0x00780000c808783b */ /* 0x004ea80000000200 */
[----:B------:R-:W-:Y:S04]  /*151c0*/  LDSM.16.M88.4 R168, [R197] ;  /* 0x00000000c5a8783b */ /* 0x000fe80000000200 */
[----:B------:R-:W2:Y:S04]  /*151d0*/  LDSM.16.M88.4 R172, [R195+0x6000] ;  /* 0x00600000c3ac783b */ /* 0x000ea80000000200 */
[----:B------:R-:W2:Y:S01]  /*151e0*/  LDSM.16.M88.4 R164, [R194] ;  /* 0x00000000c2a4783b */ /* 0x000ea20000000200 */
[C---:B----4-:R-:W-:Y:S03]  /*151f0*/  HMMA.16816.F32.BF16 R16, R176.reuse, R12, RZ ;  /* 0x0000000cb010723c */ /* 0x050fe600000418ff */
[----:B------:R-:W4:Y:S04]  /*15200*/  LDSM.16.M88.4 R32, [R193] ;  /* 0x00000000c120783b */ /* 0x000f280000000200 */
[----:B---3--:R-:W3:Y:S01]  /*15210*/  LDSM.16.M88.4 R24, [R192] ;  /* 0x00000000c018783b */ /* 0x008ee20000000200 */
[C---:B------:R-:W-:Y:S03]  /*15220*/  HMMA.16816.F32.BF16 R12, R176.reuse, R14, RZ ;  /* 0x0000000eb00c723c */ /* 0x040fe600000418ff */
[----:B------:R-:W-:Y:S04]  /*15230*/  LDSM.16.M88.4 R148, [R196] ;  /* 0x00000000c494783b */ /* 0x000fe80000000200 */
[----:B------:R-:W2:Y:S01]  /*15240*/  LDSM.16.M88.4 R152, [R191] ;  /* 0x00000000bf98783b */ /* 0x000ea20000000200 */
[----:B-1----:R-:W-:Y:S03]  /*15250*/  HMMA.16816.F32.BF16 R144, R176, R140, RZ ;  /* 0x0000008cb090723c */ /* 0x002fe600000418ff */
[----:B------:R-:W1:Y:S04]  /*15260*/  LDSM.16.M88.4 R28, [R195+0x6800] ;  /* 0x00680000c31c783b */ /* 0x000e680000000200 */
[----:B------:R-:W-:Y:S01]  /*15270*/  LDSM.16.M88.4 R236, [R200+0x8000] ;  /* 0x00800000c8ec783b */ /* 0x000fe20000000200 */
[C---:B------:R-:W-:Y:S03]  /*15280*/  HMMA.16816.F32.BF16 R16, R4.reuse, R20, R16 ;  /* 0x000000140410723c */ /* 0x040fe60000041810 */
[----:B------:R-:W-:Y:S04]  /*15290*/  LDSM.16.M88.4 R232, [R197+0x2000] ;  /* 0x00200000c5e8783b */ /* 0x000fe80000000200 */
[----:B------:R-:W-:Y:S01]  /*152a0*/  LDSM.16.M88.4 R228, [R195+0x8000] ;  /* 0x00800000c3e4783b */ /* 0x000fe20000000200 */
[----:B------:R-:W-:Y:S03]  /*152b0*/  HMMA.16816.F32.BF16 R12, R4, R22, R12 ;  /* 0x00000016040c723c */ /* 0x000fe6000004180c */
[----:B------:R-:W1:Y:S04]  /*152c0*/  LDSM.16.M88.4 R20, [R195+0x7000] ;  /* 0x00700000c314783b */ /* 0x000e680000000200 */
[----:B------:R-:W0:Y:S01]  /*152d0*/  LDGDEPBAR ;  /* 0x00000000000079af */ /* 0x000e220000000000 */
[C---:B------:R-:W-:Y:S08]  /*152e0*/  HMMA.16816.F32.BF16 R140, R176.reuse, R142, RZ ;  /* 0x0000008eb08c723c */ /* 0x040ff000000418ff */
[C---:B------:R-:W-:Y:S08]  /*152f0*/  HMMA.16816.F32.BF16 R160, R176.reuse, R156, RZ ;  /* 0x0000009cb0a0723c */ /* 0x040ff000000418ff */
[C---:B------:R-:W-:Y:S08]  /*15300*/  HMMA.16816.F32.BF16 R156, R176.reuse, R158, RZ ;  /* 0x0000009eb09c723c */ /* 0x040ff000000418ff */
[C---:B--2---:R-:W-:Y:S08]  /*15310*/  HMMA.16816.F32.BF16 R180, R176.reuse, R8, RZ ;  /* 0x00000008b0b4723c */ /* 0x044ff000000418ff */
[----:B------:R-:W-:Y:S01]  /*15320*/  HMMA.16816.F32.BF16 R176, R176, R10, RZ ;  /* 0x0000000ab0b0723c */ /* 0x000fe200000418ff */
[----:B------:R-:W2:Y:S07]  /*15330*/  LDSM.16.M88.4 R8, [R201+0x2000] ;  /* 0x00200000c908783b */ /* 0x000eae0000000200 */
[----:B------:R-:W-:Y:S08]  /*15340*/  HMMA.16816.F32.BF16 R16, R168, R172, R16 ;  /* 0x000000aca810723c */ /* 0x000ff00000041810 */
[----:B------:R-:W-:Y:S08]  /*15350*/  HMMA.16816.F32.BF16 R144, R4, R164, R144 ;  /* 0x000000a40490723c */ /* 0x000ff00000041890 */
[----:B------:R-:W-:Y:S01]  /*15360*/  HMMA.16816.F32.BF16 R12, R168, R174, R12 ;  /* 0x000000aea80c723c */ /* 0x000fe2000004180c */
[----:B------:R-:W-:Y:S07]  /*15370*/  LDSM.16.M88.4 R172, [R195+0x7800] ;  /* 0x00780000c3ac783b */ /* 0x000fee0000000200 */
[C---:B------:R-:W-:Y:S01]  /*15380*/  HMMA.16816.F32.BF16 R140, R4.reuse, R166, R140 ;  /* 0x000000a6048c723c */ /* 0x040fe2000004188c */
[----:B------:R-:W-:Y:S07]  /*15390*/  LDSM.16.M88.4 R164, [R190] ;  /* 0x00000000bea4783b */ /* 0x000fee0000000200 */
[C---:B----4-:R-:W-:Y:S08]  /*153a0*/  HMMA.16816.F32.BF16 R160, R4.reuse, R32, R160 ;  /* 0x0000002004a0723c */ /* 0x050ff000000418a0 */
[C---:B------:R-:W-:Y:S01]  /*153b0*/  HMMA.16816.F32.BF16 R156, R4.reuse, R34, R156 ;  /* 0x00000022049c723c */ /* 0x040fe2000004189c */
[----:B------:R-:W4:Y:S07]  /*153c0*/  LDSM.16.M88.4 R32, [R191+0x800] ;  /* 0x00080000bf20783b */ /* 0x000f2e0000000200 */
[C---:B---3--:R-:W-:Y:S08]  /*153d0*/  HMMA.16816.F32.BF16 R180, R4.reuse, R24, R180 ;  /* 0x0000001804b4723c */ /* 0x048ff000000418b4 */
[----:B------:R-:W-:Y:S01]  /*153e0*/  HMMA.16816.F32.BF16 R176, R4, R26, R176 ;  /* 0x0000001a04b0723c */ /* 0x000fe200000418b0 */
[----:B------:R-:W3:Y:S04]  /*153f0*/  LDSM.16.M88.4 R4, [R191+0x1000] ;  /* 0x00100000bf04783b */ /* 0x000ee80000000200 */
[----:B------:R-:W2:Y:S03]  /*15400*/  LDSM.16.M88.4 R24, [R199+0x2000] ;  /* 0x00200000c718783b */ /* 0x000ea60000000200 */
[----:B------:R-:W-:Y:S08]  /*15410*/  HMMA.16816.F32.BF16 R16, R148, R152, R16 ;  /* 0x000000989410723c */ /* 0x000ff00000041810 */
[----:B-1----:R-:W-:Y:S08]  /*15420*/  HMMA.16816.F32.BF16 R144, R168, R28, R144 ;  /* 0x0000001ca890723c */ /* 0x002ff00000041890 */
[----:B------:R-:W-:Y:S01]  /*15430*/  HMMA.16816.F32.BF16 R12, R148, R154, R12 ;  /* 0x0000009a940c723c */ /* 0x000fe2000004180c */
[----:B------:R-:W-:Y:S07]  /*15440*/  LDSM.16.M88.4 R152, [R191+0x1800] ;  /* 0x00180000bf98783b */ /* 0x000fee0000000200 */
[C---:B------:R-:W-:Y:S01]  /*15450*/  HMMA.16816.F32.BF16 R140, R168.reuse, R30, R140 ;  /* 0x0000001ea88c723c */ /* 0x040fe2000004188c */
[----:B------:R-:W1:Y:S07]  /*15460*/  LDSM.16.M88.4 R28, [R200+0x8800] ;  /* 0x00880000c81c783b */ /* 0x000e6e0000000200 */
[C---:B------:R-:W-:Y:S08]  /*15470*/  HMMA.16816.F32.BF16 R160, R168.reuse, R20, R160 ;  /* 0x00000014a8a0723c */ /* 0x040ff000000418a0 */
[----:B------:R-:W-:Y:S01]  /*15480*/  HMMA.16816.F32.BF16 R156, R168, R22, R156 ;  /* 0x00000016a89c723c */ /* 0x000fe2000004189c */
[----:B------:R-:W1:Y:S07]  /*15490*/  LDSM.16.M88.4 R20, [R200+0x9000] ;  /* 0x00900000c814783b */ /* 0x000e6e0000000200 */
[----:B--2---:R-:W-:Y:S08]  /*154a0*/  HMMA.16816.F32.BF16 R16, R8, R236, R16 ;  /* 0x000000ec0810723c */ /* 0x004ff00000041810 */
[----:B----4-:R-:W-:Y:S08]  /*154b0*/  HMMA.16816.F32.BF16 R144, R148, R32, R144 ;  /* 0x000000209490723c */ /* 0x010ff00000041890 */
[----:B------:R-:W-:Y:S01]  /*154c0*/  HMMA.16816.F32.BF16 R12, R8, R238, R12 ;  /* 0x000000ee080c723c */ /* 0x000fe2000004180c */
[----:B------:R-:W-:Y:S07]  /*154d0*/  LDSM.16.M88.4 R236, [R186] ;  /* 0x00000000baec783b */ /* 0x000fee0000000200 */
        /* <DEDUP_REMOVED lines=8> */
[----:B------:R-:W2:Y:S07]  /*15560*/  LDSM.16.M88.4 R4, [R189] ;  /* 0x00000000bd04783b */ /* 0x000eae0000000200 */
[----:B------:R-:W-:Y:S08]  /*15570*/  HMMA.16816.F32.BF16 R16, R24, R164, R16 ;  /* 0x000000a41810723c */ /* 0x000ff00000041810 */
[----:B-1----:R-:W-:Y:S08]  /*15580*/  HMMA.16816.F32.BF16 R144, R8, R28, R144 ;  /* 0x0000001c0890723c */ /* 0x002ff00000041890 */
[----:B------:R-:W-:Y:S01]  /*15590*/  HMMA.16816.F32.BF16 R12, R24, R166, R12 ;  /* 0x000000a6180c723c */ /* 0x000fe2000004180c */
[----:B------:R-:W-:Y:S07]  /*155a0*/  LDSM.16.M88.4 R164, [R188] ;  /* 0x00000000bca4783b */ /* 0x000fee0000000200 */
[----:B------:R-:W-:Y:S01]  /*155b0*/  HMMA.16816.F32.BF16 R140, R8, R30, R140 ;  /* 0x0000001e088c723c */ /* 0x000fe2000004188c */
[----:B------:R-:W-:Y:S07]  /*155c0*/  LDSM.16.M88.4 R28, [R200+0xa000] ;  /* 0x00a00000c81c783b */ /* 0x000fee0000000200 */
[C---:B------:R-:W-:Y:S08]  /*155d0*/  HMMA.16816.F32.BF16 R180, R148.reuse, R152, R180 ;  /* 0x0000009894b4723c */ /* 0x040ff000000418b4 */
[----:B------:R-:W-:Y:S01]  /*155e0*/  HMMA.16816.F32.BF16 R176, R148, R154, R176 ;  /* 0x0000009a94b0723c */ /* 0x000fe200000418b0 */
[----:B------:R-:W-:Y:S04]  /*155f0*/  LDSM.16.M88.4 R148, [R187] ;  /* 0x00000000bb94783b */ /* 0x000fe80000000200 */
[----:B------:R-:W-:Y:S03]  /*15600*/  LDSM.16.M88.4 R152, [R201+0x4000] ;  /* 0x00400000c998783b */ /* 0x000fe60000000200 */
[C---:B------:R-:W-:Y:S08]  /*15610*/  HMMA.16816.F32.BF16 R160, R8.reuse, R20, R160 ;  /* 0x0000001408a0723c */ /* 0x040ff000000418a0 */
[----:B------:R-:W-:Y:S01]  /*15620*/  HMMA.16816.F32.BF16 R156, R8, R22, R156 ;  /* 0x00000016089c723c */ /* 0x000fe2000004189c */
[----:B------:R-:W1:Y:S07]  /*15630*/  LDSM.16.M88.4 R20, [R195+0x8800] ;  /* 0x00880000c314783b */ /* 0x000e6e0000000200 */
[----:B------:R-:W-:Y:S08]  /*15640*/  HMMA.16816.F32.BF16 R16, R232, R228, R16 ;  /* 0x000000e4e810723c */ /* 0x000ff00000041810 */
[----:B--2---:R-:W-:Y:S08]  /*15650*/  HMMA.16816.F32.BF16 R144, R24, R4, R144 ;  /* 0x000000041890723c */ /* 0x004ff00000041890 */
[----:B------:R-:W-:Y:S01]  /*15660*/  HMMA.16816.F32.BF16 R12, R232, R230, R12 ;  /* 0x000000e6e80c723c */ /* 0x000fe2000004180c */
[----:B------:R-:W-:Y:S07]  /*15670*/  LDSM.16.M88.4 R228, [R195+0x9800] ;  /* 0x00980000c3e4783b */ /* 0x000fee0000000200 */
[----:B------:R-:W-:Y:S01]  /*15680*/  HMMA.16816.F32.BF16 R140, R24, R6, R140 ;  /* 0x00000006188c723c */ /* 0x000fe2000004188c */
[----:B------:R-:W2:Y:S07]  /*15690*/  LDSM.16.M88.4 R4, [R191+0x2800] ;  /* 0x00280000bf04783b */ /* 0x000eae0000000200 */
[C---:B------:R-:W-:Y:S08]  /*156a0*/  HMMA.16816.F32.BF16 R180, R8.reuse, R32, R180 ;  /* 0x0000002008b4723c */ /* 0x040ff000000418b4 */
[----:B------:R-:W-:Y:S01]  /*156b0*/  HMMA.16816.F32.BF16 R176, R8, R34, R176 ;  /* 0x0000002208b0723c */ /* 0x000fe200000418b0 */
[----:B------:R-:W3:Y:S04]  /*156c0*/  LDSM.16.M88.4 R8, [R195+0x9000] ;  /* 0x00900000c308783b */ /* 0x000ee80000000200 */
[----:B------:R-:W4:Y:S03]  /*156d0*/  LDSM.16.M88.4 R32, [R199+0x4000] ;  /* 0x00400000c720783b */ /* 0x000f260000000200 */
[----:B------:R-:W-:Y:S08]  /*156e0*/  HMMA.16816.F32.BF16 R16, R172, R168, R16 ;  /* 0x000000a8ac10723c */ /* 0x000ff00000041810 */
[----:B-1----:R-:W-:Y:S08]  /*156f0*/  HMMA.16816.F32.BF16 R144, R232, R20, R144 ;  /* 0x00000014e890723c */ /* 0x002ff00000041890 */
[----:B------:R-:W-:Y:S01]  /*15700*/  HMMA.16816.F32.BF16 R12, R172, R170, R12 ;  /* 0x000000aaac0c723c */ /* 0x000fe2000004180c */
[----:B------:R-:W-:Y:S07]  /*15710*/  LDSM.16.M88.4 R168, [R191+0x3000] ;  /* 0x00300000bfa8783b */ /* 0x000fee0000000200 */
[----:B------:R-:W-:Y:S01]  /*15720*/  HMMA.16816.F32.BF16 R140, R232, R22, R140 ;  /* 0x00000016e88c723c */ /* 0x000fe2000004188c */
[----:B------:R-:W-:Y:S07]  /*15730*/  LDSM.16.M88.4 R20, [R195+0xa000] ;  /* 0x00a00000c314783b */ /* 0x000fee0000000200 */
[C---:B------:R-:W-:Y:S08]  /*15740*/  HMMA.16816.F32.BF16 R180, R24.reuse, R148, R180 ;  /* 0x0000009418b4723c */ /* 0x040ff000000418b4 */
[C---:B------:R-:W-:Y:S01]  /*15750*/  HMMA.16816.F32.BF16 R176, R24.reuse, R150, R176 ;  /* 0x0000009618b0723c */ /* 0x040fe200000418b0 */
[----:B------:R-:W1:Y:S07]  /*15760*/  LDSM.16.M88.4 R148, [R200+0xa800] ;  /* 0x00a80000c894783b */ /* 0x000e6e0000000200 */
[----:B------:R-:W-:Y:S08]  /*15770*/  HMMA.16816.F32.BF16 R160, R24, R164, R160 ;  /* 0x000000a418a0723c */ /* 0x000ff000000418a0 */
[----:B------:R-:W-:Y:S08]  /*15780*/  HMMA.16816.F32.BF16 R16, R152, R28, R16 ;  /* 0x0000001c9810723c */ /* 0x000ff00000041810 */
[----:B------:R-:W-:Y:S01]  /*15790*/  HMMA.16816.F32.BF16 R156, R24, R166, R156 ;  /* 0x000000a6189c723c */ /* 0x000fe2000004189c */
[----:B------:R-:W1:Y:S04]  /*157a0*/  LDSM.16.M88.4 R24, [R197+0x4000] ;  /* 0x00400000c518783b */ /* 0x000e680000000200 */
[----:B------:R-:W-:Y:S03]  /*157b0*/  LDSM.16.M88.4 R164, [R191+0x3800] ;  /* 0x00380000bfa4783b */ /* 0x000fe60000000200 */
[----:B--2---:R-:W-:Y:S08]  /*157c0*/  HMMA.16816.F32.BF16 R144, R172, R4, R144 ;  /* 0x00000004ac90723c */ /* 0x004ff00000041890 */
[----:B------:R-:W-:Y:S01]  /*157d0*/  HMMA.16816.F32.BF16 R12, R152, R30, R12 ;  /* 0x0000001e980c723c */ /* 0x000fe2000004180c */
[----:B------:R-:W2:Y:S07]  /*157e0*/  LDSM.16.M88.4 R28, [R185] ;  /* 0x00000000b91c783b */ /* 0x000eae0000000200 */
[----:B------:R-:W-:Y:S01]  /*157f0*/  HMMA.16816.F32.BF16 R140, R172, R6, R140 ;  /* 0x00000006ac8c723c */ /* 0x000fe2000004188c */
[----:B------:R-:W-:Y:S07]  /*15800*/  LDSM.16.M88.4 R4, [R191+0x4000] ;  /* 0x00400000bf04783b */ /* 0x000fee0000000200 */
[----:B---3--:R-:W-:Y:S08]  /*15810*/  HMMA.16816.F32.BF16 R160, R232, R8, R160 ;  /* 0x00000008e8a0723c */ /* 0x008ff000000418a0 */
[----:B----4-:R-:W-:Y:S08]  /*15820*/  HMMA.16816.F32.BF16 R16, R32, R236, R16 ;  /* 0x000000ec2010723c */ /* 0x010ff00000041810 */
[----:B------:R-:W-:Y:S01]  /*15830*/  HMMA.16816.F32.BF16 R156, R232, R10, R156 ;  /* 0x0000000ae89c723c */ /* 0x000fe2000004189c */
[----:B------:R-:W-:Y:S07]  /*15840*/  LDSM.16.M88.4 R8, [R196+0x4000] ;  /* 0x00400000c408783b */ /* 0x000fee0000000200 */
[----:B-1----:R-:W-:Y:S08]  /*15850*/  HMMA.16816.F32.BF16 R144, R152, R148, R144 ;  /* 0x000000949890723c */ /* 0x002ff00000041890 */
[----:B------:R-:W-:Y:S08]  /*15860*/  HMMA.16816.F32.BF16 R12, R32, R238, R12 ;  /* 0x000000ee200c723c */ /* 0x000ff0000004180c */
[C---:B------:R-:W-:Y:S08]  /*15870*/  HMMA.16816.F32.BF16 R180, R232.reuse, R228, R180 ;  /* 0x000000e4e8b4723c */ /* 0x040ff000000418b4 */
[----:B------:R-:W-:Y:S01]  /*15880*/  HMMA.16816.F32.BF16 R176, R232, R230, R176 ;  /* 0x000000e6e8b0723c */ /* 0x000fe200000418b0 */
[----:B------:R-:W1:Y:S07]  /*15890*/  LDSM.16.M88.4 R228, [R200+0xb000] ;  /* 0x00b00000c8e4783b */ /* 0x000e6e0000000200 */
[----:B------:R-:W-:Y:S01]  /*158a0*/  HMMA.16816.F32.BF16 R148, R152, R150, R140 ;  /* 0x000000969894723c */ /* 0x000fe2000004188c */
[----:B------:R-:W3:Y:S07]  /*158b0*/  LDSM.16.M88.4 R140, [R195+0xa800] ;  /* 0x00a80000c38c783b */ /* 0x000eee0000000200 */
[----:B------:R-:W-:Y:S08]  /*158c0*/  HMMA.16816.F32.BF16 R160, R172, R168, R160 ;  /* 0x000000a8aca0723c */ /* 0x000ff000000418a0 */
[----:B------:R-:W-:Y:S08]  /*158d0*/  HMMA.16816.F32.BF16 R16, R24, R20, R16 ;  /* 0x000000141810723c */ /* 0x000ff00000041810 */
[----:B------:R-:W-:Y:S08]  /*158e0*/  HMMA.16816.F32.BF16 R156, R172, R170, R156 ;  /* 0x000000aaac9c723c */ /* 0x000ff0000004189c */
[----:B------:R-:W-:Y:S01]  /*158f0*/  HMMA.16816.F32.BF16 R12, R24, R22, R12 ;  /* 0x00000016180c723c */ /* 0x000fe2000004180c */
[----:B------:R-:W4:Y:S07]  /*15900*/  LDSM.16.M88.4 R20, [R184] ;  /* 0x00000000b814783b */ /* 0x000f2e0000000200 */
[C---:B--2---:R-:W-:Y:S08]  /*15910*/  HMMA.16816.F32.BF16 R144, R32.reuse, R28, R144 ;  /* 0x0000001c2090723c */ /* 0x044ff00000041890 */
[----:B------:R-:W-:Y:S01]  /*15920*/  HMMA.16816.F32.BF16 R148, R32, R30, R148 ;  /* 0x0000001e2094723c */ /* 0x000fe20000041894 */
[----:B------:R-:W-:Y:S07]  /*15930*/  LDSM.16.M88.4 R28, [R191+0x4800] ;  /* 0x00480000bf1c783b */ /* 0x000fee0000000200 */
[----:B-1----:R-:W-:Y:S08]  /*15940*/  HMMA.16816.F32.BF16 R160, R152, R228, R160 ;  /* 0x000000e498a0723c */ /* 0x002ff000000418a0 */
[----:B------:R-:W-:Y:S08]  /*15950*/  HMMA.16816.F32.BF16 R16, R8, R4, R16 ;  /* 0x000000040810723c */ /* 0x000ff00000041810 */
[----:B------:R-:W-:Y:S08]  /*15960*/  HMMA.16816.F32.BF16 R156, R152, R230, R156 ;  /* 0x000000e6989c723c */ /* 0x000ff0000004189c */
[C---:B---3--:R-:W-:Y:S08]  /*15970*/  HMMA.16816.F32.BF16 R144, R24.reuse, R140, R144 ;  /* 0x0000008c1890723c */ /* 0x048ff00000041890 */
[----:B------:R-:W-:Y:S01]  /*15980*/  HMMA.16816.F32.BF16 R148, R24, R142, R148 ;  /* 0x0000008e1894723c */ /* 0x000fe20000041894 */
[----:B------:R-:W1:Y:S01]  /*15990*/  LDSM.16.M88.4 R140, [R195+0xb000] ;  /* 0x00b00000c38c783b */ /* 0x000e620000000200 */
[----:B-----5:R-:W-:-:S02]  /*159a0*/  FMUL.FTZ R17, R17, R0 ;  /* 0x0000000011117220 */ /* 0x020fc40000410000 */
[-C--:B------:R-:W-:Y:S02]  /*159b0*/  FMUL.FTZ R2, R16, R0.reuse ;  /* 0x0000000010027220 */ /* 0x080fe40000410000 */
[----:B------:R2:W3:Y:S02]  /*159c0*/  MUFU.TANH R133, R17 ;  /* 0x0000001100857308 */ /* 0x0004e40000002400 */
[----:B------:R-:W-:Y:S01]  /*159d0*/  HMMA.16816.F32.BF16 R12, R8, R6, R12 ;  /* 0x00000006080c723c */ /* 0x000fe2000004180c */
[----:B------:R-:W5:Y:S05]  /*159e0*/  LDSM.16.M88.4 R4, [R200+0xb800] ;  /* 0x00b80000c804783b */ /* 0x000f6a0000000200 */
[----:B------:R-:W-:Y:S02]  /*159f0*/  MUFU.TANH R2, R2 ;  /* 0x0000000200027308 */ /* 0x000fe40000002400 */
[C---:B----4-:R-:W-:Y:S07]  /*15a00*/  HMMA.16816.F32.BF16 R160, R32.reuse, R20, R160 ;  /* 0x0000001420a0723c */ /* 0x050fee00000418a0 */
[-C--:B------:R-:W-:Y:S01]  /*15a10*/  FMUL.FTZ R21, R18, R0.reuse ;  /* 0x0000000012157220 */ /* 0x080fe20000410000 */
[----:B------:R-:W-:Y:S05]  /*15a20*/  HMMA.16816.F32.BF16 R156, R32, R22, R156 ;  /* 0x00000016209c723c */ /* 0x000fea000004189c */
[----:B------:R-:W-:Y:S02]  /*15a30*/  MUFU.TANH R21, R21 ;  /* 0x0000001500157308 */ /* 0x000fe40000002400 */
[-C--:B------:R-:W-:Y:S01]  /*15a40*/  FMUL.FTZ R22, R19, R0.reuse ;  /* 0x0000000013167220 */ /* 0x080fe20000410000 */
[----:B------:R-:W-:Y:S01]  /*15a50*/  HMMA.16816.F32.BF16 R180, R172, R164, R180 ;  /* 0x000000a4acb4723c */ /* 0x000fe200000418b4 */
[----:B--2---:R-:W2:Y:S01]  /*15a60*/  LDSM.16.M88.4 R16, [R191+0x5000] ;  /* 0x00500000bf10783b */ /* 0x004ea20000000200 */
[----:B------:R-:W-:-:S02]  /*15a70*/  FMUL.FTZ R13, R13, R0 ;  /* 0x000000000d0d7220 */ /* 0x000fc40000410000 */
[-C--:B------:R-:W-:Y:S01]  /*15a80*/  FMUL.FTZ R12, R12, R0.reuse ;  /* 0x000000000c0c7220 */ /* 0x080fe20000410000 */
[----:B------:R-:W-:Y:S01]  /*15a90*/  MUFU.TANH R22, R22 ;  /* 0x0000001600167308 */ /* 0x000fe20000002400 */
[-C--:B------:R-:W-:Y:S02]  /*15aa0*/  FMUL.FTZ R14, R14, R0.reuse ;  /* 0x000000000e0e7220 */ /* 0x080fe40000410000 */
[----:B------:R-:W-:Y:S01]  /*15ab0*/  HMMA.16816.F32.BF16 R176, R172, R166, R176 ;  /* 0x000000a6acb0723c */ /* 0x000fe200000418b0 */
[----:B------:R-:W4:Y:S01]  /*15ac0*/  LDSM.16.M88.4 R164, [R135] ;  /* 0x0000000087a4783b */ /* 0x000f220000000200 */
[----:B------:R-:W-:-:S03]  /*15ad0*/  FMUL.FTZ R15, R15, R0 ;  /* 0x000000000f0f7220 */ /* 0x000fc60000410000 */
[----:B------:R2:W-:Y:S03]  /*15ae0*/  MUFU.TANH R20, R13 ;  /* 0x0000000d00147308 */ /* 0x0005e60000002400 */
[----:B-1----:R-:W-:Y:S05]  /*15af0*/  HMMA.16816.F32.BF16 R160, R24, R140, R160 ;  /* 0x0000008c18a0723c */ /* 0x002fea00000418a0 */
[----:B------:R-:W1:Y:S03]  /*15b00*/  MUFU.TANH R168, R12 ;  /* 0x0000000c00a87308 */ /* 0x000e660000002400 */
[C---:B-----5:R-:W-:Y:S05]  /*15b10*/  HMMA.16816.F32.BF16 R180, R152.reuse, R4, R180 ;  /* 0x0000000498b4723c */ /* 0x060fea00000418b4 */
[----:B------:R-:W5:Y:S03]  /*15b20*/  MUFU.TANH R23, R14 ;  /* 0x0000000e00177308 */ /* 0x000f660000002400 */
[----:B------:R-:W-:Y:S01]  /*15b30*/  HMMA.16816.F32.BF16 R176, R152, R6, R176 ;  /* 0x0000000698b0723c */ /* 0x000fe200000418b0 */
[----:B------:R-:W1:Y:S07]  /*15b40*/  LDSM.16.M88.4 R4, [R195+0xb800] ;  /* 0x00b80000c304783b */ /* 0x000e6e0000000200 */
[C---:B------:R-:W-:Y:S01]  /*15b50*/  HMMA.16816.F32.BF16 R144, R8.reuse, R28, R144 ;  /* 0x0000001c0890723c */ /* 0x040fe20000041890 */
[----:B------:R3:W-:Y:S07]  /*15b60*/  MUFU.TANH R28, R15 ;  /* 0x0000000f001c7308 */ /* 0x0007ee0000002400 */
[----:B--2---:R-:W-:Y:S07]  /*15b70*/  HMMA.16816.F32.BF16 R160, R8, R16, R160 ;  /* 0x0000001008a0723c */ /* 0x004fee00000418a0 */
[----:B------:R-:W-:Y:S01]  /*15b80*/  IMAD R17, R223, 0x40, R134 ;  /* 0x00000040df117824 */ /* 0x000fe200078e0286 */
[----:B----4-:R-:W-:Y:S04]  /*15b90*/  HMMA.16816.F32.BF16 R180, R32, R164, R180 ;  /* 0x000000a420b4723c */ /* 0x010fe800000418b4 */
[----:B------:R-:W-:-:S02]  /*15ba0*/  IADD3 R13, R17, 0x1, RZ ;  /* 0x00000001110d7810 */ /* 0x000fc40007ffe0ff */
[----:B------:R-:W-:Y:S02]  /*15bb0*/  IADD3 R141, R17, 0x8, RZ ;  /* 0x00000008118d7810 */ /* 0x000fe40007ffe0ff */
[C---:B------:R-:W-:Y:S01]  /*15bc0*/  ISETP.GE.AND P5, PT, R13.reuse, R224, PT ;  /* 0x000000e00d00720c */ /* 0x040fe20003fa6270 */
[----:B------:R-:W-:Y:S01]  /*15bd0*/  HMMA.16816.F32.BF16 R176, R32, R166, R176 ;  /* 0x000000a620b0723c */ /* 0x000fe200000418b0 */
[C---:B------:R-:W-:Y:S01]  /*15be0*/  ISETP.GE.AND P3, PT, R13.reuse, R220, PT ;  /* 0x000000dc0d00720c */ /* 0x040fe20003f66270 */
[----:B------:R-:W-:Y:S01]  /*15bf0*/  FMUL.FTZ R29, R144, R0 ;  /* 0x00000000901d7220 */ /* 0x000fe20000410000 */
[----:B------:R-:W-:Y:S01]  /*15c00*/  ISETP.GE.OR P5, PT, R13, R222, !P5 ;  /* 0x000000de0d00720c */ /* 0x000fe20006fa6670 */
[----:B------:R-:W-:Y:S01]  /*15c10*/  FMUL.FTZ R16, R147, R0 ;  /* 0x0000000093107220 */ /* 0x000fe20000410000 */
[----:B------:R-:W-:Y:S02]  /*15c20*/  ISETP.GE.OR P3, PT, R13, R216, !P3 ;  /* 0x000000d80d00720c */ /* 0x000fe40005f66670 */
[----:B---3--:R-:W2:Y:S01]  /*15c30*/  LDSM.16.M88.4 R12, [R191+0x5800] ;  /* 0x00580000bf0c783b */ /* 0x008ea20000000200 */
[----:B------:R-:W-:Y:S01]  /*15c40*/  HMMA.16816.F32.BF16 R156, R24, R142, R156 ;  /* 0x0000008e189c723c */ /* 0x000fe2000004189c */
[----:B------:R-:W-:Y:S01]  /*15c50*/  FSEL R133, R133, -INF , !P5 ;  /* 0xff80000085857808 */ /* 0x000fe20006800000 */
[----:B------:R-:W3:Y:S01]  /*15c60*/  MUFU.TANH R29, R29 ;  /* 0x0000001d001d7308 */ /* 0x000ee20000002400 */
[----:B------:R-:W-:Y:S01]  /*15c70*/  ISETP.GE.AND P1, PT, R141, R224, PT ;  /* 0x000000e08d00720c */ /* 0x000fe20003f26270 */
[----:B------:R-:W-:Y:S01]  /*15c80*/  FMUL.FTZ R32, R146, R0 ;  /* 0x0000000092207220 */ /* 0x000fe20000410000 */
[----:B------:R-:W-:Y:S01]  /*15c90*/  ISETP.GE.AND P5, PT, R17, R220, PT ;  /* 0x000000dc1100720c */ /* 0x000fe20003fa6270 */
[----:B------:R-:W-:Y:S01]  /*15ca0*/  FMUL.FTZ R161, R161, R0 ;  /* 0x00000000a1a17220 */ /* 0x000fe20000410000 */
[----:B------:R-:W-:Y:S01]  /*15cb0*/  ISETP.GE.AND P4, PT, R17, R224, PT ;  /* 0x000000e01100720c */ /* 0x000fe20003f86270 */
[----:B------:R-:W-:Y:S01]  /*15cc0*/  HMMA.16816.F32.BF16 R148, R8, R30, R148 ;  /* 0x0000001e0894723c */ /* 0x000fe20000041894 */
[----:B------:R-:W-:Y:S01]  /*15cd0*/  ISETP.GE.OR P1, PT, R141, R222, !P1 ;  /* 0x000000de8d00720c */ /* 0x000fe20004f26670 */
[----:B------:R-:W-:Y:S01]  /*15ce0*/  MUFU.TANH R32, R32 ;  /* 0x0000002000207308 */ /* 0x000fe20000002400 */
[C---:B------:R-:W-:Y:S01]  /*15cf0*/  ISETP.GE.OR P5, PT, R17.reuse, R216, !P5 ;  /* 0x000000d81100720c */ /* 0x040fe20006fa6670 */
[----:B------:R-:W-:Y:S01]  /*15d00*/  FMUL.FTZ R162, R162, R0 ;  /* 0x00000000a2a27220 */ /* 0x000fe20000410000 */
[----:B------:R-:W-:Y:S01]  /*15d10*/  ISETP.GE.OR P4, PT, R17, R222, !P4 ;  /* 0x000000de1100720c */ /* 0x000fe20006786670 */
[-C--:B------:R-:W-:Y:S01]  /*15d20*/  FMUL.FTZ R163, R163, R0.reuse ;  /* 0x00000000a3a37220 */ /* 0x080fe20000410000 */
[----:B------:R-:W-:Y:S01]  /*15d30*/  IADD3 R35, R17, 0x9, RZ ;  /* 0x0000000911237810 */ /* 0x000fe20007ffe0ff */
[----:B-1----:R-:W-:Y:S01]  /*15d40*/  HMMA.16816.F32.BF16 R180, R24, R4, R180 ;  /* 0x0000000418b4723c */ /* 0x002fe200000418b4 */
[----:B------:R-:W-:Y:S01]  /*15d50*/  FMUL.FTZ R30, R145, R0 ;  /* 0x00000000911e7220 */ /* 0x000fe20000410000 */
[----:B------:R-:W-:Y:S01]  /*15d60*/  FSEL R168, R168, -INF , !P1 ;  /* 0xff800000a8a87808 */ /* 0x000fe20004800000 */
[----:B------:R-:W-:Y:S01]  /*15d70*/  MUFU.TANH R16, R16 ;  /* 0x0000001000107308 */ /* 0x000fe20000002400 */
[----:B------:R-:W-:Y:S01]  /*15d80*/  ISETP.GE.AND P6, PT, R141, R220, PT ;  /* 0x000000dc8d00720c */ /* 0x000fe20003fc6270 */
[----:B------:R-:W-:-:S04]  /*15d90*/  DEPBAR.LE SB0, 0x0 ;  /* 0x000080000000791a */ /* 0x000fc80000000000 */
[----:B------:R-:W-:Y:S01]  /*15da0*/  HMMA.16816.F32.BF16 R176, R24, R6, R176 ;  /* 0x0000000618b0723c */ /* 0x000fe200000418b0 */
[----:B------:R-:W-:Y:S01]  /*15db0*/  FSEL R4, R21, -INF , !P5 ;  /* 0xff80000015047808 */ /* 0x000fe20006800000 */
[----:B------:R-:W1:Y:S01]  /*15dc0*/  MUFU.TANH R30, R30 ;  /* 0x0000001e001e7308 */ /* 0x000e620000002400 */
[----:B------:R-:W-:Y:S02]  /*15dd0*/  FSEL R5, R2, -INF , !P4 ;  /* 0xff80000002057808 */ /* 0x000fe40006000000 */
[----:B------:R-:W-:Y:S02]  /*15de0*/  FSEL R2, R22, -INF , !P3 ;  /* 0xff80000016027808 */ /* 0x000fe40005800000 */
[-C--:B------:R-:W-:Y:S01]  /*15df0*/  FMUL.FTZ R31, R148, R0.reuse ;  /* 0x00000000941f7220 */ /* 0x080fe20000410000 */
[C---:B------:R-:W-:Y:S01]  /*15e00*/  HMMA.16816.F32.BF16 R156, R8.reuse, R18, R156 ;  /* 0x00000012089c723c */ /* 0x040fe2000004189c */
[----:B------:R-:W-:Y:S01]  /*15e10*/  IADD3 R25, R17, 0x10, RZ ;  /* 0x0000001011197810 */ /* 0x000fe20007ffe0ff */
[-C--:B------:R-:W-:Y:S01]  /*15e20*/  FMUL.FTZ R33, R151, R0.reuse ;  /* 0x0000000097217220 */ /* 0x080fe20000410000 */
[----:B------:R-:W-:Y:S01]  /*15e30*/  IADD3 R7, R17, 0x11, RZ ;  /* 0x0000001111077810 */ /* 0x000fe20007ffe0ff */
[----:B------:R-:W-:Y:S01]  /*15e40*/  FMUL.FTZ R140, R149, R0 ;  /* 0x00000000958c7220 */ /* 0x000fe20000410000 */
[-C--:B------:R-:W-:Y:S01]  /*15e50*/  ISETP.GE.AND P1, PT, R25, R224.reuse, PT ;  /* 0x000000e01900720c */ /* 0x080fe20003f26270 */
[----:B------:R-:W4:Y:S01]  /*15e60*/  MUFU.TANH R31, R31 ;  /* 0x0000001f001f7308 */ /* 0x000f220000002400 */
[-C--:B------:R-:W-:Y:S01]  /*15e70*/  ISETP.GE.AND P5, PT, R7, R224.reuse, PT ;  /* 0x000000e00700720c */ /* 0x080fe20003fa6270 */
[C---:B--2---:R-:W-:Y:S01]  /*15e80*/  HMMA.16816.F32.BF16 R180, R8.reuse, R12, R180 ;  /* 0x0000000c08b4723c */ /* 0x044fe200000418b4 */
[C---:B------:R-:W-:Y:S01]  /*15e90*/  ISETP.GE.AND P2, PT, R35.reuse, R224, PT ;  /* 0x000000e02300720c */ /* 0x040fe20003f46270 */
[----:B------:R-:W-:Y:S01]  /*15ea0*/  FMUL.FTZ R18, R150, R0 ;  /* 0x0000000096127220 */ /* 0x000fe20000410000 */
[----:B------:R-:W-:Y:S01]  /*15eb0*/  ISETP.GE.AND P4, PT, R35, R220, PT ;  /* 0x000000dc2300720c */ /* 0x000fe20003f86270 */
[----:B------:R-:W-:Y:S01]  /*15ec0*/  FMUL.FTZ R19, R160, R0 ;  /* 0x00000000a0137220 */ /* 0x000fe20000410000 */
[----:B------:R-:W-:Y:S01]  /*15ed0*/  ISETP.GE.AND P3, PT, R7, R220, PT ;  /* 0x000000dc0700720c */ /* 0x000fe20003f66270 */
[----:B------:R-:W-:Y:S01]  /*15ee0*/  MUFU.TANH R33, R33 ;  /* 0x0000002100217308 */ /* 0x000fe20000002400 */
[----:B------:R-:W-:Y:S01]  /*15ef0*/  ISETP.GE.OR P6, PT, R141, R216, !P6 ;  /* 0x000000d88d00720c */ /* 0x000fe200077c6670 */
[----:B------:R-:W-:Y:S01]  /*15f00*/  HMMA.16816.F32.BF16 R176, R8, R14, R176 ;  /* 0x0000000e08b0723c */ /* 0x000fe200000418b0 */
[----:B------:R-:W-:-:S02]  /*15f10*/  ISETP.GE.OR P1, PT, R25, R222, !P1 ;  /* 0x000000de1900720c */ /* 0x000fc40004f26670 */
[----:B------:R-:W-:Y:S02]  /*15f20*/  ISETP.GE.OR P5, PT, R7, R222, !P5 ;  /* 0x000000de0700720c */ /* 0x000fe40006fa6670 */
[C---:B------:R-:W-:Y:S01]  /*15f30*/  IADD3 R21, R17.reuse, 0x18, RZ ;  /* 0x0000001811157810 */ /* 0x040fe20007ffe0ff */
[----:B------:R-:W2:Y:S01]  /*15f40*/  MUFU.TANH R18, R18 ;  /* 0x0000001200127308 */ /* 0x000ea20000002400 */
[----:B------:R-:W-:Y:S01]  /*15f50*/  IADD3 R13, R17, 0x19, RZ ;  /* 0x00000019110d7810 */ /* 0x000fe20007ffe0ff */
[----:B------:R-:W-:Y:S01]  /*15f60*/  FMUL.FTZ R157, R157, R0 ;  /* 0x000000009d9d7220 */ /* 0x000fe20000410000 */
[C---:B------:R-:W-:Y:S01]  /*15f70*/  ISETP.GE.OR P2, PT, R35.reuse, R222, !P2 ;  /* 0x000000de2300720c */ /* 0x040fe20005746670 */
[----:B------:R-:W-:Y:S01]  /*15f80*/  FMUL.FTZ R156, R156, R0 ;  /* 0x000000009c9c7220 */ /* 0x000fe20000410000 */
[----:B------:R-:W-:Y:S01]  /*15f90*/  ISETP.GE.OR P4, PT, R35, R216, !P4 ;  /* 0x000000d82300720c */ /* 0x000fe20006786670 */
[----:B------:R-:W-:Y:S01]  /*15fa0*/  FMUL.FTZ R159, R159, R0 ;  /* 0x000000009f9f7220 */ /* 0x000fe20000410000 */
[----:B------:R-:W-:Y:S01]  /*15fb0*/  ISETP.GE.OR P3, PT, R7, R216, !P3 ;  /* 0x000000d80700720c */ /* 0x000fe20005f66670 */
[----:B------:R-:W2:Y:S01]  /*15fc0*/  MUFU.TANH R19, R19 ;  /* 0x0000001300137308 */ /* 0x000ea20000002400 */
[----:B-----5:R-:W-:Y:S01]  /*15fd0*/  FSEL R7, R23, -INF , !P6 ;  /* 0xff80000017077808 */ /* 0x020fe20007000000 */
[-C--:B------:R-:W-:Y:S01]  /*15fe0*/  FMUL.FTZ R146, R182, R0.reuse ;  /* 0x00000000b6927220 */ /* 0x080fe20000410000 */
[----:B---3--:R-:W-:Y:S01]  /*15ff0*/  FSEL R27, R29, -INF , !P1 ;  /* 0xff8000001d1b7808 */ /* 0x008fe20004800000 */
[-C--:B------:R-:W-:Y:S01]  /*16000*/  FMUL.FTZ R160, R180, R0.reuse ;  /* 0x00000000b4a07220 */ /* 0x080fe20000410000 */
[----:B-1----:R-:W-:Y:S01]  /*16010*/  FSEL R26, R30, -INF , !P5 ;  /* 0xff8000001e1a7808 */ /* 0x002fe20006800000 */
[----:B------:R-:W-:Y:S01]  /*16020*/  FMUL.FTZ R158, R158, R0 ;  /* 0x000000009e9e7220 */ /* 0x000fe20000410000 */
[-C--:B------:R-:W-:Y:S01]  /*16030*/  ISETP.GE.AND P6, PT, R21, R224.reuse, PT ;  /* 0x000000e01500720c */ /* 0x080fe20003fc6270 */
[----:B------:R-:W1:Y:S01]  /*16040*/  MUFU.TANH R140, R140 ;  /* 0x0000008c008c7308 */ /* 0x000e620000002400 */
[----:B------:R-:W-:Y:S01]  /*16050*/  ISETP.GE.AND P1, PT, R13, R224, PT ;  /* 0x000000e00d00720c */ /* 0x000fe20003f26270 */
[----:B------:R-:W-:Y:S01]  /*16060*/  FMUL.FTZ R145, R183, R0 ;  /* 0x00000000b7917220 */ /* 0x000fe20000410000 */
[----:B------:R-:W-:Y:S01]  /*16070*/  ISETP.GE.AND P5, PT, R13, R220, PT ;  /* 0x000000dc0d00720c */ /* 0x000fe20003fa6270 */
[-C--:B------:R-:W-:Y:S01]  /*16080*/  FMUL.FTZ R147, R177, R0.reuse ;  /* 0x00000000b1937220 */ /* 0x080fe20000410000 */
[----:B------:R-:W-:Y:S01]  /*16090*/  FSEL R6, R20, -INF , !P2 ;  /* 0xff80000014067808 */ /* 0x000fe20005000000 */
[----:B------:R-:W-:Y:S01]  /*160a0*/  FMUL.FTZ R144, R178, R0 ;  /* 0x00000000b2907220 */ /* 0x000fe20000410000 */
[----:B------:R-:W-:Y:S01]  /*160b0*/  FSEL R28, R28, -INF , !P4 ;  /* 0xff8000001c1c7808 */ /* 0x000fe20006000000 */
[----:B------:R-:W3:Y:S01]  /*160c0*/  MUFU.TANH R175, R161 ;  /* 0x000000a100af7308 */ /* 0x000ee20000002400 */
[----:B------:R-:W-:Y:S01]  /*160d0*/  ISETP.GE.AND P2, PT, R25, R220, PT ;  /* 0x000000dc1900720c */ /* 0x000fe20003f46270 */
[----:B------:R-:W-:Y:S01]  /*160e0*/  FMUL.FTZ R154, R179, R0 ;  /* 0x00000000b39a7220 */ /* 0x000fe20000410000 */
[----:B------:R-:W-:-:S02]  /*160f0*/  ISETP.GE.AND P4, PT, R21, R220, PT ;  /* 0x000000dc1500720c */ /* 0x000fc40003f86270 */
[-C--:B------:R-:W-:Y:S02]  /*16100*/  ISETP.GE.OR P6, PT, R21, R222.reuse, !P6 ;  /* 0x000000de1500720c */ /* 0x080fe400077c6670 */
[C---:B------:R-:W-:Y:S01]  /*16110*/  ISETP.GE.OR P1, PT, R13.reuse, R222, !P1 ;  /* 0x000000de0d00720c */ /* 0x040fe20004f26670 */
[----:B------:R-:W5:Y:S01]  /*16120*/  MUFU.TANH R173, R157 ;  /* 0x0000009d00ad7308 */ /* 0x000f620000002400 */
[-C--:B------:R-:W-:Y:S02]  /*16130*/  ISETP.GE.OR P5, PT, R13, R216.reuse, !P5 ;  /* 0x000000d80d00720c */ /* 0x080fe40006fa6670 */
[----:B------:R-:W-:Y:S02]  /*16140*/  IADD3 R13, R17, 0x20, RZ ;  /* 0x00000020110d7810 */ /* 0x000fe40007ffe0ff */
[-C--:B------:R-:W-:Y:S02]  /*16150*/  ISETP.GE.OR P2, PT, R25, R216.reuse, !P2 ;  /* 0x000000d81900720c */ /* 0x080fe40005746670 */
[----:B------:R-:W-:Y:S01]  /*16160*/  ISETP.GE.OR P4, PT, R21, R216, !P4 ;  /* 0x000000d81500720c */ /* 0x000fe20006786670 */
[----:B------:R-:W1:Y:S01]  /*16170*/  MUFU.TANH R172, R162 ;  /* 0x000000a200ac7308 */ /* 0x000e620000002400 */
[----:B------:R-:W-:-:S02]  /*16180*/  IADD3 R21, R17, 0x21, RZ ;  /* 0x0000002111157810 */ /* 0x000fc40007ffe0ff */
[----:B----4-:R-:W-:Y:S02]  /*16190*/  FSEL R25, R31, -INF , !P6 ;  /* 0xff8000001f197808 */ /* 0x010fe40007000000 */
[-C--:B------:R-:W-:Y:S02]  /*161a0*/  ISETP.GE.AND P6, PT, R13, R224.reuse, PT ;  /* 0x000000e00d00720c */ /* 0x080fe40003fc6270 */
[----:B------:R-:W-:Y:S01]  /*161b0*/  FSEL R23, R32, -INF , !P2 ;  /* 0xff80000020177808 */ /* 0x000fe20005000000 */
[----:B------:R-:W4:Y:S01]  /*161c0*/  MUFU.TANH R171, R163 ;  /* 0x000000a300ab7308 */ /* 0x000f220000002400 */
[----:B------:R-:W-:Y:S02]  /*161d0*/  FSEL R22, R16, -INF , !P3 ;  /* 0xff80000010167808 */ /* 0x000fe40005800000 */
[C---:B------:R-:W-:Y:S02]  /*161e0*/  ISETP.GE.AND P2, PT, R21.reuse, R224, PT ;  /* 0x000000e01500720c */ /* 0x040fe40003f46270 */
[----:B------:R-:W-:-:S02]  /*161f0*/  ISETP.GE.AND P3, PT, R21, R220, PT ;  /* 0x000000dc1500720c */ /* 0x000fc40003f66270 */
[-C--:B------:R-:W-:Y:S01]  /*16200*/  ISETP.GE.OR P6, PT, R13, R222.reuse, !P6 ;  /* 0x000000de0d00720c */ /* 0x080fe200077c6670 */
[----:B------:R-:W1:Y:S01]  /*16210*/  MUFU.TANH R174, R156 ;  /* 0x0000009c00ae7308 */ /* 0x000e620000002400 */
[C---:B------:R-:W-:Y:S02]  /*16220*/  IADD3 R11, R17.reuse, 0x28, RZ ;  /* 0x00000028110b7810 */ /* 0x040fe40007ffe0ff */
[----:B------:R-:W-:Y:S02]  /*16230*/  IADD3 R9, R17, 0x29, RZ ;  /* 0x0000002911097810 */ /* 0x000fe40007ffe0ff */
[C---:B------:R-:W-:Y:S02]  /*16240*/  ISETP.GE.OR P2, PT, R21.reuse, R222, !P2 ;  /* 0x000000de1500720c */ /* 0x040fe40005746670 */
[----:B------:R-:W-:Y:S01]  /*16250*/  ISETP.GE.OR P3, PT, R21, R216, !P3 ;  /* 0x000000d81500720c */ /* 0x000fe20005f66670 */
[----:B------:R1:W-:Y:S01]  /*16260*/  MUFU.TANH R169, R159 ;  /* 0x0000009f00a97308 */ /* 0x0003e20000002400 */
[----:B--2---:R-:W-:-:S02]  /*16270*/  FSEL R21, R18, -INF , !P4 ;  /* 0xff80000012157808 */ /* 0x004fc40006000000 */
[----:B------:R-:W-:Y:S02]  /*16280*/  FSEL R20, R33, -INF , !P5 ;  /* 0xff80000021147808 */ /* 0x000fe40006800000 */
[----:B------:R-:W-:Y:S02]  /*16290*/  FSEL R180, R19, -INF , !P6 ;  /* 0xff80000013b47808 */ /* 0x000fe40007000000 */
[C---:B------:R-:W-:Y:S01]  /*162a0*/  ISETP.GE.AND P4, PT, R11.reuse, R224, PT ;  /* 0x000000e00b00720c */ /* 0x040fe20003f86270 */
[----:B------:R-:W2:Y:S01]  /*162b0*/  MUFU.TANH R146, R146 ;  /* 0x0000009200927308 */ /* 0x000ea20000002400 */
[----:B------:R-:W-:Y:S02]  /*162c0*/  ISETP.GE.AND P5, PT, R11, R220, PT ;  /* 0x000000dc0b00720c */ /* 0x000fe40003fa6270 */
[----:B------:R-:W-:Y:S02]  /*162d0*/  ISETP.GE.AND P6, PT, R9, R224, PT ;  /* 0x000000e00900720c */ /* 0x000fe40003fc6270 */
[----:B------:R-:W-:-:S02]  /*162e0*/  ISETP.GE.OR P4, PT, R11, R222, !P4 ;  /* 0x000000de0b00720c */ /* 0x000fc40006786670 */
[----:B------:R-:W-:Y:S01]  /*162f0*/  ISETP.GE.OR P5, PT, R11, R216, !P5 ;  /* 0x000000d80b00720c */ /* 0x000fe20006fa6670 */
[----:B-1----:R-:W-:Y:S01]  /*16300*/  FMUL.FTZ R159, R181, R0 ;  /* 0x00000000b59f7220 */ /* 0x002fe20000410000 */
[----:B------:R-:W-:Y:S01]  /*16310*/  ISETP.GE.OR P6, PT, R9, R222, !P6 ;  /* 0x000000de0900720c */ /* 0x000fe200077c6670 */
[----:B------:R1:W1:Y:S01]  /*16320*/  MUFU.TANH R170, R158 ;  /* 0x0000009e00aa7308 */ /* 0x0002620000002400 */
[----:B------:R-:W-:Y:S02]  /*16330*/  FSEL R24, R140, -INF , !P1 ;  /* 0xff8000008c187808 */ /* 0x000fe40004800000 */
[----:B---3--:R-:W-:Y:S02]  /*16340*/  FSEL R175, R175, -INF , !P2 ;  /* 0xff800000afaf7808 */ /* 0x008fe40005000000 */
[----:B------:R-:W-:Y:S02]  /*16350*/  IADD3 R11, R17, 0x30, RZ ;  /* 0x00000030110b7810 */ /* 0x000fe40007ffe0ff */
[-C--:B------:R-:W-:Y:S01]  /*16360*/  ISETP.GE.AND P1, PT, R13, R220.reuse, PT ;  /* 0x000000dc0d00720c */ /* 0x080fe20003f26270 */
[----:B------:R-:W3:Y:S01]  /*16370*/  MUFU.TANH R160, R160 ;  /* 0x000000a000a07308 */ /* 0x000ee20000002400 */
[----:B------:R-:W-:-:S02]  /*16380*/  ISETP.GE.AND P2, PT, R9, R220, PT ;  /* 0x000000dc0900720c */ /* 0x000fc40003f46270 */
[----:B-----5:R-:W-:Y:S02]  /*16390*/  FSEL R173, R173, -INF , !P6 ;  /* 0xff800000adad7808 */ /* 0x020fe40007000000 */
[----:B------:R-:W-:Y:S02]  /*163a0*/  ISETP.GE.AND P6, PT, R11, R220, PT ;  /* 0x000000dc0b00720c */ /* 0x000fe40003fc6270 */
[-C--:B------:R-:W-:Y:S01]  /*163b0*/  ISETP.GE.OR P1, PT, R13, R216.reuse, !P1 ;  /* 0x000000d80d00720c */ /* 0x080fe20004f26670 */
[----:B------:R-:W5:Y:S01]  /*163c0*/  MUFU.TANH R159, R159 ;  /* 0x0000009f009f7308 */ /* 0x000f620000002400 */
[----:B------:R-:W-:Y:S01]  /*163d0*/  ISETP.GE.OR P2, PT, R9, R216, !P2 ;  /* 0x000000d80900720c */ /* 0x000fe20005746670 */
[----:B-1----:R-:W-:Y:S01]  /*163e0*/  FMUL.FTZ R158, R176, R0 ;  /* 0x00000000b09e7220 */ /* 0x002fe20000410000 */
[----:B------:R-:W-:Y:S02]  /*163f0*/  IADD3 R9, R17, 0x31, RZ ;  /* 0x0000003111097810 */ /* 0x000fe40007ffe0ff */
[----:B------:R-:W-:-:S02]  /*16400*/  ISETP.GE.OR P6, PT, R11, R216, !P6 ;  /* 0x000000d80b00720c */ /* 0x000fc400077c6670 */
[----:B------:R-:W-:Y:S01]  /*16410*/  FSEL R172, R172, -INF , !P1 ;  /* 0xff800000acac7808 */ /* 0x000fe20004800000 */
[----:B------:R-:W1:Y:S01]  /*16420*/  MUFU.TANH R145, R145 ;  /* 0x0000009100917308 */ /* 0x000e620000002400 */
[----:B----4-:R-:W-:Y:S02]  /*16430*/  FSEL R171, R171, -INF , !P3 ;  /* 0xff800000abab7808 */ /* 0x010fe40005800000 */
[----:B------:R-:W-:Y:S02]  /*16440*/  FSEL R174, R174, -INF , !P4 ;  /* 0xff800000aeae7808 */ /* 0x000fe40006000000 */
[C---:B------:R-:W-:Y:S02]  /*16450*/  ISETP.GE.AND P1, PT, R9.reuse, R224, PT ;  /* 0x000000e00900720c */ /* 0x040fe40003f26270 */
[----:B------:R-:W-:Y:S01]  /*16460*/  ISETP.GE.AND P3, PT, R9, R220, PT ;  /* 0x000000dc0900720c */ /* 0x000fe20003f66270 */
[----:B------:R-:W4:Y:S01]  /*16470*/  MUFU.TANH R158, R158 ;  /* 0x0000009e009e7308 */ /* 0x000f220000002400 */
[----:B------:R-:W-:-:S02]  /*16480*/  ISETP.GE.AND P4, PT, R11, R224, PT ;  /* 0x000000e00b00720c */ /* 0x000fc40003f86270 */
[----:B--2---:R-:W-:Y:S02]  /*16490*/  FSEL R146, R146, -INF , !P6 ;  /* 0xff80000092927808 */ /* 0x004fe40007000000 */
[----:B------:R-:W-:Y:S02]  /*164a0*/  ISETP.GT.AND P6, PT, R223, R206, PT ;  /* 0x000000cedf00720c */ /* 0x000fe40003fc4270 */
[C---:B------:R-:W-:Y:S01]  /*164b0*/  ISETP.GE.OR P1, PT, R9.reuse, R222, !P1 ;  /* 0x000000de0900720c */ /* 0x040fe20004f26670 */
[----:B------:R-:W-:Y:S01]  /*164c0*/  MUFU.TANH R147, R147 ;  /* 0x0000009300937308 */ /* 0x000fe20000002400 */
[----:B------:R-:W-:Y:S01]  /*164d0*/  BAR.SYNC.DEFER_BLOCKING 0x0 ;  /* 0x0000000000007b1d */ /* 0x000fe20000010000 */
[----:B------:R-:W-:Y:S02]  /*164e0*/  ISETP.GE.OR P3, PT, R9, R216, !P3 ;  /* 0x000000d80900720c */ /* 0x000fe40005f66670 */
[----:B------:R-:W-:Y:S02]  /*164f0*/  ISETP.GE.OR P4, PT, R11, R222, !P4 ;  /* 0x000000de0b00720c */ /* 0x000fe40006786670 */
[----:B------:R-:W-:-:S02]  /*16500*/  IADD3 R9, R17, 0x38, RZ ;  /* 0x0000003811097810 */ /* 0x000fc40007ffe0ff */
[----:B------:R-:W2:Y:S01]  /*16510*/  MUFU.TANH R144, R144 ;  /* 0x0000009000907308 */ /* 0x000ea20000002400 */
[----:B------:R-:W-:Y:S02]  /*16520*/  IADD3 R17, R17, 0x39, RZ ;  /* 0x0000003911117810 */ /* 0x000fe40007ffe0ff */
[----:B------:R-:W-:Y:S02]  /*16530*/  FSEL R170, R170, -INF , !P5 ;  /* 0xff800000aaaa7808 */ /* 0x000fe40006800000 */
[----:B------:R-:W-:Y:S02]  /*16540*/  FSEL R169, R169, -INF , !P2 ;  /* 0xff800000a9a97808 */ /* 0x000fe40005000000 */
[----:B---3--:R-:W-:Y:S01]  /*16550*/  FSEL R160, R160, -INF , !P4 ;  /* 0xff800000a0a07808 */ /* 0x008fe20006000000 */
[----:B------:R-:W3:Y:S01]  /*16560*/  MUFU.TANH R154, R154 ;  /* 0x0000009a009a7308 */ /* 0x000ee20000002400 */
[----:B-----5:R-:W-:Y:S02]  /*16570*/  FSEL R159, R159, -INF , !P1 ;  /* 0xff8000009f9f7808 */ /* 0x020fe40004800000 */
        /* <DEDUP_REMOVED lines=8> */
[----:B-1----:R-:W-:Y:S02]  /*16600*/  FSEL R145, R145, -INF , !P3 ;  /* 0xff80000091917808 */ /* 0x002fe40005800000 */
[----:B----4-:R-:W-:Y:S02]  /*16610*/  FSEL R158, R158, -INF , !P5 ;  /* 0xff8000009e9e7808 */ /* 0x010fe40006800000 */
[----:B--2---:R-:W-:Y:S02]  /*16620*/  FSEL R144, R144, -INF , !P2 ;  /* 0xff80000090907808 */ /* 0x004fe40005000000 */
[----:B------:R-:W-:Y:S02]  /*16630*/  FSEL R147, R147, -INF , !P4 ;  /* 0xff80000093937808 */ /* 0x000fe40006000000 */
[----:B---3--:R-:W-:Y:S01]  /*16640*/  FSEL R154, R154, -INF , !P1 ;  /* 0xff8000009a9a7808 */ /* 0x008fe20004800000 */
        /* <DEDUP_REMOVED lines=38> */
[----:B------:R-:W-:-:S07]  /*168b0*/  ISETP.NE.AND P1, PT, R15, RZ, PT ;  /* 0x000000ff0f00720c */ /* 0x000fce0003f25270 */
        /* <DEDUP_REMOVED lines=8> */
[----:B------:R-:W-:Y:S01]  /*16940*/  IMAD.WIDE R18, R8, 0x4, R218 ;  /* 0x0000000408127825 */ /* 0x000fe200078e02da */
        /* <DEDUP_REMOVED lines=16> */
.L_x_7157:
[----:B------:R-:W-:Y:S02]  /*16a50*/  ULDC.64 UR4, c[0x0][0x118] ;  /* 0x0000460000047ab9 */ /* 0x000fe40000000a00 */
[----:B------:R-:W2:Y:S02]  /*16a60*/  LD.E R10, [R240.64+0x38] ;  /* 0x00003804f00a7980 */ /* 0x000ea4000c101900 */
[----:B--2---:R-:W-:-:S04]  /*16a70*/  LEA R10, -R10, RZ, 0x6 ;  /* 0x000000ff0a0a7211 */ /* 0x004fc800078e31ff */
[----:B------:R-:W-:Y:S02]  /*16a80*/  SHF.R.S32.HI R8, RZ, 0x1f, R10 ;  /* 0x0000001fff087819 */ /* 0x000fe4000001140a */
.L_x_7158:
[----:B------:R-:W-:Y:S05]  /*16a90*/  BSYNC B0 ;  /* 0x0000000000007941 */ /* 0x000fea0003800000 */
.L_x_7156:
        /* <DEDUP_REMOVED lines=28> */
.L_x_7155:
[----:B------:R-:W-:Y:S05]  /*16c60*/  BSYNC B1 ;  /* 0x0000000000017941 */ /* 0x000fea0003800000 */
.L_x_7154:
[----:B------:R-:W-:Y:S01]  /*16c70*/  ULDC.64 UR4, c[0x0][0x118] ;  /* 0x0000460000047ab9 */ /* 0x000fe20000000a00 */
[----:B------:R-:W-:Y:S01]  /*16c80*/  FMNMX.FTZ R0, R132, R5, !PT ;  /* 0x0000000584007209 */ /* 0x000fe20007810000 */
[----:B------:R-:W2:Y:S03]  /*16c90*/  LD.E R156, [R240.64+0xdc] ;  /* 0x0000dc04f09c7980 */ /* 0x000ea6000c101900 */
[----:B-1----:R-:W-:Y:S01]  /*16ca0*/  FMNMX.FTZ R9, R133, R0, !PT ;  /* 0x0000000085097209 */ /* 0x002fe20007810000 */
[----:B------:R-:W-:Y:S03]  /*16cb0*/  LDSM.16.MT88.4 R12, [R204+0xc000] ;  /* 0x00c00000cc0c783b */ /* 0x000fe60000004200 */
[----:B------:R-:W-:Y:S01]  /*16cc0*/  FMNMX.FTZ R9, R168, R9, !PT ;  /* 0x00000009a8097209 */ /* 0x000fe20007810000 */
[----:B------:R-:W-:Y:S03]  /*16cd0*/  LDSM.16.MT88.4 R16, [R205+0xc000] ;  /* 0x00c00000cd10783b */ /* 0x000fe60000004200 */
[----:B------:R-:W-:Y:S01]  /*16ce0*/  FMNMX.FTZ R0, R6, R9, !PT ;  /* 0x0000000906007209 */ /* 0x000fe20007810000 */
        /* <DEDUP_REMOVED lines=44> */
[-CC-:B------:R-:W-:Y:S01]  /*16fb0*/  FFMA.FTZ R150, R5, R156.reuse, -R157.reuse ;  /* 0x0000009c05967223 */ /* 0x180fe2000001089d */
[----:B------:R-:W-:Y:S01]  /*16fc0*/  FSEL R5, R152, RZ, P1 ;  /* 0x000000ff98057208 */ /* 0x000fe20000800000 */
[-C--:B------:R-:W-:Y:S02]  /*16fd0*/  FFMA.FTZ R148, R133, R156.reuse, -R157 ;  /* 0x0000009c85947223 */ /* 0x080fe4000001089d */
[-C--:B------:R-:W-:Y:S01]  /*16fe0*/  FFMA.FTZ R133, R4, R156.reuse, -R155 ;  /* 0x0000009c04857223 */ /* 0x080fe2000001089b */
[----:B------:R-:W-:Y:S01]  /*16ff0*/  FSEL R4, R151, RZ, P0 ;  /* 0x000000ff97047208 */ /* 0x000fe20000000000 */
[----:B------:R-:W-:Y:S01]  /*17000*/  FADD.FTZ R5, R132, -R5 ;  /* 0x8000000584057221 */ /* 0x000fe20000010000 */
[----:B------:R-:W-:Y:S01]  /*17010*/  MUFU.EX2 R150, R150 ;  /* 0x0000009600967308 */ /* 0x000fe20000000800 */
[----:B------:R-:W-:Y:S02]  /*17020*/  FFMA.FTZ R149, R168, R156, -R157 ;  /* 0x0000009ca8957223 */ /* 0x000fe4000001089d */
[----:B------:R-:W-:-:S02]  /*17030*/  FMUL.FTZ R8, R156, R5 ;  /* 0x000000059c087220 */ /* 0x000fc40000410000 */
[----:B------:R-:W-:Y:S02]  /*17040*/  FADD.FTZ R5, R3, -R4 ;  /* 0x8000000403057221 */ /* 0x000fe40000010000 */
[-C--:B------:R-:W-:Y:S01]  /*17050*/  FFMA.FTZ R134, R6, R156.reuse, -R157 ;  /* 0x0000009c06867223 */ /* 0x080fe2000001089d */
        /* <DEDUP_REMOVED lines=348> */
.L_x_7150:
[----:B------:R-:W-:Y:S05]  /*18620*/  @!P6 BRA `(.L_x_7159) ;  /* 0x00003c500000e947 */ /* 0x000fea0003800000 */
[C---:B------:R-:W-:Y:S01]  /*18630*/  SHF.L.U64.HI R226, R138.reuse, 0x5, R139 ;  /* 0x000000058ae27819 */ /* 0x040fe2000001028b */
[----:B------:R-:W-:Y:S01]  /*18640*/  IMAD.SHL.U32 R229, R138, 0x20, RZ ;  /* 0x000000208ae57824 */ /* 0x000fe200078e00ff */
[C---:B------:R-:W-:Y:S01]  /*18650*/  SHF.L.U64.HI R228, R136.reuse, 0x5, R137 ;  /* 0x0000000588e47819 */ /* 0x040fe20000010289 */
[----:B------:R-:W-:Y:S01]  /*18660*/  IMAD.SHL.U32 R231, R136, 0x20, RZ ;  /* 0x0000002088e77824 */ /* 0x000fe200078e00ff */
[----:B------:R-:W-:Y:S01]  /*18670*/  MOV R0, R3 ;  /* 0x0000000300007202 */ /* 0x000fe20000000f00 */
[----:B------:R-:W-:-:S02]  /*18680*/  IMAD.MOV.U32 R2, RZ, RZ, R132 ;  /* 0x000000ffff027224 */ /* 0x000fc400078e0084 */
.L_x_7168:
        /* <DEDUP_REMOVED lines=76> */
.L_x_7161:
[----:B------:R-:W-:Y:S02]  /*18b50*/  ULDC.64 UR4, c[0x0][0x118] ;  /* 0x0000460000047ab9 */ /* 0x000fe40000000a00 */
[----:B------:R-:W2:Y:S02]  /*18b60*/  LD.E R10, [R132.64+0x40] ;  /* 0x00004004840a7980 */ /* 0x000ea4000c101900 */
[----:B--2---:R-:W-:Y:S04]  /*18b70*/  LEA R10, -R10, RZ, 0x6 ;  /* 0x000000ff0a0a7211 */ /* 0x004fe800078e31ff */
[----:B------:R-:W-:Y:S02]  /*18b80*/  SHF.R.S32.HI R5, RZ, 0x1f, R10 ;  /* 0x0000001fff057819 */ /* 0x000fe4000001140a */
.L_x_7162:
[----:B------:R-:W-:Y:S05]  /*18b90*/  BSYNC B0 ;  /* 0x0000000000007941 */ /* 0x000fea0003800000 */
.L_x_7160:
        /* <DEDUP_REMOVED lines=319> */
.L_x_7166:
[----:B------:R-:W-:Y:S02]  /*19f90*/  ULDC.64 UR4, c[0x0][0x118] ;  /* 0x0000460000047ab9 */ /* 0x000fe40000000a00 */
[----:B------:R-:W2:Y:S02]  /*19fa0*/  LD.E R14, [R132.64+0x38] ;  /* 0x00003804840e7980 */ /* 0x000ea4000c101900 */
[----:B--2---:R-:W-:Y:S04]  /*19fb0*/  LEA R14, -R14, RZ, 0x6 ;  /* 0x000000ff0e0e7211 */ /* 0x004fe800078e31ff */
[----:B------:R-:W-:Y:S02]  /*19fc0*/  SHF.R.S32.HI R9, RZ, 0x1f, R14 ;  /* 0x0000001fff097819 */ /* 0x000fe4000001140e */
.L_x_7167:
[----:B------:R-:W-:Y:S05]  /*19fd0*/  BSYNC B0 ;  /* 0x0000000000007941 */ /* 0x000fea0003800000 */
.L_x_7165:
        /* <DEDUP_REMOVED lines=26> */
.L_x_7164:
[----:B--234-:R-:W-:Y:S05]  /*1a180*/  BSYNC B1 ;  /* 0x0000000000017941 */ /* 0x01cfea0003800000 */
.L_x_7163:
[----:B------:R-:W-:Y:S01]  /*1a190*/  ULDC.64 UR4, c[0x0][0x118] ;  /* 0x0000460000047ab9 */ /* 0x000fe20000000a00 */
[----:B------:R-:W2:Y:S08]  /*1a1a0*/  S2R R6, SR_TID.X ;  /* 0x0000000000067919 */ /* 0x000eb00000002100 */
[----:B------:R3:W4:Y:S04]  /*1a1b0*/  LD.E R133, [R132.64+0xdc] ;  /* 0x0000dc0484857980 */ /* 0x000728000c101900 */
[----:B-1----:R-:W-:Y:S01]  /*1a1c0*/  LDSM.16.MT88.4 R28, [R203+0xc000] ;  /* 0x00c00000cb1c783b */ /* 0x002fe20000004200 */
[----:B--2---:R-:W-:Y:S05]  /*1a1d0*/  IMAD.SHL.U32 R6, R6, 0x2, RZ ;  /* 0x0000000206067824 */ /* 0x004fea00078e00ff */
[----:B------:R-:W-:Y:S05]  /*1a1e0*/  LOP3.LUT R6, R6, 0x6, RZ, 0xc0, !PT ;  /* 0x0000000606067812 */ /* 0x000fea00078ec0ff */
[----:B------:R-:W-:Y:S05]  /*1a1f0*/  IMAD R15, R223, 0x40, R6 ;  /* 0x00000040df0f7824 */ /* 0x000fea00078e0206 */
[C---:B------:R-:W-:Y:S02]  /*1a200*/  IADD3 R9, R15.reuse, 0x1, RZ ;  /* 0x000000010f097810 */ /* 0x040fe40007ffe0ff */
[C---:B------:R-:W-:Y:S02]  /*1a210*/  IADD3 R7, R15.reuse, 0x8, RZ ;  /* 0x000000080f077810 */ /* 0x040fe40007ffe0ff */
[----:B------:R-:W-:Y:S02]  /*1a220*/  ISETP.GE.AND P6, PT, R15, R220, PT ;  /* 0x000000dc0f00720c */ /* 0x000fe40003fc6270 */
[----:B------:R-:W-:Y:S02]  /*1a230*/  ISETP.GE.AND P1, PT, R9, R224, PT ;  /* 0x000000e00900720c */ /* 0x000fe40003f26270 */
[C---:B------:R-:W-:Y:S02]  /*1a240*/  IADD3 R17, R15.reuse, 0x10, RZ ;  /* 0x000000100f117810 */ /* 0x040fe40007ffe0ff */
[----:B------:R-:W-:Y:S02]  /*1a250*/  ISETP.GE.OR P6, PT, R15, R216, !P6 ;  /* 0x000000d80f00720c */ /* 0x000fe400077c6670 */
[C---:B------:R-:W-:Y:S02]  /*1a260*/  ISETP.GE.AND P4, PT, R7.reuse, R224, PT ;  /* 0x000000e00700720c */ /* 0x040fe40003f86270 */
[----:B------:R-:W-:Y:S02]  /*1a270*/  ISETP.GE.AND P3, PT, R7, R220, PT ;  /* 0x000000dc0700720c */ /* 0x000fe40003f66270 */
[----:B------:R-:W-:Y:S02]  /*1a280*/  ISETP.GE.OR P1, PT, R9, R222, !P1 ;  /* 0x000000de0900720c */ /* 0x000fe40004f26670 */
[----:B------:R-:W-:Y:S02]  /*1a290*/  ISETP.GE.AND P2, PT, R15, R224, PT ;  /* 0x000000e00f00720c */ /* 0x000fe40003f46270 */
[----:B------:R-:W-:Y:S02]  /*1a2a0*/  FSEL R11, R141, -INF , !P1 ;  /* 0xff8000008d0b7808 */ /* 0x000fe40004800000 */
[C---:B------:R-:W-:Y:S02]  /*1a2b0*/  ISETP.GE.OR P4, PT, R7.reuse, R222, !P4 ;  /* 0x000000de0700720c */ /* 0x040fe40006786670 */
[----:B------:R-:W-:Y:S02]  /*1a2c0*/  ISETP.GE.OR P3, PT, R7, R216, !P3 ;  /* 0x000000d80700720c */ /* 0x000fe40005f66670 */
[----:B------:R-:W-:Y:S02]  /*1a2d0*/  FSEL R7, R142, -INF , !P6 ;  /* 0xff8000008e077808 */ /* 0x000fe40007000000 */
[C---:B------:R-:W-:Y:S02]  /*1a2e0*/  ISETP.GE.AND P6, PT, R17.reuse, R224, PT ;  /* 0x000000e01100720c */ /* 0x040fe40003fc6270 */
[----:B------:R-:W-:Y:S02]  /*1a2f0*/  ISETP.GE.AND P1, PT, R17, R220, PT ;  /* 0x000000dc1100720c */ /* 0x000fe40003f26270 */
[C---:B------:R-:W-:Y:S02]  /*1a300*/  IADD3 R19, R15.reuse, 0x9, RZ ;  /* 0x000000090f137810 */ /* 0x040fe40007ffe0ff */
[----:B------:R-:W-:Y:S02]  /*1a310*/  ISETP.GE.OR P2, PT, R15, R222, !P2 ;  /* 0x000000de0f00720c */ /* 0x000fe40005746670 */
[----:B------:R-:W-:Y:S02]  /*1a320*/  ISETP.GE.OR P1, PT, R17, R216, !P1 ;  /* 0x000000d81100720c */ /* 0x000fe40004f26670 */
[----:B------:R-:W-:Y:S02]  /*1a330*/  ISETP.GE.AND P5, PT, R9, R220, PT ;  /* 0x000000dc0900720c */ /* 0x000fe40003fa6270 */
[----:B------:R-:W-:Y:S02]  /*1a340*/  ISETP.GE.OR P6, PT, R17, R222, !P6 ;  /* 0x000000de1100720c */ /* 0x000fe400077c6670 */
[----:B------:R-:W-:Y:S02]  /*1a350*/  IADD3 R17, R15, 0x18, RZ ;  /* 0x000000180f117810 */ /* 0x000fe40007ffe0ff */
[----:B------:R-:W-:Y:S02]  /*1a360*/  ISETP.GE.OR P5, PT, R9, R216, !P5 ;  /* 0x000000d80900720c */ /* 0x000fe40006fa6670 */
[----:B------:R-:W-:Y:S02]  /*1a370*/  FSEL R9, R140, -INF , !P2 ;  /* 0xff8000008c097808 */ /* 0x000fe40005000000 */
[C---:B------:R-:W-:Y:S02]  /*1a380*/  ISETP.GE.AND P0, PT, R19.reuse, R224, PT ;  /* 0x000000e01300720c */ /* 0x040fe40003f06270 */
[----:B------:R-:W-:Y:S02]  /*1a390*/  ISETP.GE.AND P2, PT, R19, R220, PT ;  /* 0x000000dc1300720c */ /* 0x000fe40003f46270 */
[----:B------:R-:W-:Y:S02]  /*1a3a0*/  FSEL R172, R172, -INF , !P6 ;  /* 0xff800000acac7808 */ /* 0x000fe40007000000 */
[----:B------:R-:W-:Y:S02]  /*1a3b0*/  ISETP.GE.AND P6, PT, R17, R224, PT ;  /* 0x000000e01100720c */ /* 0x000fe40003fc6270 */
[----:B------:R-:W-:Y:S02]  /*1a3c0*/  IADD3 R21, R15, 0x20, RZ ;  /* 0x000000200f157810 */ /* 0x000fe40007ffe0ff */
[-C--:B------:R-:W-:Y:S02]  /*1a3d0*/  ISETP.GE.OR P6, PT, R17, R222.reuse, !P6 ;  /* 0x000000de1100720c */ /* 0x080fe400077c6670 */
[C---:B------:R-:W-:Y:S02]  /*1a3e0*/  ISETP.GE.OR P0, PT, R19.reuse, R222, !P0 ;  /* 0x000000de1300720c */ /* 0x040fe40004706670 */
[----:B------:R-:W-:Y:S02]  /*1a3f0*/  ISETP.GE.OR P2, PT, R19, R216, !P2 ;  /* 0x000000d81300720c */ /* 0x000fe40005746670 */
[----:B------:R-:W-:Y:S02]  /*1a400*/  IADD3 R19, R15, 0x11, RZ ;  /* 0x000000110f137810 */ /* 0x000fe40007ffe0ff */
[----:B------:R-:W-:Y:S02]  /*1a410*/  FSEL R162, R162, -INF , !P6 ;  /* 0xff800000a2a27808 */ /* 0x000fe40007000000 */
[----:B------:R-:W-:Y:S02]  /*1a420*/  FSEL R8, R143, -INF , !P4 ;  /* 0xff8000008f087808 */ /* 0x000fe40006000000 */
[----:B------:R-:W-:Y:S02]  /*1a430*/  FMNMX.FTZ R6, R9, R2, !PT ;  /* 0x0000000209067209 */ /* 0x000fe40007810000 */
[-C--:B------:R-:W-:Y:S02]  /*1a440*/  ISETP.GE.AND P4, PT, R19, R224.reuse, PT ;  /* 0x000000e01300720c */ /* 0x080fe40003f86270 */
[----:B------:R-:W-:Y:S02]  /*1a450*/  ISETP.GE.AND P6, PT, R21, R224, PT ;  /* 0x000000e01500720c */ /* 0x000fe40003fc6270 */
[----:B------:R-:W-:Y:S02]  /*1a460*/  FSEL R137, R137, -INF , !P3 ;  /* 0xff80000089897808 */ /* 0x000fe40005800000 */
[----:B------:R-:W-:Y:S02]  /*1a470*/  ISETP.GE.AND P3, PT, R21, R220, PT ;  /* 0x000000dc1500720c */ /* 0x000fe40003f66270 */
[-C--:B------:R-:W-:Y:S02]  /*1a480*/  ISETP.GE.OR P4, PT, R19, R222.reuse, !P4 ;  /* 0x000000de1300720c */ /* 0x080fe40006786670 */
[----:B------:R-:W-:Y:S02]  /*1a490*/  IADD3 R23, R15, 0x19, RZ ;  /* 0x000000190f177810 */ /* 0x000fe40007ffe0ff */
[C---:B------:R-:W-:Y:S02]  /*1a4a0*/  ISETP.GE.OR P6, PT, R21.reuse, R222, !P6 ;  /* 0x000000de1500720c */ /* 0x040fe400077c6670 */
[----:B------:R-:W-:Y:S02]  /*1a4b0*/  ISETP.GE.OR P3, PT, R21, R216, !P3 ;  /* 0x000000d81500720c */ /* 0x000fe40005f66670 */
[----:B------:R-:W-:Y:S02]  /*1a4c0*/  FMNMX.FTZ R21, R11, R6, !PT ;  /* 0x000000060b157209 */ /* 0x000fe40007810000 */
[----:B------:R-:W-:Y:S02]  /*1a4d0*/  FSEL R163, R163, -INF , !P4 ;  /* 0xff800000a3a37808 */ /* 0x000fe40006000000 */
[C---:B------:R-:W-:Y:S02]  /*1a4e0*/  ISETP.GE.AND P4, PT, R23.reuse, R224, PT ;  /* 0x000000e01700720c */ /* 0x040fe40003f86270 */
[----:B------:R-:W-:Y:S02]  /*1a4f0*/  FMNMX.FTZ R21, R8, R21, !PT ;  /* 0x0000001508157209 */ /* 0x000fe40007810000 */
[----:B------:R-:W-:Y:S02]  /*1a500*/  FSEL R144, R144, -INF , !P0 ;  /* 0xff80000090907808 */ /* 0x000fe40004000000 */
[----:B------:R-:W-:Y:S02]  /*1a510*/  ISETP.GE.OR P4, PT, R23, R222, !P4 ;  /* 0x000000de1700720c */ /* 0x000fe40006786670 */
[----:B------:R-:W-:Y:S02]  /*1a520*/  ISETP.GE.AND P0, PT, R19, R220, PT ;  /* 0x000000dc1300720c */ /* 0x000fe40003f06270 */
[----:B------:R-:W-:Y:S02]  /*1a530*/  FMNMX.FTZ R21, R144, R21, !PT ;  /* 0x0000001590157209 */ /* 0x000fe40007810000 */
[----:B------:R-:W-:Y:S02]  /*1a540*/  FSEL R161, R161, -INF , !P4 ;  /* 0xff800000a1a17808 */ /* 0x000fe40006000000 */
[----:B------:R-:W-:Y:S02]  /*1a550*/  ISETP.GE.OR P0, PT, R19, R216, !P0 ;  /* 0x000000d81300720c */ /* 0x000fe40004706670 */
[----:B------:R-:W-:Y:S02]  /*1a560*/  IADD3 R19, R15, 0x21, RZ ;  /* 0x000000210f137810 */ /* 0x000fe40007ffe0ff */
[----:B------:R-:W-:Y:S02]  /*1a570*/  FSEL R10, R134, -INF , !P5 ;  /* 0xff800000860a7808 */ /* 0x000fe40006800000 */
[----:B------:R-:W-:Y:S02]  /*1a580*/  ISETP.GE.AND P4, PT, R23, R220, PT ;  /* 0x000000dc1700720c */ /* 0x000fe40003f86270 */
[----:B------:R-:W-:Y:S02]  /*1a590*/  FMNMX.FTZ R6, R172, R21, !PT ;  /* 0x00000015ac067209 */ /* 0x000fe40007810000 */
[----:B------:R-:W-:Y:S02]  /*1a5a0*/  FMNMX.FTZ R21, R7, R0, !PT ;  /* 0x0000000007157209 */ /* 0x000fe40007810000 */
[C---:B------:R-:W-:Y:S02]  /*1a5b0*/  ISETP.GE.AND P5, PT, R17.reuse, R220, PT ;  /* 0x000000dc1100720c */ /* 0x040fe40003fa6270 */
[----:B------:R-:W-:Y:S02]  /*1a5c0*/  FSEL R160, R160, -INF , !P6 ;  /* 0xff800000a0a07808 */ /* 0x000fe40007000000 */
[-C--:B------:R-:W-:Y:S02]  /*1a5d0*/  ISETP.GE.OR P5, PT, R17, R216.reuse, !P5 ;  /* 0x000000d81100720c */ /* 0x080fe40006fa6670 */
[----:B------:R-:W-:Y:S02]  /*1a5e0*/  ISETP.GE.OR P4, PT, R23, R216, !P4 ;  /* 0x000000d81700720c */ /* 0x000fe40006786670 */
[----:B------:R-:W-:Y:S02]  /*1a5f0*/  FMNMX.FTZ R23, R163, R6, !PT ;  /* 0x00000006a3177209 */ /* 0x000fe40007810000 */
[----:B------:R-:W-:Y:S02]  /*1a600*/  FMNMX.FTZ R6, R10, R21, !PT ;  /* 0x000000150a067209 */ /* 0x000fe40007810000 */
[----:B------:R-:W-:Y:S02]  /*1a610*/  ISETP.GE.AND P6, PT, R19, R224, PT ;  /* 0x000000e01300720c */ /* 0x000fe40003fc6270 */
[----:B------:R-:W-:Y:S02]  /*1a620*/  FSEL R142, R12, -INF , !P0 ;  /* 0xff8000000c8e7808 */ /* 0x000fe40004000000 */
[----:B------:R-:W-:Y:S02]  /*1a630*/  FMNMX.FTZ R12, R162, R23, !PT ;  /* 0x00000017a20c7209 */ /* 0x000fe40007810000 */
[----:B------:R-:W-:Y:S02]  /*1a640*/  FSEL R141, R5, -INF , !P5 ;  /* 0xff800000058d7808 */ /* 0x000fe40006800000 */
[----:B------:R-:W-:Y:S02]  /*1a650*/  ISETP.GE.OR P6, PT, R19, R222, !P6 ;  /* 0x000000de1300720c */ /* 0x000fe400077c6670 */
[----:B------:R-:W-:Y:S02]  /*1a660*/  IADD3 R17, R15, 0x28, RZ ;  /* 0x000000280f117810 */ /* 0x000fe40007ffe0ff */
[----:B------:R-:W-:Y:S02]  /*1a670*/  FMNMX.FTZ R5, R137, R6, !PT ;  /* 0x0000000689057209 */ /* 0x000fe40007810000 */
[----:B------:R-:W-:Y:S02]  /*1a680*/  FSEL R136, R136, -INF , !P2 ;  /* 0xff80000088887808 */ /* 0x000fe40005000000 */
[----:B------:R-:W-:Y:S02]  /*1a690*/  FSEL R159, R159, -INF , !P6 ;  /* 0xff8000009f9f7808 */ /* 0x000fe40007000000 */
[----:B------:R-:W-:Y:S02]  /*1a6a0*/  FSEL R143, R13, -INF , !P1 ;  /* 0xff8000000d8f7808 */ /* 0x000fe40004800000 */
[----:B------:R-:W-:Y:S02]  /*1a6b0*/  FMNMX.FTZ R21, R161, R12, !PT ;  /* 0x0000000ca1157209 */ /* 0x000fe40007810000 */
[----:B------:R-:W-:Y:S02]  /*1a6c0*/  FMNMX.FTZ R6, R136, R5, !PT ;  /* 0x0000000588067209 */ /* 0x000fe40007810000 */
[----:B------:R-:W-:Y:S02]  /*1a6d0*/  ISETP.GE.AND P2, PT, R19, R220, PT ;  /* 0x000000dc1300720c */ /* 0x000fe40003f46270 */
[----:B------:R-:W-:Y:S02]  /*1a6e0*/  ISETP.GE.AND P6, PT, R17, R224, PT ;  /* 0x000000e01100720c */ /* 0x000fe40003fc6270 */
[----:B------:R-:W-:Y:S02]  /*1a6f0*/  FMNMX.FTZ R12, R160, R21, !PT ;  /* 0x00000015a00c7209 */ /* 0x000fe40007810000 */
[----:B------:R-:W-:Y:S02]  /*1a700*/  FMNMX.FTZ R21, R143, R6, !PT ;  /* 0x000000068f157209 */ /* 0x000fe40007810000 */
[----:B------:R-:W-:Y:S02]  /*1a710*/  ISETP.GE.OR P2, PT, R19, R216, !P2 ;  /* 0x000000d81300720c */ /* 0x000fe40005746670 */
[----:B------:R-:W-:Y:S02]  /*1a720*/  IADD3 R19, R15, 0x29, RZ ;  /* 0x000000290f137810 */ /* 0x000fe40007ffe0ff */
[----:B------:R-:W-:Y:S02]  /*1a730*/  ISETP.GE.OR P6, PT, R17, R222, !P6 ;  /* 0x000000de1100720c */ /* 0x000fe400077c6670 */
[----:B------:R-:W-:Y:S02]  /*1a740*/  FMNMX.FTZ R5, R159, R12, !PT ;  /* 0x0000000c9f057209 */ /* 0x000fe40007810000 */
[----:B------:R-:W-:Y:S02]  /*1a750*/  FSEL R158, R158, -INF , !P6 ;  /* 0xff8000009e9e7808 */ /* 0x000fe40007000000 */
[----:B------:R-:W-:Y:S02]  /*1a760*/  FSEL R140, R4, -INF , !P4 ;  /* 0xff800000048c7808 */ /* 0x000fe40006000000 */
[----:B------:R-:W-:Y:S02]  /*1a770*/  FMNMX.FTZ R4, R142, R21, !PT ;  /* 0x000000158e047209 */ /* 0x000fe40007810000 */
[C---:B------:R-:W-:Y:S02]  /*1a780*/  ISETP.GE.AND P6, PT, R19.reuse, R224, PT ;  /* 0x000000e01300720c */ /* 0x040fe40003fc6270 */
[----:B------:R-:W-:Y:S02]  /*1a790*/  ISETP.GE.AND P0, PT, R19, R220, PT ;  /* 0x000000dc1300720c */ /* 0x000fe40003f06270 */
[----:B------:R-:W-:Y:S02]  /*1a7a0*/  FMNMX.FTZ R6, R158, R5, !PT ;  /* 0x000000059e067209 */ /* 0x000fe40007810000 */
[----:B------:R-:W-:Y:S02]  /*1a7b0*/  FMNMX.FTZ R5, R141, R4, !PT ;  /* 0x000000048d057209 */ /* 0x000fe40007810000 */
[C---:B------:R-:W-:Y:S02]  /*1a7c0*/  ISETP.GE.OR P6, PT, R19.reuse, R222, !P6 ;  /* 0x000000de1300720c */ /* 0x040fe400077c6670 */
[----:B------:R-:W-:Y:S02]  /*1a7d0*/  ISETP.GE.OR P0, PT, R19, R216, !P0 ;  /* 0x000000d81300720c */ /* 0x000fe40004706670 */
[----:B------:R-:W-:Y:S02]  /*1a7e0*/  IADD3 R19, R15, 0x30, RZ ;  /* 0x000000300f137810 */ /* 0x000fe40007ffe0ff */
[----:B------:R-:W-:Y:S02]  /*1a7f0*/  ISETP.GE.AND P1, PT, R17, R220, PT ;  /* 0x000000dc1100720c */ /* 0x000fe40003f26270 */
[----:B------:R-:W-:Y:S02]  /*1a800*/  FSEL R157, R157, -INF , !P6 ;  /* 0xff8000009d9d7808 */ /* 0x000fe40007000000 */
[----:B------:R-:W-:Y:S02]  /*1a810*/  FSEL R156, R156, -INF , !P3 ;  /* 0xff8000009c9c7808 */ /* 0x000fe40005800000 */
[----:B------:R-:W-:Y:S02]  /*1a820*/  FMNMX.FTZ R5, R140, R5, !PT ;  /* 0x000000058c057209 */ /* 0x000fe40007810000 */
[----:B------:R-:W-:Y:S02]  /*1a830*/  ISETP.GE.OR P1, PT, R17, R216, !P1 ;  /* 0x000000d81100720c */ /* 0x000fe40004f26670 */
        /* <DEDUP_REMOVED lines=11> */
[----:B------:R-:W-:Y:S02]  /*1a8f0*/  IADD3 R15, R15, 0x39, RZ ;  /* 0x000000390f0f7810 */ /* 0x000fe40007ffe0ff */
[----:B------:R-:W-:Y:S02]  /*1a900*/  FSEL R152, R152, -INF , !P6 ;  /* 0xff80000098987808 */ /* 0x000fe40007000000 */
[----:B------:R-:W-:Y:S02]  /*1a910*/  ISETP.GE.AND P6, PT, R13, R224, PT ;  /* 0x000000e00d00720c */ /* 0x000fe40003fc6270 */
[----:B------:R-:W-:Y:S02]  /*1a920*/  ISETP.GE.OR P5, PT, R17, R222, !P5 ;  /* 0x000000de1100720c */ /* 0x000fe40006fa6670 */
[----:B------:R-:W-:Y:S02]  /*1a930*/  FSEL R153, R153, -INF , !P0 ;  /* 0xff80000099997808 */ /* 0x000fe40004000000 */
[----:B------:R-:W-:Y:S02]  /*1a940*/  FMNMX.FTZ R6, R154, R5, !PT ;  /* 0x000000059a067209 */ /* 0x000fe40007810000 */
[----:B------:R-:W-:Y:S02]  /*1a950*/  ISETP.GE.OR P2, PT, R19, R216, !P2 ;  /* 0x000000d81300720c */ /* 0x000fe40005746670 */
[----:B------:R-:W-:Y:S02]  /*1a960*/  ISETP.GE.AND P1, PT, R17, R220, PT ;  /* 0x000000dc1100720c */ /* 0x000fe40003f26270 */
[----:B------:R-:W-:Y:S02]  /*1a970*/  ISETP.GE.AND P4, PT, R15, R224, PT ;  /* 0x000000e00f00720c */ /* 0x000fe40003f86270 */
[----:B------:R-:W-:Y:S02]  /*1a980*/  FSEL R151, R151, -INF , !P5 ;  /* 0xff80000097977808 */ /* 0x000fe40006800000 */
[----:B------:R-:W-:Y:S02]  /*1a990*/  FMNMX.FTZ R4, R152, R21, !PT ;  /* 0x0000001598047209 */ /* 0x000fe40007810000 */
[----:B------:R-:W-:Y:S02]  /*1a9a0*/  ISETP.GE.OR P6, PT, R13, R222, !P6 ;  /* 0x000000de0d00720c */ /* 0x000fe400077c6670 */
[----:B------:R-:W-:Y:S02]  /*1a9b0*/  FSEL R147, R147, -INF , !P2 ;  /* 0xff80000093937808 */ /* 0x000fe40005000000 */
[----:B------:R-:W-:Y:S02]  /*1a9c0*/  FMNMX.FTZ R6, R153, R6, !PT ;  /* 0x0000000699067209 */ /* 0x000fe40007810000 */
[----:B------:R-:W-:Y:S02]  /*1a9d0*/  ISETP.GE.AND P0, PT, R13, R220, PT ;  /* 0x000000dc0d00720c */ /* 0x000fe40003f06270 */
[----:B------:R-:W-:Y:S02]  /*1a9e0*/  ISETP.GE.OR P1, PT, R17, R216, !P1 ;  /* 0x000000d81100720c */ /* 0x000fe40004f26670 */
[----:B------:R-:W-:Y:S02]  /*1a9f0*/  ISETP.GE.OR P4, PT, R15, R222, !P4 ;  /* 0x000000de0f00720c */ /* 0x000fe40006786670 */
[----:B------:R-:W-:Y:S02]  /*1aa00*/  FSEL R149, R149, -INF , !P6 ;  /* 0xff80000095957808 */ /* 0x000fe40007000000 */
[----:B------:R-:W-:Y:S02]  /*1aa10*/  FMNMX.FTZ R4, R151, R4, !PT ;  /* 0x0000000497047209 */ /* 0x000fe40007810000 */
[----:B------:R-:W-:Y:S02]  /*1aa20*/  FSEL R146, R146, -INF , !P1 ;  /* 0xff80000092927808 */ /* 0x000fe40004800000 */
[----:B------:R-:W-:Y:S02]  /*1aa30*/  ISETP.GE.OR P2, PT, R13, R216, !P0 ;  /* 0x000000d80d00720c */ /* 0x000fe40004746670 */
[----:B------:R-:W-:Y:S02]  /*1aa40*/  ISETP.GE.AND P0, PT, R15, R220, PT ;  /* 0x000000dc0f00720c */ /* 0x000fe40003f06270 */
[----:B------:R-:W-:Y:S02]  /*1aa50*/  FMNMX.FTZ R13, R147, R6, !PT ;  /* 0x00000006930d7209 */ /* 0x000fe40007810000 */
[----:B------:R-:W-:Y:S02]  /*1aa60*/  FSEL R148, R148, -INF , !P4 ;  /* 0xff80000094947808 */ /* 0x000fe40006000000 */
[----:B------:R-:W-:Y:S02]  /*1aa70*/  FMNMX.FTZ R21, R149, R4, !PT ;  /* 0x0000000495157209 */ /* 0x000fe40007810000 */
[----:B------:R-:W-:Y:S02]  /*1aa80*/  ISETP.GE.OR P0, PT, R15, R216, !P0 ;  /* 0x000000d80f00720c */ /* 0x000fe40004706670 */
[----:B------:R-:W-:Y:S02]  /*1aa90*/  FSEL R145, R145, -INF , !P2 ;  /* 0xff80000091917808 */ /* 0x000fe40005000000 */
[----:B------:R-:W-:Y:S02]  /*1aaa0*/  FMNMX.FTZ R12, R146, R13, !PT ;  /* 0x0000000d920c7209 */ /* 0x000fe40007810000 */
[----:B------:R-:W-:Y:S02]  /*1aab0*/  FMNMX.FTZ R4, R148, R21, !PT ;  /* 0x0000001594047209 */ /* 0x000fe40007810000 */
[----:B------:R-:W-:Y:S01]  /*1aac0*/  FSEL R134, R3, -INF , !P0 ;  /* 0xff80000003867808 */ /* 0x000fe20004000000 */
[----:B------:R-:W-:Y:S01]  /*1aad0*/  LDSM.16.MT88.4 R20, [R204+0xc000] ;  /* 0x00c00000cc14783b */ /* 0x000fe20000004200 */
[----:B------:R-:W-:Y:S04]  /*1aae0*/  FMNMX.FTZ R3, R145, R12, !PT ;  /* 0x0000000c91037209 */ /* 0x000fe80007810000 */
        /* <DEDUP_REMOVED lines=377> */
.L_x_7159:
        /* <DEDUP_REMOVED lines=11> */
.L_x_7173:
[----:B--23--:R-:W-:Y:S01]  /*1c330*/  FADD.FTZ R227, R10, R227 ;  /* 0x000000e30ae37221 */ /* 0x00cfe20000010000 */
[----:B------:R-:W-:Y:S05]  /*1c340*/  BRA.DIV ~URZ, `(.L_x_7170) ;  /* 0x000015127f007947 */ /* 0x000fea000b800000 */
[----:B------:R-:W2:Y:S04]  /*1c350*/  SHFL.BFLY PT, R6, R225, 0x2, 0x1f ;  /* 0x0c401f00e1067f89 */ /* 0x000ea800000e0000 */
[----:B------:R-:W3:Y:S01]  /*1c360*/  SHFL.BFLY PT, R2, R227, 0x1, 0x1f ;  /* 0x0c201f00e3027f89 */ /* 0x000ee200000e0000 */
[----:B--2---:R-:W-:Y:S02]  /*1c370*/  FADD.FTZ R11, R6, R225 ;  /* 0x000000e1060b7221 */ /* 0x004fe40000010000 */
[----:B---3--:R-:W-:-:S03]  /*1c380*/  FADD.FTZ R2, R227, R2 ;  /* 0x00000002e3027221 */ /* 0x008fc60000010000 */
[----:B------:R2:W3:Y:S04]  /*1c390*/  SHFL.BFLY PT, R10, R11, 0x1, 0x1f ;  /* 0x0c201f000b0a7f89 */ /* 0x0004e800000e0000 */
.L_x_7174:
        /* <DEDUP_REMOVED lines=272> */
.L_x_7172:
[----:B-1-34-:R-:W-:Y:S05]  /*1d4a0*/  BSYNC B0 ;  /* 0x0000000000007941 */ /* 0x01afea0003800000 */
.L_x_7171:
        /* <DEDUP_REMOVED lines=48> */
[----:B------:R-:W-:Y:S05]  /*1d7b0*/  @P0 RET.REL.NODEC R212 `(_ZN5flash24flash_fwd_splitkv_kernelI23Flash_fwd_kernel_traitsILi192ELi64ELi64ELi4ELb0ELb0EN7cutlass10bfloat16_tE19Flash_kernel_traitsILi192ELi64ELi64ELi4ES3_EELb0ELb1ELb0ELb0ELb1ELb1ELb1ELb1EEEvNS_16Flash_fwd_paramsE) ;  /* 0xfffe2840d4000950 */ /* 0x000fea0003c3ffff */
[----:B------:R-:W-:Y:S01]  /*1d7c0*/  MOV R213, 0x0 ;  /* 0x0000000000d57802 */ /* 0x000fe20000000f00 */
[----:B------:R-:W-:-:S02]  /*1d7d0*/  ULDC.64 UR4, c[0x0][0x118] ;  /* 0x0000460000047ab9 */ /* 0x000fc40000000a00 */
[----:B------:R2:W-:Y:S04]  /*1d7e0*/  ST.E.128 [R8.64+0xa800], R80 ;  /* 0x00a8005008007985 */ /* 0x0005e8000c101d04 */
[----:B------:R2:W-:Y:S04]  /*1d7f0*/  ST.E.128 [R8.64+0xa900], R48 ;  /* 0x00a9003008007985 */ /* 0x0005e8000c101d04 */
[----:B------:R2:W-:Y:S01]  /*1d800*/  ST.E.128 [R8.64+0xaa00], R16 ;  /* 0x00aa001008007985 */ /* 0x0005e2000c101d04 */
[----:B------:R-:W-:Y:S05]  /*1d810*/  RET.REL.NODEC R212 `(_ZN5flash24flash_fwd_splitkv_kernelI23Flash_fwd_kernel_traitsILi192ELi64ELi64ELi4ELb0ELb0EN7cutlass10bfloat16_tE19Flash_kernel_traitsILi192ELi64ELi64ELi4ES3_EELb0ELb1ELb0ELb0ELb1ELb1ELb1ELb1EEEvNS_16Flash_fwd_paramsE) ;  /* 0xfffe27e0d4007950 */ /* 0x000fea0003c3ffff */
.L_x_7169:
[----:B------:R-:W-:Y:S02]  /*1d820*/  MOV R9, 0x2 ;  /* 0x0000000200097802 */ /* 0x000fe40000000f00 */
[----:B------:R-:W-:-:S02]  /*1d830*/  MOV R8, 0x1d850 ;  /* 0x0001d85000087802 */ /* 0x000fc40000000f00 */
[----:B-1---5:R-:W-:Y:S05]  /*1d840*/  CALL.REL.NOINC `($__internal_31_$__cuda_sm70_shflsync_bfly_p) ;  /* 0x000000f000007944 */ /* 0x022fea0003c00000 */
[----:B-12---:R-:W-:Y:S05]  /*1d850*/  BRA `(.L_x_7173) ;  /* 0xffffead000007947 */ /* 0x006fea000383ffff */
.L_x_7170:
[----:B------:R-:W-:Y:S02]  /*1d860*/  MOV R9, 0x1 ;  /* 0x0000000100097802 */ /* 0x000fe40000000f00 */
[----:B------:R-:W-:-:S02]  /*1d870*/  MOV R8, 0x1d890 ;  /* 0x0001d89000087802 */ /* 0x000fc40000000f00 */
[----:B-1---5:R-:W-:Y:S05]  /*1d880*/  CALL.REL.NOINC `($__internal_31_$__cuda_sm70_shflsync_bfly_p) ;  /* 0x000000b000007944 */ /* 0x022fea0003c00000 */
[----:B--2---:R-:W-:Y:S01]  /*1d890*/  FADD.FTZ R2, R227, R10 ;  /* 0x0000000ae3027221 */ /* 0x004fe20000010000 */
[----:B-1----:R-:W-:-:S02]  /*1d8a0*/  MOV R227, R225 ;  /* 0x000000e100e37202 */ /* 0x002fc40000000f00 */
[----:B------:R-:W-:Y:S02]  /*1d8b0*/  MOV R9, 0x2 ;  /* 0x0000000200097802 */ /* 0x000fe40000000f00 */
[----:B------:R-:W-:Y:S02]  /*1d8c0*/  MOV R8, 0x1d8e0 ;  /* 0x0001d8e000087802 */ /* 0x000fe40000000f00 */
[----:B------:R-:W-:Y:S05]  /*1d8d0*/  CALL.REL.NOINC `($__internal_31_$__cuda_sm70_shflsync_bfly_p) ;  /* 0x0000006000007944 */ /* 0x000fea0003c00000 */
[----:B--2---:R-:W-:Y:S01]  /*1d8e0*/  FADD.FTZ R11, R225, R10 ;  /* 0x0000000ae10b7221 */ /* 0x004fe20000010000 */
[----:B-1----:R-:W-:Y:S02]  /*1d8f0*/  MOV R9, 0x1 ;  /* 0x0000000100097802 */ /* 0x002fe40000000f00 */
[----:B------:R-:W-:Y:S02]  /*1d900*/  MOV R8, 0x1d930 ;  /* 0x0001d93000087802 */ /* 0x000fe40000000f00 */
[----:B------:R-:W-:Y:S02]  /*1d910*/  MOV R227, R11 ;  /* 0x0000000b00e37202 */ /* 0x000fe40000000f00 */
[----:B------:R-:W-:Y:S05]  /*1d920*/  CALL.REL.NOINC `($__internal_31_$__cuda_sm70_shflsync_bfly_p) ;  /* 0x0000001000007944 */ /* 0x000fea0003c00000 */
[----:B-12---:R-:W-:Y:S05]  /*1d930*/  BRA `(.L_x_7174) ;  /* 0xffffea6000007947 */ /* 0x006fea000383ffff */
        .weak           $__internal_31_$__cuda_sm70_shflsync_bfly_p
        .type           $__internal_31_$__cuda_sm70_shflsync_bfly_p,@function
        .size           $__internal_31_$__cuda_sm70_shflsync_bfly_p,(.L_x_7817 - $__internal_31_$__cuda_sm70_shflsync_bfly_p)
$__internal_31_$__cuda_sm70_shflsync_bfly_p:
[----:B------:R-:W-:Y:S01]  /*1d940*/  MOV R12, R8 ;  /* 0x00000008000c7202 */ /* 0x000fe20000000f00 */
[----:B------:R-:W-:Y:S04]  /*1d950*/  WARPSYNC R6 ;  /* 0x0000000600007348 */ /* 0x000fe80003800000 */
[----:B------:R-:W-:Y:S01]  /*1d960*/  MOV R13, 0x0 ;  /* 0x00000000000d7802 */ /* 0x000fe20000000f00 */
[----:B------:R1:W2:Y:S03]  /*1d970*/  SHFL.BFLY PT, R10, R227, R9, R7 ;  /* 0x0c000009e30a7389 */ /* 0x0002a600000e0007 */
[----:B------:R-:W-:Y:S05]  /*1d980*/  RET.REL.NODEC R12 `(_ZN5flash24flash_fwd_splitkv_kernelI23Flash_fwd_kernel_traitsILi192ELi64ELi64ELi4ELb0ELb0EN7cutlass10bfloat16_tE19Flash_kernel_traitsILi192ELi64ELi64ELi4ES3_EELb0ELb1ELb0ELb0ELb1ELb1ELb1ELb1EEEvNS_16Flash_fwd_paramsE) ;  /* 0xfffe26700c007950 */ /* 0x000fea0003c3ffff */
.L_x_7175:
        /* <DEDUP_REMOVED lines=15> */
.L_x_7817:


//--------------------- .text._ZN5flash24flash_fwd_splitkv_kernelI23Flash_fwd_kernel_traitsILi192ELi64ELi64ELi4ELb0ELb0EN7cutlass10bfloat16_tE19Flash_kernel_traitsILi192ELi64ELi64ELi4ES3_EELb0ELb1ELb1ELb0ELb0ELb0ELb1ELb1EEEvNS_16Flash_fwd_paramsE --------------------------
	.section	.text._ZN5flash24flash_fwd_splitkv_kernelI23Flash_fwd_kernel_traitsILi192ELi64ELi64ELi4ELb0ELb0EN7cutlass10bfloat16_tE19Flash_kernel_traitsILi192ELi64ELi64ELi4ES3_EELb0ELb1ELb1ELb0ELb0ELb0ELb1ELb1EEEvNS_16Flash_fwd_paramsE,"ax",@progbits
	.sectioninfo	@"SHI_REGISTERS=248"
	.align	128
        .global         _ZN5flash24flash_fwd_splitkv_kernelI23Flash_fwd_kernel_traitsILi192ELi64ELi64ELi4ELb0ELb0EN7cutlass10bfloat16_tE19Flash_kernel_traitsILi192ELi64ELi64ELi4ES3_EELb0ELb1ELb1ELb0ELb0ELb0ELb1ELb1EEEvNS_16Flash_fwd_paramsE
        .type           _ZN5flash24flash_fwd_splitkv_kernelI23Flash_fwd_kernel_traitsILi192ELi64ELi64ELi4ELb0ELb0EN7cutlass10bfloat16_tE19Flash_kernel_traitsILi192ELi64ELi64ELi4ES3_EELb0ELb1ELb1ELb0ELb0ELb0ELb1ELb1EEEvNS_16Flash_fwd_paramsE,@function
        .size           _ZN5flash24flash_fwd_splitkv_kernelI23Flash_fwd_kernel_traitsILi192ELi64ELi64ELi4ELb0ELb0EN7cutlass10bfloat16_tE19Flash_kernel_traitsILi192ELi64ELi64ELi4ES3_EELb0ELb1ELb1ELb0ELb0ELb0ELb1ELb1EEEvNS_16Flash_fwd_paramsE,(.L_x_7819 - _ZN5flash24flash_fwd_splitkv_kernelI23Flash_fwd_kernel_traitsILi192ELi64ELi64ELi4ELb0ELb0EN7cutlass10bfloat16_tE19Flash_kernel_traitsILi192ELi64ELi64ELi4ES3_EELb0ELb1ELb1ELb0ELb0ELb0ELb1ELb1EEEvNS_16Flash_fwd_paramsE)
        .other          _ZN5flash24flash_fwd_splitkv_kernelI23Flash_fwd_kernel_traitsILi192ELi64ELi64ELi4ELb0ELb0EN7cutlass10bfloat16_tE19Flash_kernel_traitsILi192ELi64ELi64ELi4ES3_EELb0ELb1ELb1ELb0ELb0ELb0ELb1ELb1EEEvNS_16Flash_fwd_paramsE,@"STO_CUDA_ENTRY STV_DEFAULT"
_ZN5flash24flash_fwd_splitkv_kernelI23Flash_fwd_kernel_traitsILi192ELi64ELi64ELi4ELb0ELb0EN7cutlass10bfloat16_tE19Flash_kernel_traitsILi192ELi64ELi64ELi4ES3_EELb0ELb1ELb1ELb0ELb0ELb0ELb1ELb1EEEvNS_16Flash_fwd_paramsE:
.text._ZN5flash24flash_fwd_splitkv_kernelI23Flash_fwd_kernel_traitsILi192ELi64ELi64ELi4ELb0ELb0EN7cutlass10bfloat16_tE19Flash_kernel_traitsILi192ELi64ELi64ELi4ES3_EELb0ELb1ELb1ELb0ELb0ELb0ELb1ELb1EEEvNS_16Flash_fwd_paramsE:
        /* <DEDUP_REMOVED lines=29> */
[----:B---34-:R-:W-:Y:S05]  /*01d0*/  CALL.REL.NOINC `($_ZN5flash24flash_fwd_splitkv_kernelI23Flash_fwd_kernel_traitsILi192ELi64ELi64ELi4ELb0ELb0EN7cutlass10bfloat16_tE19Flash_kernel_traitsILi192ELi64ELi64ELi4ES3_EELb0ELb1ELb1ELb0ELb0ELb0ELb1ELb1EEEvNS_16Flash_fwd_paramsE$_ZN5flash30compute_attn_1rowblock_splitkvI23Flash_fwd_kernel_traitsILi192ELi64ELi64ELi4ELb0ELb0EN7cutlass10bfloat16_tE19Flash_kernel_traitsILi192ELi64ELi64ELi4ES3_EELb0ELb1ELb1ELb0ELb0ELb0ELb1ELb1ENS_16Flash_fwd_paramsEEEvRKT8_iiiii) ;  /* 0x0000002000007944 */ /* 0x018fea0003c00000 */
[----:B------:R-:W-:Y:S05]  /*01e0*/  BSYNC B4 ;  /* 0x0000000000047941 */ /* 0x000fea0003800000 */
.L_x_7176:
[----:B------:R-:W-:Y:S05]  /*01f0*/  EXIT ;  /* 0x000000000000794d */ /* 0x000fea0003800000 */
        .type           $_ZN5flash24flash_fwd_splitkv_kernelI23Flash_fwd_kernel_traitsILi192ELi64ELi64ELi4ELb0ELb0EN7cutlass10bfloat16_tE19Flash_kernel_traitsILi192ELi64ELi64ELi4ES3_EELb0ELb1ELb1ELb0ELb0ELb0ELb1ELb1EEEvNS_16Flash_fwd_paramsE$_ZN5flash30compute_attn_1rowblock_splitkvI23Flash_fwd_kernel_traitsILi192ELi64ELi64ELi4ELb0ELb0EN7cutlass10bfloat16_tE19Flash_kernel_traitsILi192ELi64ELi64ELi4ES3_EELb0ELb1ELb1ELb0ELb0ELb0ELb1ELb1ENS_16Flash_fwd_paramsEEEvRKT8_iiiii,@function
        .size           $_ZN5flash24flash_fwd_splitkv_kernelI23Flash_fwd_kernel_traitsILi192ELi64ELi64ELi4ELb0ELb0EN7cutlass10bfloat16_tE19Flash_kernel_traitsILi192ELi64ELi64ELi4ES3_EELb0ELb1ELb1ELb0ELb0ELb0ELb1ELb1EEEvNS_16Flash_fwd_paramsE$_ZN5flash30compute_attn_1rowblock_splitkvI23Flash_fwd_kernel_traitsILi192ELi64ELi64ELi4ELb0ELb0EN7cutlass10bfloat16_tE19Flash_kernel_traitsILi192ELi64ELi64ELi4ES3_EELb0ELb1ELb1ELb0ELb0ELb0ELb1ELb1ENS_16Flash_fwd_paramsEEEvRKT8_iiiii,($__internal_32_$__cuda_sm70_shflsync_bfly_p - $_ZN5flash24flash_fwd_splitkv_kernelI23Flash_fwd_kernel_traitsILi192ELi64ELi64ELi4ELb0ELb0EN7cutlass10bfloat16_tE19Flash_kernel_traitsILi192ELi64ELi64ELi4ES3_EELb0ELb1ELb1ELb0ELb0ELb0ELb1ELb1EEEvNS_16Flash_fwd_paramsE$_ZN5flash30compute_attn_1rowblock_splitkvI23Flash_fwd_kernel_traitsILi192ELi64ELi64ELi4ELb0ELb0EN7cutlass10bfloat16_tE19Flash_kernel_traitsILi192ELi64ELi64ELi4ES3_EELb0ELb1ELb1ELb0ELb0ELb0ELb1ELb1ENS_16Flash_fwd_paramsEEEvRKT8_iiiii)
$_ZN5flash24flash_fwd_splitkv_kernelI23Flash_fwd_kernel_traitsILi192ELi64ELi64ELi4ELb0ELb0EN7cutlass10bfloat16_tE19Flash_kernel_traitsILi192ELi64ELi64ELi4ES3_EELb0ELb1ELb1ELb0ELb0ELb0ELb1ELb1EEEvNS_16Flash_fwd_paramsE$_ZN5flash30compute_attn_1rowblock_splitkvI23Flash_fwd_kernel_traitsILi192ELi64ELi64ELi4ELb0ELb0EN7cutlass10bfloat16_tE19Flash_kernel_traitsILi192ELi64ELi64ELi4ES3_EELb0ELb1ELb1ELb0ELb0ELb0ELb1ELb1ENS_16Flash_fwd_paramsEEEvRKT8_iiiii:
        /* <DEDUP_REMOVED lines=20> */
.L_x_7178:
[----:B------:R-:W-:Y:S05]  /*0340*/  BSYNC B0 ;  /* 0x0000000000007941 */ /* 0x000fea0003800000 */
.L_x_7177:
        /* <DEDUP_REMOVED lines=17> */
.L_x_7180:
[----:B-1----:R1:W5:Y:S02]  /*0460*/  LD.E R3, [R18.64+0xb8] ;  /* 0x0000b80612037980 */ /* 0x002364000c101900 */
.L_x_7181:
[----:B------:R-:W-:Y:S05]  /*0470*/  BSYNC B0 ;  /* 0x0000000000007941 */ /* 0x000fea0003800000 */
.L_x_7179:
        /* <DEDUP_REMOVED lines=10> */
.L_x_7183:
[----:B------:R-:W2:Y:S01]  /*0520*/  LD.E.64 R2, [R18.64+0x108] ;  /* 0x0001080612027980 */ /* 0x000ea2000c101b00 */
[----:B------:R-:W-:Y:S01]  /*0530*/  BSSY B0, `(.L_x_7185) ;  /* 0x0000006000007945 */ /* 0x000fe20003800000 */
[----:B------:R-:W-:Y:S01]  /*0540*/  IMAD.MOV.U32 R57, RZ, RZ, RZ ;  /* 0x000000ffff397224 */ /* 0x000fe200078e00ff */
[----:B--2---:R-:W-:-:S04]  /*0550*/  ISETP.NE.U32.AND P0, PT, R2, RZ, PT ;  /* 0x000000ff0200720c */ /* 0x004fc80003f05070 */
[----:B------:R-:W-:-:S13]  /*0560*/  ISETP.NE.AND.EX P0, PT, R3, RZ, PT, P0 ;  /* 0x000000ff0300720c */ /* 0x000fda0003f05300 */
[----:B------:R-:W-:Y:S05]  /*0570*/  @!P0 BRA `(.L_x_7186) ;  /* 0x0000001000008947 */ /* 0x000fea0003800000 */
[----:B------:R1:W5:Y:S02]  /*0580*/  LD.E R57, [R18.64+0xbc] ;  /* 0x0000bc0612397980 */ /* 0x000364000c101900 */
.L_x_7186:
[----:B------:R-:W-:Y:S05]  /*0590*/  BSYNC B0 ;  /* 0x0000000000007941 */ /* 0x000fea0003800000 */
.L_x_7185:
[----:B-----5:R-:W-:Y:S02]  /*05a0*/  IADD3 R57, R76, R57, RZ ;  /* 0x000000394c397210 */ /* 0x020fe40007ffe0ff */
.L_x_7184:
[----:B------:R-:W-:Y:S05]  /*05b0*/  BSYNC B1 ;  /* 0x0000000000017941 */ /* 0x000fea0003800000 */
.L_x_7182:
[----:B------:R-:W-:Y:S01]  /*05c0*/  IMAD.SHL.U32 R69, R205, 0x40, RZ ;  /* 0x00000040cd457824 */ /* 0x000fe200078e00ff */
[----:B------:R-:W-:Y:S01]  /*05d0*/  MOV R2, R206 ;  /* 0x000000ce00027202 */ /* 0x000fe20000000f00 */
[----:B------:R-:W-:-:S03]  /*05e0*/  IMAD.MOV.U32 R3, RZ, RZ, 0x0 ;  /* 0x00000000ff037424 */ /* 0x000fc600078e00ff */
[----:B------:R-:W-:-:S13]  /*05f0*/  ISETP.GT.AND P0, PT, R208, R69, PT ;  /* 0x00000045d000720c */ /* 0x000fda0003f04270 */
[----:B------:R-:W-:Y:S05]  /*0600*/  @!P0 RET.REL.NODEC R2 `(_ZN5flash24flash_fwd_splitkv_kernelI23Flash_fwd_kernel_traitsILi192ELi64ELi64ELi4ELb0ELb0EN7cutlass10bfloat16_tE19Flash_kernel_traitsILi192ELi64ELi64ELi4ES3_EELb0ELb1ELb1ELb0ELb0ELb0ELb1ELb1EEEvNS_16Flash_fwd_paramsE) ;  /* 0xfffff9f002008950 */ /* 0x000fea0003c3ffff */
[----:B------:R-:W2:Y:S04]  /*0610*/  LD.E R3, [R18.64+0xb8] ;  /* 0x0000b80612037980 */ /* 0x000ea8000c101900 */
[----:B------:R-:W4:Y:S04]  /*0620*/  LD.E R7, [R18.64+0x184] ;  /* 0x0001840612077980 */ /* 0x000f28000c101900 */
[----:B------:R-:W5:Y:S01]  /*0630*/  LD.E R0, [R18.64+0x188] ;  /* 0x0001880612007980 */ /* 0x000f62000c101900 */
[----:B------:R-:W-:-:S03]  /*0640*/  IABS R4, c[0x0][0x10] ;  /* 0x0000040000047a13 */ /* 0x000fc60000000000 */
[----:B------:R-:W1:Y:S01]  /*0650*/  S2R R73, SR_TID.X ;  /* 0x0000000000497919 */ /* 0x000e620000002100 */
[----:B------:R-:W3:Y:S08]  /*0660*/  I2F.RP R2, R4 ;  /* 0x0000000400027306 */ /* 0x000ef00000209400 */
[----:B---3--:R-:W3:Y:S02]  /*0670*/  MUFU.RCP R8, R2 ;  /* 0x0000000200087308 */ /* 0x008ee40000001000 */
[----:B---3--:R-:W-:-:S02]  /*0680*/  IADD3 R8, R8, 0xffffffe, RZ ;  /* 0x0ffffffe08087810 */ /* 0x008fc40007ffe0ff */
[----:B------:R-:W-:-:S04]  /*0690*/  IABS R2, c[0x0][0x10] ;  /* 0x0000040000027a13 */ /* 0x000fc80000000000 */
[----:B------:R-:W3:Y:S01]  /*06a0*/  F2I.FTZ.U32.TRUNC.NTZ R9, R8 ;  /* 0x0000000800097305 */ /* 0x000ee2000021f000 */
[----:B------:R-:W-:Y:S02]  /*06b0*/  IMAD.MOV R2, RZ, RZ, -R2 ;  /* 0x000000ffff027224 */ /* 0x000fe400078e0a02 */
[----:B---3--:R-:W-:Y:S02]  /*06c0*/  IMAD.MOV R5, RZ, RZ, -R9 ;  /* 0x000000ffff057224 */ /* 0x008fe400078e0a09 */
        /* <DEDUP_REMOVED lines=15> */
[----:B-----5:R-:W-:Y:S02]  /*07c0*/  IADD3 R5, R0, R5, R57 ;  /* 0x0000000500057210 */ /* 0x020fe40007ffe039 */
[----:B------:R-:W-:Y:S01]  /*07d0*/  ISETP.GT.U32.AND P2, PT, R4, R3, PT ;  /* 0x000000030400720c */ /* 0x000fe20003f44070 */
[----:B----4-:R-:W-:Y:S01]  /*07e0*/  IMAD.IADD R7, R2, 0x1, -R7 ;  /* 0x0000000102077824 */ /* 0x010fe200078e0a07 */
        /* <DEDUP_REMOVED lines=34> */
[----:B------:R-:W-:-:S04]  /*0a10*/  IMAD.IADD R73, R73, 0x1, -R6 ;  /* 0x0000000149497824 */ /* 0x000fc800078e0a06 */
[----:B------:R-:W-:Y:S02]  /*0a20*/  IMAD.SHL.U32 R6, R73, 0x4, RZ ;  /* 0x0000000449067824 */ /* 0x000fe400078e00ff */
[----:B--2---:R-:W-:-:S04]  /*0a30*/  IMAD R2, R2, UR8, R207 ;  /* 0x0000000802027c24 */ /* 0x004fc8000f8e02cf */
[----:B---3--:R-:W-:Y:S01]  /*0a40*/  IMAD R2, R2, R7, R210 ;  /* 0x0000000702027224 */ /* 0x008fe200078e02d2 */
[----:B------:R-:W-:-:S03]  /*0a50*/  SHF.R.S32.HI R7, RZ, 0x1f, R6 ;  /* 0x0000001fff077819 */ /* 0x000fc60000011406 */
[----:B------:R-:W-:Y:S01]  /*0a60*/  IMAD R3, R3, R2, R69 ;  /* 0x0000000203037224 */ /* 0x000fe200078e0245 */
[----:B------:R-:W-:Y:S01]  /*0a70*/  SHF.R.S32.HI R2, RZ, 0x4, R9 ;  /* 0x00000004ff027819 */ /* 0x000fe20000011409 */
[----:B------:R-:W-:Y:S02]  /*0a80*/  IMAD.IADD R69, R208, 0x1, -R69 ;  /* 0x00000001d0457824 */ /* 0x000fe400078e0a45 */
[----:B----4-:R-:W-:Y:S02]  /*0a90*/  IMAD R8, R3, R8, RZ ;  /* 0x0000000803087224 */ /* 0x010fe400078e02ff */
[C---:B------:R-:W-:Y:S01]  /*0aa0*/  IMAD.WIDE R12, R2.reuse, 0xc0, R6 ;  /* 0x000000c0020c7825 */ /* 0x040fe200078e0206 */
        /* <DEDUP_REMOVED lines=14> */
.L_x_7189:
[----:B-1----:R-:W-:Y:S05]  /*0b90*/  BSYNC B0 ;  /* 0x0000000000007941 */ /* 0x002fea0003800000 */
.L_x_7188:
        /* <DEDUP_REMOVED lines=10> */
.L_x_7191:
[----:B------:R-:W-:Y:S05]  /*0c40*/  BSYNC B0 ;  /* 0x0000000000007941 */ /* 0x000fea0003800000 */
.L_x_7190:
        /* <DEDUP_REMOVED lines=10> */
.L_x_7193:
[----:B------:R-:W-:Y:S05]  /*0cf0*/  BSYNC B0 ;  /* 0x0000000000007941 */ /* 0x000fea0003800000 */
.L_x_7192:
        /* <DEDUP_REMOVED lines=10> */
.L_x_7195:
[----:B------:R-:W-:Y:S05]  /*0da0*/  BSYNC B0 ;  /* 0x0000000000007941 */ /* 0x000fea0003800000 */
.L_x_7194:
        /* <DEDUP_REMOVED lines=10> */
.L_x_7197:
[----:B------:R-:W-:Y:S05]  /*0e50*/  BSYNC B0 ;  /* 0x0000000000007941 */ /* 0x000fea0003800000 */
.L_x_7196:
        /* <DEDUP_REMOVED lines=10> */
.L_x_7199:
[----:B------:R-:W-:Y:S05]  /*0f00*/  BSYNC B0 ;  /* 0x0000000000007941 */ /* 0x000fea0003800000 */
.L_x_7198:
        /* <DEDUP_REMOVED lines=10> */
.L_x_7201:
[----:B------:R-:W-:Y:S05]  /*0fb0*/  BSYNC B0 ;  /* 0x0000000000007941 */ /* 0x000fea0003800000 */
.L_x_7200:
        /* <DEDUP_REMOVED lines=10> */
.L_x_7203:
[----:B------:R-:W-:Y:S05]  /*1060*/  BSYNC B0 ;  /* 0x0000000000007941 */ /* 0x000fea0003800000 */
.L_x_7202:
        /* <DEDUP_REMOVED lines=29> */
[----:B------:R-:W-:Y:S05]  /*1240*/  @P6 RET.REL.NODEC R206 `(_ZN5flash24flash_fwd_splitkv_kernelI23Flash_fwd_kernel_traitsILi192ELi64ELi64ELi4ELb0ELb0EN7cutlass10bfloat16_tE19Flash_kernel_traitsILi192ELi64ELi64ELi4ES3_EELb0ELb1ELb1ELb0ELb0ELb0ELb1ELb1EEEvNS_16Flash_fwd_paramsE) ;  /* 0xffffedb0ce006950 */ /* 0x000fea0003c3ffff */
[----:B-1----:R-:W-:Y:S02]  /*1250*/  MOV R5, 0xff800000 ;  /* 0xff80000000057802 */ /* 0x002fe40000000f00 */
[----:B------:R-:W-:-:S03]  /*1260*/  MOV R207, 0x0 ;  /* 0x0000000000cf7802 */ /* 0x000fc60000000f00 */
[----:B------:R1:W-:Y:S01]  /*1270*/  ST.E [R2.64+0xe0], R5 ;  /* 0x0000e00502007985 */ /* 0x0003e2000c101906 */
[----:B------:R-:W-:Y:S05]  /*1280*/  RET.REL.NODEC R206 `(_ZN5flash24flash_fwd_splitkv_kernelI23Flash_fwd_kernel_traitsILi192ELi64ELi64ELi4ELb0ELb0EN7cutlass10bfloat16_tE19Flash_kernel_traitsILi192ELi64ELi64ELi4ES3_EELb0ELb1ELb1ELb0ELb0ELb0ELb1ELb1EEEvNS_16Flash_fwd_paramsE) ;  /* 0xffffed70ce007950 */ /* 0x000fea0003c3ffff */
.L_x_7187:
        /* <DEDUP_REMOVED lines=42> */
[----:B------:R-:W-:Y:S02]  /*1530*/  IMAD.HI.U32 R15, R9, R2, RZ ;  /* 0x00000002090f7227 */ /* 0x000fe400078e00ff */
[----:B-----5:R-:W2:Y:S02]  /*1540*/  LD.E.64 R8, [R18.64+0x28] ;  /* 0x0000280612087980 */ /* 0x020ea4000c101b00 */
        /* <DEDUP_REMOVED lines=31> */
[----:B------:R-:W-:Y:S01]  /*1740*/  LOP3.LUT R4, R210, R7, RZ, 0x3c, !PT ;  /* 0x00000007d2047212 */ /* 0x000fe200078e3cff */
[----:B------:R-:W-:Y:S01]  /*1750*/  IMAD R6, R6, R15, R5 ;  /* 0x0000000f06067224 */ /* 0x000fe200078e0205 */
[----:B------:R-:W-:Y:S02]  /*1760*/  @!P2 IADD3 R13, R13, 0x1, RZ ;  /* 0x000000010d0da810 */ /* 0x000fe40007ffe0ff */
[----:B------:R-:W-:Y:S02]  /*1770*/  ISETP.GE.AND P0, PT, R4, RZ, PT ;  /* 0x000000ff0400720c */ /* 0x000fe40003f06270 */
[----:B------:R-:W-:Y:S01]  /*1780*/  ISETP.NE.AND P2, PT, R7, RZ, PT ;  /* 0x000000ff0700720c */ /* 0x000fe20003f45270 */
[----:B------:R-:W-:-:S04]  /*1790*/  IMAD R4, R65, R6, RZ ;  /* 0x0000000641047224 */ /* 0x000fc800078e02ff */
[----:B------:R-:W-:-:S06]  /*17a0*/  @P3 IADD3 R13, R13, 0x1, RZ ;  /* 0x000000010d0d3810 */ /* 0x000fcc0007ffe0ff */
[----:B------:R-:W-:Y:S02]  /*17b0*/  @!P0 IMAD.MOV R13, RZ, RZ, -R13 ;  /* 0x000000ffff0d8224 */ /* 0x000fe400078e0a0d */
[----:B------:R-:W-:-:S04]  /*17c0*/  @!P2 LOP3.LUT R13, RZ, R7, RZ, 0x33, !PT ;  /* 0x00000007ff0da212 */ /* 0x000fc800078e33ff */
[----:B------:R-:W-:Y:S02]  /*17d0*/  SHF.R.S32.HI R12, RZ, 0x1f, R13 ;  /* 0x0000001fff0c7819 */ /* 0x000fe4000001140d */
[----:B--2---:R-:W-:Y:S01]  /*17e0*/  SHF.R.S32.HI R0, RZ, 0x1f, R2 ;  /* 0x0000001fff007819 */ /* 0x004fe20000011402 */
[-C--:B----4-:R-:W-:Y:S02]  /*17f0*/  IMAD R3, R23, R2.reuse, RZ ;  /* 0x0000000217037224 */ /* 0x090fe400078e02ff */
[----:B------:R-:W-:-:S04]  /*1800*/  IMAD.WIDE.U32 R14, R22, R2, RZ ;  /* 0x00000002160e7225 */ /* 0x000fc800078e00ff */
[----:B------:R-:W-:-:S05]  /*1810*/  IMAD R3, R22, R0, R3 ;  /* 0x0000000016037224 */ /* 0x000fca00078e0203 */
        /* <DEDUP_REMOVED lines=16> */
.L_x_7205:
        /* <DEDUP_REMOVED lines=24> */
[----:B---3--:R-:W-:-:S03]  /*1aa0*/  @!P4 IMAD R5, R65, R10, RZ ;  /* 0x0000000a4105c224 */ /* 0x008fc600078e02ff */
        /* <DEDUP_REMOVED lines=8> */
[-C--:B------:R-:W-:Y:S02]  /*1b30*/  @!P4 IMAD R4, R25, R8.reuse, RZ ;  /* 0x000000081904c224 */ /* 0x080fe400078e02ff */
        /* <DEDUP_REMOVED lines=15> */
[----:B----4-:R-:W-:Y:S01]  /*1c30*/  @!P4 IMAD R4, R67, R10, RZ ;  /* 0x0000000a4304c224 */ /* 0x010fe200078e02ff */
[----:B------:R-:W-:Y:S01]  /*1c40*/  @!P4 SHF.R.S32.HI R7, RZ, 0x1f, R10 ;  /* 0x0000001fff07c819 */ /* 0x000fe2000001140a */
[----:B------:R-:W-:-:S02]  /*1c50*/  IMAD R6, R3, R64, R6 ;  /* 0x0000004003067224 */ /* 0x000fc400078e0206 */
[----:B------:R-:W-:Y:S01]  /*1c60*/  IMAD.WIDE.U32 R12, R64, R5, R12 ;  /* 0x00000005400c7225 */ /* 0x000fe200078e000c */
[----:B------:R-:W-:-:S03]  /*1c70*/  @P3 IADD3 R2, R2, 0x1, RZ ;  /* 0x0000000102023810 */ /* 0x000fc60007ffe0ff */
[----:B------:R-:W-:Y:S01]  /*1c80*/  @!P4 IMAD R4, R7, R66, R4 ;  /* 0x000000420704c224 */ /* 0x000fe200078e0204 */
[----:B------:R-:W-:Y:S02]  /*1c90*/  IADD3 R7, R13, R6, RZ ;  /* 0x000000060d077210 */ /* 0x000fe40007ffe0ff */
[----:B------:R-:W-:Y:S01]  /*1ca0*/  MOV R13, R2 ;  /* 0x00000002000d7202 */ /* 0x000fe20000000f00 */
[----:B------:R-:W-:Y:S01]  /*1cb0*/  @!P4 IMAD.WIDE.U32 R24, R66, R10, RZ ;  /* 0x0000000a4218c225 */ /* 0x000fe200078e00ff */
[----:B------:R-:W-:Y:S02]  /*1cc0*/  @P4 IADD3 R10, R10, R15, RZ ;  /* 0x0000000f0a0a4210 */ /* 0x000fe40007ffe0ff */
[----:B------:R-:W-:Y:S01]  /*1cd0*/  @!P2 IADD3 R13, -R13, RZ, RZ ;  /* 0x000000ff0d0da210 */ /* 0x000fe20007ffe1ff */
[----:B------:R-:W-:Y:S01]  /*1ce0*/  @!P4 IMAD R0, R23, R8, RZ ;  /* 0x000000081700c224 */ /* 0x000fe200078e02ff */
[----:B------:R-:W-:Y:S02]  /*1cf0*/  @!P4 SHF.R.S32.HI R15, RZ, 0x1f, R8 ;  /* 0x0000001fff0fc819 */ /* 0x000fe40000011408 */
[----:B------:R-:W-:Y:S01]  /*1d00*/  @!P0 LOP3.LUT R13, RZ, R9, RZ, 0x33, !PT ;  /* 0x00000009ff0d8212 */ /* 0x000fe200078e33ff */
[----:B------:R-:W-:-:S02]  /*1d10*/  @!P4 IMAD.IADD R25, R25, 0x1, R4 ;  /* 0x000000011919c824 */ /* 0x000fc400078e0204 */
[----:B------:R-:W-:Y:S01]  /*1d20*/  IMAD.MOV.U32 R6, RZ, RZ, R12 ;  /* 0x000000ffff067224 */ /* 0x000fe200078e000c */
[----:B------:R-:W-:Y:S01]  /*1d30*/  SHF.R.S32.HI R12, RZ, 0x1f, R13 ;  /* 0x0000001fff0c7819 */ /* 0x000fe2000001140d */
[----:B------:R-:W-:Y:S02]  /*1d40*/  @!P4 IMAD R0, R22, R15, R0 ;  /* 0x0000000f1600c224 */ /* 0x000fe400078e0200 */
[----:B------:R-:W-:Y:S02]  /*1d50*/  IMAD R15, R17, R13, RZ ;  /* 0x0000000d110f7224 */ /* 0x000fe400078e02ff */
[-C--:B------:R-:W-:Y:S02]  /*1d60*/  @P4 IMAD R9, R67, R10.reuse, RZ ;  /* 0x0000000a43094224 */ /* 0x080fe400078e02ff */
[----:B------:R-:W-:-:S04]  /*1d70*/  @P4 IMAD.WIDE.U32 R28, R66, R10, RZ ;  /* 0x0000000a421c4225 */ /* 0x000fc800078e00ff */
        /* <DEDUP_REMOVED lines=10> */
.L_x_7206:
[----:B-1----:R-:W-:Y:S05]  /*1e20*/  BSYNC B0 ;  /* 0x0000000000007941 */ /* 0x002fea0003800000 */
.L_x_7204:
[----:B------:R-:W-:Y:S01]  /*1e30*/  ISETP.NE.AND P2, PT, R11, -0x1, PT ;  /* 0xffffffff0b00780c */ /* 0x000fe20003f45270 */
[----:B------:R-:W2:Y:S04]  /*1e40*/  LD.E.64 R174, [R18.64+0x30] ;  /* 0x0000300612ae7980 */ /* 0x000ea8000c101b00 */
[----:B------:R-:W3:Y:S04]  /*1e50*/  LD.E.64 R22, [R18.64+0x48] ;  /* 0x0000480612167980 */ /* 0x000ee8000c101b00 */
[----:B------:R-:W4:Y:S04]  /*1e60*/  LD.E R79, [R18.64+0xc0] ;  /* 0x0000c006124f7980 */ /* 0x000f28000c101900 */
        /* <DEDUP_REMOVED lines=14> */
[----:B------:R-:W-:Y:S02]  /*1f50*/  IADD3 R28, P0, R14, R2, RZ ;  /* 0x000000020e1c7210 */ /* 0x000fe40007f1e0ff */
[----:B------:R-:W-:Y:S01]  /*1f60*/  SHF.R.S32.HI R15, RZ, 0x1f, R14 ;  /* 0x0000001fff0f7819 */ /* 0x000fe2000001140e */
[----:B------:R-:W-:Y:S02]  /*1f70*/  IMAD R2, R3, R66, RZ ;  /* 0x0000004203027224 */ /* 0x000fe400078e02ff */
[----:B------:R-:W-:Y:S02]  /*1f80*/  IMAD.SHL.U32 R3, R158, 0x40, RZ ;  /* 0x000000409e037824 */ /* 0x000fe400078e00ff */
[----:B------:R-:W-:Y:S01]  /*1f90*/  IMAD.X R29, R15, 0x1, R9, P0 ;  /* 0x000000010f1d7824 */ /* 0x000fe200000e0609 */
[----:B------:R-:W-:Y:S02]  /*1fa0*/  SHF.R.S32.HI R9, RZ, 0x1f, R8 ;  /* 0x0000001fff097819 */ /* 0x000fe40000011408 */
[----:B------:R-:W-:-:S02]  /*1fb0*/  LOP3.LUT R3, R3, 0x1c0, RZ, 0xc0, !PT ;  /* 0x000001c003037812 */ /* 0x000fc400078ec0ff */
[----:B------:R-:W-:Y:S02]  /*1fc0*/  SHF.R.S32.HI R71, RZ, 0x4, R4 ;  /* 0x00000004ff477819 */ /* 0x000fe40000011404 */
[----:B------:R-:W-:Y:S02]  /*1fd0*/  LEA.HI R10, R9, R8, RZ, 0x3 ;  /* 0x00000008090a7211 */ /* 0x000fe400078f18ff */
[----:B-1----:R-:W-:Y:S02]  /*1fe0*/  LOP3.LUT R21, R3, 0x38, R14, 0xf8, !PT ;  /* 0x0000003803157812 */ /* 0x002fe400078ef80e */
[----:B------:R-:W-:Y:S02]  /*1ff0*/  SHF.R.U32.HI R154, RZ, 0x3, R3 ;  /* 0x00000003ff9a7819 */ /* 0x000fe40000011603 */
[----:B------:R-:W-:Y:S02]  /*2000*/  LEA.HI R3, R4, R71, RZ, 0x1 ;  /* 0x0000004704037211 */ /* 0x000fe400078f08ff */
[----:B------:R-:W-:Y:S01]  /*2010*/  LOP3.LUT R9, R10, 0xfffffff8, RZ, 0xc0, !PT ;  /* 0xfffffff80a097812 */ /* 0x000fe200078ec0ff */
[----:B------:R-:W-:-:S02]  /*2020*/  IMAD R2, R6, R67, R2 ;  /* 0x0000004306027224 */ /* 0x000fc400078e0202 */
[----:B------:R-:W-:Y:S01]  /*2030*/  IMAD.WIDE.U32 R28, R6, R66, R28 ;  /* 0x00000042061c7225 */ /* 0x000fe200078e001c */
[----:B------:R-:W-:Y:S02]  /*2040*/  LOP3.LUT R6, R3, 0xfffffffe, RZ, 0xc0, !PT ;  /* 0xfffffffe03067812 */ /* 0x000fe400078ec0ff */
[----:B------:R-:W-:Y:S01]  /*2050*/  LEA.HI R4, R68, R73, RZ, 0x6 ;  /* 0x0000004944047211 */ /* 0x000fe200078f30ff */
[----:B------:R-:W-:Y:S02]  /*2060*/  IMAD.IADD R8, R8, 0x1, -R9 ;  /* 0x0000000108087824 */ /* 0x000fe400078e0a09 */
[----:B------:R-:W-:Y:S01]  /*2070*/  IMAD.IADD R71, R71, 0x1, -R6 ;  /* 0x0000000147477824 */ /* 0x000fe200078e0a06 */
[----:B------:R-:W-:Y:S01]  /*2080*/  LOP3.LUT R154, R21, R154, RZ, 0x3c, !PT ;  /* 0x0000009a159a7212 */ /* 0x000fe200078e3cff */
[----:B------:R-:W-:Y:S02]  /*2090*/  IMAD.SHL.U32 R3, R4, 0x8, RZ ;  /* 0x0000000804037824 */ /* 0x000fe400078e00ff */
[----:B------:R-:W-:-:S02]  /*20a0*/  IMAD.SHL.U32 R6, R8, 0x40, RZ ;  /* 0x0000004008067824 */ /* 0x000fc400078e00ff */
[----:B------:R-:W-:Y:S01]  /*20b0*/  IMAD.SHL.U32 R9, R71, 0x8, RZ ;  /* 0x0000000847097824 */ /* 0x000fe200078e00ff */
[----:B------:R-:W-:Y:S01]  /*20c0*/  LOP3.LUT R154, R154, 0xfffffe00, R3, 0xf8, !PT ;  /* 0xfffffe009a9a7812 */ /* 0x000fe200078ef803 */
[----:B------:R-:W-:Y:S01]  /*20d0*/  IMAD R3, R27, R13, RZ ;  /* 0x0000000d1b037224 */ /* 0x000fe200078e02ff */
[----:B------:R-:W-:Y:S01]  /*20e0*/  LOP3.LUT R6, R6, 0x1c0, RZ, 0xc0, !PT ;  /* 0x000001c006067812 */ /* 0x000fe200078ec0ff */
[----:B------:R-:W-:Y:S01]  /*20f0*/  IMAD.IADD R29, R29, 0x1, R2 ;  /* 0x000000011d1d7824 */ /* 0x000fe200078e0202 */
[----:B------:R-:W-:Y:S01]  /*2100*/  SHF.R.S32.HI R72, RZ, 0x1f, R207 ;  /* 0x0000001fff487819 */ /* 0x000fe200000114cf */
[----:B------:R-:W-:Y:S01]  /*2110*/  IMAD R2, R12, R26, R3 ;  /* 0x0000001a0c027224 */ /* 0x000fe200078e0203 */
[----:B------:R-:W-:Y:S02]  /*2120*/  LOP3.LUT R9, R6, 0x8, R9, 0xf8, !PT ;  /* 0x0000000806097812 */ /* 0x000fe400078ef809 */
[----:B------:R-:W-:-:S04]  /*2130*/  SHF.R.U32.HI R6, RZ, 0x3, R6 ;  /* 0x00000003ff067819 */ /* 0x000fc80000011606 */
[----:B------:R-:W-:Y:S01]  /*2140*/  LOP3.LUT R9, R9, R6, RZ, 0x3c, !PT ;  /* 0x0000000609097212 */ /* 0x000fe200078e3cff */
[----:B------:R-:W-:Y:S01]  /*2150*/  IMAD.SHL.U32 R10, R10, 0x40, RZ ;  /* 0x000000400a0a7824 */ /* 0x000fe200078e00ff */
[----:B------:R-:W-:-:S04]  /*2160*/  SHF.R.S32.HI R163, RZ, 0x1f, R210 ;  /* 0x0000001fffa37819 */ /* 0x000fc800000114d2 */
[----:B------:R-:W-:Y:S01]  /*2170*/  LOP3.LUT R55, R9, 0xfffffe00, R10, 0xf8, !PT ;  /* 0xfffffe0009377812 */ /* 0x000fe200078ef80a */
[----:B------:R-:W-:-:S04]  /*2180*/  IMAD.WIDE.U32 R26, R13, R26, R28 ;  /* 0x0000001a0d1a7225 */ /* 0x000fc800078e001c */
[----:B------:R-:W-:Y:S01]  /*2190*/  IMAD.IADD R27, R27, 0x1, R2 ;  /* 0x000000011b1b7824 */ /* 0x000fe200078e0202 */
[--C-:B------:R-:W-:Y:S01]  /*21a0*/  SHF.R.S32.HI R159, RZ, 0x1f, R158.reuse ;  /* 0x0000001fff9f7819 */ /* 0x100fe2000001149e */
[----:B------:R-:W-:Y:S01]  /*21b0*/  IMAD R165, R67, R158, RZ ;  /* 0x0000009e43a57224 */ /* 0x000fe200078e02ff */
[C---:B------:R-:W-:Y:S02]  /*21c0*/  LOP3.LUT P5, RZ, R8.reuse, 0x4, RZ, 0xc0, !PT ;  /* 0x0000000408ff7812 */ /* 0x040fe400078ac0ff */
[----:B------:R-:W-:Y:S01]  /*21d0*/  LOP3.LUT P4, RZ, R8, 0x2, RZ, 0xc0, !PT ;  /* 0x0000000208ff7812 */ /* 0x000fe2000788c0ff */
[----:B------:R-:W-:Y:S02]  /*21e0*/  IMAD R165, R159, R66, R165 ;  /* 0x000000429fa57224 */ /* 0x000fe400078e02a5 */
[----:B------:R-:W-:-:S04]  /*21f0*/  IMAD.WIDE R170, R205, 0x40, R158 ;  /* 0x00000040cdaa7825 */ /* 0x000fc800078e029e */
[----:B------:R-:W-:Y:S01]  /*2200*/  IMAD R167, R65, R158, RZ ;  /* 0x0000009e41a77224 */ /* 0x000fe200078e02ff */
[----:B------:R-:W-:-:S03]  /*2210*/  LEA.HI R68, R68, R73, RZ, 0x5 ;  /* 0x0000004944447211 */ /* 0x000fc600078f28ff */
[----:B------:R-:W-:Y:S01]  /*2220*/  IMAD R167, R159, R64, R167 ;  /* 0x000000409fa77224 */ /* 0x000fe200078e02a7 */
[----:B------:R-:W-:Y:S01]  /*2230*/  LOP3.LUT R74, R68, 0xffffffe0, RZ, 0xc0, !PT ;  /* 0xffffffe0444a7812 */ /* 0x000fe200078ec0ff */
[----:B------:R-:W-:Y:S02]  /*2240*/  IMAD.MOV.U32 R56, RZ, RZ, 0x10 ;  /* 0x00000010ff387424 */ /* 0x000fe400078e00ff */
[----:B------:R-:W-:Y:S01]  /*2250*/  IMAD.MOV.U32 R54, RZ, RZ, 0x20 ;  /* 0x00000020ff367424 */ /* 0x000fe200078e00ff */
[C---:B------:R-:W-:Y:S01]  /*2260*/  SHF.L.U64.HI R201, R64.reuse, 0x4, R65 ;  /* 0x0000000440c97819 */ /* 0x040fe20000010241 */
[----:B------:R-:W-:Y:S01]  /*2270*/  IMAD.SHL.U32 R200, R64, 0x10, RZ ;  /* 0x0000001040c87824 */ /* 0x000fe200078e00ff */
[C---:B------:R-:W-:Y:S01]  /*2280*/  SHF.L.U64.HI R199, R66.reuse, 0x4, R67 ;  /* 0x0000000442c77819 */ /* 0x040fe20000010243 */
[----:B------:R-:W-:Y:S01]  /*2290*/  IMAD.SHL.U32 R198, R66, 0x10, RZ ;  /* 0x0000001042c67824 */ /* 0x000fe200078e00ff */
[----:B------:R-:W-:Y:S01]  /*22a0*/  SHF.R.S32.HI R68, RZ, 0x5, R68 ;  /* 0x00000005ff447819 */ /* 0x000fe20000011444 */
[----:B------:R-:W-:Y:S01]  /*22b0*/  IMAD.IADD R74, R73, 0x1, -R74 ;  /* 0x00000001494a7824 */ /* 0x000fe200078e0a4a */
[----:B------:R-:W-:Y:S01]  /*22c0*/  SEL R56, R56, 0xfffffff0, !P4 ;  /* 0xfffffff038387807 */ /* 0x000fe20006000000 */
[----:B------:R-:W-:Y:S01]  /*22d0*/  IMAD.SHL.U32 R77, R70, 0x4, RZ ;  /* 0x00000004464d7824 */ /* 0x000fe200078e00ff */
[----:B------:R-:W-:Y:S01]  /*22e0*/  SEL R54, R54, 0xffffffe0, !P5 ;  /* 0xffffffe036367807 */ /* 0x000fe20006800000 */
[----:B--2---:R-:W-:-:S02]  /*22f0*/  @P2 IMAD R4, R175, R11, RZ ;  /* 0x0000000baf042224 */ /* 0x004fc400078e02ff */
        /* <DEDUP_REMOVED lines=9> */
[----:B------:R-:W-:-:S04]  /*2390*/  IMAD R9, R23, R210, RZ ;  /* 0x000000d217097224 */ /* 0x000fc800078e02ff */
[----:B------:R-:W-:Y:S02]  /*23a0*/  IMAD.X R11, R15, 0x1, R3, P0 ;  /* 0x000000010f0b7824 */ /* 0x000fe400000e0603 */
[----:B------:R-:W-:Y:S02]  /*23b0*/  IMAD R2, R22, R163, R9 ;  /* 0x000000a316027224 */ /* 0x000fe400078e0209 */
[----:B------:R-:W-:Y:S01]  /*23c0*/  IMAD.WIDE.U32 R22, R210, R22, R10 ;  /* 0x00000016d2167225 */ /* 0x000fe200078e000a */
[----:B------:R-:W-:-:S04]  /*23d0*/  IADD3 R11, R14, 0x40, RZ ;  /* 0x000000400e0b7810 */ /* 0x000fc80007ffe0ff */
[-C--:B----4-:R-:W-:Y:S02]  /*23e0*/  ISETP.GE.AND P0, PT, R11, R79.reuse, PT ;  /* 0x0000004f0b00720c */ /* 0x090fe40003f06270 */
[----:B------:R-:W-:Y:S02]  /*23f0*/  ISETP.GE.AND P3, PT, R14, R79, PT ;  /* 0x0000004f0e00720c */ /* 0x000fe40003f66270 */
[----:B------:R-:W-:Y:S02]  /*2400*/  SEL R3, RZ, 0xffffffff, P0 ;  /* 0xffffffffff037807 */ /* 0x000fe40000000000 */
[----:B------:R-:W-:-:S03]  /*2410*/  SEL R4, RZ, 0x1, P3 ;  /* 0x00000001ff047807 */ /* 0x000fc60001800000 */
[----:B------:R-:W-:-:S05]  /*2420*/  IMAD.SHL.U32 R3, R3, 0x2, RZ ;  /* 0x0000000203037824 */ /* 0x000fca00078e00ff */
[----:B------:R-:W-:Y:S02]  /*2430*/  LOP3.LUT R4, R3, 0x2, R4, 0xe2, !PT ;  /* 0x0000000203047812 */ /* 0x000fe400078ee204 */
[----:B------:R-:W-:Y:S01]  /*2440*/  SHF.R.S32.HI R3, RZ, 0x1f, R76 ;  /* 0x0000001fff037819 */ /* 0x000fe2000001144c */
[----:B------:R-:W-:-:S03]  /*2450*/  IMAD.WIDE.U32 R8, R158, R66, R26 ;  /* 0x000000429e087225 */ /* 0x000fc600078e001a */
[----:B------:R-:W-:Y:S01]  /*2460*/  LEA.HI R3, R3, R76, RZ, 0x6 ;  /* 0x0000004c03037211 */ /* 0x000fe200078f30ff */
[----:B------:R-:W-:Y:S01]  /*2470*/  IMAD.IADD R165, R9, 0x1, R165 ;  /* 0x0000000109a57824 */ /* 0x000fe200078e02a5 */
[C---:B------:R-:W-:Y:S02]  /*2480*/  LEA R164, P0, R8.reuse, R16, 0x1 ;  /* 0x0000001008a47211 */ /* 0x040fe400078008ff */
[----:B------:R-:W-:Y:S02]  /*2490*/  SHF.R.S32.HI R3, RZ, 0x6, R3 ;  /* 0x00000006ff037819 */ /* 0x000fe40000011403 */
[----:B------:R-:W-:Y:S02]  /*24a0*/  LEA.HI.X R165, R8, R17, R165, 0x1, P0 ;  /* 0x0000001108a57211 */ /* 0x000fe400000f0ca5 */
[----:B------:R-:W-:Y:S02]  /*24b0*/  IMNMX R96, R202, R3, !PT ;  /* 0x00000003ca607217 */ /* 0x000fe40007800200 */
        /* <DEDUP_REMOVED lines=170> */
.L_x_7301:
        /* <DEDUP_REMOVED lines=18> */
.L_x_7209:
[----:B------:R-:W-:Y:S05]  /*3080*/  BSYNC B0 ;  /* 0x0000000000007941 */ /* 0x000fea0003800000 */
.L_x_7208:
        /* <DEDUP_REMOVED lines=18> */
.L_x_7211:
[----:B------:R-:W-:Y:S05]  /*31b0*/  BSYNC B0 ;  /* 0x0000000000007941 */ /* 0x000fea0003800000 */
.L_x_7210:
        /* <DEDUP_REMOVED lines=18> */
.L_x_7213:
[----:B------:R-:W-:Y:S05]  /*32e0*/  BSYNC B0 ;  /* 0x0000000000007941 */ /* 0x000fea0003800000 */
.L_x_7212:
        /* <DEDUP_REMOVED lines=18> */
.L_x_7215:
[----:B------:R-:W-:Y:S05]  /*3410*/  BSYNC B0 ;  /* 0x0000000000007941 */ /* 0x000fea0003800000 */
.L_x_7214:
        /* <DEDUP_REMOVED lines=65> */
.L_x_7222:
[----:B------:R-:W-:Y:S05]  /*3830*/  BSYNC B0 ;  /* 0x0000000000007941 */ /* 0x000fea0003800000 */
.L_x_7221:
        /* <DEDUP_REMOVED lines=50> */
.L_x_7224:
[----:B------:R-:W-:Y:S05]  /*3b60*/  BSYNC B0 ;  /* 0x0000000000007941 */ /* 0x000fea0003800000 */
.L_x_7223:
        /* <DEDUP_REMOVED lines=49> */
.L_x_7220:
[----:B------:R-:W-:Y:S05]  /*3e80*/  BSYNC B1 ;  /* 0x0000000000017941 */ /* 0x000fea0003800000 */
.L_x_7219:
        /* <DEDUP_REMOVED lines=63> */
.L_x_7228:
[----:B------:R-:W-:Y:S05]  /*4280*/  BSYNC B0 ;  /* 0x0000000000007941 */ /* 0x000fea0003800000 */
.L_x_7227:
        /* <DEDUP_REMOVED lines=53> */
.L_x_7230:
[----:B------:R-:W-:Y:S05]  /*45e0*/  BSYNC B0 ;  /* 0x0000000000007941 */ /* 0x000fea0003800000 */
.L_x_7229:
        /* <DEDUP_REMOVED lines=52> */
.L_x_7226:
[----:B------:R-:W-:Y:S05]  /*4930*/  BSYNC B1 ;  /* 0x0000000000017941 */ /* 0x000fea0003800000 */
.L_x_7225:
        /* <DEDUP_REMOVED lines=63> */
.L_x_7234:
[----:B------:R-:W-:Y:S05]  /*4d30*/  BSYNC B0 ;  /* 0x0000000000007941 */ /* 0x000fea0003800000 */
.L_x_7233:
        /* <DEDUP_REMOVED lines=53> */
.L_x_7236:
[----:B------:R-:W-:Y:S05]  /*5090*/  BSYNC B0 ;  /* 0x0000000000007941 */ /* 0x000fea0003800000 */
.L_x_7235:
        /* <DEDUP_REMOVED lines=52> */
.L_x_7232:
[----:B------:R-:W-:Y:S05]  /*53e0*/  BSYNC B1 ;  /* 0x0000000000017941 */ /* 0x000fea0003800000 */
.L_x_7231:
        /* <DEDUP_REMOVED lines=65> */
.L_x_7240:
[----:B------:R-:W-:Y:S05]  /*5800*/  BSYNC B0 ;  /* 0x0000000000007941 */ /* 0x000fea0003800000 */
.L_x_7239:
        /* <DEDUP_REMOVED lines=53> */
.L_x_7242:
[----:B------:R-:W-:Y:S05]  /*5b60*/  BSYNC B0 ;  /* 0x0000000000007941 */ /* 0x000fea0003800000 */
.L_x_7241:
        /* <DEDUP_REMOVED lines=52> */
.L_x_7238:
[----:B------:R-:W-:Y:S05]  /*5eb0*/  BSYNC B1 ;  /* 0x0000000000017941 */ /* 0x000fea0003800000 */
.L_x_7237:
[----:B------:R-:W2:Y:S02]  /*5ec0*/  LD.E R3, [R18.64+0xd0] ;  /* 0x0000d00612037980 */ /* 0x000ea4000c101900 */
[----:B--2---:R-:W-:Y:S05]  /*5ed0*/  IMAD.U32 R3, R3, -0x20, RZ ;  /* 0xffffffe003037824 */ /* 0x004fea00078e00ff */
[C---:B------:R-:W-:Y:S02]  /*5ee0*/  LEA R16, P1, R3.reuse, R16, 0x1 ;  /* 0x0000001003107211 */ /* 0x040fe400078208ff */
[C---:B------:R-:W-:Y:S02]  /*5ef0*/  LEA R58, P0, R3.reuse, R58, 0x1 ;  /* 0x0000003a033a7211 */ /* 0x040fe400078008ff */
[C---:B------:R-:W-:Y:S02]  /*5f00*/  LEA.HI.X.SX32 R17, R3.reuse, R17, 0x1, P1 ;  /* 0x0000001103117211 */ /* 0x040fe400008f0eff */
[----:B------:R-:W-:Y:S01]  /*5f10*/  LEA.HI.X.SX32 R59, R3, R59, 0x1, P0 ;  /* 0x0000003b033b7211 */ /* 0x000fe200000f0eff */
[----:B------:R-:W-:-:S05]  /*5f20*/  BRA `(.L_x_7243) ;  /* 0x00004ec000007947 */ /* 0x000fca0003800000 */
.L_x_7218:
        /* <DEDUP_REMOVED lines=89> */
.L_x_7249:
[----:B------:R-:W-:Y:S05]  /*64c0*/  BSYNC B0 ;  /* 0x0000000000007941 */ /* 0x000fea0003800000 */
.L_x_7248:
[----:B-----5:R2:W-:Y:S02]  /*64d0*/  ST.E.128 [R126.64], R48 ;  /* 0x000000307e007985 */ /* 0x0205e4000c101d06 */
.L_x_7247:
[----:B------:R-:W-:Y:S05]  /*64e0*/  BSYNC B1 ;  /* 0x0000000000017941 */ /* 0x000fea0003800000 */
.L_x_7246:
        /* <DEDUP_REMOVED lines=87> */
.L_x_7253:
[----:B------:R-:W-:Y:S05]  /*6a60*/  BSYNC B0 ;  /* 0x0000000000007941 */ /* 0x000fea0003800000 */
.L_x_7252:
[----:B-----5:R3:W-:Y:S02]  /*6a70*/  ST.E.128 [R126.64+0x80], R48 ;  /* 0x000080307e007985 */ /* 0x0207e4000c101d06 */
.L_x_7251:
[----:B------:R-:W-:Y:S05]  /*6a80*/  BSYNC B1 ;  /* 0x0000000000017941 */ /* 0x000fea0003800000 */
.L_x_7250:
        /* <DEDUP_REMOVED lines=86> */
.L_x_7255:
[----:B------:R-:W-:Y:S05]  /*6ff0*/  BSYNC B0 ;  /* 0x0000000000007941 */ /* 0x000fea0003800000 */
.L_x_7254:
[----:B-----5:R3:W-:Y:S02]  /*7000*/  ST.E.128 [R126.64+0x100], R48 ;  /* 0x000100307e007985 */ /* 0x0207e4000c101d06 */
.L_x_7245:
[----:B------:R-:W-:Y:S05]  /*7010*/  BSYNC B2 ;  /* 0x0000000000027941 */ /* 0x000fea0003800000 */
.L_x_7244:
        /* <DEDUP_REMOVED lines=97> */
.L_x_7261:
[----:B------:R-:W-:Y:S05]  /*7630*/  BSYNC B0 ;  /* 0x0000000000007941 */ /* 0x000fea0003800000 */
.L_x_7260:
[C---:B------:R-:W-:Y:S04]  /*7640*/  LEA R2, P0, R200.reuse, R126, 0x1 ;  /* 0x0000007ec8027211 */ /* 0x040fe800078008ff */
[----:B------:R-:W-:Y:S05]  /*7650*/  LEA.HI.X R3, R200, R127, R201, 0x1, P0 ;  /* 0x0000007fc8037211 */ /* 0x000fea00000f0cc9 */
[----:B-----5:R3:W-:Y:S04]  /*7660*/  ST.E.128 [R2.64], R48 ;  /* 0x0000003002007985 */ /* 0x0207e8000c101d06 */
.L_x_7259:
[----:B------:R-:W-:Y:S05]  /*7670*/  BSYNC B1 ;  /* 0x0000000000017941 */ /* 0x000fea0003800000 */
.L_x_7258:
        /* <DEDUP_REMOVED lines=92> */
.L_x_7265:
[----:B------:R-:W-:Y:S05]  /*7c40*/  BSYNC B0 ;  /* 0x0000000000007941 */ /* 0x000fea0003800000 */
.L_x_7264:
[C---:B------:R-:W-:Y:S04]  /*7c50*/  LEA R2, P0, R93.reuse, R126, 0x1 ;  /* 0x0000007e5d027211 */ /* 0x040fe800078008ff */
[----:B------:R-:W-:Y:S05]  /*7c60*/  LEA.HI.X R3, R93, R127, R92, 0x1, P0 ;  /* 0x0000007f5d037211 */ /* 0x000fea00000f0c5c */
[----:B-----5:R3:W-:Y:S04]  /*7c70*/  ST.E.128 [R2.64], R48 ;  /* 0x0000003002007985 */ /* 0x0207e8000c101d06 */
.L_x_7263:
[----:B------:R-:W-:Y:S05]  /*7c80*/  BSYNC B1 ;  /* 0x0000000000017941 */ /* 0x000fea0003800000 */
.L_x_7262:
        /* <DEDUP_REMOVED lines=91> */
.L_x_7267:
[----:B------:R-:W-:Y:S05]  /*8240*/  BSYNC B0 ;  /* 0x0000000000007941 */ /* 0x000fea0003800000 */
.L_x_7266:
[C---:B------:R-:W-:Y:S04]  /*8250*/  LEA R2, P0, R89.reuse, R126, 0x1 ;  /* 0x0000007e59027211 */ /* 0x040fe800078008ff */
[----:B------:R-:W-:Y:S05]  /*8260*/  LEA.HI.X R3, R89, R127, R88, 0x1, P0 ;  /* 0x0000007f59037211 */ /* 0x000fea00000f0c58 */
[----:B-----5:R3:W-:Y:S04]  /*8270*/  ST.E.128 [R2.64], R48 ;  /* 0x0000003002007985 */ /* 0x0207e8000c101d06 */
.L_x_7257:
[----:B------:R-:W-:Y:S05]  /*8280*/  BSYNC B2 ;  /* 0x0000000000027941 */ /* 0x000fea0003800000 */
.L_x_7256:
        /* <DEDUP_REMOVED lines=97> */
.L_x_7273:
[----:B------:R-:W-:Y:S05]  /*88a0*/  BSYNC B0 ;  /* 0x0000000000007941 */ /* 0x000fea0003800000 */
.L_x_7272:
[C---:B------:R-:W-:Y:S04]  /*88b0*/  LEA R2, P0, R94.reuse, R126, 0x1 ;  /* 0x0000007e5e027211 */ /* 0x040fe800078008ff */
[----:B------:R-:W-:Y:S05]  /*88c0*/  LEA.HI.X R3, R94, R127, R95, 0x1, P0 ;  /* 0x0000007f5e037211 */ /* 0x000fea00000f0c5f */
[----:B-----5:R3:W-:Y:S04]  /*88d0*/  ST.E.128 [R2.64], R48 ;  /* 0x0000003002007985 */ /* 0x0207e8000c101d06 */
.L_x_7271:
[----:B------:R-:W-:Y:S05]  /*88e0*/  BSYNC B1 ;  /* 0x0000000000017941 */ /* 0x000fea0003800000 */
.L_x_7270:
        /* <DEDUP_REMOVED lines=92> */
.L_x_7277:
[----:B------:R-:W-:Y:S05]  /*8eb0*/  BSYNC B0 ;  /* 0x0000000000007941 */ /* 0x000fea0003800000 */
.L_x_7276:
[C---:B------:R-:W-:Y:S04]  /*8ec0*/  LEA R2, P0, R91.reuse, R126, 0x1 ;  /* 0x0000007e5b027211 */ /* 0x040fe800078008ff */
[----:B------:R-:W-:Y:S05]  /*8ed0*/  LEA.HI.X R3, R91, R127, R90, 0x1, P0 ;  /* 0x0000007f5b037211 */ /* 0x000fea00000f0c5a */
[----:B-----5:R3:W-:Y:S04]  /*8ee0*/  ST.E.128 [R2.64], R48 ;  /* 0x0000003002007985 */ /* 0x0207e8000c101d06 */
.L_x_7275:
[----:B------:R-:W-:Y:S05]  /*8ef0*/  BSYNC B1 ;  /* 0x0000000000017941 */ /* 0x000fea0003800000 */
.L_x_7274:
        /* <DEDUP_REMOVED lines=91> */
.L_x_7279:
[----:B------:R-:W-:Y:S05]  /*94b0*/  BSYNC B0 ;  /* 0x0000000000007941 */ /* 0x000fea0003800000 */
.L_x_7278:
[C---:B------:R-:W-:Y:S04]  /*94c0*/  LEA R2, P0, R87.reuse, R126, 0x1 ;  /* 0x0000007e57027211 */ /* 0x040fe800078008ff */
[----:B------:R-:W-:Y:S05]  /*94d0*/  LEA.HI.X R3, R87, R127, R86, 0x1, P0 ;  /* 0x0000007f57037211 */ /* 0x000fea00000f0c56 */
[----:B-----5:R3:W-:Y:S04]  /*94e0*/  ST.E.128 [R2.64], R48 ;  /* 0x0000003002007985 */ /* 0x0207e8000c101d06 */
.L_x_7269:
[----:B------:R-:W-:Y:S05]  /*94f0*/  BSYNC B2 ;  /* 0x0000000000027941 */ /* 0x000fea0003800000 */
.L_x_7268:
        /* <DEDUP_REMOVED lines=98> */
.L_x_7285:
[----:B------:R-:W-:Y:S05]  /*9b20*/  BSYNC B0 ;  /* 0x0000000000007941 */ /* 0x000fea0003800000 */
.L_x_7284:
[----:B------:R-:W-:Y:S02]  /*9b30*/  IMAD R0, R65, 0x60, RZ ;  /* 0x0000006041007824 */ /* 0x000fe400078e02ff */
[----:B------:R-:W-:Y:S05]  /*9b40*/  IMAD.WIDE.U32 R2, R64, 0x60, R126 ;  /* 0x0000006040027825 */ /* 0x000fea00078e007e */
[----:B------:R-:W-:Y:S05]  /*9b50*/  IADD3 R3, R3, R0, RZ ;  /* 0x0000000003037210 */ /* 0x000fea0007ffe0ff */
[----:B-----5:R3:W-:Y:S02]  /*9b60*/  ST.E.128 [R2.64], R48 ;  /* 0x0000003002007985 */ /* 0x0207e4000c101d06 */
.L_x_7283:
[----:B------:R-:W-:Y:S05]  /*9b70*/  BSYNC B1 ;  /* 0x0000000000017941 */ /* 0x000fea0003800000 */
.L_x_7282:
        /* <DEDUP_REMOVED lines=92> */
.L_x_7289:
[----:B------:R-:W-:Y:S05]  /*a140*/  BSYNC B0 ;  /* 0x0000000000007941 */ /* 0x000fea0003800000 */
.L_x_7288:
[C---:B------:R-:W-:Y:S04]  /*a150*/  LEA R2, P0, R85.reuse, R126, 0x1 ;  /* 0x0000007e55027211 */ /* 0x040fe800078008ff */
[----:B------:R-:W-:Y:S05]  /*a160*/  LEA.HI.X R3, R85, R127, R84, 0x1, P0 ;  /* 0x0000007f55037211 */ /* 0x000fea00000f0c54 */
[----:B-----5:R3:W-:Y:S04]  /*a170*/  ST.E.128 [R2.64], R48 ;  /* 0x0000003002007985 */ /* 0x0207e8000c101d06 */
.L_x_7287:
[----:B------:R-:W-:Y:S05]  /*a180*/  BSYNC B1 ;  /* 0x0000000000017941 */ /* 0x000fea0003800000 */
.L_x_7286:
        /* <DEDUP_REMOVED lines=91> */
.L_x_7291:
[----:B------:R-:W-:Y:S05]  /*a740*/  BSYNC B0 ;  /* 0x0000000000007941 */ /* 0x000fea0003800000 */
.L_x_7290:
[C---:B------:R-:W-:Y:S04]  /*a750*/  LEA R2, P0, R83.reuse, R126, 0x1 ;  /* 0x0000007e53027211 */ /* 0x040fe800078008ff */
[----:B------:R-:W-:Y:S05]  /*a760*/  LEA.HI.X R3, R83, R127, R82, 0x1, P0 ;  /* 0x0000007f53037211 */ /* 0x000fea00000f0c52 */
[----:B-----5:R3:W-:Y:S04]  /*a770*/  ST.E.128 [R2.64], R48 ;  /* 0x0000003002007985 */ /* 0x0207e8000c101d06 */
.L_x_7281:
[----:B------:R-:W-:Y:S05]  /*a780*/  BSYNC B2 ;  /* 0x0000000000027941 */ /* 0x000fea0003800000 */
.L_x_7280:
[----:B---3--:R-:W3:Y:S02]  /*a790*/  LD.E R3, [R18.64+0xd0] ;  /* 0x0000d00612037980 */ /* 0x008ee4000c101900 */
[----:B---3--:R-:W-:Y:S05]  /*a7a0*/  IMAD.U32 R3, R3, -0x20, RZ ;  /* 0xffffffe003037824 */ /* 0x008fea00078e00ff */
[C---:B------:R-:W-:Y:S02]  /*a7b0*/  LEA R124, P1, R3.reuse, R124, 0x1 ;  /* 0x0000007c037c7211 */ /* 0x040fe400078208ff */
[C---:B------:R-:W-:Y:S02]  /*a7c0*/  LEA R122, P0, R3.reuse, R122, 0x1 ;  /* 0x0000007a037a7211 */ /* 0x040fe400078008ff */
[C---:B------:R-:W-:Y:S02]  /*a7d0*/  LEA.HI.X.SX32 R125, R3.reuse, R125, 0x1, P1 ;  /* 0x0000007d037d7211 */ /* 0x040fe400008f0eff */
[----:B------:R-:W-:Y:S01]  /*a7e0*/  LEA.HI.X.SX32 R123, R3, R123, 0x1, P0 ;  /* 0x0000007b037b7211 */ /* 0x000fe200000f0eff */
[----:B------:R-:W-:-:S05]  /*a7f0*/  BRA `(.L_x_7243) ;  /* 0x000005f000007947 */ /* 0x000fca0003800000 */
.L_x_7217:
        /* <DEDUP_REMOVED lines=11> */
.L_x_7293:
[----:B------:R-:W-:Y:S05]  /*a8b0*/  BSYNC B0 ;  /* 0x0000000000007941 */ /* 0x000fea0003800000 */
.L_x_7292:
        /* <DEDUP_REMOVED lines=27> */
.L_x_7295:
[----:B------:R-:W-:Y:S05]  /*aa70*/  BSYNC B0 ;  /* 0x0000000000007941 */ /* 0x000fea0003800000 */
.L_x_7294:
        /* <DEDUP_REMOVED lines=27> */
.L_x_7297:
[----:B------:R-:W-:Y:S05]  /*ac30*/  BSYNC B0 ;  /* 0x0000000000007941 */ /* 0x000fea0003800000 */
.L_x_7296:
        /* <DEDUP_REMOVED lines=27> */
.L_x_7243:
[----:B------:R-:W-:Y:S05]  /*adf0*/  BSYNC B3 ;  /* 0x0000000000037941 */ /* 0x000fea0003800000 */
.L_x_7216:
        /* <DEDUP_REMOVED lines=89> */
.L_x_7299:
        /* <DEDUP_REMOVED lines=8> */
.L_x_7300:
[----:B------:R-:W-:Y:S05]  /*b410*/  BSYNC B0 ;  /* 0x0000000000007941 */ /* 0x000fea0003800000 */
.L_x_7298:
[----:B------:R-:W-:Y:S04]  /*b420*/  IADD3 R9, R9, -0x1, RZ ;  /* 0xffffffff09097810 */ /* 0x000fe80007ffe0ff */
[----:B------:R-:W-:Y:S11]  /*b430*/  ISETP.GT.AND P0, PT, R9, R96, PT ;  /* 0x000000600900720c */ /* 0x000ff60003f04270 */
[----:B------:R-:W-:Y:S02]  /*b440*/  @!UPT UIADD3 URZ, URZ, URZ, URZ ;  /* 0x0000003f3f3ff290 */ /* 0x000fe4000fffe03f */
[----:B------:R-:W-:-:S05]  /*b450*/  @P0 BRA `(.L_x_7301) ;  /* 0xffff7b0000000947 */ /* 0x000fca000383ffff */
.L_x_7207:
        /* <DEDUP_REMOVED lines=108> */
.L_x_7310:
[----:B------:R-:W-:Y:S05]  /*bb20*/  BSYNC B0 ;  /* 0x0000000000007941 */ /* 0x000fea0003800000 */
.L_x_7309:
[----:B-----5:R3:W-:Y:S02]  /*bb30*/  STS.128 [R209], R20 ;  /* 0x00000014d1007388 */ /* 0x0207e40000000c00 */
.L_x_7308:
[----:B------:R-:W-:Y:S05]  /*bb40*/  BSYNC B1 ;  /* 0x0000000000017941 */ /* 0x000fea0003800000 */
.L_x_7307:
        /* <DEDUP_REMOVED lines=47> */
.L_x_7314:
[----:B------:R-:W-:Y:S05]  /*be40*/  BSYNC B0 ;  /* 0x0000000000007941 */ /* 0x000fea0003800000 */
.L_x_7313:
[----:B-----5:R1:W-:Y:S02]  /*be50*/  STS.128 [R209+0x2000], R20 ;  /* 0x00200014d1007388 */ /* 0x0203e40000000c00 */
.L_x_7312:
[----:B------:R-:W-:Y:S05]  /*be60*/  BSYNC B1 ;  /* 0x0000000000017941 */ /* 0x000fea0003800000 */
.L_x_7311:
        /* <DEDUP_REMOVED lines=46> */
.L_x_7316:
[----:B------:R-:W-:Y:S05]  /*c150*/  BSYNC B0 ;  /* 0x0000000000007941 */ /* 0x000fea0003800000 */
.L_x_7315:
[----:B-----5:R3:W-:Y:S02]  /*c160*/  STS.128 [R209+0x4000], R20 ;  /* 0x00400014d1007388 */ /* 0x0207e40000000c00 */
.L_x_7306:
[----:B------:R-:W-:Y:S05]  /*c170*/  BSYNC B2 ;  /* 0x0000000000027941 */ /* 0x000fea0003800000 */
.L_x_7305:
        /* <DEDUP_REMOVED lines=61> */
.L_x_7322:
[----:B------:R-:W-:Y:S05]  /*c550*/  BSYNC B0 ;  /* 0x0000000000007941 */ /* 0x000fea0003800000 */
.L_x_7321:
[----:B-----5:R3:W-:Y:S02]  /*c560*/  STS.128 [R209+0x800], R20 ;  /* 0x00080014d1007388 */ /* 0x0207e40000000c00 */
.L_x_7320:
[----:B------:R-:W-:Y:S05]  /*c570*/  BSYNC B1 ;  /* 0x0000000000017941 */ /* 0x000fea0003800000 */
.L_x_7319:
        /* <DEDUP_REMOVED lines=48> */
.L_x_7326:
[----:B------:R-:W-:Y:S05]  /*c880*/  BSYNC B0 ;  /* 0x0000000000007941 */ /* 0x000fea0003800000 */
.L_x_7325:
[----:B-----5:R3:W-:Y:S02]  /*c890*/  STS.128 [R209+0x2800], R20 ;  /* 0x00280014d1007388 */ /* 0x0207e40000000c00 */
.L_x_7324:
[----:B------:R-:W-:Y:S05]  /*c8a0*/  BSYNC B1 ;  /* 0x0000000000017941 */ /* 0x000fea0003800000 */
.L_x_7323:
        /* <DEDUP_REMOVED lines=45> */
.L_x_7328:
[----:B------:R-:W-:Y:S05]  /*cb80*/  BSYNC B0 ;  /* 0x0000000000007941 */ /* 0x000fea0003800000 */
.L_x_7327:
[----:B-----5:R1:W-:Y:S02]  /*cb90*/  STS.128 [R209+0x4800], R44 ;  /* 0x0048002cd1007388 */ /* 0x0203e40000000c00 */
.L_x_7318:
[----:B------:R-:W-:Y:S05]  /*cba0*/  BSYNC B2 ;  /* 0x0000000000027941 */ /* 0x000fea0003800000 */
.L_x_7317:
        /* <DEDUP_REMOVED lines=61> */
.L_x_7334:
[----:B------:R-:W-:Y:S05]  /*cf80*/  BSYNC B0 ;  /* 0x0000000000007941 */ /* 0x000fea0003800000 */
.L_x_7333:
[----:B-----5:R1:W-:Y:S02]  /*cf90*/  STS.128 [R209+0x1000], R20 ;  /* 0x00100014d1007388 */ /* 0x0203e40000000c00 */
.L_x_7332:
[----:B------:R-:W-:Y:S05]  /*cfa0*/  BSYNC B1 ;  /* 0x0000000000017941 */ /* 0x000fea0003800000 */
.L_x_7331:
        /* <DEDUP_REMOVED lines=47> */
.L_x_7338:
[----:B------:R-:W-:Y:S05]  /*d2a0*/  BSYNC B0 ;  /* 0x0000000000007941 */ /* 0x000fea0003800000 */
.L_x_7337:
[----:B-----5:R3:W-:Y:S02]  /*d2b0*/  STS.128 [R209+0x3000], R20 ;  /* 0x00300014d1007388 */ /* 0x0207e40000000c00 */
.L_x_7336:
[----:B------:R-:W-:Y:S05]  /*d2c0*/  BSYNC B1 ;  /* 0x0000000000017941 */ /* 0x000fea0003800000 */
.L_x_7335:
        /* <DEDUP_REMOVED lines=46> */
.L_x_7340:
[----:B------:R-:W-:Y:S05]  /*d5b0*/  BSYNC B0 ;  /* 0x0000000000007941 */ /* 0x000fea0003800000 */
.L_x_7339:
[----:B-----5:R3:W-:Y:S02]  /*d5c0*/  STS.128 [R209+0x5000], R20 ;  /* 0x00500014d1007388 */ /* 0x0207e40000000c00 */
.L_x_7330:
[----:B------:R-:W-:Y:S05]  /*d5d0*/  BSYNC B2 ;  /* 0x0000000000027941 */ /* 0x000fea0003800000 */
.L_x_7329:
        /* <DEDUP_REMOVED lines=59> */
.L_x_7345:
[----:B------:R-:W-:Y:S05]  /*d990*/  BSYNC B0 ;  /* 0x0000000000007941 */ /* 0x000fea0003800000 */
.L_x_7344:
[----:B-----5:R3:W-:Y:S02]  /*d9a0*/  STS.128 [R209+0x1800], R20 ;  /* 0x00180014d1007388 */ /* 0x0207e40000000c00 */
.L_x_7343:
[----:B------:R-:W-:Y:S05]  /*d9b0*/  BSYNC B1 ;  /* 0x0000000000017941 */ /* 0x000fea0003800000 */
.L_x_7342:
        /* <DEDUP_REMOVED lines=47> */
.L_x_7349:
[----:B------:R-:W-:Y:S05]  /*dcb0*/  BSYNC B0 ;  /* 0x0000000000007941 */ /* 0x000fea0003800000 */
.L_x_7348:
[----:B-----5:R3:W-:Y:S02]  /*dcc0*/  STS.128 [R209+0x3800], R20 ;  /* 0x00380014d1007388 */ /* 0x0207e40000000c00 */
.L_x_7347:
[----:B------:R-:W-:Y:S05]  /*dcd0*/  BSYNC B1 ;  /* 0x0000000000017941 */ /* 0x000fea0003800000 */
.L_x_7346:
        /* <DEDUP_REMOVED lines=45> */
.L_x_7351:
[----:B------:R-:W-:Y:S05]  /*dfb0*/  BSYNC B0 ;  /* 0x0000000000007941 */ /* 0x000fea0003800000 */
.L_x_7350:
[----:B-----5:R1:W-:Y:S01]  /*dfc0*/  STS.128 [R209+0x5800], R40 ;  /* 0x00580028d1007388 */ /* 0x0203e20000000c00 */
[----:B------:R-:W-:Y:S05]  /*dfd0*/  BRA `(.L_x_7341) ;  /* 0x00004dc000007947 */ /* 0x000fea0003800000 */
.L_x_7304:
        /* <DEDUP_REMOVED lines=89> */
.L_x_7357:
[----:B------:R-:W-:Y:S05]  /*e570*/  BSYNC B0 ;  /* 0x0000000000007941 */ /* 0x000fea0003800000 */
.L_x_7356:
[----:B-----5:R3:W-:Y:S02]  /*e580*/  STS.128 [R209], R32 ;  /* 0x00000020d1007388 */ /* 0x0207e40000000c00 */
.L_x_7355:
[----:B------:R-:W-:Y:S05]  /*e590*/  BSYNC B1 ;  /* 0x0000000000017941 */ /* 0x000fea0003800000 */
.L_x_7354:
        /* <DEDUP_REMOVED lines=87> */
.L_x_7361:
[----:B------:R-:W-:Y:S05]  /*eb10*/  BSYNC B0 ;  /* 0x0000000000007941 */ /* 0x000fea0003800000 */
.L_x_7360:
[----:B-----5:R1:W-:Y:S02]  /*eb20*/  STS.128 [R209+0x2000], R32 ;  /* 0x00200020d1007388 */ /* 0x0203e40000000c00 */
.L_x_7359:
[----:B------:R-:W-:Y:S05]  /*eb30*/  BSYNC B1 ;  /* 0x0000000000017941 */ /* 0x000fea0003800000 */
.L_x_7358:
        /* <DEDUP_REMOVED lines=86> */
.L_x_7363:
[----:B------:R-:W-:Y:S05]  /*f0a0*/  BSYNC B0 ;  /* 0x0000000000007941 */ /* 0x000fea0003800000 */
.L_x_7362:
[----:B-----5:R3:W-:Y:S02]  /*f0b0*/  STS.128 [R209+0x4000], R32 ;  /* 0x00400020d1007388 */ /* 0x0207e40000000c00 */
.L_x_7353:
[----:B------:R-:W-:Y:S05]  /*f0c0*/  BSYNC B2 ;  /* 0x0000000000027941 */ /* 0x000fea0003800000 */
.L_x_7352:
        /* <DEDUP_REMOVED lines=94> */
.L_x_7369:
[----:B------:R-:W-:Y:S05]  /*f6b0*/  BSYNC B0 ;  /* 0x0000000000007941 */ /* 0x000fea0003800000 */
.L_x_7368:
[----:B-----5:R3:W-:Y:S02]  /*f6c0*/  STS.128 [R209+0x800], R32 ;  /* 0x00080020d1007388 */ /* 0x0207e40000000c00 */
.L_x_7367:
[----:B------:R-:W-:Y:S05]  /*f6d0*/  BSYNC B1 ;  /* 0x0000000000017941 */ /* 0x000fea0003800000 */
.L_x_7366:
        /* <DEDUP_REMOVED lines=90> */
.L_x_7373:
[----:B------:R-:W-:Y:S05]  /*fc80*/  BSYNC B0 ;  /* 0x0000000000007941 */ /* 0x000fea0003800000 */
.L_x_7372:
[----:B-----5:R3:W-:Y:S02]  /*fc90*/  STS.128 [R209+0x2800], R32 ;  /* 0x00280020d1007388 */ /* 0x0207e40000000c00 */
.L_x_7371:
[----:B------:R-:W-:Y:S05]  /*fca0*/  BSYNC B1 ;  /* 0x0000000000017941 */ /* 0x000fea0003800000 */
.L_x_7370:
        /* <DEDUP_REMOVED lines=90> */
.L_x_7375:
[----:B------:R-:W-:Y:S05]  /*10250*/  BSYNC B0 ;  /* 0x0000000000007941 */ /* 0x000fea0003800000 */
.L_x_7374:
[----:B-----5:R1:W-:Y:S02]  /*10260*/  STS.128 [R209+0x4800], R20 ;  /* 0x00480014d1007388 */ /* 0x0203e40000000c00 */
.L_x_7365:
[----:B------:R-:W-:Y:S05]  /*10270*/  BSYNC B2 ;  /* 0x0000000000027941 */ /* 0x000fea0003800000 */
.L_x_7364:
        /* <DEDUP_REMOVED lines=95> */
.L_x_7381:
[----:B------:R-:W-:Y:S05]  /*10870*/  BSYNC B0 ;  /* 0x0000000000007941 */ /* 0x000fea0003800000 */
.L_x_7380:
[----:B-----5:R3:W-:Y:S02]  /*10880*/  STS.128 [R209+0x1000], R32 ;  /* 0x00100020d1007388 */ /* 0x0207e40000000c00 */
.L_x_7379:
[----:B------:R-:W-:Y:S05]  /*10890*/  BSYNC B1 ;  /* 0x0000000000017941 */ /* 0x000fea0003800000 */
.L_x_7378:
        /* <DEDUP_REMOVED lines=90> */
.L_x_7385:
[----:B------:R-:W-:Y:S05]  /*10e40*/  BSYNC B0 ;  /* 0x0000000000007941 */ /* 0x000fea0003800000 */
.L_x_7384:
[----:B-----5:R3:W-:Y:S02]  /*10e50*/  STS.128 [R209+0x3000], R32 ;  /* 0x00300020d1007388 */ /* 0x0207e40000000c00 */
.L_x_7383:
[----:B------:R-:W-:Y:S05]  /*10e60*/  BSYNC B1 ;  /* 0x0000000000017941 */ /* 0x000fea0003800000 */
.L_x_7382:
        /* <DEDUP_REMOVED lines=89> */
.L_x_7387:
[----:B------:R-:W-:Y:S05]  /*11400*/  BSYNC B0 ;  /* 0x0000000000007941 */ /* 0x000fea0003800000 */
.L_x_7386:
[----:B-----5:R3:W-:Y:S02]  /*11410*/  STS.128 [R209+0x5000], R32 ;  /* 0x00500020d1007388 */ /* 0x0207e40000000c00 */
.L_x_7377:
[----:B------:R-:W-:Y:S05]  /*11420*/  BSYNC B2 ;  /* 0x0000000000027941 */ /* 0x000fea0003800000 */
.L_x_7376:
        /* <DEDUP_REMOVED lines=94> */
.L_x_7391:
[----:B------:R-:W-:Y:S05]  /*11a10*/  BSYNC B0 ;  /* 0x0000000000007941 */ /* 0x000fea0003800000 */
.L_x_7390:
[----:B-----5:R1:W-:Y:S02]  /*11a20*/  STS.128 [R209+0x1800], R20 ;  /* 0x00180014d1007388 */ /* 0x0203e40000000c00 */
.L_x_7389:
[----:B------:R-:W-:Y:S05]  /*11a30*/  BSYNC B1 ;  /* 0x0000000000017941 */ /* 0x000fea0003800000 */
.L_x_7388:
        /* <DEDUP_REMOVED lines=92> */
.L_x_7395:
[----:B------:R-:W-:Y:S05]  /*12000*/  BSYNC B0 ;  /* 0x0000000000007941 */ /* 0x000fea0003800000 */
.L_x_7394:
[----:B-----5:R1:W-:Y:S02]  /*12010*/  STS.128 [R209+0x3800], R20 ;  /* 0x00380014d1007388 */ /* 0x0203e40000000c00 */
.L_x_7393:
[----:B------:R-:W-:Y:S05]  /*12020*/  BSYNC B1 ;  /* 0x0000000000017941 */ /* 0x000fea0003800000 */
.L_x_7392:
        /* <DEDUP_REMOVED lines=92> */
.L_x_7397:
[----:B------:R-:W-:Y:S05]  /*125f0*/  BSYNC B0 ;  /* 0x0000000000007941 */ /* 0x000fea0003800000 */
.L_x_7396:
[----:B-----5:R1:W-:Y:S01]  /*12600*/  STS.128 [R209+0x5800], R20 ;  /* 0x00580014d1007388 */ /* 0x0203e20000000c00 */
[----:B------:R-:W-:Y:S05]  /*12610*/  BRA `(.L_x_7341) ;  /* 0x0000078000007947 */ /* 0x000fea0003800000 */
.L_x_7303:
        /* <DEDUP_REMOVED lines=29> */
.L_x_7399:
[----:B------:R-:W-:Y:S05]  /*127f0*/  BSYNC B0 ;  /* 0x0000000000007941 */ /* 0x000fea0003800000 */
.L_x_7398:
        /* <DEDUP_REMOVED lines=29> */
.L_x_7401:
[----:B------:R-:W-:Y:S05]  /*129d0*/  BSYNC B0 ;  /* 0x0000000000007941 */ /* 0x000fea0003800000 */
.L_x_7400:
        /* <DEDUP_REMOVED lines=29> */
.L_x_7403:
[----:B------:R-:W-:Y:S05]  /*12bb0*/  BSYNC B0 ;  /* 0x0000000000007941 */ /* 0x000fea0003800000 */
.L_x_7402:
        /* <DEDUP_REMOVED lines=30> */
.L_x_7341:
[----:B------:R-:W-:Y:S05]  /*12da0*/  BSYNC B3 ;  /* 0x0000000000037941 */ /* 0x000fea0003800000 */
.L_x_7302:
        /* <DEDUP_REMOVED lines=32> */
.L_x_7406:
[----:B------:R2:W-:Y:S02]  /*12fb0*/  STS.128 [R209+0xa000], RZ ;  /* 0x00a000ffd1007388 */ /* 0x0005e40000000c00 */
.L_x_7405:
[----:B------:R-:W-:Y:S05]  /*12fc0*/  BSYNC B0 ;  /* 0x0000000000007941 */ /* 0x000fea0003800000 */
.L_x_7404:
        /* <DEDUP_REMOVED lines=31> */
.L_x_7409:
[----:B------:R1:W-:Y:S02]  /*131c0*/  STS.128 [R209+0xa800], RZ ;  /* 0x00a800ffd1007388 */ /* 0x0003e40000000c00 */
.L_x_7408:
[----:B------:R-:W-:Y:S05]  /*131d0*/  BSYNC B0 ;  /* 0x0000000000007941 */ /* 0x000fea0003800000 */
.L_x_7407:
        /* <DEDUP_REMOVED lines=33> */
.L_x_7412:
[----:B------:R1:W-:Y:S02]  /*133f0*/  STS.128 [R209+0xb000], RZ ;  /* 0x00b000ffd1007388 */ /* 0x0003e40000000c00 */
.L_x_7411:
[----:B------:R-:W-:Y:S05]  /*13400*/  BSYNC B0 ;  /* 0x0000000000007941 */ /* 0x000fea0003800000 */
.L_x_7410:
        /* <DEDUP_REMOVED lines=35> */
.L_x_7414:
[----:B------:R-:W-:Y:S05]  /*13640*/  BSYNC B0 ;  /* 0x0000000000007941 */ /* 0x000fea0003800000 */
.L_x_7413:
        /* <DEDUP_REMOVED lines=24> */
[----:B------:R-:W-:Y:S03]  /*137d0*/  BSSY B0, `(.L_x_7415) ;  /* 0x000001b000007945 */ /* 0x000fe60003800000 */
[----:B------:R-:W-:Y:S01]  /*137e0*/  SHF.R.S32.HI R53, RZ, 0x2, R53 ;  /* 0x00000002ff357819 */ /* 0x000fe20000011435 */
[----:B--2---:R-:W-:Y:S01]  /*137f0*/  FMUL.FTZ R215, R215, R0 ;  /* 0x00000000d7d77220 */ /* 0x004fe20000410000 */
[----:B------:R-:W-:Y:S01]  /*13800*/  LOP3.LUT R0, R73, 0x6, RZ, 0xc0, !PT ;  /* 0x0000000649007812 */ /* 0x000fe200078ec0ff */
        /* <DEDUP_REMOVED lines=22> */
.L_x_7417:
[----:B------:R2:W-:Y:S02]  /*13970*/  STS.128 [R209+0x10000], RZ ;  /* 0x010000ffd1007388 */ /* 0x0005e40000000c00 */
.L_x_7416:
[----:B-1----:R-:W-:Y:S05]  /*13980*/  BSYNC B0 ;  /* 0x0000000000007941 */ /* 0x002fea0003800000 */
.L_x_7415:
        /* <DEDUP_REMOVED lines=32> */
.L_x_7420:
[----:B------:R4:W-:Y:S02]  /*13b90*/  STS.128 [R209+0x10800], RZ ;  /* 0x010800ffd1007388 */ /* 0x0009e40000000c00 */
.L_x_7419:
[----:B------:R-:W-:Y:S05]  /*13ba0*/  BSYNC B0 ;  /* 0x0000000000007941 */ /* 0x000fea0003800000 */
.L_x_7418:
        /* <DEDUP_REMOVED lines=34> */
.L_x_7423:
[----:B------:R1:W-:Y:S02]  /*13dd0*/  STS.128 [R209+0x11000], RZ ;  /* 0x011000ffd1007388 */ /* 0x0003e40000000c00 */
.L_x_7422:
[----:B------:R-:W-:Y:S05]  /*13de0*/  BSYNC B0 ;  /* 0x0000000000007941 */ /* 0x000fea0003800000 */
.L_x_7421:
        /* <DEDUP_REMOVED lines=35> */
.L_x_7426:
[----:B------:R1:W-:Y:S02]  /*14020*/  STS.128 [R209+0x11800], RZ ;  /* 0x011800ffd1007388 */ /* 0x0003e40000000c00 */
.L_x_7425:
[----:B------:R-:W-:Y:S05]  /*14030*/  BSYNC B0 ;  /* 0x0000000000007941 */ /* 0x000fea0003800000 */
.L_x_7424:
        /* <DEDUP_REMOVED lines=18> */
[----:B------:R-:W-:Y:S01]  /*14160*/  IMAD.IADD R218, R57, 0x1, -R208 ;  /* 0x0000000139da7824 */ /* 0x000fe200078e0ad0 */
[----:B------:R-:W-:Y:S01]  /*14170*/  ISETP.NE.U32.AND P0, PT, R212, RZ, PT ;  /* 0x000000ffd400720c */ /* 0x000fe20003f05070 */
[----:B------:R-:W-:Y:S01]  /*14180*/  IMAD R192, R71, 0x200, R192 ;  /* 0x0000020047c07824 */ /* 0x000fe200078e02c0 */
[----:B------:R-:W-:Y:S01]  /*14190*/  LDSM.16.M88.4 R40, [R189] ;  /* 0x00000000bd28783b */ /* 0x000fe20000000200 */
[----:B------:R-:W-:Y:S01]  /*141a0*/  IMAD.IADD R221, R69, 0x1, R218 ;  /* 0x0000000145dd7824 */ /* 0x000fe200078e02da */
[----:B------:R-:W-:Y:S01]  /*141b0*/  BSSY B1, `(.L_x_7427) ;  /* 0x0000160000017945 */ /* 0x000fe20003800000 */
[----:B------:R-:W-:Y:S01]  /*141c0*/  IMAD.SHL.U32 R192, R192, 0x2, RZ ;  /* 0x00000002c0c07824 */ /* 0x000fe200078e00ff */
[----:B------:R-:W-:Y:S01]  /*141d0*/  LDSM.16.M88.4 R80, [R193+0x2000] ;  /* 0x00200000c150783b */ /* 0x000fe20000000200 */
[----:B-----5:R-:W-:Y:S01]  /*141e0*/  IMAD.IADD R220, R221, 0x1, -R16 ;  /* 0x00000001dddc7824 */ /* 0x020fe200078e0a10 */
[----:B------:R-:W-:-:S02]  /*141f0*/  ISETP.NE.AND.EX P0, PT, R213, RZ, PT, P0 ;  /* 0x000000ffd500720c */ /* 0x000fc40003f05300 */
[----:B------:R-:W1:Y:S01]  /*14200*/  LDSM.16.M88.4 R12, [R192+0x6000] ;  /* 0x00600000c00c783b */ /* 0x000e620000000200 */
[C---:B------:R-:W-:Y:S02]  /*14210*/  IADD3 R3, R192.reuse, 0x6000, RZ ;  /* 0x00006000c0037810 */ /* 0x040fe40007ffe0ff */
[----:B------:R-:W-:Y:S01]  /*14220*/  IADD3 R190, R192, 0x6020, RZ ;  /* 0x00006020c0be7810 */ /* 0x000fe20007ffe0ff */
[----:B------:R-:W2:Y:S01]  /*14230*/  LDSM.16.M88.4 R72, [R192+0x6800] ;  /* 0x00680000c048783b */ /* 0x000ea20000000200 */
[----:B------:R-:W-:Y:S01]  /*14240*/  @P1 IADD3 R190, R3, -0x20, RZ ;  /* 0xffffffe003be1810 */ /* 0x000fe20007ffe0ff */
[----:B------:R-:W-:Y:S01]  /*14250*/  IMAD.MOV.U32 R3, RZ, RZ, 0x40 ;  /* 0x00000040ff037424 */ /* 0x000fe200078e00ff */
[----:B------:R-:W-:Y:S01]  /*14260*/  IMNMX R220, RZ, R220, !PT ;  /* 0x000000dcffdc7217 */ /* 0x000fe20007800200 */
        /* <DEDUP_REMOVED lines=11> */
[----:B------:R-:W-:Y:S02]  /*14320*/  IADD3 R3, R69, 0x8, RZ ;  /* 0x0000000845037810 */ /* 0x000fe40007ffe0ff */
[C---:B------:R-:W-:Y:S01]  /*14330*/  IADD3 R181, R190.reuse, 0x2800, RZ ;  /* 0x00002800beb57810 */ /* 0x040fe20007ffe0ff */
[----:B------:R-:W1:Y:S01]  /*14340*/  LDSM.16.M88.4 R36, [R190+0x1000] ;  /* 0x00100000be24783b */ /* 0x000e620000000200 */
[----:B------:R-:W-:Y:S01]  /*14350*/  IADD3 R180, R190, 0x3000, RZ ;  /* 0x00003000beb47810 */ /* 0x000fe20007ffe0ff */
[----:B------:R-:W-:Y:S01]  /*14360*/  IMAD.IADD R218, R218, 0x1, R3 ;  /* 0x00000001dada7824 */ /* 0x000fe200078e0203 */
[C---:B------:R-:W-:Y:S01]  /*14370*/  IADD3 R179, R190.reuse, 0x3800, RZ ;  /* 0x00003800beb37810 */ /* 0x040fe20007ffe0ff */
[----:B------:R-:W1:Y:S01]  /*14380*/  LDSM.16.M88.4 R32, [R190+0x1800] ;  /* 0x00180000be20783b */ /* 0x000e620000000200 */
[----:B------:R-:W-:Y:S01]  /*14390*/  IADD3 R178, R190, 0x4000, RZ ;  /* 0x00004000beb27810 */ /* 0x000fe20007ffe0ff */
[----:B------:R-:W-:Y:S01]  /*143a0*/  IMAD.IADD R217, R218, 0x1, -R16 ;  /* 0x00000001dad97824 */ /* 0x000fe200078e0a10 */
[C---:B------:R-:W-:Y:S01]  /*143b0*/  IADD3 R177, R190.reuse, 0x4800, RZ ;  /* 0x00004800beb17810 */ /* 0x040fe20007ffe0ff */
[----:B------:R-:W-:Y:S01]  /*143c0*/  LDSM.16.M88.4 R84, [R187+0x7800] ;  /* 0x00780000bb54783b */ /* 0x000fe20000000200 */
[----:B------:R-:W-:-:S02]  /*143d0*/  IADD3 R176, R190, 0x5000, RZ ;  /* 0x00005000beb07810 */ /* 0x000fc40007ffe0ff */
[----:B------:R-:W-:Y:S01]  /*143e0*/  IMNMX R217, RZ, R217, !PT ;  /* 0x000000d9ffd97217 */ /* 0x000fe20007800200 */
[----:B------:R-:W-:Y:S01]  /*143f0*/  LDSM.16.M88.4 R88, [R187+0x8800] ;  /* 0x00880000bb58783b */ /* 0x000fe20000000200 */
[----:B------:R-:W-:Y:S01]  /*14400*/  IADD3 R135, R190, 0x5800, RZ ;  /* 0x00005800be877810 */ /* 0x000fe20007ffe0ff */
[C---:B------:R-:W-:Y:S02]  /*14410*/  HMMA.16816.F32.BF16 R20, R44.reuse, R12, RZ ;  /* 0x0000000c2c14723c */ /* 0x040fe400000418ff */
[----:B------:R-:W-:Y:S06]  /*14420*/  LDSM.16.M88.4 R92, [R193+0x4000] ;  /* 0x00400000c15c783b */ /* 0x000fec0000000200 */
        /* <DEDUP_REMOVED lines=133> */
[----:B------:R-:W-:Y:S01]  /*14c80*/  IADD3 R8, R57, 0x1, -R208 ;  /* 0x0000000139087810 */ /* 0x000fe20007ffe8d0 */
[----:B-1----:R-:W-:Y:S04]  /*14c90*/  HMMA.16816.F32.BF16 R20, R4, R32, R20 ;  /* 0x000000200414723c */ /* 0x002fe80000041814 */
[----:B------:R-:W-:-:S04]  /*14ca0*/  IMAD.IADD R8, R17, 0x1, R8 ;  /* 0x0000000111087824 */ /* 0x000fc800078e0208 */
        /* <DEDUP_REMOVED lines=76> */
.L_x_7430:
[----:B------:R-:W2:Y:S02]  /*15170*/  LD.E R5, [R18.64+0x38] ;  /* 0x0000380612057980 */ /* 0x000ea4000c101900 */
[----:B--2---:R-:W-:-:S04]  /*15180*/  LEA R5, -R5, RZ, 0x6 ;  /* 0x000000ff05057211 */ /* 0x004fc800078e31ff */
[----:B------:R-:W-:Y:S02]  /*15190*/  SHF.R.S32.HI R4, RZ, 0x1f, R5 ;  /* 0x0000001fff047819 */ /* 0x000fe40000011405 */
.L_x_7431:
[----:B------:R-:W-:Y:S05]  /*151a0*/  BSYNC B0 ;  /* 0x0000000000007941 */ /* 0x000fea0003800000 */
.L_x_7429:
        /* <DEDUP_REMOVED lines=96> */
.L_x_7428:
[----:B------:R-:W-:Y:S05]  /*157b0*/  BSYNC B1 ;  /* 0x0000000000017941 */ /* 0x000fea0003800000 */
.L_x_7427:
[----:B------:R2:W3:Y:S01]  /*157c0*/  LD.E R167, [R18.64+0xdc] ;  /* 0x0000dc0612a77980 */ /* 0x0004e2000c101900 */
[----:B-1----:R-:W-:-:S04]  /*157d0*/  IMAD.IADD R5, R2, 0x1, R0 ;  /* 0x0000000102057824 */ /* 0x002fc800078e0200 */
[----:B------:R-:W-:Y:S01]  /*157e0*/  IMAD.IADD R37, R221, 0x1, -R5 ;  /* 0x00000001dd257824 */ /* 0x000fe200078e0a05 */
[C---:B------:R-:W-:Y:S02]  /*157f0*/  IADD3 R17, R5.reuse, 0x29, RZ ;  /* 0x0000002905117810 */ /* 0x040fe40007ffe0ff */
[C---:B------:R-:W-:Y:S02]  /*15800*/  IADD3 R4, R5.reuse, 0x1, RZ ;  /* 0x0000000105047810 */ /* 0x040fe40007ffe0ff */
[----:B------:R-:W-:Y:S01]  /*15810*/  IADD3 R25, R5, 0x31, RZ ;  /* 0x0000003105197810 */ /* 0x000fe20007ffe0ff */
[----:B------:R-:W-:Y:S01]  /*15820*/  IMAD.IADD R3, R221, 0x1, -R17 ;  /* 0x00000001dd037824 */ /* 0x000fe200078e0a11 */
[----:B------:R-:W-:Y:S01]  /*15830*/  IADD3 R2, R5, 0x8, RZ ;  /* 0x0000000805027810 */ /* 0x000fe20007ffe0ff */
[----:B------:R-:W-:Y:S01]  /*15840*/  IMAD.IADD R36, R221, 0x1, -R4 ;  /* 0x00000001dd247824 */ /* 0x000fe200078e0a04 */
[----:B------:R-:W-:Y:S02]  /*15850*/  IADD3 R8, R5, 0x21, RZ ;  /* 0x0000002105087810 */ /* 0x000fe40007ffe0ff */
[----:B------:R-:W-:Y:S01]  /*15860*/  IABS R3, R3 ;  /* 0x0000000300037213 */ /* 0x000fe20000000000 */
[C---:B------:R-:W-:Y:S01]  /*15870*/  IMAD.IADD R39, R221.reuse, 0x1, -R25 ;  /* 0x00000001dd277824 */ /* 0x040fe200078e0a19 */
[----:B------:R-:W-:Y:S01]  /*15880*/  IABS R37, R37 ;  /* 0x0000002500257213 */ /* 0x000fe20000000000 */
[----:B------:R-:W-:Y:S01]  /*15890*/  IMAD.IADD R35, R221, 0x1, -R2 ;  /* 0x00000001dd237824 */ /* 0x000fe200078e0a02 */
[C---:B------:R-:W-:Y:S01]  /*158a0*/  IADD3 R11, R5.reuse, 0x10, RZ ;  /* 0x00000010050b7810 */ /* 0x040fe20007ffe0ff */
[----:B------:R1:W-:Y:S01]  /*158b0*/  I2F R40, R3 ;  /* 0x0000000300287306 */ /* 0x0003e20000201400 */
[----:B------:R-:W-:Y:S01]  /*158c0*/  IADD3 R7, R5, 0x11, RZ ;  /* 0x0000001105077810 */ /* 0x000fe20007ffe0ff */
[C---:B------:R-:W-:Y:S01]  /*158d0*/  IMAD.IADD R28, R221.reuse, 0x1, -R8 ;  /* 0x00000001dd1c7824 */ /* 0x040fe200078e0a08 */
[----:B------:R-:W-:Y:S01]  /*158e0*/  IABS R36, R36 ;  /* 0x0000002400247213 */ /* 0x000fe20000000000 */
[----:B------:R-:W-:Y:S01]  /*158f0*/  IMAD.IADD R33, R221, 0x1, -R11 ;  /* 0x00000001dd217824 */ /* 0x000fe200078e0a0b */
[----:B------:R-:W-:Y:S01]  /*15900*/  IADD3 R27, R5, 0x9, RZ ;  /* 0x00000009051b7810 */ /* 0x000fe20007ffe0ff */
[----:B------:R-:W-:Y:S01]  /*15910*/  IMAD.IADD R32, R221, 0x1, -R7 ;  /* 0x00000001dd207824 */ /* 0x000fe200078e0a07 */
[----:B------:R-:W-:Y:S01]  /*15920*/  IADD3 R24, R5, 0x28, RZ ;  /* 0x0000002805187810 */ /* 0x000fe20007ffe0ff */
[----:B------:R-:W4:Y:S01]  /*15930*/  I2F R37, R37 ;  /* 0x0000002500257306 */ /* 0x000f220000201400 */
[----:B--2---:R-:W-:Y:S01]  /*15940*/  IABS R19, R39 ;  /* 0x0000002700137213 */ /* 0x004fe20000000000 */
[----:B------:R-:W-:Y:S01]  /*15950*/  IMAD.IADD R34, R221, 0x1, -R27 ;  /* 0x00000001dd227824 */ /* 0x000fe200078e0a1b */
[----:B------:R-:W-:Y:S01]  /*15960*/  IADD3 R26, R5, 0x18, RZ ;  /* 0x00000018051a7810 */ /* 0x000fe20007ffe0ff */
[----:B------:R-:W-:Y:S01]  /*15970*/  IMAD.IADD R6, R221, 0x1, -R24 ;  /* 0x00000001dd067824 */ /* 0x000fe200078e0a18 */
[----:B------:R-:W-:-:S02]  /*15980*/  IABS R35, R35 ;  /* 0x0000002300237213 */ /* 0x000fc40000000000 */
[----:B------:R-:W-:Y:S01]  /*15990*/  IABS R28, R28 ;  /* 0x0000001c001c7213 */ /* 0x000fe20000000000 */
[----:B------:R-:W2:Y:S01]  /*159a0*/  I2F R36, R36 ;  /* 0x0000002400247306 */ /* 0x000ea20000201400 */
[----:B-1----:R-:W-:Y:S01]  /*159b0*/  IADD3 R3, R5, 0x38, RZ ;  /* 0x0000003805037810 */ /* 0x002fe20007ffe0ff */
[----:B------:R-:W-:Y:S01]  /*159c0*/  IMAD.IADD R31, R221, 0x1, -R26 ;  /* 0x00000001dd1f7824 */ /* 0x000fe200078e0a1a */
[----:B------:R-:W-:Y:S02]  /*159d0*/  IADD3 R9, R5, 0x20, RZ ;  /* 0x0000002005097810 */ /* 0x000fe40007ffe0ff */
[----:B------:R-:W-:Y:S01]  /*159e0*/  IABS R33, R33 ;  /* 0x0000002100217213 */ /* 0x000fe20000000000 */
[----:B------:R-:W-:Y:S01]  /*159f0*/  IMAD.IADD R39, R221, 0x1, -R3 ;  /* 0x00000001dd277824 */ /* 0x000fe200078e0a03 */
[----:B------:R-:W-:Y:S01]  /*15a00*/  IABS R32, R32 ;  /* 0x0000002000207213 */ /* 0x000fe20000000000 */
[----:B------:R-:W1:Y:S01]  /*15a10*/  I2F R35, R35 ;  /* 0x0000002300237306 */ /* 0x000e620000201400 */
[----:B------:R-:W-:Y:S01]  /*15a20*/  IADD3 R10, R5, 0x19, RZ ;  /* 0x00000019050a7810 */ /* 0x000fe20007ffe0ff */
[----:B------:R-:W-:Y:S01]  /*15a30*/  IMAD.IADD R29, R221, 0x1, -R9 ;  /* 0x00000001dd1d7824 */ /* 0x000fe200078e0a09 */
[----:B------:R-:W-:-:S02]  /*15a40*/  IABS R18, R39 ;  /* 0x0000002700127213 */ /* 0x000fc40000000000 */
[----:B------:R-:W-:Y:S01]  /*15a50*/  IABS R34, R34 ;  /* 0x0000002200227213 */ /* 0x000fe20000000000 */
[----:B------:R-:W-:Y:S01]  /*15a60*/  IMAD.IADD R30, R221, 0x1, -R10 ;  /* 0x00000001dd1e7824 */ /* 0x000fe200078e0a0a */
[----:B------:R-:W-:Y:S01]  /*15a70*/  IABS R6, R6 ;  /* 0x0000000600067213 */ /* 0x000fe20000000000 */
[----:B------:R-:W5:Y:S01]  /*15a80*/  I2F R28, R28 ;  /* 0x0000001c001c7306 */ /* 0x000f620000201400 */
[----:B------:R-:W-:Y:S02]  /*15a90*/  IABS R31, R31 ;  /* 0x0000001f001f7213 */ /* 0x000fe40000000000 */
[----:B------:R-:W-:Y:S02]  /*15aa0*/  IABS R29, R29 ;  /* 0x0000001d001d7213 */ /* 0x000fe40000000000 */
[-C--:B------:R-:W-:Y:S02]  /*15ab0*/  ISETP.GE.AND P1, PT, R5, R220.reuse, PT ;  /* 0x000000dc0500720c */ /* 0x080fe40003f26270 */
[----:B------:R-:W-:Y:S01]  /*15ac0*/  ISETP.GE.AND P4, PT, R4, R220, PT ;  /* 0x000000dc0400720c */ /* 0x000fe20003f86270 */
[----:B------:R-:W1:Y:S01]  /*15ad0*/  I2F R33, R33 ;  /* 0x0000002100217306 */ /* 0x000e620000201400 */
[----:B------:R-:W-:Y:S01]  /*15ae0*/  IABS R30, R30 ;  /* 0x0000001e001e7213 */ /* 0x000fe20000000000 */
[----:B----4-:R-:W-:Y:S01]  /*15af0*/  FFMA.FTZ R20, -R215, R37, R20 ;  /* 0x00000025d7147223 */ /* 0x010fe20000010114 */
[----:B------:R-:W-:-:S02]  /*15b00*/  ISETP.GE.AND P6, PT, R5, R217, PT ;  /* 0x000000d90500720c */ /* 0x000fc40003fc6270 */
[----:B------:R-:W-:-:S03]  /*15b10*/  IADD3 R16, R5, 0x30, RZ ;  /* 0x0000003005107810 */ /* 0x000fc60007ffe0ff */
[----:B------:R-:W4:Y:S01]  /*15b20*/  I2F R32, R32 ;  /* 0x0000002000207306 */ /* 0x000f220000201400 */
[----:B--2---:R-:W-:Y:S01]  /*15b30*/  FFMA.FTZ R36, -R215, R36, R21 ;  /* 0x00000024d7247223 */ /* 0x004fe20000010115 */
[----:B------:R-:W-:-:S06]  /*15b40*/  ISETP.GE.OR P1, PT, R5, R219, !P1 ;  /* 0x000000db0500720c */ /* 0x000fcc0004f26670 */
[----:B------:R-:W2:Y:S01]  /*15b50*/  I2F R18, R18 ;  /* 0x0000001200127306 */ /* 0x000ea20000201400 */
[----:B------:R-:W-:-:S07]  /*15b60*/  ISETP.GE.OR P4, PT, R4, R219, !P4 ;  /* 0x000000db0400720c */ /* 0x000fce0006786670 */
[----:B------:R-:W2:Y:S01]  /*15b70*/  I2F R34, R34 ;  /* 0x0000002200227306 */ /* 0x000ea20000201400 */
[----:B------:R-:W-:-:S07]  /*15b80*/  ISETP.GE.AND P3, PT, R2, R220, PT ;  /* 0x000000dc0200720c */ /* 0x000fce0003f66270 */
[----:B------:R-:W2:Y:S01]  /*15b90*/  I2F R6, R6 ;  /* 0x0000000600067306 */ /* 0x000ea20000201400 */
[----:B------:R-:W-:Y:S01]  /*15ba0*/  FSEL R21, R20, -INF , !P1 ;  /* 0xff80000014157808 */ /* 0x000fe20004800000 */
[----:B-1----:R-:W-:-:S06]  /*15bb0*/  FFMA.FTZ R12, -R215, R35, R12 ;  /* 0x00000023d70c7223 */ /* 0x002fcc000001010c */
[----:B------:R-:W1:Y:S01]  /*15bc0*/  I2F R31, R31 ;  /* 0x0000001f001f7306 */ /* 0x000e620000201400 */
[----:B------:R-:W-:Y:S01]  /*15bd0*/  FSEL R20, R36, -INF , !P4 ;  /* 0xff80000024147808 */ /* 0x000fe20006000000 */
[----:B-----5:R-:W-:Y:S01]  /*15be0*/  FFMA.FTZ R65, -R215, R28, R65 ;  /* 0x0000001cd7417223 */ /* 0x020fe20000010141 */
[----:B------:R-:W-:Y:S01]  /*15bf0*/  ISETP.GE.AND P1, PT, R11, R220, PT ;  /* 0x000000dc0b00720c */ /* 0x000fe20003f26270 */
[----:B------:R-:W-:-:S04]  /*15c00*/  IMAD.IADD R38, R221, 0x1, -R16 ;  /* 0x00000001dd267824 */ /* 0x000fc800078e0a10 */
[----:B------:R-:W5:Y:S01]  /*15c10*/  I2F R29, R29 ;  /* 0x0000001d001d7306 */ /* 0x000f620000201400 */
[----:B------:R-:W-:Y:S02]  /*15c20*/  ISETP.GE.AND P4, PT, R7, R220, PT ;  /* 0x000000dc0700720c */ /* 0x000fe40003f86270 */
[C---:B------:R-:W-:Y:S02]  /*15c30*/  IADD3 R28, R5.reuse, 0x39, RZ ;  /* 0x00000039051c7810 */ /* 0x040fe40007ffe0ff */
[----:B------:R-:W-:-:S03]  /*15c40*/  ISETP.GE.OR P6, PT, R5, R216, !P6 ;  /* 0x000000d80500720c */ /* 0x000fc600077c6670 */
[----:B------:R-:W1:Y:S01]  /*15c50*/  I2F R30, R30 ;  /* 0x0000001e001e7306 */ /* 0x000e620000201400 */
[----:B------:R-:W-:Y:S01]  /*15c60*/  ISETP.GE.OR P3, PT, R2, R219, !P3 ;  /* 0x000000db0200720c */ /* 0x000fe20005f66670 */
[----:B------:R-:W-:Y:S01]  /*15c70*/  IMAD.IADD R5, R218, 0x1, -R5 ;  /* 0x00000001da057824 */ /* 0x000fe200078e0a05 */
[----:B------:R-:W-:Y:S01]  /*15c80*/  ISETP.GE.AND P2, PT, R27, R220, PT ;  /* 0x000000dc1b00720c */ /* 0x000fe20003f46270 */
[----:B------:R-:W-:Y:S01]  /*15c90*/  FFMA.FTZ R33, -R215, R33, R76 ;  /* 0x00000021d7217223 */ /* 0x000fe2000001014c */
[-C--:B------:R-:W-:Y:S01]  /*15ca0*/  ISETP.GE.OR P1, PT, R11, R219.reuse, !P1 ;  /* 0x000000db0b00720c */ /* 0x080fe20004f26670 */
[----:B----4-:R-:W-:Y:S01]  /*15cb0*/  FFMA.FTZ R32, -R215, R32, R77 ;  /* 0x00000020d7207223 */ /* 0x010fe2000001014d */
[-C--:B------:R-:W-:Y:S01]  /*15cc0*/  ISETP.GE.OR P4, PT, R7, R219.reuse, !P4 ;  /* 0x000000db0700720c */ /* 0x080fe20006786670 */
[C---:B--2---:R-:W-:Y:S01]  /*15cd0*/  FFMA.FTZ R80, -R215.reuse, R18, R80 ;  /* 0x00000012d7507223 */ /* 0x044fe20000010150 */
[----:B------:R-:W-:Y:S01]  /*15ce0*/  FSEL R18, R12, -INF , !P3 ;  /* 0xff8000000c127808 */ /* 0x000fe20005800000 */
[----:B------:R2:W-:Y:S01]  /*15cf0*/  I2F R42, R19 ;  /* 0x00000013002a7306 */ /* 0x0005e20000201400 */
[C---:B------:R-:W-:Y:S01]  /*15d00*/  FFMA.FTZ R13, -R215.reuse, R34, R13 ;  /* 0x00000022d70d7223 */ /* 0x040fe2000001010d */
[----:B------:R-:W-:Y:S01]  /*15d10*/  ISETP.GE.AND P3, PT, R26, R220, PT ;  /* 0x000000dc1a00720c */ /* 0x000fe20003f66270 */
[----:B------:R-:W-:Y:S01]  /*15d20*/  FFMA.FTZ R60, -R215, R6, R60 ;  /* 0x00000006d73c7223 */ /* 0x000fe2000001013c */
[----:B------:R-:W-:-:S02]  /*15d30*/  ISETP.GE.OR P2, PT, R27, R219, !P2 ;  /* 0x000000db1b00720c */ /* 0x000fc40005746670 */
[----:B------:R-:W-:Y:S01]  /*15d40*/  IABS R12, R5 ;  /* 0x00000005000c7213 */ /* 0x000fe20000000000 */
[----:B-1----:R-:W-:Y:S01]  /*15d50*/  FFMA.FTZ R31, -R215, R31, R72 ;  /* 0x0000001fd71f7223 */ /* 0x002fe20000010148 */
[----:B------:R-:W-:Y:S02]  /*15d60*/  IABS R38, R38 ;  /* 0x0000002600267213 */ /* 0x000fe40000000000 */
[----:B------:R-:W-:Y:S02]  /*15d70*/  FSEL R6, R33, -INF , !P1 ;  /* 0xff80000021067808 */ /* 0x000fe40004800000 */
[----:B------:R-:W-:Y:S02]  /*15d80*/  FSEL R5, R32, -INF , !P4 ;  /* 0xff80000020057808 */ /* 0x000fe40006000000 */
[----:B------:R-:W-:Y:S01]  /*15d90*/  ISETP.GE.AND P1, PT, R9, R220, PT ;  /* 0x000000dc0900720c */ /* 0x000fe20003f26270 */
[----:B--2---:R-:W-:Y:S01]  /*15da0*/  IMAD.IADD R19, R221, 0x1, -R28 ;  /* 0x00000001dd137824 */ /* 0x004fe200078e0a1c */
[----:B------:R-:W-:-:S02]  /*15db0*/  ISETP.GE.AND P4, PT, R4, R217, PT ;  /* 0x000000d90400720c */ /* 0x000fc40003f86270 */
[----:B------:R-:W-:Y:S01]  /*15dc0*/  ISETP.GE.OR P3, PT, R26, R219, !P3 ;  /* 0x000000db1a00720c */ /* 0x000fe20005f66670 */
[----:B-----5:R-:W-:Y:S01]  /*15dd0*/  FFMA.FTZ R29, -R215, R29, R64 ;  /* 0x0000001dd71d7223 */ /* 0x020fe20000010140 */
[----:B------:R-:W-:Y:S02]  /*15de0*/  FSEL R13, R13, -INF , !P2 ;  /* 0xff8000000d0d7808 */ /* 0x000fe40005000000 */
[----:B------:R-:W-:Y:S02]  /*15df0*/  ISETP.GE.AND P2, PT, R10, R220, PT ;  /* 0x000000dc0a00720c */ /* 0x000fe40003f46270 */
[----:B------:R-:W-:Y:S01]  /*15e00*/  IABS R32, R19 ;  /* 0x0000001300207213 */ /* 0x000fe20000000000 */
[----:B------:R-:W-:Y:S01]  /*15e10*/  IMAD.IADD R19, R218, 0x1, -R4 ;  /* 0x00000001da137824 */ /* 0x000fe200078e0a04 */
[----:B------:R-:W-:Y:S01]  /*15e20*/  ISETP.GE.OR P4, PT, R4, R216, !P4 ;  /* 0x000000d80400720c */ /* 0x000fe20006786670 */
[----:B------:R-:W1:Y:S01]  /*15e30*/  I2F R38, R38 ;  /* 0x0000002600267306 */ /* 0x000e620000201400 */
[----:B------:R-:W-:Y:S01]  /*15e40*/  ISETP.GE.OR P1, PT, R9, R219, !P1 ;  /* 0x000000db0900720c */ /* 0x000fe20004f26670 */
[----:B------:R-:W-:Y:S01]  /*15e50*/  FFMA.FTZ R30, -R215, R30, R73 ;  /* 0x0000001ed71e7223 */ /* 0x000fe20000010149 */
[----:B------:R-:W-:-:S02]  /*15e60*/  FSEL R4, R31, -INF , !P3 ;  /* 0xff8000001f047808 */ /* 0x000fc40005800000 */
[----:B------:R-:W-:Y:S02]  /*15e70*/  ISETP.GE.AND P3, PT, R2, R217, PT ;  /* 0x000000d90200720c */ /* 0x000fe40003f66270 */
[----:B------:R-:W-:Y:S02]  /*15e80*/  ISETP.GE.OR P2, PT, R10, R219, !P2 ;  /* 0x000000db0a00720c */ /* 0x000fe40005746670 */
[----:B------:R-:W-:Y:S01]  /*15e90*/  FSEL R156, R29, -INF , !P1 ;  /* 0xff8000001d9c7808 */ /* 0x000fe20004800000 */
[----:B------:R-:W-:Y:S01]  /*15ea0*/  IMAD.IADD R33, R218, 0x1, -R2 ;  /* 0x00000001da217824 */ /* 0x000fe200078e0a02 */
[----:B------:R-:W-:Y:S02]  /*15eb0*/  ISETP.GE.AND P1, PT, R24, R220, PT ;  /* 0x000000dc1800720c */ /* 0x000fe40003f26270 */
[----:B------:R-:W-:Y:S02]  /*15ec0*/  ISETP.GE.OR P3, PT, R2, R216, !P3 ;  /* 0x000000d80200720c */ /* 0x000fe40005f66670 */
[----:B------:R-:W-:-:S02]  /*15ed0*/  FSEL R2, R30, -INF , !P2 ;  /* 0xff8000001e027808 */ /* 0x000fc40005000000 */
[-C--:B------:R-:W-:Y:S02]  /*15ee0*/  ISETP.GE.AND P2, PT, R8, R220.reuse, PT ;  /* 0x000000dc0800720c */ /* 0x080fe40003f46270 */
[----:B------:R-:W-:Y:S02]  /*15ef0*/  ISETP.GE.OR P1, PT, R24, R219, !P1 ;  /* 0x000000db1800720c */ /* 0x000fe40004f26670 */
[----:B------:R-:W-:Y:S01]  /*15f00*/  IABS R31, R19 ;  /* 0x00000013001f7213 */ /* 0x000fe20000000000 */
[----:B------:R-:W-:Y:S01]  /*15f10*/  IMAD.IADD R19, R218, 0x1, -R27 ;  /* 0x00000001da137824 */ /* 0x000fe200078e0a1b */
[----:B------:R-:W-:Y:S02]  /*15f20*/  ISETP.GE.OR P2, PT, R8, R219, !P2 ;  /* 0x000000db0800720c */ /* 0x000fe40005746670 */
[----:B------:R-:W-:Y:S01]  /*15f30*/  FSEL R158, R60, -INF , !P1 ;  /* 0xff8000003c9e7808 */ /* 0x000fe20004800000 */
[----:B------:R-:W2:Y:S01]  /*15f40*/  I2F R32, R32 ;  /* 0x0000002000207306 */ /* 0x000ea20000201400 */
[----:B------:R-:W-:Y:S01]  /*15f50*/  ISETP.GE.AND P1, PT, R16, R220, PT ;  /* 0x000000dc1000720c */ /* 0x000fe20003f26270 */
[----:B-1----:R-:W-:Y:S01]  /*15f60*/  FFMA.FTZ R38, -R215, R38, R48 ;  /* 0x00000026d7267223 */ /* 0x002fe20000010130 */
[----:B------:R-:W-:-:S02]  /*15f70*/  FSEL R161, R65, -INF , !P2 ;  /* 0xff80000041a17808 */ /* 0x000fc40005000000 */
[----:B------:R-:W-:Y:S02]  /*15f80*/  ISETP.GE.AND P2, PT, R17, R220, PT ;  /* 0x000000dc1100720c */ /* 0x000fe40003f46270 */
[----:B------:R-:W-:Y:S01]  /*15f90*/  IABS R19, R19 ;  /* 0x0000001300137213 */ /* 0x000fe20000000000 */
[----:B------:R-:W1:Y:S01]  /*15fa0*/  I2F R12, R12 ;  /* 0x0000000c000c7306 */ /* 0x000e620000201400 */
[-C--:B------:R-:W-:Y:S01]  /*15fb0*/  ISETP.GE.OR P1, PT, R16, R219.reuse, !P1 ;  /* 0x000000db1000720c */ /* 0x080fe20004f26670 */
[----:B------:R-:W-:Y:S01]  /*15fc0*/  FFMA.FTZ R40, -R215, R40, R61 ;  /* 0x00000028d7287223 */ /* 0x000fe2000001013d */
[----:B------:R-:W-:-:S05]  /*15fd0*/  ISETP.GE.OR P2, PT, R17, R219, !P2 ;  /* 0x000000db1100720c */ /* 0x000fca0005746670 */
[----:B------:R4:W-:Y:S01]  /*15fe0*/  I2F R30, R31 ;  /* 0x0000001f001e7306 */ /* 0x0009e20000201400 */
[----:B------:R-:W-:Y:S02]  /*15ff0*/  FSEL R174, R38, -INF , !P1 ;  /* 0xff80000026ae7808 */ /* 0x000fe40004800000 */
[----:B------:R-:W-:Y:S02]  /*16000*/  ISETP.GE.AND P1, PT, R3, R220, PT ;  /* 0x000000dc0300720c */ /* 0x000fe40003f26270 */
[----:B------:R-:W-:-:S03]  /*16010*/  FSEL R163, R40, -INF , !P2 ;  /* 0xff80000028a37808 */ /* 0x000fc60005000000 */
[----:B------:R5:W-:Y:S01]  /*16020*/  I2F R36, R19 ;  /* 0x0000001300247306 */ /* 0x000be20000201400 */
[----:B------:R-:W-:Y:S01]  /*16030*/  ISETP.GE.AND P2, PT, R25, R220, PT ;  /* 0x000000dc1900720c */ /* 0x000fe20003f46270 */
[----:B----4-:R-:W-:Y:S01]  /*16040*/  IMAD.IADD R31, R218, 0x1, -R11 ;  /* 0x00000001da1f7824 */ /* 0x010fe200078e0a0b */
[----:B------:R-:W-:-:S04]  /*16050*/  ISETP.GE.OR P1, PT, R3, R219, !P1 ;  /* 0x000000db0300720c */ /* 0x000fc80004f26670 */
[----:B------:R-:W-:Y:S01]  /*16060*/  IABS R31, R31 ;  /* 0x0000001f001f7213 */ /* 0x000fe20000000000 */
[----:B-----5:R-:W-:Y:S01]  /*16070*/  IMAD.IADD R19, R218, 0x1, -R26 ;  /* 0x00000001da137824 */ /* 0x020fe200078e0a1a */
[----:B------:R-:W-:Y:S01]  /*16080*/  IABS R33, R33 ;  /* 0x0000002100217213 */ /* 0x000fe20000000000 */
[----:B------:R-:W-:-:S03]  /*16090*/  FFMA.FTZ R42, -R215, R42, R49 ;  /* 0x0000002ad72a7223 */ /* 0x000fc60000010131 */
[----:B------:R-:W4:Y:S01]  /*160a0*/  I2F R31, R31 ;  /* 0x0000001f001f7306 */ /* 0x000f220000201400 */
[C---:B------:R-:W-:Y:S01]  /*160b0*/  IMAD.IADD R35, R218.reuse, 0x1, -R10 ;  /* 0x00000001da237824 */ /* 0x040fe200078e0a0a */
[----:B------:R-:W-:Y:S01]  /*160c0*/  IABS R19, R19 ;  /* 0x0000001300137213 */ /* 0x000fe20000000000 */
[----:B--2---:R-:W-:Y:S01]  /*160d0*/  FFMA.FTZ R81, -R215, R32, R81 ;  /* 0x00000020d7517223 */ /* 0x004fe20000010151 */
[----:B------:R-:W-:Y:S01]  /*160e0*/  ISETP.GE.OR P2, PT, R25, R219, !P2 ;  /* 0x000000db1900720c */ /* 0x000fe20005746670 */
[----:B------:R-:W-:Y:S01]  /*160f0*/  IMAD.IADD R32, R218, 0x1, -R9 ;  /* 0x00000001da207824 */ /* 0x000fe200078e0a09 */
[----:B------:R-:W-:Y:S02]  /*16100*/  FSEL R170, R80, -INF , !P1 ;  /* 0xff80000050aa7808 */ /* 0x000fe40004800000 */
[----:B------:R2:W5:Y:S01]  /*16110*/  I2F R29, R33 ;  /* 0x00000021001d7306 */ /* 0x0005620000201400 */
[----:B------:R-:W-:Y:S01]  /*16120*/  ISETP.GE.AND P1, PT, R28, R220, PT ;  /* 0x000000dc1c00720c */ /* 0x000fe20003f26270 */
[----:B-1----:R-:W-:Y:S01]  /*16130*/  FFMA.FTZ R12, -R215, R12, R22 ;  /* 0x0000000cd70c7223 */ /* 0x002fe20000010116 */
[----:B------:R-:W-:-:S02]  /*16140*/  FSEL R173, R42, -INF , !P2 ;  /* 0xff8000002aad7808 */ /* 0x000fc40005000000 */
[C---:B------:R-:W-:Y:S02]  /*16150*/  ISETP.GE.AND P2, PT, R27.reuse, R217, PT ;  /* 0x000000d91b00720c */ /* 0x040fe40003f46270 */
[----:B------:R-:W-:Y:S01]  /*16160*/  ISETP.GE.OR P1, PT, R28, R219, !P1 ;  /* 0x000000db1c00720c */ /* 0x000fe20004f26670 */
[----:B------:R-:W-:Y:S01]  /*16170*/  IMAD.IADD R34, R218, 0x1, -R7 ;  /* 0x00000001da227824 */ /* 0x000fe200078e0a07 */
[----:B------:R-:W-:Y:S01]  /*16180*/  IABS R22, R32 ;  /* 0x0000002000167213 */ /* 0x000fe20000000000 */
[----:B--2---:R-:W-:Y:S01]  /*16190*/  IMAD.MOV.U32 R33, RZ, RZ, R19 ;  /* 0x000000ffff217224 */ /* 0x004fe200078e0013 */
[----:B------:R-:W-:Y:S02]  /*161a0*/  IABS R19, R35 ;  /* 0x0000002300137213 */ /* 0x000fe40000000000 */
[----:B------:R-:W-:Y:S02]  /*161b0*/  ISETP.GE.OR P2, PT, R27, R216, !P2 ;  /* 0x000000d81b00720c */ /* 0x000fe40005746670 */
[----:B------:R1:W-:Y:S01]  /*161c0*/  I2F R32, R19 ;  /* 0x0000001300207306 */ /* 0x0003e20000201400 */
[----:B------:R-:W-:-:S02]  /*161d0*/  FSEL R143, R81, -INF , !P1 ;  /* 0xff800000518f7808 */ /* 0x000fc40004800000 */
[----:B------:R-:W-:Y:S02]  /*161e0*/  ISETP.GE.AND P1, PT, R11, R217, PT ;  /* 0x000000d90b00720c */ /* 0x000fe40003f26270 */
[----:B------:R-:W-:-:S03]  /*161f0*/  IABS R34, R34 ;  /* 0x0000002200227213 */ /* 0x000fc60000000000 */
[----:B------:R2:W2:Y:S01]  /*16200*/  I2F R27, R33 ;  /* 0x00000021001b7306 */ /* 0x0004a20000201400 */
[----:B------:R-:W-:Y:S02]  /*16210*/  ISETP.GE.OR P1, PT, R11, R216, !P1 ;  /* 0x000000d80b00720c */ /* 0x000fe40004f26670 */
[----:B-1----:R-:W-:Y:S02]  /*16220*/  FSEL R19, R12, -INF , !P6 ;  /* 0xff8000000c137808 */ /* 0x002fe40007000000 */
[----:B------:R-:W-:Y:S01]  /*16230*/  ISETP.GE.AND P6, PT, R7, R217, PT ;  /* 0x000000d90700720c */ /* 0x000fe20003fc6270 */
[----:B----4-:R-:W-:-:S03]  /*16240*/  FFMA.FTZ R11, -R215, R31, R78 ;  /* 0x0000001fd70b7223 */ /* 0x010fc6000001014e */
[----:B------:R-:W-:Y:S01]  /*16250*/  ISETP.GE.OR P6, PT, R7, R216, !P6 ;  /* 0x000000d80700720c */ /* 0x000fe200077c6670 */
[C---:B------:R-:W-:Y:S02]  /*16260*/  FFMA.FTZ R7, -R215.reuse, R36, R15 ;  /* 0x00000024d7077223 */ /* 0x040fe4000001010f */
[C---:B------:R-:W-:Y:S01]  /*16270*/  FFMA.FTZ R23, -R215.reuse, R30, R23 ;  /* 0x0000001ed7177223 */ /* 0x040fe20000010117 */
[----:B------:R-:W1:Y:S01]  /*16280*/  I2F R34, R34 ;  /* 0x0000002200227306 */ /* 0x000e620000201400 */
[----:B-----5:R-:W-:Y:S01]  /*16290*/  FFMA.FTZ R12, -R215, R29, R14 ;  /* 0x0000001dd70c7223 */ /* 0x020fe2000001010e */
[----:B------:R-:W-:Y:S02]  /*162a0*/  FSEL R7, R7, -INF , !P2 ;  /* 0xff80000007077808 */ /* 0x000fe40005000000 */
[----:B------:R-:W-:Y:S02]  /*162b0*/  ISETP.GE.AND P2, PT, R9, R217, PT ;  /* 0x000000d90900720c */ /* 0x000fe40003f46270 */
[----:B------:R-:W-:-:S02]  /*162c0*/  FSEL R11, R11, -INF , !P1 ;  /* 0xff8000000b0b7808 */ /* 0x000fc40004800000 */
[----:B------:R-:W4:Y:S01]  /*162d0*/  I2F R22, R22 ;  /* 0x0000001600167306 */ /* 0x000f220000201400 */
[----:B------:R-:W-:Y:S02]  /*162e0*/  FSEL R14, R23, -INF , !P4 ;  /* 0xff800000170e7808 */ /* 0x000fe40006000000 */
[-C--:B------:R-:W-:Y:S02]  /*162f0*/  ISETP.GE.AND P1, PT, R8, R217.reuse, PT ;  /* 0x000000d90800720c */ /* 0x080fe40003f26270 */
[-C--:B------:R-:W-:Y:S02]  /*16300*/  ISETP.GE.AND P4, PT, R26, R217.reuse, PT ;  /* 0x000000d91a00720c */ /* 0x080fe40003f86270 */
[----:B------:R-:W-:Y:S02]  /*16310*/  FSEL R12, R12, -INF , !P3 ;  /* 0xff8000000c0c7808 */ /* 0x000fe40005800000 */
[----:B------:R-:W-:Y:S01]  /*16320*/  ISETP.GE.AND P3, PT, R10, R217, PT ;  /* 0x000000d90a00720c */ /* 0x000fe20003f66270 */
[----:B--2---:R-:W-:Y:S01]  /*16330*/  IMAD.IADD R33, R218, 0x1, -R8 ;  /* 0x00000001da217824 */ /* 0x004fe200078e0a08 */
[-C--:B------:R-:W-:Y:S01]  /*16340*/  ISETP.GE.OR P2, PT, R9, R216.reuse, !P2 ;  /* 0x000000d80900720c */ /* 0x080fe20005746670 */
[C---:B------:R-:W-:Y:S01]  /*16350*/  FFMA.FTZ R9, -R215.reuse, R27, R74 ;  /* 0x0000001bd7097223 */ /* 0x040fe2000001014a */
[----:B------:R-:W-:Y:S01]  /*16360*/  ISETP.GE.OR P1, PT, R8, R216, !P1 ;  /* 0x000000d80800720c */ /* 0x000fe20004f26670 */
[----:B------:R-:W-:Y:S01]  /*16370*/  FFMA.FTZ R8, -R215, R32, R75 ;  /* 0x00000020d7087223 */ /* 0x000fe2000001014b */
[----:B------:R-:W-:-:S02]  /*16380*/  ISETP.GE.OR P4, PT, R26, R216, !P4 ;  /* 0x000000d81a00720c */ /* 0x000fc40006786670 */
[----:B------:R-:W-:Y:S02]  /*16390*/  ISETP.GE.OR P3, PT, R10, R216, !P3 ;  /* 0x000000d80a00720c */ /* 0x000fe40005f66670 */
[----:B------:R-:W-:Y:S02]  /*163a0*/  FSEL R9, R9, -INF , !P4 ;  /* 0xff80000009097808 */ /* 0x000fe40006000000 */
[-C--:B------:R-:W-:Y:S02]  /*163b0*/  ISETP.GE.AND P4, PT, R17, R217.reuse, PT ;  /* 0x000000d91100720c */ /* 0x080fe40003f86270 */
[----:B------:R-:W-:Y:S02]  /*163c0*/  FSEL R8, R8, -INF , !P3 ;  /* 0xff80000008087808 */ /* 0x000fe40005800000 */
[----:B------:R-:W-:Y:S01]  /*163d0*/  ISETP.GE.AND P3, PT, R16, R217, PT ;  /* 0x000000d91000720c */ /* 0x000fe20003f66270 */
[----:B-1----:R-:W-:Y:S01]  /*163e0*/  FFMA.FTZ R10, -R215, R34, R79 ;  /* 0x00000022d70a7223 */ /* 0x002fe2000001014f */
[----:B------:R-:W-:Y:S01]  /*163f0*/  FMNMX.FTZ R27, R21, R20, !PT ;  /* 0x00000014151b7209 */ /* 0x000fe20007810000 */
[----:B----4-:R-:W-:Y:S01]  /*16400*/  FFMA.FTZ R22, -R215, R22, R66 ;  /* 0x00000016d7167223 */ /* 0x010fe20000010142 */
[----:B------:R-:W-:Y:S01]  /*16410*/  IABS R33, R33 ;  /* 0x0000002100217213 */ /* 0x000fe20000000000 */
[C---:B------:R-:W-:Y:S01]  /*16420*/  IMAD.IADD R23, R218.reuse, 0x1, -R17 ;  /* 0x00000001da177824 */ /* 0x040fe200078e0a11 */
[-C--:B------:R-:W-:Y:S01]  /*16430*/  ISETP.GE.OR P4, PT, R17, R216.reuse, !P4 ;  /* 0x000000d81100720c */ /* 0x080fe20006786670 */
[----:B------:R-:W-:Y:S01]  /*16440*/  IMAD.IADD R17, R218, 0x1, -R16 ;  /* 0x00000001da117824 */ /* 0x000fe200078e0a10 */
[----:B------:R-:W-:Y:S01]  /*16450*/  ISETP.GE.OR P3, PT, R16, R216, !P3 ;  /* 0x000000d81000720c */ /* 0x000fe20005f66670 */
[----:B------:R-:W1:Y:S01]  /*16460*/  I2F R30, R33 ;  /* 0x00000021001e7306 */ /* 0x000e620000201400 */
[----:B------:R-:W-:-:S02]  /*16470*/  FMNMX.FTZ R16, R18, R27, !PT ;  /* 0x0000001b12107209 */ /* 0x000fc40007810000 */
[----:B------:R-:W-:Y:S02]  /*16480*/  FSEL R10, R10, -INF , !P6 ;  /* 0xff8000000a0a7808 */ /* 0x000fe40007000000 */
[----:B------:R-:W-:Y:S02]  /*16490*/  FSEL R166, R22, -INF , !P2 ;  /* 0xff80000016a67808 */ /* 0x000fe40005000000 */
[----:B------:R-:W-:Y:S02]  /*164a0*/  ISETP.GE.AND P6, PT, R24, R217, PT ;  /* 0x000000d91800720c */ /* 0x000fe40003fc6270 */
[----:B------:R-:W-:Y:S02]  /*164b0*/  IABS R22, R23 ;  /* 0x0000001700167213 */ /* 0x000fe40000000000 */
[----:B------:R-:W-:Y:S01]  /*164c0*/  FMNMX.FTZ R23, R13, R16, !PT ;  /* 0x000000100d177209 */ /* 0x000fe20007810000 */
[----:B------:R-:W-:Y:S01]  /*164d0*/  IMAD.IADD R15, R218, 0x1, -R24 ;  /* 0x00000001da0f7824 */ /* 0x000fe200078e0a18 */
[----:B------:R-:W-:-:S02]  /*164e0*/  ISETP.GE.OR P6, PT, R24, R216, !P6 ;  /* 0x000000d81800720c */ /* 0x000fc400077c6670 */
[C---:B------:R-:W-:Y:S02]  /*164f0*/  ISETP.GE.AND P2, PT, R25.reuse, R217, PT ;  /* 0x000000d91900720c */ /* 0x040fe40003f46270 */
[----:B------:R-:W-:Y:S01]  /*16500*/  FMNMX.FTZ R24, R6, R23, !PT ;  /* 0x0000001706187209 */ /* 0x000fe20007810000 */
[----:B------:R-:W-:Y:S01]  /*16510*/  IMAD.IADD R16, R218, 0x1, -R25 ;  /* 0x00000001da107824 */ /* 0x000fe200078e0a19 */
[----:B------:R-:W-:Y:S02]  /*16520*/  ISETP.GE.OR P2, PT, R25, R216, !P2 ;  /* 0x000000d81900720c */ /* 0x000fe40005746670 */
[----:B------:R-:W-:Y:S02]  /*16530*/  FMNMX.FTZ R23, R5, R24, !PT ;  /* 0x0000001805177209 */ /* 0x000fe40007810000 */
[----:B------:R-:W-:Y:S01]  /*16540*/  FMNMX.FTZ R25, R19, R14, !PT ;  /* 0x0000000e13197209 */ /* 0x000fe20007810000 */
[----:B-1----:R-:W-:Y:S01]  /*16550*/  FFMA.FTZ R30, -R215, R30, R67 ;  /* 0x0000001ed71e7223 */ /* 0x002fe20000010143 */
[----:B------:R-:W-:-:S02]  /*16560*/  FMNMX.FTZ R23, R4, R23, !PT ;  /* 0x0000001704177209 */ /* 0x000fc40007810000 */
[----:B------:R-:W-:Y:S02]  /*16570*/  FMNMX.FTZ R26, R12, R25, !PT ;  /* 0x000000190c1a7209 */ /* 0x000fe40007810000 */
[----:B------:R-:W-:Y:S02]  /*16580*/  IABS R15, R15 ;  /* 0x0000000f000f7213 */ /* 0x000fe40000000000 */
[----:B------:R-:W-:Y:S02]  /*16590*/  FMNMX.FTZ R23, R2, R23, !PT ;  /* 0x0000001702177209 */ /* 0x000fe40007810000 */
[----:B------:R-:W-:Y:S02]  /*165a0*/  FMNMX.FTZ R26, R7, R26, !PT ;  /* 0x0000001a071a7209 */ /* 0x000fe40007810000 */
[----:B------:R-:W-:Y:S01]  /*165b0*/  FSEL R169, R30, -INF , !P1 ;  /* 0xff8000001ea97808 */ /* 0x000fe20004800000 */
[----:B------:R-:W1:Y:S01]  /*165c0*/  I2F R15, R15 ;  /* 0x0000000f000f7306 */ /* 0x000e620000201400 */
[----:B------:R-:W-:-:S02]  /*165d0*/  ISETP.GE.AND P1, PT, R3, R217, PT ;  /* 0x000000d90300720c */ /* 0x000fc40003f26270 */
[----:B------:R-:W-:Y:S02]  /*165e0*/  FMNMX.FTZ R24, R156, R23, !PT ;  /* 0x000000179c187209 */ /* 0x000fe40007810000 */
[----:B------:R-:W-:Y:S02]  /*165f0*/  FMNMX.FTZ R27, R11, R26, !PT ;  /* 0x0000001a0b1b7209 */ /* 0x000fe40007810000 */
[----:B------:R-:W-:Y:S01]  /*16600*/  IABS R17, R17 ;  /* 0x0000001100117213 */ /* 0x000fe20000000000 */
[----:B------:R-:W2:Y:S01]  /*16610*/  I2F R22, R22 ;  /* 0x0000001600167306 */ /* 0x000ea20000201400 */
[----:B------:R-:W-:Y:S01]  /*16620*/  ISETP.GE.OR P1, PT, R3, R216, !P1 ;  /* 0x000000d80300720c */ /* 0x000fe20004f26670 */
[----:B------:R-:W-:Y:S01]  /*16630*/  IMAD.IADD R3, R218, 0x1, -R3 ;  /* 0x00000001da037824 */ /* 0x000fe200078e0a03 */
[----:B------:R-:W-:Y:S02]  /*16640*/  FMNMX.FTZ R25, R161, R24, !PT ;  /* 0x00000018a1197209 */ /* 0x000fe40007810000 */
[----:B------:R-:W-:-:S02]  /*16650*/  FMNMX.FTZ R26, R10, R27, !PT ;  /* 0x0000001b0a1a7209 */ /* 0x000fc40007810000 */
[----:B------:R-:W-:Y:S01]  /*16660*/  IABS R16, R16 ;  /* 0x0000001000107213 */ /* 0x000fe20000000000 */
[----:B------:R-:W4:Y:S01]  /*16670*/  I2F R17, R17 ;  /* 0x0000001100117306 */ /* 0x000f220000201400 */
[----:B------:R-:W-:Y:S02]  /*16680*/  FMNMX.FTZ R24, R158, R25, !PT ;  /* 0x000000199e187209 */ /* 0x000fe40007810000 */
[----:B------:R-:W-:Y:S02]  /*16690*/  IABS R3, R3 ;  /* 0x0000000300037213 */ /* 0x000fe40000000000 */
[----:B------:R-:W-:Y:S01]  /*166a0*/  FMNMX.FTZ R25, R9, R26, !PT ;  /* 0x0000001a09197209 */ /* 0x000fe20007810000 */
[----:B------:R-:W-:Y:S01]  /*166b0*/  IMAD.IADD R23, R218, 0x1, -R28 ;  /* 0x00000001da177824 */ /* 0x000fe200078e0a1c */
[----:B------:R-:W-:Y:S01]  /*166c0*/  FMNMX.FTZ R27, R163, R24, !PT ;  /* 0x00000018a31b7209 */ /* 0x000fe20007810000 */
[----:B------:R-:W5:Y:S01]  /*166d0*/  I2F R16, R16 ;  /* 0x0000001000107306 */ /* 0x000f620000201400 */
[----:B------:R-:W-:Y:S01]  /*166e0*/  FMNMX.FTZ R25, R8, R25, !PT ;  /* 0x0000001908197209 */ /* 0x000fe20007810000 */
[----:B-1----:R-:W-:Y:S01]  /*166f0*/  FFMA.FTZ R15, -R215, R15, R62 ;  /* 0x0000000fd70f7223 */ /* 0x002fe2000001013e */
[----:B------:R-:W-:-:S02]  /*16700*/  IABS R23, R23 ;  /* 0x0000001700177213 */ /* 0x000fc40000000000 */
        /* <DEDUP_REMOVED lines=16> */
[----:B------:R-:W-:Y:S02]  /*16810*/  FMNMX.FTZ R15, R143, R24, !PT ;  /* 0x000000188f0f7209 */ /* 0x000fe40007810000 */
[----:B------:R-:W-:Y:S02]  /*16820*/  ISETP.GE.AND P4, PT, R28, R217, PT ;  /* 0x000000d91c00720c */ /* 0x000fe40003f86270 */
[----:B------:R-:W-:-:S02]  /*16830*/  FSEL R141, R51, -INF , !P2 ;  /* 0xff800000338d7808 */ /* 0x000fc40005000000 */
[----:B------:R-:W-:Y:S01]  /*16840*/  FMNMX.FTZ R24, R142, R25, !PT ;  /* 0x000000198e187209 */ /* 0x000fe20007810000 */
[----:B--2---:R-:W-:Y:S01]  /*16850*/  FFMA.FTZ R22, -R215, R22, R83 ;  /* 0x00000016d7167223 */ /* 0x004fe20000010153 */
[----:B------:R-:W-:Y:S02]  /*16860*/  FSEL R140, R3, -INF , !P1 ;  /* 0xff800000038c7808 */ /* 0x000fe40004800000 */
[----:B------:R-:W-:Y:S02]  /*16870*/  ISETP.GE.OR P4, PT, R28, R216, !P4 ;  /* 0x000000d81c00720c */ /* 0x000fe40006786670 */
        /* <DEDUP_REMOVED lines=351> */
.L_x_7434:
[----:B------:R-:W-:Y:S02]  /*17e70*/  ULDC.64 UR4, c[0x0][0x118] ;  /* 0x0000460000047ab9 */ /* 0x000fe40000000a00 */
[----:B------:R-:W2:Y:S02]  /*17e80*/  LD.E R5, [R226.64+0x40] ;  /* 0x00004004e2057980 */ /* 0x000ea4000c101900 */
[----:B--2---:R-:W-:-:S04]  /*17e90*/  LEA R5, -R5, RZ, 0x6 ;  /* 0x000000ff05057211 */ /* 0x004fc800078e31ff */
[----:B------:R-:W-:Y:S02]  /*17ea0*/  SHF.R.S32.HI R2, RZ, 0x1f, R5 ;  /* 0x0000001fff027819 */ /* 0x000fe40000011405 */
.L_x_7435:
[----:B------:R-:W-:Y:S05]  /*17eb0*/  BSYNC B0 ;  /* 0x0000000000007941 */ /* 0x000fea0003800000 */
.L_x_7433:
[C---:B------:R-:W-:Y:S01]  /*17ec0*/  LOP3.LUT P5, RZ, R214.reuse, 0x1, RZ, 0xc0, !PT ;  /* 0x00000001d6ff7812 */ /* 0x040fe200078ac0ff */
[----:B------:R-:W-:Y:S01]  /*17ed0*/  ULDC.64 UR4, c[0x0][0x118] ;  /* 0x0000460000047ab9 */ /* 0x000fe20000000a00 */
[C---:B------:R-:W-:Y:S01]  /*17ee0*/  LOP3.LUT P4, RZ, R214.reuse, 0x2, RZ, 0xc0, !PT ;  /* 0x00000002d6ff7812 */ /* 0x040fe2000788c0ff */
[----:B------:R-:W-:Y:S01]  /*17ef0*/  IMAD R0, R211, 0x40, R0 ;  /* 0x00000040d3007824 */ /* 0x000fe200078e0200 */
[----:B------:R-:W-:Y:S01]  /*17f00*/  LOP3.LUT P3, RZ, R214, 0x4, RZ, 0xc0, !PT ;  /* 0x00000004d6ff7812 */ /* 0x000fe2000786c0ff */
[----:B------:R-:W-:Y:S01]  /*17f10*/  BSSY B1, `(.L_x_7436) ;  /* 0x000029c000017945 */ /* 0x000fe20003800000 */
[C---:B------:R-:W-:Y:S01]  /*17f20*/  IADD3 R7, P2, R5.reuse, R198, RZ ;  /* 0x000000c605077210 */ /* 0x040fe20007f5e0ff */
[----:B------:R-:W-:Y:S01]  /*17f30*/  IMAD.IADD R134, R218, 0x1, -R0 ;  /* 0x00000001da867824 */ /* 0x000fe200078e0a00 */
[C---:B------:R-:W-:Y:S02]  /*17f40*/  LEA R232, P1, R5.reuse, R164, 0x1 ;  /* 0x000000a405e87211 */ /* 0x040fe400078208ff */
[----:B------:R-:W-:Y:S01]  /*17f50*/  IADD3 R133, R0, 0x1, RZ ;  /* 0x0000000100857810 */ /* 0x000fe20007ffe0ff */
[----:B------:R-:W-:Y:S01]  /*17f60*/  IMAD.X R4, R2, 0x1, R199, P2 ;  /* 0x0000000102047824 */ /* 0x000fe200010e06c7 */
[----:B------:R-:W-:-:S02]  /*17f70*/  LEA.HI.X R233, R5, R165, R2, 0x1, P1 ;  /* 0x000000a505e97211 */ /* 0x000fc400008f0c02 */
[CC--:B------:R-:W-:Y:S02]  /*17f80*/  @P5 LEA R10, P6, R7.reuse, R164.reuse, 0x1 ;  /* 0x000000a4070a5211 */ /* 0x0c0fe400078c08ff */
[CC--:B------:R-:W-:Y:S01]  /*17f90*/  @P4 LEA R8, P2, R7.reuse, R164.reuse, 0x1 ;  /* 0x000000a407084211 */ /* 0x0c0fe200078408ff */
[----:B------:R-:W-:Y:S01]  /*17fa0*/  @!PT LDS RZ, [RZ] ;  /* 0x00000000fffff984 */ /* 0x000fe20000000800 */
[----:B------:R-:W-:Y:S01]  /*17fb0*/  @!PT LDS RZ, [RZ] ;  /* 0x00000000fffff984 */ /* 0x000fe20000000800 */
[----:B------:R-:W-:Y:S01]  /*17fc0*/  @!PT LDS RZ, [RZ] ;  /* 0x00000000fffff984 */ /* 0x000fe20000000800 */
[----:B------:R1:W-:Y:S01]  /*17fd0*/  @P5 LDGSTS.E.BYPASS.LTC128B.128 [R209+0xc000], [R232.64] ;  /* 0x0c000000e8d15fae */ /* 0x0003e2000b901d44 */
[CCC-:B------:R-:W-:Y:S02]  /*17fe0*/  @P5 LEA.HI.X R11, R7.reuse, R165.reuse, R4.reuse, 0x1, P6 ;  /* 0x000000a5070b5211 */ /* 0x1c0fe400030f0c04 */
[C---:B------:R-:W-:Y:S01]  /*17ff0*/  @P3 LEA R6, P1, R7.reuse, R164, 0x1 ;  /* 0x000000a407063211 */ /* 0x040fe200078208ff */
[----:B------:R-:W-:Y:S01]  /*18000*/  @!P5 STS.128 [R209+0xc000], RZ ;  /* 0x00c000ffd100d388 */ /* 0x000fe20000000c00 */
[C---:B------:R-:W-:Y:S02]  /*18010*/  IADD3 R5, P6, R7.reuse, R198, RZ ;  /* 0x000000c607057210 */ /* 0x040fe40007fde0ff */
[----:B------:R-:W-:-:S02]  /*18020*/  @P4 LEA.HI.X R9, R7, R165, R4, 0x1, P2 ;  /* 0x000000a507094211 */ /* 0x000fc400010f0c04 */
[-C--:B------:R-:W-:Y:S01]  /*18030*/  @P3 LEA.HI.X R7, R7, R165.reuse, R4, 0x1, P1 ;  /* 0x000000a507073211 */ /* 0x080fe200008f0c04 */
[----:B------:R-:W-:Y:S01]  /*18040*/  IMAD.X R4, R4, 0x1, R199, P6 ;  /* 0x0000000104047824 */ /* 0x000fe200030e06c7 */
[CC--:B------:R-:W-:Y:S02]  /*18050*/  @P5 LEA R14, P6, R5.reuse, R164.reuse, 0x1 ;  /* 0x000000a4050e5211 */ /* 0x0c0fe400078c08ff */
[CC--:B------:R-:W-:Y:S02]  /*18060*/  @P4 LEA R12, P2, R5.reuse, R164.reuse, 0x1 ;  /* 0x000000a4050c4211 */ /* 0x0c0fe400078408ff */
[C---:B------:R-:W-:Y:S02]  /*18070*/  @P5 LEA.HI.X R15, R5.reuse, R165, R4, 0x1, P6 ;  /* 0x000000a5050f5211 */ /* 0x040fe400030f0c04 */
[C---:B------:R-:W-:Y:S02]  /*18080*/  @P3 LEA R16, P1, R5.reuse, R164, 0x1 ;  /* 0x000000a405103211 */ /* 0x040fe400078208ff */
[----:B------:R-:W-:-:S02]  /*18090*/  IADD3 R2, P6, R5, R198, RZ ;  /* 0x000000c605027210 */ /* 0x000fc40007fde0ff */
[CCC-:B------:R-:W-:Y:S02]  /*180a0*/  @P4 LEA.HI.X R13, R5.reuse, R165.reuse, R4.reuse, 0x1, P2 ;  /* 0x000000a5050d4211 */ /* 0x1c0fe400010f0c04 */
[-C--:B------:R-:W-:Y:S01]  /*180b0*/  @P3 LEA.HI.X R17, R5, R165.reuse, R4, 0x1, P1 ;  /* 0x000000a505113211 */ /* 0x080fe200008f0c04 */
[----:B------:R-:W-:Y:S01]  /*180c0*/  IMAD.X R4, R4, 0x1, R199, P6 ;  /* 0x0000000104047824 */ /* 0x000fe200030e06c7 */
[CC--:B------:R-:W-:Y:S01]  /*180d0*/  @P5 LEA R20, P6, R2.reuse, R164.reuse, 0x1 ;  /* 0x000000a402145211 */ /* 0x0c0fe200078c08ff */
[----:B------:R-:W-:Y:S01]  /*180e0*/  @P4 IMAD.MOV.U32 R5, RZ, RZ, R233 ;  /* 0x000000ffff054224 */ /* 0x000fe200078e00e9 */
[CC--:B------:R-:W-:Y:S02]  /*180f0*/  @P4 LEA R18, P2, R2.reuse, R164.reuse, 0x1 ;  /* 0x000000a402124211 */ /* 0x0c0fe400078408ff */
[C---:B------:R-:W-:Y:S02]  /*18100*/  @P3 LEA R22, P1, R2.reuse, R164, 0x1 ;  /* 0x000000a402163211 */ /* 0x040fe400078208ff */
[----:B------:R-:W-:-:S02]  /*18110*/  @P5 LEA.HI.X R21, R2, R165, R4, 0x1, P6 ;  /* 0x000000a502155211 */ /* 0x000fc400030f0c04 */
[CCC-:B------:R-:W-:Y:S02]  /*18120*/  @P4 LEA.HI.X R19, R2.reuse, R165.reuse, R4.reuse, 0x1, P2 ;  /* 0x000000a502134211 */ /* 0x1c0fe400010f0c04 */
[----:B------:R-:W-:Y:S01]  /*18130*/  @P3 LEA.HI.X R23, R2, R165, R4, 0x1, P1 ;  /* 0x000000a502173211 */ /* 0x000fe200008f0c04 */
[----:B------:R-:W-:Y:S01]  /*18140*/  @P4 IMAD.MOV.U32 R4, RZ, RZ, R232 ;  /* 0x000000ffff044224 */ /* 0x000fe200078e00e8 */
[----:B------:R-:W-:Y:S01]  /*18150*/  IABS R134, R134 ;  /* 0x0000008600867213 */ /* 0x000fe20000000000 */
[----:B------:R-:W-:Y:S01]  /*18160*/  IMAD.IADD R2, R221, 0x1, -R0 ;  /* 0x00000001dd027824 */ /* 0x000fe200078e0a00 */
[CC--:B------:R-:W-:Y:S02]  /*18170*/  ISETP.GE.AND P2, PT, R0.reuse, R220.reuse, PT ;  /* 0x000000dc0000720c */ /* 0x0c0fe40003f46270 */
[----:B------:R-:W-:Y:S01]  /*18180*/  @!PT LDS RZ, [RZ] ;  /* 0x00000000fffff984 */ /* 0x000fe20000000800 */
[----:B------:R-:W-:Y:S01]  /*18190*/  @!PT LDS RZ, [RZ] ;  /* 0x00000000fffff984 */ /* 0x000fe20000000800 */
[----:B------:R-:W-:Y:S01]  /*181a0*/  @!PT LDS RZ, [RZ] ;  /* 0x00000000fffff984 */ /* 0x000fe20000000800 */
[----:B------:R2:W-:Y:S01]  /*181b0*/  @P4 LDGSTS.E.BYPASS.LTC128B.128 [R209+0xe000], [R4.64+0x80] ;  /* 0x0e00008004d14fae */ /* 0x0005e2000b901d44 */
[----:B------:R-:W-:Y:S02]  /*181c0*/  ISETP.GE.AND P6, PT, R133, R220, PT ;  /* 0x000000dc8500720c */ /* 0x000fe40003fc6270 */
[----:B------:R-:W-:Y:S01]  /*181d0*/  IABS R2, R2 ;  /* 0x0000000200027213 */ /* 0x000fe20000000000 */
[----:B------:R-:W-:Y:S01]  /*181e0*/  @!P4 STS.128 [R209+0xe000], RZ ;  /* 0x00e000ffd100c388 */ /* 0x000fe20000000c00 */
[----:B------:R-:W-:-:S02]  /*181f0*/  ISETP.GE.OR P2, PT, R0, R219, !P2 ;  /* 0x000000db0000720c */ /* 0x000fc40005746670 */
[C---:B------:R-:W-:Y:S02]  /*18200*/  ISETP.GE.OR P6, PT, R133.reuse, R219, !P6 ;  /* 0x000000db8500720c */ /* 0x040fe400077c6670 */
[----:B------:R-:W3:Y:S01]  /*18210*/  I2F R2, R2 ;  /* 0x0000000200027306 */ /* 0x000ee20000201400 */
[----:B------:R-:W-:-:S04]  /*18220*/  ISETP.GE.AND P1, PT, R133, R217, PT ;  /* 0x000000d98500720c */ /* 0x000fc80003f26270 */
        /* <DEDUP_REMOVED lines=195> */
[----:B------:R-:W-:Y:S02]  /*18e60*/  I2F R20, R20 ;  /* 0x0000001400147306 */ /* 0x000fe40000201400 */
[----:B------:R-:W-:-:S03]  /*18e70*/  IABS R134, R152 ;  /* 0x0000009800867213 */ /* 0x000fc60000000000 */
[----:B------:R-:W-:Y:S01]  /*18e80*/  IMAD.IADD R5, R221, 0x1, -R21 ;  /* 0x00000001dd057824 */ /* 0x000fe200078e0a15 */
[----:B------:R-:W-:Y:S02]  /*18e90*/  HMMA.16816.F32.BF16 R12, R8, R6, R12 ;  /* 0x00000006080c723c */ /* 0x000fe4000004180c */
[----:B------:R-:W2:Y:S02]  /*18ea0*/  I2F R4, R134 ;  /* 0x0000008600047306 */ /* 0x000ea40000201400 */
[----:B------:R-:W-:-:S03]  /*18eb0*/  IABS R5, R5 ;  /* 0x0000000500057213 */ /* 0x000fc60000000000 */
[----:B------:R-:W-:Y:S01]  /*18ec0*/  IMAD.IADD R7, R218, 0x1, -R133 ;  /* 0x00000001da077824 */ /* 0x000fe200078e0a85 */
[----:B------:R-:W-:Y:S01]  /*18ed0*/  HMMA.16816.F32.BF16 R144, R28, R22, R144 ;  /* 0x000000161c90723c */ /* 0x000fe20000041890 */
[----:B------:R-:W-:Y:S01]  /*18ee0*/  IMAD.MOV.U32 R6, RZ, RZ, R5 ;  /* 0x000000ffff067224 */ /* 0x000fe200078e0005 */
[----:B------:R-:W-:Y:S02]  /*18ef0*/  IADD3 R5, R0, 0x9, RZ ;  /* 0x0000000900057810 */ /* 0x000fe40007ffe0ff */
[----:B------:R-:W-:-:S03]  /*18f00*/  IABS R7, R7 ;  /* 0x0000000700077213 */ /* 0x000fc60000000000 */
[----:B------:R-:W3:Y:S01]  /*18f10*/  I2F R6, R6 ;  /* 0x0000000600067306 */ /* 0x000ee20000201400 */
[----:B------:R-:W-:Y:S01]  /*18f20*/  IMAD.IADD R23, R221, 0x1, -R5 ;  /* 0x00000001dd177824 */ /* 0x000fe200078e0a05 */
[----:B-1----:R-:W-:Y:S01]  /*18f30*/  HMMA.16816.F32.BF16 R148, R8, R24, R148 ;  /* 0x000000180894723c */ /* 0x002fe20000041894 */
[----:B------:R-:W-:Y:S02]  /*18f40*/  IMAD.MOV.U32 R22, RZ, RZ, R7 ;  /* 0x000000ffff167224 */ /* 0x000fe400078e0007 */
[C---:B------:R-:W-:Y:S01]  /*18f50*/  FFMA.FTZ R2, -R215.reuse, R2, R16 ;  /* 0x00000002d7027223 */ /* 0x040fe20000010110 */
[----:B------:R-:W-:Y:S01]  /*18f60*/  IABS R7, R23 ;  /* 0x0000001700077213 */ /* 0x000fe20000000000 */
[C---:B--2---:R-:W-:Y:S02]  /*18f70*/  FFMA.FTZ R16, -R215.reuse, R4, R17 ;  /* 0x00000004d7107223 */ /* 0x044fe40000010111 */
[----:B------:R-:W-:Y:S01]  /*18f80*/  IMAD.IADD R23, R218, 0x1, -R21 ;  /* 0x00000001da177824 */ /* 0x000fe200078e0a15 */
[----:B------:R-:W1:Y:S01]  /*18f90*/  I2F R4, R7 ;  /* 0x0000000700047306 */ /* 0x000e620000201400 */
[----:B------:R-:W-:Y:S01]  /*18fa0*/  FSEL R17, R2, -INF , !P2 ;  /* 0xff80000002117808 */ /* 0x000fe20005000000 */
[----:B------:R-:W-:Y:S01]  /*18fb0*/  HMMA.16816.F32.BF16 R140, R164, R156, R140 ;  /* 0x0000009ca48c723c */ /* 0x000fe2000004188c */
[----:B------:R-:W-:Y:S01]  /*18fc0*/  FSEL R16, R16, -INF , !P6 ;  /* 0xff80000010107808 */ /* 0x000fe20007000000 */
[----:B------:R-:W-:Y:S01]  /*18fd0*/  FFMA.FTZ R18, -R215, R20, R18 ;  /* 0x00000014d7127223 */ /* 0x000fe20000010112 */
[----:B------:R-:W-:Y:S01]  /*18fe0*/  ISETP.GE.AND P6, PT, R5, R220, PT ;  /* 0x000000dc0500720c */ /* 0x000fe20003fc6270 */
[----:B---3--:R-:W-:Y:S01]  /*18ff0*/  FFMA.FTZ R6, -R215, R6, R12 ;  /* 0x00000006d7067223 */ /* 0x008fe2000001010c */
[----:B------:R-:W-:Y:S01]  /*19000*/  IABS R23, R23 ;  /* 0x0000001700177213 */ /* 0x000fe20000000000 */
[----:B------:R-:W-:Y:S01]  /*19010*/  IMAD.IADD R12, R218, 0x1, -R5 ;  /* 0x00000001da0c7824 */ /* 0x000fe200078e0a05 */
[C---:B------:R-:W-:Y:S01]  /*19020*/  ISETP.GE.OR P6, PT, R5.reuse, R219, !P6 ;  /* 0x000000db0500720c */ /* 0x040fe200077c6670 */
[----:B------:R-:W2:Y:S01]  /*19030*/  I2F R22, R22 ;  /* 0x0000001600167306 */ /* 0x000ea20000201400 */
[----:B------:R-:W-:Y:S01]  /*19040*/  FSEL R2, R6, -INF , !P5 ;  /* 0xff80000006027808 */ /* 0x000fe20006800000 */
[----:B------:R-:W-:Y:S01]  /*19050*/  HMMA.16816.F32.BF16 R144, R8, R26, R144 ;  /* 0x0000001a0890723c */ /* 0x000fe20000041890 */
[----:B------:R-:W-:-:S02]  /*19060*/  ISETP.GE.AND P5, PT, R5, R217, PT ;  /* 0x000000d90500720c */ /* 0x000fc40003fa6270 */
[----:B------:R-:W-:Y:S01]  /*19070*/  IABS R12, R12 ;  /* 0x0000000c000c7213 */ /* 0x000fe20000000000 */
[----:B-1----:R-:W-:Y:S01]  /*19080*/  FFMA.FTZ R13, -R215, R4, R13 ;  /* 0x00000004d70d7223 */ /* 0x002fe2000001010d */
[----:B------:R-:W-:Y:S01]  /*19090*/  ISETP.GE.OR P5, PT, R5, R216, !P5 ;  /* 0x000000d80500720c */ /* 0x000fe20006fa6670 */
[----:B------:R-:W1:Y:S01]  /*190a0*/  I2F R23, R23 ;  /* 0x0000001700177306 */ /* 0x000e620000201400 */
[----:B------:R-:W3:Y:S01]  /*190b0*/  LDSM.16.M88.4 R4, [R187+0xb000] ;  /* 0x00b00000bb04783b */ /* 0x000ee20000000200 */
[C---:B------:R-:W-:Y:S01]  /*190c0*/  IADD3 R25, R0.reuse, 0x10, RZ ;  /* 0x0000001000197810 */ /* 0x040fe20007ffe0ff */
[----:B------:R-:W-:Y:S01]  /*190d0*/  HMMA.16816.F32.BF16 R136, R164, R158, R136 ;  /* 0x0000009ea488723c */ /* 0x000fe20000041888 */
[----:B------:R-:W-:Y:S02]  /*190e0*/  IADD3 R24, R0, 0x11, RZ ;  /* 0x0000001100187810 */ /* 0x000fe40007ffe0ff */
[----:B------:R-:W-:Y:S01]  /*190f0*/  ISETP.GE.AND P2, PT, R21, R217, PT ;  /* 0x000000d91500720c */ /* 0x000fe20003f46270 */
[----:B------:R-:W-:Y:S01]  /*19100*/  IMAD.IADD R20, R221, 0x1, -R25 ;  /* 0x00000001dd147824 */ /* 0x000fe200078e0a19 */
[----:B------:R-:W4:Y:S01]  /*19110*/  I2F R12, R12 ;  /* 0x0000000c000c7306 */ /* 0x000f220000201400 */
[----:B--2---:R-:W-:Y:S01]  /*19120*/  FFMA.FTZ R19, -R215, R22, R19 ;  /* 0x00000016d7137223 */ /* 0x004fe20000010113 */
[----:B------:R-:W-:Y:S01]  /*19130*/  ISETP.GE.OR P2, PT, R21, R216, !P2 ;  /* 0x000000d81500720c */ /* 0x000fe20005746670 */
[----:B------:R-:W-:Y:S01]  /*19140*/  IMAD.IADD R22, R221, 0x1, -R24 ;  /* 0x00000001dd167824 */ /* 0x000fe200078e0a18 */
[----:B------:R-:W-:Y:S01]  /*19150*/  IABS R20, R20 ;  /* 0x0000001400147213 */ /* 0x000fe20000000000 */
[----:B------:R-:W-:Y:S01]  /*19160*/  HMMA.16816.F32.BF16 R168, R172, R230, R168 ;  /* 0x000000e6aca8723c */ /* 0x000fe200000418a8 */
[----:B------:R-:W-:-:S02]  /*19170*/  FSEL R133, R13, -INF , !P6 ;  /* 0xff8000000d857808 */ /* 0x000fc40007000000 */
[C---:B------:R-:W-:Y:S01]  /*19180*/  ISETP.GE.AND P6, PT, R0.reuse, R217, PT ;  /* 0x000000d90000720c */ /* 0x040fe20003fc6270 */
[----:B------:R-:W-:Y:S01]  /*19190*/  IMAD.MOV.U32 R27, RZ, RZ, R20 ;  /* 0x000000ffff1b7224 */ /* 0x000fe200078e0014 */
[C---:B------:R-:W-:Y:S01]  /*191a0*/  IADD3 R21, R0.reuse, 0x18, RZ ;  /* 0x0000001800157810 */ /* 0x040fe20007ffe0ff */
[----:B-1----:R-:W-:Y:S01]  /*191b0*/  FFMA.FTZ R14, -R215, R23, R14 ;  /* 0x00000017d70e7223 */ /* 0x002fe2000001010e */
[----:B------:R-:W-:Y:S01]  /*191c0*/  ISETP.GE.OR P6, PT, R0, R216, !P6 ;  /* 0x000000d80000720c */ /* 0x000fe200077c6670 */
[----:B------:R-:W-:Y:S01]  /*191d0*/  IMAD.IADD R23, R218, 0x1, -R25 ;  /* 0x00000001da177824 */ /* 0x000fe200078e0a19 */
[----:B------:R-:W-:Y:S01]  /*191e0*/  IABS R22, R22 ;  /* 0x0000001600167213 */ /* 0x000fe20000000000 */
[----:B------:R-:W-:Y:S01]  /*191f0*/  IMAD.IADD R20, R221, 0x1, -R21 ;  /* 0x00000001dd147824 */ /* 0x000fe200078e0a15 */
[----:B------:R-:W1:Y:S01]  /*19200*/  I2F R27, R27 ;  /* 0x0000001b001b7306 */ /* 0x000e620000201400 */
[----:B----4-:R-:W-:Y:S01]  /*19210*/  FFMA.FTZ R157, -R215, R12, R15 ;  /* 0x0000000cd79d7223 */ /* 0x010fe2000001010f */
[----:B------:R-:W-:-:S02]  /*19220*/  FSEL R158, R18, -INF , !P6 ;  /* 0xff800000129e7808 */ /* 0x000fc40007000000 */
[----:B------:R-:W-:Y:S02]  /*19230*/  FSEL R18, R14, -INF , !P2 ;  /* 0xff8000000e127808 */ /* 0x000fe40005000000 */
[----:B------:R-:W-:Y:S01]  /*19240*/  FSEL R157, R157, -INF , !P5 ;  /* 0xff8000009d9d7808 */ /* 0x000fe20006800000 */
[----:B------:R-:W2:Y:S01]  /*19250*/  LDSM.16.M88.4 R12, [R183+0x5000] ;  /* 0x00500000b70c783b */ /* 0x000ea20000000200 */
[----:B------:R-:W-:Y:S01]  /*19260*/  IABS R20, R20 ;  /* 0x0000001400147213 */ /* 0x000fe20000000000 */
[----:B------:R-:W4:Y:S01]  /*19270*/  I2F R22, R22 ;  /* 0x0000001600167306 */ /* 0x000f220000201400 */
[C---:B------:R-:W-:Y:S02]  /*19280*/  ISETP.GE.AND P2, PT, R24.reuse, R220, PT ;  /* 0x000000dc1800720c */ /* 0x040fe40003f46270 */
[----:B------:R-:W-:Y:S01]  /*19290*/  IABS R23, R23 ;  /* 0x0000001700177213 */ /* 0x000fe20000000000 */
[----:B------:R-:W-:Y:S01]  /*192a0*/  HMMA.16816.F32.BF16 R168, R164, R154, R168 ;  /* 0x0000009aa4a8723c */ /* 0x000fe200000418a8 */
[----:B------:R-:W-:-:S02]  /*192b0*/  ISETP.GE.AND P5, PT, R24, R217, PT ;  /* 0x000000d91800720c */ /* 0x000fc40003fa6270 */
[C---:B------:R-:W-:Y:S01]  /*192c0*/  ISETP.GE.OR P2, PT, R24.reuse, R219, !P2 ;  /* 0x000000db1800720c */ /* 0x040fe20005746670 */
[----:B------:R-:W5:Y:S01]  /*192d0*/  I2F R20, R20 ;  /* 0x0000001400147306 */ /* 0x000f620000201400 */
[----:B------:R-:W-:Y:S01]  /*192e0*/  ISETP.GE.OR P5, PT, R24, R216, !P5 ;  /* 0x000000d81800720c */ /* 0x000fe20006fa6670 */
[C---:B------:R-:W-:Y:S01]  /*192f0*/  IMAD.IADD R24, R218.reuse, 0x1, -R24 ;  /* 0x00000001da187824 */ /* 0x040fe200078e0a18 */
[----:B------:R-:W-:Y:S01]  /*19300*/  ISETP.GE.AND P6, PT, R25, R220, PT ;  /* 0x000000dc1900720c */ /* 0x000fe20003fc6270 */
[C---:B---3--:R-:W-:Y:S01]  /*19310*/  HMMA.16816.F32.BF16 R140, R28.reuse, R4, R140 ;  /* 0x000000041c8c723c */ /* 0x048fe2000004188c */
[----:B-1----:R-:W-:Y:S01]  /*19320*/  FFMA.FTZ R27, -R215, R27, R148 ;  /* 0x0000001bd71b7223 */ /* 0x002fe20000010194 */
[----:B------:R-:W-:Y:S01]  /*19330*/  FSEL R19, R19, -INF , !P1 ;  /* 0xff80000013137808 */ /* 0x000fe20004800000 */
[----:B------:R-:W-:Y:S01]  /*19340*/  IMAD.MOV.U32 R164, RZ, RZ, R232 ;  /* 0x000000ffffa47224 */ /* 0x000fe200078e00e8 */
[----:B------:R-:W1:Y:S01]  /*19350*/  I2F R23, R23 ;  /* 0x0000001700177306 */ /* 0x000e620000201400 */
[----:B------:R-:W-:Y:S01]  /*19360*/  IABS R26, R24 ;  /* 0x00000018001a7213 */ /* 0x000fe20000000000 */
[----:B----4-:R-:W-:Y:S01]  /*19370*/  FFMA.FTZ R22, -R215, R22, R149 ;  /* 0x00000016d7167223 */ /* 0x010fe20000010195 */
[C---:B------:R-:W-:Y:S01]  /*19380*/  ISETP.GE.OR P6, PT, R25.reuse, R219, !P6 ;  /* 0x000000db1900720c */ /* 0x040fe200077c6670 */
[----:B------:R-:W-:Y:S01]  /*19390*/  IMAD.IADD R4, R218, 0x1, -R21 ;  /* 0x00000001da047824 */ /* 0x000fe200078e0a15 */
[----:B------:R-:W-:Y:S01]  /*193a0*/  ISETP.GE.AND P1, PT, R25, R217, PT ;  /* 0x000000d91900720c */ /* 0x000fe20003f26270 */
[----:B------:R-:W-:Y:S01]  /*193b0*/  HMMA.16816.F32.BF16 R136, R28, R6, R136 ;  /* 0x000000061c88723c */ /* 0x000fe20000041888 */
[----:B------:R-:W-:Y:S01]  /*193c0*/  FSEL R27, R27, -INF , !P6 ;  /* 0xff8000001b1b7808 */ /* 0x000fe20007000000 */
[----:B------:R-:W3:Y:S01]  /*193d0*/  I2F R26, R26 ;  /* 0x0000001a001a7306 */ /* 0x000ee20000201400 */
[----:B------:R-:W-:Y:S01]  /*193e0*/  IABS R4, R4 ;  /* 0x0000000400047213 */ /* 0x000fe20000000000 */
[----:B-----5:R-:W-:Y:S01]  /*193f0*/  FFMA.FTZ R20, -R215, R20, R144 ;  /* 0x00000014d7147223 */ /* 0x020fe20000010190 */
[----:B------:R-:W-:Y:S01]  /*19400*/  ISETP.GE.AND P6, PT, R21, R220, PT ;  /* 0x000000dc1500720c */ /* 0x000fe20003fc6270 */
[----:B------:R-:W-:Y:S01]  /*19410*/  IMAD.MOV.U32 R165, RZ, RZ, R233 ;  /* 0x000000ffffa57224 */ /* 0x000fe200078e00e9 */
[----:B------:R-:W-:-:S02]  /*19420*/  ISETP.GE.OR P1, PT, R25, R216, !P1 ;  /* 0x000000d81900720c */ /* 0x000fc40004f26670 */
[----:B------:R-:W-:Y:S01]  /*19430*/  FSEL R25, R22, -INF , !P2 ;  /* 0xff80000016197808 */ /* 0x000fe20005000000 */
[----:B------:R-:W4:Y:S01]  /*19440*/  I2F R4, R4 ;  /* 0x0000000400047306 */ /* 0x000f220000201400 */
[----:B-1----:R-:W-:Y:S01]  /*19450*/  FFMA.FTZ R22, -R215, R23, R150 ;  /* 0x00000017d7167223 */ /* 0x002fe20000010196 */
[C---:B------:R-:W-:Y:S02]  /*19460*/  ISETP.GE.OR P6, PT, R21.reuse, R219, !P6 ;  /* 0x000000db1500720c */ /* 0x040fe400077c6670 */
[----:B------:R-:W-:Y:S02]  /*19470*/  IADD3 R5, R0, 0x19, RZ ;  /* 0x0000001900057810 */ /* 0x000fe40007ffe0ff */
[----:B------:R-:W-:Y:S01]  /*19480*/  ISETP.GE.AND P2, PT, R21, R217, PT ;  /* 0x000000d91500720c */ /* 0x000fe20003f46270 */
[----:B--2---:R-:W-:Y:S01]  /*19490*/  HMMA.16816.F32.BF16 R140, R8, R12, R140 ;  /* 0x0000000c088c723c */ /* 0x004fe2000004188c */
[----:B------:R-:W-:Y:S01]  /*194a0*/  FSEL R24, R20, -INF , !P6 ;  /* 0xff80000014187808 */ /* 0x000fe20007000000 */
[----:B------:R-:W-:Y:S01]  /*194b0*/  IMAD.IADD R7, R218, 0x1, -R5 ;  /* 0x00000001da077824 */ /* 0x000fe200078e0a05 */
[----:B------:R-:W-:Y:S01]  /*194c0*/  FSEL R22, R22, -INF , !P1 ;  /* 0xff80000016167808 */ /* 0x000fe20004800000 */
[----:B---3--:R-:W-:Y:S01]  /*194d0*/  FFMA.FTZ R23, -R215, R26, R151 ;  /* 0x0000001ad7177223 */ /* 0x008fe20000010197 */
[----:B------:R-:W-:-:S02]  /*194e0*/  ISETP.GE.AND P6, PT, R5, R220, PT ;  /* 0x000000dc0500720c */ /* 0x000fc40003fc6270 */
[----:B------:R-:W-:Y:S01]  /*194f0*/  ISETP.GE.AND P1, PT, R5, R217, PT ;  /* 0x000000d90500720c */ /* 0x000fe20003f26270 */
[----:B------:R-:W-:Y:S01]  /*19500*/  HMMA.16816.F32.BF16 R136, R8, R14, R136 ;  /* 0x0000000e0888723c */ /* 0x000fe20000041888 */
[----:B------:R-:W-:Y:S01]  /*19510*/  ISETP.GE.OR P2, PT, R21, R216, !P2 ;  /* 0x000000d81500720c */ /* 0x000fe20005746670 */
[----:B------:R-:W-:Y:S01]  /*19520*/  IMAD.IADD R21, R221, 0x1, -R5 ;  /* 0x00000001dd157824 */ /* 0x000fe200078e0a05 */
[----:B------:R-:W-:Y:S01]  /*19530*/  ISETP.GE.OR P6, PT, R5, R219, !P6 ;  /* 0x000000db0500720c */ /* 0x000fe200077c6670 */
[----:B----4-:R-:W-:Y:S01]  /*19540*/  FFMA.FTZ R4, -R215, R4, R146 ;  /* 0x00000004d7047223 */ /* 0x010fe20000010192 */
[----:B------:R-:W-:Y:S02]  /*19550*/  ISETP.GE.OR P1, PT, R5, R216, !P1 ;  /* 0x000000d80500720c */ /* 0x000fe40004f26670 */
[----:B------:R-:W-:Y:S02]  /*19560*/  IABS R5, R7 ;  /* 0x0000000700057213 */ /* 0x000fe40000000000 */
[----:B------:R-:W-:-:S02]  /*19570*/  IADD3 R7, R0, 0x20, RZ ;  /* 0x0000002000077810 */ /* 0x000fc40007ffe0ff */
[----:B------:R-:W-:Y:S01]  /*19580*/  IABS R6, R21 ;  /* 0x0000001500067213 */ /* 0x000fe20000000000 */
[----:B------:R-:W1:Y:S01]  /*19590*/  I2F R134, R5 ;  /* 0x0000000500867306 */ /* 0x000e620000201400 */
[----:B------:R-:W-:Y:S01]  /*195a0*/  FSEL R23, R23, -INF , !P5 ;  /* 0xff80000017177808 */ /* 0x000fe20006800000 */
[--C-:B------:R-:W-:Y:S01]  /*195b0*/  IMAD.IADD R21, R218, 0x1, -R7.reuse ;  /* 0x00000001da157824 */ /* 0x100fe200078e0a07 */
[----:B------:R-:W-:Y:S01]  /*195c0*/  FSEL R20, R4, -INF , !P2 ;  /* 0xff80000004147808 */ /* 0x000fe20005000000 */
[----:B------:R-:W-:Y:S01]  /*195d0*/  IMAD.IADD R12, R221, 0x1, -R7 ;  /* 0x00000001dd0c7824 */ /* 0x000fe200078e0a07 */
[C---:B------:R-:W-:Y:S02]  /*195e0*/  ISETP.GE.AND P5, PT, R7.reuse, R220, PT ;  /* 0x000000dc0700720c */ /* 0x040fe40003fa6270 */
[C---:B------:R-:W-:Y:S01]  /*195f0*/  ISETP.GE.AND P2, PT, R7.reuse, R217, PT ;  /* 0x000000d90700720c */ /* 0x040fe20003f46270 */
[----:B------:R2:W3:Y:S01]  /*19600*/  I2F R26, R6 ;  /* 0x00000006001a7306 */ /* 0x0004e20000201400 */
[----:B------:R-:W-:-:S02]  /*19610*/  ISETP.GE.OR P5, PT, R7, R219, !P5 ;  /* 0x000000db0700720c */ /* 0x000fc40006fa6670 */
[----:B------:R-:W-:Y:S02]  /*19620*/  ISETP.GE.OR P2, PT, R7, R216, !P2 ;  /* 0x000000d80700720c */ /* 0x000fe40005746670 */
[----:B------:R-:W-:Y:S02]  /*19630*/  IABS R21, R21 ;  /* 0x0000001500157213 */ /* 0x000fe40000000000 */
[----:B------:R-:W-:Y:S02]  /*19640*/  IABS R12, R12 ;  /* 0x0000000c000c7213 */ /* 0x000fe40000000000 */
[C---:B------:R-:W-:Y:S01]  /*19650*/  IADD3 R13, R0.reuse, 0x21, RZ ;  /* 0x00000021000d7810 */ /* 0x040fe20007ffe0ff */
[----:B------:R-:W-:Y:S01]  /*19660*/  IMAD.MOV.U32 R144, RZ, RZ, R21 ;  /* 0x000000ffff907224 */ /* 0x000fe200078e0015 */
[----:B------:R-:W-:Y:S01]  /*19670*/  IADD3 R146, R0, 0x28, RZ ;  /* 0x0000002800927810 */ /* 0x000fe20007ffe0ff */
[C---:B-1----:R-:W-:Y:S01]  /*19680*/  FFMA.FTZ R21, -R215.reuse, R134, R147 ;  /* 0x00000086d7157223 */ /* 0x042fe20000010193 */
[----:B------:R-:W1:Y:S01]  /*19690*/  I2F R12, R12 ;  /* 0x0000000c000c7306 */ /* 0x000e620000201400 */
[----:B------:R-:W-:Y:S01]  /*196a0*/  IMAD.IADD R147, R218, 0x1, -R13 ;  /* 0x00000001da937824 */ /* 0x000fe200078e0a0d */
[----:B--2---:R-:W2:Y:S01]  /*196b0*/  LDSM.16.M88.4 R4, [R187+0xb800] ;  /* 0x00b80000bb04783b */ /* 0x004ea20000000200 */
[----:B---3--:R-:W-:Y:S01]  /*196c0*/  FFMA.FTZ R26, -R215, R26, R145 ;  /* 0x0000001ad71a7223 */ /* 0x008fe20000010191 */
[----:B------:R-:W-:Y:S01]  /*196d0*/  FSEL R21, R21, -INF , !P1 ;  /* 0xff80000015157808 */ /* 0x000fe20004800000 */
[----:B------:R-:W-:Y:S01]  /*196e0*/  IMAD.IADD R145, R221, 0x1, -R13 ;  /* 0x00000001dd917824 */ /* 0x000fe200078e0a0d */
[----:B------:R-:W-:-:S02]  /*196f0*/  ISETP.GE.AND P1, PT, R13, R217, PT ;  /* 0x000000d90d00720c */ /* 0x000fc40003f26270 */
[----:B------:R-:W3:Y:S01]  /*19700*/  I2F R144, R144 ;  /* 0x0000009000907306 */ /* 0x000ee20000201400 */
[----:B------:R-:W-:Y:S02]  /*19710*/  FSEL R26, R26, -INF , !P6 ;  /* 0xff8000001a1a7808 */ /* 0x000fe40007000000 */
[C---:B------:R-:W-:Y:S02]  /*19720*/  ISETP.GE.AND P6, PT, R13.reuse, R220, PT ;  /* 0x000000dc0d00720c */ /* 0x040fe40003fc6270 */
[----:B------:R-:W-:Y:S02]  /*19730*/  IABS R147, R147 ;  /* 0x0000009300937213 */ /* 0x000fe40000000000 */
[----:B------:R-:W-:Y:S01]  /*19740*/  ISETP.GE.OR P6, PT, R13, R219, !P6 ;  /* 0x000000db0d00720c */ /* 0x000fe200077c6670 */
[----:B-1----:R-:W-:Y:S01]  /*19750*/  FFMA.FTZ R12, -R215, R12, R140 ;  /* 0x0000000cd70c7223 */ /* 0x002fe2000001018c */
[----:B------:R-:W-:Y:S01]  /*19760*/  ISETP.GE.OR P1, PT, R13, R216, !P1 ;  /* 0x000000d80d00720c */ /* 0x000fe20004f26670 */
[----:B------:R-:W-:Y:S01]  /*19770*/  IMAD.MOV.U32 R13, RZ, RZ, R147 ;  /* 0x000000ffff0d7224 */ /* 0x000fe200078e0093 */
[----:B------:R-:W-:Y:S01]  /*19780*/  IABS R134, R145 ;  /* 0x0000009100867213 */ /* 0x000fe20000000000 */
[----:B------:R-:W-:Y:S01]  /*19790*/  IMAD.IADD R145, R221, 0x1, -R146 ;  /* 0x00000001dd917824 */ /* 0x000fe200078e0a92 */
[----:B------:R-:W-:Y:S01]  /*197a0*/  FSEL R175, R12, -INF , !P5 ;  /* 0xff8000000caf7808 */ /* 0x000fe20006800000 */
[----:B------:R-:W1:Y:S01]  /*197b0*/  I2F R140, R13 ;  /* 0x0000000d008c7306 */ /* 0x000e620000201400 */
[----:B------:R-:W-:Y:S01]  /*197c0*/  ISETP.GE.AND P5, PT, R146, R220, PT ;  /* 0x000000dc9200720c */ /* 0x000fe20003fa6270 */
[----:B---3--:R-:W-:Y:S01]  /*197d0*/  FFMA.FTZ R167, -R215, R144, R142 ;  /* 0x00000090d7a77223 */ /* 0x008fe2000001018e */
[----:B------:R-:W-:Y:S01]  /*197e0*/  IADD3 R144, R0, 0x29, RZ ;  /* 0x0000002900907810 */ /* 0x000fe20007ffe0ff */
[----:B------:R-:W-:Y:S01]  /*197f0*/  IMAD.IADD R142, R218, 0x1, -R146 ;  /* 0x00000001da8e7824 */ /* 0x000fe200078e0a92 */
[----:B------:R-:W-:-:S02]  /*19800*/  IABS R145, R145 ;  /* 0x0000009100917213 */ /* 0x000fc40000000000 */
[C---:B------:R-:W-:Y:S01]  /*19810*/  ISETP.GE.OR P5, PT, R146.reuse, R219, !P5 ;  /* 0x000000db9200720c */ /* 0x040fe20006fa6670 */
[----:B------:R-:W-:Y:S01]  /*19820*/  IMAD.IADD R12, R221, 0x1, -R144 ;  /* 0x00000001dd0c7824 */ /* 0x000fe200078e0a90 */
[----:B------:R-:W3:Y:S01]  /*19830*/  I2F R134, R134 ;  /* 0x0000008600867306 */ /* 0x000ee20000201400 */
[----:B------:R-:W-:Y:S02]  /*19840*/  IABS R142, R142 ;  /* 0x0000008e008e7213 */ /* 0x000fe40000000000 */
[----:B------:R-:W-:Y:S02]  /*19850*/  FSEL R167, R167, -INF , !P2 ;  /* 0xff800000a7a77808 */ /* 0x000fe40005000000 */
[C---:B------:R-:W-:Y:S01]  /*19860*/  ISETP.GE.AND P2, PT, R146.reuse, R217, PT ;  /* 0x000000d99200720c */ /* 0x040fe20003f46270 */
[----:B-1----:R-:W-:Y:S02]  /*19870*/  FFMA.FTZ R143, -R215, R140, R143 ;  /* 0x0000008cd78f7223 */ /* 0x002fe4000001018f */
[----:B------:R-:W1:Y:S01]  /*19880*/  I2F R145, R145 ;  /* 0x0000009100917306 */ /* 0x000e620000201400 */
[----:B------:R-:W-:Y:S01]  /*19890*/  ISETP.GE.OR P2, PT, R146, R216, !P2 ;  /* 0x000000d89200720c */ /* 0x000fe20005746670 */
[----:B--2---:R-:W-:Y:S01]  /*198a0*/  HMMA.16816.F32.BF16 R32, R28, R4, R32 ;  /* 0x000000041c20723c */ /* 0x004fe20000041820 */
[----:B------:R-:W-:-:S02]  /*198b0*/  FSEL R172, R143, -INF , !P1 ;  /* 0xff8000008fac7808 */ /* 0x000fc40004800000 */
[----:B------:R-:W-:Y:S01]  /*198c0*/  ISETP.GE.AND P1, PT, R144, R217, PT ;  /* 0x000000d99000720c */ /* 0x000fe20003f26270 */
[----:B---3--:R-:W-:Y:S01]  /*198d0*/  FFMA.FTZ R134, -R215, R134, R141 ;  /* 0x00000086d7867223 */ /* 0x008fe2000001018d */
[----:B------:R-:W-:Y:S01]  /*198e0*/  IADD3 R141, R0, 0x30, RZ ;  /* 0x00000030008d7810 */ /* 0x000fe20007ffe0ff */
[----:B------:R-:W2:Y:S01]  /*198f0*/  I2F R142, R142 ;  /* 0x0000008e008e7306 */ /* 0x000ea20000201400 */
[----:B------:R-:W-:Y:S01]  /*19900*/  IABS R4, R12 ;  /* 0x0000000c00047213 */ /* 0x000fe20000000000 */
[----:B------:R-:W-:Y:S01]  /*19910*/  HMMA.16816.F32.BF16 R168, R28, R6, R168 ;  /* 0x000000061ca8723c */ /* 0x000fe200000418a8 */
[----:B------:R-:W3:Y:S01]  /*19920*/  LDSM.16.M88.4 R12, [R183+0x5800] ;  /* 0x00580000b70c783b */ /* 0x000ee20000000200 */
[----:B------:R-:W-:Y:S01]  /*19930*/  IMAD.IADD R5, R218, 0x1, -R144 ;  /* 0x00000001da057824 */ /* 0x000fe200078e0a90 */
[----:B------:R-:W-:Y:S01]  /*19940*/  FSEL R222, R134, -INF , !P6 ;  /* 0xff80000086de7808 */ /* 0x000fe20007000000 */
[--C-:B------:R-:W-:Y:S01]  /*19950*/  IMAD.IADD R134, R221, 0x1, -R141.reuse ;  /* 0x00000001dd867824 */ /* 0x100fe200078e0a8d */
[----:B------:R-:W-:Y:S01]  /*19960*/  ISETP.GE.AND P6, PT, R144, R220, PT ;  /* 0x000000dc9000720c */ /* 0x000fe20003fc6270 */
[----:B------:R4:W5:Y:S01]  /*19970*/  I2F R140, R4 ;  /* 0x00000004008c7306 */ /* 0x0009620000201400 */
[----:B------:R-:W-:Y:S01]  /*19980*/  IABS R5, R5 ;  /* 0x0000000500057213 */ /* 0x000fe20000000000 */
[----:B------:R-:W-:Y:S01]  /*19990*/  IMAD.IADD R143, R218, 0x1, -R141 ;  /* 0x00000001da8f7824 */ /* 0x000fe200078e0a8d */
[----:B------:R-:W-:Y:S01]  /*199a0*/  IADD3 R6, R0, 0x38, RZ ;  /* 0x0000003800067810 */ /* 0x000fe20007ffe0ff */
[----:B-1----:R-:W-:Y:S01]  /*199b0*/  FFMA.FTZ R145, -R215, R145, R136 ;  /* 0x00000091d7917223 */ /* 0x002fe20000010188 */
[----:B------:R-:W-:Y:S01]  /*199c0*/  ISETP.GE.OR P6, PT, R144, R219, !P6 ;  /* 0x000000db9000720c */ /* 0x000fe200077c6670 */
[----:B------:R-:W-:-:S04]  /*199d0*/  DEPBAR.LE SB0, 0x0 ;  /* 0x000080000000791a */ /* 0x000fc80000000000 */
[----:B------:R-:W-:Y:S01]  /*199e0*/  ISETP.GE.OR P1, PT, R144, R216, !P1 ;  /* 0x000000d89000720c */ /* 0x000fe20004f26670 */
[----:B--2---:R-:W-:Y:S01]  /*199f0*/  FFMA.FTZ R138, -R215, R142, R138 ;  /* 0x0000008ed78a7223 */ /* 0x004fe2000001018a */
[----:B------:R-:W-:Y:S02]  /*19a00*/  IABS R136, R143 ;  /* 0x0000008f00887213 */ /* 0x000fe40000000000 */
[----:B------:R-:W-:Y:S02]  /*19a10*/  FSEL R224, R145, -INF , !P5 ;  /* 0xff80000091e07808 */ /* 0x000fe40006800000 */
[----:B----4-:R-:W-:Y:S01]  /*19a20*/  IABS R4, R134 ;  /* 0x0000008600047213 */ /* 0x010fe20000000000 */
[----:B-----5:R-:W-:Y:S01]  /*19a30*/  FFMA.FTZ R137, -R215, R140, R137 ;  /* 0x0000008cd7897223 */ /* 0x020fe20000010189 */
[----:B------:R1:W2:Y:S01]  /*19a40*/  I2F R134, R5 ;  /* 0x0000000500867306 */ /* 0x0002a20000201400 */
[----:B------:R-:W-:Y:S02]  /*19a50*/  ISETP.GE.AND P5, PT, R141, R220, PT ;  /* 0x000000dc8d00720c */ /* 0x000fe40003fa6270 */
[----:B------:R-:W-:-:S02]  /*19a60*/  FSEL R174, R138, -INF , !P2 ;  /* 0xff8000008aae7808 */ /* 0x000fc40005000000 */
[----:B------:R-:W-:Y:S02]  /*19a70*/  FSEL R228, R137, -INF , !P6 ;  /* 0xff80000089e47808 */ /* 0x000fe40007000000 */
[C---:B------:R-:W-:Y:S01]  /*19a80*/  ISETP.GE.OR P5, PT, R141.reuse, R219, !P5 ;  /* 0x000000db8d00720c */ /* 0x040fe20006fa6670 */
[----:B------:R-:W4:Y:S01]  /*19a90*/  I2F R4, R4 ;  /* 0x0000000400047306 */ /* 0x000f220000201400 */
[----:B------:R-:W-:Y:S01]  /*19aa0*/  BAR.SYNC.DEFER_BLOCKING 0x0 ;  /* 0x0000000000007b1d */ /* 0x000fe20000010000 */
[----:B------:R-:W-:-:S04]  /*19ab0*/  ISETP.GE.AND P2, PT, R141, R217, PT ;  /* 0x000000d98d00720c */ /* 0x000fc80003f46270 */
[----:B------:R-:W-:Y:S02]  /*19ac0*/  ISETP.GE.OR P2, PT, R141, R216, !P2 ;  /* 0x000000d88d00720c */ /* 0x000fe40005746670 */
[C---:B-1----:R-:W-:Y:S01]  /*19ad0*/  IADD3 R5, R0.reuse, 0x31, RZ ;  /* 0x0000003100057810 */ /* 0x042fe20007ffe0ff */
[C---:B---3--:R-:W-:Y:S01]  /*19ae0*/  HMMA.16816.F32.BF16 R32, R8.reuse, R12, R32 ;  /* 0x0000000c0820723c */ /* 0x048fe20000041820 */
[----:B--2---:R-:W-:Y:S01]  /*19af0*/  FFMA.FTZ R134, -R215, R134, R139 ;  /* 0x00000086d7867223 */ /* 0x004fe2000001018b */
[----:B------:R-:W-:Y:S01]  /*19b00*/  IADD3 R0, R0, 0x39, RZ ;  /* 0x0000003900007810 */ /* 0x000fe20007ffe0ff */
[----:B------:R-:W1:Y:S01]  /*19b10*/  I2F R7, R136 ;  /* 0x0000008800077306 */ /* 0x000e620000201400 */
[--C-:B------:R-:W-:Y:S01]  /*19b20*/  IMAD.IADD R28, R221, 0x1, -R5.reuse ;  /* 0x00000001dd1c7824 */ /* 0x100fe200078e0a05 */
[----:B------:R-:W-:Y:S01]  /*19b30*/  ISETP.GE.AND P6, PT, R5, R220, PT ;  /* 0x000000dc0500720c */ /* 0x000fe20003fc6270 */
[----:B------:R-:W-:Y:S01]  /*19b40*/  IMAD.IADD R29, R218, 0x1, -R5 ;  /* 0x00000001da1d7824 */ /* 0x000fe200078e0a05 */
[----:B------:R-:W-:Y:S01]  /*19b50*/  FSEL R173, R134, -INF , !P1 ;  /* 0xff80000086ad7808 */ /* 0x000fe20004800000 */
[--C-:B------:R-:W-:Y:S01]  /*19b60*/  IMAD.IADD R12, R221, 0x1, -R6.reuse ;  /* 0x00000001dd0c7824 */ /* 0x100fe200078e0a06 */
[----:B------:R-:W-:Y:S01]  /*19b70*/  HMMA.16816.F32.BF16 R168, R8, R14, R168 ;  /* 0x0000000e08a8723c */ /* 0x000fe200000418a8 */
[----:B------:R-:W-:Y:S01]  /*19b80*/  IABS R28, R28 ;  /* 0x0000001c001c7213 */ /* 0x000fe20000000000 */
[----:B------:R-:W-:Y:S01]  /*19b90*/  IMAD.IADD R13, R218, 0x1, -R6 ;  /* 0x00000001da0d7824 */ /* 0x000fe200078e0a06 */
[----:B------:R-:W-:-:S02]  /*19ba0*/  IABS R29, R29 ;  /* 0x0000001d001d7213 */ /* 0x000fc40000000000 */
[----:B------:R-:W-:Y:S02]  /*19bb0*/  IABS R12, R12 ;  /* 0x0000000c000c7213 */ /* 0x000fe40000000000 */
[C---:B------:R-:W-:Y:S01]  /*19bc0*/  ISETP.GE.AND P1, PT, R5.reuse, R217, PT ;  /* 0x000000d90500720c */ /* 0x040fe20003f26270 */
[----:B------:R2:W3:Y:S01]  /*19bd0*/  I2F R30, R29 ;  /* 0x0000001d001e7306 */ /* 0x0004e20000201400 */
[C---:B------:R-:W-:Y:S02]  /*19be0*/  ISETP.GE.OR P6, PT, R5.reuse, R219, !P6 ;  /* 0x000000db0500720c */ /* 0x040fe400077c6670 */
[----:B------:R-:W-:Y:S01]  /*19bf0*/  ISETP.GE.OR P1, PT, R5, R216, !P1 ;  /* 0x000000d80500720c */ /* 0x000fe20004f26670 */
[----:B------:R-:W-:Y:S01]  /*19c00*/  IMAD.IADD R5, R218, 0x1, -R0 ;  /* 0x00000001da057824 */ /* 0x000fe200078e0a00 */
[----:B------:R-:W-:Y:S02]  /*19c10*/  IABS R13, R13 ;  /* 0x0000000d000d7213 */ /* 0x000fe40000000000 */
[C---:B----4-:R-:W-:Y:S01]  /*19c20*/  FFMA.FTZ R4, -R215.reuse, R4, R32 ;  /* 0x00000004d7047223 */ /* 0x050fe20000010120 */
[----:B------:R-:W4:Y:S01]  /*19c30*/  I2F R12, R12 ;  /* 0x0000000c000c7306 */ /* 0x000f220000201400 */
[----:B------:R-:W-:Y:S01]  /*19c40*/  IABS R5, R5 ;  /* 0x0000000500057213 */ /* 0x000fe20000000000 */
[----:B-1----:R-:W-:-:S02]  /*19c50*/  FFMA.FTZ R7, -R215, R7, R34 ;  /* 0x00000007d7077223 */ /* 0x002fc40000010122 */
[----:B------:R-:W-:Y:S02]  /*19c60*/  FSEL R156, R4, -INF , !P5 ;  /* 0xff800000049c7808 */ /* 0x000fe40006800000 */
[C---:B------:R-:W-:Y:S02]  /*19c70*/  ISETP.GE.AND P5, PT, R6.reuse, R220, PT ;  /* 0x000000dc0600720c */ /* 0x040fe40003fa6270 */
[----:B------:R-:W1:Y:S01]  /*19c80*/  I2F R28, R28 ;  /* 0x0000001c001c7306 */ /* 0x000e620000201400 */
[----:B--2---:R-:W-:Y:S01]  /*19c90*/  IMAD.IADD R29, R221, 0x1, -R0 ;  /* 0x00000001dd1d7824 */ /* 0x004fe200078e0a00 */
[----:B------:R-:W-:Y:S01]  /*19ca0*/  ISETP.GE.OR P5, PT, R6, R219, !P5 ;  /* 0x000000db0600720c */ /* 0x000fe20006fa6670 */
[----:B---3--:R-:W-:Y:S01]  /*19cb0*/  FFMA.FTZ R30, -R215, R30, R35 ;  /* 0x0000001ed71e7223 */ /* 0x008fe20000010123 */
[----:B------:R-:W-:Y:S02]  /*19cc0*/  FSEL R142, R7, -INF , !P2 ;  /* 0xff800000078e7808 */ /* 0x000fe40005000000 */
[----:B------:R-:W-:-:S02]  /*19cd0*/  IABS R29, R29 ;  /* 0x0000001d001d7213 */ /* 0x000fc40000000000 */
[----:B------:R-:W2:Y:S01]  /*19ce0*/  I2F R13, R13 ;  /* 0x0000000d000d7306 */ /* 0x000ea20000201400 */
[----:B----4-:R-:W-:Y:S01]  /*19cf0*/  FFMA.FTZ R12, -R215, R12, R168 ;  /* 0x0000000cd70c7223 */ /* 0x010fe200000101a8 */
[----:B------:R-:W-:Y:S02]  /*19d00*/  FSEL R140, R30, -INF , !P1 ;  /* 0xff8000001e8c7808 */ /* 0x000fe40004800000 */
[-C--:B------:R-:W-:Y:S02]  /*19d10*/  ISETP.GE.AND P2, PT, R6, R217.reuse, PT ;  /* 0x000000d90600720c */ /* 0x080fe40003f46270 */
[----:B------:R-:W-:Y:S02]  /*19d20*/  FSEL R153, R12, -INF , !P5 ;  /* 0xff8000000c997808 */ /* 0x000fe40006800000 */
[----:B------:R-:W3:Y:S01]  /*19d30*/  I2F R8, R29 ;  /* 0x0000001d00087306 */ /* 0x000ee20000201400 */
[----:B------:R-:W-:Y:S01]  /*19d40*/  ISETP.GT.AND P5, PT, R211, R202, PT ;  /* 0x000000cad300720c */ /* 0x000fe20003fa4270 */
[----:B-1----:R-:W-:Y:S01]  /*19d50*/  FFMA.FTZ R28, -R215, R28, R33 ;  /* 0x0000001cd71c7223 */ /* 0x002fe20000010121 */
[----:B------:R-:W-:-:S02]  /*19d60*/  ISETP.GE.AND P1, PT, R0, R217, PT ;  /* 0x000000d90000720c */ /* 0x000fc40003f26270 */
[----:B------:R-:W-:Y:S02]  /*19d70*/  ISETP.GE.OR P2, PT, R6, R216, !P2 ;  /* 0x000000d80600720c */ /* 0x000fe40005746670 */
[----:B------:R-:W-:Y:S01]  /*19d80*/  FSEL R154, R28, -INF , !P6 ;  /* 0xff8000001c9a7808 */ /* 0x000fe20007000000 */
[----:B------:R-:W1:Y:S01]  /*19d90*/  I2F R4, R5 ;  /* 0x0000000500047306 */ /* 0x000e620000201400 */
[C---:B------:R-:W-:Y:S01]  /*19da0*/  ISETP.GE.AND P6, PT, R0.reuse, R220, PT ;  /* 0x000000dc0000720c */ /* 0x040fe20003fc6270 */
[----:B--2---:R-:W-:Y:S01]  /*19db0*/  FFMA.FTZ R13, -R215, R13, R170 ;  /* 0x0000000dd70d7223 */ /* 0x004fe200000101aa */
[C---:B------:R-:W-:Y:S02]  /*19dc0*/  ISETP.GE.OR P1, PT, R0.reuse, R216, !P1 ;  /* 0x000000d80000720c */ /* 0x040fe40004f26670 */
[----:B------:R-:W-:Y:S02]  /*19dd0*/  ISETP.GE.OR P6, PT, R0, R219, !P6 ;  /* 0x000000db0000720c */ /* 0x000fe400077c6670 */
[----:B------:R-:W-:Y:S01]  /*19de0*/  FSEL R141, R13, -INF , !P2 ;  /* 0xff8000000d8d7808 */ /* 0x000fe20005000000 */
[----:B---3--:R-:W-:-:S05]  /*19df0*/  FFMA.FTZ R8, -R215, R8, R169 ;  /* 0x00000008d7087223 */ /* 0x008fca00000101a9 */
[----:B------:R-:W-:Y:S01]  /*19e00*/  FSEL R143, R8, -INF , !P6 ;  /* 0xff800000088f7808 */ /* 0x000fe20007000000 */
[----:B-1----:R-:W-:-:S05]  /*19e10*/  FFMA.FTZ R4, -R215, R4, R171 ;  /* 0x00000004d7047223 */ /* 0x002fca00000101ab */
        /* <DEDUP_REMOVED lines=66> */
.L_x_7439:
[----:B------:R-:W-:Y:S02]  /*1a240*/  ULDC.64 UR4, c[0x0][0x118] ;  /* 0x0000460000047ab9 */ /* 0x000fe40000000a00 */
[----:B------:R-:W2:Y:S02]  /*1a250*/  LD.E R7, [R226.64+0x38] ;  /* 0x00003804e2077980 */ /* 0x000ea4000c101900 */
[----:B--2---:R-:W-:-:S04]  /*1a260*/  LEA R7, -R7, RZ, 0x6 ;  /* 0x000000ff07077211 */ /* 0x004fc800078e31ff */
[----:B------:R-:W-:Y:S02]  /*1a270*/  SHF.R.S32.HI R6, RZ, 0x1f, R7 ;  /* 0x0000001fff067819 */ /* 0x000fe40000011407 */
.L_x_7440:
[----:B------:R-:W-:Y:S05]  /*1a280*/  BSYNC B0 ;  /* 0x0000000000007941 */ /* 0x000fea0003800000 */
.L_x_7438:
        /* <DEDUP_REMOVED lines=100> */
.L_x_7437:
[----:B------:R-:W-:Y:S05]  /*1a8d0*/  BSYNC B1 ;  /* 0x0000000000017941 */ /* 0x000fea0003800000 */
.L_x_7436:
        /* <DEDUP_REMOVED lines=411> */
.L_x_7432:
[----:B------:R-:W-:Y:S05]  /*1c290*/  @!P5 BRA `(.L_x_7441) ;  /* 0x000048700000d947 */ /* 0x000fea0003800000 */
[----:B------:R-:W-:Y:S02]  /*1c2a0*/  MOV R0, R3 ;  /* 0x0000000300007202 */ /* 0x000fe40000000f00 */
[----:B------:R-:W-:-:S02]  /*1c2b0*/  MOV R2, R132 ;  /* 0x0000008400027202 */ /* 0x000fc40000000f00 */
.L_x_7450:
        /* <DEDUP_REMOVED lines=76> */
.L_x_7443:
[----:B------:R-:W-:Y:S02]  /*1c780*/  ULDC.64 UR4, c[0x0][0x118] ;  /* 0x0000460000047ab9 */ /* 0x000fe40000000a00 */
[----:B------:R-:W2:Y:S02]  /*1c790*/  LD.E R10, [R132.64+0x40] ;  /* 0x00004004840a7980 */ /* 0x000ea4000c101900 */
[----:B--2---:R-:W-:Y:S04]  /*1c7a0*/  LEA R10, -R10, RZ, 0x6 ;  /* 0x000000ff0a0a7211 */ /* 0x004fe800078e31ff */
[----:B------:R-:W-:Y:S02]  /*1c7b0*/  SHF.R.S32.HI R6, RZ, 0x1f, R10 ;  /* 0x0000001fff067819 */ /* 0x000fe4000001140a */
.L_x_7444:
[----:B------:R-:W-:Y:S05]  /*1c7c0*/  BSYNC B0 ;  /* 0x0000000000007941 */ /* 0x000fea0003800000 */
.L_x_7442:
        /* <DEDUP_REMOVED lines=323> */
.L_x_7448:
[----:B------:R-:W-:Y:S02]  /*1dc00*/  ULDC.64 UR4, c[0x0][0x118] ;  /* 0x0000460000047ab9 */ /* 0x000fe40000000a00 */
[----:B------:R-:W2:Y:S02]  /*1dc10*/  LD.E R142, [R132.64+0x38] ;  /* 0x00003804848e7980 */ /* 0x000ea4000c101900 */
[----:B--2---:R-:W-:Y:S04]  /*1dc20*/  LEA R142, -R142, RZ, 0x6 ;  /* 0x000000ff8e8e7211 */ /* 0x004fe800078e31ff */
[----:B------:R-:W-:Y:S02]  /*1dc30*/  SHF.R.S32.HI R136, RZ, 0x1f, R142 ;  /* 0x0000001fff887819 */ /* 0x000fe4000001148e */
.L_x_7449:
[----:B------:R-:W-:Y:S05]  /*1dc40*/  BSYNC B0 ;  /* 0x0000000000007941 */ /* 0x000fea0003800000 */
.L_x_7447:
        /* <DEDUP_REMOVED lines=90> */
.L_x_7446:
[----:B------:R-:W-:Y:S05]  /*1e1f0*/  BSYNC B1 ;  /* 0x0000000000017941 */ /* 0x000fea0003800000 */
.L_x_7445:
[----:B------:R-:W2:Y:S01]  /*1e200*/  S2R R136, SR_TID.X ;  /* 0x0000000000887919 */ /* 0x000ea20000002100 */
[----:B------:R-:W-:Y:S07]  /*1e210*/  ULDC.64 UR4, c[0x0][0x118] ;  /* 0x0000460000047ab9 */ /* 0x000fee0000000a00 */
[----:B------:R3:W4:Y:S01]  /*1e220*/  LD.E R133, [R132.64+0xdc] ;  /* 0x0000dc0484857980 */ /* 0x000722000c101900 */
[----:B--2---:R-:W-:Y:S05]  /*1e230*/  IMAD.SHL.U32 R136, R136, 0x2, RZ ;  /* 0x0000000288887824 */ /* 0x004fea00078e00ff */
[----:B------:R-:W-:Y:S05]  /*1e240*/  LOP3.LUT R136, R136, 0x6, RZ, 0xc0, !PT ;  /* 0x0000000688887812 */ /* 0x000fea00078ec0ff */
[----:B------:R-:W-:Y:S05]  /*1e250*/  IMAD R3, R211, 0x40, R136 ;  /* 0x00000040d3037824 */ /* 0x000fea00078e0288 */
[----:B------:R-:W-:Y:S02]  /*1e260*/  IADD3 R136, R221, -R3, RZ ;  /* 0x80000003dd887210 */ /* 0x000fe40007ffe0ff */
[C---:B-1----:R-:W-:Y:S02]  /*1e270*/  IADD3 R139, R3.reuse, 0x8, RZ ;  /* 0x00000008038b7810 */ /* 0x042fe40007ffe0ff */
[----:B------:R-:W-:Y:S01]  /*1e280*/  IABS R134, R136 ;  /* 0x0000008800867213 */ /* 0x000fe20000000000 */
[----:B------:R-:W-:Y:S01]  /*1e290*/  IMAD.IADD R136, R218, 0x1, -R3 ;  /* 0x00000001da887824 */ /* 0x000fe200078e0a03 */
[C---:B------:R-:W-:Y:S02]  /*1e2a0*/  IADD3 R155, R3.reuse, 0x9, RZ ;  /* 0x00000009039b7810 */ /* 0x040fe40007ffe0ff */
[C---:B------:R-:W-:Y:S02]  /*1e2b0*/  IADD3 R152, R3.reuse, 0x10, RZ ;  /* 0x0000001003987810 */ /* 0x040fe40007ffe0ff */
[----:B------:R-:W-:Y:S01]  /*1e2c0*/  IABS R137, R136 ;  /* 0x0000008800897213 */ /* 0x000fe20000000000 */
[----:B------:R-:W1:Y:S01]  /*1e2d0*/  I2F R134, R134 ;  /* 0x0000008600867306 */ /* 0x000e620000201400 */
[C---:B------:R-:W-:Y:S02]  /*1e2e0*/  IADD3 R136, R3.reuse, 0x1, RZ ;  /* 0x0000000103887810 */ /* 0x040fe40007ffe0ff */
[C---:B------:R-:W-:Y:S02]  /*1e2f0*/  IADD3 R150, R3.reuse, 0x11, RZ ;  /* 0x0000001103967810 */ /* 0x040fe40007ffe0ff */
[----:B------:R-:W-:Y:S01]  /*1e300*/  IADD3 R149, R3, 0x18, RZ ;  /* 0x0000001803957810 */ /* 0x000fe20007ffe0ff */
[----:B------:R-:W-:Y:S01]  /*1e310*/  IMAD.IADD R138, R221, 0x1, -R136 ;  /* 0x00000001dd8a7824 */ /* 0x000fe200078e0a88 */
[C---:B------:R-:W-:Y:S02]  /*1e320*/  IADD3 R147, R3.reuse, 0x19, RZ ;  /* 0x0000001903937810 */ /* 0x040fe40007ffe0ff */
[----:B------:R-:W-:Y:S01]  /*1e330*/  IADD3 R140, R3, 0x20, RZ ;  /* 0x00000020038c7810 */ /* 0x000fe20007ffe0ff */
[----:B------:R-:W2:Y:S01]  /*1e340*/  I2F R137, R137 ;  /* 0x0000008900897306 */ /* 0x000ea20000201400 */
[----:B------:R-:W-:Y:S02]  /*1e350*/  IABS R142, R138 ;  /* 0x0000008a008e7213 */ /* 0x000fe40000000000 */
[C---:B------:R-:W-:Y:S02]  /*1e360*/  IADD3 R138, R221.reuse, -R139, RZ ;  /* 0x8000008bdd8a7210 */ /* 0x040fe40007ffe0ff */
[C---:B------:R-:W-:Y:S02]  /*1e370*/  ISETP.GE.AND P3, PT, R136.reuse, R220, PT ;  /* 0x000000dc8800720c */ /* 0x040fe40003f66270 */
[----:B------:R-:W-:Y:S01]  /*1e380*/  IABS R157, R138 ;  /* 0x0000008a009d7213 */ /* 0x000fe20000000000 */
[----:B------:R-:W-:Y:S01]  /*1e390*/  IMAD.IADD R138, R221, 0x1, -R155 ;  /* 0x00000001dd8a7824 */ /* 0x000fe200078e0a9b */
[C---:B------:R-:W-:Y:S01]  /*1e3a0*/  ISETP.GE.AND P0, PT, R136.reuse, R217, PT ;  /* 0x000000d98800720c */ /* 0x040fe20003f06270 */
[----:B------:R-:W5:Y:S01]  /*1e3b0*/  I2F R142, R142 ;  /* 0x0000008e008e7306 */ /* 0x000f620000201400 */
[C---:B------:R-:W-:Y:S02]  /*1e3c0*/  ISETP.GE.OR P3, PT, R136.reuse, R219, !P3 ;  /* 0x000000db8800720c */ /* 0x040fe40005f66670 */
[----:B------:R-:W-:Y:S01]  /*1e3d0*/  IABS R158, R138 ;  /* 0x0000008a009e7213 */ /* 0x000fe20000000000 */
[----:B-1----:R-:W-:Y:S01]  /*1e3e0*/  FFMA.FTZ R4, -R215, R134, R4 ;  /* 0x00000086d7047223 */ /* 0x002fe20000010104 */
[C---:B------:R-:W-:Y:S02]  /*1e3f0*/  IADD3 R138, R221.reuse, -R152, RZ ;  /* 0x80000098dd8a7210 */ /* 0x040fe40007ffe0ff */
[----:B------:R-:W-:Y:S02]  /*1e400*/  ISETP.GE.OR P0, PT, R136, R216, !P0 ;  /* 0x000000d88800720c */ /* 0x000fe40004706670 */
[----:B------:R-:W-:Y:S01]  /*1e410*/  IABS R153, R138 ;  /* 0x0000008a00997213 */ /* 0x000fe20000000000 */
[----:B------:R-:W-:Y:S01]  /*1e420*/  IMAD.IADD R138, R221, 0x1, -R150 ;  /* 0x00000001dd8a7824 */ /* 0x000fe200078e0a96 */
[C---:B------:R-:W-:Y:S01]  /*1e430*/  ISETP.GE.AND P4, PT, R3.reuse, R220, PT ;  /* 0x000000dc0300720c */ /* 0x040fe20003f86270 */
[----:B------:R-:W1:Y:S01]  /*1e440*/  I2F R157, R157 ;  /* 0x0000009d009d7306 */ /* 0x000e620000201400 */
[----:B------:R-:W-:Y:S01]  /*1e450*/  ISETP.GE.AND P6, PT, R3, R217, PT ;  /* 0x000000d90300720c */ /* 0x000fe20003fc6270 */
[----:B--2---:R-:W-:Y:S01]  /*1e460*/  FFMA.FTZ R6, -R215, R137, R6 ;  /* 0x00000089d7067223 */ /* 0x004fe20000010106 */
[----:B------:R-:W-:Y:S02]  /*1e470*/  IABS R156, R138 ;  /* 0x0000008a009c7213 */ /* 0x000fe40000000000 */
[----:B------:R-:W-:Y:S02]  /*1e480*/  IADD3 R138, R221, -R149, RZ ;  /* 0x80000095dd8a7210 */ /* 0x000fe40007ffe0ff */
[----:B------:R-:W-:Y:S02]  /*1e490*/  ISETP.GE.OR P4, PT, R3, R219, !P4 ;  /* 0x000000db0300720c */ /* 0x000fe40006786670 */
[----:B------:R-:W-:Y:S01]  /*1e4a0*/  IABS R151, R138 ;  /* 0x0000008a00977213 */ /* 0x000fe20000000000 */
[C---:B------:R-:W-:Y:S01]  /*1e4b0*/  IMAD.IADD R138, R218.reuse, 0x1, -R136 ;  /* 0x00000001da8a7824 */ /* 0x040fe200078e0a88 */
[----:B------:R-:W-:Y:S01]  /*1e4c0*/  ISETP.GE.AND P1, PT, R139, R220, PT ;  /* 0x000000dc8b00720c */ /* 0x000fe20003f26270 */
[----:B-----5:R-:W-:Y:S01]  /*1e4d0*/  FFMA.FTZ R5, -R215, R142, R5 ;  /* 0x0000008ed7057223 */ /* 0x020fe20000010105 */
[----:B------:R-:W-:Y:S01]  /*1e4e0*/  ISETP.GE.AND P5, PT, R139, R217, PT ;  /* 0x000000d98b00720c */ /* 0x000fe20003fa6270 */
[----:B------:R-:W2:Y:S01]  /*1e4f0*/  I2F R153, R153 ;  /* 0x0000009900997306 */ /* 0x000ea20000201400 */
[----:B------:R-:W-:Y:S01]  /*1e500*/  IABS R154, R138 ;  /* 0x0000008a009a7213 */ /* 0x000fe20000000000 */
[C---:B------:R-:W-:Y:S01]  /*1e510*/  IMAD.IADD R142, R218.reuse, 0x1, -R150 ;  /* 0x00000001da8e7824 */ /* 0x040fe200078e0a96 */
[----:B------:R-:W-:Y:S02]  /*1e520*/  IADD3 R138, R221, -R147, RZ ;  /* 0x80000093dd8a7210 */ /* 0x000fe40007ffe0ff */
[----:B------:R-:W-:Y:S02]  /*1e530*/  ISETP.GE.OR P6, PT, R3, R216, !P6 ;  /* 0x000000d80300720c */ /* 0x000fe400077c6670 */
[----:B------:R-:W-:Y:S01]  /*1e540*/  IABS R148, R138 ;  /* 0x0000008a00947213 */ /* 0x000fe20000000000 */
[----:B------:R-:W-:Y:S01]  /*1e550*/  IMAD.IADD R138, R218, 0x1, -R139 ;  /* 0x00000001da8a7824 */ /* 0x000fe200078e0a8b */
[C---:B------:R-:W-:Y:S01]  /*1e560*/  ISETP.GE.OR P1, PT, R139.reuse, R219, !P1 ;  /* 0x000000db8b00720c */ /* 0x040fe20004f26670 */
[----:B------:R-:W5:Y:S01]  /*1e570*/  I2F R156, R156 ;  /* 0x0000009c009c7306 */ /* 0x000f620000201400 */
[----:B------:R-:W-:Y:S01]  /*1e580*/  ISETP.GE.OR P5, PT, R139, R216, !P5 ;  /* 0x000000d88b00720c */ /* 0x000fe20006fa6670 */
[----:B-1----:R-:W-:Y:S01]  /*1e590*/  FFMA.FTZ R8, -R215, R157, R8 ;  /* 0x0000009dd7087223 */ /* 0x002fe20000010108 */
[----:B------:R-:W-:Y:S02]  /*1e5a0*/  IABS R143, R138 ;  /* 0x0000008a008f7213 */ /* 0x000fe40000000000 */
[----:B------:R-:W-:Y:S02]  /*1e5b0*/  IADD3 R138, R221, -R140, RZ ;  /* 0x8000008cdd8a7210 */ /* 0x000fe40007ffe0ff */
[----:B------:R-:W-:Y:S02]  /*1e5c0*/  FSEL R139, R4, -INF , !P4 ;  /* 0xff800000048b7808 */ /* 0x000fe40006000000 */
[----:B------:R-:W-:Y:S01]  /*1e5d0*/  IABS R146, R138 ;  /* 0x0000008a00927213 */ /* 0x000fe20000000000 */
[----:B------:R-:W-:Y:S01]  /*1e5e0*/  IMAD.IADD R138, R218, 0x1, -R155 ;  /* 0x00000001da8a7824 */ /* 0x000fe200078e0a9b */
[----:B------:R-:W-:Y:S01]  /*1e5f0*/  FSEL R137, R6, -INF , !P6 ;  /* 0xff80000006897808 */ /* 0x000fe20007000000 */
[----:B------:R-:W1:Y:S01]  /*1e600*/  I2F R148, R148 ;  /* 0x0000009400947306 */ /* 0x000e620000201400 */
[C---:B------:R-:W-:Y:S01]  /*1e610*/  ISETP.GE.AND P6, PT, R152.reuse, R220, PT ;  /* 0x000000dc9800720c */ /* 0x040fe20003fc6270 */
[----:B--2---:R-:W-:Y:S01]  /*1e620*/  FFMA.FTZ R12, -R215, R153, R12 ;  /* 0x00000099d70c7223 */ /* 0x004fe2000001010c */
[----:B------:R-:W-:Y:S02]  /*1e630*/  IABS R144, R138 ;  /* 0x0000008a00907213 */ /* 0x000fe40000000000 */
[----:B------:R-:W-:Y:S02]  /*1e640*/  IADD3 R138, R3, 0x21, RZ ;  /* 0x00000021038a7810 */ /* 0x000fe40007ffe0ff */
[----:B------:R-:W-:Y:S02]  /*1e650*/  FSEL R5, R5, -INF , !P3 ;  /* 0xff80000005057808 */ /* 0x000fe40005800000 */
[----:B------:R-:W-:Y:S01]  /*1e660*/  IADD3 R141, R221, -R138, RZ ;  /* 0x8000008add8d7210 */ /* 0x000fe20007ffe0ff */
[----:B------:R-:W2:Y:S01]  /*1e670*/  I2F R151, R151 ;  /* 0x0000009700977306 */ /* 0x000ea20000201400 */
[----:B------:R-:W-:Y:S01]  /*1e680*/  ISETP.GE.AND P3, PT, R152, R217, PT ;  /* 0x000000d99800720c */ /* 0x000fe20003f66270 */
[C---:B-----5:R-:W-:Y:S01]  /*1e690*/  FFMA.FTZ R13, -R215.reuse, R156, R13 ;  /* 0x0000009cd70d7223 */ /* 0x060fe2000001010d */
[----:B---3--:R-:W-:Y:S01]  /*1e6a0*/  IABS R132, R141 ;  /* 0x0000008d00847213 */ /* 0x008fe20000000000 */
[----:B------:R-:W-:Y:S01]  /*1e6b0*/  IMAD.IADD R141, R218, 0x1, -R152 ;  /* 0x00000001da8d7824 */ /* 0x000fe200078e0a98 */
[C---:B------:R-:W-:Y:S02]  /*1e6c0*/  ISETP.GE.OR P3, PT, R152.reuse, R216, !P3 ;  /* 0x000000d89800720c */ /* 0x040fe40005f66670 */
[-C--:B------:R-:W-:Y:S02]  /*1e6d0*/  ISETP.GE.OR P6, PT, R152, R219.reuse, !P6 ;  /* 0x000000db9800720c */ /* 0x080fe400077c6670 */
[----:B------:R-:W-:Y:S01]  /*1e6e0*/  FSEL R8, R8, -INF , !P1 ;  /* 0xff80000008087808 */ /* 0x000fe20004800000 */
[----:B------:R-:W3:Y:S01]  /*1e6f0*/  I2F R136, R132 ;  /* 0x0000008400887306 */ /* 0x000ee20000201400 */
[----:B------:R-:W-:Y:S02]  /*1e700*/  ISETP.GE.AND P1, PT, R150, R220, PT ;  /* 0x000000dc9600720c */ /* 0x000fe40003f26270 */
[----:B------:R-:W-:Y:S01]  /*1e710*/  FSEL R174, R12, -INF , !P6 ;  /* 0xff8000000cae7808 */ /* 0x000fe20007000000 */
[----:B-1----:R-:W-:Y:S01]  /*1e720*/  FFMA.FTZ R17, -R215, R148, R17 ;  /* 0x00000094d7117223 */ /* 0x002fe20000010111 */
[C---:B------:R-:W-:Y:S02]  /*1e730*/  IADD3 R12, R3.reuse, 0x31, RZ ;  /* 0x00000031030c7810 */ /* 0x040fe40007ffe0ff */
[----:B------:R-:W-:Y:S02]  /*1e740*/  ISETP.GE.OR P1, PT, R150, R219, !P1 ;  /* 0x000000db9600720c */ /* 0x000fe40004f26670 */
[----:B------:R-:W-:Y:S01]  /*1e750*/  IADD3 R134, R3, 0x28, RZ ;  /* 0x0000002803867810 */ /* 0x000fe20007ffe0ff */
[----:B------:R-:W1:Y:S01]  /*1e760*/  I2F R143, R143 ;  /* 0x0000008f008f7306 */ /* 0x000e620000201400 */
[----:B------:R-:W-:Y:S02]  /*1e770*/  FSEL R163, R13, -INF , !P1 ;  /* 0xff8000000da37808 */ /* 0x000fe40004800000 */
[----:B------:R-:W-:Y:S01]  /*1e780*/  ISETP.GE.AND P6, PT, R149, R220, PT ;  /* 0x000000dc9500720c */ /* 0x000fe20003fc6270 */
[----:B--2---:R-:W-:Y:S01]  /*1e790*/  FFMA.FTZ R16, -R215, R151, R16 ;  /* 0x00000097d7107223 */ /* 0x004fe20000010110 */
[----:B------:R-:W-:Y:S02]  /*1e7a0*/  IADD3 R145, R221, -R134, RZ ;  /* 0x80000086dd917210 */ /* 0x000fe40007ffe0ff */
[----:B------:R-:W-:Y:S02]  /*1e7b0*/  ISETP.GE.OR P6, PT, R149, R219, !P6 ;  /* 0x000000db9500720c */ /* 0x000fe400077c6670 */
[----:B------:R-:W-:Y:S01]  /*1e7c0*/  IABS R145, R145 ;  /* 0x0000009100917213 */ /* 0x000fe20000000000 */
[----:B------:R-:W2:Y:S01]  /*1e7d0*/  I2F R146, R146 ;  /* 0x0000009200927306 */ /* 0x000ea20000201400 */
[----:B------:R-:W-:Y:S02]  /*1e7e0*/  FSEL R162, R16, -INF , !P6 ;  /* 0xff80000010a27808 */ /* 0x000fe40007000000 */
[----:B------:R-:W-:Y:S01]  /*1e7f0*/  ISETP.GE.AND P6, PT, R147, R220, PT ;  /* 0x000000dc9300720c */ /* 0x000fe20003fc6270 */
[----:B---3--:R-:W-:Y:S01]  /*1e800*/  FFMA.FTZ R21, -R215, R136, R21 ;  /* 0x00000088d7157223 */ /* 0x008fe20000010115 */
[----:B------:R-:W-:Y:S02]  /*1e810*/  IABS R132, R141 ;  /* 0x0000008d00847213 */ /* 0x000fe40000000000 */
[----:B------:R-:W-:Y:S02]  /*1e820*/  ISETP.GE.OR P6, PT, R147, R219, !P6 ;  /* 0x000000db9300720c */ /* 0x000fe400077c6670 */
[----:B------:R-:W-:Y:S01]  /*1e830*/  IADD3 R6, R3, 0x30, RZ ;  /* 0x0000003003067810 */ /* 0x000fe20007ffe0ff */
[----:B------:R3:W5:Y:S01]  /*1e840*/  I2F R141, R132 ;  /* 0x00000084008d7306 */ /* 0x0007620000201400 */
[----:B------:R-:W-:Y:S02]  /*1e850*/  IABS R142, R142 ;  /* 0x0000008e008e7213 */ /* 0x000fe40000000000 */
[----:B------:R-:W-:Y:S01]  /*1e860*/  IADD3 R157, R221, -R6, RZ ;  /* 0x80000006dd9d7210 */ /* 0x000fe20007ffe0ff */
[----:B-1----:R-:W-:Y:S01]  /*1e870*/  FFMA.FTZ R10, -R215, R143, R10 ;  /* 0x0000008fd70a7223 */ /* 0x002fe2000001010a */
[----:B------:R-:W-:Y:S02]  /*1e880*/  FSEL R143, R17, -INF , !P6 ;  /* 0xff800000118f7808 */ /* 0x000fe40007000000 */
[CC--:B------:R-:W-:Y:S02]  /*1e890*/  ISETP.GE.AND P6, PT, R140.reuse, R220.reuse, PT ;  /* 0x000000dc8c00720c */ /* 0x0c0fe40003fc6270 */
[----:B------:R-:W-:Y:S01]  /*1e8a0*/  IABS R157, R157 ;  /* 0x0000009d009d7213 */ /* 0x000fe20000000000 */
[----:B------:R-:W1:Y:S01]  /*1e8b0*/  I2F R158, R158 ;  /* 0x0000009e009e7306 */ /* 0x000e620000201400 */
[----:B------:R-:W-:Y:S02]  /*1e8c0*/  ISETP.GE.OR P6, PT, R140, R219, !P6 ;  /* 0x000000db8c00720c */ /* 0x000fe400077c6670 */
[----:B------:R-:W-:Y:S01]  /*1e8d0*/  ISETP.GE.AND P2, PT, R155, R220, PT ;  /* 0x000000dc9b00720c */ /* 0x000fe20003f46270 */
[----:B--2---:R-:W-:Y:S01]  /*1e8e0*/  FFMA.FTZ R20, -R215, R146, R20 ;  /* 0x00000092d7147223 */ /* 0x004fe20000010114 */
[C---:B------:R-:W-:Y:S02]  /*1e8f0*/  ISETP.GE.AND P4, PT, R155.reuse, R217, PT ;  /* 0x000000d99b00720c */ /* 0x040fe40003f86270 */
[C---:B------:R-:W-:Y:S02]  /*1e900*/  ISETP.GE.OR P2, PT, R155.reuse, R219, !P2 ;  /* 0x000000db9b00720c */ /* 0x040fe40005746670 */
[----:B------:R-:W-:Y:S01]  /*1e910*/  ISETP.GE.OR P4, PT, R155, R216, !P4 ;  /* 0x000000d89b00720c */ /* 0x000fe20006786670 */
[----:B------:R-:W2:Y:S01]  /*1e920*/  I2F R154, R154 ;  /* 0x0000009a009a7306 */ /* 0x000ea20000201400 */
[----:B------:R-:W-:Y:S01]  /*1e930*/  IMAD.IADD R155, R218, 0x1, -R149 ;  /* 0x00000001da9b7824 */ /* 0x000fe200078e0a95 */
[----:B------:R-:W-:Y:S02]  /*1e940*/  FSEL R10, R10, -INF , !P5 ;  /* 0xff8000000a0a7808 */ /* 0x000fe40006800000 */
[----:B---3--:R-:W-:Y:S01]  /*1e950*/  IADD3 R132, R3, 0x29, RZ ;  /* 0x0000002903847810 */ /* 0x008fe20007ffe0ff */
[----:B-----5:R-:W-:Y:S01]  /*1e960*/  FFMA.FTZ R14, -R215, R141, R14 ;  /* 0x0000008dd70e7223 */ /* 0x020fe2000001010e */
[----:B------:R-:W-:Y:S02]  /*1e970*/  IABS R155, R155 ;  /* 0x0000009b009b7213 */ /* 0x000fe40000000000 */
[----:B------:R-:W-:Y:S02]  /*1e980*/  IADD3 R4, R221, -R132, RZ ;  /* 0x80000084dd047210 */ /* 0x000fe40007ffe0ff */
[----:B------:R-:W3:Y:S01]  /*1e990*/  I2F R145, R145 ;  /* 0x0000009100917306 */ /* 0x000ee20000201400 */
[----:B------:R-:W-:Y:S02]  /*1e9a0*/  FSEL R161, R14, -INF , !P3 ;  /* 0xff8000000ea17808 */ /* 0x000fe40005800000 */
[----:B------:R-:W-:Y:S01]  /*1e9b0*/  IABS R4, R4 ;  /* 0x0000000400047213 */ /* 0x000fe20000000000 */
[----:B-1----:R-:W-:Y:S01]  /*1e9c0*/  FFMA.FTZ R9, -R215, R158, R9 ;  /* 0x0000009ed7097223 */ /* 0x002fe20000010109 */
[----:B------:R-:W-:Y:S02]  /*1e9d0*/  FSEL R158, R20, -INF , !P6 ;  /* 0xff800000149e7808 */ /* 0x000fe40007000000 */
[C---:B------:R-:W-:Y:S02]  /*1e9e0*/  ISETP.GE.AND P6, PT, R138.reuse, R220, PT ;  /* 0x000000dc8a00720c */ /* 0x040fe40003fc6270 */
[----:B------:R-:W-:Y:S01]  /*1e9f0*/  FSEL R9, R9, -INF , !P2 ;  /* 0xff80000009097808 */ /* 0x000fe20005000000 */
[----:B------:R1:W5:Y:S01]  /*1ea00*/  I2F R152, R4 ;  /* 0x0000000400987306 */ /* 0x0003620000201400 */
[----:B------:R-:W-:Y:S02]  /*1ea10*/  ISETP.GE.OR P6, PT, R138, R219, !P6 ;  /* 0x000000db8a00720c */ /* 0x000fe400077c6670 */
[-C--:B------:R-:W-:Y:S01]  /*1ea20*/  ISETP.GE.AND P2, PT, R150, R217.reuse, PT ;  /* 0x000000d99600720c */ /* 0x080fe20003f46270 */
[----:B--2---:R-:W-:Y:S01]  /*1ea30*/  FFMA.FTZ R7, -R215, R154, R7 ;  /* 0x0000009ad7077223 */ /* 0x004fe20000010107 */
[----:B------:R-:W-:Y:S02]  /*1ea40*/  FSEL R160, R21, -INF , !P6 ;  /* 0xff80000015a07808 */ /* 0x000fe40007000000 */
[----:B------:R-:W-:Y:S02]  /*1ea50*/  ISETP.GE.AND P6, PT, R134, R220, PT ;  /* 0x000000dc8600720c */ /* 0x000fe40003fc6270 */
[----:B------:R-:W-:Y:S01]  /*1ea60*/  FSEL R7, R7, -INF , !P0 ;  /* 0xff80000007077808 */ /* 0x000fe20004000000 */
[----:B------:R-:W2:Y:S01]  /*1ea70*/  I2F R142, R142 ;  /* 0x0000008e008e7306 */ /* 0x000ea20000201400 */
[----:B------:R-:W-:Y:S02]  /*1ea80*/  ISETP.GE.AND P0, PT, R147, R217, PT ;  /* 0x000000d99300720c */ /* 0x000fe40003f06270 */
[-C--:B------:R-:W-:Y:S01]  /*1ea90*/  ISETP.GE.OR P2, PT, R150, R216.reuse, !P2 ;  /* 0x000000d89600720c */ /* 0x080fe20005746670 */
[----:B---3--:R-:W-:Y:S01]  /*1eaa0*/  FFMA.FTZ R24, -R215, R145, R24 ;  /* 0x00000091d7187223 */ /* 0x008fe20000010118 */
[----:B------:R-:W-:Y:S02]  /*1eab0*/  ISETP.GE.OR P0, PT, R147, R216, !P0 ;  /* 0x000000d89300720c */ /* 0x000fe40004706670 */
[C---:B------:R-:W-:Y:S02]  /*1eac0*/  ISETP.GE.OR P6, PT, R134.reuse, R219, !P6 ;  /* 0x000000db8600720c */ /* 0x040fe400077c6670 */
[----:B------:R-:W-:Y:S01]  /*1ead0*/  ISETP.GE.AND P3, PT, R134, R217, PT ;  /* 0x000000d98600720c */ /* 0x000fe20003f66270 */
[----:B------:R-:W3:Y:S01]  /*1eae0*/  I2F R151, R157 ;  /* 0x0000009d00977306 */ /* 0x000ee20000201400 */
[----:B------:R-:W-:Y:S02]  /*1eaf0*/  FSEL R159, R24, -INF , !P6 ;  /* 0xff800000189f7808 */ /* 0x000fe40007000000 */
[----:B------:R-:W-:Y:S01]  /*1eb00*/  ISETP.GE.AND P6, PT, R132, R220, PT ;  /* 0x000000dc8400720c */ /* 0x000fe20003fc6270 */
[C---:B-1----:R-:W-:Y:S01]  /*1eb10*/  IMAD.IADD R4, R218.reuse, 0x1, -R147 ;  /* 0x00000001da047824 */ /* 0x042fe200078e0a93 */
[----:B------:R-:W-:Y:S01]  /*1eb20*/  IADD3 R147, R218, -R140, RZ ;  /* 0x8000008cda937210 */ /* 0x000fe20007ffe0ff */
[----:B-----5:R-:W-:Y:S01]  /*1eb30*/  FFMA.FTZ R25, -R215, R152, R25 ;  /* 0x00000098d7197223 */ /* 0x020fe20000010119 */
[----:B------:R-:W-:Y:S02]  /*1eb40*/  ISETP.GE.OR P3, PT, R134, R216, !P3 ;  /* 0x000000d88600720c */ /* 0x000fe40005f66670 */
[----:B------:R-:W-:Y:S01]  /*1eb50*/  IABS R4, R4 ;  /* 0x0000000400047213 */ /* 0x000fe20000000000 */
[----:B------:R-:W1:Y:S01]  /*1eb60*/  I2F R150, R155 ;  /* 0x0000009b00967306 */ /* 0x000e620000201400 */
[----:B------:R-:W-:Y:S02]  /*1eb70*/  ISETP.GE.OR P6, PT, R132, R219, !P6 ;  /* 0x000000db8400720c */ /* 0x000fe400077c6670 */
[----:B------:R-:W-:Y:S01]  /*1eb80*/  MOV R13, R4 ;  /* 0x00000004000d7202 */ /* 0x000fe20000000f00 */
[----:B------:R-:W-:Y:S01]  /*1eb90*/  IMAD.IADD R4, R221, 0x1, -R12 ;  /* 0x00000001dd047824 */ /* 0x000fe200078e0a0c */
[C---:B------:R-:W-:Y:S01]  /*1eba0*/  IADD3 R134, R218.reuse, -R134, RZ ;  /* 0x80000086da867210 */ /* 0x040fe20007ffe0ff */
[----:B--2---:R-:W-:Y:S01]  /*1ebb0*/  FFMA.FTZ R15, -R215, R142, R15 ;  /* 0x0000008ed70f7223 */ /* 0x004fe2000001010f */
[----:B------:R-:W-:Y:S02]  /*1ebc0*/  IADD3 R20, R218, -R138, RZ ;  /* 0x8000008ada147210 */ /* 0x000fe40007ffe0ff */
[----:B------:R-:W-:Y:S01]  /*1ebd0*/  IABS R4, R4 ;  /* 0x0000000400047213 */ /* 0x000fe20000000000 */
[----:B------:R-:W2:Y:S01]  /*1ebe0*/  I2F R16, R13 ;  /* 0x0000000d00107306 */ /* 0x000ea20000201400 */
[----:B------:R-:W-:Y:S02]  /*1ebf0*/  FSEL R142, R15, -INF , !P2 ;  /* 0xff8000000f8e7808 */ /* 0x000fe40005000000 */
[----:B------:R-:W-:Y:S01]  /*1ec00*/  IABS R134, R134 ;  /* 0x0000008600867213 */ /* 0x000fe20000000000 */
[----:B---3--:R-:W-:Y:S01]  /*1ec10*/  FFMA.FTZ R28, -R215, R151, R28 ;  /* 0x00000097d71c7223 */ /* 0x008fe2000001011c */
[----:B------:R-:W-:Y:S02]  /*1ec20*/  FSEL R157, R25, -INF , !P6 ;  /* 0xff800000199d7808 */ /* 0x000fe40007000000 */
[----:B------:R-:W-:Y:S02]  /*1ec30*/  ISETP.GE.AND P6, PT, R6, R220, PT ;  /* 0x000000dc0600720c */ /* 0x000fe40003fc6270 */
[----:B------:R-:W-:Y:S01]  /*1ec40*/  IABS R20, R20 ;  /* 0x0000001400147213 */ /* 0x000fe20000000000 */
[----:B------:R-:W3:Y:S01]  /*1ec50*/  I2F R148, R4 ;  /* 0x0000000400947306 */ /* 0x000ee20000201400 */
[----:B------:R-:W-:Y:S02]  /*1ec60*/  ISETP.GE.AND P5, PT, R140, R217, PT ;  /* 0x000000d98c00720c */ /* 0x000fe40003fa6270 */
[----:B------:R-:W-:Y:S01]  /*1ec70*/  ISETP.GE.OR P6, PT, R6, R219, !P6 ;  /* 0x000000db0600720c */ /* 0x000fe200077c6670 */
[----:B-1----:R-:W-:Y:S01]  /*1ec80*/  FFMA.FTZ R18, -R215, R150, R18 ;  /* 0x00000096d7127223 */ /* 0x002fe20000010112 */
[-C--:B------:R-:W-:Y:S02]  /*1ec90*/  ISETP.GE.AND P2, PT, R132, R217.reuse, PT ;  /* 0x000000d98400720c */ /* 0x080fe40003f46270 */
[----:B------:R-:W-:Y:S02]  /*1eca0*/  FSEL R152, R28, -INF , !P6 ;  /* 0xff8000001c987808 */ /* 0x000fe40007000000 */
[----:B------:R-:W-:Y:S01]  /*1ecb0*/  ISETP.GE.AND P1, PT, R149, R217, PT ;  /* 0x000000d99500720c */ /* 0x000fe20003f26270 */
[----:B------:R-:W1:Y:S01]  /*1ecc0*/  I2F R144, R144 ;  /* 0x0000009000907306 */ /* 0x000e620000201400 */
[----:B------:R-:W-:Y:S02]  /*1ecd0*/  ISETP.GE.OR P5, PT, R140, R216, !P5 ;  /* 0x000000d88c00720c */ /* 0x000fe40006fa6670 */
[C---:B------:R-:W-:Y:S01]  /*1ece0*/  ISETP.GE.AND P6, PT, R12.reuse, R220, PT ;  /* 0x000000dc0c00720c */ /* 0x040fe20003fc6270 */
[----:B--2---:R-:W-:Y:S01]  /*1ecf0*/  FFMA.FTZ R19, -R215, R16, R19 ;  /* 0x00000010d7137223 */ /* 0x004fe20000010113 */
[----:B------:R-:W-:Y:S02]  /*1ed00*/  IABS R13, R147 ;  /* 0x00000093000d7213 */ /* 0x000fe40000000000 */
[----:B------:R-:W-:Y:S02]  /*1ed10*/  FMNMX.FTZ R16, R139, R2, !PT ;  /* 0x000000028b107209 */ /* 0x000fe40007810000 */
[----:B------:R-:W-:Y:S01]  /*1ed20*/  FSEL R140, R19, -INF , !P0 ;  /* 0xff800000138c7808 */ /* 0x000fe20004000000 */
[----:B------:R-:W2:Y:S01]  /*1ed30*/  I2F R14, R134 ;  /* 0x00000086000e7306 */ /* 0x000ea20000201400 */
[----:B------:R-:W-:Y:S02]  /*1ed40*/  FMNMX.FTZ R15, R5, R16, !PT ;  /* 0x00000010050f7209 */ /* 0x000fe40007810000 */
[----:B------:R-:W-:Y:S01]  /*1ed50*/  ISETP.GE.AND P0, PT, R12, R217, PT ;  /* 0x000000d90c00720c */ /* 0x000fe20003f06270 */
[----:B---3--:R-:W-:Y:S01]  /*1ed60*/  FFMA.FTZ R29, -R215, R148, R29 ;  /* 0x00000094d71d7223 */ /* 0x008fe2000001011d */
[----:B------:R-:W-:Y:S02]  /*1ed70*/  IADD3 R4, R3, 0x38, RZ ;  /* 0x0000003803047810 */ /* 0x000fe40007ffe0ff */
[----:B------:R-:W-:Y:S02]  /*1ed80*/  FMNMX.FTZ R16, R8, R15, !PT ;  /* 0x0000000f08107209 */ /* 0x000fe40007810000 */
[----:B------:R-:W-:Y:S01]  /*1ed90*/  ISETP.GE.OR P2, PT, R132, R216, !P2 ;  /* 0x000000d88400720c */ /* 0x000fe20005746670 */
[----:B------:R-:W-:Y:S01]  /*1eda0*/  IMAD.IADD R17, R221, 0x1, -R4 ;  /* 0x00000001dd117824 */ /* 0x000fe200078e0a04 */
[----:B------:R-:W3:Y:S01]  /*1edb0*/  I2F R13, R13 ;  /* 0x0000000d000d7306 */ /* 0x000ee20000201400 */
[----:B------:R-:W-:Y:S01]  /*1edc0*/  FMNMX.FTZ R15, R9, R16, !PT ;  /* 0x00000010090f7209 */ /* 0x000fe20007810000 */
[----:B------:R-:W-:Y:S01]  /*1edd0*/  IMAD.IADD R132, R218, 0x1, -R132 ;  /* 0x00000001da847824 */ /* 0x000fe200078e0a84 */
[----:B------:R-:W-:Y:S01]  /*1ede0*/  ISETP.GE.OR P1, PT, R149, R216, !P1 ;  /* 0x000000d89500720c */ /* 0x000fe20004f26670 */
[C---:B-1----:R-:W-:Y:S01]  /*1edf0*/  FFMA.FTZ R11, -R215.reuse, R144, R11 ;  /* 0x00000090d70b7223 */ /* 0x042fe2000001010b */
[----:B------:R-:W-:Y:S02]  /*1ee00*/  IABS R17, R17 ;  /* 0x0000001100117213 */ /* 0x000fe40000000000 */
[C---:B------:R-:W-:Y:S02]  /*1ee10*/  ISETP.GE.OR P6, PT, R12.reuse, R219, !P6 ;  /* 0x000000db0c00720c */ /* 0x040fe400077c6670 */
[----:B------:R-:W-:Y:S01]  /*1ee20*/  ISETP.GE.OR P0, PT, R12, R216, !P0 ;  /* 0x000000d80c00720c */ /* 0x000fe20004706670 */
[----:B------:R-:W1:Y:S01]  /*1ee30*/  I2F R20, R20 ;  /* 0x0000001400147306 */ /* 0x000e620000201400 */
[----:B------:R-:W-:Y:S02]  /*1ee40*/  IADD3 R16, R218, -R12, RZ ;  /* 0x8000000cda107210 */ /* 0x000fe40007ffe0ff */
[----:B------:R-:W-:Y:S01]  /*1ee50*/  FMNMX.FTZ R12, R174, R15, !PT ;  /* 0x0000000fae0c7209 */ /* 0x000fe20007810000 */
[----:B--2---:R-:W-:Y:S01]  /*1ee60*/  FFMA.FTZ R26, -R215, R14, R26 ;  /* 0x0000000ed71a7223 */ /* 0x004fe2000001011a */
[----:B------:R-:W-:Y:S01]  /*1ee70*/  IADD3 R3, R3, 0x39, RZ ;  /* 0x0000003903037810 */ /* 0x000fe20007ffe0ff */
[----:B------:R-:W-:Y:S01]  /*1ee80*/  IMAD.IADD R14, R218, 0x1, -R4 ;  /* 0x00000001da0e7824 */ /* 0x000fe200078e0a04 */
[----:B------:R-:W-:Y:S02]  /*1ee90*/  FSEL R141, R18, -INF , !P1 ;  /* 0xff800000128d7808 */ /* 0x000fe40004800000 */
[----:B------:R-:W-:Y:S01]  /*1eea0*/  FMNMX.FTZ R15, R163, R12, !PT ;  /* 0x0000000ca30f7209 */ /* 0x000fe20007810000 */
[----:B------:R-:W2:Y:S01]  /*1eeb0*/  I2F R17, R17 ;  /* 0x0000001100117306 */ /* 0x000ea20000201400 */
[----:B------:R-:W-:Y:S01]  /*1eec0*/  IABS R132, R132 ;  /* 0x0000008400847213 */ /* 0x000fe20000000000 */
[----:B------:R-:W-:Y:S01]  /*1eed0*/  IMAD.IADD R136, R221, 0x1, -R3 ;  /* 0x00000001dd887824 */ /* 0x000fe200078e0a03 */
[----:B------:R-:W-:Y:S01]  /*1eee0*/  FMNMX.FTZ R18, R137, R0, !PT ;  /* 0x0000000089127209 */ /* 0x000fe20007810000 */
[----:B---3--:R-:W-:Y:S01]  /*1eef0*/  FFMA.FTZ R22, -R215, R13, R22 ;  /* 0x0000000dd7167223 */ /* 0x008fe20000010116 */
[----:B------:R-:W-:Y:S02]  /*1ef00*/  ISETP.GE.AND P1, PT, R6, R217, PT ;  /* 0x000000d90600720c */ /* 0x000fe40003f26270 */
[----:B------:R-:W-:Y:S02]  /*1ef10*/  FMNMX.FTZ R12, R162, R15, !PT ;  /* 0x0000000fa20c7209 */ /* 0x000fe40007810000 */
[----:B------:R-:W-:Y:S02]  /*1ef20*/  ISETP.GE.OR P1, PT, R6, R216, !P1 ;  /* 0x000000d80600720c */ /* 0x000fe40004f26670 */
[----:B------:R-:W-:Y:S01]  /*1ef30*/  IADD3 R13, R218, -R6, RZ ;  /* 0x80000006da0d7210 */ /* 0x000fe20007ffe0ff */
[----:B------:R-:W-:Y:S01]  /*1ef40*/  IMAD.MOV.U32 R6, RZ, RZ, R132 ;  /* 0x000000ffff067224 */ /* 0x000fe200078e0084 */
[----:B------:R-:W-:Y:S01]  /*1ef50*/  FMNMX.FTZ R15, R143, R12, !PT ;  /* 0x0000000c8f0f7209 */ /* 0x000fe20007810000 */
[----:B-1----:R-:W-:Y:S01]  /*1ef60*/  FFMA.FTZ R23, -R215, R20, R23 ;  /* 0x00000014d7177223 */ /* 0x002fe20000010117 */
[----:B------:R-:W-:Y:S02]  /*1ef70*/  FSEL R11, R11, -INF , !P4 ;  /* 0xff8000000b0b7808 */ /* 0x000fe40006000000 */
[----:B------:R-:W-:Y:S01]  /*1ef80*/  IABS R13, R13 ;  /* 0x0000000d000d7213 */ /* 0x000fe20000000000 */
[----:B------:R-:W1:Y:S01]  /*1ef90*/  I2F R6, R6 ;  /* 0x0000000600067306 */ /* 0x000e620000201400 */
[----:B------:R-:W-:Y:S02]  /*1efa0*/  IABS R136, R136 ;  /* 0x0000008800887213 */ /* 0x000fe40000000000 */
[----:B------:R-:W-:Y:S02]  /*1efb0*/  FMNMX.FTZ R15, R158, R15, !PT ;  /* 0x0000000f9e0f7209 */ /* 0x000fe40007810000 */
[----:B------:R-:W-:Y:S01]  /*1efc0*/  IABS R16, R16 ;  /* 0x0000001000107213 */ /* 0x000fe20000000000 */
[----:B--2---:R-:W-:Y:S01]  /*1efd0*/  FFMA.FTZ R32, -R215, R17, R32 ;  /* 0x00000011d7207223 */ /* 0x004fe20000010120 */
[----:B------:R-:W-:Y:S02]  /*1efe0*/  FMNMX.FTZ R17, R7, R18, !PT ;  /* 0x0000001207117209 */ /* 0x000fe40007810000 */
[----:B------:R-:W-:Y:S01]  /*1eff0*/  FMNMX.FTZ R20, R160, R15, !PT ;  /* 0x0000000fa0147209 */ /* 0x000fe20007810000 */
[----:B------:R-:W2:Y:S01]  /*1f000*/  I2F R13, R13 ;  /* 0x0000000d000d7306 */ /* 0x000ea20000201400 */
[----:B------:R-:W-:Y:S02]  /*1f010*/  FMNMX.FTZ R18, R10, R17, !PT ;  /* 0x000000110a127209 */ /* 0x000fe40007810000 */
[----:B------:R-:W-:Y:S02]  /*1f020*/  IABS R14, R14 ;  /* 0x0000000e000e7213 */ /* 0x000fe40000000000 */
[----:B------:R-:W-:Y:S02]  /*1f030*/  FMNMX.FTZ R18, R11, R18, !PT ;  /* 0x000000120b127209 */ /* 0x000fe40007810000 */
[----:B------:R-:W-:Y:S02]  /*1f040*/  IADD3 R12, R218, -R3, RZ ;  /* 0x80000003da0c7210 */ /* 0x000fe40007ffe0ff */
[----:B------:R-:W-:Y:S01]  /*1f050*/  FMNMX.FTZ R15, R161, R18, !PT ;  /* 0x00000012a10f7209 */ /* 0x000fe20007810000 */
[----:B------:R-:W3:Y:S01]  /*1f060*/  I2F R136, R136 ;  /* 0x0000008800887306 */ /* 0x000ee20000201400 */
[----:B------:R-:W-:Y:S02]  /*1f070*/  IABS R12, R12 ;  /* 0x0000000c000c7213 */ /* 0x000fe40000000000 */
[----:B------:R-:W-:Y:S01]  /*1f080*/  FMNMX.FTZ R18, R142, R15, !PT ;  /* 0x0000000f8e127209 */ /* 0x000fe20007810000 */
[----:B-1----:R-:W-:Y:S01]  /*1f090*/  FFMA.FTZ R27, -R215, R6, R27 ;  /* 0x00000006d71b7223 */ /* 0x002fe2000001011b */
[----:B------:R-:W-:Y:S02]  /*1f0a0*/  ISETP.GE.AND P4, PT, R138, R217, PT ;  /* 0x000000d98a00720c */ /* 0x000fe40003f86270 */
[----:B------:R-:W-:Y:S02]  /*1f0b0*/  FMNMX.FTZ R15, R141, R18, !PT ;  /* 0x000000128d0f7209 */ /* 0x000fe40007810000 */
        /* <DEDUP_REMOVED lines=12> */
[----:B------:R-:W-:Y:S02]  /*1f180*/  ISETP.GE.AND P6, PT, R4, R220, PT ;  /* 0x000000dc0400720c */ /* 0x000fe40003fc6270 */
[----:B------:R-:W-:Y:S02]  /*1f190*/  FMNMX.FTZ R18, R152, R17, !PT ;  /* 0x0000001198127209 */ /* 0x000fe40007810000 */
[----:B------:R-:W-:Y:S01]  /*1f1a0*/  FSEL R154, R26, -INF , !P3 ;  /* 0xff8000001a9a7808 */ /* 0x000fe20005800000 */
[----:B------:R-:W3:Y:S01]  /*1f1b0*/  I2F R12, R12 ;  /* 0x0000000c000c7306 */ /* 0x000ee20000201400 */
[----:B------:R-:W-:Y:S02]  /*1f1c0*/  FMNMX.FTZ R19, R155, R20, !PT ;  /* 0x000000149b137209 */ /* 0x000fe40007810000 */
[----:B------:R-:W-:Y:S01]  /*1f1d0*/  ISETP.GE.AND P5, PT, R3, R220, PT ;  /* 0x000000dc0300720c */ /* 0x000fe20003fa6270 */
[----:B-1----:R-:W-:Y:S01]  /*1f1e0*/  FFMA.FTZ R31, -R215, R16, R31 ;  /* 0x00000010d71f7223 */ /* 0x002fe2000001011f */
[----:B------:R-:W-:Y:S01]  /*1f1f0*/  ISETP.GE.OR P6, PT, R4, R219, !P6 ;  /* 0x000000db0400720c */ /* 0x000fe200077c6670 */
[----:B------:R-:W-:Y:S01]  /*1f200*/  LDSM.16.MT88.4 R20, [R196+0xc000] ;  /* 0x00c00000c414783b */ /* 0x000fe20000004200 */
[----:B------:R-:W-:Y:S02]  /*1f210*/  FMNMX.FTZ R18, R151, R18, !PT ;  /* 0x0000001297127209 */ /* 0x000fe40007810000 */
[----:B------:R-:W-:Y:S02]  /*1f220*/  FSEL R149, R32, -INF , !P6 ;  /* 0xff80000020957808 */ /* 0x000fe40007000000 */
        /* <DEDUP_REMOVED lines=398> */
.L_x_7441:
        /* <DEDUP_REMOVED lines=11> */
.L_x_7469:
[----:B--23--:R-:W-:Y:S01]  /*20bc0*/  FADD.FTZ R225, R10, R225 ;  /* 0x000000e10ae17221 */ /* 0x00cfe20000010000 */
[----:B------:R-:W-:Y:S05]  /*20bd0*/  BRA.DIV ~URZ, `(.L_x_7452) ;  /* 0x000019327f007947 */ /* 0x000fea000b800000 */
[----:B------:R-:W2:Y:S04]  /*20be0*/  SHFL.BFLY PT, R6, R223, 0x2, 0x1f ;  /* 0x0c401f00df067f89 */ /* 0x000ea800000e0000 */
[----:B------:R-:W3:Y:S01]  /*20bf0*/  SHFL.BFLY PT, R2, R225, 0x1, 0x1f ;  /* 0x0c201f00e1027f89 */ /* 0x000ee200000e0000 */
[----:B--2---:R-:W-:Y:S02]  /*20c00*/  FADD.FTZ R11, R6, R223 ;  /* 0x000000df060b7221 */ /* 0x004fe40000010000 */
[----:B---3--:R-:W-:-:S03]  /*20c10*/  FADD.FTZ R2, R225, R2 ;  /* 0x00000002e1027221 */ /* 0x008fc60000010000 */
[----:B------:R2:W3:Y:S04]  /*20c20*/  SHFL.BFLY PT, R10, R11, 0x1, 0x1f ;  /* 0x0c201f000b0a7f89 */ /* 0x0004e800000e0000 */
.L_x_7470:
        /* <DEDUP_REMOVED lines=195> */
[----:B----4-:R-:W-:Y:S01]  /*21860*/  LEA.HI R17, R112, R112, RZ, 0x1 ;  /* 0x0000007070117211 */ /* 0x010fe200078f08ff */
[----:B------:R-:W-:Y:S01]  /*21870*/  @P4 MUFU.LG2 R2, R2 ;  /* 0x0000000200024308 */ /* 0x000fe20000000c00 */
[----:B------:R-:W-:Y:S01]  /*21880*/  LOP3.LUT R12, R12, 0xffffffe0, RZ, 0xc0, !PT ;  /* 0xffffffe00c0c7812 */ /* 0x000fe200078ec0ff */
[----:B------:R-:W-:Y:S01]  /*21890*/  BSSY B0, `(.L_x_7453) ;  /* 0x000004d000007945 */ /* 0x000fe20003800000 */
[C---:B-1----:R-:W-:Y:S02]  /*218a0*/  SHF.L.U32 R19, R17.reuse, 0x2, RZ ;  /* 0x0000000211137819 */ /* 0x042fe400000006ff */
[----:B------:R-:W-:Y:S02]  /*218b0*/  IADD3 R12, -R12, R9, RZ ;  /* 0x000000090c0c7210 */ /* 0x000fe40007ffe1ff */
[----:B------:R-:W-:Y:S01]  /*218c0*/  LOP3.LUT R17, R17, 0xffffffe, RZ, 0xc0, !PT ;  /* 0x0ffffffe11117812 */ /* 0x000fe200078ec0ff */
[----:B------:R-:W1:Y:S01]  /*218d0*/  @P3 MUFU.LG2 R6, R6 ;  /* 0x0000000600063308 */ /* 0x000e620000000c00 */
        /* <DEDUP_REMOVED lines=8> */
[----:B-1----:R-:W-:Y:S01]  /*21960*/  @P3 FMUL.FTZ R6, R6, 0.69314718246459960938 ;  /* 0x3f31721806063820 */ /* 0x002fe20000410000 */
        /* <DEDUP_REMOVED lines=13> */
[----:B------:R-:W-:Y:S02]  /*21a40*/  IADD3 R114, R11, -R114, RZ ;  /* 0x800000720b727210 */ /* 0x000fe40007ffe0ff */
[----:B------:R-:W-:Y:S02]  /*21a50*/  SHF.L.U32 R120, R112, 0x2, RZ ;  /* 0x0000000270787819 */ /* 0x000fe400000006ff */
[----:B------:R-:W-:Y:S02]  /*21a60*/  MOV R9, 0xff800000 ;  /* 0xff80000000097802 */ /* 0x000fe40000000f00 */
[----:B------:R-:W-:Y:S01]  /*21a70*/  MOV R11, 0xff800000 ;  /* 0xff800000000b7802 */ /* 0x000fe20000000f00 */
[----:B-----5:R-:W-:Y:S01]  /*21a80*/  @P3 FFMA.FTZ R11, R3, R0, R6 ;  /* 0x00000000030b3223 */ /* 0x020fe20000010006 */
[----:B------:R-:W-:Y:S01]  /*21a90*/  SHF.R.S32.HI R121, RZ, 0x1f, R120 ;  /* 0x0000001fff797819 */ /* 0x000fe20000011478 */
[----:B------:R-:W1:Y:S04]  /*21aa0*/  LDS.128 R108, [R115.X4] ;  /* 0x00000000736c7984 */ /* 0x000e680000004c00 */
        /* <DEDUP_REMOVED lines=26> */
[----:B------:R-:W-:Y:S02]  /*21c50*/  IMAD R14, R14, R113, R210 ;  /* 0x000000710e0e7224 */ /* 0x000fe400078e02d2 */
[----:B------:R-:W-:Y:S02]  /*21c60*/  @P4 FMUL.FTZ R113, R2, 0.69314718246459960938 ;  /* 0x3f31721802714820 */ /* 0x000fe40000410000 */
[----:B------:R-:W-:Y:S02]  /*21c70*/  IMAD R14, R15, R14, R7 ;  /* 0x0000000e0f0e7224 */ /* 0x000fe400078e0207 */
[----:B------:R-:W-:Y:S01]  /*21c80*/  @P4 FFMA.FTZ R9, R132, R0, R113 ;  /* 0x0000000084094223 */ /* 0x000fe20000010071 */
[----:B------:R-:W-:Y:S05]  /*21c90*/  @P0 BRA `(.L_x_7454) ;  /* 0x000000c000000947 */ /* 0x000fea0003800000 */
[----:B-1--4-:R-:W-:Y:S01]  /*21ca0*/  IMAD R3, R205, -0x40, R208 ;  /* 0xffffffc0cd037824 */ /* 0x012fe200078e02d0 */
[----:B------:R-:W-:Y:S01]  /*21cb0*/  IADD3 R2, R114, 0x8, RZ ;  /* 0x0000000872027810 */ /* 0x000fe20007ffe0ff */
[----:B------:R-:W-:Y:S01]  /*21cc0*/  ULDC.64 UR4, c[0x0][0x118] ;  /* 0x0000460000047ab9 */ /* 0x000fe20000000a00 */
[----:B------:R-:W-:-:S02]  /*21cd0*/  SHF.R.S32.HI R7, RZ, 0x1f, R14 ;  /* 0x0000001fff077819 */ /* 0x000fc4000001140e */
[----:B------:R-:W-:Y:S02]  /*21ce0*/  IADD3 R0, P0, R14, R114, RZ ;  /* 0x000000720e007210 */ /* 0x000fe40007f1e0ff */
[-C--:B------:R-:W-:Y:S02]  /*21cf0*/  ISETP.GE.AND P2, PT, R114, R3.reuse, PT ;  /* 0x000000037200720c */ /* 0x080fe40003f46270 */
[----:B------:R-:W-:Y:S02]  /*21d00*/  ISETP.GE.AND P1, PT, R2, R3, PT ;  /* 0x000000030200720c */ /* 0x000fe40003f26270 */
[----:B------:R-:W-:Y:S02]  /*21d10*/  LEA.HI.X.SX32 R7, R114, R7, 0x1, P0 ;  /* 0x0000000772077211 */ /* 0x000fe400000f0eff */
[----:B------:R-:W-:-:S04]  /*21d20*/  LEA R2, P0, R0, R118, 0x2 ;  /* 0x0000007600027211 */ /* 0x000fc800078010ff */
[----:B------:R-:W-:-:S05]  /*21d30*/  LEA.HI.X R3, R0, R119, R7, 0x2, P0 ;  /* 0x0000007700037211 */ /* 0x000fca00000f1407 */
[----:B------:R1:W-:Y:S04]  /*21d40*/  @!P2 ST.E [R2.64], R9 ;  /* 0x000000090200a985 */ /* 0x0003e8000c101904 */
[----:B------:R1:W-:Y:S02]  /*21d50*/  @!P1 ST.E [R2.64+0x20], R11 ;  /* 0x0000200b02009985 */ /* 0x0003e4000c101904 */
.L_x_7454:
[----:B-1--4-:R-:W-:Y:S05]  /*21d60*/  BSYNC B0 ;  /* 0x0000000000007941 */ /* 0x012fea0003800000 */
.L_x_7453:
        /* <DEDUP_REMOVED lines=22> */
.L_x_7456:
[----:B------:R-:W-:Y:S05]  /*21ed0*/  BSYNC B0 ;  /* 0x0000000000007941 */ /* 0x000fea0003800000 */
.L_x_7455:
        /* <DEDUP_REMOVED lines=12> */
.L_x_7458:
[----:B------:R-:W-:Y:S05]  /*21fa0*/  BSYNC B0 ;  /* 0x0000000000007941 */ /* 0x000fea0003800000 */
.L_x_7457:
        /* <DEDUP_REMOVED lines=12> */
.L_x_7460:
[----:B------:R-:W-:Y:S05]  /*22070*/  BSYNC B0 ;  /* 0x0000000000007941 */ /* 0x000fea0003800000 */
.L_x_7459:
        /* <DEDUP_REMOVED lines=12> */
.L_x_7462:
[----:B------:R-:W-:Y:S05]  /*22140*/  BSYNC B0 ;  /* 0x0000000000007941 */ /* 0x000fea0003800000 */
.L_x_7461:
        /* <DEDUP_REMOVED lines=12> */
.L_x_7464:
[----:B------:R-:W-:Y:S05]  /*22210*/  BSYNC B0 ;  /* 0x0000000000007941 */ /* 0x000fea0003800000 */
.L_x_7463:
        /* <DEDUP_REMOVED lines=12> */
.L_x_7466:
[----:B------:R-:W-:Y:S05]  /*222e0*/  BSYNC B0 ;  /* 0x0000000000007941 */ /* 0x000fea0003800000 */
.L_x_7465:
        /* <DEDUP_REMOVED lines=12> */
.L_x_7468:
[----:B------:R-:W-:Y:S05]  /*223b0*/  BSYNC B0 ;  /* 0x0000000000007941 */ /* 0x000fea0003800000 */
.L_x_7467:
[----:B------:R-:W-:Y:S01]  /*223c0*/  IADD3 R10, R10, 0x38, RZ ;  /* 0x000000380a0a7810 */ /* 0x000fe20007ffe0ff */
[----:B------:R-:W-:-:S03]  /*223d0*/  IMAD.MOV.U32 R207, RZ, RZ, 0x0 ;  /* 0x00000000ffcf7424 */ /* 0x000fc600078e00ff */
[----:B------:R-:W-:-:S13]  /*223e0*/  ISETP.GE.AND P0, PT, R10, R205, PT ;  /* 0x000000cd0a00720c */ /* 0x000fda0003f06270 */
[----:B------:R-:W-:Y:S05]  /*223f0*/  @P0 RET.REL.NODEC R206 `(_ZN5flash24flash_fwd_splitkv_kernelI23Flash_fwd_kernel_traitsILi192ELi64ELi64ELi4ELb0ELb0EN7cutlass10bfloat16_tE19Flash_kernel_traitsILi192ELi64ELi64ELi4ES3_EELb0ELb1ELb1ELb0ELb0ELb0ELb1ELb1EEEvNS_16Flash_fwd_paramsE) ;  /* 0xfffddc00ce000950 */ /* 0x000fea0003c3ffff */
        /* <DEDUP_REMOVED lines=8> */
[----:B------:R-:W-:Y:S05]  /*22480*/  @P0 RET.REL.NODEC R206 `(_ZN5flash24flash_fwd_splitkv_kernelI23Flash_fwd_kernel_traitsILi192ELi64ELi64ELi4ELb0ELb0EN7cutlass10bfloat16_tE19Flash_kernel_traitsILi192ELi64ELi64ELi4ES3_EELb0ELb1ELb1ELb0ELb0ELb0ELb1ELb1EEEvNS_16Flash_fwd_paramsE) ;  /* 0xfffddb70ce000950 */ /* 0x000fea0003c3ffff */
[----:B------:R-:W-:Y:S01]  /*22490*/  MOV R207, 0x0 ;  /* 0x0000000000cf7802 */ /* 0x000fe20000000f00 */
[----:B------:R-:W-:-:S02]  /*224a0*/  ULDC.64 UR4, c[0x0][0x118] ;  /* 0x0000460000047ab9 */ /* 0x000fc40000000a00 */
[----:B------:R3:W-:Y:S01]  /*224b0*/  ST.E.128 [R6.64+0xaa00], R16 ;  /* 0x00aa001006007985 */ /* 0x0007e2000c101d04 */
[----:B------:R-:W-:Y:S05]  /*224c0*/  RET.REL.NODEC R206 `(_ZN5flash24flash_fwd_splitkv_kernelI23Flash_fwd_kernel_traitsILi192ELi64ELi64ELi4ELb0ELb0EN7cutlass10bfloat16_tE19Flash_kernel_traitsILi192ELi64ELi64ELi4ES3_EELb0ELb1ELb1ELb0ELb0ELb0ELb1ELb1EEEvNS_16Flash_fwd_paramsE) ;  /* 0xfffddb30ce007950 */ /* 0x000fea0003c3ffff */
.L_x_7451:
[----:B------:R-:W-:Y:S02]  /*224d0*/  MOV R9, 0x2 ;  /* 0x0000000200097802 */ /* 0x000fe40000000f00 */
[----:B------:R-:W-:Y:S02]  /*224e0*/  MOV R8, 0x22500 ;  /* 0x0002250000087802 */ /* 0x000fe40000000f00 */
[----:B-1---5:R-:W-:Y:S05]  /*224f0*/  CALL.REL.NOINC `($__internal_32_$__cuda_sm70_shflsync_bfly_p) ;  /* 0x000000f000007944 */ /* 0x022fea0003c00000 */
[----:B-12---:R-:W-:Y:S05]  /*22500*/  BRA `(.L_x_7469) ;  /* 0xffffe6b000007947 */ /* 0x006fea000383ffff */
.L_x_7452:
[----:B------:R-:W-:Y:S02]  /*22510*/  MOV R9, 0x1 ;  /* 0x0000000100097802 */ /* 0x000fe40000000f00 */
[----:B------:R-:W-:Y:S02]  /*22520*/  MOV R8, 0x22540 ;  /* 0x0002254000087802 */ /* 0x000fe40000000f00 */
[----:B-1---5:R-:W-:Y:S05]  /*22530*/  CALL.REL.NOINC `($__internal_32_$__cuda_sm70_shflsync_bfly_p) ;  /* 0x000000b000007944 */ /* 0x022fea0003c00000 */
[----:B--2---:R-:W-:Y:S01]  /*22540*/  FADD.FTZ R2, R225, R10 ;  /* 0x0000000ae1027221 */ /* 0x004fe20000010000 */
[----:B-1----:R-:W-:Y:S02]  /*22550*/  MOV R225, R223 ;  /* 0x000000df00e17202 */ /* 0x002fe40000000f00 */
[----:B------:R-:W-:Y:S02]  /*22560*/  MOV R9, 0x2 ;  /* 0x0000000200097802 */ /* 0x000fe40000000f00 */
[----:B------:R-:W-:-:S02]  /*22570*/  MOV R8, 0x22590 ;  /* 0x0002259000087802 */ /* 0x000fc40000000f00 */
[----:B------:R-:W-:Y:S05]  /*22580*/  CALL.REL.NOINC `($__internal_32_$__cuda_sm70_shflsync_bfly_p) ;  /* 0x0000006000007944 */ /* 0x000fea0003c00000 */
[----:B--2---:R-:W-:Y:S01]  /*22590*/  FADD.FTZ R11, R223, R10 ;  /* 0x0000000adf0b7221 */ /* 0x004fe20000010000 */
[----:B-1----:R-:W-:-:S02]  /*225a0*/  MOV R9, 0x1 ;  /* 0x0000000100097802 */ /* 0x002fc40000000f00 */
[----:B------:R-:W-:Y:S02]  /*225b0*/  MOV R8, 0x225e0 ;  /* 0x000225e000087802 */ /* 0x000fe40000000f00 */
[----:B------:R-:W-:Y:S02]  /*225c0*/  MOV R225, R11 ;  /* 0x0000000b00e17202 */ /* 0x000fe40000000f00 */
[----:B------:R-:W-:Y:S05]  /*225d0*/  CALL.REL.NOINC `($__internal_32_$__cuda_sm70_shflsync_bfly_p) ;  /* 0x0000001000007944 */ /* 0x000fea0003c00000 */
[----:B-12---:R-:W-:Y:S05]  /*225e0*/  BRA `(.L_x_7470) ;  /* 0xffffe64000007947 */ /* 0x006fea000383ffff */
        .weak           $__internal_32_$__cuda_sm70_shflsync_bfly_p
        .type           $__internal_32_$__cuda_sm70_shflsync_bfly_p,@function
        .size           $__internal_32_$__cuda_sm70_shflsync_bfly_p,(.L_x_7819 - $__internal_32_$__cuda_sm70_shflsync_bfly_p)
$__internal_32_$__cuda_sm70_shflsync_bfly_p:
[----:B------:R-:W-:Y:S01]  /*225f0*/  MOV R12, R8 ;  /* 0x00000008000c7202 */ /* 0x000fe20000000f00 */
[----:B------:R-:W-:Y:S04]  /*22600*/  WARPSYNC R6 ;  /* 0x0000000600007348 */ /* 0x000fe80003800000 */
[----:B------:R-:W-:Y:S01]  /*22610*/  MOV R13, 0x0 ;  /* 0x00000000000d7802 */ /* 0x000fe20000000f00 */
[----:B------:R1:W2:Y:S03]  /*22620*/  SHFL.BFLY PT, R10, R225, R9, R7 ;  /* 0x0c000009e10a7389 */ /* 0x0002a600000e0007 */
[----:B------:R-:W-:Y:S05]  /*22630*/  RET.REL.NODEC R12 `(_ZN5flash24flash_fwd_splitkv_kernelI23Flash_fwd_kernel_traitsILi192ELi64ELi64ELi4ELb0ELb0EN7cutlass10bfloat16_tE19Flash_kernel_traitsILi192ELi64ELi64ELi4ES3_EELb0ELb1ELb1ELb0ELb0ELb0ELb1ELb1EEEvNS_16Flash_fwd_paramsE) ;  /* 0xfffdd9c00c007950 */ /* 0x000fea0003c3ffff */
.L_x_7471:
        /* <DEDUP_REMOVED lines=12> */
.L_x_7819:


//--------------------- .text._ZN5flash24flash_fwd_splitkv_kernelI23Flash_fwd_kernel_traitsILi192ELi64ELi64ELi4ELb0ELb0EN7cutlass10bfloat16_tE19Flash_kernel_traitsILi192ELi64ELi64ELi4ES3_EELb0ELb1ELb1ELb0ELb0ELb1ELb1ELb1EEEvNS_16Flash_fwd_paramsE --------------------------
	.section	.text._ZN5flash24flash_fwd_splitkv_kernelI23Flash_fwd_kernel_traitsILi192ELi64ELi64ELi4ELb0ELb0EN7cutlass10bfloat16_tE19Flash_kernel_traitsILi192ELi64ELi64ELi4ES3_EELb0ELb1ELb1ELb0ELb0ELb1ELb1ELb1EEEvNS_16Flash_fwd_paramsE,"ax",@progbits
	.sectioninfo	@"SHI_REGISTERS=255"
	.align	128
        .global         _ZN5flash24flash_fwd_splitkv_kernelI23Flash_fwd_kernel_traitsILi192ELi64ELi64ELi4ELb0ELb0EN7cutlass10bfloat16_tE19Flash_kernel_traitsILi192ELi64ELi64ELi4ES3_EELb0ELb1ELb1ELb0ELb0ELb1ELb1ELb1EEEvNS_16Flash_fwd_paramsE
        .type           _ZN5flash24flash_fwd_splitkv_kernelI23Flash_fwd_kernel_traitsILi192ELi64ELi64ELi4ELb0ELb0EN7cutlass10bfloat16_tE19Flash_kernel_traitsILi192ELi64ELi64ELi4ES3_EELb0ELb1ELb1ELb0ELb0ELb1ELb1ELb1EEEvNS_16Flash_fwd_paramsE,@function
        .size           _ZN5flash24flash_fwd_splitkv_kernelI23Flash_fwd_kernel_traitsILi192ELi64ELi64ELi4ELb0ELb0EN7cutlass10bfloat16_tE19Flash_kernel_traitsILi192ELi64ELi64ELi4ES3_EELb0ELb1ELb1ELb0ELb0ELb1ELb1ELb1EEEvNS_16Flash_fwd_paramsE,(.L_x_7821 - _ZN5flash24flash_fwd_splitkv_kernelI23Flash_fwd_kernel_traitsILi192ELi64ELi64ELi4ELb0ELb0EN7cutlass10bfloat16_tE19Flash_kernel_traitsILi192ELi64ELi64ELi4ES3_EELb0ELb1ELb1ELb0ELb0ELb1ELb1ELb1EEEvNS_16Flash_fwd_paramsE)
        .other          _ZN5flash24flash_fwd_splitkv_kernelI23Flash_fwd_kernel_traitsILi192ELi64ELi64ELi4ELb0ELb0EN7cutlass10bfloat16_tE19Flash_kernel_traitsILi192ELi64ELi64ELi4ES3_EELb0ELb1ELb1ELb0ELb0ELb1ELb1ELb1EEEvNS_16Flash_fwd_paramsE,@"STO_CUDA_ENTRY STV_DEFAULT"
_ZN5flash24flash_fwd_splitkv_kernelI23Flash_fwd_kernel_traitsILi192ELi64ELi64ELi4ELb0ELb0EN7cutlass10bfloat16_tE19Flash_kernel_traitsILi192ELi64ELi64ELi4ES3_EELb0ELb1ELb1ELb0ELb0ELb1ELb1ELb1EEEvNS_16Flash_fwd_paramsE:
.text._ZN5flash24flash_fwd_splitkv_kernelI23Flash_fwd_kernel_traitsILi192ELi64ELi64ELi4ELb0ELb0EN7cutlass10bfloat16_tE19Flash_kernel_traitsILi192ELi64ELi64ELi4ES3_EELb0ELb1ELb1ELb0ELb0ELb1ELb1ELb1EEEvNS_16Flash_fwd_paramsE:
        /* <DEDUP_REMOVED lines=29> */
[----:B---34-:R-:W-:Y:S05]  /*01d0*/  CALL.REL.NOINC `($_ZN5flash24flash_fwd_splitkv_kernelI23Flash_fwd_kernel_traitsILi192ELi64ELi64ELi4ELb0ELb0EN7cutlass10bfloat16_tE19Flash_kernel_traitsILi192ELi64ELi64ELi4ES3_EELb0ELb1ELb1ELb0ELb0ELb1ELb1ELb1EEEvNS_16Flash_fwd_paramsE$_ZN5flash30compute_attn_1rowblock_splitkvI23Flash_fwd_kernel_traitsILi192ELi64ELi64ELi4ELb0ELb0EN7cutlass10bfloat16_tE19Flash_kernel_traitsILi192ELi64ELi64ELi4ES3_EELb0ELb1ELb1ELb0ELb0ELb1ELb1ELb1ENS_16Flash_fwd_paramsEEEvRKT8_iiiii) ;  /* 0x0000002000007944 */ /* 0x018fea0003c00000 */
[----:B------:R-:W-:Y:S05]  /*01e0*/  BSYNC B4 ;  /* 0x0000000000047941 */ /* 0x000fea0003800000 */
.L_x_7472:
[----:B------:R-:W-:Y:S05]  /*01f0*/  EXIT ;  /* 0x000000000000794d */ /* 0x000fea0003800000 */
        .type           $_ZN5flash24flash_fwd_splitkv_kernelI23Flash_fwd_kernel_traitsILi192ELi64ELi64ELi4ELb0ELb0EN7cutlass10bfloat16_tE19Flash_kernel_traitsILi192ELi64ELi64ELi4ES3_EELb0ELb1ELb1ELb0ELb0ELb1ELb1ELb1EEEvNS_16Flash_fwd_paramsE$_ZN5flash30compute_attn_1rowblock_splitkvI23Flash_fwd_kernel_traitsILi192ELi64ELi64ELi4ELb0ELb0EN7cutlass10bfloat16_tE19Flash_kernel_traitsILi192ELi64ELi64ELi4ES3_EELb0ELb1ELb1ELb0ELb0ELb1ELb1ELb1ENS_16Flash_fwd_paramsEEEvRKT8_iiiii,@function
        .size           $_ZN5flash24flash_fwd_splitkv_kernelI23Flash_fwd_kernel_traitsILi192ELi64ELi64ELi4ELb0ELb0EN7cutlass10bfloat16_tE19Flash_kernel_traitsILi192ELi64ELi64ELi4ES3_EELb0ELb1ELb1ELb0ELb0ELb1ELb1ELb1EEEvNS_16Flash_fwd_paramsE$_ZN5flash30compute_attn_1rowblock_splitkvI23Flash_fwd_kernel_traitsILi192ELi64ELi64ELi4ELb0ELb0EN7cutlass10bfloat16_tE19Flash_kernel_traitsILi192ELi64ELi64ELi4ES3_EELb0ELb1ELb1ELb0ELb0ELb1ELb1ELb1ENS_16Flash_fwd_paramsEEEvRKT8_iiiii,($__internal_33_$__cuda_sm70_shflsync_bfly_p - $_ZN5flash24flash_fwd_splitkv_kernelI23Flash_fwd_kernel_traitsILi192ELi64ELi64ELi4ELb0ELb0EN7cutlass10bfloat16_tE19Flash_kernel_traitsILi192ELi64ELi64ELi4ES3_EELb0ELb1ELb1ELb0ELb0ELb1ELb1ELb1EEEvNS_16Flash_fwd_paramsE$_ZN5flash30compute_attn_1rowblock_splitkvI23Flash_fwd_kernel_traitsILi192ELi64ELi64ELi4ELb0ELb0EN7cutlass10bfloat16_tE19Flash_kernel_traitsILi192ELi64ELi64ELi4ES3_EELb0ELb1ELb1ELb0ELb0ELb1ELb1ELb1ENS_16Flash_fwd_paramsEEEvRKT8_iiiii)
$_ZN5flash24flash_fwd_splitkv_kernelI23Flash_fwd_kernel_traitsILi192ELi64ELi64ELi4ELb0ELb0EN7cutlass10bfloat16_tE19Flash_kernel_traitsILi192ELi64ELi64ELi4ES3_EELb0ELb1ELb1ELb0ELb0ELb1ELb1ELb1EEEvNS_16Flash_fwd_paramsE$_ZN5flash30compute_attn_1rowblock_splitkvI23Flash_fwd_kernel_traitsILi192ELi64ELi64ELi4ELb0ELb0EN7cutlass10bfloat16_tE19Flash_kernel_traitsILi192ELi64ELi64ELi4ES3_EELb0ELb1ELb1ELb0ELb0ELb1ELb1ELb1ENS_16Flash_fwd_paramsEEEvRKT8_iiiii:
        /* <DEDUP_REMOVED lines=20> */
.L_x_7474:
[----:B------:R-:W-:Y:S05]  /*0340*/  BSYNC B0 ;  /* 0x0000000000007941 */ /* 0x000fea0003800000 */
.L_x_7473:
        /* <DEDUP_REMOVED lines=17> */
.L_x_7476:
[----:B-1----:R1:W5:Y:S02]  /*0460*/  LD.E R3, [R18.64+0xb8] ;  /* 0x0000b80612037980 */ /* 0x002364000c101900 */
.L_x_7477:
[----:B------:R-:W-:Y:S05]  /*0470*/  BSYNC B0 ;  /* 0x0000000000007941 */ /* 0x000fea0003800000 */
.L_x_7475:
        /* <DEDUP_REMOVED lines=10> */
.L_x_7479:
[----:B------:R-:W2:Y:S01]  /*0520*/  LD.E.64 R2, [R18.64+0x108] ;  /* 0x0001080612027980 */ /* 0x000ea2000c101b00 */
[----:B------:R-:W-:Y:S01]  /*0530*/  BSSY B0, `(.L_x_7481) ;  /* 0x0000006000007945 */ /* 0x000fe20003800000 */
[----:B------:R-:W-:Y:S01]  /*0540*/  IMAD.MOV.U32 R57, RZ, RZ, RZ ;  /* 0x000000ffff397224 */ /* 0x000fe200078e00ff */
[----:B--2---:R-:W-:-:S04]  /*0550*/  ISETP.NE.U32.AND P0, PT, R2, RZ, PT ;  /* 0x000000ff0200720c */ /* 0x004fc80003f05070 */
[----:B------:R-:W-:-:S13]  /*0560*/  ISETP.NE.AND.EX P0, PT, R3, RZ, PT, P0 ;  /* 0x000000ff0300720c */ /* 0x000fda0003f05300 */
[----:B------:R-:W-:Y:S05]  /*0570*/  @!P0 BRA `(.L_x_7482) ;  /* 0x0000001000008947 */ /* 0x000fea0003800000 */
[----:B------:R1:W5:Y:S02]  /*0580*/  LD.E R57, [R18.64+0xbc] ;  /* 0x0000bc0612397980 */ /* 0x000364000c101900 */
.L_x_7482:
[----:B------:R-:W-:Y:S05]  /*0590*/  BSYNC B0 ;  /* 0x0000000000007941 */ /* 0x000fea0003800000 */
.L_x_7481:
[----:B-----5:R-:W-:Y:S02]  /*05a0*/  IADD3 R57, R76, R57, RZ ;  /* 0x000000394c397210 */ /* 0x020fe40007ffe0ff */
.L_x_7480:
[----:B------:R-:W-:Y:S05]  /*05b0*/  BSYNC B1 ;  /* 0x0000000000017941 */ /* 0x000fea0003800000 */
.L_x_7478:
[----:B------:R-:W-:Y:S01]  /*05c0*/  IMAD.SHL.U32 R69, R213, 0x40, RZ ;  /* 0x00000040d5457824 */ /* 0x000fe200078e00ff */
[----:B------:R-:W-:Y:S01]  /*05d0*/  MOV R2, R214 ;  /* 0x000000d600027202 */ /* 0x000fe20000000f00 */
[----:B------:R-:W-:-:S03]  /*05e0*/  IMAD.MOV.U32 R3, RZ, RZ, 0x0 ;  /* 0x00000000ff037424 */ /* 0x000fc600078e00ff */
[----:B------:R-:W-:-:S13]  /*05f0*/  ISETP.GT.AND P0, PT, R216, R69, PT ;  /* 0x00000045d800720c */ /* 0x000fda0003f04270 */
[----:B------:R-:W-:Y:S05]  /*0600*/  @!P0 RET.REL.NODEC R2 `(_ZN5flash24flash_fwd_splitkv_kernelI23Flash_fwd_kernel_traitsILi192ELi64ELi64ELi4ELb0ELb0EN7cutlass10bfloat16_tE19Flash_kernel_traitsILi192ELi64ELi64ELi4ES3_EELb0ELb1ELb1ELb0ELb0ELb1ELb1ELb1EEEvNS_16Flash_fwd_paramsE) ;  /* 0xfffff9f002008950 */ /* 0x000fea0003c3ffff */
        /* <DEDUP_REMOVED lines=88> */
.L_x_7485:
[----:B-1----:R-:W-:Y:S05]  /*0b90*/  BSYNC B0 ;  /* 0x0000000000007941 */ /* 0x002fea0003800000 */
.L_x_7484:
        /* <DEDUP_REMOVED lines=10> */
.L_x_7487:
[----:B------:R-:W-:Y:S05]  /*0c40*/  BSYNC B0 ;  /* 0x0000000000007941 */ /* 0x000fea0003800000 */
.L_x_7486:
        /* <DEDUP_REMOVED lines=10> */
.L_x_7489:
[----:B------:R-:W-:Y:S05]  /*0cf0*/  BSYNC B0 ;  /* 0x0000000000007941 */ /* 0x000fea0003800000 */
.L_x_7488:
        /* <DEDUP_REMOVED lines=10> */
.L_x_7491:
[----:B------:R-:W-:Y:S05]  /*0da0*/  BSYNC B0 ;  /* 0x0000000000007941 */ /* 0x000fea0003800000 */
.L_x_7490:
        /* <DEDUP_REMOVED lines=10> */
.L_x_7493:
[----:B------:R-:W-:Y:S05]  /*0e50*/  BSYNC B0 ;  /* 0x0000000000007941 */ /* 0x000fea0003800000 */
.L_x_7492:
        /* <DEDUP_REMOVED lines=10> */
.L_x_7495:
[----:B------:R-:W-:Y:S05]  /*0f00*/  BSYNC B0 ;  /* 0x0000000000007941 */ /* 0x000fea0003800000 */
.L_x_7494:
        /* <DEDUP_REMOVED lines=10> */
.L_x_7497:
[----:B------:R-:W-:Y:S05]  /*0fb0*/  BSYNC B0 ;  /* 0x0000000000007941 */ /* 0x000fea0003800000 */
.L_x_7496:
        /* <DEDUP_REMOVED lines=10> */
.L_x_7499:
[----:B------:R-:W-:Y:S05]  /*1060*/  BSYNC B0 ;  /* 0x0000000000007941 */ /* 0x000fea0003800000 */
.L_x_7498:
        /* <DEDUP_REMOVED lines=29> */
[----:B------:R-:W-:Y:S05]  /*1240*/  @P6 RET.REL.NODEC R214 `(_ZN5flash24flash_fwd_splitkv_kernelI23Flash_fwd_kernel_traitsILi192ELi64ELi64ELi4ELb0ELb0EN7cutlass10bfloat16_tE19Flash_kernel_traitsILi192ELi64ELi64ELi4ES3_EELb0ELb1ELb1ELb0ELb0ELb1ELb1ELb1EEEvNS_16Flash_fwd_paramsE) ;  /* 0xffffedb0d6006950 */ /* 0x000fea0003c3ffff */
[----:B-1----:R-:W-:Y:S02]  /*1250*/  MOV R5, 0xff800000 ;  /* 0xff80000000057802 */ /* 0x002fe40000000f00 */
[----:B------:R-:W-:-:S03]  /*1260*/  MOV R215, 0x0 ;  /* 0x0000000000d77802 */ /* 0x000fc60000000f00 */
[----:B------:R1:W-:Y:S01]  /*1270*/  ST.E [R2.64+0xe0], R5 ;  /* 0x0000e00502007985 */ /* 0x0003e2000c101906 */
[----:B------:R-:W-:Y:S05]  /*1280*/  RET.REL.NODEC R214 `(_ZN5flash24flash_fwd_splitkv_kernelI23Flash_fwd_kernel_traitsILi192ELi64ELi64ELi4ELb0ELb0EN7cutlass10bfloat16_tE19Flash_kernel_traitsILi192ELi64ELi64ELi4ES3_EELb0ELb1ELb1ELb0ELb0ELb1ELb1ELb1EEEvNS_16Flash_fwd_paramsE) ;  /* 0xffffed70d6007950 */ /* 0x000fea0003c3ffff */
.L_x_7483:
        /* <DEDUP_REMOVED lines=105> */
.L_x_7501:
        /* <DEDUP_REMOVED lines=80> */
.L_x_7502:
[----:B-1----:R-:W-:Y:S05]  /*1e20*/  BSYNC B0 ;  /* 0x0000000000007941 */ /* 0x002fea0003800000 */
.L_x_7500:
        /* <DEDUP_REMOVED lines=275> */
.L_x_7597:
        /* <DEDUP_REMOVED lines=18> */
.L_x_7505:
[----:B------:R-:W-:Y:S05]  /*3080*/  BSYNC B0 ;  /* 0x0000000000007941 */ /* 0x000fea0003800000 */
.L_x_7504:
        /* <DEDUP_REMOVED lines=18> */
.L_x_7507:
[----:B------:R-:W-:Y:S05]  /*31b0*/  BSYNC B0 ;  /* 0x0000000000007941 */ /* 0x000fea0003800000 */
.L_x_7506:
        /* <DEDUP_REMOVED lines=18> */
.L_x_7509:
[----:B------:R-:W-:Y:S05]  /*32e0*/  BSYNC B0 ;  /* 0x0000000000007941 */ /* 0x000fea0003800000 */
.L_x_7508:
        /* <DEDUP_REMOVED lines=18> */
.L_x_7511:
[----:B------:R-:W-:Y:S05]  /*3410*/  BSYNC B0 ;  /* 0x0000000000007941 */ /* 0x000fea0003800000 */
.L_x_7510:
        /* <DEDUP_REMOVED lines=65> */
.L_x_7518:
[----:B------:R-:W-:Y:S05]  /*3830*/  BSYNC B0 ;  /* 0x0000000000007941 */ /* 0x000fea0003800000 */
.L_x_7517:
        /* <DEDUP_REMOVED lines=50> */
.L_x_7520:
[----:B------:R-:W-:Y:S05]  /*3b60*/  BSYNC B0 ;  /* 0x0000000000007941 */ /* 0x000fea0003800000 */
.L_x_7519:
        /* <DEDUP_REMOVED lines=49> */
.L_x_7516:
[----:B------:R-:W-:Y:S05]  /*3e80*/  BSYNC B1 ;  /* 0x0000000000017941 */ /* 0x000fea0003800000 */
.L_x_7515:
        /* <DEDUP_REMOVED lines=63> */
.L_x_7524:
[----:B------:R-:W-:Y:S05]  /*4280*/  BSYNC B0 ;  /* 0x0000000000007941 */ /* 0x000fea0003800000 */
.L_x_7523:
        /* <DEDUP_REMOVED lines=53> */
.L_x_7526:
[----:B------:R-:W-:Y:S05]  /*45e0*/  BSYNC B0 ;  /* 0x0000000000007941 */ /* 0x000fea0003800000 */
.L_x_7525:
        /* <DEDUP_REMOVED lines=52> */
.L_x_7522:
[----:B------:R-:W-:Y:S05]  /*4930*/  BSYNC B1 ;  /* 0x0000000000017941 */ /* 0x000fea0003800000 */
.L_x_7521:
        /* <DEDUP_REMOVED lines=63> */
.L_x_7530:
[----:B------:R-:W-:Y:S05]  /*4d30*/  BSYNC B0 ;  /* 0x0000000000007941 */ /* 0x000fea0003800000 */
.L_x_7529:
        /* <DEDUP_REMOVED lines=53> */
.L_x_7532:
[----:B------:R-:W-:Y:S05]  /*5090*/  BSYNC B0 ;  /* 0x0000000000007941 */ /* 0x000fea0003800000 */
.L_x_7531:
        /* <DEDUP_REMOVED lines=52> */
.L_x_7528:
[----:B------:R-:W-:Y:S05]  /*53e0*/  BSYNC B1 ;  /* 0x0000000000017941 */ /* 0x000fea0003800000 */
.L_x_7527:
        /* <DEDUP_REMOVED lines=65> */
.L_x_7536:
[----:B------:R-:W-:Y:S05]  /*5800*/  BSYNC B0 ;  /* 0x0000000000007941 */ /* 0x000fea0003800000 */
.L_x_7535:
        /* <DEDUP_REMOVED lines=53> */
.L_x_7538:
[----:B------:R-:W-:Y:S05]  /*5b60*/  BSYNC B0 ;  /* 0x0000000000007941 */ /* 0x000fea0003800000 */
.L_x_7537:
        /* <DEDUP_REMOVED lines=52> */
.L_x_7534:
[----:B------:R-:W-:Y:S05]  /*5eb0*/  BSYNC B1 ;  /* 0x0000000000017941 */ /* 0x000fea0003800000 */
.L_x_7533:
[----:B------:R-:W2:Y:S02]  /*5ec0*/  LD.E R3, [R18.64+0xd0] ;  /* 0x0000d00612037980 */ /* 0x000ea4000c101900 */
[----:B--2---:R-:W-:Y:S05]  /*5ed0*/  IMAD.U32 R3, R3, -0x20, RZ ;  /* 0xffffffe003037824 */ /* 0x004fea00078e00ff */
[C---:B------:R-:W-:Y:S02]  /*5ee0*/  LEA R16, P1, R3.reuse, R16, 0x1 ;  /* 0x0000001003107211 */ /* 0x040fe400078208ff */
[C---:B------:R-:W-:Y:S02]  /*5ef0*/  LEA R58, P0, R3.reuse, R58, 0x1 ;  /* 0x0000003a033a7211 */ /* 0x040fe400078008ff */
[C---:B------:R-:W-:Y:S02]  /*5f00*/  LEA.HI.X.SX32 R17, R3.reuse, R17, 0x1, P1 ;  /* 0x0000001103117211 */ /* 0x040fe400008f0eff */
[----:B------:R-:W-:Y:S01]  /*5f10*/  LEA.HI.X.SX32 R59, R3, R59, 0x1, P0 ;  /* 0x0000003b033b7211 */ /* 0x000fe200000f0eff */
[----:B------:R-:W-:-:S05]  /*5f20*/  BRA `(.L_x_7539) ;  /* 0x00004ec000007947 */ /* 0x000fca0003800000 */
.L_x_7514:
        /* <DEDUP_REMOVED lines=89> */
.L_x_7545:
[----:B------:R-:W-:Y:S05]  /*64c0*/  BSYNC B0 ;  /* 0x0000000000007941 */ /* 0x000fea0003800000 */
.L_x_7544:
[----:B-----5:R2:W-:Y:S02]  /*64d0*/  ST.E.128 [R126.64], R48 ;  /* 0x000000307e007985 */ /* 0x0205e4000c101d06 */
.L_x_7543:
[----:B------:R-:W-:Y:S05]  /*64e0*/  BSYNC B1 ;  /* 0x0000000000017941 */ /* 0x000fea0003800000 */
.L_x_7542:
        /* <DEDUP_REMOVED lines=87> */
.L_x_7549:
[----:B------:R-:W-:Y:S05]  /*6a60*/  BSYNC B0 ;  /* 0x0000000000007941 */ /* 0x000fea0003800000 */
.L_x_7548:
[----:B-----5:R3:W-:Y:S02]  /*6a70*/  ST.E.128 [R126.64+0x80], R48 ;  /* 0x000080307e007985 */ /* 0x0207e4000c101d06 */
.L_x_7547:
[----:B------:R-:W-:Y:S05]  /*6a80*/  BSYNC B1 ;  /* 0x0000000000017941 */ /* 0x000fea0003800000 */
.L_x_7546:
        /* <DEDUP_REMOVED lines=86> */
.L_x_7551:
[----:B------:R-:W-:Y:S05]  /*6ff0*/  BSYNC B0 ;  /* 0x0000000000007941 */ /* 0x000fea0003800000 */
.L_x_7550:
[----:B-----5:R3:W-:Y:S02]  /*7000*/  ST.E.128 [R126.64+0x100], R48 ;  /* 0x000100307e007985 */ /* 0x0207e4000c101d06 */
.L_x_7541:
[----:B------:R-:W-:Y:S05]  /*7010*/  BSYNC B2 ;  /* 0x0000000000027941 */ /* 0x000fea0003800000 */
.L_x_7540:
        /* <DEDUP_REMOVED lines=97> */
.L_x_7557:
[----:B------:R-:W-:Y:S05]  /*7630*/  BSYNC B0 ;  /* 0x0000000000007941 */ /* 0x000fea0003800000 */
.L_x_7556:
[C---:B------:R-:W-:Y:S04]  /*7640*/  LEA R2, P0, R208.reuse, R126, 0x1 ;  /* 0x0000007ed0027211 */ /* 0x040fe800078008ff */
[----:B------:R-:W-:Y:S05]  /*7650*/  LEA.HI.X R3, R208, R127, R209, 0x1, P0 ;  /* 0x0000007fd0037211 */ /* 0x000fea00000f0cd1 */
[----:B-----5:R3:W-:Y:S04]  /*7660*/  ST.E.128 [R2.64], R48 ;  /* 0x0000003002007985 */ /* 0x0207e8000c101d06 */
.L_x_7555:
[----:B------:R-:W-:Y:S05]  /*7670*/  BSYNC B1 ;  /* 0x0000000000017941 */ /* 0x000fea0003800000 */
.L_x_7554:
        /* <DEDUP_REMOVED lines=92> */
.L_x_7561:
[----:B------:R-:W-:Y:S05]  /*7c40*/  BSYNC B0 ;  /* 0x0000000000007941 */ /* 0x000fea0003800000 */
.L_x_7560:
[C---:B------:R-:W-:Y:S04]  /*7c50*/  LEA R2, P0, R93.reuse, R126, 0x1 ;  /* 0x0000007e5d027211 */ /* 0x040fe800078008ff */
[----:B------:R-:W-:Y:S05]  /*7c60*/  LEA.HI.X R3, R93, R127, R92, 0x1, P0 ;  /* 0x0000007f5d037211 */ /* 0x000fea00000f0c5c */
[----:B-----5:R3:W-:Y:S04]  /*7c70*/  ST.E.128 [R2.64], R48 ;  /* 0x0000003002007985 */ /* 0x0207e8000c101d06 */
.L_x_7559:
[----:B------:R-:W-:Y:S05]  /*7c80*/  BSYNC B1 ;  /* 0x0000000000017941 */ /* 0x000fea0003800000 */
.L_x_7558:
        /* <DEDUP_REMOVED lines=91> */
.L_x_7563:
[----:B------:R-:W-:Y:S05]  /*8240*/  BSYNC B0 ;  /* 0x0000000000007941 */ /* 0x000fea0003800000 */
.L_x_7562:
[C---:B------:R-:W-:Y:S04]  /*8250*/  LEA R2, P0, R89.reuse, R126, 0x1 ;  /* 0x0000007e59027211 */ /* 0x040fe800078008ff */
[----:B------:R-:W-:Y:S05]  /*8260*/  LEA.HI.X R3, R89, R127, R88, 0x1, P0 ;  /* 0x0000007f59037211 */ /* 0x000fea00000f0c58 */
[----:B-----5:R3:W-:Y:S04]  /*8270*/  ST.E.128 [R2.64], R48 ;  /* 0x0000003002007985 */ /* 0x0207e8000c101d06 */
.L_x_7553:
[----:B------:R-:W-:Y:S05]  /*8280*/  BSYNC B2 ;  /* 0x0000000000027941 */ /* 0x000fea0003800000 */
.L_x_7552:
        /* <DEDUP_REMOVED lines=97> */
.L_x_7569:
[----:B------:R-:W-:Y:S05]  /*88a0*/  BSYNC B0 ;  /* 0x0000000000007941 */ /* 0x000fea0003800000 */
.L_x_7568:
[C---:B------:R-:W-:Y:S04]  /*88b0*/  LEA R2, P0, R94.reuse, R126, 0x1 ;  /* 0x0000007e5e027211 */ /* 0x040fe800078008ff */
[----:B------:R-:W-:Y:S05]  /*88c0*/  LEA.HI.X R3, R94, R127, R95, 0x1, P0 ;  /* 0x0000007f5e037211 */ /* 0x000fea00000f0c5f */
[----:B-----5:R3:W-:Y:S04]  /*88d0*/  ST.E.128 [R2.64], R48 ;  /* 0x0000003002007985 */ /* 0x0207e8000c101d06 */
.L_x_7567:
[----:B------:R-:W-:Y:S05]  /*88e0*/  BSYNC B1 ;  /* 0x0000000000017941 */ /* 0x000fea0003800000 */
.L_x_7566:
        /* <DEDUP_REMOVED lines=92> */
.L_x_7573:
[----:B------:R-:W-:Y:S05]  /*8eb0*/  BSYNC B0 ;  /* 0x0000000000007941 */ /* 0x000fea0003800000 */
.L_x_7572:
[C---:B------:R-:W-:Y:S04]  /*8ec0*/  LEA R2, P0, R91.reuse, R126, 0x1 ;  /* 0x0000007e5b027211 */ /* 0x040fe800078008ff */
[----:B------:R-:W-:Y:S05]  /*8ed0*/  LEA.HI.X R3, R91, R127, R90, 0x1, P0 ;  /* 0x0000007f5b037211 */ /* 0x000fea00000f0c5a */
[----:B-----5:R3:W-:Y:S04]  /*8ee0*/  ST.E.128 [R2.64], R48 ;  /* 0x0000003002007985 */ /* 0x0207e8000c101d06 */
.L_x_7571:
[----:B------:R-:W-:Y:S05]  /*8ef0*/  BSYNC B1 ;  /* 0x0000000000017941 */ /* 0x000fea0003800000 */
.L_x_7570:
        /* <DEDUP_REMOVED lines=91> */
.L_x_7575:
[----:B------:R-:W-:Y:S05]  /*94b0*/  BSYNC B0 ;  /* 0x0000000000007941 */ /* 0x000fea0003800000 */
.L_x_7574:
[C---:B------:R-:W-:Y:S04]  /*94c0*/  LEA R2, P0, R87.reuse, R126, 0x1 ;  /* 0x0000007e57027211 */ /* 0x040fe800078008ff */
[----:B------:R-:W-:Y:S05]  /*94d0*/  LEA.HI.X R3, R87, R127, R86, 0x1, P0 ;  /* 0x0000007f57037211 */ /* 0x000fea00000f0c56 */
[----:B-----5:R3:W-:Y:S04]  /*94e0*/  ST.E.128 [R2.64], R48 ;  /* 0x0000003002007985 */ /* 0x0207e8000c101d06 */
.L_x_7565:
[----:B------:R-:W-:Y:S05]  /*94f0*/  BSYNC B2 ;  /* 0x0000000000027941 */ /* 0x000fea0003800000 */
.L_x_7564:
        /* <DEDUP_REMOVED lines=98> */
.L_x_7581:
[----:B------:R-:W-:Y:S05]  /*9b20*/  BSYNC B0 ;  /* 0x0000000000007941 */ /* 0x000fea0003800000 */
.L_x_7580:
[----:B------:R-:W-:Y:S02]  /*9b30*/  IMAD R0, R65, 0x60, RZ ;  /* 0x0000006041007824 */ /* 0x000fe400078e02ff */
[----:B------:R-:W-:Y:S05]  /*9b40*/  IMAD.WIDE.U32 R2, R64, 0x60, R126 ;  /* 0x0000006040027825 */ /* 0x000fea00078e007e */
[----:B------:R-:W-:Y:S05]  /*9b50*/  IADD3 R3, R3, R0, RZ ;  /* 0x0000000003037210 */ /* 0x000fea0007ffe0ff */
[----:B-----5:R3:W-:Y:S02]  /*9b60*/  ST.E.128 [R2.64], R48 ;  /* 0x0000003002007985 */ /* 0x0207e4000c101d06 */
.L_x_7579:
[----:B------:R-:W-:Y:S05]  /*9b70*/  BSYNC B1 ;  /* 0x0000000000017941 */ /* 0x000fea0003800000 */
.L_x_7578:
        /* <DEDUP_REMOVED lines=92> */
.L_x_7585:
[----:B------:R-:W-:Y:S05]  /*a140*/  BSYNC B0 ;  /* 0x0000000000007941 */ /* 0x000fea0003800000 */
.L_x_7584:
[C---:B------:R-:W-:Y:S04]  /*a150*/  LEA R2, P0, R85.reuse, R126, 0x1 ;  /* 0x0000007e55027211 */ /* 0x040fe800078008ff */
[----:B------:R-:W-:Y:S05]  /*a160*/  LEA.HI.X R3, R85, R127, R84, 0x1, P0 ;  /* 0x0000007f55037211 */ /* 0x000fea00000f0c54 */
[----:B-----5:R3:W-:Y:S04]  /*a170*/  ST.E.128 [R2.64], R48 ;  /* 0x0000003002007985 */ /* 0x0207e8000c101d06 */
.L_x_7583:
[----:B------:R-:W-:Y:S05]  /*a180*/  BSYNC B1 ;  /* 0x0000000000017941 */ /* 0x000fea0003800000 */
.L_x_7582:
        /* <DEDUP_REMOVED lines=91> */
.L_x_7587:
[----:B------:R-:W-:Y:S05]  /*a740*/  BSYNC B0 ;  /* 0x0000000000007941 */ /* 0x000fea0003800000 */
.L_x_7586:
[C---:B------:R-:W-:Y:S04]  /*a750*/  LEA R2, P0, R83.reuse, R126, 0x1 ;  /* 0x0000007e53027211 */ /* 0x040fe800078008ff */
[----:B------:R-:W-:Y:S05]  /*a760*/  LEA.HI.X R3, R83, R127, R82, 0x1, P0 ;  /* 0x0000007f53037211 */ /* 0x000fea00000f0c52 */
[----:B-----5:R3:W-:Y:S04]  /*a770*/  ST.E.128 [R2.64], R48 ;  /* 0x0000003002007985 */ /* 0x0207e8000c101d06 */
.L_x_7577:
[----:B------:R-:W-:Y:S05]  /*a780*/  BSYNC B2 ;  /* 0x0000000000027941 */ /* 0x000fea0003800000 */
.L_x_7576:
[----:B---3--:R-:W3:Y:S02]  /*a790*/  LD.E R3, [R18.64+0xd0] ;  /* 0x0000d00612037980 */ /* 0x008ee4000c101900 */
[----:B---3--:R-:W-:Y:S05]  /*a7a0*/  IMAD.U32 R3, R3, -0x20, RZ ;  /* 0xffffffe003037824 */ /* 0x008fea00078e00ff */
[C---:B------:R-:W-:Y:S02]  /*a7b0*/  LEA R124, P1, R3.reuse, R124, 0x1 ;  /* 0x0000007c037c7211 */ /* 0x040fe400078208ff */
[C---:B------:R-:W-:Y:S02]  /*a7c0*/  LEA R122, P0, R3.reuse, R122, 0x1 ;  /* 0x0000007a037a7211 */ /* 0x040fe400078008ff */
[C---:B------:R-:W-:Y:S02]  /*a7d0*/  LEA.HI.X.SX32 R125, R3.reuse, R125, 0x1, P1 ;  /* 0x0000007d037d7211 */ /* 0x040fe400008f0eff */
[----:B------:R-:W-:Y:S01]  /*a7e0*/  LEA.HI.X.SX32 R123, R3, R123, 0x1, P0 ;  /* 0x0000007b037b7211 */ /* 0x000fe200000f0eff */
[----:B------:R-:W-:-:S05]  /*a7f0*/  BRA `(.L_x_7539) ;  /* 0x000005f000007947 */ /* 0x000fca0003800000 */
.L_x_7513:
        /* <DEDUP_REMOVED lines=11> */
.L_x_7589:
[----:B------:R-:W-:Y:S05]  /*a8b0*/  BSYNC B0 ;  /* 0x0000000000007941 */ /* 0x000fea0003800000 */
.L_x_7588:
        /* <DEDUP_REMOVED lines=27> */
.L_x_7591:
[----:B------:R-:W-:Y:S05]  /*aa70*/  BSYNC B0 ;  /* 0x0000000000007941 */ /* 0x000fea0003800000 */
.L_x_7590:
        /* <DEDUP_REMOVED lines=27> */
.L_x_7593:
[----:B------:R-:W-:Y:S05]  /*ac30*/  BSYNC B0 ;  /* 0x0000000000007941 */ /* 0x000fea0003800000 */
.L_x_7592:
        /* <DEDUP_REMOVED lines=27> */
.L_x_7539:
[----:B------:R-:W-:Y:S05]  /*adf0*/  BSYNC B3 ;  /* 0x0000000000037941 */ /* 0x000fea0003800000 */
.L_x_7512:
        /* <DEDUP_REMOVED lines=89> */
.L_x_7595:
        /* <DEDUP_REMOVED lines=8> */
.L_x_7596:
[----:B------:R-:W-:Y:S05]  /*b410*/  BSYNC B0 ;  /* 0x0000000000007941 */ /* 0x000fea0003800000 */
.L_x_7594:
[----:B------:R-:W-:Y:S04]  /*b420*/  IADD3 R9, R9, -0x1, RZ ;  /* 0xffffffff09097810 */ /* 0x000fe80007ffe0ff */
[----:B------:R-:W-:Y:S11]  /*b430*/  ISETP.GT.AND P0, PT, R9, R96, PT ;  /* 0x000000600900720c */ /* 0x000ff60003f04270 */
[----:B------:R-:W-:Y:S02]  /*b440*/  @!UPT UIADD3 URZ, URZ, URZ, URZ ;  /* 0x0000003f3f3ff290 */ /* 0x000fe4000fffe03f */
[----:B------:R-:W-:-:S05]  /*b450*/  @P0 BRA `(.L_x_7597) ;  /* 0xffff7b0000000947 */ /* 0x000fca000383ffff */
.L_x_7503:
        /* <DEDUP_REMOVED lines=108> */
.L_x_7606:
[----:B------:R-:W-:Y:S05]  /*bb20*/  BSYNC B0 ;  /* 0x0000000000007941 */ /* 0x000fea0003800000 */
.L_x_7605:
[----:B-----5:R3:W-:Y:S02]  /*bb30*/  STS.128 [R217], R20 ;  /* 0x00000014d9007388 */ /* 0x0207e40000000c00 */
.L_x_7604:
[----:B------:R-:W-:Y:S05]  /*bb40*/  BSYNC B1 ;  /* 0x0000000000017941 */ /* 0x000fea0003800000 */
.L_x_7603:
        /* <DEDUP_REMOVED lines=47> */
.L_x_7610:
[----:B------:R-:W-:Y:S05]  /*be40*/  BSYNC B0 ;  /* 0x0000000000007941 */ /* 0x000fea0003800000 */
.L_x_7609:
[----:B-----5:R1:W-:Y:S02]  /*be50*/  STS.128 [R217+0x2000], R20 ;  /* 0x00200014d9007388 */ /* 0x0203e40000000c00 */
.L_x_7608:
[----:B------:R-:W-:Y:S05]  /*be60*/  BSYNC B1 ;  /* 0x0000000000017941 */ /* 0x000fea0003800000 */
.L_x_7607:
        /* <DEDUP_REMOVED lines=46> */
.L_x_7612:
[----:B------:R-:W-:Y:S05]  /*c150*/  BSYNC B0 ;  /* 0x0000000000007941 */ /* 0x000fea0003800000 */
.L_x_7611:
[----:B-----5:R3:W-:Y:S02]  /*c160*/  STS.128 [R217+0x4000], R20 ;  /* 0x00400014d9007388 */ /* 0x0207e40000000c00 */
.L_x_7602:
[----:B------:R-:W-:Y:S05]  /*c170*/  BSYNC B2 ;  /* 0x0000000000027941 */ /* 0x000fea0003800000 */
.L_x_7601:
        /* <DEDUP_REMOVED lines=61> */
.L_x_7618:
[----:B------:R-:W-:Y:S05]  /*c550*/  BSYNC B0 ;  /* 0x0000000000007941 */ /* 0x000fea0003800000 */
.L_x_7617:
[----:B-----5:R3:W-:Y:S02]  /*c560*/  STS.128 [R217+0x800], R20 ;  /* 0x00080014d9007388 */ /* 0x0207e40000000c00 */
.L_x_7616:
[----:B------:R-:W-:Y:S05]  /*c570*/  BSYNC B1 ;  /* 0x0000000000017941 */ /* 0x000fea0003800000 */
.L_x_7615:
        /* <DEDUP_REMOVED lines=48> */
.L_x_7622:
[----:B------:R-:W-:Y:S05]  /*c880*/  BSYNC B0 ;  /* 0x0000000000007941 */ /* 0x000fea0003800000 */
.L_x_7621:
[----:B-----5:R3:W-:Y:S02]  /*c890*/  STS.128 [R217+0x2800], R20 ;  /* 0x00280014d9007388 */ /* 0x0207e40000000c00 */
.L_x_7620:
[----:B------:R-:W-:Y:S05]  /*c8a0*/  BSYNC B1 ;  /* 0x0000000000017941 */ /* 0x000fea0003800000 */
.L_x_7619:
        /* <DEDUP_REMOVED lines=45> */
.L_x_7624:
[----:B------:R-:W-:Y:S05]  /*cb80*/  BSYNC B0 ;  /* 0x0000000000007941 */ /* 0x000fea0003800000 */
.L_x_7623:
[----:B-----5:R1:W-:Y:S02]  /*cb90*/  STS.128 [R217+0x4800], R44 ;  /* 0x0048002cd9007388 */ /* 0x0203e40000000c00 */
.L_x_7614:
[----:B------:R-:W-:Y:S05]  /*cba0*/  BSYNC B2 ;  /* 0x0000000000027941 */ /* 0x000fea0003800000 */
.L_x_7613:
        /* <DEDUP_REMOVED lines=61> */
.L_x_7630:
[----:B------:R-:W-:Y:S05]  /*cf80*/  BSYNC B0 ;  /* 0x0000000000007941 */ /* 0x000fea0003800000 */
.L_x_7629:
[----:B-----5:R1:W-:Y:S02]  /*cf90*/  STS.128 [R217+0x1000], R20 ;  /* 0x00100014d9007388 */ /* 0x0203e40000000c00 */
.L_x_7628:
[----:B------:R-:W-:Y:S05]  /*cfa0*/  BSYNC B1 ;  /* 0x0000000000017941 */ /* 0x000fea0003800000 */
.L_x_7627:
        /* <DEDUP_REMOVED lines=47> */
.L_x_7634:
[----:B------:R-:W-:Y:S05]  /*d2a0*/  BSYNC B0 ;  /* 0x0000000000007941 */ /* 0x000fea0003800000 */
.L_x_7633:
[----:B-----5:R3:W-:Y:S02]  /*d2b0*/  STS.128 [R217+0x3000], R20 ;  /* 0x00300014d9007388 */ /* 0x0207e40000000c00 */
.L_x_7632:
[----:B------:R-:W-:Y:S05]  /*d2c0*/  BSYNC B1 ;  /* 0x0000000000017941 */ /* 0x000fea0003800000 */
.L_x_7631:
        /* <DEDUP_REMOVED lines=46> */
.L_x_7636:
[----:B------:R-:W-:Y:S05]  /*d5b0*/  BSYNC B0 ;  /* 0x0000000000007941 */ /* 0x000fea0003800000 */
.L_x_7635:
[----:B-----5:R3:W-:Y:S02]  /*d5c0*/  STS.128 [R217+0x5000], R20 ;  /* 0x00500014d9007388 */ /* 0x0207e40000000c00 */
.L_x_7626:
[----:B------:R-:W-:Y:S05]  /*d5d0*/  BSYNC B2 ;  /* 0x0000000000027941 */ /* 0x000fea0003800000 */
.L_x_7625:
        /* <DEDUP_REMOVED lines=59> */
.L_x_7641:
[----:B------:R-:W-:Y:S05]  /*d990*/  BSYNC B0 ;  /* 0x0000000000007941 */ /* 0x000fea0003800000 */
.L_x_7640:
[----:B-----5:R3:W-:Y:S02]  /*d9a0*/  STS.128 [R217+0x1800], R20 ;  /* 0x00180014d9007388 */ /* 0x0207e40000000c00 */
.L_x_7639:
[----:B------:R-:W-:Y:S05]  /*d9b0*/  BSYNC B1 ;  /* 0x0000000000017941 */ /* 0x000fea0003800000 */
.L_x_7638:
        /* <DEDUP_REMOVED lines=47> */
.L_x_7645:
[----:B------:R-:W-:Y:S05]  /*dcb0*/  BSYNC B0 ;  /* 0x0000000000007941 */ /* 0x000fea0003800000 */
.L_x_7644:
[----:B-----5:R3:W-:Y:S02]  /*dcc0*/  STS.128 [R217+0x3800], R20 ;  /* 0x00380014d9007388 */ /* 0x0207e40000000c00 */
.L_x_7643:
[----:B------:R-:W-:Y:S05]  /*dcd0*/  BSYNC B1 ;  /* 0x0000000000017941 */ /* 0x000fea0003800000 */
.L_x_7642:
        /* <DEDUP_REMOVED lines=45> */
.L_x_7647:
[----:B------:R-:W-:Y:S05]  /*dfb0*/  BSYNC B0 ;  /* 0x0000000000007941 */ /* 0x000fea0003800000 */
.L_x_7646:
[----:B-----5:R1:W-:Y:S01]  /*dfc0*/  STS.128 [R217+0x5800], R40 ;  /* 0x00580028d9007388 */ /* 0x0203e20000000c00 */
[----:B------:R-:W-:Y:S05]  /*dfd0*/  BRA `(.L_x_7637) ;  /* 0x00004dc000007947 */ /* 0x000fea0003800000 */
.L_x_7600:
        /* <DEDUP_REMOVED lines=89> */
.L_x_7653:
[----:B------:R-:W-:Y:S05]  /*e570*/  BSYNC B0 ;  /* 0x0000000000007941 */ /* 0x000fea0003800000 */
.L_x_7652:
[----:B-----5:R3:W-:Y:S02]  /*e580*/  STS.128 [R217], R32 ;  /* 0x00000020d9007388 */ /* 0x0207e40000000c00 */
.L_x_7651:
[----:B------:R-:W-:Y:S05]  /*e590*/  BSYNC B1 ;  /* 0x0000000000017941 */ /* 0x000fea0003800000 */
.L_x_7650:
        /* <DEDUP_REMOVED lines=87> */
.L_x_7657:
[----:B------:R-:W-:Y:S05]  /*eb10*/  BSYNC B0 ;  /* 0x0000000000007941 */ /* 0x000fea0003800000 */
.L_x_7656:
[----:B-----5:R1:W-:Y:S02]  /*eb20*/  STS.128 [R217+0x2000], R32 ;  /* 0x00200020d9007388 */ /* 0x0203e40000000c00 */
.L_x_7655:
[----:B------:R-:W-:Y:S05]  /*eb30*/  BSYNC B1 ;  /* 0x0000000000017941 */ /* 0x000fea0003800000 */
.L_x_7654:
        /* <DEDUP_REMOVED lines=86> */
.L_x_7659:
[----:B------:R-:W-:Y:S05]  /*f0a0*/  BSYNC B0 ;  /* 0x0000000000007941 */ /* 0x000fea0003800000 */
.L_x_7658:
[----:B-----5:R3:W-:Y:S02]  /*f0b0*/  STS.128 [R217+0x4000], R32 ;  /* 0x00400020d9007388 */ /* 0x0207e40000000c00 */
.L_x_7649:
[----:B------:R-:W-:Y:S05]  /*f0c0*/  BSYNC B2 ;  /* 0x0000000000027941 */ /* 0x000fea0003800000 */
.L_x_7648:
        /* <DEDUP_REMOVED lines=94> */
.L_x_7665:
[----:B------:R-:W-:Y:S05]  /*f6b0*/  BSYNC B0 ;  /* 0x0000000000007941 */ /* 0x000fea0003800000 */
.L_x_7664:
[----:B-----5:R3:W-:Y:S02]  /*f6c0*/  STS.128 [R217+0x800], R32 ;  /* 0x00080020d9007388 */ /* 0x0207e40000000c00 */
.L_x_7663:
[----:B------:R-:W-:Y:S05]  /*f6d0*/  BSYNC B1 ;  /* 0x0000000000017941 */ /* 0x000fea0003800000 */
.L_x_7662:
        /* <DEDUP_REMOVED lines=90> */
.L_x_7669:
[----:B------:R-:W-:Y:S05]  /*fc80*/  BSYNC B0 ;  /* 0x0000000000007941 */ /* 0x000fea0003800000 */
.L_x_7668:
[----:B-----5:R3:W-:Y:S02]  /*fc90*/  STS.128 [R217+0x2800], R32 ;  /* 0x00280020d9007388 */ /* 0x0207e40000000c00 */
.L_x_7667:
[----:B------:R-:W-:Y:S05]  /*fca0*/  BSYNC B1 ;  /* 0x0000000000017941 */ /* 0x000fea0003800000 */
.L_x_7666:
        /* <DEDUP_REMOVED lines=90> */
.L_x_7671:
[----:B------:R-:W-:Y:S05]  /*10250*/  BSYNC B0 ;  /* 0x0000000000007941 */ /* 0x000fea0003800000 */
.L_x_7670:
[----:B-----5:R1:W-:Y:S02]  /*10260*/  STS.128 [R217+0x4800], R20 ;  /* 0x00480014d9007388 */ /* 0x0203e40000000c00 */
.L_x_7661:
[----:B------:R-:W-:Y:S05]  /*10270*/  BSYNC B2 ;  /* 0x0000000000027941 */ /* 0x000fea0003800000 */
.L_x_7660:
        /* <DEDUP_REMOVED lines=95> */
.L_x_7677:
[----:B------:R-:W-:Y:S05]  /*10870*/  BSYNC B0 ;  /* 0x0000000000007941 */ /* 0x000fea0003800000 */
.L_x_7676:
[----:B-----5:R3:W-:Y:S02]  /*10880*/  STS.128 [R217+0x1000], R32 ;  /* 0x00100020d9007388 */ /* 0x0207e40000000c00 */
.L_x_7675:
[----:B------:R-:W-:Y:S05]  /*10890*/  BSYNC B1 ;  /* 0x0000000000017941 */ /* 0x000fea0003800000 */
.L_x_7674:
        /* <DEDUP_REMOVED lines=90> */
.L_x_7681:
[----:B------:R-:W-:Y:S05]  /*10e40*/  BSYNC B0 ;  /* 0x0000000000007941 */ /* 0x000fea0003800000 */
.L_x_7680:
[----:B-----5:R3:W-:Y:S02]  /*10e50*/  STS.128 [R217+0x3000], R32 ;  /* 0x00300020d9007388 */ /* 0x0207e40000000c00 */
.L_x_7679:
[----:B------:R-:W-:Y:S05]  /*10e60*/  BSYNC B1 ;  /* 0x0000000000017941 */ /* 0x000fea0003800000 */
.L_x_7678:
        /* <DEDUP_REMOVED lines=89> */
.L_x_7683:
[----:B------:R-:W-:Y:S05]  /*11400*/  BSYNC B0 ;  /* 0x0000000000007941 */ /* 0x000fea0003800000 */
.L_x_7682:
[----:B-----5:R3:W-:Y:S02]  /*11410*/  STS.128 [R217+0x5000], R32 ;  /* 0x00500020d9007388 */ /* 0x0207e40000000c00 */
.L_x_7673:
[----:B------:R-:W-:Y:S05]  /*11420*/  BSYNC B2 ;  /* 0x0000000000027941 */ /* 0x000fea0003800000 */
.L_x_7672:
        /* <DEDUP_REMOVED lines=94> */
.L_x_7687:
[----:B------:R-:W-:Y:S05]  /*11a10*/  BSYNC B0 ;  /* 0x0000000000007941 */ /* 0x000fea0003800000 */
.L_x_7686:
[----:B-----5:R1:W-:Y:S02]  /*11a20*/  STS.128 [R217+0x1800], R20 ;  /* 0x00180014d9007388 */ /* 0x0203e40000000c00 */
.L_x_7685:
[----:B------:R-:W-:Y:S05]  /*11a30*/  BSYNC B1 ;  /* 0x0000000000017941 */ /* 0x000fea0003800000 */
.L_x_7684:
        /* <DEDUP_REMOVED lines=92> */
.L_x_7691:
[----:B------:R-:W-:Y:S05]  /*12000*/  BSYNC B0 ;  /* 0x0000000000007941 */ /* 0x000fea0003800000 */
.L_x_7690:
[----:B-----5:R1:W-:Y:S02]  /*12010*/  STS.128 [R217+0x3800], R20 ;  /* 0x00380014d9007388 */ /* 0x0203e40000000c00 */
.L_x_7689:
[----:B------:R-:W-:Y:S05]  /*12020*/  BSYNC B1 ;  /* 0x0000000000017941 */ /* 0x000fea0003800000 */
.L_x_7688:
        /* <DEDUP_REMOVED lines=92> */
.L_x_7693:
[----:B------:R-:W-:Y:S05]  /*125f0*/  BSYNC B0 ;  /* 0x0000000000007941 */ /* 0x000fea0003800000 */
.L_x_7692:
[----:B-----5:R1:W-:Y:S01]  /*12600*/  STS.128 [R217+0x5800], R20 ;  /* 0x00580014d9007388 */ /* 0x0203e20000000c00 */
[----:B------:R-:W-:Y:S05]  /*12610*/  BRA `(.L_x_7637) ;  /* 0x0000078000007947 */ /* 0x000fea0003800000 */
.L_x_7599:
        /* <DEDUP_REMOVED lines=29> */
.L_x_7695:
[----:B------:R-:W-:Y:S05]  /*127f0*/  BSYNC B0 ;  /* 0x0000000000007941 */ /* 0x000fea0003800000 */
.L_x_7694:
        /* <DEDUP_REMOVED lines=29> */
.L_x_7697:
[----:B------:R-:W-:Y:S05]  /*129d0*/  BSYNC B0 ;  /* 0x0000000000007941 */ /* 0x000fea0003800000 */
.L_x_7696:
        /* <DEDUP_REMOVED lines=29> */
.L_x_7699:
[----:B------:R-:W-:Y:S05]  /*12bb0*/  BSYNC B0 ;  /* 0x0000000000007941 */ /* 0x000fea0003800000 */
.L_x_7698:
        /* <DEDUP_REMOVED lines=30> */
.L_x_7637:
[----:B------:R-:W-:Y:S05]  /*12da0*/  BSYNC B3 ;  /* 0x0000000000037941 */ /* 0x000fea0003800000 */
.L_x_7598:
        /* <DEDUP_REMOVED lines=32> */
.L_x_7702:
[----:B------:R2:W-:Y:S02]  /*12fb0*/  STS.128 [R217+0xa000], RZ ;  /* 0x00a000ffd9007388 */ /* 0x0005e40000000c00 */
.L_x_7701:
[----:B------:R-:W-:Y:S05]  /*12fc0*/  BSYNC B0 ;  /* 0x0000000000007941 */ /* 0x000fea0003800000 */
.L_x_7700:
        /* <DEDUP_REMOVED lines=31> */
.L_x_7705:
[----:B------:R1:W-:Y:S02]  /*131c0*/  STS.128 [R217+0xa800], RZ ;  /* 0x00a800ffd9007388 */ /* 0x0003e40000000c00 */
.L_x_7704:
[----:B------:R-:W-:Y:S05]  /*131d0*/  BSYNC B0 ;  /* 0x0000000000007941 */ /* 0x000fea0003800000 */
.L_x_7703:
        /* <DEDUP_REMOVED lines=33> */
.L_x_7708:
[----:B------:R1:W-:Y:S02]  /*133f0*/  STS.128 [R217+0xb000], RZ ;  /* 0x00b000ffd9007388 */ /* 0x0003e40000000c00 */
.L_x_7707:
[----:B------:R-:W-:Y:S05]  /*13400*/  BSYNC B0 ;  /* 0x0000000000007941 */ /* 0x000fea0003800000 */
.L_x_7706:
        /* <DEDUP_REMOVED lines=35> */
.L_x_7710:
[----:B------:R-:W-:Y:S05]  /*13640*/  BSYNC B0 ;  /* 0x0000000000007941 */ /* 0x000fea0003800000 */
.L_x_7709:
        /* <DEDUP_REMOVED lines=50> */
.L_x_7713:
[----:B------:R2:W-:Y:S02]  /*13970*/  STS.128 [R217+0x10000], RZ ;  /* 0x010000ffd9007388 */ /* 0x0005e40000000c00 */
.L_x_7712:
[----:B-1----:R-:W-:Y:S05]  /*13980*/  BSYNC B0 ;  /* 0x0000000000007941 */ /* 0x002fea0003800000 */
.L_x_7711:
        /* <DEDUP_REMOVED lines=32> */
.L_x_7716:
[----:B------:R4:W-:Y:S02]  /*13b90*/  STS.128 [R217+0x10800], RZ ;  /* 0x010800ffd9007388 */ /* 0x0009e40000000c00 */
.L_x_7715:
[----:B------:R-:W-:Y:S05]  /*13ba0*/  BSYNC B0 ;  /* 0x0000000000007941 */ /* 0x000fea0003800000 */
.L_x_7714:
        /* <DEDUP_REMOVED lines=34> */
.L_x_7719:
[----:B------:R1:W-:Y:S02]  /*13dd0*/  STS.128 [R217+0x11000], RZ ;  /* 0x011000ffd9007388 */ /* 0x0003e40000000c00 */
.L_x_7718:
[----:B------:R-:W-:Y:S05]  /*13de0*/  BSYNC B0 ;  /* 0x0000000000007941 */ /* 0x000fea0003800000 */
.L_x_7717:
        /* <DEDUP_REMOVED lines=35> */
.L_x_7722:
[----:B------:R1:W-:Y:S02]  /*14020*/  STS.128 [R217+0x11800], RZ ;  /* 0x011800ffd9007388 */ /* 0x0003e40000000c00 */
.L_x_7721:
[----:B------:R-:W-:Y:S05]  /*14030*/  BSYNC B0 ;  /* 0x0000000000007941 */ /* 0x000fea0003800000 */
.L_x_7720:
        /* <DEDUP_REMOVED lines=164> */
[----:B------:R-:W-:Y:S01]  /*14a80*/  HMMA.16816.F32.BF16 R72, R60, R88, R72 ;  /* 0x000000583c48723c */ /* 0x000fe20000041848 */
[----:B------:R-:W-:-:S07]  /*14a90*/  FMUL.FTZ R70, R13, R52 ;  /* 0x000000340d467220 */ /* 0x000fce0000410000 */
[----:B------:R-:W-:Y:S01]  /*14aa0*/  HMMA.16816.F32.BF16 R84, R60, R90, R84 ;  /* 0x0000005a3c54723c */ /* 0x000fe20000041854 */
[----:B------:R-:W-:-:S07]  /*14ab0*/  FMUL.FTZ R80, R15, R52 ;  /* 0x000000340f507220 */ /* 0x000fce0000410000 */
[----:B--2---:R-:W-:Y:S01]  /*14ac0*/  HMMA.16816.F32.BF16 R32, R8, R64, R32 ;  /* 0x000000400820723c */ /* 0x004fe20000041820 */
[----:B------:R2:W3:Y:S07]  /*14ad0*/  MUFU.TANH R64, R12 ;  /* 0x0000000c00407308 */ /* 0x0004ee0000002400 */
[----:B------:R-:W-:Y:S07]  /*14ae0*/  HMMA.16816.F32.BF16 R76, R40, R26, R76 ;  /* 0x0000001a284c723c */ /* 0x000fee000004184c */
[----:B------:R-:W-:-:S02]  /*14af0*/  FMUL.FTZ R26, R14, R52 ;  /* 0x000000340e1a7220 */ /* 0x000fc40000410000 */
[----:B--2---:R-:W2:Y:S01]  /*14b00*/  LDSM.16.M88.4 R12, [R195+0xb800] ;  /* 0x00b80000c30c783b */ /* 0x004ea20000000200 */
[C---:B------:R-:W-:Y:S03]  /*14b10*/  HMMA.16816.F32.BF16 R44, R40.reuse, R38, R44 ;  /* 0x00000026282c723c */ /* 0x040fe6000004182c */
[----:B------:R-:W-:Y:S05]  /*14b20*/  LDSM.16.M88.4 R36, [R191+0x5000] ;  /* 0x00500000bf24783b */ /* 0x000fea0000000200 */
[C---:B-1----:R-:W-:Y:S08]  /*14b30*/  HMMA.16816.F32.BF16 R72, R40.reuse, R20, R72 ;  /* 0x000000142848723c */ /* 0x042ff00000041848 */
[----:B------:R-:W-:Y:S08]  /*14b40*/  HMMA.16816.F32.BF16 R84, R40, R22, R84 ;  /* 0x000000162854723c */ /* 0x000ff00000041854 */
[C---:B------:R-:W-:Y:S08]  /*14b50*/  HMMA.16816.F32.BF16 R100, R28.reuse, R4, R100 ;  /* 0x000000041c64723c */ /* 0x040ff00000041864 */
[C---:B------:R-:W-:Y:S01]  /*14b60*/  HMMA.16816.F32.BF16 R76, R28.reuse, R6, R76 ;  /* 0x000000061c4c723c */ /* 0x040fe2000004184c */
[----:B------:R-:W1:Y:S07]  /*14b70*/  LDSM.16.M88.4 R4, [R191+0x5800] ;  /* 0x00580000bf04783b */ /* 0x000e6e0000000200 */
[----:B------:R-:W-:Y:S01]  /*14b80*/  HMMA.16816.F32.BF16 R44, R28, R82, R44 ;  /* 0x000000521c2c723c */ /* 0x000fe2000004182c */
[----:B------:R-:W-:-:S02]  /*14b90*/  LEA R68, R68, R53, 0x4 ;  /* 0x0000003544447211 */ /* 0x000fc400078e20ff */
[----:B------:R-:W-:Y:S01]  /*14ba0*/  IADD3 R226, R57, -R216, RZ ;  /* 0x800000d839e27210 */ /* 0x000fe20007ffe0ff */
[-C--:B------:R-:W-:Y:S02]  /*14bb0*/  FMUL.FTZ R20, R34, R52.reuse ;  /* 0x0000003422147220 */ /* 0x080fe40000410000 */
[----:B------:R-:W-:Y:S01]  /*14bc0*/  FMUL.FTZ R32, R32, R52 ;  /* 0x0000003420207220 */ /* 0x000fe20000410000 */
[----:B------:R-:W-:Y:S01]  /*14bd0*/  ISETP.GT.AND P5, PT, R219, R210, PT ;  /* 0x000000d2db00720c */ /* 0x000fe20003fa4270 */
[----:B--2---:R-:W-:Y:S01]  /*14be0*/  HMMA.16816.F32.BF16 R72, R28, R12, R72 ;  /* 0x0000000c1c48723c */ /* 0x004fe20000041848 */
[----:B------:R-:W-:Y:S01]  /*14bf0*/  FMUL.FTZ R33, R33, R52 ;  /* 0x0000003421217220 */ /* 0x000fe20000410000 */
[----:B------:R-:W-:Y:S01]  /*14c00*/  IADD3 R224, R57, 0x1, -R216 ;  /* 0x0000000139e07810 */ /* 0x000fe20007ffe8d8 */
[----:B------:R-:W2:Y:S01]  /*14c10*/  MUFU.TANH R48, R48 ;  /* 0x0000003000307308 */ /* 0x000ea20000002400 */
[----:B------:R-:W-:Y:S01]  /*14c20*/  ISETP.NE.U32.AND P0, PT, R220, RZ, PT ;  /* 0x000000ffdc00720c */ /* 0x000fe20003f05070 */
[----:B------:R-:W-:-:S04]  /*14c30*/  DEPBAR.LE SB0, 0x0 ;  /* 0x000080000000791a */ /* 0x000fc80000000000 */
[----:B------:R-:W-:Y:S08]  /*14c40*/  HMMA.16816.F32.BF16 R84, R28, R14, R84 ;  /* 0x0000000e1c54723c */ /* 0x000ff00000041854 */
[C---:B------:R-:W-:Y:S08]  /*14c50*/  HMMA.16816.F32.BF16 R44, R8.reuse, R66, R44 ;  /* 0x00000042082c723c */ /* 0x040ff0000004182c */
[C---:B-1----:R-:W-:Y:S08]  /*14c60*/  HMMA.16816.F32.BF16 R72, R8.reuse, R4, R72 ;  /* 0x000000040848723c */ /* 0x042ff00000041848 */
[C---:B------:R-:W-:Y:S08]  /*14c70*/  HMMA.16816.F32.BF16 R100, R8.reuse, R36, R100 ;  /* 0x000000240864723c */ /* 0x040ff00000041864 */
[C---:B------:R-:W-:Y:S08]  /*14c80*/  HMMA.16816.F32.BF16 R76, R8.reuse, R38, R76 ;  /* 0x00000026084c723c */ /* 0x040ff0000004184c */
[----:B------:R-:W-:Y:S01]  /*14c90*/  HMMA.16816.F32.BF16 R84, R8, R6, R84 ;  /* 0x000000060854723c */ /* 0x000fe20000041854 */
[----:B------:R-:W-:-:S02]  /*14ca0*/  IMAD.IADD R69, R69, 0x1, R68 ;  /* 0x0000000145457824 */ /* 0x000fc400078e0244 */
[----:B------:R-:W-:-:S03]  /*14cb0*/  FMUL.FTZ R22, R46, R52 ;  /* 0x000000342e167220 */ /* 0x000fc60000410000 */
[C---:B------:R-:W-:Y:S01]  /*14cc0*/  IADD3 R3, R69.reuse, 0x8, RZ ;  /* 0x0000000845037810 */ /* 0x040fe20007ffe0ff */
[----:B------:R-:W-:Y:S01]  /*14cd0*/  FMUL.FTZ R36, R44, R52 ;  /* 0x000000342c247220 */ /* 0x000fe20000410000 */
[----:B------:R-:W-:Y:S01]  /*14ce0*/  IADD3 R229, R69, R226, RZ ;  /* 0x000000e245e57210 */ /* 0x000fe20007ffe0ff */
        /* <DEDUP_REMOVED lines=15> */
[----:B------:R-:W-:Y:S02]  /*14de0*/  FMUL.FTZ R74, R84, R52 ;  /* 0x00000034544a7220 */ /* 0x000fe40000410000 */
[----:B------:R-:W-:-:S02]  /*14df0*/  IMAD.IADD R226, R226, 0x1, R3 ;  /* 0x00000001e2e27824 */ /* 0x000fc400078e0203 */
[-C--:B------:R-:W-:Y:S02]  /*14e00*/  FMUL.FTZ R68, R85, R52.reuse ;  /* 0x0000003455447220 */ /* 0x080fe40000410000 */
[-C--:B------:R-:W-:Y:S02]  /*14e10*/  FMUL.FTZ R86, R86, R52.reuse ;  /* 0x0000003456567220 */ /* 0x080fe40000410000 */
[----:B------:R-:W-:Y:S01]  /*14e20*/  FMUL.FTZ R87, R87, R52 ;  /* 0x0000003457577220 */ /* 0x000fe20000410000 */
[C---:B------:R-:W-:Y:S01]  /*14e30*/  IADD3 R228, -R16.reuse, R229, RZ ;  /* 0x000000e510e47210 */ /* 0x040fe20007ffe1ff */
[----:B------:R-:W1:Y:S01]  /*14e40*/  MUFU.TANH R50, R50 ;  /* 0x0000003200327308 */ /* 0x000e620000002400 */
[----:B------:R-:W-:Y:S02]  /*14e50*/  IADD3 R225, -R16, R226, RZ ;  /* 0x000000e210e17210 */ /* 0x000fe40007ffe1ff */
[----:B------:R-:W-:-:S05]  /*14e60*/  IADD3 R224, R17, R224, RZ ;  /* 0x000000e011e07210 */ /* 0x000fca0007ffe0ff */
[----:B------:R-:W4:Y:S01]  /*14e70*/  MUFU.TANH R24, R24 ;  /* 0x0000001800187308 */ /* 0x000f220000002400 */
[----:B------:R-:W-:-:S07]  /*14e80*/  IMAD.IADD R8, R69, 0x1, R224 ;  /* 0x0000000145087824 */ /* 0x000fce00078e02e0 */
[----:B------:R-:W1:Y:S08]  /*14e90*/  MUFU.TANH R58, R58 ;  /* 0x0000003a003a7308 */ /* 0x000e700000002400 */
        /* <DEDUP_REMOVED lines=26> */
[----:B------:R1:W1:Y:S01]  /*15040*/  MUFU.TANH R16, R87 ;  /* 0x0000005700107308 */ /* 0x0002620000002400 */
[----:B------:R-:W-:Y:S01]  /*15050*/  IADD3 R224, R224, R3, RZ ;  /* 0x00000003e0e07210 */ /* 0x000fe20007ffe0ff */
[----:B------:R-:W-:Y:S01]  /*15060*/  BSSY B1, `(.L_x_7723) ;  /* 0x00000b5000017945 */ /* 0x000fe20003800000 */
[----:B------:R-:W-:-:S02]  /*15070*/  IMNMX R227, R8, R57, PT ;  /* 0x0000003908e37217 */ /* 0x000fc40003800200 */
[----:B------:R-:W-:Y:S02]  /*15080*/  IMNMX R224, R224, R57, PT ;  /* 0x00000039e0e07217 */ /* 0x000fe40003800200 */
[----:B------:R-:W-:Y:S02]  /*15090*/  ISETP.NE.AND.EX P0, PT, R221, RZ, PT, P0 ;  /* 0x000000ffdd00720c */ /* 0x000fe40003f05300 */
[----:B------:R-:W-:Y:S02]  /*150a0*/  IMNMX R228, RZ, R228, !PT ;  /* 0x000000e4ffe47217 */ /* 0x000fe40007800200 */
[----:B------:R-:W-:Y:S02]  /*150b0*/  IMNMX R225, RZ, R225, !PT ;  /* 0x000000e1ffe17217 */ /* 0x000fe40007800200 */
        /* <DEDUP_REMOVED lines=18> */
[----:B------:R-:W-:Y:S02]  /*151e0*/  IABS R3, R76 ;  /* 0x0000004c00037213 */ /* 0x000fe40000000000 */
[-C--:B--2---:R-:W-:Y:S02]  /*151f0*/  IABS R7, R9.reuse ;  /* 0x0000000900077213 */ /* 0x084fe40000000000 */
[-C--:B------:R-:W-:Y:S02]  /*15200*/  IABS R8, R9.reuse ;  /* 0x0000000900087213 */ /* 0x080fe40000000000 */
[----:B------:R-:W1:Y:S01]  /*15210*/  I2F.RP R13, R7 ;  /* 0x00000007000d7306 */ /* 0x000e620000209400 */
[----:B------:R-:W-:Y:S02]  /*15220*/  LOP3.LUT R76, R76, R9, RZ, 0x3c, !PT ;  /* 0x000000094c4c7212 */ /* 0x000fe400078e3cff */
[----:B------:R-:W-:-:S02]  /*15230*/  IMAD.MOV R8, RZ, RZ, -R8 ;  /* 0x000000ffff087224 */ /* 0x000fc400078e0a08 */
[----:B------:R-:W-:Y:S02]  /*15240*/  ISETP.GE.AND P1, PT, R76, RZ, PT ;  /* 0x000000ff4c00720c */ /* 0x000fe40003f26270 */
[----:B------:R-:W2:Y:S01]  /*15250*/  LD.E.64 R76, [R18.64+0x38] ;  /* 0x00003806124c7980 */ /* 0x000ea2000c101b00 */
        /* <DEDUP_REMOVED lines=9> */
[-C--:B------:R-:W-:Y:S01]  /*152f0*/  IMAD R78, R10, R8.reuse, R3 ;  /* 0x000000080a4e7224 */ /* 0x080fe200078e0203 */
        /* <DEDUP_REMOVED lines=27> */
[----:B--2---:R-:W-:-:S04]  /*154b0*/  IMAD R3, R77, R5, RZ ;  /* 0x000000054d037224 */ /* 0x004fc800078e02ff */
[C---:B------:R-:W-:Y:S02]  /*154c0*/  IMAD R8, R76.reuse, R8, R3 ;  /* 0x000000084c087224 */ /* 0x040fe400078e0203 */
[----:B----4-:R-:W-:Y:S02]  /*154d0*/  IMAD.IADD R7, R7, 0x1, -R10 ;  /* 0x0000000107077824 */ /* 0x010fe400078e0a0a */
[----:B------:R-:W-:-:S03]  /*154e0*/  IMAD.WIDE.U32 R10, R76, R5, RZ ;  /* 0x000000054c0a7225 */ /* 0x000fc600078e00ff */
[----:B------:R-:W-:Y:S01]  /*154f0*/  SHF.R.S32.HI R5, RZ, 0x1f, R7 ;  /* 0x0000001fff057819 */ /* 0x000fe20000011407 */
[----:B---3--:R-:W-:Y:S02]  /*15500*/  IMAD R3, R79, R7, RZ ;  /* 0x000000074f037224 */ /* 0x008fe400078e02ff */
[----:B------:R-:W-:Y:S02]  /*15510*/  IMAD.IADD R11, R11, 0x1, R8 ;  /* 0x000000010b0b7824 */ /* 0x000fe400078e0208 */
[----:B------:R-:W-:Y:S02]  /*15520*/  IMAD R3, R78, R5, R3 ;  /* 0x000000054e037224 */ /* 0x000fe400078e0203 */
[----:B------:R-:W-:-:S04]  /*15530*/  IMAD.WIDE.U32 R10, R7, R78, R10 ;  /* 0x0000004e070a7225 */ /* 0x000fc800078e000a */
[----:B------:R-:W-:Y:S01]  /*15540*/  IMAD.MOV.U32 R5, RZ, RZ, R10 ;  /* 0x000000ffff057224 */ /* 0x000fe200078e000a */
[----:B------:R-:W-:Y:S01]  /*15550*/  IADD3 R8, R11, R3, RZ ;  /* 0x000000030b087210 */ /* 0x000fe20007ffe0ff */
[----:B------:R-:W-:Y:S05]  /*15560*/  BRA `(.L_x_7727) ;  /* 0x0000003000007947 */ /* 0x000fea0003800000 */
.L_x_7726:
[----:B------:R-:W2:Y:S02]  /*15570*/  LD.E R5, [R18.64+0x38] ;  /* 0x0000380612057980 */ /* 0x000ea4000c101900 */
[----:B--2---:R-:W-:-:S04]  /*15580*/  LEA R5, -R5, RZ, 0x6 ;  /* 0x000000ff05057211 */ /* 0x004fc800078e31ff */
[----:B------:R-:W-:Y:S02]  /*15590*/  SHF.R.S32.HI R8, RZ, 0x1f, R5 ;  /* 0x0000001fff087819 */ /* 0x000fe40000011405 */
.L_x_7727:
[----:B------:R-:W-:Y:S05]  /*155a0*/  BSYNC B0 ;  /* 0x0000000000007941 */ /* 0x000fea0003800000 */
.L_x_7725:
        /* <DEDUP_REMOVED lines=8> */
[----:B------:R-:W-:Y:S01]  /*15630*/  @P4 IMAD.MOV.U32 R9, RZ, RZ, R83 ;  /* 0x000000ffff094224 */ /* 0x000fe200078e0053 */
[CC--:B------:R-:W-:Y:S01]  /*15640*/  @P4 LEA R76, P2, R3.reuse, R212.reuse, 0x1 ;  /* 0x000000d4034c4211 */ /* 0x0c0fe200078408ff */
[----:B------:R-:W-:Y:S01]  /*15650*/  @!PT LDS RZ, [RZ] ;  /* 0x00000000fffff984 */ /* 0x000fe20000000800 */
[----:B------:R-:W-:Y:S01]  /*15660*/  @!PT LDS RZ, [RZ] ;  /* 0x00000000fffff984 */ /* 0x000fe20000000800 */
[----:B------:R-:W-:Y:S01]  /*15670*/  @!PT LDS RZ, [RZ] ;  /* 0x00000000fffff984 */ /* 0x000fe20000000800 */
[----:B------:R1:W-:Y:S01]  /*15680*/  @P6 LDGSTS.E.BYPASS.LTC128B.128 [R217+0x6000], [R82.64] ;  /* 0x0600000052d96fae */ /* 0x0003e2000b901d46 */
[CCC-:B------:R-:W-:Y:S02]  /*15690*/  @P6 LEA.HI.X R79, R3.reuse, R211.reuse, R8.reuse, 0x1, P1 ;  /* 0x000000d3034f6211 */ /* 0x1c0fe400008f0c08 */
[C---:B------:R-:W-:Y:S01]  /*156a0*/  @P4 LEA.HI.X R77, R3.reuse, R211, R8, 0x1, P2 ;  /* 0x000000d3034d4211 */ /* 0x040fe200010f0c08 */
[----:B------:R1:W-:Y:S01]  /*156b0*/  @!P6 STS.128 [R217+0x6000], RZ ;  /* 0x006000ffd900e388 */ /* 0x0003e20000000c00 */
        /* <DEDUP_REMOVED lines=10> */
[----:B------:R-:W-:Y:S02]  /*15760*/  @P3 LEA.HI.X R85, R5, R211, R8, 0x1, P1 ;  /* 0x000000d305553211 */ /* 0x000fe400008f0c08 */
        /* <DEDUP_REMOVED lines=68> */
.L_x_7724:
[----:B-1234-:R-:W-:Y:S05]  /*15bb0*/  BSYNC B1 ;  /* 0x0000000000017941 */ /* 0x01efea0003800000 */
.L_x_7723:
[----:B------:R1:W2:Y:S01]  /*15bc0*/  LD.E R167, [R18.64+0xdc] ;  /* 0x0000dc0612a77980 */ /* 0x0002a2000c101900 */
[----:B------:R-:W-:-:S04]  /*15bd0*/  IMAD.IADD R5, R2, 0x1, R0 ;  /* 0x0000000102057824 */ /* 0x000fc800078e0200 */
[----:B------:R-:W-:Y:S01]  /*15be0*/  IMAD.IADD R49, R229, 0x1, -R5 ;  /* 0x00000001e5317824 */ /* 0x000fe200078e0a05 */
[C---:B------:R-:W-:Y:S02]  /*15bf0*/  IADD3 R11, R5.reuse, 0x10, RZ ;  /* 0x00000010050b7810 */ /* 0x040fe40007ffe0ff */
[----:B------:R-:W-:Y:S02]  /*15c00*/  IADD3 R2, R5, 0x8, RZ ;  /* 0x0000000805027810 */ /* 0x000fe40007ffe0ff */
[----:B------:R-:W-:Y:S01]  /*15c10*/  IABS R49, R49 ;  /* 0x0000003100317213 */ /* 0x000fe20000000000 */
[----:B------:R-:W-:Y:S01]  /*15c20*/  IMAD.IADD R41, R229, 0x1, -R11 ;  /* 0x00000001e5297824 */ /* 0x000fe200078e0a0b */
[----:B------:R-:W-:Y:S01]  /*15c30*/  IADD3 R15, R5, 0x1, RZ ;  /* 0x00000001050f7810 */ /* 0x000fe20007ffe0ff */
[----:B------:R-:W-:Y:S01]  /*15c40*/  IMAD.IADD R45, R229, 0x1, -R2 ;  /* 0x00000001e52d7824 */ /* 0x000fe200078e0a02 */
[C---:B------:R-:W-:Y:S02]  /*15c50*/  IADD3 R27, R5.reuse, 0x31, RZ ;  /* 0x00000031051b7810 */ /* 0x040fe40007ffe0ff */
[----:B------:R-:W-:Y:S01]  /*15c60*/  IADD3 R13, R5, 0x9, RZ ;  /* 0x00000009050d7810 */ /* 0x000fe20007ffe0ff */
[----:B------:R-:W-:Y:S01]  /*15c70*/  IMAD.IADD R47, R229, 0x1, -R15 ;  /* 0x00000001e52f7824 */ /* 0x000fe200078e0a0f */
[----:B------:R-:W-:Y:S01]  /*15c80*/  IADD3 R21, R5, 0x30, RZ ;  /* 0x0000003005157810 */ /* 0x000fe20007ffe0ff */
[----:B------:R-:W3:Y:S01]  /*15c90*/  I2F R49, R49 ;  /* 0x0000003100317306 */ /* 0x000ee20000201400 */
[----:B------:R-:W-:Y:S01]  /*15ca0*/  IABS R41, R41 ;  /* 0x0000002900297213 */ /* 0x000fe20000000000 */
[----:B------:R-:W-:Y:S01]  /*15cb0*/  IMAD.IADD R57, R229, 0x1, -R27 ;  /* 0x00000001e5397824 */ /* 0x000fe200078e0a1b */
[----:B------:R-:W-:Y:S01]  /*15cc0*/  IADD3 R8, R5, 0x21, RZ ;  /* 0x0000002105087810 */ /* 0x000fe20007ffe0ff */
[----:B------:R-:W-:Y:S01]  /*15cd0*/  IMAD.IADD R43, R229, 0x1, -R13 ;  /* 0x00000001e52b7824 */ /* 0x000fe200078e0a0d */
[----:B------:R-:W-:Y:S01]  /*15ce0*/  IADD3 R31, R5, 0x18, RZ ;  /* 0x00000018051f7810 */ /* 0x000fe20007ffe0ff */
[----:B------:R-:W-:Y:S01]  /*15cf0*/  IMAD.IADD R51, R229, 0x1, -R21 ;  /* 0x00000001e5337824 */ /* 0x000fe200078e0a15 */
[----:B------:R-:W-:Y:S01]  /*15d00*/  IABS R45, R45 ;  /* 0x0000002d002d7213 */ /* 0x000fe20000000000 */
[----:B------:R-:W4:Y:S01]  /*15d10*/  I2F R41, R41 ;  /* 0x0000002900297306 */ /* 0x000f220000201400 */
        /* <DEDUP_REMOVED lines=8> */
[----:B-1----:R-:W-:Y:S01]  /*15da0*/  IABS R19, R57 ;  /* 0x0000003900137213 */ /* 0x002fe20000000000 */
        /* <DEDUP_REMOVED lines=10> */
[----:B------:R-:W-:Y:S02]  /*15e50*/  IABS R17, R17 ;  /* 0x0000001100117213 */ /* 0x000fe40000000000 */
[----:B------:R-:W-:Y:S01]  /*15e60*/  ISETP.GE.AND P1, PT, R5, R228, PT ;  /* 0x000000e40500720c */ /* 0x000fe20003f26270 */
[----:B------:R-:W1:Y:S01]  /*15e70*/  I2F R19, R19 ;  /* 0x0000001300137306 */ /* 0x000e620000201400 */
[----:B------:R-:W-:-:S02]  /*15e80*/  IABS R39, R39 ;  /* 0x0000002700277213 */ /* 0x000fc40000000000 */
[----:B------:R-:W-:Y:S01]  /*15e90*/  IADD3 R23, R5, 0x29, RZ ;  /* 0x0000002905177810 */ /* 0x000fe20007ffe0ff */
[----:B---3--:R-:W-:Y:S01]  /*15ea0*/  FFMA.FTZ R48, -R223, R49, R48 ;  /* 0x00000031df307223 */ /* 0x008fe20000010130 */
[----:B------:R-:W-:-:S03]  /*15eb0*/  IABS R35, R35 ;  /* 0x0000002300237213 */ /* 0x000fc60000000000 */
[----:B------:R-:W3:Y:S01]  /*15ec0*/  I2F R43, R43 ;  /* 0x0000002b002b7306 */ /* 0x000ee20000201400 */
[----:B------:R-:W-:Y:S01]  /*15ed0*/  ISETP.GE.OR P1, PT, R5, R227, !P1 ;  /* 0x000000e30500720c */ /* 0x000fe20004f26670 */
[----:B------:R-:W-:-:S06]  /*15ee0*/  IMAD.IADD R3, R229, 0x1, -R23 ;  /* 0x00000001e5037824 */ /* 0x000fcc00078e0a17 */
[----:B------:R-:W1:Y:S01]  /*15ef0*/  I2F R51, R51 ;  /* 0x0000003300337306 */ /* 0x000e620000201400 */
[----:B----4-:R-:W-:Y:S01]  /*15f00*/  FFMA.FTZ R41, -R223, R41, R32 ;  /* 0x00000029df297223 */ /* 0x010fe20000010120 */
[----:B------:R-:W-:-:S06]  /*15f10*/  ISETP.GE.AND P3, PT, R2, R228, PT ;  /* 0x000000e40200720c */ /* 0x000fcc0003f66270 */
[----:B------:R-:W4:Y:S01]  /*15f20*/  I2F R29, R29 ;  /* 0x0000001d001d7306 */ /* 0x000f220000201400 */
[----:B------:R-:W-:-:S07]  /*15f30*/  FSEL R32, R48, -INF , !P1 ;  /* 0xff80000030207808 */ /* 0x000fce0004800000 */
[----:B------:R-:W3:Y:S01]  /*15f40*/  I2F R37, R37 ;  /* 0x0000002500257306 */ /* 0x000ee20000201400 */
[----:B------:R-:W-:Y:S01]  /*15f50*/  ISETP.GE.AND P1, PT, R11, R228, PT ;  /* 0x000000e40b00720c */ /* 0x000fe20003f26270 */
[----:B-1----:R-:W-:Y:S01]  /*15f60*/  FFMA.FTZ R45, -R223, R45, R64 ;  /* 0x0000002ddf2d7223 */ /* 0x002fe20000010140 */
[----:B------:R-:W-:-:S05]  /*15f70*/  IABS R3, R3 ;  /* 0x0000000300037213 */ /* 0x000fca0000000000 */
[----:B------:R-:W1:Y:S01]  /*15f80*/  I2F R33, R33 ;  /* 0x0000002100217306 */ /* 0x000e620000201400 */
[----:B------:R-:W-:-:S07]  /*15f90*/  ISETP.GE.AND P4, PT, R15, R228, PT ;  /* 0x000000e40f00720c */ /* 0x000fce0003f86270 */
[----:B------:R-:W1:Y:S01]  /*15fa0*/  I2F R17, R17 ;  /* 0x0000001100117306 */ /* 0x000e620000201400 */
[----:B------:R-:W-:-:S07]  /*15fb0*/  ISETP.GE.OR P3, PT, R2, R227, !P3 ;  /* 0x000000e30200720c */ /* 0x000fce0005f66670 */
[----:B------:R-:W1:Y:S01]  /*15fc0*/  I2F R39, R39 ;  /* 0x0000002700277306 */ /* 0x000e620000201400 */
[----:B------:R-:W-:Y:S01]  /*15fd0*/  ISETP.GE.AND P2, PT, R13, R228, PT ;  /* 0x000000e40d00720c */ /* 0x000fe20003f46270 */
[----:B-----5:R-:W-:Y:S01]  /*15fe0*/  FFMA.FTZ R47, -R223, R47, R50 ;  /* 0x0000002fdf2f7223 */ /* 0x020fe20000010132 */
[----:B------:R-:W-:-:S05]  /*15ff0*/  ISETP.GE.OR P1, PT, R11, R227, !P1 ;  /* 0x000000e30b00720c */ /* 0x000fca0004f26670 */
[----:B------:R-:W5:Y:S01]  /*16000*/  I2F R35, R35 ;  /* 0x0000002300237306 */ /* 0x000f620000201400 */
[----:B------:R-:W-:Y:S01]  /*16010*/  FFMA.FTZ R72, -R223, R19, R72 ;  /* 0x00000013df487223 */ /* 0x000fe20000010148 */
[----:B------:R-:W-:Y:S01]  /*16020*/  ISETP.GE.OR P4, PT, R15, R227, !P4 ;  /* 0x000000e30f00720c */ /* 0x000fe20006786670 */
[----:B---3--:R-:W-:Y:S01]  /*16030*/  FFMA.FTZ R43, -R223, R43, R70 ;  /* 0x0000002bdf2b7223 */ /* 0x008fe20000010146 */
[----:B------:R-:W-:Y:S01]  /*16040*/  FSEL R19, R45, -INF , !P3 ;  /* 0xff8000002d137808 */ /* 0x000fe20005800000 */
[----:B------:R-:W-:Y:S01]  /*16050*/  FFMA.FTZ R51, -R223, R51, R6 ;  /* 0x00000033df337223 */ /* 0x000fe20000010106 */
[----:B------:R-:W-:Y:S02]  /*16060*/  ISETP.GE.AND P3, PT, R31, R228, PT ;  /* 0x000000e41f00720c */ /* 0x000fe40003f66270 */
[----:B------:R3:W3:Y:S01]  /*16070*/  I2F R53, R3 ;  /* 0x0000000300357306 */ /* 0x0006e20000201400 */
[----:B------:R-:W-:Y:S01]  /*16080*/  ISETP.GE.AND P6, PT, R5, R225, PT ;  /* 0x000000e10500720c */ /* 0x000fe20003fc6270 */
[----:B----4-:R-:W-:Y:S01]  /*16090*/  FFMA.FTZ R42, -R223, R29, R42 ;  /* 0x0000001ddf2a7223 */ /* 0x010fe2000001012a */
[----:B------:R-:W-:-:S02]  /*160a0*/  ISETP.GE.OR P2, PT, R13, R227, !P2 ;  /* 0x000000e30d00720c */ /* 0x000fc40005746670 */
[----:B------:R-:W-:Y:S01]  /*160b0*/  FSEL R6, R41, -INF , !P1 ;  /* 0xff80000029067808 */ /* 0x000fe20004800000 */
[----:B------:R-:W-:Y:S01]  /*160c0*/  FFMA.FTZ R36, -R223, R37, R36 ;  /* 0x00000025df247223 */ /* 0x000fe20000010124 */
[-C--:B------:R-:W-:Y:S01]  /*160d0*/  ISETP.GE.AND P1, PT, R9, R228.reuse, PT ;  /* 0x000000e40900720c */ /* 0x080fe20003f26270 */
[----:B-1----:R-:W-:Y:S01]  /*160e0*/  FFMA.FTZ R40, -R223, R33, R40 ;  /* 0x00000021df287223 */ /* 0x002fe20000010128 */
[----:B------:R-:W-:Y:S01]  /*160f0*/  FSEL R29, R47, -INF , !P4 ;  /* 0xff8000002f1d7808 */ /* 0x000fe20006000000 */
[----:B------:R-:W-:Y:S01]  /*16100*/  FFMA.FTZ R158, -R223, R17, R4 ;  /* 0x00000011df9e7223 */ /* 0x000fe20000010104 */
[----:B------:R-:W-:Y:S02]  /*16110*/  ISETP.GE.AND P4, PT, R7, R228, PT ;  /* 0x000000e40700720c */ /* 0x000fe40003f86270 */
[----:B---3--:R-:W-:Y:S02]  /*16120*/  IADD3 R3, R5, 0x38, RZ ;  /* 0x0000003805037810 */ /* 0x008fe40007ffe0ff */
[----:B------:R-:W-:-:S02]  /*16130*/  ISETP.GE.OR P3, PT, R31, R227, !P3 ;  /* 0x000000e31f00720c */ /* 0x000fc40005f66670 */
[----:B------:R-:W-:Y:S01]  /*16140*/  IADD3 R33, R5, 0x39, RZ ;  /* 0x0000003905217810 */ /* 0x000fe20007ffe0ff */
[----:B------:R-:W-:Y:S01]  /*16150*/  IMAD.IADD R57, R229, 0x1, -R3 ;  /* 0x00000001e5397824 */ /* 0x000fe200078e0a03 */
[----:B------:R-:W-:Y:S01]  /*16160*/  ISETP.GE.OR P6, PT, R5, R224, !P6 ;  /* 0x000000e00500720c */ /* 0x000fe200077c6670 */
[----:B------:R-:W-:Y:S01]  /*16170*/  IMAD.IADD R5, R226, 0x1, -R5 ;  /* 0x00000001e2057824 */ /* 0x000fe200078e0a05 */
[----:B------:R-:W-:Y:S01]  /*16180*/  FSEL R17, R43, -INF , !P2 ;  /* 0xff8000002b117808 */ /* 0x000fe20005000000 */
[----:B------:R-:W-:Y:S01]  /*16190*/  FFMA.FTZ R39, -R223, R39, R60 ;  /* 0x00000027df277223 */ /* 0x000fe2000001013c */
[----:B------:R-:W-:Y:S02]  /*161a0*/  ISETP.GE.AND P2, PT, R10, R228, PT ;  /* 0x000000e40a00720c */ /* 0x000fe40003f46270 */
[----:B------:R-:W-:Y:S01]  /*161b0*/  ISETP.GE.OR P1, PT, R9, R227, !P1 ;  /* 0x000000e30900720c */ /* 0x000fe20004f26670 */
[----:B-----5:R-:W-:Y:S01]  /*161c0*/  FFMA.FTZ R35, -R223, R35, R44 ;  /* 0x00000023df237223 */ /* 0x020fe2000001012c */
[----:B------:R-:W-:-:S02]  /*161d0*/  ISETP.GE.OR P4, PT, R7, R227, !P4 ;  /* 0x000000e30700720c */ /* 0x000fc40006786670 */
[----:B------:R-:W-:Y:S02]  /*161e0*/  FSEL R4, R36, -INF , !P3 ;  /* 0xff80000024047808 */ /* 0x000fe40005800000 */
[----:B------:R-:W-:Y:S02]  /*161f0*/  ISETP.GE.AND P3, PT, R2, R225, PT ;  /* 0x000000e10200720c */ /* 0x000fe40003f66270 */
[----:B------:R-:W-:Y:S02]  /*16200*/  IABS R18, R57 ;  /* 0x0000003900127213 */ /* 0x000fe40000000000 */
[----:B------:R-:W-:Y:S02]  /*16210*/  ISETP.GE.OR P2, PT, R10, R227, !P2 ;  /* 0x000000e30a00720c */ /* 0x000fe40005746670 */
[----:B------:R-:W-:Y:S02]  /*16220*/  FSEL R156, R40, -INF , !P1 ;  /* 0xff800000289c7808 */ /* 0x000fe40004800000 */
[----:B------:R-:W-:-:S02]  /*16230*/  IABS R37, R5 ;  /* 0x0000000500257213 */ /* 0x000fc40000000000 */
[----:B------:R-:W-:Y:S02]  /*16240*/  ISETP.GE.AND P1, PT, R25, R228, PT ;  /* 0x000000e41900720c */ /* 0x000fe40003f26270 */
[----:B------:R-:W-:Y:S01]  /*16250*/  FSEL R5, R39, -INF , !P4 ;  /* 0xff80000027057808 */ /* 0x000fe20006000000 */
[----:B------:R-:W-:Y:S01]  /*16260*/  IMAD.IADD R39, R226, 0x1, -R2 ;  /* 0x00000001e2277824 */ /* 0x000fe200078e0a02 */
[----:B------:R-:W-:Y:S02]  /*16270*/  ISETP.GE.OR P3, PT, R2, R224, !P3 ;  /* 0x000000e00200720c */ /* 0x000fe40005f66670 */
[----:B------:R-:W-:Y:S01]  /*16280*/  FSEL R2, R35, -INF , !P2 ;  /* 0xff80000023027808 */ /* 0x000fe20005000000 */
[----:B------:R-:W1:Y:S01]  /*16290*/  I2F R18, R18 ;  /* 0x0000001200127306 */ /* 0x000e620000201400 */
[----:B------:R-:W-:Y:S02]  /*162a0*/  ISETP.GE.AND P2, PT, R8, R228, PT ;  /* 0x000000e40800720c */ /* 0x000fe40003f46270 */
[----:B------:R-:W-:-:S02]  /*162b0*/  ISETP.GE.OR P1, PT, R25, R227, !P1 ;  /* 0x000000e31900720c */ /* 0x000fc40004f26670 */
[-C--:B------:R-:W-:Y:S02]  /*162c0*/  ISETP.GE.OR P2, PT, R8, R227.reuse, !P2 ;  /* 0x000000e30800720c */ /* 0x080fe40005746670 */
[----:B------:R-:W-:Y:S02]  /*162d0*/  FSEL R158, R158, -INF , !P1 ;  /* 0xff8000009e9e7808 */ /* 0x000fe40004800000 */
[-C--:B------:R-:W-:Y:S01]  /*162e0*/  ISETP.GE.AND P1, PT, R21, R228.reuse, PT ;  /* 0x000000e41500720c */ /* 0x080fe20003f26270 */
[----:B------:R-:W-:Y:S01]  /*162f0*/  IMAD.IADD R35, R226, 0x1, -R13 ;  /* 0x00000001e2237824 */ /* 0x000fe200078e0a0d */
[----:B------:R-:W-:Y:S01]  /*16300*/  FSEL R161, R42, -INF , !P2 ;  /* 0xff8000002aa17808 */ /* 0x000fe20005000000 */
[----:B------:R-:W-:Y:S01]  /*16310*/  IMAD.IADD R41, R229, 0x1, -R33 ;  /* 0x00000001e5297824 */ /* 0x000fe200078e0a21 */
[----:B------:R-:W-:Y:S02]  /*16320*/  ISETP.GE.AND P2, PT, R23, R228, PT ;  /* 0x000000e41700720c */ /* 0x000fe40003f46270 */
[----:B------:R-:W-:-:S02]  /*16330*/  ISETP.GE.OR P1, PT, R21, R227, !P1 ;  /* 0x000000e31500720c */ /* 0x000fc40004f26670 */
[----:B------:R-:W-:Y:S01]  /*16340*/  ISETP.GE.AND P4, PT, R15, R225, PT ;  /* 0x000000e10f00720c */ /* 0x000fe20003f86270 */
[----:B------:R-:W-:Y:S01]  /*16350*/  FFMA.FTZ R53, -R223, R53, R66 ;  /* 0x00000035df357223 */ /* 0x000fe20000010142 */
[----:B------:R-:W3:Y:S01]  /*16360*/  I2F R37, R37 ;  /* 0x0000002500257306 */ /* 0x000ee20000201400 */
[----:B------:R-:W-:Y:S02]  /*16370*/  IABS R35, R35 ;  /* 0x0000002300237213 */ /* 0x000fe40000000000 */
[----:B------:R-:W-:Y:S02]  /*16380*/  ISETP.GE.OR P2, PT, R23, R227, !P2 ;  /* 0x000000e31700720c */ /* 0x000fe40005746670 */
[----:B------:R-:W-:Y:S02]  /*16390*/  FSEL R174, R51, -INF , !P1 ;  /* 0xff80000033ae7808 */ /* 0x000fe40004800000 */
[----:B------:R-:W-:Y:S02]  /*163a0*/  IABS R41, R41 ;  /* 0x0000002900297213 */ /* 0x000fe40000000000 */
[----:B------:R-:W-:Y:S01]  /*163b0*/  ISETP.GE.OR P4, PT, R15, R224, !P4 ;  /* 0x000000e00f00720c */ /* 0x000fe20006786670 */
[C---:B------:R-:W-:Y:S01]  /*163c0*/  IMAD.IADD R15, R226.reuse, 0x1, -R15 ;  /* 0x00000001e20f7824 */ /* 0x040fe200078e0a0f */
[----:B------:R-:W-:Y:S01]  /*163d0*/  ISETP.GE.AND P1, PT, R3, R228, PT ;  /* 0x000000e40300720c */ /* 0x000fe20003f26270 */
[----:B-1----:R-:W-:Y:S01]  /*163e0*/  FFMA.FTZ R18, -R223, R18, R74 ;  /* 0x00000012df127223 */ /* 0x002fe2000001014a */
[----:B------:R-:W-:Y:S01]  /*163f0*/  FSEL R163, R53, -INF , !P2 ;  /* 0xff80000035a37808 */ /* 0x000fe20005000000 */
[----:B------:R1:W4:Y:S01]  /*16400*/  I2F R36, R41 ;  /* 0x0000002900247306 */ /* 0x0003220000201400 */
[----:B------:R-:W-:Y:S01]  /*16410*/  IMAD.IADD R42, R226, 0x1, -R11 ;  /* 0x00000001e22a7824 */ /* 0x000fe200078e0a0b */
[----:B------:R-:W-:Y:S01]  /*16420*/  ISETP.GE.AND P2, PT, R27, R228, PT ;  /* 0x000000e41b00720c */ /* 0x000fe20003f46270 */
[----:B------:R-:W-:Y:S01]  /*16430*/  IMAD.MOV.U32 R40, RZ, RZ, R35 ;  /* 0x000000ffff287224 */ /* 0x000fe200078e0023 */
[----:B------:R-:W-:-:S02]  /*16440*/  ISETP.GE.OR P1, PT, R3, R227, !P1 ;  /* 0x000000e30300720c */ /* 0x000fc40004f26670 */
[----:B------:R-:W-:Y:S02]  /*16450*/  IABS R15, R15 ;  /* 0x0000000f000f7213 */ /* 0x000fe40000000000 */
[----:B------:R-:W-:Y:S02]  /*16460*/  ISETP.GE.OR P2, PT, R27, R227, !P2 ;  /* 0x000000e31b00720c */ /* 0x000fe40005746670 */
[----:B------:R-:W-:Y:S01]  /*16470*/  FSEL R170, R18, -INF , !P1 ;  /* 0xff80000012aa7808 */ /* 0x000fe20004800000 */
[C---:B------:R-:W-:Y:S01]  /*16480*/  IMAD.IADD R18, R226.reuse, 0x1, -R9 ;  /* 0x00000001e2127824 */ /* 0x040fe200078e0a09 */
[----:B------:R-:W-:Y:S01]  /*16490*/  IABS R42, R42 ;  /* 0x0000002a002a7213 */ /* 0x000fe20000000000 */
[----:B------:R-:W5:Y:S01]  /*164a0*/  I2F R40, R40 ;  /* 0x0000002800287306 */ /* 0x000f620000201400 */
[----:B------:R-:W-:Y:S01]  /*164b0*/  IABS R39, R39 ;  /* 0x0000002700277213 */ /* 0x000fe20000000000 */
[----:B-1----:R-:W-:Y:S01]  /*164c0*/  IMAD.IADD R41, R226, 0x1, -R31 ;  /* 0x00000001e2297824 */ /* 0x002fe200078e0a1f */
[----:B------:R-:W-:Y:S01]  /*164d0*/  FSEL R173, R72, -INF , !P2 ;  /* 0xff80000048ad7808 */ /* 0x000fe20005000000 */
[----:B------:R-:W-:Y:S01]  /*164e0*/  IMAD.IADD R43, R226, 0x1, -R10 ;  /* 0x00000001e22b7824 */ /* 0x000fe200078e0a0a */
[----:B------:R-:W-:-:S03]  /*164f0*/  ISETP.GE.AND P2, PT, R13, R225, PT ;  /* 0x000000e10d00720c */ /* 0x000fc60003f46270 */
[----:B------:R-:W1:Y:S01]  /*16500*/  I2F R15, R15 ;  /* 0x0000000f000f7306 */ /* 0x000e620000201400 */
[----:B------:R-:W-:Y:S01]  /*16510*/  IABS R18, R18 ;  /* 0x0000001200127213 */ /* 0x000fe20000000000 */
[----:B---3--:R-:W-:Y:S01]  /*16520*/  FFMA.FTZ R24, -R223, R37, R24 ;  /* 0x00000025df187223 */ /* 0x008fe20000010118 */
[----:B------:R-:W-:Y:S02]  /*16530*/  IABS R41, R41 ;  /* 0x0000002900297213 */ /* 0x000fe40000000000 */
[----:B------:R-:W-:-:S03]  /*16540*/  ISETP.GE.OR P2, PT, R13, R224, !P2 ;  /* 0x000000e00d00720c */ /* 0x000fc60005746670 */
[----:B------:R-:W3:Y:S01]  /*16550*/  I2F R42, R42 ;  /* 0x0000002a002a7306 */ /* 0x000ee20000201400 */
[----:B------:R-:W-:Y:S02]  /*16560*/  ISETP.GE.AND P1, PT, R33, R228, PT ;  /* 0x000000e42100720c */ /* 0x000fe40003f26270 */
[----:B------:R-:W-:Y:S01]  /*16570*/  IABS R13, R43 ;  /* 0x0000002b000d7213 */ /* 0x000fe20000000000 */
[----:B------:R-:W-:Y:S01]  /*16580*/  IMAD.MOV.U32 R43, RZ, RZ, R18 ;  /* 0x000000ffff2b7224 */ /* 0x000fe200078e0012 */
[----:B------:R-:W-:-:S03]  /*16590*/  FSEL R18, R24, -INF , !P6 ;  /* 0xff80000018127808 */ /* 0x000fc60007000000 */
[----:B------:R-:W1:Y:S01]  /*165a0*/  I2F R39, R39 ;  /* 0x0000002700277306 */ /* 0x000e620000201400 */
[----:B----4-:R-:W-:Y:S01]  /*165b0*/  FFMA.FTZ R68, -R223, R36, R68 ;  /* 0x00000024df447223 */ /* 0x010fe20000010144 */
[----:B------:R-:W-:Y:S02]  /*165c0*/  ISETP.GE.OR P1, PT, R33, R227, !P1 ;  /* 0x000000e32100720c */ /* 0x000fe40004f26670 */
[----:B------:R-:W-:-:S04]  /*165d0*/  ISETP.GE.AND P6, PT, R7, R225, PT ;  /* 0x000000e10700720c */ /* 0x000fc80003fc6270 */
[----:B------:R-:W4:Y:S01]  /*165e0*/  I2F R41, R41 ;  /* 0x0000002900297306 */ /* 0x000f220000201400 */
[----:B------:R-:W-:Y:S01]  /*165f0*/  IMAD.IADD R35, R226, 0x1, -R7 ;  /* 0x00000001e2237824 */ /* 0x000fe200078e0a07 */
[----:B------:R-:W-:Y:S02]  /*16600*/  FSEL R143, R68, -INF , !P1 ;  /* 0xff800000448f7808 */ /* 0x000fe40004800000 */
[----:B------:R-:W-:Y:S01]  /*16610*/  ISETP.GE.OR P6, PT, R7, R224, !P6 ;  /* 0x000000e00700720c */ /* 0x000fe200077c6670 */
[----:B-----5:R-:W-:Y:S01]  /*16620*/  FFMA.FTZ R7, -R223, R40, R80 ;  /* 0x00000028df077223 */ /* 0x020fe20000010150 */
[----:B------:R-:W-:Y:S02]  /*16630*/  ISETP.GE.AND P1, PT, R11, R225, PT ;  /* 0x000000e10b00720c */ /* 0x000fe40003f26270 */
[----:B------:R5:W4:Y:S01]  /*16640*/  I2F R36, R13 ;  /* 0x0000000d00247306 */ /* 0x000b220000201400 */
[----:B-1----:R-:W-:Y:S01]  /*16650*/  FFMA.FTZ R15, -R223, R15, R58 ;  /* 0x0000000fdf0f7223 */ /* 0x002fe2000001013a */
[----:B------:R-:W-:Y:S01]  /*16660*/  ISETP.GE.OR P1, PT, R11, R224, !P1 ;  /* 0x000000e00b00720c */ /* 0x000fe20004f26670 */
[----:B---3--:R-:W-:Y:S01]  /*16670*/  FFMA.FTZ R11, -R223, R42, R20 ;  /* 0x0000002adf0b7223 */ /* 0x008fe20000010114 */
[----:B------:R-:W-:-:S02]  /*16680*/  FSEL R7, R7, -INF , !P2 ;  /* 0xff80000007077808 */ /* 0x000fc40005000000 */
[-C--:B------:R-:W-:Y:S02]  /*16690*/  ISETP.GE.AND P2, PT, R9, R225.reuse, PT ;  /* 0x000000e10900720c */ /* 0x080fe40003f46270 */
[----:B------:R-:W-:Y:S02]  /*166a0*/  FSEL R15, R15, -INF , !P4 ;  /* 0xff8000000f0f7808 */ /* 0x000fe40006000000 */
[----:B------:R-:W-:Y:S02]  /*166b0*/  ISETP.GE.AND P4, PT, R31, R225, PT ;  /* 0x000000e11f00720c */ /* 0x000fe40003f86270 */
[----:B------:R-:W-:Y:S01]  /*166c0*/  FSEL R11, R11, -INF , !P1 ;  /* 0xff8000000b0b7808 */ /* 0x000fe20004800000 */
[----:B-----5:R-:W-:Y:S01]  /*166d0*/  FFMA.FTZ R13, -R223, R39, R26 ;  /* 0x00000027df0d7223 */ /* 0x020fe2000001011a */
[----:B------:R-:W-:Y:S01]  /*166e0*/  ISETP.GE.OR P2, PT, R9, R224, !P2 ;  /* 0x000000e00900720c */ /* 0x000fe20005746670 */
[----:B----4-:R-:W-:Y:S01]  /*166f0*/  FFMA.FTZ R9, -R223, R41, R22 ;  /* 0x00000029df097223 */ /* 0x010fe20000010116 */
[----:B------:R-:W-:-:S02]  /*16700*/  ISETP.GE.AND P1, PT, R8, R225, PT ;  /* 0x000000e10800720c */ /* 0x000fc40003f26270 */
[----:B------:R-:W-:Y:S02]  /*16710*/  FSEL R13, R13, -INF , !P3 ;  /* 0xff8000000d0d7808 */ /* 0x000fe40005800000 */
[-C--:B------:R-:W-:Y:S01]  /*16720*/  ISETP.GE.OR P4, PT, R31, R224.reuse, !P4 ;  /* 0x000000e01f00720c */ /* 0x080fe20006786670 */
[----:B------:R-:W-:Y:S01]  /*16730*/  IMAD.IADD R37, R226, 0x1, -R8 ;  /* 0x00000001e2257824 */ /* 0x000fe200078e0a08 */
[----:B------:R-:W-:Y:S01]  /*16740*/  ISETP.GE.AND P3, PT, R10, R225, PT ;  /* 0x000000e10a00720c */ /* 0x000fe20003f66270 */
[----:B------:R-:W1:Y:S01]  /*16750*/  I2F R24, R43 ;  /* 0x0000002b00187306 */ /* 0x000e620000201400 */
[----:B------:R-:W-:Y:S01]  /*16760*/  ISETP.GE.OR P1, PT, R8, R224, !P1 ;  /* 0x000000e00800720c */ /* 0x000fe20004f26670 */
[----:B------:R-:W-:Y:S01]  /*16770*/  FFMA.FTZ R8, -R223, R36, R12 ;  /* 0x00000024df087223 */ /* 0x000fe2000001010c */
[----:B------:R-:W-:Y:S02]  /*16780*/  IABS R35, R35 ;  /* 0x0000002300237213 */ /* 0x000fe40000000000 */
[----:B------:R-:W-:-:S02]  /*16790*/  FSEL R9, R9, -INF , !P4 ;  /* 0xff80000009097808 */ /* 0x000fc40006000000 */
[-C--:B------:R-:W-:Y:S02]  /*167a0*/  ISETP.GE.OR P3, PT, R10, R224.reuse, !P3 ;  /* 0x000000e00a00720c */ /* 0x080fe40005f66670 */
[C---:B------:R-:W-:Y:S02]  /*167b0*/  ISETP.GE.AND P4, PT, R23.reuse, R225, PT ;  /* 0x000000e11700720c */ /* 0x040fe40003f86270 */
[----:B------:R-:W-:Y:S02]  /*167c0*/  IABS R37, R37 ;  /* 0x0000002500257213 */ /* 0x000fe40000000000 */
[----:B------:R-:W-:Y:S01]  /*167d0*/  FMNMX.FTZ R22, R32, R29, !PT ;  /* 0x0000001d20167209 */ /* 0x000fe20007810000 */
[----:B------:R-:W3:Y:S01]  /*167e0*/  I2F R35, R35 ;  /* 0x0000002300237306 */ /* 0x000ee20000201400 */
[----:B------:R-:W-:Y:S02]  /*167f0*/  FSEL R8, R8, -INF , !P3 ;  /* 0xff80000008087808 */ /* 0x000fe40005800000 */
[----:B------:R-:W-:Y:S01]  /*16800*/  ISETP.GE.OR P4, PT, R23, R224, !P4 ;  /* 0x000000e01700720c */ /* 0x000fe20006786670 */
[----:B------:R-:W-:Y:S01]  /*16810*/  IMAD.IADD R23, R226, 0x1, -R23 ;  /* 0x00000001e2177824 */ /* 0x000fe200078e0a17 */
[----:B------:R-:W-:-:S02]  /*16820*/  ISETP.GE.AND P3, PT, R21, R225, PT ;  /* 0x000000e11500720c */ /* 0x000fc40003f66270 */
[----:B------:R-:W-:Y:S01]  /*16830*/  FMNMX.FTZ R22, R19, R22, !PT ;  /* 0x0000001613167209 */ /* 0x000fe20007810000 */
[----:B------:R-:W4:Y:S01]  /*16840*/  I2F R37, R37 ;  /* 0x0000002500257306 */ /* 0x000f220000201400 */
[----:B------:R-:W-:Y:S01]  /*16850*/  ISETP.GE.OR P3, PT, R21, R224, !P3 ;  /* 0x000000e01500720c */ /* 0x000fe20005f66670 */
[----:B------:R-:W-:Y:S01]  /*16860*/  IMAD.IADD R20, R226, 0x1, -R21 ;  /* 0x00000001e2147824 */ /* 0x000fe200078e0a15 */
[----:B------:R-:W-:Y:S02]  /*16870*/  IABS R21, R23 ;  /* 0x0000001700157213 */ /* 0x000fe40000000000 */
[----:B------:R-:W-:Y:S01]  /*16880*/  FMNMX.FTZ R23, R17, R22, !PT ;  /* 0x0000001611177209 */ /* 0x000fe20007810000 */
[----:B-1----:R-:W-:-:S03]  /*16890*/  FFMA.FTZ R24, -R223, R24, R38 ;  /* 0x00000018df187223 */ /* 0x002fc60000010126 */
[----:B------:R-:W-:Y:S01]  /*168a0*/  FMNMX.FTZ R22, R6, R23, !PT ;  /* 0x0000001706167209 */ /* 0x000fe20007810000 */
[----:B------:R-:W-:Y:S01]  /*168b0*/  IMAD.IADD R12, R226, 0x1, -R25 ;  /* 0x00000001e20c7824 */ /* 0x000fe200078e0a19 */
[----:B------:R-:W-:Y:S02]  /*168c0*/  FSEL R166, R24, -INF , !P2 ;  /* 0xff80000018a67808 */ /* 0x000fe40005000000 */
[----:B------:R-:W-:Y:S01]  /*168d0*/  FMNMX.FTZ R23, R5, R22, !PT ;  /* 0x0000001605177209 */ /* 0x000fe20007810000 */
[C---:B---3--:R-:W-:Y:S01]  /*168e0*/  FFMA.FTZ R10, -R223.reuse, R35, R34 ;  /* 0x00000023df0a7223 */ /* 0x048fe20000010122 */
[----:B------:R-:W-:Y:S01]  /*168f0*/  FMNMX.FTZ R24, R18, R15, !PT ;  /* 0x0000000f12187209 */ /* 0x000fe20007810000 */
[----:B----4-:R-:W-:Y:S01]  /*16900*/  FFMA.FTZ R14, -R223, R37, R14 ;  /* 0x00000025df0e7223 */ /* 0x010fe2000001010e */
[----:B------:R-:W-:Y:S02]  /*16910*/  FMNMX.FTZ R23, R4, R23, !PT ;  /* 0x0000001704177209 */ /* 0x000fe40007810000 */
[----:B------:R-:W-:-:S02]  /*16920*/  FMNMX.FTZ R24, R13, R24, !PT ;  /* 0x000000180d187209 */ /* 0x000fc40007810000 */
[----:B------:R-:W-:Y:S02]  /*16930*/  IABS R12, R12 ;  /* 0x0000000c000c7213 */ /* 0x000fe40000000000 */
[----:B------:R-:W-:Y:S02]  /*16940*/  FSEL R10, R10, -INF , !P6 ;  /* 0xff8000000a0a7808 */ /* 0x000fe40007000000 */
[-C--:B------:R-:W-:Y:S02]  /*16950*/  ISETP.GE.AND P2, PT, R27, R225.reuse, PT ;  /* 0x000000e11b00720c */ /* 0x080fe40003f46270 */
[----:B------:R-:W-:Y:S02]  /*16960*/  ISETP.GE.AND P6, PT, R25, R225, PT ;  /* 0x000000e11900720c */ /* 0x000fe40003fc6270 */
[----:B------:R-:W-:Y:S02]  /*16970*/  FMNMX.FTZ R23, R2, R23, !PT ;  /* 0x0000001702177209 */ /* 0x000fe40007810000 */
[----:B------:R-:W-:-:S02]  /*16980*/  FMNMX.FTZ R24, R7, R24, !PT ;  /* 0x0000001807187209 */ /* 0x000fc40007810000 */
[----:B------:R-:W-:Y:S01]  /*16990*/  FSEL R169, R14, -INF , !P1 ;  /* 0xff8000000ea97808 */ /* 0x000fe20004800000 */
[----:B------:R-:W1:Y:S01]  /*169a0*/  I2F R12, R12 ;  /* 0x0000000c000c7306 */ /* 0x000e620000201400 */
[-C--:B------:R-:W-:Y:S01]  /*169b0*/  ISETP.GE.OR P2, PT, R27, R224.reuse, !P2 ;  /* 0x000000e01b00720c */ /* 0x080fe20005746670 */
[----:B------:R-:W-:Y:S01]  /*169c0*/  IMAD.IADD R27, R226, 0x1, -R27 ;  /* 0x00000001e21b7824 */ /* 0x000fe200078e0a1b */
[----:B------:R-:W-:Y:S02]  /*169d0*/  ISETP.GE.AND P1, PT, R3, R225, PT ;  /* 0x000000e10300720c */ /* 0x000fe40003f26270 */
[----:B------:R-:W-:Y:S02]  /*169e0*/  ISETP.GE.OR P6, PT, R25, R224, !P6 ;  /* 0x000000e01900720c */ /* 0x000fe400077c6670 */
[----:B------:R-:W-:Y:S02]  /*169f0*/  FMNMX.FTZ R22, R156, R23, !PT ;  /* 0x000000179c167209 */ /* 0x000fe40007810000 */
[----:B------:R-:W-:Y:S01]  /*16a00*/  FMNMX.FTZ R25, R11, R24, !PT ;  /* 0x000000180b197209 */ /* 0x000fe20007810000 */
[----:B------:R-:W3:Y:S01]  /*16a10*/  I2F R21, R21 ;  /* 0x0000001500157306 */ /* 0x000ee20000201400 */
[----:B------:R-:W-:-:S02]  /*16a20*/  IABS R20, R20 ;  /* 0x0000001400147213 */ /* 0x000fc40000000000 */
[----:B------:R-:W-:Y:S01]  /*16a30*/  ISETP.GE.OR P1, PT, R3, R224, !P1 ;  /* 0x000000e00300720c */ /* 0x000fe20004f26670 */
[----:B------:R-:W-:Y:S01]  /*16a40*/  IMAD.IADD R3, R226, 0x1, -R3 ;  /* 0x00000001e2037824 */ /* 0x000fe200078e0a03 */
[----:B------:R-:W-:Y:S02]  /*16a50*/  FMNMX.FTZ R23, R161, R22, !PT ;  /* 0x00000016a1177209 */ /* 0x000fe40007810000 */
[----:B------:R-:W-:Y:S02]  /*16a60*/  IABS R14, R27 ;  /* 0x0000001b000e7213 */ /* 0x000fe40000000000 */
[----:B------:R-:W-:Y:S01]  /*16a70*/  FMNMX.FTZ R26, R10, R25, !PT ;  /* 0x000000190a1a7209 */ /* 0x000fe20007810000 */
[----:B------:R-:W4:Y:S01]  /*16a80*/  I2F R20, R20 ;  /* 0x0000001400147306 */ /* 0x000f220000201400 */
[----:B------:R-:W-:Y:S01]  /*16a90*/  FMNMX.FTZ R24, R158, R23, !PT ;  /* 0x000000179e187209 */ /* 0x000fe20007810000 */
[----:B------:R-:W-:Y:S01]  /*16aa0*/  IMAD.IADD R22, R226, 0x1, -R33 ;  /* 0x00000001e2167824 */ /* 0x000fe200078e0a21 */
[----:B------:R-:W-:-:S02]  /*16ab0*/  IABS R3, R3 ;  /* 0x0000000300037213 */ /* 0x000fc40000000000 */
[----:B------:R-:W-:-:S03]  /*16ac0*/  FMNMX.FTZ R23, R9, R26, !PT ;  /* 0x0000001a09177209 */ /* 0x000fc60007810000 */
[----:B------:R-:W5:Y:S01]  /*16ad0*/  I2F R14, R14 ;  /* 0x0000000e000e7306 */ /* 0x000f620000201400 */
[----:B------:R-:W-:Y:S02]  /*16ae0*/  FMNMX.FTZ R23, R8, R23, !PT ;  /* 0x0000001708177209 */ /* 0x000fe40007810000 */
[----:B------:R-:W-:Y:S01]  /*16af0*/  IABS R22, R22 ;  /* 0x0000001600167213 */ /* 0x000fe20000000000 */
[----:B-1----:R-:W-:Y:S01]  /*16b00*/  FFMA.FTZ R12, -R223, R12, R28 ;  /* 0x0000000cdf0c7223 */ /* 0x002fe2000001011c */
[----:B------:R-:W-:-:S03]  /*16b10*/  FMNMX.FTZ R25, R163, R24, !PT ;  /* 0x00000018a3197209 */ /* 0x000fc60007810000 */
[----:B------:R-:W1:Y:S01]  /*16b20*/  I2F R3, R3 ;  /* 0x0000000300037306 */ /* 0x000e620000201400 */
[----:B------:R-:W-:Y:S01]  /*16b30*/  FMNMX.FTZ R26, R166, R23, !PT ;  /* 0x00000017a61a7209 */ /* 0x000fe20007810000 */
[----:B---3--:R-:W-:Y:S01]  /*16b40*/  FFMA.FTZ R21, -R223, R21, R30 ;  /* 0x00000015df157223 */ /* 0x008fe2000001011e */
[----:B------:R-:W-:Y:S02]  /*16b50*/  FMNMX.FTZ R24, R174, R25, !PT ;  /* 0x00000019ae187209 */ /* 0x000fe40007810000 */
[----:B------:R-:W-:Y:S02]  /*16b60*/  FSEL R171, R12, -INF , !P6 ;  /* 0xff8000000cab7808 */ /* 0x000fe40007000000 */
[----:B------:R-:W-:Y:S01]  /*16b70*/  FMNMX.FTZ R26, R169, R26, !PT ;  /* 0x0000001aa91a7209 */ /* 0x000fe20007810000 */
[----:B------:R-:W3:Y:S01]  /*16b80*/  I2F R22, R22 ;  /* 0x0000001600167306 */ /* 0x000ee20000201400 */
[----:B------:R-:W-:Y:S01]  /*16b90*/  FMNMX.FTZ R23, R173, R24, !PT ;  /* 0x00000018ad177209 */ /* 0x000fe20007810000 */
[----:B----4-:R-:W-:Y:S01]  /*16ba0*/  FFMA.FTZ R20, -R223, R20, R46 ;  /* 0x00000014df147223 */ /* 0x010fe2000001012e */
[----:B------:R-:W-:-:S02]  /*16bb0*/  FSEL R172, R21, -INF , !P4 ;  /* 0xff80000015ac7808 */ /* 0x000fc40006000000 */
[----:B------:R-:W-:Y:S01]  /*16bc0*/  FMNMX.FTZ R21, R171, R26, !PT ;  /* 0x0000001aab157209 */ /* 0x000fe20007810000 */
[C---:B-----5:R-:W-:Y:S01]  /*16bd0*/  FFMA.FTZ R14, -R223.reuse, R14, R62 ;  /* 0x0000000edf0e7223 */ /* 0x060fe2000001013e */
[----:B------:R-:W-:Y:S02]  /*16be0*/  FMNMX.FTZ R12, R170, R23, !PT ;  /* 0x00000017aa0c7209 */ /* 0x000fe40007810000 */
[----:B------:R-:W-:Y:S02]  /*16bf0*/  FSEL R142, R20, -INF , !P3 ;  /* 0xff800000148e7808 */ /* 0x000fe40005800000 */
[----:B------:R-:W-:Y:S01]  /*16c00*/  FMNMX.FTZ R23, R172, R21, !PT ;  /* 0x00000015ac177209 */ /* 0x000fe20007810000 */
[----:B-1----:R-:W-:Y:S01]  /*16c10*/  FFMA.FTZ R3, -R223, R3, R52 ;  /* 0x00000003df037223 */ /* 0x002fe20000010134 */
[----:B------:R-:W-:Y:S02]  /*16c20*/  FSEL R141, R14, -INF , !P2 ;  /* 0xff8000000e8d7808 */ /* 0x000fe40005000000 */
[----:B------:R-:W-:-:S02]  /*16c30*/  ISETP.GE.AND P4, PT, R33, R225, PT ;  /* 0x000000e12100720c */ /* 0x000fc40003f86270 */
[----:B------:R-:W-:Y:S01]  /*16c40*/  FMNMX.FTZ R14, R142, R23, !PT ;  /* 0x000000178e0e7209 */ /* 0x000fe20007810000 */
[----:B---3--:R-:W-:Y:S01]  /*16c50*/  FFMA.FTZ R16, -R223, R22, R16 ;  /* 0x00000016df107223 */ /* 0x008fe20000010110 */
[----:B------:R-:W-:Y:S02]  /*16c60*/  FSEL R140, R3, -INF , !P1 ;  /* 0xff800000038c7808 */ /* 0x000fe40004800000 */
[----:B------:R-:W-:Y:S02]  /*16c70*/  ISETP.GE.OR P4, PT, R33, R224, !P4 ;  /* 0x000000e02100720c */ /* 0x000fe40006786670 */
[----:B------:R-:W-:Y:S02]  /*16c80*/  FMNMX.FTZ R3, R141, R14, !PT ;  /* 0x0000000e8d037209 */ /* 0x000fe40007810000 */
[----:B------:R-:W-:Y:S02]  /*16c90*/  FMNMX.FTZ R12, R143, R12, !PT ;  /* 0x0000000c8f0c7209 */ /* 0x000fe40007810000 */
[----:B------:R-:W-:-:S02]  /*16ca0*/  FSEL R162, R16, -INF , !P4 ;  /* 0xff80000010a27808 */ /* 0x000fc40006000000 */
[----:B------:R-:W-:Y:S01]  /*16cb0*/  FMNMX.FTZ R3, R140, R3, !PT ;  /* 0x000000038c037209 */ /* 0x000fe20007810000 */
[----:B------:R-:W1:Y:S03]  /*16cc0*/  SHFL.BFLY PT, R21, R12, 0x2, 0x1f ;  /* 0x0c401f000c157f89 */ /* 0x000e6600000e0000 */
[----:B------:R-:W-:-:S05]  /*16cd0*/  FMNMX.FTZ R14, R162, R3, !PT ;  /* 0x00000003a20e7209 */ /* 0x000fca0007810000 */
[----:B------:R-:W3:Y:S01]  /*16ce0*/  SHFL.BFLY PT, R3, R14, 0x2, 0x1f ;  /* 0x0c401f000e037f89 */ /* 0x000ee200000e0000 */
[----:B-1----:R-:W-:-:S05]  /*16cf0*/  FMNMX.FTZ R21, R12, R21, !PT ;  /* 0x000000150c157209 */ /* 0x002fca0007810000 */
[----:B------:R-:W1:Y:S01]  /*16d00*/  SHFL.BFLY PT, R132, R21, 0x1, 0x1f ;  /* 0x0c201f0015847f89 */ /* 0x000e6200000e0000 */
[----:B---3--:R-:W-:-:S05]  /*16d10*/  FMNMX.FTZ R12, R14, R3, !PT ;  /* 0x000000030e0c7209 */ /* 0x008fca0007810000 */
[----:B------:R-:W3:Y:S01]  /*16d20*/  SHFL.BFLY PT, R3, R12, 0x1, 0x1f ;  /* 0x0c201f000c037f89 */ /* 0x000ee200000e0000 */
[----:B------:R-:W-:-:S04]  /*16d30*/  IMAD.SHL.U32 R205, R55, 0x2, RZ ;  /* 0x0000000237cd7824 */ /* 0x000fc800078e00ff */
[--C-:B------:R-:W-:Y:S01]  /*16d40*/  IMAD R203, R54, 0x2, R205.reuse ;  /* 0x0000000236cb7824 */ /* 0x100fe200078e02cd */
[----:B------:R-:W4:Y:S01]  /*16d50*/  LDSM.16.MT88.4 R40, [R205+0xe000] ;  /* 0x00e00000cd28783b */ /* 0x000f220000004200 */
[----:B------:R-:W-:-:S03]  /*16d60*/  IMAD R204, R56, 0x2, R205 ;  /* 0x0000000238cc7824 */ /* 0x000fc600078e02cd */
[----:B------:R-:W5:Y:S01]  /*16d70*/  LDSM.16.MT88.4 R56, [R203+0xe000] ;  /* 0x00e00000cb38783b */ /* 0x000f620000004200 */
[----:B-1----:R-:W-:Y:S02]  /*16d80*/  FMNMX.FTZ R132, R21, R132, !PT ;  /* 0x0000008415847209 */ /* 0x002fe40007810000 */
[----:B---3--:R-:W-:-:S03]  /*16d90*/  FMNMX.FTZ R3, R12, R3, !PT ;  /* 0x000000030c037209 */ /* 0x008fc60007810000 */
[C---:B--2---:R-:W-:Y:S01]  /*16da0*/  FMUL.FTZ R168, R167.reuse, R132 ;  /* 0x00000084a7a87220 */ /* 0x044fe20000410000 */
        /* <DEDUP_REMOVED lines=333> */
.L_x_7730:
[----:B------:R-:W-:Y:S02]  /*18280*/  ULDC.64 UR4, c[0x0][0x118] ;  /* 0x0000460000047ab9 */ /* 0x000fe40000000a00 */
[----:B------:R-:W2:Y:S02]  /*18290*/  LD.E R5, [R180.64+0x40] ;  /* 0x00004004b4057980 */ /* 0x000ea4000c101900 */
[----:B--2---:R-:W-:-:S04]  /*182a0*/  LEA R5, -R5, RZ, 0x6 ;  /* 0x000000ff05057211 */ /* 0x004fc800078e31ff */
[----:B------:R-:W-:Y:S02]  /*182b0*/  SHF.R.S32.HI R2, RZ, 0x1f, R5 ;  /* 0x0000001fff027819 */ /* 0x000fe40000011405 */
.L_x_7731:
[----:B------:R-:W-:Y:S05]  /*182c0*/  BSYNC B0 ;  /* 0x0000000000007941 */ /* 0x000fea0003800000 */
.L_x_7729:
        /* <DEDUP_REMOVED lines=96> */
[----:B------:R-:W5:Y:S04]  /*188d0*/  LDSM.16.M88.4 R24, [R200+0x6800] ;  /* 0x00680000c818783b */ /* 0x000f680000000200 */
[----:B----4-:R-:W4:Y:S04]  /*188e0*/  LDSM.16.M88.4 R16, [R200+0x7000] ;  /* 0x00700000c810783b */ /* 0x010f280000000200 */
[----:B------:R-:W4:Y:S04]  /*188f0*/  LDSM.16.M88.4 R140, [R200+0x7800] ;  /* 0x00780000c88c783b */ /* 0x000f280000000200 */
[----:B------:R-:W-:Y:S04]  /*18900*/  LDSM.16.M88.4 R144, [R199] ;  /* 0x00000000c790783b */ /* 0x000fe80000000200 */
[----:B---3--:R-:W3:Y:S04]  /*18910*/  LDSM.16.M88.4 R8, [R198] ;  /* 0x00000000c608783b */ /* 0x008ee80000000200 */
[----:B------:R-:W3:Y:S04]  /*18920*/  LDSM.16.M88.4 R156, [R194] ;  /* 0x00000000c29c783b */ /* 0x000ee80000000200 */
[----:B------:R-:W3:Y:S04]  /*18930*/  LDSM.16.M88.4 R152, [R193] ;  /* 0x00000000c198783b */ /* 0x000ee80000000200 */
[----:B------:R-:W3:Y:S04]  /*18940*/  LDSM.16.M88.4 R148, [R192] ;  /* 0x00000000c094783b */ /* 0x000ee80000000200 */
[----:B--2---:R-:W-:Y:S01]  /*18950*/  LDSM.16.M88.4 R4, [R197] ;  /* 0x00000000c504783b */ /* 0x004fe20000000200 */
[C---:B-1----:R-:W-:Y:S03]  /*18960*/  HMMA.16816.F32.BF16 R136, R160.reuse, R32, RZ ;  /* 0x00000020a088723c */ /* 0x042fe600000418ff */
[----:B-----5:R-:W1:Y:S04]  /*18970*/  LDSM.16.M88.4 R12, [R195+0x6000] ;  /* 0x00600000c30c783b */ /* 0x020e680000000200 */
[----:B------:R-:W-:Y:S01]  /*18980*/  LDSM.16.M88.4 R172, [R201+0x2000] ;  /* 0x00200000c9ac783b */ /* 0x000fe20000000200 */
[C---:B------:R-:W-:Y:S03]  /*18990*/  HMMA.16816.F32.BF16 R32, R160.reuse, R34, RZ ;  /* 0x00000022a020723c */ /* 0x040fe600000418ff */
[----:B------:R-:W-:Y:S04]  /*189a0*/  LDSM.16.M88.4 R176, [R200+0x9000] ;  /* 0x00900000c8b0783b */ /* 0x000fe80000000200 */
[----:B------:R-:W-:Y:S01]  /*189b0*/  LDSM.16.M88.4 R168, [R200+0x9800] ;  /* 0x00980000c8a8783b */ /* 0x000fe20000000200 */
[----:B------:R-:W-:Y:S03]  /*189c0*/  HMMA.16816.F32.BF16 R28, R160, R24, RZ ;  /* 0x00000018a01c723c */ /* 0x000fe600000418ff */
[----:B------:R-:W2:Y:S01]  /*189d0*/  LD.E R2, [R180.64+0x18c] ;  /* 0x00018c04b4027980 */ /* 0x000ea2000c101900 */
[----:B------:R-:W-:-:S03]  /*189e0*/  IMAD R0, R219, 0x40, R0 ;  /* 0x00000040db007824 */ /* 0x000fc600078e0200 */
[----:B------:R-:W0:Y:S01]  /*189f0*/  LDGDEPBAR ;  /* 0x00000000000079af */ /* 0x000e220000000000 */
[C---:B------:R-:W-:Y:S08]  /*18a00*/  HMMA.16816.F32.BF16 R24, R160.reuse, R26, RZ ;  /* 0x0000001aa018723c */ /* 0x040ff000000418ff */
[C---:B----4-:R-:W-:Y:S08]  /*18a10*/  HMMA.16816.F32.BF16 R20, R160.reuse, R16, RZ ;  /* 0x00000010a014723c */ /* 0x050ff000000418ff */
[C---:B------:R-:W-:Y:S08]  /*18a20*/  HMMA.16816.F32.BF16 R16, R160.reuse, R18, RZ ;  /* 0x00000012a010723c */ /* 0x040ff000000418ff */
[C---:B------:R-:W-:Y:S08]  /*18a30*/  HMMA.16816.F32.BF16 R164, R160.reuse, R140, RZ ;  /* 0x0000008ca0a4723c */ /* 0x040ff000000418ff */
[----:B------:R-:W-:Y:S01]  /*18a40*/  HMMA.16816.F32.BF16 R160, R160, R142, RZ ;  /* 0x0000008ea0a0723c */ /* 0x000fe200000418ff */
[----:B------:R-:W4:Y:S07]  /*18a50*/  LDSM.16.M88.4 R140, [R195+0x6800] ;  /* 0x00680000c38c783b */ /* 0x000f2e0000000200 */
[C---:B---3--:R-:W-:Y:S08]  /*18a60*/  HMMA.16816.F32.BF16 R136, R144.reuse, R8, R136 ;  /* 0x000000089088723c */ /* 0x048ff00000041888 */
[C---:B------:R-:W-:Y:S01]  /*18a70*/  HMMA.16816.F32.BF16 R32, R144.reuse, R10, R32 ;  /* 0x0000000a9020723c */ /* 0x040fe20000041820 */
[----:B------:R-:W3:Y:S07]  /*18a80*/  LDSM.16.M88.4 R8, [R195+0x7000] ;  /* 0x00700000c308783b */ /* 0x000eee0000000200 */
[C---:B------:R-:W-:Y:S08]  /*18a90*/  HMMA.16816.F32.BF16 R28, R144.reuse, R156, R28 ;  /* 0x0000009c901c723c */ /* 0x040ff0000004181c */
[C---:B------:R-:W-:Y:S01]  /*18aa0*/  HMMA.16816.F32.BF16 R24, R144.reuse, R158, R24 ;  /* 0x0000009e9018723c */ /* 0x040fe20000041818 */
[----:B------:R-:W5:Y:S07]  /*18ab0*/  LDSM.16.M88.4 R156, [R195+0x7800] ;  /* 0x00780000c39c783b */ /* 0x000f6e0000000200 */
[C---:B------:R-:W-:Y:S08]  /*18ac0*/  HMMA.16816.F32.BF16 R20, R144.reuse, R152, R20 ;  /* 0x000000989014723c */ /* 0x040ff00000041814 */
[C---:B------:R-:W-:Y:S01]  /*18ad0*/  HMMA.16816.F32.BF16 R16, R144.reuse, R154, R16 ;  /* 0x0000009a9010723c */ /* 0x040fe20000041810 */
[----:B------:R-:W-:Y:S07]  /*18ae0*/  LDSM.16.M88.4 R152, [R191] ;  /* 0x00000000bf98783b */ /* 0x000fee0000000200 */
[C---:B------:R-:W-:Y:S08]  /*18af0*/  HMMA.16816.F32.BF16 R164, R144.reuse, R148, R164 ;  /* 0x0000009490a4723c */ /* 0x040ff000000418a4 */
[----:B------:R-:W-:Y:S01]  /*18b00*/  HMMA.16816.F32.BF16 R160, R144, R150, R160 ;  /* 0x0000009690a0723c */ /* 0x000fe200000418a0 */
[----:B------:R-:W-:Y:S04]  /*18b10*/  LDSM.16.M88.4 R148, [R191+0x800] ;  /* 0x00080000bf94783b */ /* 0x000fe80000000200 */
[----:B------:R-:W-:Y:S03]  /*18b20*/  LDSM.16.M88.4 R144, [R191+0x1000] ;  /* 0x00100000bf90783b */ /* 0x000fe60000000200 */
[C---:B-1----:R-:W-:Y:S08]  /*18b30*/  HMMA.16816.F32.BF16 R136, R4.reuse, R12, R136 ;  /* 0x0000000c0488723c */ /* 0x042ff00000041888 */
[C---:B------:R-:W-:Y:S01]  /*18b40*/  HMMA.16816.F32.BF16 R32, R4.reuse, R14, R32 ;  /* 0x0000000e0420723c */ /* 0x040fe20000041820 */
[----:B------:R-:W1:Y:S07]  /*18b50*/  LDSM.16.M88.4 R12, [R196] ;  /* 0x00000000c40c783b */ /* 0x000e6e0000000200 */
[C---:B----4-:R-:W-:Y:S08]  /*18b60*/  HMMA.16816.F32.BF16 R28, R4.reuse, R140, R28 ;  /* 0x0000008c041c723c */ /* 0x050ff0000004181c */
[C---:B------:R-:W-:Y:S01]  /*18b70*/  HMMA.16816.F32.BF16 R24, R4.reuse, R142, R24 ;  /* 0x0000008e0418723c */ /* 0x040fe20000041818 */
[----:B------:R-:W4:Y:S07]  /*18b80*/  LDSM.16.M88.4 R140, [R191+0x1800] ;  /* 0x00180000bf8c783b */ /* 0x000f2e0000000200 */
[C---:B---3--:R-:W-:Y:S08]  /*18b90*/  HMMA.16816.F32.BF16 R20, R4.reuse, R8, R20 ;  /* 0x000000080414723c */ /* 0x048ff00000041814 */
[C---:B------:R-:W-:Y:S01]  /*18ba0*/  HMMA.16816.F32.BF16 R16, R4.reuse, R10, R16 ;  /* 0x0000000a0410723c */ /* 0x040fe20000041810 */
[----:B------:R-:W3:Y:S07]  /*18bb0*/  LDSM.16.M88.4 R8, [R200+0x8000] ;  /* 0x00800000c808783b */ /* 0x000eee0000000200 */
[C---:B-----5:R-:W-:Y:S08]  /*18bc0*/  HMMA.16816.F32.BF16 R164, R4.reuse, R156, R164 ;  /* 0x0000009c04a4723c */ /* 0x060ff000000418a4 */
[----:B------:R-:W-:Y:S01]  /*18bd0*/  HMMA.16816.F32.BF16 R160, R4, R158, R160 ;  /* 0x0000009e04a0723c */ /* 0x000fe200000418a0 */
[----:B------:R-:W5:Y:S04]  /*18be0*/  LDSM.16.M88.4 R4, [R200+0x8800] ;  /* 0x00880000c804783b */ /* 0x000f680000000200 */
[----:B------:R-:W-:Y:S03]  /*18bf0*/  LDSM.16.M88.4 R156, [R199+0x2000] ;  /* 0x00200000c79c783b */ /* 0x000fe60000000200 */
[C---:B-1----:R-:W-:Y:S08]  /*18c00*/  HMMA.16816.F32.BF16 R136, R12.reuse, R152, R136 ;  /* 0x000000980c88723c */ /* 0x042ff00000041888 */
[C---:B------:R-:W-:Y:S01]  /*18c10*/  HMMA.16816.F32.BF16 R32, R12.reuse, R154, R32 ;  /* 0x0000009a0c20723c */ /* 0x040fe20000041820 */
[----:B------:R-:W1:Y:S07]  /*18c20*/  LDSM.16.M88.4 R152, [R190] ;  /* 0x00000000be98783b */ /* 0x000e6e0000000200 */
[C---:B------:R-:W-:Y:S08]  /*18c30*/  HMMA.16816.F32.BF16 R28, R12.reuse, R148, R28 ;  /* 0x000000940c1c723c */ /* 0x040ff0000004181c */
[C---:B------:R-:W-:Y:S01]  /*18c40*/  HMMA.16816.F32.BF16 R24, R12.reuse, R150, R24 ;  /* 0x000000960c18723c */ /* 0x040fe20000041818 */
[----:B------:R-:W1:Y:S07]  /*18c50*/  LDSM.16.M88.4 R148, [R189] ;  /* 0x00000000bd94783b */ /* 0x000e6e0000000200 */
[C---:B------:R-:W-:Y:S08]  /*18c60*/  HMMA.16816.F32.BF16 R20, R12.reuse, R144, R20 ;  /* 0x000000900c14723c */ /* 0x040ff00000041814 */
[C---:B------:R-:W-:Y:S01]  /*18c70*/  HMMA.16816.F32.BF16 R16, R12.reuse, R146, R16 ;  /* 0x000000920c10723c */ /* 0x040fe20000041810 */
[----:B------:R-:W1:Y:S07]  /*18c80*/  LDSM.16.M88.4 R144, [R188] ;  /* 0x00000000bc90783b */ /* 0x000e6e0000000200 */
[C---:B----4-:R-:W-:Y:S08]  /*18c90*/  HMMA.16816.F32.BF16 R164, R12.reuse, R140, R164 ;  /* 0x0000008c0ca4723c */ /* 0x050ff000000418a4 */
[----:B------:R-:W-:Y:S01]  /*18ca0*/  HMMA.16816.F32.BF16 R160, R12, R142, R160 ;  /* 0x0000008e0ca0723c */ /* 0x000fe200000418a0 */
[----:B------:R-:W4:Y:S04]  /*18cb0*/  LDSM.16.M88.4 R140, [R187] ;  /* 0x00000000bb8c783b */ /* 0x000f280000000200 */
[----:B------:R-:W-:Y:S03]  /*18cc0*/  LDSM.16.M88.4 R12, [R197+0x2000] ;  /* 0x00200000c50c783b */ /* 0x000fe60000000200 */
[C---:B---3--:R-:W-:Y:S08]  /*18cd0*/  HMMA.16816.F32.BF16 R136, R172.reuse, R8, R136 ;  /* 0x00000008ac88723c */ /* 0x048ff00000041888 */
[C---:B------:R-:W-:Y:S01]  /*18ce0*/  HMMA.16816.F32.BF16 R32, R172.reuse, R10, R32 ;  /* 0x0000000aac20723c */ /* 0x040fe20000041820 */
[----:B------:R-:W-:Y:S07]  /*18cf0*/  LDSM.16.M88.4 R8, [R195+0x8000] ;  /* 0x00800000c308783b */ /* 0x000fee0000000200 */
[C---:B-----5:R-:W-:Y:S08]  /*18d00*/  HMMA.16816.F32.BF16 R28, R172.reuse, R4, R28 ;  /* 0x00000004ac1c723c */ /* 0x060ff0000004181c */
[C---:B------:R-:W-:Y:S01]  /*18d10*/  HMMA.16816.F32.BF16 R24, R172.reuse, R6, R24 ;  /* 0x00000006ac18723c */ /* 0x040fe20000041818 */
[----:B------:R-:W3:Y:S07]  /*18d20*/  LDSM.16.M88.4 R4, [R195+0x8800] ;  /* 0x00880000c304783b */ /* 0x000eee0000000200 */
[C---:B------:R-:W-:Y:S08]  /*18d30*/  HMMA.16816.F32.BF16 R20, R172.reuse, R176, R20 ;  /* 0x000000b0ac14723c */ /* 0x040ff00000041814 */
[C---:B------:R-:W-:Y:S08]  /*18d40*/  HMMA.16816.F32.BF16 R16, R172.reuse, R178, R16 ;  /* 0x000000b2ac10723c */ /* 0x040ff00000041810 */
[C---:B------:R-:W-:Y:S08]  /*18d50*/  HMMA.16816.F32.BF16 R164, R172.reuse, R168, R164 ;  /* 0x000000a8aca4723c */ /* 0x040ff000000418a4 */
[----:B------:R-:W-:Y:S01]  /*18d60*/  HMMA.16816.F32.BF16 R160, R172, R170, R160 ;  /* 0x000000aaaca0723c */ /* 0x000fe200000418a0 */
[----:B------:R-:W-:Y:S07]  /*18d70*/  LDSM.16.M88.4 R168, [R201+0x4000] ;  /* 0x00400000c9a8783b */ /* 0x000fee0000000200 */
        /* <DEDUP_REMOVED lines=8> */
[----:B------:R-:W5:Y:S07]  /*18e00*/  LDSM.16.M88.4 R144, [R195+0x9800] ;  /* 0x00980000c390783b */ /* 0x000f6e0000000200 */
[C---:B----4-:R-:W-:Y:S08]  /*18e10*/  HMMA.16816.F32.BF16 R164, R156.reuse, R140, R164 ;  /* 0x0000008c9ca4723c */ /* 0x050ff000000418a4 */
[----:B------:R-:W-:Y:S01]  /*18e20*/  HMMA.16816.F32.BF16 R160, R156, R142, R160 ;  /* 0x0000008e9ca0723c */ /* 0x000fe200000418a0 */
[----:B------:R-:W-:Y:S04]  /*18e30*/  LDSM.16.M88.4 R140, [R191+0x2000] ;  /* 0x00200000bf8c783b */ /* 0x000fe80000000200 */
[----:B------:R-:W-:Y:S03]  /*18e40*/  LDSM.16.M88.4 R156, [R200+0xa800] ;  /* 0x00a80000c89c783b */ /* 0x000fe60000000200 */
[C---:B---3--:R-:W-:Y:S08]  /*18e50*/  HMMA.16816.F32.BF16 R28, R12.reuse, R4, R28 ;  /* 0x000000040c1c723c */ /* 0x048ff0000004181c */
[C---:B------:R-:W-:Y:S01]  /*18e60*/  HMMA.16816.F32.BF16 R24, R12.reuse, R6, R24 ;  /* 0x000000060c18723c */ /* 0x040fe20000041818 */
[----:B------:R-:W3:Y:S07]  /*18e70*/  LDSM.16.M88.4 R4, [R191+0x3000] ;  /* 0x00300000bf04783b */ /* 0x000eee0000000200 */
[C---:B------:R-:W-:Y:S08]  /*18e80*/  HMMA.16816.F32.BF16 R136, R12.reuse, R8, R136 ;  /* 0x000000080c88723c */ /* 0x040ff00000041888 */
[C---:B------:R-:W-:Y:S01]  /*18e90*/  HMMA.16816.F32.BF16 R32, R12.reuse, R10, R32 ;  /* 0x0000000a0c20723c */ /* 0x040fe20000041820 */
[----:B------:R-:W4:Y:S07]  /*18ea0*/  LDSM.16.M88.4 R8, [R191+0x2800] ;  /* 0x00280000bf08783b */ /* 0x000f2e0000000200 */
[C---:B-1----:R-:W-:Y:S08]  /*18eb0*/  HMMA.16816.F32.BF16 R20, R12.reuse, R152, R20 ;  /* 0x000000980c14723c */ /* 0x042ff00000041814 */
[C---:B------:R-:W-:Y:S01]  /*18ec0*/  HMMA.16816.F32.BF16 R16, R12.reuse, R154, R16 ;  /* 0x0000009a0c10723c */ /* 0x040fe20000041810 */
[----:B------:R-:W-:Y:S07]  /*18ed0*/  LDSM.16.M88.4 R152, [R191+0x3800] ;  /* 0x00380000bf98783b */ /* 0x000fee0000000200 */
[C---:B-----5:R-:W-:Y:S01]  /*18ee0*/  HMMA.16816.F32.BF16 R172, R12.reuse, R144, R164 ;  /* 0x000000900cac723c */ /* 0x060fe200000418a4 */
[----:B------:R-:W-:Y:S07]  /*18ef0*/  LDSM.16.M88.4 R164, [R200+0xa000] ;  /* 0x00a00000c8a4783b */ /* 0x000fee0000000200 */
[----:B------:R-:W-:Y:S01]  /*18f00*/  HMMA.16816.F32.BF16 R160, R12, R146, R160 ;  /* 0x000000920ca0723c */ /* 0x000fe200000418a0 */
[----:B------:R-:W1:Y:S04]  /*18f10*/  LDSM.16.M88.4 R12, [R200+0xb000] ;  /* 0x00b00000c80c783b */ /* 0x000e680000000200 */
[----:B------:R-:W-:Y:S03]  /*18f20*/  LDSM.16.M88.4 R144, [R185] ;  /* 0x00000000b990783b */ /* 0x000fe60000000200 */
[C---:B---3--:R-:W-:Y:S08]  /*18f30*/  HMMA.16816.F32.BF16 R20, R148.reuse, R4, R20 ;  /* 0x000000049414723c */ /* 0x048ff00000041814 */
[C---:B------:R-:W-:Y:S08]  /*18f40*/  HMMA.16816.F32.BF16 R136, R148.reuse, R140, R136 ;  /* 0x0000008c9488723c */ /* 0x040ff00000041888 */
[C---:B------:R-:W-:Y:S08]  /*18f50*/  HMMA.16816.F32.BF16 R32, R148.reuse, R142, R32 ;  /* 0x0000008e9420723c */ /* 0x040ff00000041820 */
[C---:B----4-:R-:W-:Y:S08]  /*18f60*/  HMMA.16816.F32.BF16 R28, R148.reuse, R8, R28 ;  /* 0x00000008941c723c */ /* 0x050ff0000004181c */
[C---:B------:R-:W-:Y:S01]  /*18f70*/  HMMA.16816.F32.BF16 R24, R148.reuse, R10, R24 ;  /* 0x0000000a9418723c */ /* 0x040fe20000041818 */
[----:B------:R-:W3:Y:S07]  /*18f80*/  LDSM.16.M88.4 R8, [R200+0xb800] ;  /* 0x00b80000c808783b */ /* 0x000eee0000000200 */
[----:B------:R-:W-:Y:S01]  /*18f90*/  HMMA.16816.F32.BF16 R140, R148, R6, R16 ;  /* 0x00000006948c723c */ /* 0x000fe20000041810 */
[----:B------:R-:W-:Y:S04]  /*18fa0*/  LDSM.16.M88.4 R16, [R199+0x4000] ;  /* 0x00400000c710783b */ /* 0x000fe80000000200 */
[----:B------:R-:W4:Y:S03]  /*18fb0*/  LDSM.16.M88.4 R4, [R186] ;  /* 0x00000000ba04783b */ /* 0x000f260000000200 */
[----:B-1----:R-:W-:Y:S07]  /*18fc0*/  HMMA.16816.F32.BF16 R20, R168, R12, R20 ;  /* 0x0000000ca814723c */ /* 0x002fee0000041814 */
[----:B------:R-:W-:Y:S01]  /*18fd0*/  IMAD.IADD R12, R229, 0x1, -R0 ;  /* 0x00000001e50c7824 */ /* 0x000fe200078e0a00 */
[----:B------:R-:W-:Y:S04]  /*18fe0*/  HMMA.16816.F32.BF16 R172, R148, R152, R172 ;  /* 0x0000009894ac723c */ /* 0x000fe800000418ac */
[----:B------:R-:W-:-:S04]  /*18ff0*/  IABS R12, R12 ;  /* 0x0000000c000c7213 */ /* 0x000fc80000000000 */
[----:B------:R-:W-:Y:S01]  /*19000*/  HMMA.16816.F32.BF16 R136, R168, R164, R136 ;  /* 0x000000a4a888723c */ /* 0x000fe20000041888 */
[----:B------:R-:W-:-:S07]  /*19010*/  IMAD.MOV.U32 R134, RZ, RZ, R12 ;  /* 0x000000ffff867224 */ /* 0x000fce00078e000c */
[----:B------:R-:W-:Y:S01]  /*19020*/  HMMA.16816.F32.BF16 R140, R168, R14, R140 ;  /* 0x0000000ea88c723c */ /* 0x000fe2000004188c */
[----:B------:R-:W1:Y:S07]  /*19030*/  LDSM.16.M88.4 R12, [R184] ;  /* 0x00000000b80c783b */ /* 0x000e6e0000000200 */
[----:B------:R-:W-:Y:S01]  /*19040*/  HMMA.16816.F32.BF16 R160, R148, R154, R160 ;  /* 0x0000009a94a0723c */ /* 0x000fe200000418a0 */
[----:B------:R-:W-:Y:S01]  /*19050*/  IADD3 R133, R0, 0x1, RZ ;  /* 0x0000000100857810 */ /* 0x000fe20007ffe0ff */
[----:B------:R-:W-:Y:S06]  /*19060*/  LDSM.16.M88.4 R148, [R197+0x4000] ;  /* 0x00400000c594783b */ /* 0x000fec0000000200 */
[C---:B------:R-:W-:Y:S08]  /*19070*/  HMMA.16816.F32.BF16 R32, R168.reuse, R166, R32 ;  /* 0x000000a6a820723c */ /* 0x040ff00000041820 */
[----:B---3--:R-:W-:Y:S07]  /*19080*/  HMMA.16816.F32.BF16 R172, R168, R8, R172 ;  /* 0x00000008a8ac723c */ /* 0x008fee00000418ac */
[C---:B------:R-:W-:Y:S01]  /*19090*/  IMAD.IADD R8, R226.reuse, 0x1, -R0 ;  /* 0x00000001e2087824 */ /* 0x040fe200078e0a00 */
[----:B----4-:R-:W-:Y:S07]  /*190a0*/  HMMA.16816.F32.BF16 R136, R16, R4, R136 ;  /* 0x000000041088723c */ /* 0x010fee0000041888 */
[----:B------:R-:W-:Y:S01]  /*190b0*/  IMAD.IADD R4, R226, 0x1, -R133 ;  /* 0x00000001e2047824 */ /* 0x000fe200078e0a85 */
[----:B------:R-:W-:Y:S01]  /*190c0*/  HMMA.16816.F32.BF16 R28, R168, R156, R28 ;  /* 0x0000009ca81c723c */ /* 0x000fe2000004181c */
[----:B------:R-:W-:-:S06]  /*190d0*/  IABS R8, R8 ;  /* 0x0000000800087213 */ /* 0x000fcc0000000000 */
[----:B------:R-:W-:Y:S02]  /*190e0*/  IADD3 R157, R0, 0x8, RZ ;  /* 0x00000008009d7810 */ /* 0x000fe40007ffe0ff */
[----:B------:R-:W-:-:S03]  /*190f0*/  IABS R4, R4 ;  /* 0x0000000400047213 */ /* 0x000fc60000000000 */
[----:B------:R-:W-:Y:S01]  /*19100*/  IMAD.IADD R5, R229, 0x1, -R157 ;  /* 0x00000001e5057824 */ /* 0x000fe200078e0a9d */
[----:B------:R-:W-:Y:S01]  /*19110*/  HMMA.16816.F32.BF16 R160, R168, R10, R160 ;  /* 0x0000000aa8a0723c */ /* 0x000fe200000418a0 */
[----:B------:R3:W-:Y:S01]  /*19120*/  I2F R156, R8 ;  /* 0x00000008009c7306 */ /* 0x0007e20000201400 */
[----:B------:R-:W-:Y:S02]  /*19130*/  IMAD.MOV.U32 R164, RZ, RZ, R4 ;  /* 0x000000ffffa47224 */ /* 0x000fe400078e0004 */
[----:B------:R-:W-:-:S04]  /*19140*/  IABS R4, R5 ;  /* 0x0000000500047213 */ /* 0x000fc80000000000 */
[----:B------:R-:W-:Y:S01]  /*19150*/  HMMA.16816.F32.BF16 R24, R168, R158, R24 ;  /* 0x0000009ea818723c */ /* 0x000fe20000041818 */
[----:B------:R-:W-:Y:S01]  /*19160*/  IMAD.MOV.U32 R166, RZ, RZ, R4 ;  /* 0x000000ffffa67224 */ /* 0x000fe200078e0004 */
[----:B---3--:R-:W3:Y:S06]  /*19170*/  LDSM.16.M88.4 R8, [R195+0xa000] ;  /* 0x00a00000c308783b */ /* 0x008eec0000000200 */
[----:B------:R-:W-:Y:S01]  /*19180*/  HMMA.16816.F32.BF16 R32, R16, R6, R32 ;  /* 0x000000061020723c */ /* 0x000fe20000041820 */
[C---:B------:R-:W-:Y:S01]  /*19190*/  IADD3 R159, R0.reuse, 0x9, RZ ;  /* 0x00000009009f7810 */ /* 0x040fe20007ffe0ff */
[----:B------:R-:W4:Y:S01]  /*191a0*/  LDSM.16.M88.4 R4, [R195+0xa800] ;  /* 0x00a80000c304783b */ /* 0x000f220000000200 */
[----:B------:R-:W-:-:S05]  /*191b0*/  IADD3 R165, R0, 0x10, RZ ;  /* 0x0000001000a57810 */ /* 0x000fca0007ffe0ff */
[C---:B-1----:R-:W-:Y:S01]  /*191c0*/  HMMA.16816.F32.BF16 R152, R16.reuse, R12, R20 ;  /* 0x0000000c1098723c */ /* 0x042fe20000041814 */
[----:B------:R-:W-:Y:S06]  /*191d0*/  LDSM.16.M88.4 R20, [R191+0x4000] ;  /* 0x00400000bf14783b */ /* 0x000fec0000000200 */
[----:B------:R-:W-:Y:S01]  /*191e0*/  IMAD.IADD R12, R226, 0x1, -R159 ;  /* 0x00000001e20c7824 */ /* 0x000fe200078e0a9f */
[----:B------:R-:W-:Y:S01]  /*191f0*/  HMMA.16816.F32.BF16 R28, R16, R144, R28 ;  /* 0x00000090101c723c */ /* 0x000fe2000004181c */
[----:B------:R-:W-:-:S06]  /*19200*/  IMAD.IADD R13, R229, 0x1, -R165 ;  /* 0x00000001e50d7824 */ /* 0x000fcc00078e0aa5 */
[----:B------:R-:W-:Y:S01]  /*19210*/  IMAD.IADD R144, R226, 0x1, -R157 ;  /* 0x00000001e2907824 */ /* 0x000fe200078e0a9d */
[----:B------:R-:W-:-:S04]  /*19220*/  IABS R12, R12 ;  /* 0x0000000c000c7213 */ /* 0x000fc80000000000 */
[----:B------:R-:W-:Y:S01]  /*19230*/  IABS R144, R144 ;  /* 0x0000009000907213 */ /* 0x000fe20000000000 */
[----:B------:R-:W-:Y:S01]  /*19240*/  IMAD.MOV.U32 R176, RZ, RZ, R12 ;  /* 0x000000ffffb07224 */ /* 0x000fe200078e000c */
[C---:B------:R-:W-:Y:S01]  /*19250*/  HMMA.16816.F32.BF16 R24, R16.reuse, R146, R24 ;  /* 0x000000921018723c */ /* 0x040fe20000041818 */
[----:B------:R-:W-:Y:S01]  /*19260*/  IABS R12, R13 ;  /* 0x0000000d000c7213 */ /* 0x000fe20000000000 */
[----:B------:R1:W-:Y:S04]  /*19270*/  I2F R168, R144 ;  /* 0x0000009000a87306 */ /* 0x0003e80000201400 */
[----:B------:R-:W-:Y:S02]  /*19280*/  IMAD.MOV.U32 R230, RZ, RZ, R12 ;  /* 0x000000ffffe67224 */ /* 0x000fe400078e000c */
[----:B------:R-:W-:Y:S01]  /*19290*/  HMMA.16816.F32.BF16 R140, R16, R14, R140 ;  /* 0x0000000e108c723c */ /* 0x000fe2000004188c */
[----:B------:R-:W-:Y:S04]  /*192a0*/  LDSM.16.M88.4 R12, [R135] ;  /* 0x00000000870c783b */ /* 0x000fe80000000200 */
[----:B-1----:R-:W1:Y:S03]  /*192b0*/  LDSM.16.M88.4 R144, [R196+0x4000] ;  /* 0x00400000c490783b */ /* 0x002e660000000200 */
[----:B---3--:R-:W-:Y:S01]  /*192c0*/  HMMA.16816.F32.BF16 R136, R148, R8, R136 ;  /* 0x000000089488723c */ /* 0x008fe20000041888 */
[----:B------:R-:W-:-:S06]  /*192d0*/  IADD3 R167, R0, 0x11, RZ ;  /* 0x0000001100a77810 */ /* 0x000fcc0007ffe0ff */
[----:B------:R-:W-:Y:S01]  /*192e0*/  IMAD.IADD R8, R226, 0x1, -R165 ;  /* 0x00000001e2087824 */ /* 0x000fe200078e0aa5 */
[----:B----4-:R-:W-:Y:S01]  /*192f0*/  HMMA.16816.F32.BF16 R28, R148, R4, R28 ;  /* 0x00000004941c723c */ /* 0x010fe2000004181c */
[----:B------:R-:W-:-:S03]  /*19300*/  IMAD.IADD R9, R229, 0x1, -R167 ;  /* 0x00000001e5097824 */ /* 0x000fc600078e0aa7 */
[----:B------:R-:W-:Y:S02]  /*19310*/  IABS R8, R8 ;  /* 0x0000000800087213 */ /* 0x000fe40000000000 */
[----:B------:R-:W-:Y:S01]  /*19320*/  IADD3 R169, R0, 0x18, RZ ;  /* 0x0000001800a97810 */ /* 0x000fe20007ffe0ff */
[----:B------:R-:W-:Y:S02]  /*19330*/  IMAD.IADD R4, R226, 0x1, -R167 ;  /* 0x00000001e2047824 */ /* 0x000fe400078e0aa7 */
[----:B------:R-:W-:Y:S01]  /*19340*/  IMAD.MOV.U32 R178, RZ, RZ, R8 ;  /* 0x000000ffffb27224 */ /* 0x000fe200078e0008 */
[----:B------:R-:W-:Y:S01]  /*19350*/  IABS R8, R9 ;  /* 0x0000000900087213 */ /* 0x000fe20000000000 */
[----:B------:R-:W-:Y:S01]  /*19360*/  IMAD.IADD R5, R229, 0x1, -R169 ;  /* 0x00000001e5057824 */ /* 0x000fe200078e0aa9 */
[----:B------:R-:W-:Y:S01]  /*19370*/  IABS R4, R4 ;  /* 0x0000000400047213 */ /* 0x000fe20000000000 */
[----:B------:R-:W-:Y:S02]  /*19380*/  HMMA.16816.F32.BF16 R32, R148, R10, R32 ;  /* 0x0000000a9420723c */ /* 0x000fe40000041820 */
[----:B------:R-:W-:-:S02]  /*19390*/  IMAD.MOV.U32 R234, RZ, RZ, R8 ;  /* 0x000000ffffea7224 */ /* 0x000fc400078e0008 */
[----:B------:R-:W3:Y:S01]  /*193a0*/  LDSM.16.M88.4 R8, [R195+0xb000] ;  /* 0x00b00000c308783b */ /* 0x000ee20000000200 */
[----:B------:R-:W-:Y:S01]  /*193b0*/  IMAD.MOV.U32 R232, RZ, RZ, R4 ;  /* 0x000000ffffe87224 */ /* 0x000fe200078e0004 */
[----:B------:R-:W-:Y:S01]  /*193c0*/  IABS R4, R5 ;  /* 0x0000000500047213 */ /* 0x000fe20000000000 */
[----:B------:R-:W-:-:S04]  /*193d0*/  IMAD.IADD R5, R226, 0x1, -R169 ;  /* 0x00000001e2057824 */ /* 0x000fc800078e0aa9 */
[----:B------:R-:W-:Y:S01]  /*193e0*/  IMAD.MOV.U32 R238, RZ, RZ, R4 ;  /* 0x000000ffffee7224 */ /* 0x000fe200078e0004 */
[----:B------:R-:W-:Y:S01]  /*193f0*/  IABS R4, R5 ;  /* 0x0000000500047213 */ /* 0x000fe20000000000 */
[----:B------:R-:W-:Y:S01]  /*19400*/  HMMA.16816.F32.BF16 R24, R148, R6, R24 ;  /* 0x000000069418723c */ /* 0x000fe20000041818 */
[----:B------:R-:W-:-:S03]  /*19410*/  IADD3 R171, R0, 0x20, RZ ;  /* 0x0000002000ab7810 */ /* 0x000fc60007ffe0ff */
[----:B------:R-:W-:Y:S02]  /*19420*/  IMAD.MOV.U32 R236, RZ, RZ, R4 ;  /* 0x000000ffffec7224 */ /* 0x000fe400078e0004 */
[----:B------:R-:W4:Y:S02]  /*19430*/  LDSM.16.M88.4 R4, [R191+0x4800] ;  /* 0x00480000bf04783b */ /* 0x000f240000000200 */
[----:B-1----:R-:W-:Y:S07]  /*19440*/  HMMA.16816.F32.BF16 R136, R144, R20, R136 ;  /* 0x000000149088723c */ /* 0x002fee0000041888 */
[----:B------:R-:W-:Y:S01]  /*19450*/  IADD3 R20, R0, 0x19, RZ ;  /* 0x0000001900147810 */ /* 0x000fe20007ffe0ff */
[----:B------:R-:W-:Y:S07]  /*19460*/  HMMA.16816.F32.BF16 R172, R16, R12, R172 ;  /* 0x0000000c10ac723c */ /* 0x000fee00000418ac */
[----:B------:R-:W-:-:S02]  /*19470*/  IMAD.IADD R12, R226, 0x1, -R20 ;  /* 0x00000001e20c7824 */ /* 0x000fc400078e0a14 */
[----:B------:R-:W-:-:S03]  /*19480*/  IMAD.IADD R13, R229, 0x1, -R171 ;  /* 0x00000001e50d7824 */ /* 0x000fc600078e0aab */
[----:B------:R-:W-:Y:S01]  /*19490*/  IABS R12, R12 ;  /* 0x0000000c000c7213 */ /* 0x000fe20000000000 */
[----:B------:R-:W-:Y:S07]  /*194a0*/  HMMA.16816.F32.BF16 R160, R16, R14, R160 ;  /* 0x0000000e10a0723c */ /* 0x000fee00000418a0 */
[----:B------:R-:W-:Y:S01]  /*194b0*/  IMAD.MOV.U32 R18, RZ, RZ, R12 ;  /* 0x000000ffff127224 */ /* 0x000fe200078e000c */
[----:B------:R-:W-:-:S05]  /*194c0*/  IABS R12, R13 ;  /* 0x0000000d000c7213 */ /* 0x000fca0000000000 */
[----:B------:R-:W-:Y:S02]  /*194d0*/  IMAD.MOV.U32 R16, RZ, RZ, R12 ;  /* 0x000000ffff107224 */ /* 0x000fe400078e000c */
[----:B------:R-:W1:Y:S01]  /*194e0*/  LDSM.16.M88.4 R12, [R195+0xb800] ;  /* 0x00b80000c30c783b */ /* 0x000e620000000200 */
[----:B------:R-:W-:Y:S01]  /*194f0*/  IMAD.IADD R17, R226, 0x1, -R171 ;  /* 0x00000001e2117824 */ /* 0x000fe200078e0aab */
[----:B---3--:R-:W-:Y:S04]  /*19500*/  HMMA.16816.F32.BF16 R152, R148, R8, R152 ;  /* 0x000000089498723c */ /* 0x008fe80000041898 */
[----:B------:R-:W-:-:S04]  /*19510*/  IABS R17, R17 ;  /* 0x0000001100117213 */ /* 0x000fc80000000000 */
[----:B------:R-:W-:Y:S01]  /*19520*/  HMMA.16816.F32.BF16 R140, R148, R10, R140 ;  /* 0x0000000a948c723c */ /* 0x000fe2000004188c */
[----:B------:R-:W3:Y:S01]  /*19530*/  LDSM.16.M88.4 R8, [R191+0x5000] ;  /* 0x00500000bf08783b */ /* 0x000ee20000000200 */
[----:B------:R5:W-:Y:S06]  /*19540*/  I2F R242, R17 ;  /* 0x0000001100f27306 */ /* 0x000bec0000201400 */
[----:B----4-:R-:W-:Y:S01]  /*19550*/  HMMA.16816.F32.BF16 R28, R144, R4, R28 ;  /* 0x00000004901c723c */ /* 0x010fe2000004181c */
[----:B-----5:R-:W-:-:S06]  /*19560*/  IADD3 R17, R0, 0x28, RZ ;  /* 0x0000002800117810 */ /* 0x020fcc0007ffe0ff */
[----:B------:R-:W-:Y:S01]  /*19570*/  IMAD.IADD R4, R229, 0x1, -R17 ;  /* 0x00000001e5047824 */ /* 0x000fe200078e0a11 */
[----:B------:R-:W-:-:S04]  /*19580*/  IADD3 R177, R0, 0x29, RZ ;  /* 0x0000002900b17810 */ /* 0x000fc80007ffe0ff */
[----:B------:R-:W-:-:S05]  /*19590*/  IABS R4, R4 ;  /* 0x0000000400047213 */ /* 0x000fca0000000000 */
[----:B------:R-:W-:Y:S02]  /*195a0*/  IMAD.MOV.U32 R250, RZ, RZ, R4 ;  /* 0x000000fffffa7224 */ /* 0x000fe400078e0004 */
[--C-:B------:R-:W-:Y:S01]  /*195b0*/  IMAD.IADD R4, R229, 0x1, -R177.reuse ;  /* 0x00000001e5047824 */ /* 0x100fe200078e0ab1 */
[----:B------:R-:W-:Y:S01]  /*195c0*/  HMMA.16816.F32.BF16 R32, R144, R22, R32 ;  /* 0x000000169020723c */ /* 0x000fe20000041820 */
[----:B------:R-:W-:-:S03]  /*195d0*/  IMAD.IADD R5, R226, 0x1, -R177 ;  /* 0x00000001e2057824 */ /* 0x000fc600078e0ab1 */
[----:B------:R-:W-:Y:S01]  /*195e0*/  IABS R4, R4 ;  /* 0x0000000400047213 */ /* 0x000fe20000000000 */
[----:B------:R-:W-:-:S03]  /*195f0*/  IMAD.IADD R21, R229, 0x1, -R20 ;  /* 0x00000001e5157824 */ /* 0x000fc600078e0a14 */
[----:B-1----:R-:W-:Y:S01]  /*19600*/  HMMA.16816.F32.BF16 R172, R148, R12, R172 ;  /* 0x0000000c94ac723c */ /* 0x002fe200000418ac */
[----:B------:R-:W-:Y:S01]  /*19610*/  IMAD.MOV.U32 R252, RZ, RZ, R4 ;  /* 0x000000fffffc7224 */ /* 0x000fe200078e0004 */
[----:B------:R-:W-:-:S05]  /*19620*/  IABS R4, R5 ;  /* 0x0000000500047213 */ /* 0x000fca0000000000 */
[----:B------:R-:W-:Y:S02]  /*19630*/  IADD3 R12, R0, 0x30, RZ ;  /* 0x00000030000c7810 */ /* 0x000fe40007ffe0ff */
[----:B------:R-:W-:-:S03]  /*19640*/  IABS R21, R21 ;  /* 0x0000001500157213 */ /* 0x000fc60000000000 */
[----:B------:R-:W-:Y:S01]  /*19650*/  IMAD.IADD R5, R229, 0x1, -R12 ;  /* 0x00000001e5057824 */ /* 0x000fe200078e0a0c */
[----:B------:R-:W-:Y:S01]  /*19660*/  IADD3 R19, R0, 0x21, RZ ;  /* 0x0000002100137810 */ /* 0x000fe20007ffe0ff */
[----:B------:R-:W-:Y:S01]  /*19670*/  IMAD.MOV.U32 R235, RZ, RZ, R4 ;  /* 0x000000ffffeb7224 */ /* 0x000fe200078e0004 */
[----:B---3--:R-:W-:Y:S01]  /*19680*/  HMMA.16816.F32.BF16 R140, R144, R10, R140 ;  /* 0x0000000a908c723c */ /* 0x008fe2000004188c */
[----:B------:R1:W-:Y:S01]  /*19690*/  I2F R240, R21 ;  /* 0x0000001500f07306 */ /* 0x0003e20000201400 */
[----:B------:R-:W-:-:S05]  /*196a0*/  IABS R4, R5 ;  /* 0x0000000500047213 */ /* 0x000fca0000000000 */
[----:B------:R-:W-:Y:S01]  /*196b0*/  IADD3 R11, R0, 0x39, RZ ;  /* 0x00000039000b7810 */ /* 0x000fe20007ffe0ff */
[----:B------:R-:W-:Y:S01]  /*196c0*/  HMMA.16816.F32.BF16 R24, R144, R6, R24 ;  /* 0x000000069018723c */ /* 0x000fe20000041818 */
[----:B------:R3:W-:Y:S06]  /*196d0*/  I2F R245, R4 ;  /* 0x0000000400f57306 */ /* 0x0007ec0000201400 */
[----:B--2---:R-:W-:Y:S02]  /*196e0*/  FMUL.FTZ R6, R136, R2 ;  /* 0x0000000288067220 */ /* 0x004fe40000410000 */
[C---:B-1----:R-:W-:Y:S01]  /*196f0*/  IMAD.IADD R21, R226.reuse, 0x1, -R19 ;  /* 0x00000001e2157824 */ /* 0x042fe200078e0a13 */
[----:B------:R-:W-:Y:S04]  /*19700*/  I2F R134, R134 ;  /* 0x0000008600867306 */ /* 0x000fe80000201400 */
[----:B------:R-:W-:Y:S01]  /*19710*/  IABS R21, R21 ;  /* 0x0000001500157213 */ /* 0x000fe20000000000 */
[----:B---3--:R-:W-:-:S03]  /*19720*/  IMAD.IADD R4, R226, 0x1, -R11 ;  /* 0x00000001e2047824 */ /* 0x008fc600078e0a0b */
[----:B------:R-:W1:Y:S02]  /*19730*/  MUFU.TANH R6, R6 ;  /* 0x0000000600067308 */ /* 0x000e640000002400 */
[----:B------:R-:W-:Y:S01]  /*19740*/  IABS R4, R4 ;  /* 0x0000000400047213 */ /* 0x000fe20000000000 */
[----:B------:R-:W-:-:S05]  /*19750*/  IMAD.IADD R170, R229, 0x1, -R159 ;  /* 0x00000001e5aa7824 */ /* 0x000fca00078e0a9f */
[----:B------:R2:W-:Y:S01]  /*19760*/  I2F R246, R21 ;  /* 0x0000001500f67306 */ /* 0x0005e20000201400 */
[----:B------:R-:W-:Y:S01]  /*19770*/  HMMA.16816.F32.BF16 R152, R144, R8, R152 ;  /* 0x000000089098723c */ /* 0x000fe20000041898 */
[----:B------:R-:W-:Y:S01]  /*19780*/  IMAD.IADD R158, R229, 0x1, -R133 ;  /* 0x00000001e59e7824 */ /* 0x000fe200078e0a85 */
[----:B------:R-:W-:Y:S01]  /*19790*/  IABS R170, R170 ;  /* 0x000000aa00aa7213 */ /* 0x000fe20000000000 */
[----:B------:R-:W-:-:S04]  /*197a0*/  FMUL.FTZ R5, R33, R2 ;  /* 0x0000000221057220 */ /* 0x000fc80000410000 */
[----:B------:R-:W-:Y:S01]  /*197b0*/  I2F R8, R4 ;  /* 0x0000000400087306 */ /* 0x000fe20000201400 */
[----:B--2---:R-:W-:-:S07]  /*197c0*/  FMUL.FTZ R21, R32, R2 ;  /* 0x0000000220157220 */ /* 0x004fce0000410000 */
[----:B------:R-:W-:Y:S01]  /*197d0*/  I2F R166, R166 ;  /* 0x000000a600a67306 */ /* 0x000fe20000201400 */
[----:B------:R-:W-:-:S07]  /*197e0*/  ISETP.GE.AND P5, PT, R0, R228, PT ;  /* 0x000000e40000720c */ /* 0x000fce0003fa6270 */
[----:B------:R-:W2:Y:S01]  /*197f0*/  MUFU.TANH R4, R21 ;  /* 0x0000001500047308 */ /* 0x000ea20000002400 */
[----:B-1----:R-:W-:Y:S01]  /*19800*/  FFMA.FTZ R6, -R223, R134, R6 ;  /* 0x00000086df067223 */ /* 0x002fe20000010106 */
[----:B------:R-:W-:Y:S01]  /*19810*/  IABS R158, R158 ;  /* 0x0000009e009e7213 */ /* 0x000fe20000000000 */
[-C--:B------:R-:W-:Y:S01]  /*19820*/  FMUL.FTZ R7, R137, R2.reuse ;  /* 0x0000000289077220 */ /* 0x080fe20000410000 */
[----:B------:R-:W-:Y:S01]  /*19830*/  ISETP.GE.OR P5, PT, R0, R227, !P5 ;  /* 0x000000e30000720c */ /* 0x000fe20006fa6670 */
[----:B------:R-:W-:-:S03]  /*19840*/  FMUL.FTZ R22, R29, R2 ;  /* 0x000000021d167220 */ /* 0x000fc60000410000 */
[----:B------:R-:W-:Y:S01]  /*19850*/  I2F R170, R170 ;  /* 0x000000aa00aa7306 */ /* 0x000fe20000201400 */
[----:B------:R-:W-:Y:S02]  /*19860*/  FSEL R29, R6, -INF , !P5 ;  /* 0xff800000061d7808 */ /* 0x000fe40006800000 */
[----:B------:R-:W-:-:S05]  /*19870*/  ISETP.GE.AND P5, PT, R157, R228, PT ;  /* 0x000000e49d00720c */ /* 0x000fca0003fa6270 */
[----:B------:R-:W1:Y:S01]  /*19880*/  MUFU.TANH R5, R5 ;  /* 0x0000000500057308 */ /* 0x000e620000002400 */
[----:B--2---:R-:W-:Y:S01]  /*19890*/  FFMA.FTZ R4, -R223, R166, R4 ;  /* 0x000000a6df047223 */ /* 0x004fe20000010104 */
[----:B------:R-:W-:-:S06]  /*198a0*/  ISETP.GE.OR P5, PT, R157, R227, !P5 ;  /* 0x000000e39d00720c */ /* 0x000fcc0006fa6670 */
[----:B------:R-:W-:Y:S01]  /*198b0*/  I2F R158, R158 ;  /* 0x0000009e009e7306 */ /* 0x000fe20000201400 */
[----:B------:R-:W-:-:S07]  /*198c0*/  FMUL.FTZ R134, R30, R2 ;  /* 0x000000021e867220 */ /* 0x000fce0000410000 */
[----:B------:R-:W2:Y:S01]  /*198d0*/  MUFU.TANH R7, R7 ;  /* 0x0000000700077308 */ /* 0x000ea20000002400 */
[----:B------:R-:W-:Y:S02]  /*198e0*/  FSEL R30, R4, -INF , !P5 ;  /* 0xff800000041e7808 */ /* 0x000fe40006800000 */
[----:B------:R-:W-:Y:S01]  /*198f0*/  ISETP.GE.AND P5, PT, R159, R228, PT ;  /* 0x000000e49f00720c */ /* 0x000fe20003fa6270 */
[----:B------:R-:W-:Y:S01]  /*19900*/  FMUL.FTZ R28, R28, R2 ;  /* 0x000000021c1c7220 */ /* 0x000fe20000410000 */
[C---:B------:R-:W-:Y:S01]  /*19910*/  ISETP.GE.AND P6, PT, R0.reuse, R225, PT ;  /* 0x000000e10000720c */ /* 0x040fe20003fc6270 */
[----:B-1----:R-:W-:Y:S01]  /*19920*/  FFMA.FTZ R5, -R223, R170, R5 ;  /* 0x000000aadf057223 */ /* 0x002fe20000010105 */
[----:B------:R-:W-:Y:S01]  /*19930*/  ISETP.GE.OR P5, PT, R159, R227, !P5 ;  /* 0x000000e39f00720c */ /* 0x000fe20006fa6670 */
[----:B------:R1:W-:Y:S01]  /*19940*/  MUFU.TANH R136, R28 ;  /* 0x0000001c00887308 */ /* 0x0003e20000002400 */
[C---:B------:R-:W-:Y:S02]  /*19950*/  IADD3 R243, R0.reuse, 0x31, RZ ;  /* 0x0000003100f37810 */ /* 0x040fe40007ffe0ff */
[----:B------:R-:W-:-:S02]  /*19960*/  IADD3 R179, R0, 0x38, RZ ;  /* 0x0000003800b37810 */ /* 0x000fc40007ffe0ff */
[----:B------:R-:W-:Y:S01]  /*19970*/  ISETP.GE.OR P6, PT, R0, R224, !P6 ;  /* 0x000000e00000720c */ /* 0x000fe200077c6670 */
[----:B--2---:R-:W-:Y:S01]  /*19980*/  FFMA.FTZ R0, -R223, R158, R7 ;  /* 0x0000009edf007223 */ /* 0x004fe20000010107 */
[----:B-1----:R-:W-:Y:S02]  /*19990*/  FSEL R28, R5, -INF , !P5 ;  /* 0xff800000051c7808 */ /* 0x002fe40006800000 */
[----:B------:R-:W1:Y:S01]  /*199a0*/  LDSM.16.M88.4 R4, [R191+0x5800] ;  /* 0x00580000bf04783b */ /* 0x000e620000000200 */
[-C--:B------:R-:W-:Y:S02]  /*199b0*/  FMUL.FTZ R32, R138, R2.reuse ;  /* 0x000000028a207220 */ /* 0x080fe40000410000 */
[-C--:B------:R-:W-:Y:S01]  /*199c0*/  FMUL.FTZ R137, R34, R2.reuse ;  /* 0x0000000222897220 */ /* 0x080fe20000410000 */
[----:B------:R-:W-:Y:S01]  /*199d0*/  HMMA.16816.F32.BF16 R160, R148, R14, R160 ;  /* 0x0000000e94a0723c */ /* 0x000fe200000418a0 */
[----:B------:R-:W-:Y:S01]  /*199e0*/  FMUL.FTZ R34, R35, R2 ;  /* 0x0000000223227220 */ /* 0x000fe20000410000 */
[----:B------:R-:W-:Y:S01]  /*199f0*/  I2F R176, R176 ;  /* 0x000000b000b07306 */ /* 0x000fe20000201400 */
[----:B------:R-:W-:Y:S01]  /*19a00*/  ISETP.GE.AND P2, PT, R133, R228, PT ;  /* 0x000000e48500720c */ /* 0x000fe20003f46270 */
[----:B------:R-:W-:-:S02]  /*19a10*/  FMUL.FTZ R33, R139, R2 ;  /* 0x000000028b217220 */ /* 0x000fc40000410000 */
[----:B------:R-:W-:-:S04]  /*19a20*/  FMUL.FTZ R21, R31, R2 ;  /* 0x000000021f157220 */ /* 0x000fc80000410000 */
[----:B------:R-:W-:Y:S01]  /*19a30*/  I2F R234, R234 ;  /* 0x000000ea00ea7306 */ /* 0x000fe20000201400 */
[----:B------:R-:W-:-:S07]  /*19a40*/  FMUL.FTZ R23, R26, R2 ;  /* 0x000000021a177220 */ /* 0x000fce0000410000 */
[----:B------:R-:W-:Y:S01]  /*19a50*/  MUFU.TANH R22, R22 ;  /* 0x0000001600167308 */ /* 0x000fe20000002400 */
[----:B------:R-:W-:Y:S01]  /*19a60*/  ISETP.GE.AND P1, PT, R133, R225, PT ;  /* 0x000000e18500720c */ /* 0x000fe20003f26270 */
[----:B------:R-:W-:-:S06]  /*19a70*/  FMUL.FTZ R24, R24, R2 ;  /* 0x0000000218187220 */ /* 0x000fcc0000410000 */
[----:B------:R-:W-:Y:S08]  /*19a80*/  I2F R164, R164 ;  /* 0x000000a400a47306 */ /* 0x000ff00000201400 */
[----:B------:R-:W-:Y:S01]  /*19a90*/  I2F R230, R230 ;  /* 0x000000e600e67306 */ /* 0x000fe20000201400 */
[----:B------:R-:W-:-:S07]  /*19aa0*/  ISETP.GE.AND P5, PT, R159, R225, PT ;  /* 0x000000e19f00720c */ /* 0x000fce0003fa6270 */
[----:B------:R-:W-:Y:S01]  /*19ab0*/  I2F R232, R232 ;  /* 0x000000e800e87306 */ /* 0x000fe20000201400 */
[----:B------:R-:W-:Y:S01]  /*19ac0*/  FMUL.FTZ R27, R27, R2 ;  /* 0x000000021b1b7220 */ /* 0x000fe20000410000 */
[----:B------:R-:W-:-:S06]  /*19ad0*/  DEPBAR.LE SB0, 0x0 ;  /* 0x000080000000791a */ /* 0x000fcc0000000000 */
[----:B------:R-:W2:Y:S08]  /*19ae0*/  MUFU.TANH R32, R32 ;  /* 0x0000002000207308 */ /* 0x000eb00000002400 */
[----:B------:R-:W3:Y:S01]  /*19af0*/  MUFU.TANH R137, R137 ;  /* 0x0000008900897308 */ /* 0x000ee20000002400 */
[----:B------:R-:W-:-:S07]  /*19b00*/  ISETP.GE.OR P2, PT, R133, R227, !P2 ;  /* 0x000000e38500720c */ /* 0x000fce0005746670 */
[----:B------:R-:W4:Y:S01]  /*19b10*/  MUFU.TANH R34, R34 ;  /* 0x0000002200227308 */ /* 0x000f220000002400 */
[----:B------:R-:W-:Y:S02]  /*19b20*/  FSEL R0, R0, -INF , !P2 ;  /* 0xff80000000007808 */ /* 0x000fe40005000000 */
[----:B------:R-:W-:Y:S01]  /*19b30*/  ISETP.GE.AND P2, PT, R157, R225, PT ;  /* 0x000000e19d00720c */ /* 0x000fe20003f46270 */
[C---:B--2---:R-:W-:Y:S01]  /*19b40*/  FFMA.FTZ R32, -R223.reuse, R156, R32 ;  /* 0x0000009cdf207223 */ /* 0x044fe20000010120 */
[----:B-1----:R-:W-:Y:S03]  /*19b50*/  HMMA.16816.F32.BF16 R172, R144, R4, R172 ;  /* 0x0000000490ac723c */ /* 0x002fe600000418ac */
[----:B------:R-:W1:Y:S01]  /*19b60*/  MUFU.TANH R33, R33 ;  /* 0x0000002100217308 */ /* 0x000e620000002400 */
[----:B---3--:R-:W-:Y:S01]  /*19b70*/  FFMA.FTZ R168, -R223, R168, R137 ;  /* 0x000000a8dfa87223 */ /* 0x008fe20000010189 */
[----:B------:R-:W-:Y:S01]  /*19b80*/  ISETP.GE.OR P2, PT, R157, R224, !P2 ;  /* 0x000000e09d00720c */ /* 0x000fe20005746670 */
[----:B------:R-:W-:Y:S01]  /*19b90*/  FMUL.FTZ R35, R152, R2 ;  /* 0x0000000298237220 */ /* 0x000fe20000410000 */
[----:B------:R-:W-:-:S04]  /*19ba0*/  ISETP.GE.OR P1, PT, R133, R224, !P1 ;  /* 0x000000e08500720c */ /* 0x000fc80004f26670 */
[----:B------:R-:W2:Y:S01]  /*19bb0*/  MUFU.TANH R21, R21 ;  /* 0x0000001500157308 */ /* 0x000ea20000002400 */
[----:B----4-:R-:W-:Y:S01]  /*19bc0*/  FFMA.FTZ R31, -R223, R176, R34 ;  /* 0x000000b0df1f7223 */ /* 0x010fe20000010122 */
[----:B------:R-:W-:Y:S01]  /*19bd0*/  FSEL R34, R32, -INF , !P6 ;  /* 0xff80000020227808 */ /* 0x000fe20007000000 */
[----:B------:R-:W-:Y:S01]  /*19be0*/  HMMA.16816.F32.BF16 R160, R144, R6, R160 ;  /* 0x0000000690a0723c */ /* 0x000fe200000418a0 */
[----:B------:R-:W-:-:S04]  /*19bf0*/  FSEL R32, R168, -INF , !P2 ;  /* 0xff800000a8207808 */ /* 0x000fc80005000000 */
[----:B------:R-:W-:Y:S01]  /*19c00*/  I2F R236, R236 ;  /* 0x000000ec00ec7306 */ /* 0x000fe20000201400 */
[----:B------:R-:W-:-:S07]  /*19c10*/  ISETP.GE.AND P2, PT, R167, R228, PT ;  /* 0x000000e4a700720c */ /* 0x000fce0003f46270 */
[----:B------:R-:W3:Y:S01]  /*19c20*/  MUFU.TANH R23, R23 ;  /* 0x0000001700177308 */ /* 0x000ee20000002400 */
[----:B------:R-:W-:Y:S01]  /*19c30*/  ISETP.GE.OR P5, PT, R159, R224, !P5 ;  /* 0x000000e09f00720c */ /* 0x000fe20006fa6670 */
[----:B------:R-:W-:Y:S01]  /*19c40*/  FFMA.FTZ R22, -R223, R234, R22 ;  /* 0x000000eadf167223 */ /* 0x000fe20000010116 */
[----:B------:R-:W-:Y:S01]  /*19c50*/  ISETP.GE.AND P6, PT, R165, R228, PT ;  /* 0x000000e4a500720c */ /* 0x000fe20003fc6270 */
[----:B------:R-:W-:-:S04]  /*19c60*/  FMUL.FTZ R141, R141, R2 ;  /* 0x000000028d8d7220 */ /* 0x000fc80000410000 */
[----:B------:R-:W-:Y:S01]  /*19c70*/  I2F R178, R178 ;  /* 0x000000b200b27306 */ /* 0x000fe20000201400 */
[----:B------:R-:W-:Y:S01]  /*19c80*/  FMUL.FTZ R139, R154, R2 ;  /* 0x000000029a8b7220 */ /* 0x000fe20000410000 */
[----:B------:R-:W-:-:S06]  /*19c90*/  ISETP.GE.OR P2, PT, R167, R227, !P2 ;  /* 0x000000e3a700720c */ /* 0x000fcc0005746670 */
[----:B------:R-:W-:Y:S01]  /*19ca0*/  I2F R238, R238 ;  /* 0x000000ee00ee7306 */ /* 0x000fe20000201400 */
[----:B-1----:R-:W-:-:S07]  /*19cb0*/  FFMA.FTZ R33, -R223, R164, R33 ;  /* 0x000000a4df217223 */ /* 0x002fce0000010121 */
[----:B------:R1:W4:Y:S01]  /*19cc0*/  MUFU.TANH R133, R24 ;  /* 0x0000001800857308 */ /* 0x0003220000002400 */
[----:B------:R-:W-:-:S07]  /*19cd0*/  FSEL R31, R31, -INF , !P5 ;  /* 0xff8000001f1f7808 */ /* 0x000fce0006800000 */
[----:B------:R-:W5:Y:S01]  /*19ce0*/  MUFU.TANH R134, R134 ;  /* 0x0000008600867308 */ /* 0x000f620000002400 */
[----:B------:R-:W-:Y:S01]  /*19cf0*/  FMUL.FTZ R4, R140, R2 ;  /* 0x000000028c047220 */ /* 0x000fe20000410000 */
[----:B------:R-:W-:Y:S01]  /*19d00*/  ISETP.GE.AND P5, PT, R167, R225, PT ;  /* 0x000000e1a700720c */ /* 0x000fe20003fa6270 */
[----:B------:R-:W-:Y:S01]  /*19d10*/  IMAD.IADD R244, R229, 0x1, -R19 ;  /* 0x00000001e5f47824 */ /* 0x000fe200078e0a13 */
[----:B------:R-:W-:-:S04]  /*19d20*/  ISETP.GE.OR P6, PT, R165, R227, !P6 ;  /* 0x000000e3a500720c */ /* 0x000fc800077c6670 */
[----:B------:R-:W-:Y:S01]  /*19d30*/  I2F R16, R16 ;  /* 0x0000001000107306 */ /* 0x000fe20000201400 */
[----:B-1----:R-:W-:Y:S01]  /*19d40*/  FMUL.FTZ R24, R25, R2 ;  /* 0x0000000219187220 */ /* 0x002fe20000410000 */
[----:B------:R-:W-:Y:S01]  /*19d50*/  FSEL R26, R22, -INF , !P2 ;  /* 0xff800000161a7808 */ /* 0x000fe20005000000 */
[----:B------:R-:W-:-:S05]  /*19d60*/  IMAD.IADD R248, R226, 0x1, -R17 ;  /* 0x00000001e2f87824 */ /* 0x000fca00078e0a11 */
[----:B------:R-:W1:Y:S01]  /*19d70*/  MUFU.TANH R35, R35 ;  /* 0x0000002300237308 */ /* 0x000e620000002400 */
[----:B------:R-:W-:Y:S01]  /*19d80*/  ISETP.GE.AND P2, PT, R169, R225, PT ;  /* 0x000000e1a900720c */ /* 0x000fe20003f46270 */
[----:B--2---:R-:W-:-:S06]  /*19d90*/  FFMA.FTZ R21, -R223, R232, R21 ;  /* 0x000000e8df157223 */ /* 0x004fcc0000010115 */
[----:B------:R2:W-:Y:S01]  /*19da0*/  MUFU.TANH R138, R27 ;  /* 0x0000001b008a7308 */ /* 0x0005e20000002400 */
[----:B------:R-:W-:Y:S01]  /*19db0*/  FSEL R33, R33, -INF , !P1 ;  /* 0xff80000021217808 */ /* 0x000fe20004800000 */
[----:B---3--:R-:W-:Y:S01]  /*19dc0*/  FFMA.FTZ R236, -R223, R236, R23 ;  /* 0x000000ecdfec7223 */ /* 0x008fe20000010117 */
[----:B------:R-:W-:-:S05]  /*19dd0*/  ISETP.GE.OR P5, PT, R167, R224, !P5 ;  /* 0x000000e0a700720c */ /* 0x000fca0006fa6670 */
[----:B------:R-:W-:Y:S01]  /*19de0*/  I2F R252, R252 ;  /* 0x000000fc00fc7306 */ /* 0x000fe20000201400 */
[----:B------:R-:W-:Y:S01]  /*19df0*/  ISETP.GE.AND P1, PT, R165, R225, PT ;  /* 0x000000e1a500720c */ /* 0x000fe20003f26270 */
[----:B--2---:R-:W-:-:S06]  /*19e00*/  FFMA.FTZ R27, -R223, R230, R136 ;  /* 0x000000e6df1b7223 */ /* 0x004fcc0000010188 */
[----:B------:R-:W2:Y:S01]  /*19e10*/  MUFU.TANH R14, R141 ;  /* 0x0000008d000e7308 */ /* 0x000ea20000002400 */
[----:B------:R-:W-:Y:S01]  /*19e20*/  IABS R244, R244 ;  /* 0x000000f400f47213 */ /* 0x000fe20000000000 */
[-C--:B------:R-:W-:Y:S01]  /*19e30*/  FMUL.FTZ R137, R153, R2.reuse ;  /* 0x0000000299897220 */ /* 0x080fe20000410000 */
[----:B------:R-:W-:Y:S01]  /*19e40*/  FSEL R27, R27, -INF , !P6 ;  /* 0xff8000001b1b7808 */ /* 0x000fe20007000000 */
[----:B------:R-:W-:Y:S01]  /*19e50*/  FMUL.FTZ R15, R142, R2 ;  /* 0x000000028e0f7220 */ /* 0x000fe20000410000 */
[----:B------:R-:W-:-:S03]  /*19e60*/  ISETP.GE.AND P6, PT, R169, R228, PT ;  /* 0x000000e4a900720c */ /* 0x000fc60003fc6270 */
[----:B------:R-:W-:Y:S01]  /*19e70*/  I2F R18, R18 ;  /* 0x0000001200127306 */ /* 0x000fe20000201400 */
[----:B------:R-:W-:Y:S02]  /*19e80*/  IABS R248, R248 ;  /* 0x000000f800f87213 */ /* 0x000fe40000000000 */
[----:B------:R-:W-:-:S05]  /*19e90*/  ISETP.GE.OR P2, PT, R169, R224, !P2 ;  /* 0x000000e0a900720c */ /* 0x000fca0005746670 */
[----:B------:R-:W3:Y:S01]  /*19ea0*/  MUFU.TANH R24, R24 ;  /* 0x0000001800187308 */ /* 0x000ee20000002400 */
[----:B------:R-:W-:Y:S01]  /*19eb0*/  FMUL.FTZ R155, R155, R2 ;  /* 0x000000029b9b7220 */ /* 0x000fe20000410000 */
[----:B------:R-:W-:Y:S01]  /*19ec0*/  FSEL R23, R21, -INF , !P5 ;  /* 0xff80000015177808 */ /* 0x000fe20006800000 */
[----:B----4-:R-:W-:-:S05]  /*19ed0*/  FFMA.FTZ R25, -R223, R238, R133 ;  /* 0x000000eedf197223 */ /* 0x010fca0000010185 */
[----:B------:R-:W4:Y:S01]  /*19ee0*/  MUFU.TANH R139, R139 ;  /* 0x0000008b008b7308 */ /* 0x000f220000002400 */
[----:B-----5:R-:W-:Y:S01]  /*19ef0*/  FFMA.FTZ R22, -R223, R178, R134 ;  /* 0x000000b2df167223 */ /* 0x020fe20000010186 */
[----:B------:R-:W-:Y:S01]  /*19f00*/  ISETP.GE.OR P1, PT, R165, R224, !P1 ;  /* 0x000000e0a500720c */ /* 0x000fe20004f26670 */
[----:B------:R-:W-:Y:S01]  /*19f10*/  FMUL.FTZ R172, R172, R2 ;  /* 0x00000002acac7220 */ /* 0x000fe20000410000 */
[----:B------:R-:W-:-:S04]  /*19f20*/  ISETP.GE.OR P6, PT, R169, R227, !P6 ;  /* 0x000000e3a900720c */ /* 0x000fc800077c6670 */
[----:B------:R-:W-:Y:S01]  /*19f30*/  I2F R250, R250 ;  /* 0x000000fa00fa7306 */ /* 0x000fe20000201400 */
[----:B------:R-:W-:Y:S02]  /*19f40*/  ISETP.GE.AND P5, PT, R171, R228, PT ;  /* 0x000000e4ab00720c */ /* 0x000fe40003fa6270 */
[----:B------:R-:W-:-:S05]  /*19f50*/  FSEL R21, R236, -INF , !P2 ;  /* 0xff800000ec157808 */ /* 0x000fca0005000000 */
[----:B------:R-:W5:Y:S01]  /*19f60*/  MUFU.TANH R4, R4 ;  /* 0x0000000400047308 */ /* 0x000f620000002400 */
[----:B------:R-:W-:Y:S01]  /*19f70*/  ISETP.GE.AND P2, PT, R171, R225, PT ;  /* 0x000000e1ab00720c */ /* 0x000fe20003f46270 */
[----:B------:R-:W-:Y:S01]  /*19f80*/  IMAD.IADD R13, R229, 0x1, -R179 ;  /* 0x00000001e50d7824 */ /* 0x000fe200078e0ab3 */
[----:B------:R-:W-:Y:S01]  /*19f90*/  FSEL R25, R25, -INF , !P6 ;  /* 0xff80000019197808 */ /* 0x000fe20007000000 */
[----:B-1----:R-:W-:Y:S01]  /*19fa0*/  FFMA.FTZ R16, -R223, R16, R35 ;  /* 0x00000010df107223 */ /* 0x002fe20000010123 */
[----:B------:R-:W-:Y:S02]  /*19fb0*/  FSEL R22, R22, -INF , !P1 ;  /* 0xff80000016167808 */ /* 0x000fe40004800000 */
[----:B------:R-:W-:Y:S01]  /*19fc0*/  ISETP.GE.OR P5, PT, R171, R227, !P5 ;  /* 0x000000e3ab00720c */ /* 0x000fe20006fa6670 */
[----:B------:R-:W-:Y:S01]  /*19fd0*/  I2F R244, R244 ;  /* 0x000000f400f47306 */ /* 0x000fe20000201400 */
[C---:B------:R-:W-:Y:S02]  /*19fe0*/  ISETP.GE.AND P6, PT, R20.reuse, R228, PT ;  /* 0x000000e41400720c */ /* 0x040fe40003fc6270 */
[----:B------:R-:W-:Y:S01]  /*19ff0*/  ISETP.GE.AND P1, PT, R20, R225, PT ;  /* 0x000000e11400720c */ /* 0x000fe20003f26270 */
[----:B------:R-:W-:Y:S01]  /*1a000*/  FMUL.FTZ R7, R173, R2 ;  /* 0x00000002ad077220 */ /* 0x000fe20000410000 */
[----:B------:R-:W-:-:S03]  /*1a010*/  ISETP.GE.OR P2, PT, R171, R224, !P2 ;  /* 0x000000e0ab00720c */ /* 0x000fc60005746670 */
[----:B------:R-:W-:Y:S01]  /*1a020*/  I2F R248, R248 ;  /* 0x000000f800f87306 */ /* 0x000fe20000201400 */
[----:B--2---:R-:W-:Y:S01]  /*1a030*/  FFMA.FTZ R171, -R223, R252, R14 ;  /* 0x000000fcdfab7223 */ /* 0x004fe2000001010e */
[----:B------:R-:W-:Y:S01]  /*1a040*/  IABS R13, R13 ;  /* 0x0000000d000d7213 */ /* 0x000fe20000000000 */
[----:B------:R-:W-:-:S05]  /*1a050*/  FMUL.FTZ R143, R143, R2 ;  /* 0x000000028f8f7220 */ /* 0x000fca0000410000 */
[----:B------:R-:W1:Y:S01]  /*1a060*/  MUFU.TANH R137, R137 ;  /* 0x0000008900897308 */ /* 0x000e620000002400 */
[----:B------:R-:W-:Y:S01]  /*1a070*/  FSEL R173, R16, -INF , !P5 ;  /* 0xff80000010ad7808 */ /* 0x000fe20006800000 */
[----:B------:R-:W-:-:S06]  /*1a080*/  FMUL.FTZ R14, R160, R2 ;  /* 0x00000002a00e7220 */ /* 0x000fcc0000410000 */
[----:B------:R-:W2:Y:S01]  /*1a090*/  MUFU.TANH R5, R155 ;  /* 0x0000009b00057308 */ /* 0x000ea20000002400 */
[----:B------:R-:W-:-:S07]  /*1a0a0*/  ISETP.GE.OR P6, PT, R20, R227, !P6 ;  /* 0x000000e31400720c */ /* 0x000fce00077c6670 */
[----:B------:R-:W1:Y:S01]  /*1a0b0*/  MUFU.TANH R15, R15 ;  /* 0x0000000f000f7308 */ /* 0x000e620000002400 */
[----:B------:R-:W-:Y:S01]  /*1a0c0*/  ISETP.GE.OR P1, PT, R20, R224, !P1 ;  /* 0x000000e01400720c */ /* 0x000fe20004f26670 */
[----:B------:R-:W-:Y:S01]  /*1a0d0*/  IMAD.IADD R239, R226, 0x1, -R12 ;  /* 0x00000001e2ef7824 */ /* 0x000fe200078e0a0c */
[----:B------:R-:W-:-:S05]  /*1a0e0*/  ISETP.GE.AND P5, PT, R17, R228, PT ;  /* 0x000000e41100720c */ /* 0x000fca0003fa6270 */
[----:B------:R5:W1:Y:S01]  /*1a0f0*/  MUFU.TANH R6, R172 ;  /* 0x000000ac00067308 */ /* 0x000a620000002400 */
[--C-:B------:R-:W-:Y:S02]  /*1a100*/  IMAD.IADD R241, R229, 0x1, -R243.reuse ;  /* 0x00000001e5f17824 */ /* 0x100fe400078e0af3 */
[----:B------:R-:W-:Y:S02]  /*1a110*/  IMAD.IADD R237, R226, 0x1, -R243 ;  /* 0x00000001e2ed7824 */ /* 0x000fe400078e0af3 */
[C---:B---3--:R-:W-:Y:S02]  /*1a120*/  FFMA.FTZ R24, -R223.reuse, R240, R24 ;  /* 0x000000f0df187223 */ /* 0x048fe40000010118 */
[C---:B------:R-:W-:Y:S02]  /*1a130*/  FFMA.FTZ R20, -R223.reuse, R18, R138 ;  /* 0x00000012df147223 */ /* 0x040fe4000001018a */
[----:B----4-:R-:W-:Y:S01]  /*1a140*/  FFMA.FTZ R139, -R223, R242, R139 ;  /* 0x000000f2df8b7223 */ /* 0x010fe2000001018b */
[----:B------:R-:W-:Y:S01]  /*1a150*/  I2F R235, R235 ;  /* 0x000000eb00eb7306 */ /* 0x000fe20000201400 */
[----:B------:R-:W-:Y:S01]  /*1a160*/  ISETP.GE.OR P5, PT, R17, R227, !P5 ;  /* 0x000000e31100720c */ /* 0x000fe20006fa6670 */
[----:B------:R-:W-:Y:S01]  /*1a170*/  FMUL.FTZ R134, R174, R2 ;  /* 0x00000002ae867220 */ /* 0x000fe20000410000 */
[----:B------:R-:W-:Y:S01]  /*1a180*/  IABS R239, R239 ;  /* 0x000000ef00ef7213 */ /* 0x000fe20000000000 */
[----:B-----5:R-:W-:-:S04]  /*1a190*/  FFMA.FTZ R172, -R223, R250, R4 ;  /* 0x000000fadfac7223 */ /* 0x020fc80000010104 */
[----:B------:R-:W3:Y:S01]  /*1a1a0*/  MUFU.TANH R18, R143 ;  /* 0x0000008f00127308 */ /* 0x000ee20000002400 */
[----:B------:R-:W-:Y:S02]  /*1a1b0*/  IABS R241, R241 ;  /* 0x000000f100f17213 */ /* 0x000fe40000000000 */
[----:B------:R-:W-:Y:S02]  /*1a1c0*/  IABS R237, R237 ;  /* 0x000000ed00ed7213 */ /* 0x000fe40000000000 */
[----:B------:R-:W-:Y:S02]  /*1a1d0*/  FSEL R24, R24, -INF , !P6 ;  /* 0xff80000018187808 */ /* 0x000fe40007000000 */
[----:B------:R-:W-:Y:S01]  /*1a1e0*/  FSEL R20, R20, -INF , !P1 ;  /* 0xff80000014147808 */ /* 0x000fe20004800000 */
[----:B------:R-:W-:Y:S01]  /*1a1f0*/  I2F R13, R13 ;  /* 0x0000000d000d7306 */ /* 0x000fe20000201400 */
[----:B------:R-:W-:Y:S01]  /*1a200*/  FSEL R170, R139, -INF , !P2 ;  /* 0xff8000008baa7808 */ /* 0x000fe20005000000 */
[----:B------:R-:W-:Y:S01]  /*1a210*/  FMUL.FTZ R175, R175, R2 ;  /* 0x00000002afaf7220 */ /* 0x000fe20000410000 */
[----:B------:R-:W-:-:S02]  /*1a220*/  ISETP.GE.AND P6, PT, R19, R228, PT ;  /* 0x000000e41300720c */ /* 0x000fc40003fc6270 */
[----:B------:R-:W-:-:S03]  /*1a230*/  ISETP.GE.AND P1, PT, R19, R225, PT ;  /* 0x000000e11300720c */ /* 0x000fc60003f26270 */
[----:B------:R-:W4:Y:S01]  /*1a240*/  MUFU.TANH R14, R14 ;  /* 0x0000000e000e7308 */ /* 0x000f220000002400 */
[----:B------:R-:W-:Y:S02]  /*1a250*/  ISETP.GE.AND P2, PT, R17, R225, PT ;  /* 0x000000e11100720c */ /* 0x000fe40003f46270 */
[----:B------:R-:W-:Y:S01]  /*1a260*/  FSEL R172, R172, -INF , !P5 ;  /* 0xff800000acac7808 */ /* 0x000fe20006800000 */
[----:B------:R-:W-:Y:S01]  /*1a270*/  IMAD.IADD R10, R226, 0x1, -R179 ;  /* 0x00000001e20a7824 */ /* 0x000fe200078e0ab3 */
[C---:B------:R-:W-:Y:S01]  /*1a280*/  ISETP.GE.AND P5, PT, R12.reuse, R228, PT ;  /* 0x000000e40c00720c */ /* 0x040fe20003fa6270 */
[----:B------:R-:W-:Y:S01]  /*1a290*/  IMAD.IADD R9, R229, 0x1, -R11 ;  /* 0x00000001e5097824 */ /* 0x000fe200078e0a0b */
[----:B------:R-:W-:Y:S01]  /*1a2a0*/  ISETP.GE.OR P6, PT, R19, R227, !P6 ;  /* 0x000000e31300720c */ /* 0x000fe200077c6670 */
[----:B-1----:R-:W-:Y:S01]  /*1a2b0*/  FFMA.FTZ R137, -R223, R244, R137 ;  /* 0x000000f4df897223 */ /* 0x002fe20000010189 */
[----:B------:R-:W-:Y:S01]  /*1a2c0*/  ISETP.GE.OR P1, PT, R19, R224, !P1 ;  /* 0x000000e01300720c */ /* 0x000fe20004f26670 */
[----:B--2---:R-:W-:Y:S01]  /*1a2d0*/  FFMA.FTZ R5, -R223, R246, R5 ;  /* 0x000000f6df057223 */ /* 0x004fe20000010105 */
[----:B------:R-:W-:Y:S01]  /*1a2e0*/  ISETP.GE.OR P2, PT, R17, R224, !P2 ;  /* 0x000000e01100720c */ /* 0x000fe20005746670 */
[C---:B------:R-:W-:Y:S01]  /*1a2f0*/  FFMA.FTZ R15, -R223.reuse, R248, R15 ;  /* 0x000000f8df0f7223 */ /* 0x040fe2000001010f */
[----:B------:R-:W-:Y:S01]  /*1a300*/  I2F R239, R239 ;  /* 0x000000ef00ef7306 */ /* 0x000fe20000201400 */
[----:B------:R-:W-:Y:S01]  /*1a310*/  FFMA.FTZ R6, -R223, R245, R6 ;  /* 0x000000f5df067223 */ /* 0x000fe20000010106 */
[----:B------:R-:W-:Y:S01]  /*1a320*/  ISETP.GE.OR P5, PT, R12, R227, !P5 ;  /* 0x000000e30c00720c */ /* 0x000fe20006fa6670 */
[----:B------:R-:W-:Y:S01]  /*1a330*/  FMUL.FTZ R162, R162, R2 ;  /* 0x00000002a2a27220 */ /* 0x000fe20000410000 */
[----:B------:R-:W-:Y:S01]  /*1a340*/  IABS R10, R10 ;  /* 0x0000000a000a7213 */ /* 0x000fe20000000000 */
[----:B------:R-:W-:-:S03]  /*1a350*/  FMUL.FTZ R163, R163, R2 ;  /* 0x00000002a3a37220 */ /* 0x000fc60000410000 */
[----:B------:R-:W-:Y:S01]  /*1a360*/  I2F R241, R241 ;  /* 0x000000f100f17306 */ /* 0x000fe20000201400 */
[----:B------:R-:W-:Y:S02]  /*1a370*/  IABS R9, R9 ;  /* 0x0000000900097213 */ /* 0x000fe40000000000 */
[----:B------:R-:W-:Y:S02]  /*1a380*/  FSEL R174, R137, -INF , !P6 ;  /* 0xff80000089ae7808 */ /* 0x000fe40007000000 */
[----:B------:R-:W-:-:S03]  /*1a390*/  FSEL R169, R5, -INF , !P1 ;  /* 0xff80000005a97808 */ /* 0x000fc60004800000 */
[----:B------:R-:W-:Y:S01]  /*1a3a0*/  I2F R237, R237 ;  /* 0x000000ed00ed7306 */ /* 0x000fe20000201400 */
[----:B------:R-:W-:Y:S01]  /*1a3b0*/  FSEL R168, R15, -INF , !P2 ;  /* 0xff8000000fa87808 */ /* 0x000fe20005000000 */
[----:B------:R-:W-:Y:S01]  /*1a3c0*/  FMUL.FTZ R161, R161, R2 ;  /* 0x00000002a1a17220 */ /* 0x000fe20000410000 */
[----:B------:R-:W-:-:S05]  /*1a3d0*/  ISETP.GE.AND P6, PT, R177, R228, PT ;  /* 0x000000e4b100720c */ /* 0x000fca0003fc6270 */
[----:B------:R-:W-:Y:S01]  /*1a3e0*/  MUFU.TANH R16, R7 ;  /* 0x0000000700107308 */ /* 0x000fe20000002400 */
[-C--:B------:R-:W-:Y:S02]  /*1a3f0*/  ISETP.GE.AND P1, PT, R177, R225.reuse, PT ;  /* 0x000000e1b100720c */ /* 0x080fe40003f26270 */
[----:B------:R-:W-:-:S05]  /*1a400*/  ISETP.GE.AND P2, PT, R12, R225, PT ;  /* 0x000000e10c00720c */ /* 0x000fca0003f46270 */
[----:B------:R-:W1:Y:S01]  /*1a410*/  MUFU.TANH R134, R134 ;  /* 0x0000008600867308 */ /* 0x000e620000002400 */
[----:B------:R-:W-:-:S07]  /*1a420*/  FSEL R156, R6, -INF , !P5 ;  /* 0xff800000069c7808 */ /* 0x000fce0006800000 */
[----:B------:R-:W2:Y:S01]  /*1a430*/  MUFU.TANH R4, R175 ;  /* 0x000000af00047308 */ /* 0x000ea20000002400 */
[----:B------:R-:W-:Y:S01]  /*1a440*/  ISETP.GE.AND P5, PT, R179, R228, PT ;  /* 0x000000e4b300720c */ /* 0x000fe20003fa6270 */
[----:B---3--:R-:W-:Y:S01]  /*1a450*/  FFMA.FTZ R18, -R223, R235, R18 ;  /* 0x000000ebdf127223 */ /* 0x008fe20000010112 */
[----:B------:R-:W-:Y:S01]  /*1a460*/  ISETP.GE.OR P6, PT, R177, R227, !P6 ;  /* 0x000000e3b100720c */ /* 0x000fe200077c6670 */
[----:B----4-:R-:W-:Y:S01]  /*1a470*/  FFMA.FTZ R13, -R223, R13, R14 ;  /* 0x0000000ddf0d7223 */ /* 0x010fe2000001010e */
[-C--:B------:R-:W-:Y:S02]  /*1a480*/  ISETP.GE.OR P1, PT, R177, R224.reuse, !P1 ;  /* 0x000000e0b100720c */ /* 0x080fe40004f26670 */
[----:B------:R-:W-:Y:S01]  /*1a490*/  ISETP.GE.OR P2, PT, R12, R224, !P2 ;  /* 0x000000e00c00720c */ /* 0x000fe20005746670 */
[----:B------:R-:W-:Y:S01]  /*1a4a0*/  I2F R10, R10 ;  /* 0x0000000a000a7306 */ /* 0x000fe20000201400 */
[----:B------:R-:W-:Y:S02]  /*1a4b0*/  ISETP.GE.OR P5, PT, R179, R227, !P5 ;  /* 0x000000e3b300720c */ /* 0x000fe40006fa6670 */
[----:B------:R-:W-:-:S02]  /*1a4c0*/  FSEL R171, R171, -INF , !P6 ;  /* 0xff800000abab7808 */ /* 0x000fc40007000000 */
[----:B------:R-:W-:-:S03]  /*1a4d0*/  FSEL R167, R18, -INF , !P1 ;  /* 0xff80000012a77808 */ /* 0x000fc60004800000 */
[----:B------:R-:W-:Y:S01]  /*1a4e0*/  I2F R9, R9 ;  /* 0x0000000900097306 */ /* 0x000fe20000201400 */
[C---:B------:R-:W-:Y:S02]  /*1a4f0*/  ISETP.GE.AND P6, PT, R243.reuse, R228, PT ;  /* 0x000000e4f300720c */ /* 0x040fe40003fc6270 */
[----:B------:R-:W-:-:S05]  /*1a500*/  ISETP.GE.AND P1, PT, R243, R225, PT ;  /* 0x000000e1f300720c */ /* 0x000fca0003f26270 */
[----:B------:R-:W-:Y:S01]  /*1a510*/  MUFU.TANH R12, R161 ;  /* 0x000000a1000c7308 */ /* 0x000fe20000002400 */
[----:B------:R-:W-:-:S07]  /*1a520*/  FSEL R153, R13, -INF , !P5 ;  /* 0xff8000000d997808 */ /* 0x000fce0006800000 */
[----:B------:R-:W3:Y:S01]  /*1a530*/  MUFU.TANH R162, R162 ;  /* 0x000000a200a27308 */ /* 0x000ee20000002400 */
[----:B------:R-:W-:-:S07]  /*1a540*/  ISETP.GT.AND P5, PT, R219, R210, PT ;  /* 0x000000d2db00720c */ /* 0x000fce0003fa4270 */
[----:B------:R-:W4:Y:S01]  /*1a550*/  MUFU.TANH R163, R163 ;  /* 0x000000a300a37308 */ /* 0x000f220000002400 */
[----:B-1----:R-:W-:Y:S01]  /*1a560*/  FFMA.FTZ R134, -R223, R239, R134 ;  /* 0x000000efdf867223 */ /* 0x002fe20000010186 */
[----:B------:R-:W-:Y:S01]  /*1a570*/  ISETP.GE.OR P6, PT, R243, R227, !P6 ;  /* 0x000000e3f300720c */ /* 0x000fe200077c6670 */
[----:B------:R-:W-:Y:S01]  /*1a580*/  FFMA.FTZ R16, -R223, R241, R16 ;  /* 0x000000f1df107223 */ /* 0x000fe20000010110 */
[----:B------:R-:W-:Y:S01]  /*1a590*/  ISETP.GE.OR P1, PT, R243, R224, !P1 ;  /* 0x000000e0f300720c */ /* 0x000fe20004f26670 */
[----:B--2---:R-:W-:Y:S01]  /*1a5a0*/  FFMA.FTZ R4, -R223, R237, R4 ;  /* 0x000000eddf047223 */ /* 0x004fe20000010104 */
[----:B------:R-:W-:Y:S02]  /*1a5b0*/  FSEL R142, R134, -INF , !P2 ;  /* 0xff800000868e7808 */ /* 0x000fe40005000000 */
[----:B------:R-:W-:Y:S02]  /*1a5c0*/  FSEL R154, R16, -INF , !P6 ;  /* 0xff800000109a7808 */ /* 0x000fe40007000000 */
[----:B------:R-:W-:-:S02]  /*1a5d0*/  FSEL R140, R4, -INF , !P1 ;  /* 0xff800000048c7808 */ /* 0x000fc40004800000 */
[-C--:B------:R-:W-:Y:S02]  /*1a5e0*/  ISETP.GE.AND P2, PT, R179, R225.reuse, PT ;  /* 0x000000e1b300720c */ /* 0x080fe40003f46270 */
[C---:B------:R-:W-:Y:S02]  /*1a5f0*/  ISETP.GE.AND P6, PT, R11.reuse, R228, PT ;  /* 0x000000e40b00720c */ /* 0x040fe40003fc6270 */
[----:B------:R-:W-:Y:S01]  /*1a600*/  ISETP.GE.AND P1, PT, R11, R225, PT ;  /* 0x000000e10b00720c */ /* 0x000fe20003f26270 */
[----:B---3--:R-:W-:Y:S01]  /*1a610*/  FFMA.FTZ R10, -R223, R10, R162 ;  /* 0x0000000adf0a7223 */ /* 0x008fe200000101a2 */
[----:B------:R-:W-:Y:S01]  /*1a620*/  ISETP.GE.OR P2, PT, R179, R224, !P2 ;  /* 0x000000e0b300720c */ /* 0x000fe20005746670 */
[C---:B------:R-:W-:Y:S01]  /*1a630*/  FFMA.FTZ R9, -R223.reuse, R9, R12 ;  /* 0x00000009df097223 */ /* 0x040fe2000001010c */
[----:B------:R-:W-:Y:S01]  /*1a640*/  BAR.SYNC.DEFER_BLOCKING 0x0 ;  /* 0x0000000000007b1d */ /* 0x000fe20000010000 */
[----:B----4-:R-:W-:Y:S01]  /*1a650*/  FFMA.FTZ R8, -R223, R8, R163 ;  /* 0x00000008df087223 */ /* 0x010fe200000101a3 */
        /* <DEDUP_REMOVED lines=73> */
.L_x_7735:
[----:B------:R-:W-:Y:S02]  /*1aaf0*/  ULDC.64 UR4, c[0x0][0x118] ;  /* 0x0000460000047ab9 */ /* 0x000fe40000000a00 */
[----:B------:R-:W2:Y:S02]  /*1ab00*/  LD.E R7, [R180.64+0x38] ;  /* 0x00003804b4077980 */ /* 0x000ea4000c101900 */
[----:B--2---:R-:W-:-:S04]  /*1ab10*/  LEA R7, -R7, RZ, 0x6 ;  /* 0x000000ff07077211 */ /* 0x004fc800078e31ff */
[----:B------:R-:W-:Y:S02]  /*1ab20*/  SHF.R.S32.HI R6, RZ, 0x1f, R7 ;  /* 0x0000001fff067819 */ /* 0x000fe40000011407 */
.L_x_7736:
[----:B------:R-:W-:Y:S05]  /*1ab30*/  BSYNC B0 ;  /* 0x0000000000007941 */ /* 0x000fea0003800000 */
.L_x_7734:
        /* <DEDUP_REMOVED lines=100> */
.L_x_7733:
[----:B------:R-:W-:Y:S05]  /*1b180*/  BSYNC B1 ;  /* 0x0000000000017941 */ /* 0x000fea0003800000 */
.L_x_7732:
        /* <DEDUP_REMOVED lines=281> */
[----:B------:R-:W-:Y:S02]  /*1c320*/  FADD.FTZ R163, R163, R162 ;  /* 0x000000a2a3a37221 */ /* 0x000fe40000010000 */
[----:B---3--:R-:W-:-:S03]  /*1c330*/  FADD.FTZ R3, R173, R160 ;  /* 0x000000a0ad037221 */ /* 0x008fc60000010000 */
[----:B------:R-:W-:Y:S01]  /*1c340*/  HMMA.16816.F32.BF16 R40, R4, R26, R40 ;  /* 0x0000001a0428723c */ /* 0x000fe20000041828 */
[----:B------:R-:W3:Y:S01]  /*1c350*/  LDSM.16.MT88.4 R24, [R204+0x10800] ;  /* 0x01080000cc18783b */ /* 0x000ee20000004200 */
[----:B------:R-:W-:Y:S01]  /*1c360*/  MUFU.EX2 R156, R156 ;  /* 0x0000009c009c7308 */ /* 0x000fe20000000800 */
[----:B------:R-:W-:-:S05]  /*1c370*/  FADD.FTZ R3, R174, R3 ;  /* 0x00000003ae037221 */ /* 0x000fca0000010000 */
[C---:B------:R-:W-:Y:S02]  /*1c380*/  HMMA.16816.F32.BF16 R44, R4.reuse, R20, R44 ;  /* 0x00000014042c723c */ /* 0x040fe4000004182c */
[----:B------:R-:W5:Y:S06]  /*1c390*/  MUFU.EX2 R175, R175 ;  /* 0x000000af00af7308 */ /* 0x000f6c0000000800 */
        /* <DEDUP_REMOVED lines=32> */
[C---:B------:R-:W-:Y:S08]  /*1c5a0*/  HMMA.16816.F32.BF16 R92, R4.reuse, R16, R92 ;  /* 0x00000010045c723c */ /* 0x040ff0000004185c */
[----:B------:R-:W-:Y:S01]  /*1c5b0*/  HMMA.16816.F32.BF16 R96, R4, R18, R96 ;  /* 0x000000120460723c */ /* 0x000fe20000041860 */
[----:B------:R-:W1:Y:S06]  /*1c5c0*/  LDSM.16.MT88.4 R16, [R203+0xf000] ;  /* 0x00f00000cb10783b */ /* 0x000e6c0000004200 */
[----:B------:R-:W-:-:S02]  /*1c5d0*/  F2FP.BF16.PACK_AB R4, R174, R173 ;  /* 0x000000adae04723e */ /* 0x000fc400000010ff */
[----:B------:R-:W-:Y:S01]  /*1c5e0*/  F2FP.BF16.PACK_AB R5, R169, R170 ;  /* 0x000000aaa905723e */ /* 0x000fe200000010ff */
[----:B------:R-:W-:Y:S01]  /*1c5f0*/  FADD.FTZ R170, R170, R163 ;  /* 0x000000a3aaaa7221 */ /* 0x000fe20000010000 */
[----:B------:R-:W-:Y:S01]  /*1c600*/  F2FP.BF16.PACK_AB R6, R171, R172 ;  /* 0x000000acab06723e */ /* 0x000fe200000010ff */
[----:B------:R-:W-:Y:S01]  /*1c610*/  FADD.FTZ R172, R172, R3 ;  /* 0x00000003acac7221 */ /* 0x000fe20000010000 */
[----:B----4-:R-:W-:Y:S01]  /*1c620*/  F2FP.BF16.PACK_AB R7, R167, R168 ;  /* 0x000000a8a707723e */ /* 0x010fe200000010ff */
[----:B------:R-:W-:Y:S01]  /*1c630*/  FADD.FTZ R169, R169, R170 ;  /* 0x000000aaa9a97221 */ /* 0x000fe20000010000 */
[----:B------:R-:W-:Y:S01]  /*1c640*/  MOV R3, R147 ;  /* 0x0000009300037202 */ /* 0x000fe20000000f00 */
[----:B------:R-:W-:Y:S02]  /*1c650*/  FADD.FTZ R171, R171, R172 ;  /* 0x000000acabab7221 */ /* 0x000fe40000010000 */
[----:B------:R-:W-:Y:S02]  /*1c660*/  FADD.FTZ R0, R168, R169 ;  /* 0x000000a9a8007221 */ /* 0x000fe40000010000 */
[----:B------:R-:W-:Y:S02]  /*1c670*/  HMMA.16816.F32.BF16 R128, R4, R12, R128 ;  /* 0x0000000c0480723c */ /* 0x000fe40000041880 */
[----:B------:R-:W-:-:S06]  /*1c680*/  FADD.FTZ R0, R167, R0 ;  /* 0x00000000a7007221 */ /* 0x000fcc0000010000 */
        /* <DEDUP_REMOVED lines=9> */
[C---:B----4-:R-:W-:Y:S08]  /*1c720*/  HMMA.16816.F32.BF16 R60, R4.reuse, R12, R60 ;  /* 0x0000000c043c723c */ /* 0x050ff0000004183c */
[C---:B------:R-:W-:Y:S01]  /*1c730*/  HMMA.16816.F32.BF16 R64, R4.reuse, R14, R64 ;  /* 0x0000000e0440723c */ /* 0x040fe20000041840 */
[----:B------:R-:W1:Y:S07]  /*1c740*/  LDSM.16.MT88.4 R12, [R202+0x11000] ;  /* 0x01100000ca0c783b */ /* 0x000e6e0000004200 */
        /* <DEDUP_REMOVED lines=20> */
[C---:B----4-:R-:W-:Y:S08]  /*1c890*/  HMMA.16816.F32.BF16 R84, R4.reuse, R16, R84 ;  /* 0x000000100454723c */ /* 0x050ff00000041854 */
[----:B------:R-:W-:Y:S01]  /*1c8a0*/  HMMA.16816.F32.BF16 R88, R4, R18, R88 ;  /* 0x000000120458723c */ /* 0x000fe20000041858 */
[----:B------:R-:W4:Y:S06]  /*1c8b0*/  LDSM.16.MT88.4 R16, [R202+0xf800] ;  /* 0x00f80000ca10783b */ /* 0x000f2c0000004200 */
[----:B-----5:R-:W-:Y:S01]  /*1c8c0*/  F2FP.BF16.PACK_AB R4, R175, R156 ;  /* 0x0000009caf04723e */ /* 0x020fe200000010ff */
        /* <DEDUP_REMOVED lines=30> */
[C---:B----4-:R-:W-:Y:S08]  /*1cab0*/  HMMA.16816.F32.BF16 R60, R4.reuse, R16, R60 ;  /* 0x00000010043c723c */ /* 0x050ff0000004183c */
[C---:B------:R-:W-:Y:S08]  /*1cac0*/  HMMA.16816.F32.BF16 R64, R4.reuse, R18, R64 ;  /* 0x000000120440723c */ /* 0x040ff00000041840 */
[C---:B--2---:R-:W-:Y:S08]  /*1cad0*/  HMMA.16816.F32.BF16 R76, R4.reuse, R8, R76 ;  /* 0x00000008044c723c */ /* 0x044ff0000004184c */
[C---:B------:R-:W-:Y:S08]  /*1cae0*/  HMMA.16816.F32.BF16 R80, R4.reuse, R10, R80 ;  /* 0x0000000a0450723c */ /* 0x040ff00000041850 */
[C---:B---3--:R-:W-:Y:S08]  /*1caf0*/  HMMA.16816.F32.BF16 R84, R4.reuse, R24, R84 ;  /* 0x000000180454723c */ /* 0x048ff00000041854 */
[C---:B------:R-:W-:Y:S08]  /*1cb00*/  HMMA.16816.F32.BF16 R88, R4.reuse, R26, R88 ;  /* 0x0000001a0458723c */ /* 0x040ff00000041858 */
[C---:B-1----:R-:W-:Y:S08]  /*1cb10*/  HMMA.16816.F32.BF16 R92, R4.reuse, R12, R92 ;  /* 0x0000000c045c723c */ /* 0x042ff0000004185c */
[----:B------:R-:W-:Y:S11]  /*1cb20*/  HMMA.16816.F32.BF16 R96, R4, R14, R96 ;  /* 0x0000000e0460723c */ /* 0x000ff60000041860 */
[----:B------:R-:W-:Y:S08]  /*1cb30*/  @!UPT UIADD3 URZ, URZ, URZ, URZ ;  /* 0x0000003f3f3ff290 */ /* 0x000ff0000fffe03f */
.L_x_7728:
[----:B------:R-:W-:Y:S05]  /*1cb40*/  @!P5 BRA `(.L_x_7737) ;  /* 0x00004c600000d947 */ /* 0x000fea0003800000 */
[----:B------:R-:W-:Y:S02]  /*1cb50*/  MOV R0, R3 ;  /* 0x0000000300007202 */ /* 0x000fe40000000f00 */
[----:B------:R-:W-:-:S02]  /*1cb60*/  MOV R2, R132 ;  /* 0x0000008400027202 */ /* 0x000fc40000000f00 */
.L_x_7746:
        /* <DEDUP_REMOVED lines=76> */
.L_x_7739:
[----:B------:R-:W-:Y:S02]  /*1d030*/  ULDC.64 UR4, c[0x0][0x118] ;  /* 0x0000460000047ab9 */ /* 0x000fe40000000a00 */
[----:B------:R-:W2:Y:S02]  /*1d040*/  LD.E R10, [R132.64+0x40] ;  /* 0x00004004840a7980 */ /* 0x000ea4000c101900 */
[----:B--2---:R-:W-:Y:S04]  /*1d050*/  LEA R10, -R10, RZ, 0x6 ;  /* 0x000000ff0a0a7211 */ /* 0x004fe800078e31ff */
[----:B------:R-:W-:Y:S02]  /*1d060*/  SHF.R.S32.HI R6, RZ, 0x1f, R10 ;  /* 0x0000001fff067819 */ /* 0x000fe4000001140a */
.L_x_7740:
[----:B------:R-:W-:Y:S05]  /*1d070*/  BSYNC B0 ;  /* 0x0000000000007941 */ /* 0x000fea0003800000 */
.L_x_7738:
        /* <DEDUP_REMOVED lines=291> */
[----:B------:R1:W1:Y:S01]  /*1e2b0*/  MUFU.TANH R16, R13 ;  /* 0x0000000d00107308 */ /* 0x0002620000002400 */
        /* <DEDUP_REMOVED lines=10> */
[----:B------:R1:W1:Y:S10]  /*1e360*/  MUFU.TANH R20, R5 ;  /* 0x0000000500147308 */ /* 0x0002740000002400 */
[----:B------:R1:W1:Y:S10]  /*1e370*/  MUFU.TANH R182, R21 ;  /* 0x0000001500b67308 */ /* 0x0002740000002400 */
[----:B------:R-:W1:Y:S10]  /*1e380*/  MUFU.TANH R22, R22 ;  /* 0x0000001600167308 */ /* 0x000e740000002400 */
[----:B------:R-:W1:Y:S10]  /*1e390*/  MUFU.TANH R6, R6 ;  /* 0x0000000600067308 */ /* 0x000e740000002400 */
[----:B------:R-:W1:Y:S10]  /*1e3a0*/  MUFU.TANH R230, R230 ;  /* 0x000000e600e67308 */ /* 0x000e740000002400 */
        /* <DEDUP_REMOVED lines=30> */
[--C-:B-12---:R-:W-:Y:S02]  /*1e590*/  IMAD.MOV R5, RZ, RZ, -R143.reuse ;  /* 0x000000ffff057224 */ /* 0x106fe400078e0a8f */
        /* <DEDUP_REMOVED lines=49> */
.L_x_7744:
[----:B------:R-:W-:Y:S02]  /*1e8b0*/  ULDC.64 UR4, c[0x0][0x118] ;  /* 0x0000460000047ab9 */ /* 0x000fe40000000a00 */
[----:B------:R-:W2:Y:S02]  /*1e8c0*/  LD.E R138, [R132.64+0x38] ;  /* 0x00003804848a7980 */ /* 0x000ea4000c101900 */
[----:B--2---:R-:W-:Y:S04]  /*1e8d0*/  LEA R138, -R138, RZ, 0x6 ;  /* 0x000000ff8a8a7211 */ /* 0x004fe800078e31ff */
[----:B------:R-:W-:Y:S02]  /*1e8e0*/  SHF.R.S32.HI R136, RZ, 0x1f, R138 ;  /* 0x0000001fff887819 */ /* 0x000fe4000001148a */
.L_x_7745:
[----:B------:R-:W-:Y:S05]  /*1e8f0*/  BSYNC B0 ;  /* 0x0000000000007941 */ /* 0x000fea0003800000 */
.L_x_7743:
        /* <DEDUP_REMOVED lines=20> */
[----:B-1----:R-:W-:Y:S03]  /*1ea40*/  IADD3 R5, P2, R3, R208, RZ ;  /* 0x000000d003057210 */ /* 0x002fe60007f5e0ff */
        /* <DEDUP_REMOVED lines=69> */
.L_x_7742:
[----:B--234-:R-:W-:Y:S05]  /*1eea0*/  BSYNC B1 ;  /* 0x0000000000017941 */ /* 0x01cfea0003800000 */
.L_x_7741:
[----:B------:R-:W2:Y:S01]  /*1eeb0*/  S2R R34, SR_TID.X ;  /* 0x0000000000227919 */ /* 0x000ea20000002100 */
[----:B------:R-:W-:Y:S07]  /*1eec0*/  ULDC.64 UR4, c[0x0][0x118] ;  /* 0x0000460000047ab9 */ /* 0x000fee0000000a00 */
[----:B------:R3:W4:Y:S01]  /*1eed0*/  LD.E R133, [R132.64+0xdc] ;  /* 0x0000dc0484857980 */ /* 0x000722000c101900 */
[----:B--2---:R-:W-:Y:S05]  /*1eee0*/  IMAD.SHL.U32 R34, R34, 0x2, RZ ;  /* 0x0000000222227824 */ /* 0x004fea00078e00ff */
[----:B------:R-:W-:Y:S05]  /*1eef0*/  LOP3.LUT R34, R34, 0x6, RZ, 0xc0, !PT ;  /* 0x0000000622227812 */ /* 0x000fea00078ec0ff */
[----:B------:R-:W-:Y:S05]  /*1ef00*/  IMAD R3, R219, 0x40, R34 ;  /* 0x00000040db037824 */ /* 0x000fea00078e0222 */
[----:B-1----:R-:W-:Y:S02]  /*1ef10*/  IADD3 R21, R3, 0x1, RZ ;  /* 0x0000000103157810 */ /* 0x002fe40007ffe0ff */
[----:B------:R-:W-:Y:S02]  /*1ef20*/  IADD3 R5, R229, -R3, RZ ;  /* 0x80000003e5057210 */ /* 0x000fe40007ffe0ff */
[----:B------:R-:W-:Y:S01]  /*1ef30*/  IADD3 R15, R3, 0x8, RZ ;  /* 0x00000008030f7810 */ /* 0x000fe20007ffe0ff */
[----:B------:R-:W-:Y:S01]  /*1ef40*/  IMAD.IADD R7, R229, 0x1, -R21 ;  /* 0x00000001e5077824 */ /* 0x000fe200078e0a15 */
[----:B------:R-:W-:Y:S01]  /*1ef50*/  IABS R19, R5 ;  /* 0x0000000500137213 */ /* 0x000fe20000000000 */
[C---:B------:R-:W-:Y:S01]  /*1ef60*/  IMAD.IADD R5, R226.reuse, 0x1, -R3 ;  /* 0x00000001e2057824 */ /* 0x040fe200078e0a03 */
[C---:B------:R-:W-:Y:S02]  /*1ef70*/  IADD3 R143, R3.reuse, 0x9, RZ ;  /* 0x00000009038f7810 */ /* 0x040fe40007ffe0ff */
[----:B------:R-:W-:Y:S02]  /*1ef80*/  IADD3 R9, R3, 0x10, RZ ;  /* 0x0000001003097810 */ /* 0x000fe40007ffe0ff */
[----:B------:R-:W-:Y:S01]  /*1ef90*/  IABS R11, R5 ;  /* 0x00000005000b7213 */ /* 0x000fe20000000000 */
[----:B------:R-:W1:Y:S01]  /*1efa0*/  I2F R19, R19 ;  /* 0x0000001300137306 */ /* 0x000e620000201400 */
[----:B------:R-:W-:Y:S02]  /*1efb0*/  IABS R5, R7 ;  /* 0x0000000700057213 */ /* 0x000fe40000000000 */
[----:B------:R-:W-:Y:S02]  /*1efc0*/  IADD3 R7, R229, -R15, RZ ;  /* 0x8000000fe5077210 */ /* 0x000fe40007ffe0ff */
[----:B------:R-:W-:Y:S02]  /*1efd0*/  IADD3 R139, R3, 0x18, RZ ;  /* 0x00000018038b7810 */ /* 0x000fe40007ffe0ff */
[----:B------:R-:W-:Y:S01]  /*1efe0*/  IABS R144, R7 ;  /* 0x0000000700907213 */ /* 0x000fe20000000000 */
[----:B------:R-:W-:Y:S01]  /*1eff0*/  IMAD.IADD R7, R229, 0x1, -R143 ;  /* 0x00000001e5077824 */ /* 0x000fe200078e0a8f */
[----:B------:R-:W-:Y:S01]  /*1f000*/  IADD3 R142, R3, 0x11, RZ ;  /* 0x00000011038e7810 */ /* 0x000fe20007ffe0ff */
[----:B------:R-:W-:Y:S01]  /*1f010*/  IMAD.IADD R13, R229, 0x1, -R139 ;  /* 0x00000001e50d7824 */ /* 0x000fe200078e0a8b */
[----:B------:R-:W2:Y:S01]  /*1f020*/  I2F R11, R11 ;  /* 0x0000000b000b7306 */ /* 0x000ea20000201400 */
[----:B------:R-:W-:Y:S02]  /*1f030*/  IADD3 R138, R3, 0x19, RZ ;  /* 0x00000019038a7810 */ /* 0x000fe40007ffe0ff */
[----:B------:R-:W-:Y:S01]  /*1f040*/  IABS R17, R7 ;  /* 0x0000000700117213 */ /* 0x000fe20000000000 */
[C---:B------:R-:W-:Y:S01]  /*1f050*/  IMAD.IADD R7, R229.reuse, 0x1, -R9 ;  /* 0x00000001e5077824 */ /* 0x040fe200078e0a09 */
[----:B------:R-:W-:Y:S02]  /*1f060*/  IABS R27, R13 ;  /* 0x0000000d001b7213 */ /* 0x000fe40000000000 */
[C---:B------:R-:W-:Y:S02]  /*1f070*/  IADD3 R13, R226.reuse, -R21, RZ ;  /* 0x80000015e20d7210 */ /* 0x040fe40007ffe0ff */
[----:B------:R-:W-:Y:S01]  /*1f080*/  IABS R141, R7 ;  /* 0x00000007008d7213 */ /* 0x000fe20000000000 */
[----:B------:R-:W5:Y:S01]  /*1f090*/  I2F R5, R5 ;  /* 0x0000000500057306 */ /* 0x000f620000201400 */
[----:B------:R-:W-:Y:S02]  /*1f0a0*/  IADD3 R7, R229, -R142, RZ ;  /* 0x8000008ee5077210 */ /* 0x000fe40007ffe0ff */
[----:B------:R-:W-:Y:S01]  /*1f0b0*/  ISETP.GE.AND P6, PT, R3, R225, PT ;  /* 0x000000e10300720c */ /* 0x000fe20003fc6270 */
[----:B-1----:R-:W-:Y:S01]  /*1f0c0*/  FFMA.FTZ R134, -R223, R19, R134 ;  /* 0x00000013df867223 */ /* 0x002fe20000010186 */
[----:B------:R-:W-:Y:S02]  /*1f0d0*/  IABS R140, R7 ;  /* 0x00000007008c7213 */ /* 0x000fe40000000000 */
[----:B------:R-:W-:Y:S01]  /*1f0e0*/  IABS R7, R13 ;  /* 0x0000000d00077213 */ /* 0x000fe20000000000 */
[----:B------:R-:W-:Y:S01]  /*1f0f0*/  IMAD.IADD R13, R229, 0x1, -R138 ;  /* 0x00000001e50d7824 */ /* 0x000fe200078e0a8a */
[CC--:B------:R-:W-:Y:S01]  /*1f100*/  ISETP.GE.AND P3, PT, R21.reuse, R228.reuse, PT ;  /* 0x000000e41500720c */ /* 0x0c0fe20003f66270 */
[----:B------:R-:W1:Y:S01]  /*1f110*/  I2F R144, R144 ;  /* 0x0000009000907306 */ /* 0x000e620000201400 */
[----:B------:R-:W-:Y:S02]  /*1f120*/  ISETP.GE.AND P0, PT, R21, R225, PT ;  /* 0x000000e11500720c */ /* 0x000fe40003f06270 */
[----:B------:R-:W-:Y:S01]  /*1f130*/  IABS R137, R13 ;  /* 0x0000000d00897213 */ /* 0x000fe20000000000 */
[----:B--2---:R-:W-:Y:S01]  /*1f140*/  FFMA.FTZ R158, -R223, R11, R158 ;  /* 0x0000000bdf9e7223 */ /* 0x004fe2000001019e */
[----:B------:R-:W-:Y:S02]  /*1f150*/  ISETP.GE.OR P3, PT, R21, R227, !P3 ;  /* 0x000000e31500720c */ /* 0x000fe40005f66670 */
[----:B------:R-:W-:Y:S02]  /*1f160*/  ISETP.GE.AND P1, PT, R15, R228, PT ;  /* 0x000000e40f00720c */ /* 0x000fe40003f26270 */
[-C--:B------:R-:W-:Y:S01]  /*1f170*/  ISETP.GE.OR P6, PT, R3, R224.reuse, !P6 ;  /* 0x000000e00300720c */ /* 0x080fe200077c6670 */
[----:B------:R-:W2:Y:S01]  /*1f180*/  I2F R141, R141 ;  /* 0x0000008d008d7306 */ /* 0x000ea20000201400 */
[----:B------:R-:W-:Y:S02]  /*1f190*/  ISETP.GE.OR P0, PT, R21, R224, !P0 ;  /* 0x000000e01500720c */ /* 0x000fe40004706670 */
[----:B------:R-:W-:Y:S01]  /*1f1a0*/  ISETP.GE.AND P5, PT, R15, R225, PT ;  /* 0x000000e10f00720c */ /* 0x000fe20003fa6270 */
[----:B-----5:R-:W-:Y:S01]  /*1f1b0*/  FFMA.FTZ R156, -R223, R5, R156 ;  /* 0x00000005df9c7223 */ /* 0x020fe2000001019c */
[----:B------:R-:W-:Y:S02]  /*1f1c0*/  IADD3 R21, R226, -R9, RZ ;  /* 0x80000009e2157210 */ /* 0x000fe40007ffe0ff */
[----:B------:R-:W-:Y:S02]  /*1f1d0*/  FSEL R5, R158, -INF , !P6 ;  /* 0xff8000009e057808 */ /* 0x000fe40007000000 */
[----:B------:R-:W-:Y:S01]  /*1f1e0*/  FSEL R11, R156, -INF , !P3 ;  /* 0xff8000009c0b7808 */ /* 0x000fe20005800000 */
[----:B------:R-:W5:Y:S01]  /*1f1f0*/  I2F R7, R7 ;  /* 0x0000000700077306 */ /* 0x000f620000201400 */
[----:B------:R-:W-:Y:S02]  /*1f200*/  ISETP.GE.OR P1, PT, R15, R227, !P1 ;  /* 0x000000e30f00720c */ /* 0x000fe40004f26670 */
[----:B------:R-:W-:Y:S01]  /*1f210*/  ISETP.GE.AND P6, PT, R9, R228, PT ;  /* 0x000000e40900720c */ /* 0x000fe20003fc6270 */
[----:B-1----:R-:W-:Y:S01]  /*1f220*/  FFMA.FTZ R162, -R223, R144, R162 ;  /* 0x00000090dfa27223 */ /* 0x002fe200000101a2 */
[----:B------:R-:W-:Y:S02]  /*1f230*/  ISETP.GE.AND P3, PT, R9, R225, PT ;  /* 0x000000e10900720c */ /* 0x000fe40003f66270 */
[----:B------:R-:W-:Y:S02]  /*1f240*/  IADD3 R13, R226, -R15, RZ ;  /* 0x8000000fe20d7210 */ /* 0x000fe40007ffe0ff */
[-C--:B------:R-:W-:Y:S01]  /*1f250*/  ISETP.GE.OR P5, PT, R15, R224.reuse, !P5 ;  /* 0x000000e00f00720c */ /* 0x080fe20006fa6670 */
[----:B------:R-:W1:Y:S01]  /*1f260*/  I2F R140, R140 ;  /* 0x0000008c008c7306 */ /* 0x000e620000201400 */
[----:B------:R-:W-:Y:S02]  /*1f270*/  IABS R15, R21 ;  /* 0x00000015000f7213 */ /* 0x000fe40000000000 */
[----:B------:R-:W-:Y:S01]  /*1f280*/  ISETP.GE.OR P3, PT, R9, R224, !P3 ;  /* 0x000000e00900720c */ /* 0x000fe20005f66670 */
[----:B--2---:R-:W-:Y:S01]  /*1f290*/  FFMA.FTZ R172, -R223, R141, R172 ;  /* 0x0000008ddfac7223 */ /* 0x004fe200000101ac */
[----:B------:R-:W-:Y:S02]  /*1f2a0*/  ISETP.GE.OR P6, PT, R9, R227, !P6 ;  /* 0x000000e30900720c */ /* 0x000fe400077c6670 */
[----:B------:R-:W-:Y:S02]  /*1f2b0*/  FSEL R9, R162, -INF , !P1 ;  /* 0xff800000a2097808 */ /* 0x000fe40004800000 */
[C---:B------:R-:W-:Y:S01]  /*1f2c0*/  ISETP.GE.AND P1, PT, R142.reuse, R228, PT ;  /* 0x000000e48e00720c */ /* 0x040fe20003f26270 */
[----:B------:R-:W2:Y:S01]  /*1f2d0*/  I2F R27, R27 ;  /* 0x0000001b001b7306 */ /* 0x000ea20000201400 */
[----:B------:R-:W-:Y:S02]  /*1f2e0*/  IABS R136, R13 ;  /* 0x0000000d00887213 */ /* 0x000fe40000000000 */
[----:B------:R-:W-:Y:S01]  /*1f2f0*/  ISETP.GE.OR P1, PT, R142, R227, !P1 ;  /* 0x000000e38e00720c */ /* 0x000fe20004f26670 */
[----:B-----5:R-:W-:Y:S01]  /*1f300*/  FFMA.FTZ R160, -R223, R7, R160 ;  /* 0x00000007dfa07223 */ /* 0x020fe200000101a0 */
[----:B------:R-:W-:Y:S02]  /*1f310*/  IADD3 R7, R226, -R138, RZ ;  /* 0x8000008ae2077210 */ /* 0x000fe40007ffe0ff */
[C---:B------:R-:W-:Y:S02]  /*1f320*/  IADD3 R13, R3.reuse, 0x20, RZ ;  /* 0x00000020030d7810 */ /* 0x040fe40007ffe0ff */
[----:B------:R-:W-:Y:S01]  /*1f330*/  IABS R7, R7 ;  /* 0x0000000700077213 */ /* 0x000fe20000000000 */
[----:B------:R-:W5:Y:S01]  /*1f340*/  I2F R137, R137 ;  /* 0x0000008900897306 */ /* 0x000f620000201400 */
[----:B------:R-:W-:Y:S01]  /*1f350*/  IADD3 R25, R3, 0x21, RZ ;  /* 0x0000002103197810 */ /* 0x000fe20007ffe0ff */
[----:B------:R-:W-:Y:S01]  /*1f360*/  IMAD.IADD R23, R229, 0x1, -R13 ;  /* 0x00000001e5177824 */ /* 0x000fe200078e0a0d */
[----:B------:R-:W-:Y:S01]  /*1f370*/  ISETP.GE.AND P4, PT, R3, R228, PT ;  /* 0x000000e40300720c */ /* 0x000fe20003f86270 */
[----:B-1----:R-:W-:Y:S01]  /*1f380*/  FFMA.FTZ R140, -R223, R140, R174 ;  /* 0x0000008cdf8c7223 */ /* 0x002fe200000101ae */
[----:B------:R-:W-:Y:S02]  /*1f390*/  FSEL R174, R172, -INF , !P6 ;  /* 0xff800000acae7808 */ /* 0x000fe40007000000 */
[CC--:B------:R-:W-:Y:S02]  /*1f3a0*/  ISETP.GE.AND P6, PT, R139.reuse, R228.reuse, PT ;  /* 0x000000e48b00720c */ /* 0x0c0fe40003fc6270 */
[----:B------:R-:W-:Y:S01]  /*1f3b0*/  FSEL R163, R140, -INF , !P1 ;  /* 0xff8000008ca37808 */ /* 0x000fe20004800000 */
[----:B------:R1:W1:Y:S01]  /*1f3c0*/  I2F R31, R15 ;  /* 0x0000000f001f7306 */ /* 0x0002620000201400 */
[----:B------:R-:W-:Y:S01]  /*1f3d0*/  ISETP.GE.OR P6, PT, R139, R227, !P6 ;  /* 0x000000e38b00720c */ /* 0x000fe200077c6670 */
[----:B------:R-:W-:Y:S01]  /*1f3e0*/  IMAD.MOV.U32 R140, RZ, RZ, R7 ;  /* 0x000000ffff8c7224 */ /* 0x000fe200078e0007 */
[----:B------:R-:W-:Y:S01]  /*1f3f0*/  IABS R35, R23 ;  /* 0x0000001700237213 */ /* 0x000fe20000000000 */
[----:B--2---:R-:W-:Y:S01]  /*1f400*/  FFMA.FTZ R16, -R223, R27, R16 ;  /* 0x0000001bdf107223 */ /* 0x004fe20000010110 */
[----:B------:R-:W-:Y:S02]  /*1f410*/  IADD3 R27, R3, 0x31, RZ ;  /* 0x00000031031b7810 */ /* 0x000fe40007ffe0ff */
[----:B------:R-:W-:Y:S02]  /*1f420*/  IADD3 R23, R226, -R143, RZ ;  /* 0x8000008fe2177210 */ /* 0x000fe40007ffe0ff */
[----:B------:R-:W-:Y:S01]  /*1f430*/  IADD3 R7, R229, -R27, RZ ;  /* 0x8000001be5077210 */ /* 0x000fe20007ffe0ff */
[----:B------:R-:W2:Y:S01]  /*1f440*/  I2F R17, R17 ;  /* 0x0000001100117306 */ /* 0x000ea20000201400 */
[----:B------:R-:W-:Y:S02]  /*1f450*/  FSEL R162, R16, -INF , !P6 ;  /* 0xff80000010a27808 */ /* 0x000fe40007000000 */
[----:B------:R-:W-:Y:S01]  /*1f460*/  IABS R16, R7 ;  /* 0x0000000700107213 */ /* 0x000fe20000000000 */
[----:B-----5:R-:W-:Y:S01]  /*1f470*/  FFMA.FTZ R180, -R223, R137, R180 ;  /* 0x00000089dfb47223 */ /* 0x020fe200000101b4 */
[----:B------:R-:W-:Y:S02]  /*1f480*/  ISETP.GE.OR P4, PT, R3, R227, !P4 ;  /* 0x000000e30300720c */ /* 0x000fe40006786670 */
[----:B------:R-:W-:Y:S01]  /*1f490*/  IABS R33, R23 ;  /* 0x0000001700217213 */ /* 0x000fe20000000000 */
[----:B------:R-:W-:Y:S01]  /*1f4a0*/  IMAD.IADD R23, R229, 0x1, -R25 ;  /* 0x00000001e5177824 */ /* 0x000fe200078e0a19 */
[C---:B------:R-:W-:Y:S01]  /*1f4b0*/  IADD3 R19, R3.reuse, 0x29, RZ ;  /* 0x0000002903137810 */ /* 0x040fe20007ffe0ff */
[----:B------:R-:W5:Y:S01]  /*1f4c0*/  I2F R137, R16 ;  /* 0x0000001000897306 */ /* 0x000f620000201400 */
[----:B------:R-:W-:Y:S02]  /*1f4d0*/  IADD3 R21, R3, 0x28, RZ ;  /* 0x0000002803157810 */ /* 0x000fe40007ffe0ff */
[----:B------:R-:W-:Y:S01]  /*1f4e0*/  ISETP.GE.AND P2, PT, R143, R228, PT ;  /* 0x000000e48f00720c */ /* 0x000fe20003f46270 */
[C---:B---3--:R-:W-:Y:S01]  /*1f4f0*/  IMAD.IADD R132, R229.reuse, 0x1, -R19 ;  /* 0x00000001e5847824 */ /* 0x048fe200078e0a13 */
[----:B-1----:R-:W-:Y:S01]  /*1f500*/  FSEL R15, R134, -INF , !P4 ;  /* 0xff800000860f7808 */ /* 0x002fe20006000000 */
[----:B------:R-:W-:Y:S01]  /*1f510*/  IMAD.IADD R34, R229, 0x1, -R21 ;  /* 0x00000001e5227824 */ /* 0x000fe200078e0a15 */
[----:B------:R-:W-:Y:S01]  /*1f520*/  ISETP.GE.AND P4, PT, R143, R225, PT ;  /* 0x000000e18f00720c */ /* 0x000fe20003f86270 */
[----:B------:R-:W-:Y:S01]  /*1f530*/  FFMA.FTZ R12, -R223, R31, R12 ;  /* 0x0000001fdf0c7223 */ /* 0x000fe2000001010c */
[----:B------:R-:W-:Y:S01]  /*1f540*/  IABS R23, R23 ;  /* 0x0000001700177213 */ /* 0x000fe20000000000 */
[----:B------:R-:W1:Y:S01]  /*1f550*/  I2F R136, R136 ;  /* 0x0000008800887306 */ /* 0x000e620000201400 */
[C---:B------:R-:W-:Y:S02]  /*1f560*/  ISETP.GE.OR P4, PT, R143.reuse, R224, !P4 ;  /* 0x000000e08f00720c */ /* 0x040fe40006786670 */
[----:B------:R-:W-:Y:S01]  /*1f570*/  ISETP.GE.OR P2, PT, R143, R227, !P2 ;  /* 0x000000e38f00720c */ /* 0x000fe20005746670 */
[C---:B--2---:R-:W-:Y:S01]  /*1f580*/  FFMA.FTZ R170, -R223.reuse, R17, R170 ;  /* 0x00000011dfaa7223 */ /* 0x044fe200000101aa */
[----:B------:R-:W-:Y:S02]  /*1f590*/  IADD3 R143, R226, -R139, RZ ;  /* 0x8000008be28f7210 */ /* 0x000fe40007ffe0ff */
[----:B------:R-:W-:Y:S02]  /*1f5a0*/  IABS R132, R132 ;  /* 0x0000008400847213 */ /* 0x000fe40000000000 */
[----:B------:R-:W-:Y:S01]  /*1f5b0*/  ISETP.GE.AND P6, PT, R138, R228, PT ;  /* 0x000000e48a00720c */ /* 0x000fe20003fc6270 */
[----:B------:R-:W2:Y:S01]  /*1f5c0*/  I2F R35, R35 ;  /* 0x0000002300237306 */ /* 0x000ea20000201400 */
[----:B------:R-:W-:Y:S02]  /*1f5d0*/  IABS R143, R143 ;  /* 0x0000008f008f7213 */ /* 0x000fe40000000000 */
[----:B------:R-:W-:Y:S01]  /*1f5e0*/  FSEL R7, R160, -INF , !P0 ;  /* 0xff800000a0077808 */ /* 0x000fe20004000000 */
[----:B-----5:R-:W-:Y:S01]  /*1f5f0*/  FFMA.FTZ R176, -R223, R137, R176 ;  /* 0x00000089dfb07223 */ /* 0x020fe200000101b0 */
[C---:B------:R-:W-:Y:S02]  /*1f600*/  ISETP.GE.AND P0, PT, R138.reuse, R225, PT ;  /* 0x000000e18a00720c */ /* 0x040fe40003f06270 */
[----:B------:R-:W-:Y:S02]  /*1f610*/  IABS R34, R34 ;  /* 0x0000002200227213 */ /* 0x000fe40000000000 */
[C---:B------:R-:W-:Y:S01]  /*1f620*/  ISETP.GE.OR P6, PT, R138.reuse, R227, !P6 ;  /* 0x000000e38a00720c */ /* 0x040fe200077c6670 */
[----:B------:R-:W3:Y:S01]  /*1f630*/  I2F R23, R23 ;  /* 0x0000001700177306 */ /* 0x000ee20000201400 */
[----:B------:R-:W-:Y:S01]  /*1f640*/  ISETP.GE.OR P0, PT, R138, R224, !P0 ;  /* 0x000000e08a00720c */ /* 0x000fe20004706670 */
[----:B------:R-:W-:Y:S01]  /*1f650*/  IMAD.IADD R138, R226, 0x1, -R13 ;  /* 0x00000001e28a7824 */ /* 0x000fe200078e0a0d */
[----:B------:R-:W-:Y:S01]  /*1f660*/  IADD3 R16, R3, 0x38, RZ ;  /* 0x0000003803107810 */ /* 0x000fe20007ffe0ff */
[----:B-1----:R-:W-:Y:S01]  /*1f670*/  FFMA.FTZ R168, -R223, R136, R168 ;  /* 0x00000088dfa87223 */ /* 0x002fe200000101a8 */
[----:B------:R-:W-:Y:S02]  /*1f680*/  FSEL R161, R180, -INF , !P6 ;  /* 0xff800000b4a17808 */ /* 0x000fe40007000000 */
[----:B------:R-:W-:Y:S02]  /*1f690*/  ISETP.GE.AND P6, PT, R13, R228, PT ;  /* 0x000000e40d00720c */ /* 0x000fe40003fc6270 */
[----:B------:R-:W-:Y:S01]  /*1f6a0*/  IADD3 R17, R3, 0x30, RZ ;  /* 0x0000003003117810 */ /* 0x000fe20007ffe0ff */
[----:B------:R-:W1:Y:S01]  /*1f6b0*/  I2F R134, R132 ;  /* 0x0000008400867306 */ /* 0x000e620000201400 */
[----:B------:R-:W-:Y:S02]  /*1f6c0*/  IABS R136, R138 ;  /* 0x0000008a00887213 */ /* 0x000fe40000000000 */
[----:B------:R-:W-:Y:S01]  /*1f6d0*/  IADD3 R138, R229, -R16, RZ ;  /* 0x80000010e58a7210 */ /* 0x000fe20007ffe0ff */
[----:B--2---:R-:W-:Y:S01]  /*1f6e0*/  FFMA.FTZ R20, -R223, R35, R20 ;  /* 0x00000023df147223 */ /* 0x004fe20000010114 */
[----:B------:R-:W-:Y:S01]  /*1f6f0*/  IADD3 R29, R226, -R142, RZ ;  /* 0x8000008ee21d7210 */ /* 0x000fe20007ffe0ff */
[----:B------:R-:W-:Y:S01]  /*1f700*/  IMAD.IADD R144, R229, 0x1, -R17 ;  /* 0x00000001e5907824 */ /* 0x000fe200078e0a11 */
[----:B------:R-:W-:Y:S02]  /*1f710*/  ISETP.GE.OR P6, PT, R13, R227, !P6 ;  /* 0x000000e30d00720c */ /* 0x000fe400077c6670 */
[----:B------:R-:W-:Y:S01]  /*1f720*/  IABS R138, R138 ;  /* 0x0000008a008a7213 */ /* 0x000fe20000000000 */
[----:B------:R-:W2:Y:S01]  /*1f730*/  I2F R132, R143 ;  /* 0x0000008f00847306 */ /* 0x000ea20000201400 */
[----:B------:R-:W-:Y:S02]  /*1f740*/  IABS R29, R29 ;  /* 0x0000001d001d7213 */ /* 0x000fe40000000000 */
[----:B------:R-:W-:Y:S01]  /*1f750*/  FSEL R160, R20, -INF , !P6 ;  /* 0xff80000014a07808 */ /* 0x000fe20007000000 */
[----:B---3--:R-:W-:Y:S01]  /*1f760*/  FFMA.FTZ R182, -R223, R23, R182 ;  /* 0x00000017dfb67223 */ /* 0x008fe200000101b6 */
[----:B------:R-:W-:Y:S02]  /*1f770*/  IABS R144, R144 ;  /* 0x0000009000907213 */ /* 0x000fe40000000000 */
[----:B------:R-:W-:Y:S02]  /*1f780*/  ISETP.GE.AND P6, PT, R25, R228, PT ;  /* 0x000000e41900720c */ /* 0x000fe40003fc6270 */
[----:B------:R-:W-:Y:S01]  /*1f790*/  ISETP.GE.AND P1, PT, R139, R225, PT ;  /* 0x000000e18b00720c */ /* 0x000fe20003f26270 */
[----:B------:R-:W3:Y:S01]  /*1f7a0*/  I2F R34, R34 ;  /* 0x0000002200227306 */ /* 0x000ee20000201400 */
[-C--:B------:R-:W-:Y:S02]  /*1f7b0*/  ISETP.GE.OR P6, PT, R25, R227.reuse, !P6 ;  /* 0x000000e31900720c */ /* 0x080fe400077c6670 */
[----:B------:R-:W-:Y:S01]  /*1f7c0*/  ISETP.GE.OR P1, PT, R139, R224, !P1 ;  /* 0x000000e08b00720c */ /* 0x000fe20004f26670 */
[----:B-1----:R-:W-:Y:S01]  /*1f7d0*/  FFMA.FTZ R232, -R223, R134, R232 ;  /* 0x00000086dfe87223 */ /* 0x002fe200000101e8 */
[----:B------:R-:W-:Y:S02]  /*1f7e0*/  FSEL R159, R182, -INF , !P6 ;  /* 0xff800000b69f7808 */ /* 0x000fe40007000000 */
[C---:B------:R-:W-:Y:S02]  /*1f7f0*/  ISETP.GE.AND P6, PT, R21.reuse, R228, PT ;  /* 0x000000e41500720c */ /* 0x040fe40003fc6270 */
[----:B------:R-:W-:Y:S01]  /*1f800*/  FSEL R170, R170, -INF , !P2 ;  /* 0xff800000aaaa7808 */ /* 0x000fe20005000000 */
[----:B------:R-:W1:Y:S01]  /*1f810*/  I2F R20, R138 ;  /* 0x0000008a00147306 */ /* 0x000e620000201400 */
[----:B------:R-:W-:Y:S02]  /*1f820*/  ISETP.GE.OR P6, PT, R21, R227, !P6 ;  /* 0x000000e31500720c */ /* 0x000fe400077c6670 */
[-C--:B------:R-:W-:Y:S01]  /*1f830*/  ISETP.GE.AND P2, PT, R142, R225.reuse, PT ;  /* 0x000000e18e00720c */ /* 0x080fe20003f46270 */
[----:B--2---:R-:W-:Y:S01]  /*1f840*/  FFMA.FTZ R4, -R223, R132, R4 ;  /* 0x00000084df047223 */ /* 0x004fe20000010104 */
[----:B------:R-:W-:Y:S02]  /*1f850*/  FSEL R143, R12, -INF , !P3 ;  /* 0xff8000000c8f7808 */ /* 0x000fe40005800000 */
[CC--:B------:R-:W-:Y:S02]  /*1f860*/  ISETP.GE.AND P3, PT, R21.reuse, R225.reuse, PT ;  /* 0x000000e11500720c */ /* 0x0c0fe40003f66270 */
[-C--:B------:R-:W-:Y:S01]  /*1f870*/  ISETP.GE.OR P2, PT, R142, R224.reuse, !P2 ;  /* 0x000000e08e00720c */ /* 0x080fe20005746670 */
[----:B------:R-:W2:Y:S01]  /*1f880*/  I2F R29, R29 ;  /* 0x0000001d001d7306 */ /* 0x000ea20000201400 */
[----:B------:R-:W-:Y:S01]  /*1f890*/  ISETP.GE.OR P3, PT, R21, R224, !P3 ;  /* 0x000000e01500720c */ /* 0x000fe20005f66670 */
[----:B------:R-:W-:Y:S01]  /*1f8a0*/  IMAD.IADD R21, R226, 0x1, -R21 ;  /* 0x00000001e2157824 */ /* 0x000fe200078e0a15 */
[----:B------:R-:W-:Y:S01]  /*1f8b0*/  FSEL R168, R168, -INF , !P5 ;  /* 0xff800000a8a87808 */ /* 0x000fe20006800000 */
[----:B---3--:R-:W-:Y:S01]  /*1f8c0*/  FFMA.FTZ R230, -R223, R34, R230 ;  /* 0x00000022dfe67223 */ /* 0x008fe200000101e6 */
[----:B------:R-:W-:Y:S02]  /*1f8d0*/  ISETP.GE.AND P5, PT, R13, R225, PT ;  /* 0x000000e10d00720c */ /* 0x000fe40003fa6270 */
[----:B------:R-:W-:Y:S02]  /*1f8e0*/  IABS R21, R21 ;  /* 0x0000001500157213 */ /* 0x000fe40000000000 */
[----:B------:R-:W-:Y:S01]  /*1f8f0*/  FSEL R158, R230, -INF , !P6 ;  /* 0xff800000e69e7808 */ /* 0x000fe20007000000 */
[----:B------:R-:W3:Y:S01]  /*1f900*/  I2F R141, R144 ;  /* 0x00000090008d7306 */ /* 0x000ee20000201400 */
[----:B------:R-:W-:Y:S02]  /*1f910*/  ISETP.GE.AND P6, PT, R19, R228, PT ;  /* 0x000000e41300720c */ /* 0x000fe40003fc6270 */
[----:B------:R-:W-:Y:S01]  /*1f920*/  ISETP.GE.OR P5, PT, R13, R224, !P5 ;  /* 0x000000e00d00720c */ /* 0x000fe20006fa6670 */
[----:B-1----:R-:W-:Y:S01]  /*1f930*/  FFMA.FTZ R178, -R223, R20, R178 ;  /* 0x00000014dfb27223 */ /* 0x002fe200000101b2 */
[----:B------:R-:W-:Y:S02]  /*1f940*/  FMNMX.FTZ R20, R15, R2, !PT ;  /* 0x000000020f147209 */ /* 0x000fe40007810000 */
[----:B------:R-:W-:Y:S02]  /*1f950*/  ISETP.GE.OR P6, PT, R19, R227, !P6 ;  /* 0x000000e31300720c */ /* 0x000fe400077c6670 */
[----:B------:R-:W-:Y:S01]  /*1f960*/  FMNMX.FTZ R20, R11, R20, !PT ;  /* 0x000000140b147209 */ /* 0x000fe20007810000 */
[----:B------:R-:W1:Y:S01]  /*1f970*/  I2F R33, R33 ;  /* 0x0000002100217306 */ /* 0x000e620000201400 */
[----:B------:R-:W-:Y:S02]  /*1f980*/  FSEL R157, R232, -INF , !P6 ;  /* 0xff800000e89d7808 */ /* 0x000fe40007000000 */
[----:B------:R-:W-:Y:S01]  /*1f990*/  ISETP.GE.AND P6, PT, R17, R228, PT ;  /* 0x000000e41100720c */ /* 0x000fe20003fc6270 */
[----:B--2---:R-:W-:Y:S01]  /*1f9a0*/  FFMA.FTZ R14, -R223, R29, R14 ;  /* 0x0000001ddf0e7223 */ /* 0x004fe2000001010e */
[----:B------:R-:W-:Y:S02]  /*1f9b0*/  IADD3 R3, R3, 0x39, RZ ;  /* 0x0000003903037810 */ /* 0x000fe40007ffe0ff */
[----:B------:R-:W-:Y:S02]  /*1f9c0*/  ISETP.GE.OR P6, PT, R17, R227, !P6 ;  /* 0x000000e31100720c */ /* 0x000fe400077c6670 */
[----:B------:R-:W-:Y:S01]  /*1f9d0*/  FSEL R142, R14, -INF , !P2 ;  /* 0xff8000000e8e7808 */ /* 0x000fe20005000000 */
[----:B------:R-:W2:Y:S01]  /*1f9e0*/  I2F R140, R140 ;  /* 0x0000008c008c7306 */ /* 0x000ea20000201400 */
[----:B------:R-:W-:Y:S01]  /*1f9f0*/  IMAD.IADD R14, R226, 0x1, -R17 ;  /* 0x00000001e20e7824 */ /* 0x000fe200078e0a11 */
[----:B------:R-:W-:Y:S01]  /*1fa00*/  ISETP.GE.AND P2, PT, R19, R225, PT ;  /* 0x000000e11300720c */ /* 0x000fe20003f46270 */
[----:B---3--:R-:W-:Y:S01]  /*1fa10*/  FFMA.FTZ R236, -R223, R141, R236 ;  /* 0x0000008ddfec7223 */ /* 0x008fe200000101ec */
[----:B------:R-:W-:Y:S02]  /*1fa20*/  FSEL R141, R4, -INF , !P1 ;  /* 0xff800000048d7808 */ /* 0x000fe40004800000 */
[----:B------:R-:W-:Y:S02]  /*1fa30*/  ISETP.GE.AND P1, PT, R17, R225, PT ;  /* 0x000000e11100720c */ /* 0x000fe40003f26270 */
[-C--:B------:R-:W-:Y:S02]  /*1fa40*/  ISETP.GE.OR P2, PT, R19, R224.reuse, !P2 ;  /* 0x000000e01300720c */ /* 0x080fe40005746670 */
[----:B------:R-:W3:Y:S01]  /*1fa50*/  I2F R12, R21 ;  /* 0x00000015000c7306 */ /* 0x000ee20000201400 */
[----:B------:R-:W-:Y:S02]  /*1fa60*/  ISETP.GE.OR P1, PT, R17, R224, !P1 ;  /* 0x000000e01100720c */ /* 0x000fe40004f26670 */
[----:B------:R-:W-:Y:S01]  /*1fa70*/  FMNMX.FTZ R17, R9, R20, !PT ;  /* 0x0000001409117209 */ /* 0x000fe20007810000 */
[C---:B-1----:R-:W-:Y:S01]  /*1fa80*/  FFMA.FTZ R166, -R223.reuse, R33, R166 ;  /* 0x00000021dfa67223 */ /* 0x042fe200000101a6 */
[C---:B------:R-:W-:Y:S01]  /*1fa90*/  IADD3 R19, R226.reuse, -R19, RZ ;  /* 0x80000013e2137210 */ /* 0x040fe20007ffe0ff */
[----:B------:R-:W-:Y:S01]  /*1faa0*/  IMAD.IADD R33, R226, 0x1, -R25 ;  /* 0x00000001e2217824 */ /* 0x000fe200078e0a19 */
[----:B------:R-:W-:Y:S02]  /*1fab0*/  FMNMX.FTZ R17, R170, R17, !PT ;  /* 0x00000011aa117209 */ /* 0x000fe40007810000 */
[----:B------:R-:W-:Y:S01]  /*1fac0*/  IABS R4, R19 ;  /* 0x0000001300047213 */ /* 0x000fe20000000000 */
[----:B------:R-:W1:Y:S01]  /*1fad0*/  I2F R136, R136 ;  /* 0x0000008800887306 */ /* 0x000e620000201400 */
[----:B------:R-:W-:Y:S02]  /*1fae0*/  FMNMX.FTZ R20, R174, R17, !PT ;  /* 0x00000011ae147209 */ /* 0x000fe40007810000 */
[----:B------:R-:W-:Y:S01]  /*1faf0*/  IABS R33, R33 ;  /* 0x0000002100217213 */ /* 0x000fe20000000000 */
[----:B--2---:R-:W-:Y:S01]  /*1fb00*/  FFMA.FTZ R18, -R223, R140, R18 ;  /* 0x0000008cdf127223 */ /* 0x004fe20000010112 */
[----:B------:R-:W-:Y:S02]  /*1fb10*/  FMNMX.FTZ R17, R163, R20, !PT ;  /* 0x00000014a3117209 */ /* 0x000fe40007810000 */
[----:B------:R-:W-:Y:S02]  /*1fb20*/  FMNMX.FTZ R20, R5, R0, !PT ;  /* 0x0000000005147209 */ /* 0x000fe40007810000 */
[----:B------:R-:W-:Y:S01]  /*1fb30*/  FSEL R13, R166, -INF , !P4 ;  /* 0xff800000a60d7808 */ /* 0x000fe20006000000 */
[----:B------:R-:W2:Y:S01]  /*1fb40*/  I2F R33, R33 ;  /* 0x0000002100217306 */ /* 0x000ea20000201400 */
[----:B------:R-:W-:Y:S02]  /*1fb50*/  FSEL R140, R18, -INF , !P0 ;  /* 0xff800000128c7808 */ /* 0x000fe40004000000 */
[----:B------:R-:W-:Y:S01]  /*1fb60*/  IABS R14, R14 ;  /* 0x0000000e000e7213 */ /* 0x000fe20000000000 */
[----:B---3--:R-:W-:Y:S01]  /*1fb70*/  FFMA.FTZ R24, -R223, R12, R24 ;  /* 0x0000000cdf187223 */ /* 0x008fe20000010118 */
[----:B------:R-:W-:Y:S02]  /*1fb80*/  FMNMX.FTZ R21, R7, R20, !PT ;  /* 0x0000001407157209 */ /* 0x000fe40007810000 */
[----:B------:R-:W-:Y:S01]  /*1fb90*/  FMNMX.FTZ R12, R162, R17, !PT ;  /* 0x00000011a20c7209 */ /* 0x000fe20007810000 */
[----:B------:R-:W-:Y:S01]  /*1fba0*/  IMAD.IADD R17, R226, 0x1, -R16 ;  /* 0x00000001e2117824 */ /* 0x000fe200078e0a10 */
[----:B------:R-:W-:Y:S01]  /*1fbb0*/  FMNMX.FTZ R20, R168, R21, !PT ;  /* 0x00000015a8147209 */ /* 0x000fe20007810000 */
[----:B------:R-:W3:Y:S01]  /*1fbc0*/  I2F R4, R4 ;  /* 0x0000000400047306 */ /* 0x000ee20000201400 */
[----:B------:R-:W-:Y:S02]  /*1fbd0*/  FMNMX.FTZ R19, R161, R12, !PT ;  /* 0x0000000ca1137209 */ /* 0x000fe40007810000 */
[----:B------:R-:W-:Y:S01]  /*1fbe0*/  IADD3 R18, R226, -R27, RZ ;  /* 0x8000001be2127210 */ /* 0x000fe20007ffe0ff */
[----:B-1----:R-:W-:Y:S01]  /*1fbf0*/  FFMA.FTZ R22, -R223, R136, R22 ;  /* 0x00000088df167223 */ /* 0x002fe20000010116 */
[----:B------:R-:W-:Y:S02]  /*1fc00*/  FMNMX.FTZ R20, R13, R20, !PT ;  /* 0x000000140d147209 */ /* 0x000fe40007810000 */
[----:B------:R-:W-:Y:S02]  /*1fc10*/  FMNMX.FTZ R12, R160, R19, !PT ;  /* 0x00000013a00c7209 */ /* 0x000fe40007810000 */
[----:B------:R-:W-:Y:S01]  /*1fc20*/  IABS R18, R18 ;  /* 0x0000001200127213 */ /* 0x000fe20000000000 */
[----:B------:R-:W1:Y:S01]  /*1fc30*/  I2F R14, R14 ;  /* 0x0000000e000e7306 */ /* 0x000e620000201400 */
[----:B------:R-:W-:Y:S02]  /*1fc40*/  FMNMX.FTZ R19, R143, R20, !PT ;  /* 0x000000148f137209 */ /* 0x000fe40007810000 */
[----:B------:R-:W-:Y:S01]  /*1fc50*/  FMNMX.FTZ R21, R159, R12, !PT ;  /* 0x0000000c9f157209 */ /* 0x000fe20007810000 */
[----:B--2---:R-:W-:Y:S01]  /*1fc60*/  FFMA.FTZ R6, -R223, R33, R6 ;  /* 0x00000021df067223 */ /* 0x004fe20000010106 */
[-C--:B------:R-:W-:Y:S02]  /*1fc70*/  IADD3 R23, R229, -R3.reuse, RZ ;  /* 0x80000003e5177210 */ /* 0x080fe40007ffe0ff */
[----:B------:R-:W-:Y:S02]  /*1fc80*/  IADD3 R12, R226, -R3, RZ ;  /* 0x80000003e20c7210 */ /* 0x000fe40007ffe0ff */
[----:B------:R-:W-:Y:S01]  /*1fc90*/  IABS R17, R17 ;  /* 0x0000001100117213 */ /* 0x000fe20000000000 */
[----:B------:R-:W2:Y:S01]  /*1fca0*/  I2F R18, R18 ;  /* 0x0000001200127306 */ /* 0x000ea20000201400 */
[----:B------:R-:W-:Y:S02]  /*1fcb0*/  FMNMX.FTZ R20, R142, R19, !PT ;  /* 0x000000138e147209 */ /* 0x000fe40007810000 */
[----:B------:R-:W-:Y:S01]  /*1fcc0*/  IABS R23, R23 ;  /* 0x0000001700177213 */ /* 0x000fe20000000000 */
[----:B---3--:R-:W-:Y:S01]  /*1fcd0*/  FFMA.FTZ R8, -R223, R4, R8 ;  /* 0x00000004df087223 */ /* 0x008fe20000010108 */
[----:B------:R-:W-:Y:S02]  /*1fce0*/  IABS R12, R12 ;  /* 0x0000000c000c7213 */ /* 0x000fe40000000000 */
[----:B------:R-:W-:Y:S02]  /*1fcf0*/  FMNMX.FTZ R19, R141, R20, !PT ;  /* 0x000000148d137209 */ /* 0x000fe40007810000 */
[----:B------:R-:W-:Y:S01]  /*1fd00*/  ISETP.GE.AND P4, PT, R25, R225, PT ;  /* 0x000000e11900720c */ /* 0x000fe20003f86270 */
[----:B------:R-:W3:Y:S01]  /*1fd10*/  I2F R17, R17 ;  /* 0x0000001100117306 */ /* 0x000ee20000201400 */
[----:B------:R-:W-:Y:S02]  /*1fd20*/  FSEL R156, R22, -INF , !P5 ;  /* 0xff800000169c7808 */ /* 0x000fe40006800000 */
[----:B------:R-:W-:Y:S01]  /*1fd30*/  FMNMX.FTZ R22, R158, R21, !PT ;  /* 0x000000159e167209 */ /* 0x000fe20007810000 */
[----:B-1----:R-:W-:Y:S01]  /*1fd40*/  FFMA.FTZ R26, -R223, R14, R26 ;  /* 0x0000000edf1a7223 */ /* 0x002fe2000001011a */
[----:B------:R-:W-:Y:S02]  /*1fd50*/  FMNMX.FTZ R19, R140, R19, !PT ;  /* 0x000000138c137209 */ /* 0x000fe40007810000 */
[----:B------:R-:W-:Y:S02]  /*1fd60*/  ISETP.GE.OR P4, PT, R25, R224, !P4 ;  /* 0x000000e01900720c */ /* 0x000fe40006786670 */
[----:B------:R-:W-:Y:S01]  /*1fd70*/  FSEL R152, R236, -INF , !P6 ;  /* 0xff800000ec987808 */ /* 0x000fe20007000000 */
[----:B------:R-:W1:Y:S01]  /*1fd80*/  I2F R23, R23 ;  /* 0x0000001700177306 */ /* 0x000e620000201400 */
[----:B------:R-:W-:Y:S02]  /*1fd90*/  FMNMX.FTZ R21, R157, R22, !PT ;  /* 0x000000169d157209 */ /* 0x000fe40007810000 */
[----:B------:R-:W-:Y:S01]  /*1fda0*/  FSEL R155, R6, -INF , !P4 ;  /* 0xff800000069b7808 */ /* 0x000fe20006000000 */
[----:B--2---:R-:W-:Y:S01]  /*1fdb0*/  FFMA.FTZ R10, -R223, R18, R10 ;  /* 0x00000012df0a7223 */ /* 0x004fe2000001010a */
[----:B------:R-:W-:Y:S02]  /*1fdc0*/  FMNMX.FTZ R6, R156, R19, !PT ;  /* 0x000000139c067209 */ /* 0x000fe40007810000 */
[----:B------:R-:W-:Y:S02]  /*1fdd0*/  FMNMX.FTZ R20, R152, R21, !PT ;  /* 0x0000001598147209 */ /* 0x000fe40007810000 */
[----:B------:R-:W-:Y:S01]  /*1fde0*/  FSEL R154, R24, -INF , !P3 ;  /* 0xff800000189a7808 */ /* 0x000fe20005800000 */
[----:B------:R-:W2:Y:S01]  /*1fdf0*/  I2F R12, R12 ;  /* 0x0000000c000c7306 */ /* 0x000ea20000201400 */
[----:B------:R-:W-:Y:S02]  /*1fe00*/  FMNMX.FTZ R21, R155, R6, !PT ;  /* 0x000000069b157209 */ /* 0x000fe40007810000 */
[----:B------:R-:W-:Y:S01]  /*1fe10*/  ISETP.GE.AND P6, PT, R27, R228, PT ;  /* 0x000000e41b00720c */ /* 0x000fe20003fc6270 */
[----:B---3--:R-:W-:Y:S01]  /*1fe20*/  FFMA.FTZ R28, -R223, R17, R28 ;  /* 0x00000011df1c7223 */ /* 0x008fe2000001011c */
[----:B------:R-:W-:Y:S02]  /*1fe30*/  FSEL R153, R8, -INF , !P2 ;  /* 0xff80000008997808 */ /* 0x000fe40005000000 */
[----:B------:R-:W-:Y:S02]  /*1fe40*/  FMNMX.FTZ R6, R154, R21, !PT ;  /* 0x000000159a067209 */ /* 0x000fe40007810000 */
[C---:B------:R-:W-:Y:S02]  /*1fe50*/  ISETP.GE.AND P0, PT, R27.reuse, R225, PT ;  /* 0x000000e11b00720c */ /* 0x040fe40003f06270 */
[----:B------:R-:W-:Y:S02]  /*1fe60*/  ISETP.GE.OR P6, PT, R27, R227, !P6 ;  /* 0x000000e31b00720c */ /* 0x000fe400077c6670 */
[----:B------:R-:W-:Y:S01]  /*1fe70*/  FSEL R147, R26, -INF , !P1 ;  /* 0xff8000001a937808 */ /* 0x000fe20004800000 */
[----:B-1----:R-:W-:Y:S01]  /*1fe80*/  FFMA.FTZ R32, -R223, R23, R32 ;  /* 0x00000017df207223 */ /* 0x002fe20000010120 */
[----:B------:R-:W-:Y:S02]  /*1fe90*/  FSEL R151, R176, -INF , !P6 ;  /* 0xff800000b0977808 */ /* 0x000fe40007000000 */
[----:B------:R-:W-:Y:S02]  /*1fea0*/  FMNMX.FTZ R6, R153, R6, !PT ;  /* 0x0000000699067209 */ /* 0x000fe40007810000 */
[----:B------:R-:W-:Y:S02]  /*1feb0*/  ISETP.GE.OR P0, PT, R27, R224, !P0 ;  /* 0x000000e01b00720c */ /* 0x000fe40004706670 */
[C---:B------:R-:W-:Y:S02]  /*1fec0*/  ISETP.GE.AND P6, PT, R16.reuse, R228, PT ;  /* 0x000000e41000720c */ /* 0x040fe40003fc6270 */
[----:B------:R-:W-:Y:S01]  /*1fed0*/  ISETP.GE.AND P3, PT, R16, R225, PT ;  /* 0x000000e11000720c */ /* 0x000fe20003f66270 */
[----:B--2---:R-:W-:Y:S01]  /*1fee0*/  FFMA.FTZ R30, -R223, R12, R30 ;  /* 0x0000000cdf1e7223 */ /* 0x004fe2000001011e */
[----:B------:R-:W-:Y:S02]  /*1fef0*/  FSEL R146, R10, -INF , !P0 ;  /* 0xff8000000a927808 */ /* 0x000fe40004000000 */
[----:B------:R-:W-:Y:S02]  /*1ff00*/  FMNMX.FTZ R17, R147, R6, !PT ;  /* 0x0000000693117209 */ /* 0x000fe40007810000 */
[C---:B------:R-:W-:Y:S02]  /*1ff10*/  ISETP.GE.AND P5, PT, R3.reuse, R228, PT ;  /* 0x000000e40300720c */ /* 0x040fe40003fa6270 */
[C---:B------:R-:W-:Y:S02]  /*1ff20*/  ISETP.GE.OR P6, PT, R16.reuse, R227, !P6 ;  /* 0x000000e31000720c */ /* 0x040fe400077c6670 */
[----:B------:R-:W-:Y:S02]  /*1ff30*/  ISETP.GE.OR P3, PT, R16, R224, !P3 ;  /* 0x000000e01000720c */ /* 0x000fe40005f66670 */
[----:B------:R-:W-:Y:S02]  /*1ff40*/  ISETP.GE.AND P1, PT, R3, R225, PT ;  /* 0x000000e10300720c */ /* 0x000fe40003f26270 */
[----:B------:R-:W-:Y:S02]  /*1ff50*/  FSEL R149, R178, -INF , !P6 ;  /* 0xff800000b2957808 */ /* 0x000fe40007000000 */
[----:B------:R-:W-:Y:S02]  /*1ff60*/  FMNMX.FTZ R20, R151, R20, !PT ;  /* 0x0000001497147209 */ /* 0x000fe40007810000 */
[----:B------:R-:W-:Y:S02]  /*1ff70*/  FSEL R145, R28, -INF , !P3 ;  /* 0xff8000001c917808 */ /* 0x000fe40005800000 */
[----:B------:R-:W-:Y:S02]  /*1ff80*/  FMNMX.FTZ R8, R146, R17, !PT ;  /* 0x0000001192087209 */ /* 0x000fe40007810000 */
[C---:B------:R-:W-:Y:S02]  /*1ff90*/  ISETP.GE.OR P5, PT, R3.reuse, R227, !P5 ;  /* 0x000000e30300720c */ /* 0x040fe40006fa6670 */
[----:B------:R-:W-:Y:S02]  /*1ffa0*/  ISETP.GE.OR P1, PT, R3, R224, !P1 ;  /* 0x000000e00300720c */ /* 0x000fe40004f26670 */
[----:B------:R-:W-:Y:S02]  /*1ffb0*/  FSEL R148, R32, -INF , !P5 ;  /* 0xff80000020947808 */ /* 0x000fe40006800000 */
[----:B------:R-:W-:Y:S02]  /*1ffc0*/  FMNMX.FTZ R19, R149, R20, !PT ;  /* 0x0000001495137209 */ /* 0x000fe40007810000 */
[----:B------:R-:W-:Y:S01]  /*1ffd0*/  FSEL R134, R30, -INF , !P1 ;  /* 0xff8000001e867808 */ /* 0x000fe20004800000 */
        /* <DEDUP_REMOVED lines=12> */
[----:B------:R-:W-:Y:S01]  /*200a0*/  FSETP.NEU.FTZ.AND P1, PT, R132, -INF , PT ;  /* 0xff8000008400780b */ /* 0x000fe20003f3d000 */
[----:B----4-:R-:W-:Y:S01]  /*200b0*/  FMUL.FTZ R150, R133, R132 ;  /* 0x0000008485967220 */ /* 0x010fe20000410000 */
[----:B--2---:R-:W-:Y:S04]  /*200c0*/  FMNMX.FTZ R3, R4, R3, !PT ;  /* 0x0000000304037209 */ /* 0x004fe80007810000 */
        /* <DEDUP_REMOVED lines=9> */
[-CC-:B------:R-:W-:Y:S01]  /*20160*/  FFMA.FTZ R171, R5, R133.reuse, -R144.reuse ;  /* 0x0000008505ab7223 */ /* 0x180fe20000010890 */
[----:B------:R-:W-:Y:S01]  /*20170*/  FSEL R5, R132, RZ, P1 ;  /* 0x000000ff84057208 */ /* 0x000fe20000800000 */
[-CC-:B------:R-:W-:Y:S02]  /*20180*/  FFMA.FTZ R169, R168, R133.reuse, -R144.reuse ;  /* 0x00000085a8a97223 */ /* 0x180fe40000010890 */
[-C--:B------:R-:W-:Y:S02]  /*20190*/  FFMA.FTZ R168, R13, R133.reuse, -R144 ;  /* 0x000000850da87223 */ /* 0x080fe40000010890 */
[----:B------:R-:W-:Y:S01]  /*201a0*/  FADD.FTZ R4, -R5, R2 ;  /* 0x0000000205047221 */ /* 0x000fe20000010100 */
[----:B------:R-:W-:Y:S01]  /*201b0*/  FSEL R5, R3, RZ, P0 ;  /* 0x000000ff03057208 */ /* 0x000fe20000000000 */
[----:B------:R-:W1:Y:S01]  /*201c0*/  LDSM.16.MT88.4 R12, [R205+0xc000] ;  /* 0x00c00000cd0c783b */ /* 0x000e620000004200 */
[-C--:B------:R-:W-:Y:S01]  /*201d0*/  FFMA.FTZ R170, R7, R133.reuse, -R144 ;  /* 0x0000008507aa7223 */ /* 0x080fe20000010890 */
[----:B------:R-:W2:Y:S01]  /*201e0*/  MUFU.EX2 R166, R166 ;  /* 0x000000a600a67308 */ /* 0x000ea20000000800 */
[----:B------:R-:W-:Y:S01]  /*201f0*/  FMUL.FTZ R2, R133, R4 ;  /* 0x0000000485027220 */ /* 0x000fe20000410000 */
[----:B------:R-:W-:Y:S01]  /*20200*/  ISETP.GT.AND P0, PT, R219, R210, PT ;  /* 0x000000d2db00720c */ /* 0x000fe20003f04270 */
[----:B------:R-:W-:Y:S02]  /*20210*/  FADD.FTZ R4, -R5, R0 ;  /* 0x0000000005047221 */ /* 0x000fe40000010100 */
[-CC-:B------:R-:W-:Y:S02]  /*20220*/  FFMA.FTZ R175, R163, R133.reuse, -R150.reuse ;  /* 0x00000085a3af7223 */ /* 0x180fe40000010896 */
[----:B------:R-:W-:Y:S02]  /*20230*/  FMUL.FTZ R0, R133, R4 ;  /* 0x0000000485007220 */ /* 0x000fe40000410000 */
[-CC-:B------:R-:W-:Y:S01]  /*20240*/  FFMA.FTZ R176, R162, R133.reuse, -R150.reuse ;  /* 0x00000085a2b07223 */ /* 0x180fe20000010896 */
[----:B------:R-:W3:Y:S01]  /*20250*/  MUFU.EX2 R2, R2 ;  /* 0x0000000200027308 */ /* 0x000ee20000000800 */
[-C--:B------:R-:W-:Y:S02]  /*20260*/  FFMA.FTZ R177, R161, R133.reuse, -R150 ;  /* 0x00000085a1b17223 */ /* 0x080fe40000010896 */
[-CC-:B------:R-:W-:Y:S02]  /*20270*/  FFMA.FTZ R178, R143, R133.reuse, -R144.reuse ;  /* 0x000000858fb27223 */ /* 0x180fe40000010890 */
[-CC-:B------:R-:W-:Y:S02]  /*20280*/  FFMA.FTZ R179, R142, R133.reuse, -R144.reuse ;  /* 0x000000858eb37223 */ /* 0x180fe40000010890 */
[-CC-:B------:R-:W-:Y:S02]  /*20290*/  FFMA.FTZ R180, R141, R133.reuse, -R144.reuse ;  /* 0x000000858db47223 */ /* 0x180fe40000010890 */
[-C--:B------:R-:W-:Y:S01]  /*202a0*/  FFMA.FTZ R181, R140, R133.reuse, -R144 ;  /* 0x000000858cb57223 */ /* 0x080fe20000010890 */
[----:B------:R-:W4:Y:S01]  /*202b0*/  MUFU.EX2 R0, R0 ;  /* 0x0000000000007308 */ /* 0x000f220000000800 */
[----:B------:R-:W-:Y:S01]  /*202c0*/  LDSM.16.MT88.4 R140, [R203+0xe800] ;  /* 0x00e80000cb8c783b */ /* 0x000fe20000004200 */
[--C-:B------:R-:W-:Y:S01]  /*202d0*/  FFMA.FTZ R182, R160, R133, -R150.reuse ;  /* 0x00000085a0b67223 */ /* 0x100fe20000010896 */
[----:B--2---:R-:W-:Y:S01]  /*202e0*/  F2FP.BF16.PACK_AB R136, R166, R167 ;  /* 0x000000a7a688723e */ /* 0x004fe200000010ff */
[-CC-:B------:R-:W-:Y:S02]  /*202f0*/  FFMA.FTZ R183, R159, R133.reuse, -R150.reuse ;  /* 0x000000859fb77223 */ /* 0x180fe40000010896 */
[-CC-:B------:R-:W-:Y:S03]  /*20300*/  FFMA.FTZ R230, R158, R133.reuse, -R150.reuse ;  /* 0x000000859ee67223 */ /* 0x180fe60000010896 */
[----:B------:R-:W-:Y:S01]  /*20310*/  LDSM.16.MT88.4 R160, [R205+0x11800] ;  /* 0x01180000cda0783b */ /* 0x000fe20000004200 */
[----:B------:R-:W-:Y:S01]  /*20320*/  MUFU.EX2 R173, R173 ;  /* 0x000000ad00ad7308 */ /* 0x000fe20000000800 */
[-C--:B------:R-:W-:Y:S02]  /*20330*/  FFMA.FTZ R235, R157, R133.reuse, -R150 ;  /* 0x000000859deb7223 */ /* 0x080fe40000010896 */
[--C-:B------:R-:W-:Y:S02]  /*20340*/  FFMA.FTZ R232, R156, R133, -R144.reuse ;  /* 0x000000859ce87223 */ /* 0x100fe40000010890 */
[C---:B---3--:R-:W-:Y:S02]  /*20350*/  FMUL.FTZ R4, R2.reuse, R128 ;  /* 0x0000008002047220 */ /* 0x048fe40000410000 */
[C---:B------:R-:W-:Y:S01]  /*20360*/  FMUL.FTZ R5, R2.reuse, R129 ;  /* 0x0000008102057220 */ /* 0x040fe20000410000 */
[----:B------:R-:W-:Y:S01]  /*20370*/  LDSM.16.MT88.4 R156, [R202+0xf800] ;  /* 0x00f80000ca9c783b */ /* 0x000fe20000004200 */
        /* <DEDUP_REMOVED lines=44> */
[----:B--2---:R-:W-:Y:S01]  /*20640*/  F2FP.BF16.PACK_AB R139, R168, R169 ;  /* 0x000000a9a88b723e */ /* 0x004fe200000010ff */
[----:B------:R-:W-:Y:S02]  /*20650*/  FMUL.FTZ R37, R2, R37 ;  /* 0x0000002502257220 */ /* 0x000fe40000410000 */
[C---:B------:R-:W-:Y:S02]  /*20660*/  FMUL.FTZ R38, R0.reuse, R38 ;  /* 0x0000002600267220 */ /* 0x040fe40000410000 */
[----:B------:R-:W-:Y:S02]  /*20670*/  FMUL.FTZ R39, R0, R39 ;  /* 0x0000002700277220 */ /* 0x000fe40000410000 */
[C---:B-1----:R-:W-:Y:S01]  /*20680*/  HMMA.16816.F32.BF16 R4, R136.reuse, R12, R4 ;  /* 0x0000000c8804723c */ /* 0x042fe20000041804 */
[C---:B------:R-:W-:Y:S01]  /*20690*/  FMUL.FTZ R40, R2.reuse, R40 ;  /* 0x0000002802287220 */ /* 0x040fe20000410000 */
[----:B------:R-:W-:Y:S01]  /*206a0*/  MUFU.EX2 R177, R177 ;  /* 0x000000b100b17308 */ /* 0x000fe20000000800 */
[----:B------:R-:W-:Y:S02]  /*206b0*/  FMUL.FTZ R41, R2, R41 ;  /* 0x0000002902297220 */ /* 0x000fe40000410000 */
[----:B------:R-:W-:Y:S02]  /*206c0*/  FMUL.FTZ R42, R0, R42 ;  /* 0x0000002a002a7220 */ /* 0x000fe40000410000 */
[C---:B------:R-:W-:Y:S01]  /*206d0*/  FMUL.FTZ R12, R2.reuse, R120 ;  /* 0x00000078020c7220 */ /* 0x040fe20000410000 */
[C---:B------:R-:W-:Y:S01]  /*206e0*/  HMMA.16816.F32.BF16 R8, R136.reuse, R14, R8 ;  /* 0x0000000e8808723c */ /* 0x040fe20000041808 */
[----:B------:R-:W-:Y:S03]  /*206f0*/  FMUL.FTZ R13, R2, R121 ;  /* 0x00000079020d7220 */ /* 0x000fe60000410000 */
[----:B------:R-:W-:Y:S01]  /*20700*/  FMUL.FTZ R43, R0, R43 ;  /* 0x0000002b002b7220 */ /* 0x000fe20000410000 */
[----:B------:R-:W-:Y:S01]  /*20710*/  MUFU.EX2 R178, R178 ;  /* 0x000000b200b27308 */ /* 0x000fe20000000800 */
[----:B------:R-:W-:Y:S02]  /*20720*/  FMUL.FTZ R44, R2, R44 ;  /* 0x0000002c022c7220 */ /* 0x000fe40000410000 */
[C---:B------:R-:W-:Y:S04]  /*20730*/  FMUL.FTZ R14, R0.reuse, R122 ;  /* 0x0000007a000e7220 */ /* 0x040fe80000410000 */
[----:B------:R-:W-:Y:S02]  /*20740*/  FMUL.FTZ R15, R0, R123 ;  /* 0x0000007b000f7220 */ /* 0x000fe40000410000 */
[----:B------:R-:W1:Y:S01]  /*20750*/  LDSM.16.MT88.4 R120, [R202+0xc000] ;  /* 0x00c00000ca78783b */ /* 0x000e620000004200 */
[----:B------:R-:W-:Y:S01]  /*20760*/  FMUL.FTZ R45, R2, R45 ;  /* 0x0000002d022d7220 */ /* 0x000fe20000410000 */
[----:B------:R-:W-:Y:S01]  /*20770*/  MUFU.EX2 R179, R179 ;  /* 0x000000b300b37308 */ /* 0x000fe20000000800 */
[C---:B------:R-:W-:Y:S02]  /*20780*/  FMUL.FTZ R46, R0.reuse, R46 ;  /* 0x0000002e002e7220 */ /* 0x040fe40000410000 */
[C---:B------:R-:W-:Y:S01]  /*20790*/  HMMA.16816.F32.BF16 R12, R136.reuse, R20, R12 ;  /* 0x00000014880c723c */ /* 0x040fe2000004180c */
[----:B------:R-:W-:Y:S02]  /*207a0*/  FMUL.FTZ R47, R0, R47 ;  /* 0x0000002f002f7220 */ /* 0x000fe40000410000 */
[C---:B------:R-:W-:Y:S02]  /*207b0*/  FMUL.FTZ R48, R2.reuse, R48 ;  /* 0x0000003002307220 */ /* 0x040fe40000410000 */
[C---:B------:R-:W-:Y:S02]  /*207c0*/  FMUL.FTZ R49, R2.reuse, R49 ;  /* 0x0000003102317220 */ /* 0x040fe40000410000 */
[C---:B------:R-:W-:Y:S01]  /*207d0*/  FMUL.FTZ R20, R2.reuse, R112 ;  /* 0x0000007002147220 */ /* 0x040fe20000410000 */
[C---:B------:R-:W-:Y:S01]  /*207e0*/  HMMA.16816.F32.BF16 R16, R136.reuse, R22, R16 ;  /* 0x000000168810723c */ /* 0x040fe20000041810 */
[----:B------:R-:W-:Y:S01]  /*207f0*/  FMUL.FTZ R21, R2, R113 ;  /* 0x0000007102157220 */ /* 0x000fe20000410000 */
[----:B------:R-:W-:Y:S02]  /*20800*/  MUFU.EX2 R180, R180 ;  /* 0x000000b400b47308 */ /* 0x000fe40000000800 */
[C---:B------:R-:W-:Y:S02]  /*20810*/  FMUL.FTZ R50, R0.reuse, R50 ;  /* 0x0000003200327220 */ /* 0x040fe40000410000 */
[C---:B------:R-:W-:Y:S02]  /*20820*/  FMUL.FTZ R51, R0.reuse, R51 ;  /* 0x0000003300337220 */ /* 0x040fe40000410000 */
[C---:B------:R-:W-:Y:S04]  /*20830*/  FMUL.FTZ R22, R0.reuse, R114 ;  /* 0x0000007200167220 */ /* 0x040fe80000410000 */
[----:B------:R-:W-:Y:S01]  /*20840*/  FMUL.FTZ R23, R0, R115 ;  /* 0x0000007300177220 */ /* 0x000fe20000410000 */
[----:B------:R-:W-:Y:S01]  /*20850*/  MUFU.EX2 R181, R181 ;  /* 0x000000b500b57308 */ /* 0x000fe20000000800 */
[----:B------:R-:W2:Y:S01]  /*20860*/  LDSM.16.MT88.4 R112, [R205+0xe000] ;  /* 0x00e00000cd70783b */ /* 0x000ea20000004200 */
[C---:B------:R-:W-:Y:S02]  /*20870*/  FMUL.FTZ R52, R2.reuse, R52 ;  /* 0x0000003402347220 */ /* 0x040fe40000410000 */
[----:B------:R-:W-:Y:S02]  /*20880*/  FMUL.FTZ R53, R2, R53 ;  /* 0x0000003502357220 */ /* 0x000fe40000410000 */
[C---:B------:R-:W-:Y:S01]  /*20890*/  HMMA.16816.F32.BF16 R20, R136.reuse, R28, R20 ;  /* 0x0000001c8814723c */ /* 0x040fe20000041814 */
[C---:B------:R-:W-:Y:S02]  /*208a0*/  FMUL.FTZ R54, R0.reuse, R54 ;  /* 0x0000003600367220 */ /* 0x040fe40000410000 */
[----:B------:R-:W-:Y:S01]  /*208b0*/  FMUL.FTZ R55, R0, R55 ;  /* 0x0000003700377220 */ /* 0x000fe20000410000 */
[----:B------:R-:W-:Y:S01]  /*208c0*/  MUFU.EX2 R182, R182 ;  /* 0x000000b600b67308 */ /* 0x000fe20000000800 */
[C---:B------:R-:W-:Y:S02]  /*208d0*/  FMUL.FTZ R56, R2.reuse, R56 ;  /* 0x0000003802387220 */ /* 0x040fe40000410000 */
[C---:B------:R-:W-:Y:S01]  /*208e0*/  FMUL.FTZ R28, R2.reuse, R104 ;  /* 0x00000068021c7220 */ /* 0x040fe20000410000 */
[C---:B------:R-:W-:Y:S01]  /*208f0*/  HMMA.16816.F32.BF16 R24, R136.reuse, R30, R24 ;  /* 0x0000001e8818723c */ /* 0x040fe20000041818 */
[C---:B------:R-:W-:Y:S03]  /*20900*/  FMUL.FTZ R29, R2.reuse, R105 ;  /* 0x00000069021d7220 */ /* 0x040fe60000410000 */
[----:B------:R-:W-:Y:S02]  /*20910*/  FMUL.FTZ R57, R2, R57 ;  /* 0x0000003902397220 */ /* 0x000fe40000410000 */
[C---:B------:R-:W-:Y:S01]  /*20920*/  FMUL.FTZ R58, R0.reuse, R58 ;  /* 0x0000003a003a7220 */ /* 0x040fe20000410000 */
[----:B------:R-:W-:Y:S01]  /*20930*/  MUFU.EX2 R183, R183 ;  /* 0x000000b700b77308 */ /* 0x000fe20000000800 */
[C---:B------:R-:W-:Y:S04]  /*20940*/  FMUL.FTZ R30, R0.reuse, R106 ;  /* 0x0000006a001e7220 */ /* 0x040fe80000410000 */
[C---:B------:R-:W-:Y:S02]  /*20950*/  FMUL.FTZ R31, R0.reuse, R107 ;  /* 0x0000006b001f7220 */ /* 0x040fe40000410000 */
[----:B------:R-:W3:Y:S01]  /*20960*/  LDSM.16.MT88.4 R104, [R204+0xe000] ;  /* 0x00e00000cc68783b */ /* 0x000ee20000004200 */
[----:B------:R-:W-:Y:S02]  /*20970*/  FMUL.FTZ R59, R0, R59 ;  /* 0x0000003b003b7220 */ /* 0x000fe40000410000 */
[C---:B------:R-:W-:Y:S01]  /*20980*/  FMUL.FTZ R60, R2.reuse, R60 ;  /* 0x0000003c023c7220 */ /* 0x040fe20000410000 */
[----:B------:R-:W-:Y:S01]  /*20990*/  MUFU.EX2 R230, R230 ;  /* 0x000000e600e67308 */ /* 0x000fe20000000800 */
[C---:B-1----:R-:W-:Y:S01]  /*209a0*/  HMMA.16816.F32.BF16 R28, R136.reuse, R120, R28 ;  /* 0x00000078881c723c */ /* 0x042fe2000004181c */
[----:B------:R-:W-:Y:S02]  /*209b0*/  FMUL.FTZ R61, R2, R61 ;  /* 0x0000003d023d7220 */ /* 0x000fe40000410000 */
        /* <DEDUP_REMOVED lines=8> */
[C---:B--2---:R-:W-:Y:S01]  /*20a40*/  HMMA.16816.F32.BF16 R36, R136.reuse, R112, R36 ;  /* 0x000000708824723c */ /* 0x044fe20000041824 */
[----:B------:R-:W-:Y:S03]  /*20a50*/  FMUL.FTZ R67, R0, R67 ;  /* 0x0000004300437220 */ /* 0x000fe60000410000 */
        /* <DEDUP_REMOVED lines=9> */
[C---:B---3--:R-:W-:Y:S03]  /*20af0*/  HMMA.16816.F32.BF16 R44, R136.reuse, R104, R44 ;  /* 0x00000068882c723c */ /* 0x048fe6000004182c */
[----:B------:R-:W-:Y:S02]  /*20b00*/  FMUL.FTZ R73, R2, R73 ;  /* 0x0000004902497220 */ /* 0x000fe40000410000 */
[C---:B------:R-:W-:Y:S02]  /*20b10*/  FMUL.FTZ R74, R0.reuse, R74 ;  /* 0x0000004a004a7220 */ /* 0x040fe40000410000 */
[----:B------:R-:W-:Y:S01]  /*20b20*/  FMUL.FTZ R75, R0, R75 ;  /* 0x0000004b004b7220 */ /* 0x000fe20000410000 */
[----:B------:R-:W-:Y:S01]  /*20b30*/  MUFU.EX2 R234, R234 ;  /* 0x000000ea00ea7308 */ /* 0x000fe20000000800 */
[C---:B------:R-:W-:Y:S01]  /*20b40*/  FMUL.FTZ R84, R2.reuse, R84 ;  /* 0x0000005402547220 */ /* 0x040fe20000410000 */
[C---:B------:R-:W-:Y:S01]  /*20b50*/  HMMA.16816.F32.BF16 R48, R136.reuse, R106, R48 ;  /* 0x0000006a8830723c */ /* 0x040fe20000041830 */
[----:B------:R-:W1:Y:S01]  /*20b60*/  LDSM.16.MT88.4 R104, [R205+0x10000] ;  /* 0x01000000cd68783b */ /* 0x000e620000004200 */
[----:B------:R-:W-:Y:S02]  /*20b70*/  FMUL.FTZ R85, R2, R85 ;  /* 0x0000005502557220 */ /* 0x000fe40000410000 */
[C---:B------:R-:W-:Y:S04]  /*20b80*/  FMUL.FTZ R86, R0.reuse, R86 ;  /* 0x0000005600567220 */ /* 0x040fe80000410000 */
[C---:B------:R-:W-:Y:S01]  /*20b90*/  HMMA.16816.F32.BF16 R52, R136.reuse, R100, R52 ;  /* 0x000000648834723c */ /* 0x040fe20000041834 */
[----:B------:R-:W-:Y:S01]  /*20ba0*/  FMUL.FTZ R87, R0, R87 ;  /* 0x0000005700577220 */ /* 0x000fe20000410000 */
[----:B------:R-:W-:Y:S02]  /*20bb0*/  MUFU.EX2 R239, R239 ;  /* 0x000000ef00ef7308 */ /* 0x000fe40000000800 */
[-CC-:B------:R-:W-:Y:S02]  /*20bc0*/  FFMA.FTZ R174, R174, R133.reuse, -R150.reuse ;  /* 0x00000085aeae7223 */ /* 0x180fe40000010896 */
[----:B------:R-:W-:Y:S02]  /*20bd0*/  FFMA.FTZ R150, R148, R133, -R150 ;  /* 0x0000008594967223 */ /* 0x000fe40000010896 */
[C---:B------:R-:W-:Y:S01]  /*20be0*/  HMMA.16816.F32.BF16 R56, R136.reuse, R102, R56 ;  /* 0x000000668838723c */ /* 0x040fe20000041838 */
[----:B------:R-:W2:Y:S03]  /*20bf0*/  LDSM.16.MT88.4 R100, [R204+0x10000] ;  /* 0x01000000cc64783b */ /* 0x000ea60000004200 */
[----:B------:R3:W-:Y:S01]  /*20c00*/  MUFU.EX2 R243, R150 ;  /* 0x0000009600f37308 */ /* 0x0007e20000000800 */
[C---:B------:R-:W-:Y:S02]  /*20c10*/  FMUL.FTZ R88, R2.reuse, R88 ;  /* 0x0000005802587220 */ /* 0x040fe40000410000 */
[----:B------:R-:W-:Y:S01]  /*20c20*/  FMUL.FTZ R89, R2, R89 ;  /* 0x0000005902597220 */ /* 0x000fe20000410000 */
[C---:B------:R-:W-:Y:S01]  /*20c30*/  HMMA.16816.F32.BF16 R60, R136.reuse, R108, R60 ;  /* 0x0000006c883c723c */ /* 0x040fe2000004183c */
[C---:B------:R-:W-:Y:S03]  /*20c40*/  FMUL.FTZ R90, R0.reuse, R90 ;  /* 0x0000005a005a7220 */ /* 0x040fe60000410000 */
[----:B------:R-:W-:Y:S02]  /*20c50*/  FMUL.FTZ R91, R0, R91 ;  /* 0x0000005b005b7220 */ /* 0x000fe40000410000 */
[----:B------:R4:W-:Y:S01]  /*20c60*/  MUFU.EX2 R133, R144 ;  /* 0x0000009000857308 */ /* 0x0009e20000000800 */
[C---:B------:R-:W-:Y:S01]  /*20c70*/  FMUL.FTZ R92, R2.reuse, R92 ;  /* 0x0000005c025c7220 */ /* 0x040fe20000410000 */
[C---:B------:R-:W-:Y:S01]  /*20c80*/  HMMA.16816.F32.BF16 R64, R136.reuse, R110, R64 ;  /* 0x0000006e8840723c */ /* 0x040fe20000041840 */
[----:B------:R-:W5:Y:S03]  /*20c90*/  LDSM.16.MT88.4 R108, [R203+0x10000] ;  /* 0x01000000cb6c783b */ /* 0x000f660000004200 */
[----:B------:R-:W-:Y:S02]  /*20ca0*/  FMUL.FTZ R93, R2, R93 ;  /* 0x0000005d025d7220 */ /* 0x000fe40000410000 */
[C---:B------:R-:W-:Y:S02]  /*20cb0*/  FMUL.FTZ R94, R0.reuse, R94 ;  /* 0x0000005e005e7220 */ /* 0x040fe40000410000 */
[----:B------:R-:W-:Y:S01]  /*20cc0*/  FMUL.FTZ R95, R0, R95 ;  /* 0x0000005f005f7220 */ /* 0x000fe20000410000 */
[C---:B-1----:R-:W-:Y:S01]  /*20cd0*/  HMMA.16816.F32.BF16 R68, R136.reuse, R104, R68 ;  /* 0x000000688844723c */ /* 0x042fe20000041844 */
[----:B------:R-:W1:Y:S01]  /*20ce0*/  MUFU.EX2 R174, R174 ;  /* 0x000000ae00ae7308 */ /* 0x000e620000000800 */
[----:B---3--:R-:W-:Y:S01]  /*20cf0*/  LDSM.16.MT88.4 R148, [R204+0xf800] ;  /* 0x00f80000cc94783b */ /* 0x008fe20000004200 */
[C---:B------:R-:W-:Y:S02]  /*20d00*/  FMUL.FTZ R96, R2.reuse, R96 ;  /* 0x0000006002607220 */ /* 0x040fe40000410000 */
[C---:B------:R-:W-:Y:S03]  /*20d10*/  FMUL.FTZ R97, R2.reuse, R97 ;  /* 0x0000006102617220 */ /* 0x040fe60000410000 */
[C---:B------:R-:W-:Y:S01]  /*20d20*/  HMMA.16816.F32.BF16 R72, R136.reuse, R106, R72 ;  /* 0x0000006a8848723c */ /* 0x040fe20000041848 */
[C---:B------:R-:W-:Y:S01]  /*20d30*/  FMUL.FTZ R76, R2.reuse, R76 ;  /* 0x0000004c024c7220 */ /* 0x040fe20000410000 */
[----:B------:R-:W3:Y:S02]  /*20d40*/  LDSM.16.MT88.4 R104, [R202+0x10000] ;  /* 0x01000000ca68783b */ /* 0x000ee40000004200 */
[----:B------:R-:W-:Y:S01]  /*20d50*/  FMUL.FTZ R77, R2, R77 ;  /* 0x0000004d024d7220 */ /* 0x000fe20000410000 */
[----:B------:R-:W-:Y:S01]  /*20d60*/  MUFU.EX2 R236, R236 ;  /* 0x000000ec00ec7308 */ /* 0x000fe20000000800 */
[C---:B------:R-:W-:Y:S02]  /*20d70*/  FMUL.FTZ R78, R0.reuse, R78 ;  /* 0x0000004e004e7220 */ /* 0x040fe40000410000 */
[C---:B------:R-:W-:Y:S02]  /*20d80*/  FMUL.FTZ R79, R0.reuse, R79 ;  /* 0x0000004f004f7220 */ /* 0x040fe40000410000 */
[----:B----4-:R-:W-:Y:S02]  /*20d90*/  LDSM.16.MT88.4 R144, [R205+0xf800] ;  /* 0x00f80000cd90783b */ /* 0x010fe40000004200 */
[C---:B------:R-:W-:Y:S02]  /*20da0*/  FMUL.FTZ R98, R0.reuse, R98 ;  /* 0x0000006200627220 */ /* 0x040fe40000410000 */
[----:B------:R-:W-:Y:S01]  /*20db0*/  FMUL.FTZ R99, R0, R99 ;  /* 0x0000006300637220 */ /* 0x000fe20000410000 */
[C---:B--2---:R-:W-:Y:S01]  /*20dc0*/  HMMA.16816.F32.BF16 R76, R136.reuse, R100, R76 ;  /* 0x00000064884c723c */ /* 0x044fe2000004184c */
[C---:B------:R-:W-:Y:S01]  /*20dd0*/  FMUL.FTZ R80, R2.reuse, R80 ;  /* 0x0000005002507220 */ /* 0x040fe20000410000 */
[----:B------:R-:W2:Y:S01]  /*20de0*/  MUFU.EX2 R241, R241 ;  /* 0x000000f100f17308 */ /* 0x000ea20000000800 */
[----:B------:R-:W-:Y:S02]  /*20df0*/  FMUL.FTZ R81, R2, R81 ;  /* 0x0000005102517220 */ /* 0x000fe40000410000 */
[C---:B------:R-:W-:Y:S02]  /*20e00*/  FMUL.FTZ R82, R0.reuse, R82 ;  /* 0x0000005200527220 */ /* 0x040fe40000410000 */
[----:B------:R-:W-:Y:S01]  /*20e10*/  FMUL.FTZ R83, R0, R83 ;  /* 0x0000005300537220 */ /* 0x000fe20000410000 */
[----:B-1----:R-:W-:Y:S01]  /*20e20*/  F2FP.BF16.PACK_AB R100, R175, R174 ;  /* 0x000000aeaf64723e */ /* 0x002fe200000010ff */
[----:B------:R-:W-:Y:S03]  /*20e30*/  FFMA.FTZ R167, R2, R233, R167 ;  /* 0x000000e902a77223 */ /* 0x000fe600000100a7 */
[----:B------:R-:W-:Y:S01]  /*20e40*/  F2FP.BF16.PACK_AB R101, R179, R178 ;  /* 0x000000b2b365723e */ /* 0x000fe200000010ff */
[----:B------:R-:W1:Y:S01]  /*20e50*/  MUFU.EX2 R238, R238 ;  /* 0x000000ee00ee7308 */ /* 0x000e620000000800 */
[C---:B------:R-:W-:Y:S01]  /*20e60*/  HMMA.16816.F32.BF16 R80, R136.reuse, R102, R80 ;  /* 0x000000668850723c */ /* 0x040fe20000041850 */
[----:B------:R-:W-:Y:S01]  /*20e70*/  MOV R2, R132 ;  /* 0x0000008400027202 */ /* 0x000fe20000000f00 */
[----:B------:R-:W-:Y:S02]  /*20e80*/  FFMA.FTZ R171, R0, R231, R171 ;  /* 0x000000e700ab7223 */ /* 0x000fe400000100ab */
[----:B------:R-:W-:Y:S02]  /*20e90*/  FADD.FTZ R166, R166, R167 ;  /* 0x000000a7a6a67221 */ /* 0x000fe40000010000 */
[----:B------:R-:W-:Y:S01]  /*20ea0*/  FADD.FTZ R170, R170, R171 ;  /* 0x000000abaaaa7221 */ /* 0x000fe20000010000 */
[----:B------:R-:W-:Y:S01]  /*20eb0*/  F2FP.BF16.PACK_AB R102, R177, R176 ;  /* 0x000000b0b166723e */ /* 0x000fe200000010ff */
[C---:B-----5:R-:W-:Y:S01]  /*20ec0*/  HMMA.16816.F32.BF16 R84, R136.reuse, R108, R84 ;  /* 0x0000006c8854723c */ /* 0x060fe20000041854 */
[----:B------:R-:W-:Y:S01]  /*20ed0*/  F2FP.BF16.PACK_AB R103, R181, R180 ;  /* 0x000000b4b567723e */ /* 0x000fe200000010ff */
[----:B------:R-:W-:Y:S02]  /*20ee0*/  MUFU.EX2 R240, R240 ;  /* 0x000000f000f07308 */ /* 0x000fe40000000800 */
[----:B------:R-:W-:Y:S04]  /*20ef0*/  IMAD.MOV.U32 R0, RZ, RZ, R3 ;  /* 0x000000ffff007224 */ /* 0x000fe800078e0003 */
[C---:B------:R-:W-:Y:S01]  /*20f00*/  HMMA.16816.F32.BF16 R88, R136.reuse, R110, R88 ;  /* 0x0000006e8858723c */ /* 0x040fe20000041858 */
[----:B------:R-:W4:Y:S03]  /*20f10*/  LDSM.16.MT88.4 R108, [R204+0xc800] ;  /* 0x00c80000cc6c783b */ /* 0x000f260000004200 */
[----:B------:R-:W5:Y:S04]  /*20f20*/  MUFU.EX2 R245, R245 ;  /* 0x000000f500f57308 */ /* 0x000f680000000800 */
[C---:B---3--:R-:W-:Y:S06]  /*20f30*/  HMMA.16816.F32.BF16 R92, R136.reuse, R104, R92 ;  /* 0x00000068885c723c */ /* 0x048fec000004185c */
[----:B------:R-:W3:Y:S02]  /*20f40*/  MUFU.EX2 R242, R242 ;  /* 0x000000f200f27308 */ /* 0x000ee40000000800 */
[----:B------:R-:W-:Y:S01]  /*20f50*/  HMMA.16816.F32.BF16 R96, R136, R106, R96 ;  /* 0x0000006a8860723c */ /* 0x000fe20000041860 */
[----:B------:R-:W4:Y:S06]  /*20f60*/  LDSM.16.MT88.4 R104, [R202+0xe800] ;  /* 0x00e80000ca68783b */ /* 0x000f2c0000004200 */
[----:B--2---:R-:W-:Y:S01]  /*20f70*/  F2FP.BF16.PACK_AB R136, R241, R236 ;  /* 0x000000ecf188723e */ /* 0x004fe200000010ff */
[C---:B------:R-:W-:Y:S01]  /*20f80*/  HMMA.16816.F32.BF16 R4, R100.reuse, R112, R4 ;  /* 0x000000706404723c */ /* 0x040fe20000041804 */
[----:B-1----:R-:W-:Y:S03]  /*20f90*/  F2FP.BF16.PACK_AB R138, R243, R238 ;  /* 0x000000eef38a723e */ /* 0x002fe600000010ff */
[----:B-----5:R-:W-:Y:S04]  /*20fa0*/  F2FP.BF16.PACK_AB R137, R245, R240 ;  /* 0x000000f0f589723e */ /* 0x020fe800000010ff */
[C---:B------:R-:W-:Y:S01]  /*20fb0*/  HMMA.16816.F32.BF16 R8, R100.reuse, R114, R8 ;  /* 0x000000726408723c */ /* 0x040fe20000041808 */
[----:B------:R-:W-:Y:S03]  /*20fc0*/  LDSM.16.MT88.4 R112, [R204+0x10800] ;  /* 0x01080000cc70783b */ /* 0x000fe60000004200 */
[----:B---3--:R-:W-:Y:S04]  /*20fd0*/  F2FP.BF16.PACK_AB R139, R133, R242 ;  /* 0x000000f2858b723e */ /* 0x008fe800000010ff */
[C---:B----4-:R-:W-:Y:S08]  /*20fe0*/  HMMA.16816.F32.BF16 R12, R100.reuse, R108, R12 ;  /* 0x0000006c640c723c */ /* 0x050ff0000004180c */
        /* <DEDUP_REMOVED lines=124> */
.L_x_7737:
        /* <DEDUP_REMOVED lines=11> */
.L_x_7765:
[----:B--23--:R-:W-:Y:S01]  /*21860*/  FADD.FTZ R233, R10, R233 ;  /* 0x000000e90ae97221 */ /* 0x00cfe20000010000 */
[----:B------:R-:W-:Y:S05]  /*21870*/  BRA.DIV ~URZ, `(.L_x_7748) ;  /* 0x000019327f007947 */ /* 0x000fea000b800000 */
[----:B------:R-:W2:Y:S04]  /*21880*/  SHFL.BFLY PT, R6, R231, 0x2, 0x1f ;  /* 0x0c401f00e7067f89 */ /* 0x000ea800000e0000 */
[----:B------:R-:W3:Y:S01]  /*21890*/  SHFL.BFLY PT, R2, R233, 0x1, 0x1f ;  /* 0x0c201f00e9027f89 */ /* 0x000ee200000e0000 */
[----:B--2---:R-:W-:Y:S02]  /*218a0*/  FADD.FTZ R11, R6, R231 ;  /* 0x000000e7060b7221 */ /* 0x004fe40000010000 */
[----:B---3--:R-:W-:-:S03]  /*218b0*/  FADD.FTZ R2, R233, R2 ;  /* 0x00000002e9027221 */ /* 0x008fc60000010000 */
[----:B------:R2:W3:Y:S04]  /*218c0*/  SHFL.BFLY PT, R10, R11, 0x1, 0x1f ;  /* 0x0c201f000b0a7f89 */ /* 0x0004e800000e0000 */
.L_x_7766:
        /* <DEDUP_REMOVED lines=275> */
.L_x_7750:
[----:B-1--4-:R-:W-:Y:S05]  /*22a00*/  BSYNC B0 ;  /* 0x0000000000007941 */ /* 0x012fea0003800000 */
.L_x_7749:
        /* <DEDUP_REMOVED lines=22> */
.L_x_7752:
[----:B------:R-:W-:Y:S05]  /*22b70*/  BSYNC B0 ;  /* 0x0000000000007941 */ /* 0x000fea0003800000 */
.L_x_7751:
        /* <DEDUP_REMOVED lines=12> */
.L_x_7754:
[----:B------:R-:W-:Y:S05]  /*22c40*/  BSYNC B0 ;  /* 0x0000000000007941 */ /* 0x000fea0003800000 */
.L_x_7753:
        /* <DEDUP_REMOVED lines=12> */
.L_x_7756:
[----:B------:R-:W-:Y:S05]  /*22d10*/  BSYNC B0 ;  /* 0x0000000000007941 */ /* 0x000fea0003800000 */
.L_x_7755:
        /* <DEDUP_REMOVED lines=12> */
.L_x_7758:
[----:B------:R-:W-:Y:S05]  /*22de0*/  BSYNC B0 ;  /* 0x0000000000007941 */ /* 0x000fea0003800000 */
.L_x_7757:
        /* <DEDUP_REMOVED lines=12> */
.L_x_7760:
[----:B------:R-:W-:Y:S05]  /*22eb0*/  BSYNC B0 ;  /* 0x0000000000007941 */ /* 0x000fea0003800000 */
.L_x_7759:
        /* <DEDUP_REMOVED lines=12> */
.L_x_7762:
[----:B------:R-:W-:Y:S05]  /*22f80*/  BSYNC B0 ;  /* 0x0000000000007941 */ /* 0x000fea0003800000 */
.L_x_7761:
        /* <DEDUP_REMOVED lines=12> */
.L_x_7764:
[----:B------:R-:W-:Y:S05]  /*23050*/  BSYNC B0 ;  /* 0x0000000000007941 */ /* 0x000fea0003800000 */
.L_x_7763:
[----:B------:R-:W-:Y:S01]  /*23060*/  IADD3 R10, R10, 0x38, RZ ;  /* 0x000000380a0a7810 */ /* 0x000fe20007ffe0ff */
[----:B------:R-:W-:-:S03]  /*23070*/  IMAD.MOV.U32 R215, RZ, RZ, 0x0 ;  /* 0x00000000ffd77424 */ /* 0x000fc600078e00ff */
[----:B------:R-:W-:-:S13]  /*23080*/  ISETP.GE.AND P0, PT, R10, R213, PT ;  /* 0x000000d50a00720c */ /* 0x000fda0003f06270 */
[----:B------:R-:W-:Y:S05]  /*23090*/  @P0 RET.REL.NODEC R214 `(_ZN5flash24flash_fwd_splitkv_kernelI23Flash_fwd_kernel_traitsILi192ELi64ELi64ELi4ELb0ELb0EN7cutlass10bfloat16_tE19Flash_kernel_traitsILi192ELi64ELi64ELi4ES3_EELb0ELb1ELb1ELb0ELb0ELb1ELb1ELb1EEEvNS_16Flash_fwd_paramsE) ;  /* 0xfffdcf60d6000950 */ /* 0x000fea0003c3ffff */
        /* <DEDUP_REMOVED lines=8> */
[----:B------:R-:W-:Y:S05]  /*23120*/  @P0 RET.REL.NODEC R214 `(_ZN5flash24flash_fwd_splitkv_kernelI23Flash_fwd_kernel_traitsILi192ELi64ELi64ELi4ELb0ELb0EN7cutlass10bfloat16_tE19Flash_kernel_traitsILi192ELi64ELi64ELi4ES3_EELb0ELb1ELb1ELb0ELb0ELb1ELb1ELb1EEEvNS_16Flash_fwd_paramsE) ;  /* 0xfffdced0d6000950 */ /* 0x000fea0003c3ffff */
[----:B------:R-:W-:Y:S01]  /*23130*/  MOV R215, 0x0 ;  /* 0x0000000000d77802 */ /* 0x000fe20000000f00 */
[----:B------:R-:W-:-:S02]  /*23140*/  ULDC.64 UR4, c[0x0][0x118] ;  /* 0x0000460000047ab9 */ /* 0x000fc40000000a00 */
[----:B------:R3:W-:Y:S01]  /*23150*/  ST.E.128 [R6.64+0xaa00], R16 ;  /* 0x00aa001006007985 */ /* 0x0007e2000c101d04 */
[----:B------:R-:W-:Y:S05]  /*23160*/  RET.REL.NODEC R214 `(_ZN5flash24flash_fwd_splitkv_kernelI23Flash_fwd_kernel_traitsILi192ELi64ELi64ELi4ELb0ELb0EN7cutlass10bfloat16_tE19Flash_kernel_traitsILi192ELi64ELi64ELi4ES3_EELb0ELb1ELb1ELb0ELb0ELb1ELb1ELb1EEEvNS_16Flash_fwd_paramsE) ;  /* 0xfffdce90d6007950 */ /* 0x000fea0003c3ffff */
.L_x_7747:
[----:B------:R-:W-:Y:S02]  /*23170*/  MOV R9, 0x2 ;  /* 0x0000000200097802 */ /* 0x000fe40000000f00 */
[----:B------:R-:W-:Y:S02]  /*23180*/  MOV R8, 0x231a0 ;  /* 0x000231a000087802 */ /* 0x000fe40000000f00 */
[----:B-1---5:R-:W-:Y:S05]  /*23190*/  CALL.REL.NOINC `($__internal_33_$__cuda_sm70_shflsync_bfly_p) ;  /* 0x000000f000007944 */ /* 0x022fea0003c00000 */
[----:B-12---:R-:W-:Y:S05]  /*231a0*/  BRA `(.L_x_7765) ;  /* 0xffffe6b000007947 */ /* 0x006fea000383ffff */
.L_x_7748:
[----:B------:R-:W-:Y:S02]  /*231b0*/  MOV R9, 0x1 ;  /* 0x0000000100097802 */ /* 0x000fe40000000f00 */
[----:B------:R-:W-:Y:S02]  /*231c0*/  MOV R8, 0x231e0 ;  /* 0x000231e000087802 */ /* 0x000fe40000000f00 */
[----:B-1---5:R-:W-:Y:S05]  /*231d0*/  CALL.REL.NOINC `($__internal_33_$__cuda_sm70_shflsync_bfly_p) ;  /* 0x000000b000007944 */ /* 0x022fea0003c00000 */
[----:B--2---:R-:W-:Y:S01]  /*231e0*/  FADD.FTZ R2, R233, R10 ;  /* 0x0000000ae9027221 */ /* 0x004fe20000010000 */
[----:B-1----:R-:W-:Y:S02]  /*231f0*/  MOV R233, R231 ;  /* 0x000000e700e97202 */ /* 0x002fe40000000f00 */
[----:B------:R-:W-:Y:S02]  /*23200*/  MOV R9, 0x2 ;  /* 0x0000000200097802 */ /* 0x000fe40000000f00 */
[----:B------:R-:W-:-:S02]  /*23210*/  MOV R8, 0x23230 ;  /* 0x0002323000087802 */ /* 0x000fc40000000f00 */
[----:B------:R-:W-:Y:S05]  /*23220*/  CALL.REL.NOINC `($__internal_33_$__cuda_sm70_shflsync_bfly_p) ;  /* 0x0000006000007944 */ /* 0x000fea0003c00000 */
[----:B--2---:R-:W-:Y:S01]  /*23230*/  FADD.FTZ R11, R231, R10 ;  /* 0x0000000ae70b7221 */ /* 0x004fe20000010000 */
[----:B-1----:R-:W-:-:S02]  /*23240*/  MOV R9, 0x1 ;  /* 0x0000000100097802 */ /* 0x002fc40000000f00 */
[----:B------:R-:W-:Y:S02]  /*23250*/  MOV R8, 0x23280 ;  /* 0x0002328000087802 */ /* 0x000fe40000000f00 */
[----:B------:R-:W-:Y:S02]  /*23260*/  MOV R233, R11 ;  /* 0x0000000b00e97202 */ /* 0x000fe40000000f00 */
[----:B------:R-:W-:Y:S05]  /*23270*/  CALL.REL.NOINC `($__internal_33_$__cuda_sm70_shflsync_bfly_p) ;  /* 0x0000001000007944 */ /* 0x000fea0003c00000 */
[----:B-12---:R-:W-:Y:S05]  /*23280*/  BRA `(.L_x_7766) ;  /* 0xffffe64000007947 */ /* 0x006fea000383ffff */
        .weak           $__internal_33_$__cuda_sm70_shflsync_bfly_p
        .type           $__internal_33_$__cuda_sm70_shflsync_bfly_p,@function
        .size           $__internal_33_$__cuda_sm70_shflsync_bfly_p,(.L_x_7821 - $__internal_33_$__cuda_sm70_shflsync_bfly_p)
$__internal_33_$__cuda_sm70_shflsync_bfly_p:
[----:B------:R-:W-:Y:S01]  /*23290*/  MOV R12, R8 ;  /* 0x00000008000c7202 */ /* 0x000fe20000000f00 */
[----:B------:R-:W-:Y:S04]  /*232a0*/  WARPSYNC R6 ;  /* 0x0000000600007348 */ /* 0x000fe80003800000 */
[----:B------:R-:W-:Y:S01]  /*232b0*/  MOV R13, 0x0 ;  /* 0x00000000000d7802 */ /* 0x000fe20000000f00 */
[----:B------:R1:W2:Y:S03]  /*232c0*/  SHFL.BFLY PT, R10, R233, R9, R7 ;  /* 0x0c000009e90a7389 */ /* 0x0002a600000e0007 */
[----:B------:R-:W-:Y:S05]  /*232d0*/  RET.REL.NODEC R12 `(_ZN5flash24flash_fwd_splitkv_kernelI23Flash_fwd_kernel_traitsILi192ELi64ELi64ELi4ELb0ELb0EN7cutlass10bfloat16_tE19Flash_kernel_traitsILi192ELi64ELi64ELi4ES3_EELb0ELb1ELb1ELb0ELb0ELb1ELb1ELb1EEEvNS_16Flash_fwd_paramsE) ;  /* 0xfffdcd200c007950 */ /* 0x000fea0003c3ffff */
.L_x_7767:
        /* <DEDUP_REMOVED lines=10> */
.L_x_7821:


//--------------------- .nv.shared._ZN5flash32flash_fwd_splitkv_combine_kernelI23Flash_fwd_kernel_traitsILi192ELi64ELi64ELi4ELb0ELb0EN7cutlass10bfloat16_tE19Flash_kernel_traitsILi192ELi64ELi64ELi4ES3_EELi8ELi7ELb0EEEvNS_16Flash_fwd_paramsE --------------------------
	.section	.nv.shared._ZN5flash32flash_fwd_splitkv_combine_kernelI23Flash_fwd_kernel_traitsILi192ELi64ELi64ELi4ELb0ELb0EN7cutlass10bfloat16_tE19Flash_kernel_traitsILi192ELi64ELi64ELi4ES3_EELi8ELi7ELb0EEEvNS_16Flash_fwd_paramsE,"aw",@nobits
	.sectionflags	@""
	.align	16
.nv.shared._ZN5flash32flash_fwd_splitkv_combine_kernelI23Flash_fwd_kernel_traitsILi192ELi64ELi64ELi4ELb0ELb0EN7cutlass10bfloat16_tE19Flash_kernel_traitsILi192ELi64ELi64ELi4ES3_EELi8ELi7ELb0EEEvNS_16Flash_fwd_paramsE:
	.zero		4608


//--------------------- .nv.global                --------------------------
	.section	.nv.global,"aw",@nobits
.nv.global:
	.type		_ZN73_INTERNAL_70f211c6_36_flash_fwd_split_hdim192_bf16_sm80_cu_8761d306_191894cute1_E,@object
	.size		_ZN73_INTERNAL_70f211c6_36_flash_fwd_split_hdim192_bf16_sm80_cu_8761d306_191894cute1_E,(_ZN73_INTERNAL_70f211c6_36_flash_fwd_split_hdim192_bf16_sm80_cu_8761d306_191894cuda3std3__45__cpo6cbeginE - _ZN73_INTERNAL_70f211c6_36_flash_fwd_split_hdim192_bf16_sm80_cu_8761d306_191894cute1_E)
_ZN73_INTERNAL_70f211c6_36_flash_fwd_split_hdim192_bf16_sm80_cu_8761d306_191894cute1_E:
	.zero		1
	.type		_ZN73_INTERNAL_70f211c6_36_flash_fwd_split_hdim192_bf16_sm80_cu_8761d306_191894cuda3std3__45__cpo6cbeginE,@object
	.size		_ZN73_INTERNAL_70f211c6_36_flash_fwd_split_hdim192_bf16_sm80_cu_8761d306_191894cuda3std3__45__cpo6cbeginE,(_ZN73_INTERNAL_70f211c6_36_flash_fwd_split_hdim192_bf16_sm80_cu_8761d306_191894cuda3std3__48in_placeE - _ZN73_INTERNAL_70f211c6_36_flash_fwd_split_hdim192_bf16_sm80_cu_8761d306_191894cuda3std3__45__cpo6cbeginE)
_ZN73_INTERNAL_70f211c6_36_flash_fwd_split_hdim192_bf16_sm80_cu_8761d306_191894cuda3std3__45__cpo6cbeginE:
	.zero		1
	.type		_ZN73_INTERNAL_70f211c6_36_flash_fwd_split_hdim192_bf16_sm80_cu_8761d306_191894cuda3std3__48in_placeE,@object
	.size		_ZN73_INTERNAL_70f211c6_36_flash_fwd_split_hdim192_bf16_sm80_cu_8761d306_191894cuda3std3__48in_placeE,(_ZN73_INTERNAL_70f211c6_36_flash_fwd_split_hdim192_bf16_sm80_cu_8761d306_191894cuda3std6ranges3__45__cpo9iter_moveE - _ZN73_INTERNAL_70f211c6_36_flash_fwd_split_hdim192_bf16_sm80_cu_8761d306_191894cuda3std3__48in_placeE)
_ZN73_INTERNAL_70f211c6_36_flash_fwd_split_hdim192_bf16_sm80_cu_8761d306_191894cuda3std3__48in_placeE:
	.zero		1
	.type		_ZN73_INTERNAL_70f211c6_36_flash_fwd_split_hdim192_bf16_sm80_cu_8761d306_191894cuda3std6ranges3__45__cpo9iter_moveE,@object
	.size		_ZN73_INTERNAL_70f211c6_36_flash_fwd_split_hdim192_bf16_sm80_cu_8761d306_191894cuda3std6ranges3__45__cpo9iter_moveE,(_ZN73_INTERNAL_70f211c6_36_flash_fwd_split_hdim192_bf16_sm80_cu_8761d306_191894cuda3std3__45__cpo5beginE - _ZN73_INTERNAL_70f211c6_36_flash_fwd_split_hdim192_bf16_sm80_cu_8761d306_191894cuda3std6ranges3__45__cpo9iter_moveE)
_ZN73_INTERNAL_70f211c6_36_flash_fwd_split_hdim192_bf16_sm80_cu_8761d306_191894cuda3std6ranges3__45__cpo9iter_moveE:
	.zero		1
	.type		_ZN73_INTERNAL_70f211c6_36_flash_fwd_split_hdim192_bf16_sm80_cu_8761d306_191894cuda3std3__45__cpo5beginE,@object
	.size		_ZN73_INTERNAL_70f211c6_36_flash_fwd_split_hdim192_bf16_sm80_cu_8761d306_191894cuda3std3__45__cpo5beginE,(_ZN73_INTERNAL_70f211c6_36_flash_fwd_split_hdim192_bf16_sm80_cu_8761d306_191894cuda3std3__475_GLOBAL__N__70f211c6_36_flash_fwd_split_hdim192_bf16_sm80_cu_8761d306_191896ignoreE - _ZN73_INTERNAL_70f211c6_36_flash_fwd_split_hdim192_bf16_sm80_cu_8761d306_191894cuda3std3__45__cpo5beginE)
_ZN73_INTERNAL_70f211c6_36_flash_fwd_split_hdim192_bf16_sm80_cu_8761d306_191894cuda3std3__45__cpo5beginE:
	.zero		1
	.type		_ZN73_INTERNAL_70f211c6_36_flash_fwd_split_hdim192_bf16_sm80_cu_8761d306_191894cuda3std3__475_GLOBAL__N__70f211c6_36_flash_fwd_split_hdim192_bf16_sm80_cu_8761d306_191896ignoreE,@object
	.size		_ZN73_INTERNAL_70f211c6_36_flash_fwd_split_hdim192_bf16_sm80_cu_8761d306_191894cuda3std3__475_GLOBAL__N__70f211c6_36_flash_fwd_split_hdim192_bf16_sm80_cu_8761d306_191896ignoreE,(_ZN73_INTERNAL_70f211c6_36_flash_fwd_split_hdim192_bf16_sm80_cu_8761d306_191894cute7productE - _ZN73_INTERNAL_70f211c6_36_flash_fwd_split_hdim192_bf16_sm80_cu_8761d306_191894cuda3std3__475_GLOBAL__N__70f211c6_36_flash_fwd_split_hdim192_bf16_sm80_cu_8761d306_191896ignoreE)
_ZN73_INTERNAL_70f211c6_36_flash_fwd_split_hdim192_bf16_sm80_cu_8761d306_191894cuda3std3__475_GLOBAL__N__70f211c6_36_flash_fwd_split_hdim192_bf16_sm80_cu_8761d306_191896ignoreE:
	.zero		1
	.type		_ZN73_INTERNAL_70f211c6_36_flash_fwd_split_hdim192_bf16_sm80_cu_8761d306_191894cute7productE,@object
	.size		_ZN73_INTERNAL_70f211c6_36_flash_fwd_split_hdim192_bf16_sm80_cu_8761d306_191894cute7productE,(_ZN73_INTERNAL_70f211c6_36_flash_fwd_split_hdim192_bf16_sm80_cu_8761d306_191894cuda3std3__45__cpo3endE - _ZN73_INTERNAL_70f211c6_36_flash_fwd_split_hdim192_bf16_sm80_cu_8761d306_191894cute7productE)
_ZN73_INTERNAL_70f211c6_36_flash_fwd_split_hdim192_bf16_sm80_cu_8761d306_191894cute7productE:
	.zero		1
	.type		_ZN73_INTERNAL_70f211c6_36_flash_fwd_split_hdim192_bf16_sm80_cu_8761d306_191894cuda3std3__45__cpo3endE,@object
	.size		_ZN73_INTERNAL_70f211c6_36_flash_fwd_split_hdim192_bf16_sm80_cu_8761d306_191894cuda3std3__45__cpo3endE,(_ZN73_INTERNAL_70f211c6_36_flash_fwd_split_hdim192_bf16_sm80_cu_8761d306_191894cuda3std3__419piecewise_constructE - _ZN73_INTERNAL_70f211c6_36_flash_fwd_split_hdim192_bf16_sm80_cu_8761d306_191894cuda3std3__45__cpo3endE)
_ZN73_INTERNAL_70f211c6_36_flash_fwd_split_hdim192_bf16_sm80_cu_8761d306_191894cuda3std3__45__cpo3endE:
	.zero		1
	.type		_ZN73_INTERNAL_70f211c6_36_flash_fwd_split_hdim192_bf16_sm80_cu_8761d306_191894cuda3std3__419piecewise_constructE,@object
	.size		_ZN73_INTERNAL_70f211c6_36_flash_fwd_split_hdim192_bf16_sm80_cu_8761d306_191894cuda3std3__419piecewise_constructE,(_ZN73_INTERNAL_70f211c6_36_flash_fwd_split_hdim192_bf16_sm80_cu_8761d306_191894cuda3std3__45__cpo4cendE - _ZN73_INTERNAL_70f211c6_36_flash_fwd_split_hdim192_bf16_sm80_cu_8761d306_191894cuda3std3__419piecewise_constructE)
_ZN73_INTERNAL_70f211c6_36_flash_fwd_split_hdim192_bf16_sm80_cu_8761d306_191894cuda3std3__419piecewise_constructE:
	.zero		1
	.type		_ZN73_INTERNAL_70f211c6_36_flash_fwd_split_hdim192_bf16_sm80_cu_8761d306_191894cuda3std3__45__cpo4cendE,@object
	.size		_ZN73_INTERNAL_70f211c6_36_flash_fwd_split_hdim192_bf16_sm80_cu_8761d306_191894cuda3std3__45__cpo4cendE,(_ZN73_INTERNAL_70f211c6_36_flash_fwd_split_hdim192_bf16_sm80_cu_8761d306_191894cuda3std6ranges3__45__cpo4swapE - _ZN73_INTERNAL_70f211c6_36_flash_fwd_split_hdim192_bf16_sm80_cu_8761d306_191894cuda3std3__45__cpo4cendE)
_ZN73_INTERNAL_70f211c6_36_flash_fwd_split_hdim192_bf16_sm80_cu_8761d306_191894cuda3std3__45__cpo4cendE:
	.zero		1
	.type		_ZN73_INTERNAL_70f211c6_36_flash_fwd_split_hdim192_bf16_sm80_cu_8761d306_191894cuda3std6ranges3__45__cpo4swapE,@object
	.size		_ZN73_INTERNAL_70f211c6_36_flash_fwd_split_hdim192_bf16_sm80_cu_8761d306_191894cuda3std6ranges3__45__cpo4swapE,(.L_7 - _ZN73_INTERNAL_70f211c6_36_flash_fwd_split_hdim192_bf16_sm80_cu_8761d306_191894cuda3std6ranges3__45__cpo4swapE)
_ZN73_INTERNAL_70f211c6_36_flash_fwd_split_hdim192_bf16_sm80_cu_8761d306_191894cuda3std6ranges3__45__cpo4swapE:
	.zero		1
.L_7:


//--------------------- .nv.shared._ZN5flash32flash_fwd_splitkv_combine_kernelI23Flash_fwd_kernel_traitsILi192ELi64ELi64ELi4ELb0ELb0EN7cutlass10bfloat16_tE19Flash_kernel_traitsILi192ELi64ELi64ELi4ES3_EELi8ELi6ELb0EEEvNS_16Flash_fwd_paramsE --------------------------
	.section	.nv.shared._ZN5flash32flash_fwd_splitkv_combine_kernelI23Flash_fwd_kernel_traitsILi192ELi64ELi64ELi4ELb0ELb0EN7cutlass10bfloat16_tE19Flash_kernel_traitsILi192ELi64ELi64ELi4ES3_EELi8ELi6ELb0EEEvNS_16Flash_fwd_paramsE,"aw",@nobits
	.sectionflags	@""
	.align	16
.nv.shared._ZN5flash32flash_fwd_splitkv_combine_kernelI23Flash_fwd_kernel_traitsILi192ELi64ELi64ELi4ELb0ELb0EN7cutlass10bfloat16_tE19Flash_kernel_traitsILi192ELi64ELi64ELi4ES3_EELi8ELi6ELb0EEEvNS_16Flash_fwd_paramsE:
	.zero		2304


//--------------------- .nv.shared._ZN5flash32flash_fwd_splitkv_combine_kernelI23Flash_fwd_kernel_traitsILi192ELi64ELi64ELi4ELb0ELb0EN7cutlass10bfloat16_tE19Flash_kernel_traitsILi192ELi64ELi64ELi4ES3_EELi8ELi5ELb0EEEvNS_16Flash_fwd_paramsE --------------------------
	.section	.nv.shared._ZN5flash32flash_fwd_splitkv_combine_kernelI23Flash_fwd_kernel_traitsILi192ELi64ELi64ELi4ELb0ELb0EN7cutlass10bfloat16_tE19Flash_kernel_traitsILi192ELi64ELi64ELi4ES3_EELi8ELi5ELb0EEEvNS_16Flash_fwd_paramsE,"aw",@nobits
	.sectionflags	@""
	.align	16
.nv.shared._ZN5flash32flash_fwd_splitkv_combine_kernelI23Flash_fwd_kernel_traitsILi192ELi64ELi64ELi4ELb0ELb0EN7cutlass10bfloat16_tE19Flash_kernel_traitsILi192ELi64ELi64ELi4ES3_EELi8ELi5ELb0EEEvNS_16Flash_fwd_paramsE:
	.zero		1152


//--------------------- .nv.shared._ZN5flash32flash_fwd_splitkv_combine_kernelI23Flash_fwd_kernel_traitsILi192ELi64ELi64ELi4ELb0ELb0EN7cutlass10bfloat16_tE19Flash_kernel_traitsILi192ELi64ELi64ELi4ES3_EELi8ELi4ELb0EEEvNS_16Flash_fwd_paramsE --------------------------
	.section	.nv.shared._ZN5flash32flash_fwd_splitkv_combine_kernelI23Flash_fwd_kernel_traitsILi192ELi64ELi64ELi4ELb0ELb0EN7cutlass10bfloat16_tE19Flash_kernel_traitsILi192ELi64ELi64ELi4ES3_EELi8ELi4ELb0EEEvNS_16Flash_fwd_paramsE,"aw",@nobits
	.sectionflags	@""
	.align	16
.nv.shared._ZN5flash32flash_fwd_splitkv_combine_kernelI23Flash_fwd_kernel_traitsILi192ELi64ELi64ELi4ELb0ELb0EN7cutlass10bfloat16_tE19Flash_kernel_traitsILi192ELi64ELi64ELi4ES3_EELi8ELi4ELb0EEEvNS_16Flash_fwd_paramsE:
	.zero		576


//--------------------- .nv.shared._ZN5flash32flash_fwd_splitkv_combine_kernelI23Flash_fwd_kernel_traitsILi192ELi64ELi64ELi4ELb0ELb0EN7cutlass10bfloat16_tE19Flash_kernel_traitsILi192ELi64ELi64ELi4ES3_EELi8ELi3ELb0EEEvNS_16Flash_fwd_paramsE --------------------------
	.section	.nv.shared._ZN5flash32flash_fwd_splitkv_combine_kernelI23Flash_fwd_kernel_traitsILi192ELi64ELi64ELi4ELb0ELb0EN7cutlass10bfloat16_tE19Flash_kernel_traitsILi192ELi64ELi64ELi4ES3_EELi8ELi3ELb0EEEvNS_16Flash_fwd_paramsE,"aw",@nobits
	.sectionflags	@""
	.align	16
.nv.shared._ZN5flash32flash_fwd_splitkv_combine_kernelI23Flash_fwd_kernel_traitsILi192ELi64ELi64ELi4ELb0ELb0EN7cutlass10bfloat16_tE19Flash_kernel_traitsILi192ELi64ELi64ELi4ES3_EELi8ELi3ELb0EEEvNS_16Flash_fwd_paramsE:
	.zero		288


//--------------------- .nv.shared._ZN5flash32flash_fwd_splitkv_combine_kernelI23Flash_fwd_kernel_traitsILi192ELi64ELi64ELi4ELb0ELb0EN7cutlass10bfloat16_tE19Flash_kernel_traitsILi192ELi64ELi64ELi4ES3_EELi8ELi2ELb0EEEvNS_16Flash_fwd_paramsE --------------------------
	.section	.nv.shared._ZN5flash32flash_fwd_splitkv_combine_kernelI23Flash_fwd_kernel_traitsILi192ELi64ELi64ELi4ELb0ELb0EN7cutlass10bfloat16_tE19Flash_kernel_traitsILi192ELi64ELi64ELi4ES3_EELi8ELi2ELb0EEEvNS_16Flash_fwd_paramsE,"aw",@nobits
	.sectionflags	@""
	.align	16
.nv.shared._ZN5flash32flash_fwd_splitkv_combine_kernelI23Flash_fwd_kernel_traitsILi192ELi64ELi64ELi4ELb0ELb0EN7cutlass10bfloat16_tE19Flash_kernel_traitsILi192ELi64ELi64ELi4ES3_EELi8ELi2ELb0EEEvNS_16Flash_fwd_paramsE:
	.zero		144


//--------------------- .nv.shared._ZN5flash32flash_fwd_splitkv_combine_kernelI23Flash_fwd_kernel_traitsILi192ELi64ELi64ELi4ELb0ELb0EN7cutlass10bfloat16_tE19Flash_kernel_traitsILi192ELi64ELi64ELi4ES3_EELi8ELi1ELb0EEEvNS_16Flash_fwd_paramsE --------------------------
	.section	.nv.shared._ZN5flash32flash_fwd_splitkv_combine_kernelI23Flash_fwd_kernel_traitsILi192ELi64ELi64ELi4ELb0ELb0EN7cutlass10bfloat16_tE19Flash_kernel_traitsILi192ELi64ELi64ELi4ES3_EELi8ELi1ELb0EEEvNS_16Flash_fwd_paramsE,"aw",@nobits
	.sectionflags	@""
	.align	16
.nv.shared._ZN5flash32flash_fwd_splitkv_combine_kernelI23Flash_fwd_kernel_traitsILi192ELi64ELi64ELi4ELb0ELb0EN7cutlass10bfloat16_tE19Flash_kernel_traitsILi192ELi64ELi64ELi4ES3_EELi8ELi1ELb0EEEvNS_16Flash_fwd_paramsE:
	.zero		80


//--------------------- .nv.shared._ZN5flash32flash_fwd_splitkv_combine_kernelI23Flash_fwd_kernel_traitsILi192ELi64ELi64ELi4ELb0ELb0EN7cutlass10bfloat16_tE19Flash_kernel_traitsILi192ELi64ELi64ELi4ES3_EELi8ELi7ELb1EEEvNS_16Flash_fwd_paramsE --------------------------
	.section	.nv.shared._ZN5flash32flash_fwd_splitkv_combine_kernelI23Flash_fwd_kernel_traitsILi192ELi64ELi64ELi4ELb0ELb0EN7cutlass10bfloat16_tE19Flash_kernel_traitsILi192ELi64ELi64ELi4ES3_EELi8ELi7ELb1EEEvNS_16Flash_fwd_paramsE,"aw",@nobits
	.sectionflags	@""
	.align	16
.nv.shared._ZN5flash32flash_fwd_splitkv_combine_kernelI23Flash_fwd_kernel_traitsILi192ELi64ELi64ELi4ELb0ELb0EN7cutlass10bfloat16_tE19Flash_kernel_traitsILi192ELi64ELi64ELi4ES3_EELi8ELi7ELb1EEEvNS_16Flash_fwd_paramsE:
	.zero		4608


//--------------------- .nv.shared._ZN5flash32flash_fwd_splitkv_combine_kernelI23Flash_fwd_kernel_traitsILi192ELi64ELi64ELi4ELb0ELb0EN7cutlass10bfloat16_tE19Flash_kernel_traitsILi192ELi64ELi64ELi4ES3_EELi8ELi6ELb1EEEvNS_16Flash_fwd_paramsE --------------------------
	.section	.nv.shared._ZN5flash32flash_fwd_splitkv_combine_kernelI23Flash_fwd_kernel_traitsILi192ELi64ELi64ELi4ELb0ELb0EN7cutlass10bfloat16_tE19Flash_kernel_traitsILi192ELi64ELi64ELi4ES3_EELi8ELi6ELb1EEEvNS_16Flash_fwd_paramsE,"aw",@nobits
	.sectionflags	@""
	.align	16
.nv.shared._ZN5flash32flash_fwd_splitkv_combine_kernelI23Flash_fwd_kernel_traitsILi192ELi64ELi64ELi4ELb0ELb0EN7cutlass10bfloat16_tE19Flash_kernel_traitsILi192ELi64ELi64ELi4ES3_EELi8ELi6ELb1EEEvNS_16Flash_fwd_paramsE:
	.zero		2304


//--------------------- .nv.shared._ZN5flash32flash_fwd_splitkv_combine_kernelI23Flash_fwd_kernel_traitsILi192ELi64ELi64ELi4ELb0ELb0EN7cutlass10bfloat16_tE19Flash_kernel_traitsILi192ELi64ELi64ELi4ES3_EELi8ELi5ELb1EEEvNS_16Flash_fwd_paramsE --------------------------
	.section	.nv.shared._ZN5flash32flash_fwd_splitkv_combine_kernelI23Flash_fwd_kernel_traitsILi192ELi64ELi64ELi4ELb0ELb0EN7cutlass10bfloat16_tE19Flash_kernel_traitsILi192ELi64ELi64ELi4ES3_EELi8ELi5ELb1EEEvNS_16Flash_fwd_paramsE,"aw",@nobits
	.sectionflags	@""
	.align	16
.nv.shared._ZN5flash32flash_fwd_splitkv_combine_kernelI23Flash_fwd_kernel_traitsILi192ELi64ELi64ELi4ELb0ELb0EN7cutlass10bfloat16_tE19Flash_kernel_traitsILi192ELi64ELi64ELi4ES3_EELi8ELi5ELb1EEEvNS_16Flash_fwd_paramsE:
	.zero		1152


//--------------------- .nv.shared._ZN5flash32flash_fwd_splitkv_combine_kernelI23Flash_fwd_kernel_traitsILi192ELi64ELi64ELi4ELb0ELb0EN7cutlass10bfloat16_tE19Flash_kernel_traitsILi192ELi64ELi64ELi4ES3_EELi8ELi4ELb1EEEvNS_16Flash_fwd_paramsE --------------------------
	.section	.nv.shared._ZN5flash32flash_fwd_splitkv_combine_kernelI23Flash_fwd_kernel_traitsILi192ELi64ELi64ELi4ELb0ELb0EN7cutlass10bfloat16_tE19Flash_kernel_traitsILi192ELi64ELi64ELi4ES3_EELi8ELi4ELb1EEEvNS_16Flash_fwd_paramsE,"aw",@nobits
	.sectionflags	@""
	.align	16
.nv.shared._ZN5flash32flash_fwd_splitkv_combine_kernelI23Flash_fwd_kernel_traitsILi192ELi64ELi64ELi4ELb0ELb0EN7cutlass10bfloat16_tE19Flash_kernel_traitsILi192ELi64ELi64ELi4ES3_EELi8ELi4ELb1EEEvNS_16Flash_fwd_paramsE:
	.zero		576


//--------------------- .nv.shared._ZN5flash32flash_fwd_splitkv_combine_kernelI23Flash_fwd_kernel_traitsILi192ELi64ELi64ELi4ELb0ELb0EN7cutlass10bfloat16_tE19Flash_kernel_traitsILi192ELi64ELi64ELi4ES3_EELi8ELi3ELb1EEEvNS_16Flash_fwd_paramsE --------------------------
	.section	.nv.shared._ZN5flash32flash_fwd_splitkv_combine_kernelI23Flash_fwd_kernel_traitsILi192ELi64ELi64ELi4ELb0ELb0EN7cutlass10bfloat16_tE19Flash_kernel_traitsILi192ELi64ELi64ELi4ES3_EELi8ELi3ELb1EEEvNS_16Flash_fwd_paramsE,"aw",@nobits
	.sectionflags	@""
	.align	16
.nv.shared._ZN5flash32flash_fwd_splitkv_combine_kernelI23Flash_fwd_kernel_traitsILi192ELi64ELi64ELi4ELb0ELb0EN7cutlass10bfloat16_tE19Flash_kernel_traitsILi192ELi64ELi64ELi4ES3_EELi8ELi3ELb1EEEvNS_16Flash_fwd_paramsE:
	.zero		288


//--------------------- .nv.shared._ZN5flash32flash_fwd_splitkv_combine_kernelI23Flash_fwd_kernel_traitsILi192ELi64ELi64ELi4ELb0ELb0EN7cutlass10bfloat16_tE19Flash_kernel_traitsILi192ELi64ELi64ELi4ES3_EELi8ELi2ELb1EEEvNS_16Flash_fwd_paramsE --------------------------
	.section	.nv.shared._ZN5flash32flash_fwd_splitkv_combine_kernelI23Flash_fwd_kernel_traitsILi192ELi64ELi64ELi4ELb0ELb0EN7cutlass10bfloat16_tE19Flash_kernel_traitsILi192ELi64ELi64ELi4ES3_EELi8ELi2ELb1EEEvNS_16Flash_fwd_paramsE,"aw",@nobits
	.sectionflags	@""
	.align	16
.nv.shared._ZN5flash32flash_fwd_splitkv_combine_kernelI23Flash_fwd_kernel_traitsILi192ELi64ELi64ELi4ELb0ELb0EN7cutlass10bfloat16_tE19Flash_kernel_traitsILi192ELi64ELi64ELi4ES3_EELi8ELi2ELb1EEEvNS_16Flash_fwd_paramsE:
	.zero		144


//--------------------- .nv.shared._ZN5flash32flash_fwd_splitkv_combine_kernelI23Flash_fwd_kernel_traitsILi192ELi64ELi64ELi4ELb0ELb0EN7cutlass10bfloat16_tE19Flash_kernel_traitsILi192ELi64ELi64ELi4ES3_EELi8ELi1ELb1EEEvNS_16Flash_fwd_paramsE --------------------------
	.section	.nv.shared._ZN5flash32flash_fwd_splitkv_combine_kernelI23Flash_fwd_kernel_traitsILi192ELi64ELi64ELi4ELb0ELb0EN7cutlass10bfloat16_tE19Flash_kernel_traitsILi192ELi64ELi64ELi4ES3_EELi8ELi1ELb1EEEvNS_16Flash_fwd_paramsE,"aw",@nobits
	.sectionflags	@""
	.align	16
.nv.shared._ZN5flash32flash_fwd_splitkv_combine_kernelI23Flash_fwd_kernel_traitsILi192ELi64ELi64ELi4ELb0ELb0EN7cutlass10bfloat16_tE19Flash_kernel_traitsILi192ELi64ELi64ELi4ES3_EELi8ELi1ELb1EEEvNS_16Flash_fwd_paramsE:
	.zero		80


//--------------------- .nv.shared._ZN5flash24flash_fwd_splitkv_kernelI23Flash_fwd_kernel_traitsILi192ELi64ELi64ELi4ELb0ELb0EN7cutlass10bfloat16_tE19Flash_kernel_traitsILi192ELi64ELi64ELi4ES3_EELb0ELb0ELb0ELb0ELb0ELb0ELb0ELb0EEEvNS_16Flash_fwd_paramsE --------------------------
	.section	.nv.shared._ZN5flash24flash_fwd_splitkv_kernelI23Flash_fwd_kernel_traitsILi192ELi64ELi64ELi4ELb0ELb0EN7cutlass10bfloat16_tE19Flash_kernel_traitsILi192ELi64ELi64ELi4ES3_EELb0ELb0ELb0ELb0ELb0ELb0ELb0ELb0EEEvNS_16Flash_fwd_paramsE,"aw",@nobits
	.sectionflags	@""
	.align	16


//--------------------- .nv.shared._ZN5flash24flash_fwd_splitkv_kernelI23Flash_fwd_kernel_traitsILi192ELi64ELi64ELi4ELb0ELb0EN7cutlass10bfloat16_tE19Flash_kernel_traitsILi192ELi64ELi64ELi4ES3_EELb0ELb0ELb0ELb0ELb0ELb1ELb0ELb0EEEvNS_16Flash_fwd_paramsE --------------------------
	.section	.nv.shared._ZN5flash24flash_fwd_splitkv_kernelI23Flash_fwd_kernel_traitsILi192ELi64ELi64ELi4ELb0ELb0EN7cutlass10bfloat16_tE19Flash_kernel_traitsILi192ELi64ELi64ELi4ES3_EELb0ELb0ELb0ELb0ELb0ELb1ELb0ELb0EEEvNS_16Flash_fwd_paramsE,"aw",@nobits
	.sectionflags	@""
	.align	16


//--------------------- .nv.shared._ZN5flash24flash_fwd_splitkv_kernelI23Flash_fwd_kernel_traitsILi192ELi64ELi64ELi4ELb0ELb0EN7cutlass10bfloat16_tE19Flash_kernel_traitsILi192ELi64ELi64ELi4ES3_EELb0ELb0ELb0ELb0ELb0ELb0ELb0ELb1EEEvNS_16Flash_fwd_paramsE --------------------------
	.section	.nv.shared._ZN5flash24flash_fwd_splitkv_kernelI23Flash_fwd_kernel_traitsILi192ELi64ELi64ELi4ELb0ELb0EN7cutlass10bfloat16_tE19Flash_kernel_traitsILi192ELi64ELi64ELi4ES3_EELb0ELb0ELb0ELb0ELb0ELb0ELb0ELb1EEEvNS_16Flash_fwd_paramsE,"aw",@nobits
	.sectionflags	@""
	.align	16


//--------------------- .nv.shared._ZN5flash24flash_fwd_splitkv_kernelI23Flash_fwd_kernel_traitsILi192ELi64ELi64ELi4ELb0ELb0EN7cutlass10bfloat16_tE19Flash_kernel_traitsILi192ELi64ELi64ELi4ES3_EELb0ELb0ELb0ELb0ELb0ELb1ELb0ELb1EEEvNS_16Flash_fwd_paramsE --------------------------
	.section	.nv.shared._ZN5flash24flash_fwd_splitkv_kernelI23Flash_fwd_kernel_traitsILi192ELi64ELi64ELi4ELb0ELb0EN7cutlass10bfloat16_tE19Flash_kernel_traitsILi192ELi64ELi64ELi4ES3_EELb0ELb0ELb0ELb0ELb0ELb1ELb0ELb1EEEvNS_16Flash_fwd_paramsE,"aw",@nobits
	.sectionflags	@""
	.align	16


//--------------------- .nv.shared._ZN5flash24flash_fwd_splitkv_kernelI23Flash_fwd_kernel_traitsILi192ELi64ELi64ELi4ELb0ELb0EN7cutlass10bfloat16_tE19Flash_kernel_traitsILi192ELi64ELi64ELi4ES3_EELb0ELb0ELb0ELb0ELb0ELb0ELb1ELb0EEEvNS_16Flash_fwd_paramsE --------------------------
	.section	.nv.shared._ZN5flash24flash_fwd_splitkv_kernelI23Flash_fwd_kernel_traitsILi192ELi64ELi64ELi4ELb0ELb0EN7cutlass10bfloat16_tE19Flash_kernel_traitsILi192ELi64ELi64ELi4ES3_EELb0ELb0ELb0ELb0ELb0ELb0ELb1ELb0EEEvNS_16Flash_fwd_paramsE,"aw",@nobits
	.sectionflags	@""
	.align	16


//--------------------- .nv.shared._ZN5flash24flash_fwd_splitkv_kernelI23Flash_fwd_kernel_traitsILi192ELi64ELi64ELi4ELb0ELb0EN7cutlass10bfloat16_tE19Flash_kernel_traitsILi192ELi64ELi64ELi4ES3_EELb0ELb0ELb0ELb0ELb0ELb1ELb1ELb0EEEvNS_16Flash_fwd_paramsE --------------------------
	.section	.nv.shared._ZN5flash24flash_fwd_splitkv_kernelI23Flash_fwd_kernel_traitsILi192ELi64ELi64ELi4ELb0ELb0EN7cutlass10bfloat16_tE19Flash_kernel_traitsILi192ELi64ELi64ELi4ES3_EELb0ELb0ELb0ELb0ELb0ELb1ELb1ELb0EEEvNS_16Flash_fwd_paramsE,"aw",@nobits
	.sectionflags	@""
	.align	16


//--------------------- .nv.shared._ZN5flash24flash_fwd_splitkv_kernelI23Flash_fwd_kernel_traitsILi192ELi64ELi64ELi4ELb0ELb0EN7cutlass10bfloat16_tE19Flash_kernel_traitsILi192ELi64ELi64ELi4ES3_EELb0ELb0ELb0ELb0ELb0ELb0ELb1ELb1EEEvNS_16Flash_fwd_paramsE --------------------------
	.section	.nv.shared._ZN5flash24flash_fwd_splitkv_kernelI23Flash_fwd_kernel_traitsILi192ELi64ELi64ELi4ELb0ELb0EN7cutlass10bfloat16_tE19Flash_kernel_traitsILi192ELi64ELi64ELi4ES3_EELb0ELb0ELb0ELb0ELb0ELb0ELb1ELb1EEEvNS_16Flash_fwd_paramsE,"aw",@nobits
	.sectionflags	@""
	.align	16


//--------------------- .nv.shared._ZN5flash24flash_fwd_splitkv_kernelI23Flash_fwd_kernel_traitsILi192ELi64ELi64ELi4ELb0ELb0EN7cutlass10bfloat16_tE19Flash_kernel_traitsILi192ELi64ELi64ELi4ES3_EELb0ELb0ELb0ELb0ELb0ELb1ELb1ELb1EEEvNS_16Flash_fwd_paramsE --------------------------
	.section	.nv.shared._ZN5flash24flash_fwd_splitkv_kernelI23Flash_fwd_kernel_traitsILi192ELi64ELi64ELi4ELb0ELb0EN7cutlass10bfloat16_tE19Flash_kernel_traitsILi192ELi64ELi64ELi4ES3_EELb0ELb0ELb0ELb0ELb0ELb1ELb1ELb1EEEvNS_16Flash_fwd_paramsE,"aw",@nobits
	.sectionflags	@""
	.align	16


//--------------------- .nv.shared._ZN5flash24flash_fwd_splitkv_kernelI23Flash_fwd_kernel_traitsILi192ELi64ELi64ELi4ELb0ELb0EN7cutlass10bfloat16_tE19Flash_kernel_traitsILi192ELi64ELi64ELi4ES3_EELb0ELb1ELb0ELb0ELb0ELb0ELb0ELb0EEEvNS_16Flash_fwd_paramsE --------------------------
	.section	.nv.shared._ZN5flash24flash_fwd_splitkv_kernelI23Flash_fwd_kernel_traitsILi192ELi64ELi64ELi4ELb0ELb0EN7cutlass10bfloat16_tE19Flash_kernel_traitsILi192ELi64ELi64ELi4ES3_EELb0ELb1ELb0ELb0ELb0ELb0ELb0ELb0EEEvNS_16Flash_fwd_paramsE,"aw",@nobits
	.sectionflags	@""
	.align	16


//--------------------- .nv.shared._ZN5flash24flash_fwd_splitkv_kernelI23Flash_fwd_kernel_traitsILi192ELi64ELi64ELi4ELb0ELb0EN7cutlass10bfloat16_tE19Flash_kernel_traitsILi192ELi64ELi64ELi4ES3_EELb0ELb1ELb0ELb0ELb0ELb1ELb0ELb0EEEvNS_16Flash_fwd_paramsE --------------------------
	.section	.nv.shared._ZN5flash24flash_fwd_splitkv_kernelI23Flash_fwd_kernel_traitsILi192ELi64ELi64ELi4ELb0ELb0EN7cutlass10bfloat16_tE19Flash_kernel_traitsILi192ELi64ELi64ELi4ES3_EELb0ELb1ELb0ELb0ELb0ELb1ELb0ELb0EEEvNS_16Flash_fwd_paramsE,"aw",@nobits
	.sectionflags	@""
	.align	16


//--------------------- .nv.shared._ZN5flash24flash_fwd_splitkv_kernelI23Flash_fwd_kernel_traitsILi192ELi64ELi64ELi4ELb0ELb0EN7cutlass10bfloat16_tE19Flash_kernel_traitsILi192ELi64ELi64ELi4ES3_EELb0ELb1ELb0ELb0ELb0ELb0ELb0ELb1EEEvNS_16Flash_fwd_paramsE --------------------------
	.section	.nv.shared._ZN5flash24flash_fwd_splitkv_kernelI23Flash_fwd_kernel_traitsILi192ELi64ELi64ELi4ELb0ELb0EN7cutlass10bfloat16_tE19Flash_kernel_traitsILi192ELi64ELi64ELi4ES3_EELb0ELb1ELb0ELb0ELb0ELb0ELb0ELb1EEEvNS_16Flash_fwd_paramsE,"aw",@nobits
	.sectionflags	@""
	.align	16


//--------------------- .nv.shared._ZN5flash24flash_fwd_splitkv_kernelI23Flash_fwd_kernel_traitsILi192ELi64ELi64ELi4ELb0ELb0EN7cutlass10bfloat16_tE19Flash_kernel_traitsILi192ELi64ELi64ELi4ES3_EELb0ELb1ELb0ELb0ELb0ELb1ELb0ELb1EEEvNS_16Flash_fwd_paramsE --------------------------
	.section	.nv.shared._ZN5flash24flash_fwd_splitkv_kernelI23Flash_fwd_kernel_traitsILi192ELi64ELi64ELi4ELb0ELb0EN7cutlass10bfloat16_tE19Flash_kernel_traitsILi192ELi64ELi64ELi4ES3_EELb0ELb1ELb0ELb0ELb0ELb1ELb0ELb1EEEvNS_16Flash_fwd_paramsE,"aw",@nobits
	.sectionflags	@""
	.align	16


//--------------------- .nv.shared._ZN5flash24flash_fwd_splitkv_kernelI23Flash_fwd_kernel_traitsILi192ELi64ELi64ELi4ELb0ELb0EN7cutlass10bfloat16_tE19Flash_kernel_traitsILi192ELi64ELi64ELi4ES3_EELb0ELb1ELb0ELb0ELb0ELb0ELb1ELb0EEEvNS_16Flash_fwd_paramsE --------------------------
	.section	.nv.shared._ZN5flash24flash_fwd_splitkv_kernelI23Flash_fwd_kernel_traitsILi192ELi64ELi64ELi4ELb0ELb0EN7cutlass10bfloat16_tE19Flash_kernel_traitsILi192ELi64ELi64ELi4ES3_EELb0ELb1ELb0ELb0ELb0ELb0ELb1ELb0EEEvNS_16Flash_fwd_paramsE,"aw",@nobits
	.sectionflags	@""
	.align	16


//--------------------- .nv.shared._ZN5flash24flash_fwd_splitkv_kernelI23Flash_fwd_kernel_traitsILi192ELi64ELi64ELi4ELb0ELb0EN7cutlass10bfloat16_tE19Flash_kernel_traitsILi192ELi64ELi64ELi4ES3_EELb0ELb1ELb0ELb0ELb0ELb1ELb1ELb0EEEvNS_16Flash_fwd_paramsE --------------------------
	.section	.nv.shared._ZN5flash24flash_fwd_splitkv_kernelI23Flash_fwd_kernel_traitsILi192ELi64ELi64ELi4ELb0ELb0EN7cutlass10bfloat16_tE19Flash_kernel_traitsILi192ELi64ELi64ELi4ES3_EELb0ELb1ELb0ELb0ELb0ELb1ELb1ELb0EEEvNS_16Flash_fwd_paramsE,"aw",@nobits
	.sectionflags	@""
	.align	16


//--------------------- .nv.shared._ZN5flash24flash_fwd_splitkv_kernelI23Flash_fwd_kernel_traitsILi192ELi64ELi64ELi4ELb0ELb0EN7cutlass10bfloat16_tE19Flash_kernel_traitsILi192ELi64ELi64ELi4ES3_EELb0ELb1ELb0ELb0ELb0ELb0ELb1ELb1EEEvNS_16Flash_fwd_paramsE --------------------------
	.section	.nv.shared._ZN5flash24flash_fwd_splitkv_kernelI23Flash_fwd_kernel_traitsILi192ELi64ELi64ELi4ELb0ELb0EN7cutlass10bfloat16_tE19Flash_kernel_traitsILi192ELi64ELi64ELi4ES3_EELb0ELb1ELb0ELb0ELb0ELb0ELb1ELb1EEEvNS_16Flash_fwd_paramsE,"aw",@nobits
	.sectionflags	@""
	.align	16


//--------------------- .nv.shared._ZN5flash24flash_fwd_splitkv_kernelI23Flash_fwd_kernel_traitsILi192ELi64ELi64ELi4ELb0ELb0EN7cutlass10bfloat16_tE19Flash_kernel_traitsILi192ELi64ELi64ELi4ES3_EELb0ELb1ELb0ELb0ELb0ELb1ELb1ELb1EEEvNS_16Flash_fwd_paramsE --------------------------
	.section	.nv.shared._ZN5flash24flash_fwd_splitkv_kernelI23Flash_fwd_kernel_traitsILi192ELi64ELi64ELi4ELb0ELb0EN7cutlass10bfloat16_tE19Flash_kernel_traitsILi192ELi64ELi64ELi4ES3_EELb0ELb1ELb0ELb0ELb0ELb1ELb1ELb1EEEvNS_16Flash_fwd_paramsE,"aw",@nobits
	.sectionflags	@""
	.align	16


//--------------------- .nv.shared._ZN5flash24flash_fwd_splitkv_kernelI23Flash_fwd_kernel_traitsILi192ELi64ELi64ELi4ELb0ELb0EN7cutlass10bfloat16_tE19Flash_kernel_traitsILi192ELi64ELi64ELi4ES3_EELb0ELb0ELb0ELb0ELb1ELb0ELb0ELb0EEEvNS_16Flash_fwd_paramsE --------------------------
	.section	.nv.shared._ZN5flash24flash_fwd_splitkv_kernelI23Flash_fwd_kernel_traitsILi192ELi64ELi64ELi4ELb0ELb0EN7cutlass10bfloat16_tE19Flash_kernel_traitsILi192ELi64ELi64ELi4ES3_EELb0ELb0ELb0ELb0ELb1ELb0ELb0ELb0EEEvNS_16Flash_fwd_paramsE,"aw",@nobits
	.sectionflags	@""
	.align	16


//--------------------- .nv.shared._ZN5flash24flash_fwd_splitkv_kernelI23Flash_fwd_kernel_traitsILi192ELi64ELi64ELi4ELb0ELb0EN7cutlass10bfloat16_tE19Flash_kernel_traitsILi192ELi64ELi64ELi4ES3_EELb0ELb0ELb0ELb0ELb1ELb1ELb0ELb0EEEvNS_16Flash_fwd_paramsE --------------------------
	.section	.nv.shared._ZN5flash24flash_fwd_splitkv_kernelI23Flash_fwd_kernel_traitsILi192ELi64ELi64ELi4ELb0ELb0EN7cutlass10bfloat16_tE19Flash_kernel_traitsILi192ELi64ELi64ELi4ES3_EELb0ELb0ELb0ELb0ELb1ELb1ELb0ELb0EEEvNS_16Flash_fwd_paramsE,"aw",@nobits
	.sectionflags	@""
	.align	16


//--------------------- .nv.shared._ZN5flash24flash_fwd_splitkv_kernelI23Flash_fwd_kernel_traitsILi192ELi64ELi64ELi4ELb0ELb0EN7cutlass10bfloat16_tE19Flash_kernel_traitsILi192ELi64ELi64ELi4ES3_EELb0ELb0ELb1ELb0ELb0ELb0ELb0ELb0EEEvNS_16Flash_fwd_paramsE --------------------------
	.section	.nv.shared._ZN5flash24flash_fwd_splitkv_kernelI23Flash_fwd_kernel_traitsILi192ELi64ELi64ELi4ELb0ELb0EN7cutlass10bfloat16_tE19Flash_kernel_traitsILi192ELi64ELi64ELi4ES3_EELb0ELb0ELb1ELb0ELb0ELb0ELb0ELb0EEEvNS_16Flash_fwd_paramsE,"aw",@nobits
	.sectionflags	@""
	.align	16


//--------------------- .nv.shared._ZN5flash24flash_fwd_splitkv_kernelI23Flash_fwd_kernel_traitsILi192ELi64ELi64ELi4ELb0ELb0EN7cutlass10bfloat16_tE19Flash_kernel_traitsILi192ELi64ELi64ELi4ES3_EELb0ELb0ELb1ELb0ELb0ELb1ELb0ELb0EEEvNS_16Flash_fwd_paramsE --------------------------
	.section	.nv.shared._ZN5flash24flash_fwd_splitkv_kernelI23Flash_fwd_kernel_traitsILi192ELi64ELi64ELi4ELb0ELb0EN7cutlass10bfloat16_tE19Flash_kernel_traitsILi192ELi64ELi64ELi4ES3_EELb0ELb0ELb1ELb0ELb0ELb1ELb0ELb0EEEvNS_16Flash_fwd_paramsE,"aw",@nobits
	.sectionflags	@""
	.align	16


//--------------------- .nv.shared._ZN5flash24flash_fwd_splitkv_kernelI23Flash_fwd_kernel_traitsILi192ELi64ELi64ELi4ELb0ELb0EN7cutlass10bfloat16_tE19Flash_kernel_traitsILi192ELi64ELi64ELi4ES3_EELb0ELb0ELb0ELb0ELb1ELb0ELb0ELb1EEEvNS_16Flash_fwd_paramsE --------------------------
	.section	.nv.shared._ZN5flash24flash_fwd_splitkv_kernelI23Flash_fwd_kernel_traitsILi192ELi64ELi64ELi4ELb0ELb0EN7cutlass10bfloat16_tE19Flash_kernel_traitsILi192ELi64ELi64ELi4ES3_EELb0ELb0ELb0ELb0ELb1ELb0ELb0ELb1EEEvNS_16Flash_fwd_paramsE,"aw",@nobits
	.sectionflags	@""
	.align	16


//--------------------- .nv.shared._ZN5flash24flash_fwd_splitkv_kernelI23Flash_fwd_kernel_traitsILi192ELi64ELi64ELi4ELb0ELb0EN7cutlass10bfloat16_tE19Flash_kernel_traitsILi192ELi64ELi64ELi4ES3_EELb0ELb0ELb0ELb0ELb1ELb1ELb0ELb1EEEvNS_16Flash_fwd_paramsE --------------------------
	.section	.nv.shared._ZN5flash24flash_fwd_splitkv_kernelI23Flash_fwd_kernel_traitsILi192ELi64ELi64ELi4ELb0ELb0EN7cutlass10bfloat16_tE19Flash_kernel_traitsILi192ELi64ELi64ELi4ES3_EELb0ELb0ELb0ELb0ELb1ELb1ELb0ELb1EEEvNS_16Flash_fwd_paramsE,"aw",@nobits
	.sectionflags	@""
	.align	16


//--------------------- .nv.shared._ZN5flash24flash_fwd_splitkv_kernelI23Flash_fwd_kernel_traitsILi192ELi64ELi64ELi4ELb0ELb0EN7cutlass10bfloat16_tE19Flash_kernel_traitsILi192ELi64ELi64ELi4ES3_EELb0ELb0ELb1ELb0ELb0ELb0ELb0ELb1EEEvNS_16Flash_fwd_paramsE --------------------------
	.section	.nv.shared._ZN5flash24flash_fwd_splitkv_kernelI23Flash_fwd_kernel_traitsILi192ELi64ELi64ELi4ELb0ELb0EN7cutlass10bfloat16_tE19Flash_kernel_traitsILi192ELi64ELi64ELi4ES3_EELb0ELb0ELb1ELb0ELb0ELb0ELb0ELb1EEEvNS_16Flash_fwd_paramsE,"aw",@nobits
	.sectionflags	@""
	.align	16


//--------------------- .nv.shared._ZN5flash24flash_fwd_splitkv_kernelI23Flash_fwd_kernel_traitsILi192ELi64ELi64ELi4ELb0ELb0EN7cutlass10bfloat16_tE19Flash_kernel_traitsILi192ELi64ELi64ELi4ES3_EELb0ELb0ELb1ELb0ELb0ELb1ELb0ELb1EEEvNS_16Flash_fwd_paramsE --------------------------
	.section	.nv.shared._ZN5flash24flash_fwd_splitkv_kernelI23Flash_fwd_kernel_traitsILi192ELi64ELi64ELi4ELb0ELb0EN7cutlass10bfloat16_tE19Flash_kernel_traitsILi192ELi64ELi64ELi4ES3_EELb0ELb0ELb1ELb0ELb0ELb1ELb0ELb1EEEvNS_16Flash_fwd_paramsE,"aw",@nobits
	.sectionflags	@""
	.align	16


//--------------------- .nv.shared._ZN5flash24flash_fwd_splitkv_kernelI23Flash_fwd_kernel_traitsILi192ELi64ELi64ELi4ELb0ELb0EN7cutlass10bfloat16_tE19Flash_kernel_traitsILi192ELi64ELi64ELi4ES3_EELb0ELb0ELb0ELb0ELb1ELb0ELb1ELb0EEEvNS_16Flash_fwd_paramsE --------------------------
	.section	.nv.shared._ZN5flash24flash_fwd_splitkv_kernelI23Flash_fwd_kernel_traitsILi192ELi64ELi64ELi4ELb0ELb0EN7cutlass10bfloat16_tE19Flash_kernel_traitsILi192ELi64ELi64ELi4ES3_EELb0ELb0ELb0ELb0ELb1ELb0ELb1ELb0EEEvNS_16Flash_fwd_paramsE,"aw",@nobits
	.sectionflags	@""
	.align	16


//--------------------- .nv.shared._ZN5flash24flash_fwd_splitkv_kernelI23Flash_fwd_kernel_traitsILi192ELi64ELi64ELi4ELb0ELb0EN7cutlass10bfloat16_tE19Flash_kernel_traitsILi192ELi64ELi64ELi4ES3_EELb0ELb0ELb0ELb0ELb1ELb1ELb1ELb0EEEvNS_16Flash_fwd_paramsE --------------------------
	.section	.nv.shared._ZN5flash24flash_fwd_splitkv_kernelI23Flash_fwd_kernel_traitsILi192ELi64ELi64ELi4ELb0ELb0EN7cutlass10bfloat16_tE19Flash_kernel_traitsILi192ELi64ELi64ELi4ES3_EELb0ELb0ELb0ELb0ELb1ELb1ELb1ELb0EEEvNS_16Flash_fwd_paramsE,"aw",@nobits
	.sectionflags	@""
	.align	16


//--------------------- .nv.shared._ZN5flash24flash_fwd_splitkv_kernelI23Flash_fwd_kernel_traitsILi192ELi64ELi64ELi4ELb0ELb0EN7cutlass10bfloat16_tE19Flash_kernel_traitsILi192ELi64ELi64ELi4ES3_EELb0ELb0ELb1ELb0ELb0ELb0ELb1ELb0EEEvNS_16Flash_fwd_paramsE --------------------------
	.section	.nv.shared._ZN5flash24flash_fwd_splitkv_kernelI23Flash_fwd_kernel_traitsILi192ELi64ELi64ELi4ELb0ELb0EN7cutlass10bfloat16_tE19Flash_kernel_traitsILi192ELi64ELi64ELi4ES3_EELb0ELb0ELb1ELb0ELb0ELb0ELb1ELb0EEEvNS_16Flash_fwd_paramsE,"aw",@nobits
	.sectionflags	@""
	.align	16


//--------------------- .nv.shared._ZN5flash24flash_fwd_splitkv_kernelI23Flash_fwd_kernel_traitsILi192ELi64ELi64ELi4ELb0ELb0EN7cutlass10bfloat16_tE19Flash_kernel_traitsILi192ELi64ELi64ELi4ES3_EELb0ELb0ELb1ELb0ELb0ELb1ELb1ELb0EEEvNS_16Flash_fwd_paramsE --------------------------
	.section	.nv.shared._ZN5flash24flash_fwd_splitkv_kernelI23Flash_fwd_kernel_traitsILi192ELi64ELi64ELi4ELb0ELb0EN7cutlass10bfloat16_tE19Flash_kernel_traitsILi192ELi64ELi64ELi4ES3_EELb0ELb0ELb1ELb0ELb0ELb1ELb1ELb0EEEvNS_16Flash_fwd_paramsE,"aw",@nobits
	.sectionflags	@""
	.align	16


//--------------------- .nv.shared._ZN5flash24flash_fwd_splitkv_kernelI23Flash_fwd_kernel_traitsILi192ELi64ELi64ELi4ELb0ELb0EN7cutlass10bfloat16_tE19Flash_kernel_traitsILi192ELi64ELi64ELi4ES3_EELb0ELb0ELb0ELb0ELb1ELb0ELb1ELb1EEEvNS_16Flash_fwd_paramsE --------------------------
	.section	.nv.shared._ZN5flash24flash_fwd_splitkv_kernelI23Flash_fwd_kernel_traitsILi192ELi64ELi64ELi4ELb0ELb0EN7cutlass10bfloat16_tE19Flash_kernel_traitsILi192ELi64ELi64ELi4ES3_EELb0ELb0ELb0ELb0ELb1ELb0ELb1ELb1EEEvNS_16Flash_fwd_paramsE,"aw",@nobits
	.sectionflags	@""
	.align	16


//--------------------- .nv.shared._ZN5flash24flash_fwd_splitkv_kernelI23Flash_fwd_kernel_traitsILi192ELi64ELi64ELi4ELb0ELb0EN7cutlass10bfloat16_tE19Flash_kernel_traitsILi192ELi64ELi64ELi4ES3_EELb0ELb0ELb0ELb0ELb1ELb1ELb1ELb1EEEvNS_16Flash_fwd_paramsE --------------------------
	.section	.nv.shared._ZN5flash24flash_fwd_splitkv_kernelI23Flash_fwd_kernel_traitsILi192ELi64ELi64ELi4ELb0ELb0EN7cutlass10bfloat16_tE19Flash_kernel_traitsILi192ELi64ELi64ELi4ES3_EELb0ELb0ELb0ELb0ELb1ELb1ELb1ELb1EEEvNS_16Flash_fwd_paramsE,"aw",@nobits
	.sectionflags	@""
	.align	16


//--------------------- .nv.shared._ZN5flash24flash_fwd_splitkv_kernelI23Flash_fwd_kernel_traitsILi192ELi64ELi64ELi4ELb0ELb0EN7cutlass10bfloat16_tE19Flash_kernel_traitsILi192ELi64ELi64ELi4ES3_EELb0ELb0ELb1ELb0ELb0ELb0ELb1ELb1EEEvNS_16Flash_fwd_paramsE --------------------------
	.section	.nv.shared._ZN5flash24flash_fwd_splitkv_kernelI23Flash_fwd_kernel_traitsILi192ELi64ELi64ELi4ELb0ELb0EN7cutlass10bfloat16_tE19Flash_kernel_traitsILi192ELi64ELi64ELi4ES3_EELb0ELb0ELb1ELb0ELb0ELb0ELb1ELb1EEEvNS_16Flash_fwd_paramsE,"aw",@nobits
	.sectionflags	@""
	.align	16


//--------------------- .nv.shared._ZN5flash24flash_fwd_splitkv_kernelI23Flash_fwd_kernel_traitsILi192ELi64ELi64ELi4ELb0ELb0EN7cutlass10bfloat16_tE19Flash_kernel_traitsILi192ELi64ELi64ELi4ES3_EELb0ELb0ELb1ELb0ELb0ELb1ELb1ELb1EEEvNS_16Flash_fwd_paramsE --------------------------
	.section	.nv.shared._ZN5flash24flash_fwd_splitkv_kernelI23Flash_fwd_kernel_traitsILi192ELi64ELi64ELi4ELb0ELb0EN7cutlass10bfloat16_tE19Flash_kernel_traitsILi192ELi64ELi64ELi4ES3_EELb0ELb0ELb1ELb0ELb0ELb1ELb1ELb1EEEvNS_16Flash_fwd_paramsE,"aw",@nobits
	.sectionflags	@""
	.align	16


//--------------------- .nv.shared._ZN5flash24flash_fwd_splitkv_kernelI23Flash_fwd_kernel_traitsILi192ELi64ELi64ELi4ELb0ELb0EN7cutlass10bfloat16_tE19Flash_kernel_traitsILi192ELi64ELi64ELi4ES3_EELb0ELb1ELb0ELb0ELb1ELb0ELb0ELb0EEEvNS_16Flash_fwd_paramsE --------------------------
	.section	.nv.shared._ZN5flash24flash_fwd_splitkv_kernelI23Flash_fwd_kernel_traitsILi192ELi64ELi64ELi4ELb0ELb0EN7cutlass10bfloat16_tE19Flash_kernel_traitsILi192ELi64ELi64ELi4ES3_EELb0ELb1ELb0ELb0ELb1ELb0ELb0ELb0EEEvNS_16Flash_fwd_paramsE,"aw",@nobits
	.sectionflags	@""
	.align	16


//--------------------- .nv.shared._ZN5flash24flash_fwd_splitkv_kernelI23Flash_fwd_kernel_traitsILi192ELi64ELi64ELi4ELb0ELb0EN7cutlass10bfloat16_tE19Flash_kernel_traitsILi192ELi64ELi64ELi4ES3_EELb0ELb1ELb0ELb0ELb1ELb1ELb0ELb0EEEvNS_16Flash_fwd_paramsE --------------------------
	.section	.nv.shared._ZN5flash24flash_fwd_splitkv_kernelI23Flash_fwd_kernel_traitsILi192ELi64ELi64ELi4ELb0ELb0EN7cutlass10bfloat16_tE19Flash_kernel_traitsILi192ELi64ELi64ELi4ES3_EELb0ELb1ELb0ELb0ELb1ELb1ELb0ELb0EEEvNS_16Flash_fwd_paramsE,"aw",@nobits
	.sectionflags	@""
	.align	16


//--------------------- .nv.shared._ZN5flash24flash_fwd_splitkv_kernelI23Flash_fwd_kernel_traitsILi192ELi64ELi64ELi4ELb0ELb0EN7cutlass10bfloat16_tE19Flash_kernel_traitsILi192ELi64ELi64ELi4ES3_EELb0ELb1ELb1ELb0ELb0ELb0ELb0ELb0EEEvNS_16Flash_fwd_paramsE --------------------------
	.section	.nv.shared._ZN5flash24flash_fwd_splitkv_kernelI23Flash_fwd_kernel_traitsILi192ELi64ELi64ELi4ELb0ELb0EN7cutlass10bfloat16_tE19Flash_kernel_traitsILi192ELi64ELi64ELi4ES3_EELb0ELb1ELb1ELb0ELb0ELb0ELb0ELb0EEEvNS_16Flash_fwd_paramsE,"aw",@nobits
	.sectionflags	@""
	.align	16


//--------------------- .nv.shared._ZN5flash24flash_fwd_splitkv_kernelI23Flash_fwd_kernel_traitsILi192ELi64ELi64ELi4ELb0ELb0EN7cutlass10bfloat16_tE19Flash_kernel_traitsILi192ELi64ELi64ELi4ES3_EELb0ELb1ELb1ELb0ELb0ELb1ELb0ELb0EEEvNS_16Flash_fwd_paramsE --------------------------
	.section	.nv.shared._ZN5flash24flash_fwd_splitkv_kernelI23Flash_fwd_kernel_traitsILi192ELi64ELi64ELi4ELb0ELb0EN7cutlass10bfloat16_tE19Flash_kernel_traitsILi192ELi64ELi64ELi4ES3_EELb0ELb1ELb1ELb0ELb0ELb1ELb0ELb0EEEvNS_16Flash_fwd_paramsE,"aw",@nobits
	.sectionflags	@""
	.align	16


//--------------------- .nv.shared._ZN5flash24flash_fwd_splitkv_kernelI23Flash_fwd_kernel_traitsILi192ELi64ELi64ELi4ELb0ELb0EN7cutlass10bfloat16_tE19Flash_kernel_traitsILi192ELi64ELi64ELi4ES3_EELb0ELb1ELb0ELb0ELb1ELb0ELb0ELb1EEEvNS_16Flash_fwd_paramsE --------------------------
	.section	.nv.shared._ZN5flash24flash_fwd_splitkv_kernelI23Flash_fwd_kernel_traitsILi192ELi64ELi64ELi4ELb0ELb0EN7cutlass10bfloat16_tE19Flash_kernel_traitsILi192ELi64ELi64ELi4ES3_EELb0ELb1ELb0ELb0ELb1ELb0ELb0ELb1EEEvNS_16Flash_fwd_paramsE,"aw",@nobits
	.sectionflags	@""
	.align	16


//--------------------- .nv.shared._ZN5flash24flash_fwd_splitkv_kernelI23Flash_fwd_kernel_traitsILi192ELi64ELi64ELi4ELb0ELb0EN7cutlass10bfloat16_tE19Flash_kernel_traitsILi192ELi64ELi64ELi4ES3_EELb0ELb1ELb0ELb0ELb1ELb1ELb0ELb1EEEvNS_16Flash_fwd_paramsE --------------------------
	.section	.nv.shared._ZN5flash24flash_fwd_splitkv_kernelI23Flash_fwd_kernel_traitsILi192ELi64ELi64ELi4ELb0ELb0EN7cutlass10bfloat16_tE19Flash_kernel_traitsILi192ELi64ELi64ELi4ES3_EELb0ELb1ELb0ELb0ELb1ELb1ELb0ELb1EEEvNS_16Flash_fwd_paramsE,"aw",@nobits
	.sectionflags	@""
	.align	16


//--------------------- .nv.shared._ZN5flash24flash_fwd_splitkv_kernelI23Flash_fwd_kernel_traitsILi192ELi64ELi64ELi4ELb0ELb0EN7cutlass10bfloat16_tE19Flash_kernel_traitsILi192ELi64ELi64ELi4ES3_EELb0ELb1ELb1ELb0ELb0ELb0ELb0ELb1EEEvNS_16Flash_fwd_paramsE --------------------------
	.section	.nv.shared._ZN5flash24flash_fwd_splitkv_kernelI23Flash_fwd_kernel_traitsILi192ELi64ELi64ELi4ELb0ELb0EN7cutlass10bfloat16_tE19Flash_kernel_traitsILi192ELi64ELi64ELi4ES3_EELb0ELb1ELb1ELb0ELb0ELb0ELb0ELb1EEEvNS_16Flash_fwd_paramsE,"aw",@nobits
	.sectionflags	@""
	.align	16


//--------------------- .nv.shared._ZN5flash24flash_fwd_splitkv_kernelI23Flash_fwd_kernel_traitsILi192ELi64ELi64ELi4ELb0ELb0EN7cutlass10bfloat16_tE19Flash_kernel_traitsILi192ELi64ELi64ELi4ES3_EELb0ELb1ELb1ELb0ELb0ELb1ELb0ELb1EEEvNS_16Flash_fwd_paramsE --------------------------
	.section	.nv.shared._ZN5flash24flash_fwd_splitkv_kernelI23Flash_fwd_kernel_traitsILi192ELi64ELi64ELi4ELb0ELb0EN7cutlass10bfloat16_tE19Flash_kernel_traitsILi192ELi64ELi64ELi4ES3_EELb0ELb1ELb1ELb0ELb0ELb1ELb0ELb1EEEvNS_16Flash_fwd_paramsE,"aw",@nobits
	.sectionflags	@""
	.align	16


//--------------------- .nv.shared._ZN5flash24flash_fwd_splitkv_kernelI23Flash_fwd_kernel_traitsILi192ELi64ELi64ELi4ELb0ELb0EN7cutlass10bfloat16_tE19Flash_kernel_traitsILi192ELi64ELi64ELi4ES3_EELb0ELb1ELb0ELb0ELb1ELb0ELb1ELb0EEEvNS_16Flash_fwd_paramsE --------------------------
	.section	.nv.shared._ZN5flash24flash_fwd_splitkv_kernelI23Flash_fwd_kernel_traitsILi192ELi64ELi64ELi4ELb0ELb0EN7cutlass10bfloat16_tE19Flash_kernel_traitsILi192ELi64ELi64ELi4ES3_EELb0ELb1ELb0ELb0ELb1ELb0ELb1ELb0EEEvNS_16Flash_fwd_paramsE,"aw",@nobits
	.sectionflags	@""
	.align	16


//--------------------- .nv.shared._ZN5flash24flash_fwd_splitkv_kernelI23Flash_fwd_kernel_traitsILi192ELi64ELi64ELi4ELb0ELb0EN7cutlass10bfloat16_tE19Flash_kernel_traitsILi192ELi64ELi64ELi4ES3_EELb0ELb1ELb0ELb0ELb1ELb1ELb1ELb0EEEvNS_16Flash_fwd_paramsE --------------------------
	.section	.nv.shared._ZN5flash24flash_fwd_splitkv_kernelI23Flash_fwd_kernel_traitsILi192ELi64ELi64ELi4ELb0ELb0EN7cutlass10bfloat16_tE19Flash_kernel_traitsILi192ELi64ELi64ELi4ES3_EELb0ELb1ELb0ELb0ELb1ELb1ELb1ELb0EEEvNS_16Flash_fwd_paramsE,"aw",@nobits
	.sectionflags	@""
	.align	16


//--------------------- .nv.shared._ZN5flash24flash_fwd_splitkv_kernelI23Flash_fwd_kernel_traitsILi192ELi64ELi64ELi4ELb0ELb0EN7cutlass10bfloat16_tE19Flash_kernel_traitsILi192ELi64ELi64ELi4ES3_EELb0ELb1ELb1ELb0ELb0ELb0ELb1ELb0EEEvNS_16Flash_fwd_paramsE --------------------------
	.section	.nv.shared._ZN5flash24flash_fwd_splitkv_kernelI23Flash_fwd_kernel_traitsILi192ELi64ELi64ELi4ELb0ELb0EN7cutlass10bfloat16_tE19Flash_kernel_traitsILi192ELi64ELi64ELi4ES3_EELb0ELb1ELb1ELb0ELb0ELb0ELb1ELb0EEEvNS_16Flash_fwd_paramsE,"aw",@nobits
	.sectionflags	@""
	.align	16


//--------------------- .nv.shared._ZN5flash24flash_fwd_splitkv_kernelI23Flash_fwd_kernel_traitsILi192ELi64ELi64ELi4ELb0ELb0EN7cutlass10bfloat16_tE19Flash_kernel_traitsILi192ELi64ELi64ELi4ES3_EELb0ELb1ELb1ELb0ELb0ELb1ELb1ELb0EEEvNS_16Flash_fwd_paramsE --------------------------
	.section	.nv.shared._ZN5flash24flash_fwd_splitkv_kernelI23Flash_fwd_kernel_traitsILi192ELi64ELi64ELi4ELb0ELb0EN7cutlass10bfloat16_tE19Flash_kernel_traitsILi192ELi64ELi64ELi4ES3_EELb0ELb1ELb1ELb0ELb0ELb1ELb1ELb0EEEvNS_16Flash_fwd_paramsE,"aw",@nobits
	.sectionflags	@""
	.align	16


//--------------------- .nv.shared._ZN5flash24flash_fwd_splitkv_kernelI23Flash_fwd_kernel_traitsILi192ELi64ELi64ELi4ELb0ELb0EN7cutlass10bfloat16_tE19Flash_kernel_traitsILi192ELi64ELi64ELi4ES3_EELb0ELb1ELb0ELb0ELb1ELb0ELb1ELb1EEEvNS_16Flash_fwd_paramsE --------------------------
	.section	.nv.shared._ZN5flash24flash_fwd_splitkv_kernelI23Flash_fwd_kernel_traitsILi192ELi64ELi64ELi4ELb0ELb0EN7cutlass10bfloat16_tE19Flash_kernel_traitsILi192ELi64ELi64ELi4ES3_EELb0ELb1ELb0ELb0ELb1ELb0ELb1ELb1EEEvNS_16Flash_fwd_paramsE,"aw",@nobits
	.sectionflags	@""
	.align	16


//--------------------- .nv.shared._ZN5flash24flash_fwd_splitkv_kernelI23Flash_fwd_kernel_traitsILi192ELi64ELi64ELi4ELb0ELb0EN7cutlass10bfloat16_tE19Flash_kernel_traitsILi192ELi64ELi64ELi4ES3_EELb0ELb1ELb0ELb0ELb1ELb1ELb1ELb1EEEvNS_16Flash_fwd_paramsE --------------------------
	.section	.nv.shared._ZN5flash24flash_fwd_splitkv_kernelI23Flash_fwd_kernel_traitsILi192ELi64ELi64ELi4ELb0ELb0EN7cutlass10bfloat16_tE19Flash_kernel_traitsILi192ELi64ELi64ELi4ES3_EELb0ELb1ELb0ELb0ELb1ELb1ELb1ELb1EEEvNS_16Flash_fwd_paramsE,"aw",@nobits
	.sectionflags	@""
	.align	16


//--------------------- .nv.shared._ZN5flash24flash_fwd_splitkv_kernelI23Flash_fwd_kernel_traitsILi192ELi64ELi64ELi4ELb0ELb0EN7cutlass10bfloat16_tE19Flash_kernel_traitsILi192ELi64ELi64ELi4ES3_EELb0ELb1ELb1ELb0ELb0ELb0ELb1ELb1EEEvNS_16Flash_fwd_paramsE --------------------------
	.section	.nv.shared._ZN5flash24flash_fwd_splitkv_kernelI23Flash_fwd_kernel_traitsILi192ELi64ELi64ELi4ELb0ELb0EN7cutlass10bfloat16_tE19Flash_kernel_traitsILi192ELi64ELi64ELi4ES3_EELb0ELb1ELb1ELb0ELb0ELb0ELb1ELb1EEEvNS_16Flash_fwd_paramsE,"aw",@nobits
	.sectionflags	@""
	.align	16


//--------------------- .nv.shared._ZN5flash24flash_fwd_splitkv_kernelI23Flash_fwd_kernel_traitsILi192ELi64ELi64ELi4ELb0ELb0EN7cutlass10bfloat16_tE19Flash_kernel_traitsILi192ELi64ELi64ELi4ES3_EELb0ELb1ELb1ELb0ELb0ELb1ELb1ELb1EEEvNS_16Flash_fwd_paramsE --------------------------
	.section	.nv.shared._ZN5flash24flash_fwd_splitkv_kernelI23Flash_fwd_kernel_traitsILi192ELi64ELi64ELi4ELb0ELb0EN7cutlass10bfloat16_tE19Flash_kernel_traitsILi192ELi64ELi64ELi4ES3_EELb0ELb1ELb1ELb0ELb0ELb1ELb1ELb1EEEvNS_16Flash_fwd_paramsE,"aw",@nobits
	.sectionflags	@""
	.align	16
